	.target	sm_90a

	.elftype	@"ET_EXEC"


//--------------------- .note.nv.tkinfo           --------------------------
	.section	.note.nv.tkinfo,"",@"SHT_NOTE"
	.sectionflags	@"SHF_NOTE_NV_TKINFO"
	.tkinfo
        /*0018*/ 	.word	0x00000002
        /*0030*/ 	.string	""
        /*0030*/ 	.string	"ptxas"
        /*0030*/ 	.string	"Cuda compilation tools, release 13.0, V13.0.88"
        /*0030*/ 	.string	"Build cuda_13.0.r13.0/compiler.36424714_0"
        /*0030*/ 	.string	"-arch sm_90a -m 64 "



//--------------------- .note.nv.cuinfo           --------------------------
	.section	.note.nv.cuinfo,"",@"SHT_NOTE"
	.sectionflags	@"SHF_NOTE_NV_CUINFO"
        /*0018*/ 	.short	0x0002
        /*001a*/ 	.short	0x005a
        /*001c*/ 	.short	0x0082
	.zero		2


//--------------------- .nv.info                  --------------------------
	.section	.nv.info,"",@"SHT_CUDA_INFO"
	.align	4


	//----- nvinfo : EIATTR_REGCOUNT
	.align		4
        /*0000*/ 	.byte	0x04, 0x2f
        /*0002*/ 	.short	(.L_20 - .L_19)
	.align		4
.L_19:
        /*0004*/ 	.word	index@(_ZN7cutlass13device_kernelIN5flash11enable_sm90INS1_16FlashAttnFwdSm90INS1_25CollectiveMainloopFwdSm90ILi2EN4cute5tupleIJNS5_1CILi1EEES8_S8_EEENS6_IJNS7_ILi128EEENS7_ILi96EEENS7_ILi64EEEEEELi256ENS_6half_tEfNS_4arch4Sm90ELb1ELb0ELb1ELb1ELb0ELb1ELb1ELb1ELb0ELb0ELb0ELb0EEENS1_21CollectiveEpilogueFwdINS6_IJSA_NS7_ILi256EEESB_EEES9_SE_SG_Li256ELb1ELb0ELb0ELb0EEENS1_36VarlenDynamicPersistentTileSchedulerILi128ELi96ELi256ELi32ELb0ELb0ELb1ELb1ELb1ELb1EEEEEEEEEvNT_6ParamsE)
        /*0008*/ 	.word	0x000000a8


	//----- nvinfo : EIATTR_FRAME_SIZE
	.align		4
.L_20:
        /*000c*/ 	.byte	0x04, 0x11
        /*000e*/ 	.short	(.L_22 - .L_21)
	.align		4
.L_21:
        /*0010*/ 	.word	index@(_ZN7cutlass13device_kernelIN5flash11enable_sm90INS1_16FlashAttnFwdSm90INS1_25CollectiveMainloopFwdSm90ILi2EN4cute5tupleIJNS5_1CILi1EEES8_S8_EEENS6_IJNS7_ILi128EEENS7_ILi96EEENS7_ILi64EEEEEELi256ENS_6half_tEfNS_4arch4Sm90ELb1ELb0ELb1ELb1ELb0ELb1ELb1ELb1ELb0ELb0ELb0ELb0EEENS1_21CollectiveEpilogueFwdINS6_IJSA_NS7_ILi256EEESB_EEES9_SE_SG_Li256ELb1ELb0ELb0ELb0EEENS1_36VarlenDynamicPersistentTileSchedulerILi128ELi96ELi256ELi32ELb0ELb0ELb1ELb1ELb1ELb1EEEEEEEEEvNT_6ParamsE)
        /*0014*/ 	.word	0x00000078


	//----- nvinfo : EIATTR_REGCOUNT
	.align		4
.L_22:
        /*0018*/ 	.byte	0x04, 0x2f
        /*001a*/ 	.short	(.L_24 - .L_23)
	.align		4
.L_23:
        /*001c*/ 	.word	index@(_ZN7cutlass13device_kernelIN5flash11enable_sm90INS1_16FlashAttnFwdSm90INS1_25CollectiveMainloopFwdSm90ILi2EN4cute5tupleIJNS5_1CILi1EEES8_S8_EEENS6_IJNS7_ILi128EEENS7_ILi96EEENS7_ILi64EEEEEELi256ENS_6half_tEfNS_4arch4Sm90ELb1ELb0ELb1ELb1ELb0ELb0ELb1ELb1ELb0ELb0ELb0ELb0EEENS1_21CollectiveEpilogueFwdINS6_IJSA_NS7_ILi256EEESB_EEES9_SE_SG_Li256ELb1ELb0ELb0ELb0EEENS1_36VarlenDynamicPersistentTileSchedulerILi128ELi96ELi256ELi32ELb0ELb0ELb1ELb1ELb1ELb1EEEEEEEEEvNT_6ParamsE)
        /*0020*/ 	.word	0x000000a8


	//----- nvinfo : EIATTR_FRAME_SIZE
	.align		4
.L_24:
        /*0024*/ 	.byte	0x04, 0x11
        /*0026*/ 	.short	(.L_26 - .L_25)
	.align		4
.L_25:
        /*0028*/ 	.word	index@(_ZN7cutlass13device_kernelIN5flash11enable_sm90INS1_16FlashAttnFwdSm90INS1_25CollectiveMainloopFwdSm90ILi2EN4cute5tupleIJNS5_1CILi1EEES8_S8_EEENS6_IJNS7_ILi128EEENS7_ILi96EEENS7_ILi64EEEEEELi256ENS_6half_tEfNS_4arch4Sm90ELb1ELb0ELb1ELb1ELb0ELb0ELb1ELb1ELb0ELb0ELb0ELb0EEENS1_21CollectiveEpilogueFwdINS6_IJSA_NS7_ILi256EEESB_EEES9_SE_SG_Li256ELb1ELb0ELb0ELb0EEENS1_36VarlenDynamicPersistentTileSchedulerILi128ELi96ELi256ELi32ELb0ELb0ELb1ELb1ELb1ELb1EEEEEEEEEvNT_6ParamsE)
        /*002c*/ 	.word	0x00000028


	//----- nvinfo : EIATTR_REGCOUNT
	.align		4
.L_26:
        /*0030*/ 	.byte	0x04, 0x2f
        /*0032*/ 	.short	(.L_28 - .L_27)
	.align		4
.L_27:
        /*0034*/ 	.word	index@(_ZN7cutlass13device_kernelIN5flash11enable_sm90INS1_16FlashAttnFwdSm90INS1_25CollectiveMainloopFwdSm90ILi2EN4cute5tupleIJNS5_1CILi1EEES8_S8_EEENS6_IJNS7_ILi128EEENS7_ILi96EEENS7_ILi64EEEEEELi256ENS_6half_tEfNS_4arch4Sm90ELb1ELb0ELb1ELb1ELb0ELb1ELb0ELb1ELb0ELb0ELb0ELb0EEENS1_21CollectiveEpilogueFwdINS6_IJSA_NS7_ILi256EEESB_EEES9_SE_SG_Li256ELb1ELb0ELb0ELb0EEENS1_36VarlenDynamicPersistentTileSchedulerILi128ELi96ELi256ELi32ELb0ELb0ELb1ELb1ELb1ELb1EEEEEEEEEvNT_6ParamsE)
        /*0038*/ 	.word	0x000000a8


	//----- nvinfo : EIATTR_FRAME_SIZE
	.align		4
.L_28:
        /*003c*/ 	.byte	0x04, 0x11
        /*003e*/ 	.short	(.L_30 - .L_29)
	.align		4
.L_29:
        /*0040*/ 	.word	index@(_ZN7cutlass13device_kernelIN5flash11enable_sm90INS1_16FlashAttnFwdSm90INS1_25CollectiveMainloopFwdSm90ILi2EN4cute5tupleIJNS5_1CILi1EEES8_S8_EEENS6_IJNS7_ILi128EEENS7_ILi96EEENS7_ILi64EEEEEELi256ENS_6half_tEfNS_4arch4Sm90ELb1ELb0ELb1ELb1ELb0ELb1ELb0ELb1ELb0ELb0ELb0ELb0EEENS1_21CollectiveEpilogueFwdINS6_IJSA_NS7_ILi256EEESB_EEES9_SE_SG_Li256ELb1ELb0ELb0ELb0EEENS1_36VarlenDynamicPersistentTileSchedulerILi128ELi96ELi256ELi32ELb0ELb0ELb1ELb1ELb1ELb1EEEEEEEEEvNT_6ParamsE)
        /*0044*/ 	.word	0x00000030


	//----- nvinfo : EIATTR_REGCOUNT
	.align		4
.L_30:
        /*0048*/ 	.byte	0x04, 0x2f
        /*004a*/ 	.short	(.L_32 - .L_31)
	.align		4
.L_31:
        /*004c*/ 	.word	index@(_ZN7cutlass13device_kernelIN5flash11enable_sm90INS1_16FlashAttnFwdSm90INS1_25CollectiveMainloopFwdSm90ILi2EN4cute5tupleIJNS5_1CILi1EEES8_S8_EEENS6_IJNS7_ILi128EEENS7_ILi96EEENS7_ILi64EEEEEELi256ENS_6half_tEfNS_4arch4Sm90ELb1ELb0ELb1ELb1ELb0ELb0ELb0ELb1ELb0ELb0ELb0ELb0EEENS1_21CollectiveEpilogueFwdINS6_IJSA_NS7_ILi256EEESB_EEES9_SE_SG_Li256ELb1ELb0ELb0ELb0EEENS1_36VarlenDynamicPersistentTileSchedulerILi128ELi96ELi256ELi32ELb0ELb0ELb1ELb1ELb1ELb1EEEEEEEEEvNT_6ParamsE)
        /*0050*/ 	.word	0x000000a8


	//----- nvinfo : EIATTR_FRAME_SIZE
	.align		4
.L_32:
        /*0054*/ 	.byte	0x04, 0x11
        /*0056*/ 	.short	(.L_34 - .L_33)
	.align		4
.L_33:
        /*0058*/ 	.word	index@(_ZN7cutlass13device_kernelIN5flash11enable_sm90INS1_16FlashAttnFwdSm90INS1_25CollectiveMainloopFwdSm90ILi2EN4cute5tupleIJNS5_1CILi1EEES8_S8_EEENS6_IJNS7_ILi128EEENS7_ILi96EEENS7_ILi64EEEEEELi256ENS_6half_tEfNS_4arch4Sm90ELb1ELb0ELb1ELb1ELb0ELb0ELb0ELb1ELb0ELb0ELb0ELb0EEENS1_21CollectiveEpilogueFwdINS6_IJSA_NS7_ILi256EEESB_EEES9_SE_SG_Li256ELb1ELb0ELb0ELb0EEENS1_36VarlenDynamicPersistentTileSchedulerILi128ELi96ELi256ELi32ELb0ELb0ELb1ELb1ELb1ELb1EEEEEEEEEvNT_6ParamsE)
        /*005c*/ 	.word	0x00000028


	//----- nvinfo : EIATTR_REGCOUNT
	.align		4
.L_34:
        /*0060*/ 	.byte	0x04, 0x2f
        /*0062*/ 	.short	(.L_36 - .L_35)
	.align		4
.L_35:
        /*0064*/ 	.word	index@(_ZN7cutlass13device_kernelIN5flash11enable_sm90INS1_16FlashAttnFwdSm90INS1_25CollectiveMainloopFwdSm90ILi2EN4cute5tupleIJNS5_1CILi1EEES8_S8_EEENS6_IJNS7_ILi128EEENS7_ILi96EEENS7_ILi64EEEEEELi256ENS_6half_tEfNS_4arch4Sm90ELb1ELb0ELb1ELb0ELb0ELb0ELb1ELb1ELb0ELb0ELb0ELb0EEENS1_21CollectiveEpilogueFwdINS6_IJSA_NS7_ILi256EEESB_EEES9_SE_SG_Li256ELb0ELb0ELb0ELb0EEENS1_30DynamicPersistentTileSchedulerILi256ELi32ELb0ELb0ELb1EEEEEEEEEvNT_6ParamsE)
        /*0068*/ 	.word	0x000000a8


	//----- nvinfo : EIATTR_FRAME_SIZE
	.align		4
.L_36:
        /*006c*/ 	.byte	0x04, 0x11
        /*006e*/ 	.short	(.L_38 - .L_37)
	.align		4
.L_37:
        /*0070*/ 	.word	index@(_ZN7cutlass13device_kernelIN5flash11enable_sm90INS1_16FlashAttnFwdSm90INS1_25CollectiveMainloopFwdSm90ILi2EN4cute5tupleIJNS5_1CILi1EEES8_S8_EEENS6_IJNS7_ILi128EEENS7_ILi96EEENS7_ILi64EEEEEELi256ENS_6half_tEfNS_4arch4Sm90ELb1ELb0ELb1ELb0ELb0ELb0ELb1ELb1ELb0ELb0ELb0ELb0EEENS1_21CollectiveEpilogueFwdINS6_IJSA_NS7_ILi256EEESB_EEES9_SE_SG_Li256ELb0ELb0ELb0ELb0EEENS1_30DynamicPersistentTileSchedulerILi256ELi32ELb0ELb0ELb1EEEEEEEEEvNT_6ParamsE)
        /*0074*/ 	.word	0x00000010


	//----- nvinfo : EIATTR_REGCOUNT
	.align		4
.L_38:
        /*0078*/ 	.byte	0x04, 0x2f
        /*007a*/ 	.short	(.L_40 - .L_39)
	.align		4
.L_39:
        /*007c*/ 	.word	index@(_ZN7cutlass13device_kernelIN5flash11enable_sm90INS1_16FlashAttnFwdSm90INS1_25CollectiveMainloopFwdSm90ILi2EN4cute5tupleIJNS5_1CILi1EEES8_S8_EEENS6_IJNS7_ILi128EEENS7_ILi96EEENS7_ILi64EEEEEELi256ENS_6half_tEfNS_4arch4Sm90ELb1ELb0ELb1ELb0ELb0ELb0ELb0ELb1ELb0ELb0ELb0ELb0EEENS1_21CollectiveEpilogueFwdINS6_IJSA_NS7_ILi256EEESB_EEES9_SE_SG_Li256ELb0ELb0ELb0ELb0EEENS1_30DynamicPersistentTileSchedulerILi256ELi32ELb0ELb0ELb1EEEEEEEEEvNT_6ParamsE)
        /*0080*/ 	.word	0x000000a8


	//----- nvinfo : EIATTR_FRAME_SIZE
	.align		4
.L_40:
        /*0084*/ 	.byte	0x04, 0x11
        /*0086*/ 	.short	(.L_42 - .L_41)
	.align		4
.L_41:
        /*0088*/ 	.word	index@(_ZN7cutlass13device_kernelIN5flash11enable_sm90INS1_16FlashAttnFwdSm90INS1_25CollectiveMainloopFwdSm90ILi2EN4cute5tupleIJNS5_1CILi1EEES8_S8_EEENS6_IJNS7_ILi128EEENS7_ILi96EEENS7_ILi64EEEEEELi256ENS_6half_tEfNS_4arch4Sm90ELb1ELb0ELb1ELb0ELb0ELb0ELb0ELb1ELb0ELb0ELb0ELb0EEENS1_21CollectiveEpilogueFwdINS6_IJSA_NS7_ILi256EEESB_EEES9_SE_SG_Li256ELb0ELb0ELb0ELb0EEENS1_30DynamicPersistentTileSchedulerILi256ELi32ELb0ELb0ELb1EEEEEEEEEvNT_6ParamsE)
        /*008c*/ 	.word	0x00000000


	//----- nvinfo : EIATTR_REGCOUNT
	.align		4
.L_42:
        /*0090*/ 	.byte	0x04, 0x2f
        /*0092*/ 	.short	(.L_44 - .L_43)
	.align		4
.L_43:
        /*0094*/ 	.word	index@(_ZN7cutlass13device_kernelIN5flash11enable_sm90INS1_16FlashAttnFwdSm90INS1_25CollectiveMainloopFwdSm90ILi2EN4cute5tupleIJNS5_1CILi1EEES8_S8_EEENS6_IJNS7_ILi128EEENS7_ILi96EEENS7_ILi64EEEEEELi256ENS_6half_tEfNS_4arch4Sm90ELb0ELb1ELb1ELb1ELb0ELb1ELb1ELb1ELb0ELb0ELb0ELb0EEENS1_21CollectiveEpilogueFwdINS6_IJSA_NS7_ILi256EEESB_EEES9_SE_SG_Li256ELb1ELb0ELb0ELb0EEENS1_36VarlenDynamicPersistentTileSchedulerILi128ELi96ELi256ELi32ELb0ELb0ELb1ELb1ELb0ELb1EEEEEEEEEvNT_6ParamsE)
        /*0098*/ 	.word	0x000000a8


	//----- nvinfo : EIATTR_FRAME_SIZE
	.align		4
.L_44:
        /*009c*/ 	.byte	0x04, 0x11
        /*009e*/ 	.short	(.L_46 - .L_45)
	.align		4
.L_45:
        /*00a0*/ 	.word	index@($_ZN7cutlass13device_kernelIN5flash11enable_sm90INS1_16FlashAttnFwdSm90INS1_25CollectiveMainloopFwdSm90ILi2EN4cute5tupleIJNS5_1CILi1EEES8_S8_EEENS6_IJNS7_ILi128EEENS7_ILi96EEENS7_ILi64EEEEEELi256ENS_6half_tEfNS_4arch4Sm90ELb0ELb1ELb1ELb1ELb0ELb1ELb1ELb1ELb0ELb0ELb0ELb0EEENS1_21CollectiveEpilogueFwdINS6_IJSA_NS7_ILi256EEESB_EEES9_SE_SG_Li256ELb1ELb0ELb0ELb0EEENS1_36VarlenDynamicPersistentTileSchedulerILi128ELi96ELi256ELi32ELb0ELb0ELb1ELb1ELb0ELb1EEEEEEEEEvNT_6ParamsE$_ZZN5flash25CollectiveMainloopFwdSm90ILi2EN4cute5tupleIJNS1_1CILi1EEES4_S4_EEENS2_IJNS3_ILi128EEENS3_ILi96EEENS3_ILi64EEEEEELi256EN7cutlass6half_tEfNSA_4arch4Sm90ELb0ELb1ELb1ELb1ELb0ELb1ELb1ELb1ELb0ELb0ELb0ELb0EE3mmaINS_16FlashAttnFwdSm90ISE_NS_21CollectiveEpilogueFwdINS2_IJS6_NS3_ILi256EEES7_EEES5_SB_SD_Li256ELb1ELb0ELb0ELb0EEENS_36VarlenDynamicPersistentTileSchedulerILi128ELi96ELi256ELi32ELb0ELb0ELb1ELb1ELb0ELb1EEEE13SharedStorageENS1_6TensorINS1_11ArrayEngineIfLm128EEENS1_6LayoutINS2_IJNS2_IJNS3_ILi2EEEST_NS3_ILi32EEEEEES4_S4_EEENS2_IJNS2_IJS4_ST_NS3_ILi4EEEEEENS3_ILi0EEESZ_EEEEEEENS_7SoftmaxILi2ELi0EEEEEbRKNSE_6ParamsENSA_25PipelineTmaAsyncNoClusterILi2ENSA_16PipelineTmaAsyncILi2EEEEES1B_RNSA_13PipelineStateILj2EEERT0_RT1_iRiRKNS_16SeqlenInfoQKNewKILb1ELb1EEENS2_IJiiiiEEERT_ENKUliT_T0_T1_E_clIZSF_ISO_S12_S14_EbS17_S1B_S1B_S1E_S1G_S1I_iS1J_S1N_S1O_S1Q_EUlRS1R_iE0_NS3_ILb1EEES1Y_EEDaiS1R_S1S_S1T_)
        /*00a4*/ 	.word	0x000004a0


	//----- nvinfo : EIATTR_FRAME_SIZE
	.align		4
.L_46:
        /*00a8*/ 	.byte	0x04, 0x11
        /*00aa*/ 	.short	(.L_48 - .L_47)
	.align		4
.L_47:
        /*00ac*/ 	.word	index@(_ZN7cutlass13device_kernelIN5flash11enable_sm90INS1_16FlashAttnFwdSm90INS1_25CollectiveMainloopFwdSm90ILi2EN4cute5tupleIJNS5_1CILi1EEES8_S8_EEENS6_IJNS7_ILi128EEENS7_ILi96EEENS7_ILi64EEEEEELi256ENS_6half_tEfNS_4arch4Sm90ELb0ELb1ELb1ELb1ELb0ELb1ELb1ELb1ELb0ELb0ELb0ELb0EEENS1_21CollectiveEpilogueFwdINS6_IJSA_NS7_ILi256EEESB_EEES9_SE_SG_Li256ELb1ELb0ELb0ELb0EEENS1_36VarlenDynamicPersistentTileSchedulerILi128ELi96ELi256ELi32ELb0ELb0ELb1ELb1ELb0ELb1EEEEEEEEEvNT_6ParamsE)
        /*00b0*/ 	.word	0x000004a0


	//----- nvinfo : EIATTR_REGCOUNT
	.align		4
.L_48:
        /*00b4*/ 	.byte	0x04, 0x2f
        /*00b6*/ 	.short	(.L_50 - .L_49)
	.align		4
.L_49:
        /*00b8*/ 	.word	index@(_ZN7cutlass13device_kernelIN5flash11enable_sm90INS1_16FlashAttnFwdSm90INS1_25CollectiveMainloopFwdSm90ILi2EN4cute5tupleIJNS5_1CILi1EEES8_S8_EEENS6_IJNS7_ILi128EEENS7_ILi96EEENS7_ILi64EEEEEELi256ENS_6half_tEfNS_4arch4Sm90ELb0ELb1ELb1ELb1ELb0ELb0ELb1ELb1ELb0ELb0ELb0ELb0EEENS1_21CollectiveEpilogueFwdINS6_IJSA_NS7_ILi256EEESB_EEES9_SE_SG_Li256ELb1ELb0ELb0ELb0EEENS1_36VarlenDynamicPersistentTileSchedulerILi128ELi96ELi256ELi32ELb0ELb0ELb1ELb1ELb0ELb1EEEEEEEEEvNT_6ParamsE)
        /*00bc*/ 	.word	0x000000a8


	//----- nvinfo : EIATTR_FRAME_SIZE
	.align		4
.L_50:
        /*00c0*/ 	.byte	0x04, 0x11
        /*00c2*/ 	.short	(.L_52 - .L_51)
	.align		4
.L_51:
        /*00c4*/ 	.word	index@($_ZN7cutlass13device_kernelIN5flash11enable_sm90INS1_16FlashAttnFwdSm90INS1_25CollectiveMainloopFwdSm90ILi2EN4cute5tupleIJNS5_1CILi1EEES8_S8_EEENS6_IJNS7_ILi128EEENS7_ILi96EEENS7_ILi64EEEEEELi256ENS_6half_tEfNS_4arch4Sm90ELb0ELb1ELb1ELb1ELb0ELb0ELb1ELb1ELb0ELb0ELb0ELb0EEENS1_21CollectiveEpilogueFwdINS6_IJSA_NS7_ILi256EEESB_EEES9_SE_SG_Li256ELb1ELb0ELb0ELb0EEENS1_36VarlenDynamicPersistentTileSchedulerILi128ELi96ELi256ELi32ELb0ELb0ELb1ELb1ELb0ELb1EEEEEEEEEvNT_6ParamsE$_ZZN5flash25CollectiveMainloopFwdSm90ILi2EN4cute5tupleIJNS1_1CILi1EEES4_S4_EEENS2_IJNS3_ILi128EEENS3_ILi96EEENS3_ILi64EEEEEELi256EN7cutlass6half_tEfNSA_4arch4Sm90ELb0ELb1ELb1ELb1ELb0ELb0ELb1ELb1ELb0ELb0ELb0ELb0EE3mmaINS_16FlashAttnFwdSm90ISE_NS_21CollectiveEpilogueFwdINS2_IJS6_NS3_ILi256EEES7_EEES5_SB_SD_Li256ELb1ELb0ELb0ELb0EEENS_36VarlenDynamicPersistentTileSchedulerILi128ELi96ELi256ELi32ELb0ELb0ELb1ELb1ELb0ELb1EEEE13SharedStorageENS1_6TensorINS1_11ArrayEngineIfLm128EEENS1_6LayoutINS2_IJNS2_IJNS3_ILi2EEEST_NS3_ILi32EEEEEES4_S4_EEENS2_IJNS2_IJS4_ST_NS3_ILi4EEEEEENS3_ILi0EEESZ_EEEEEEENS_7SoftmaxILi2ELi0EEEEEbRKNSE_6ParamsENSA_25PipelineTmaAsyncNoClusterILi2ENSA_16PipelineTmaAsyncILi2EEEEES1B_RNSA_13PipelineStateILj2EEERT0_RT1_iRiRKNS_16SeqlenInfoQKNewKILb1ELb0EEENS2_IJiiiiEEERT_ENKUliT_T0_T1_E_clIZSF_ISO_S12_S14_EbS17_S1B_S1B_S1E_S1G_S1I_iS1J_S1N_S1O_S1Q_EUlRS1R_iE1_NS3_ILb0EEENS3_ILb1EEEEEDaiS1R_S1S_S1T_)
        /*00c8*/ 	.word	0x00000490


	//----- nvinfo : EIATTR_FRAME_SIZE
	.align		4
.L_52:
        /*00cc*/ 	.byte	0x04, 0x11
        /*00ce*/ 	.short	(.L_54 - .L_53)
	.align		4
.L_53:
        /*00d0*/ 	.word	index@(_ZN7cutlass13device_kernelIN5flash11enable_sm90INS1_16FlashAttnFwdSm90INS1_25CollectiveMainloopFwdSm90ILi2EN4cute5tupleIJNS5_1CILi1EEES8_S8_EEENS6_IJNS7_ILi128EEENS7_ILi96EEENS7_ILi64EEEEEELi256ENS_6half_tEfNS_4arch4Sm90ELb0ELb1ELb1ELb1ELb0ELb0ELb1ELb1ELb0ELb0ELb0ELb0EEENS1_21CollectiveEpilogueFwdINS6_IJSA_NS7_ILi256EEESB_EEES9_SE_SG_Li256ELb1ELb0ELb0ELb0EEENS1_36VarlenDynamicPersistentTileSchedulerILi128ELi96ELi256ELi32ELb0ELb0ELb1ELb1ELb0ELb1EEEEEEEEEvNT_6ParamsE)
        /*00d4*/ 	.word	0x00000490


	//----- nvinfo : EIATTR_REGCOUNT
	.align		4
.L_54:
        /*00d8*/ 	.byte	0x04, 0x2f
        /*00da*/ 	.short	(.L_56 - .L_55)
	.align		4
.L_55:
        /*00dc*/ 	.word	index@(_ZN7cutlass13device_kernelIN5flash11enable_sm90INS1_16FlashAttnFwdSm90INS1_25CollectiveMainloopFwdSm90ILi2EN4cute5tupleIJNS5_1CILi1EEES8_S8_EEENS6_IJNS7_ILi128EEENS7_ILi96EEENS7_ILi64EEEEEELi256ENS_6half_tEfNS_4arch4Sm90ELb0ELb1ELb1ELb1ELb0ELb1ELb0ELb1ELb0ELb0ELb0ELb0EEENS1_21CollectiveEpilogueFwdINS6_IJSA_NS7_ILi256EEESB_EEES9_SE_SG_Li256ELb1ELb0ELb0ELb0EEENS1_36VarlenDynamicPersistentTileSchedulerILi128ELi96ELi256ELi32ELb0ELb0ELb1ELb1ELb0ELb1EEEEEEEEEvNT_6ParamsE)
        /*00e0*/ 	.word	0x000000a8


	//----- nvinfo : EIATTR_FRAME_SIZE
	.align		4
.L_56:
        /*00e4*/ 	.byte	0x04, 0x11
        /*00e6*/ 	.short	(.L_58 - .L_57)
	.align		4
.L_57:
        /*00e8*/ 	.word	index@(_ZN7cutlass13device_kernelIN5flash11enable_sm90INS1_16FlashAttnFwdSm90INS1_25CollectiveMainloopFwdSm90ILi2EN4cute5tupleIJNS5_1CILi1EEES8_S8_EEENS6_IJNS7_ILi128EEENS7_ILi96EEENS7_ILi64EEEEEELi256ENS_6half_tEfNS_4arch4Sm90ELb0ELb1ELb1ELb1ELb0ELb1ELb0ELb1ELb0ELb0ELb0ELb0EEENS1_21CollectiveEpilogueFwdINS6_IJSA_NS7_ILi256EEESB_EEES9_SE_SG_Li256ELb1ELb0ELb0ELb0EEENS1_36VarlenDynamicPersistentTileSchedulerILi128ELi96ELi256ELi32ELb0ELb0ELb1ELb1ELb0ELb1EEEEEEEEEvNT_6ParamsE)
        /*00ec*/ 	.word	0x00000030


	//----- nvinfo : EIATTR_REGCOUNT
	.align		4
.L_58:
        /*00f0*/ 	.byte	0x04, 0x2f
        /*00f2*/ 	.short	(.L_60 - .L_59)
	.align		4
.L_59:
        /*00f4*/ 	.word	index@(_ZN7cutlass13device_kernelIN5flash11enable_sm90INS1_16FlashAttnFwdSm90INS1_25CollectiveMainloopFwdSm90ILi2EN4cute5tupleIJNS5_1CILi1EEES8_S8_EEENS6_IJNS7_ILi128EEENS7_ILi96EEENS7_ILi64EEEEEELi256ENS_6half_tEfNS_4arch4Sm90ELb0ELb1ELb1ELb1ELb0ELb0ELb0ELb1ELb0ELb0ELb0ELb0EEENS1_21CollectiveEpilogueFwdINS6_IJSA_NS7_ILi256EEESB_EEES9_SE_SG_Li256ELb1ELb0ELb0ELb0EEENS1_36VarlenDynamicPersistentTileSchedulerILi128ELi96ELi256ELi32ELb0ELb0ELb1ELb1ELb0ELb1EEEEEEEEEvNT_6ParamsE)
        /*00f8*/ 	.word	0x000000a8


	//----- nvinfo : EIATTR_FRAME_SIZE
	.align		4
.L_60:
        /*00fc*/ 	.byte	0x04, 0x11
        /*00fe*/ 	.short	(.L_62 - .L_61)
	.align		4
.L_61:
        /*0100*/ 	.word	index@(_ZN7cutlass13device_kernelIN5flash11enable_sm90INS1_16FlashAttnFwdSm90INS1_25CollectiveMainloopFwdSm90ILi2EN4cute5tupleIJNS5_1CILi1EEES8_S8_EEENS6_IJNS7_ILi128EEENS7_ILi96EEENS7_ILi64EEEEEELi256ENS_6half_tEfNS_4arch4Sm90ELb0ELb1ELb1ELb1ELb0ELb0ELb0ELb1ELb0ELb0ELb0ELb0EEENS1_21CollectiveEpilogueFwdINS6_IJSA_NS7_ILi256EEESB_EEES9_SE_SG_Li256ELb1ELb0ELb0ELb0EEENS1_36VarlenDynamicPersistentTileSchedulerILi128ELi96ELi256ELi32ELb0ELb0ELb1ELb1ELb0ELb1EEEEEEEEEvNT_6ParamsE)
        /*0104*/ 	.word	0x00000020


	//----- nvinfo : EIATTR_REGCOUNT
	.align		4
.L_62:
        /*0108*/ 	.byte	0x04, 0x2f
        /*010a*/ 	.short	(.L_64 - .L_63)
	.align		4
.L_63:
        /*010c*/ 	.word	index@(_ZN7cutlass13device_kernelIN5flash11enable_sm90INS1_16FlashAttnFwdSm90INS1_25CollectiveMainloopFwdSm90ILi2EN4cute5tupleIJNS5_1CILi1EEES8_S8_EEENS6_IJNS7_ILi128EEENS7_ILi96EEENS7_ILi64EEEEEELi256ENS_6half_tEfNS_4arch4Sm90ELb0ELb1ELb1ELb0ELb0ELb0ELb1ELb1ELb0ELb0ELb0ELb0EEENS1_21CollectiveEpilogueFwdINS6_IJSA_NS7_ILi256EEESB_EEES9_SE_SG_Li256ELb0ELb0ELb0ELb0EEENS1_30DynamicPersistentTileSchedulerILi256ELi32ELb0ELb0ELb1EEEEEEEEEvNT_6ParamsE)
        /*0110*/ 	.word	0x000000a8


	//----- nvinfo : EIATTR_FRAME_SIZE
	.align		4
.L_64:
        /*0114*/ 	.byte	0x04, 0x11
        /*0116*/ 	.short	(.L_66 - .L_65)
	.align		4
.L_65:
        /*0118*/ 	.word	index@($_ZN7cutlass13device_kernelIN5flash11enable_sm90INS1_16FlashAttnFwdSm90INS1_25CollectiveMainloopFwdSm90ILi2EN4cute5tupleIJNS5_1CILi1EEES8_S8_EEENS6_IJNS7_ILi128EEENS7_ILi96EEENS7_ILi64EEEEEELi256ENS_6half_tEfNS_4arch4Sm90ELb0ELb1ELb1ELb0ELb0ELb0ELb1ELb1ELb0ELb0ELb0ELb0EEENS1_21CollectiveEpilogueFwdINS6_IJSA_NS7_ILi256EEESB_EEES9_SE_SG_Li256ELb0ELb0ELb0ELb0EEENS1_30DynamicPersistentTileSchedulerILi256ELi32ELb0ELb0ELb1EEEEEEEEEvNT_6ParamsE$_ZZN5flash25CollectiveMainloopFwdSm90ILi2EN4cute5tupleIJNS1_1CILi1EEES4_S4_EEENS2_IJNS3_ILi128EEENS3_ILi96EEENS3_ILi64EEEEEELi256EN7cutlass6half_tEfNSA_4arch4Sm90ELb0ELb1ELb1ELb0ELb0ELb0ELb1ELb1ELb0ELb0ELb0ELb0EE3mmaINS_16FlashAttnFwdSm90ISE_NS_21CollectiveEpilogueFwdINS2_IJS6_NS3_ILi256EEES7_EEES5_SB_SD_Li256ELb0ELb0ELb0ELb0EEENS_30DynamicPersistentTileSchedulerILi256ELi32ELb0ELb0ELb1EEEE13SharedStorageENS1_6TensorINS1_11ArrayEngineIfLm128EEENS1_6LayoutINS2_IJNS2_IJNS3_ILi2EEEST_NS3_ILi32EEEEEES4_S4_EEENS2_IJNS2_IJS4_ST_NS3_ILi4EEEEEENS3_ILi0EEESZ_EEEEEEENS_7SoftmaxILi2ELi0EEEEEbRKNSE_6ParamsENSA_25PipelineTmaAsyncNoClusterILi2ENSA_16PipelineTmaAsyncILi2EEEEES1B_RNSA_13PipelineStateILj2EEERT0_RT1_iRiRKNS_16SeqlenInfoQKNewKILb0ELb0EEENS2_IJiiiiEEERT_ENKUliT_T0_T1_E_clIZSF_ISO_S12_S14_EbS17_S1B_S1B_S1E_S1G_S1I_iS1J_S1N_S1O_S1Q_EUlRS1R_iE1_NS3_ILb0EEENS3_ILb1EEEEEDaiS1R_S1S_S1T_)
        /*011c*/ 	.word	0x00000480


	//----- nvinfo : EIATTR_FRAME_SIZE
	.align		4
.L_66:
        /*0120*/ 	.byte	0x04, 0x11
        /*0122*/ 	.short	(.L_68 - .L_67)
	.align		4
.L_67:
        /*0124*/ 	.word	index@(_ZN7cutlass13device_kernelIN5flash11enable_sm90INS1_16FlashAttnFwdSm90INS1_25CollectiveMainloopFwdSm90ILi2EN4cute5tupleIJNS5_1CILi1EEES8_S8_EEENS6_IJNS7_ILi128EEENS7_ILi96EEENS7_ILi64EEEEEELi256ENS_6half_tEfNS_4arch4Sm90ELb0ELb1ELb1ELb0ELb0ELb0ELb1ELb1ELb0ELb0ELb0ELb0EEENS1_21CollectiveEpilogueFwdINS6_IJSA_NS7_ILi256EEESB_EEES9_SE_SG_Li256ELb0ELb0ELb0ELb0EEENS1_30DynamicPersistentTileSchedulerILi256ELi32ELb0ELb0ELb1EEEEEEEEEvNT_6ParamsE)
        /*0128*/ 	.word	0x00000480


	//----- nvinfo : EIATTR_REGCOUNT
	.align		4
.L_68:
        /*012c*/ 	.byte	0x04, 0x2f
        /*012e*/ 	.short	(.L_70 - .L_69)
	.align		4
.L_69:
        /*0130*/ 	.word	index@(_ZN7cutlass13device_kernelIN5flash11enable_sm90INS1_16FlashAttnFwdSm90INS1_25CollectiveMainloopFwdSm90ILi2EN4cute5tupleIJNS5_1CILi1EEES8_S8_EEENS6_IJNS7_ILi128EEENS7_ILi96EEENS7_ILi64EEEEEELi256ENS_6half_tEfNS_4arch4Sm90ELb0ELb1ELb1ELb0ELb0ELb0ELb0ELb1ELb0ELb0ELb0ELb0EEENS1_21CollectiveEpilogueFwdINS6_IJSA_NS7_ILi256EEESB_EEES9_SE_SG_Li256ELb0ELb0ELb0ELb0EEENS1_30DynamicPersistentTileSchedulerILi256ELi32ELb0ELb0ELb1EEEEEEEEEvNT_6ParamsE)
        /*0134*/ 	.word	0x000000a8


	//----- nvinfo : EIATTR_FRAME_SIZE
	.align		4
.L_70:
        /*0138*/ 	.byte	0x04, 0x11
        /*013a*/ 	.short	(.L_72 - .L_71)
	.align		4
.L_71:
        /*013c*/ 	.word	index@(_ZN7cutlass13device_kernelIN5flash11enable_sm90INS1_16FlashAttnFwdSm90INS1_25CollectiveMainloopFwdSm90ILi2EN4cute5tupleIJNS5_1CILi1EEES8_S8_EEENS6_IJNS7_ILi128EEENS7_ILi96EEENS7_ILi64EEEEEELi256ENS_6half_tEfNS_4arch4Sm90ELb0ELb1ELb1ELb0ELb0ELb0ELb0ELb1ELb0ELb0ELb0ELb0EEENS1_21CollectiveEpilogueFwdINS6_IJSA_NS7_ILi256EEESB_EEES9_SE_SG_Li256ELb0ELb0ELb0ELb0EEENS1_30DynamicPersistentTileSchedulerILi256ELi32ELb0ELb0ELb1EEEEEEEEEvNT_6ParamsE)
        /*0140*/ 	.word	0x00000000


	//----- nvinfo : EIATTR_REGCOUNT
	.align		4
.L_72:
        /*0144*/ 	.byte	0x04, 0x2f
        /*0146*/ 	.short	(.L_74 - .L_73)
	.align		4
.L_73:
        /*0148*/ 	.word	index@(_ZN7cutlass13device_kernelIN5flash11enable_sm90INS1_16FlashAttnFwdSm90INS1_25CollectiveMainloopFwdSm90ILi2EN4cute5tupleIJNS5_1CILi1EEES8_S8_EEENS6_IJNS7_ILi128EEENS7_ILi96EEENS7_ILi64EEEEEELi256ENS_6half_tEfNS_4arch4Sm90ELb0ELb0ELb1ELb1ELb0ELb1ELb1ELb1ELb0ELb0ELb0ELb0EEENS1_21CollectiveEpilogueFwdINS6_IJSA_NS7_ILi256EEESB_EEES9_SE_SG_Li256ELb1ELb0ELb0ELb0EEENS1_36VarlenDynamicPersistentTileSchedulerILi128ELi96ELi256ELi32ELb0ELb0ELb1ELb0ELb1ELb1EEEEEEEEEvNT_6ParamsE)
        /*014c*/ 	.word	0x000000a8


	//----- nvinfo : EIATTR_FRAME_SIZE
	.align		4
.L_74:
        /*0150*/ 	.byte	0x04, 0x11
        /*0152*/ 	.short	(.L_76 - .L_75)
	.align		4
.L_75:
        /*0154*/ 	.word	index@(_ZN7cutlass13device_kernelIN5flash11enable_sm90INS1_16FlashAttnFwdSm90INS1_25CollectiveMainloopFwdSm90ILi2EN4cute5tupleIJNS5_1CILi1EEES8_S8_EEENS6_IJNS7_ILi128EEENS7_ILi96EEENS7_ILi64EEEEEELi256ENS_6half_tEfNS_4arch4Sm90ELb0ELb0ELb1ELb1ELb0ELb1ELb1ELb1ELb0ELb0ELb0ELb0EEENS1_21CollectiveEpilogueFwdINS6_IJSA_NS7_ILi256EEESB_EEES9_SE_SG_Li256ELb1ELb0ELb0ELb0EEENS1_36VarlenDynamicPersistentTileSchedulerILi128ELi96ELi256ELi32ELb0ELb0ELb1ELb0ELb1ELb1EEEEEEEEEvNT_6ParamsE)
        /*0158*/ 	.word	0x000000a0


	//----- nvinfo : EIATTR_REGCOUNT
	.align		4
.L_76:
        /*015c*/ 	.byte	0x04, 0x2f
        /*015e*/ 	.short	(.L_78 - .L_77)
	.align		4
.L_77:
        /*0160*/ 	.word	index@(_ZN7cutlass13device_kernelIN5flash11enable_sm90INS1_16FlashAttnFwdSm90INS1_25CollectiveMainloopFwdSm90ILi2EN4cute5tupleIJNS5_1CILi1EEES8_S8_EEENS6_IJNS7_ILi128EEENS7_ILi96EEENS7_ILi64EEEEEELi256ENS_6half_tEfNS_4arch4Sm90ELb0ELb0ELb1ELb1ELb0ELb0ELb1ELb1ELb0ELb0ELb0ELb0EEENS1_21CollectiveEpilogueFwdINS6_IJSA_NS7_ILi256EEESB_EEES9_SE_SG_Li256ELb1ELb0ELb0ELb0EEENS1_36VarlenDynamicPersistentTileSchedulerILi128ELi96ELi256ELi32ELb0ELb0ELb1ELb0ELb1ELb1EEEEEEEEEvNT_6ParamsE)
        /*0164*/ 	.word	0x000000a8


	//----- nvinfo : EIATTR_FRAME_SIZE
	.align		4
.L_78:
        /*0168*/ 	.byte	0x04, 0x11
        /*016a*/ 	.short	(.L_80 - .L_79)
	.align		4
.L_79:
        /*016c*/ 	.word	index@(_ZN7cutlass13device_kernelIN5flash11enable_sm90INS1_16FlashAttnFwdSm90INS1_25CollectiveMainloopFwdSm90ILi2EN4cute5tupleIJNS5_1CILi1EEES8_S8_EEENS6_IJNS7_ILi128EEENS7_ILi96EEENS7_ILi64EEEEEELi256ENS_6half_tEfNS_4arch4Sm90ELb0ELb0ELb1ELb1ELb0ELb0ELb1ELb1ELb0ELb0ELb0ELb0EEENS1_21CollectiveEpilogueFwdINS6_IJSA_NS7_ILi256EEESB_EEES9_SE_SG_Li256ELb1ELb0ELb0ELb0EEENS1_36VarlenDynamicPersistentTileSchedulerILi128ELi96ELi256ELi32ELb0ELb0ELb1ELb0ELb1ELb1EEEEEEEEEvNT_6ParamsE)
        /*0170*/ 	.word	0x00000030


	//----- nvinfo : EIATTR_REGCOUNT
	.align		4
.L_80:
        /*0174*/ 	.byte	0x04, 0x2f
        /*0176*/ 	.short	(.L_82 - .L_81)
	.align		4
.L_81:
        /*0178*/ 	.word	index@(_ZN7cutlass13device_kernelIN5flash11enable_sm90INS1_16FlashAttnFwdSm90INS1_25CollectiveMainloopFwdSm90ILi2EN4cute5tupleIJNS5_1CILi1EEES8_S8_EEENS6_IJNS7_ILi128EEENS7_ILi96EEENS7_ILi64EEEEEELi256ENS_6half_tEfNS_4arch4Sm90ELb0ELb0ELb1ELb1ELb0ELb1ELb0ELb1ELb0ELb0ELb0ELb0EEENS1_21CollectiveEpilogueFwdINS6_IJSA_NS7_ILi256EEESB_EEES9_SE_SG_Li256ELb1ELb0ELb0ELb0EEENS1_36VarlenDynamicPersistentTileSchedulerILi128ELi96ELi256ELi32ELb0ELb0ELb1ELb0ELb1ELb1EEEEEEEEEvNT_6ParamsE)
        /*017c*/ 	.word	0x000000a8


	//----- nvinfo : EIATTR_FRAME_SIZE
	.align		4
.L_82:
        /*0180*/ 	.byte	0x04, 0x11
        /*0182*/ 	.short	(.L_84 - .L_83)
	.align		4
.L_83:
        /*0184*/ 	.word	index@(_ZN7cutlass13device_kernelIN5flash11enable_sm90INS1_16FlashAttnFwdSm90INS1_25CollectiveMainloopFwdSm90ILi2EN4cute5tupleIJNS5_1CILi1EEES8_S8_EEENS6_IJNS7_ILi128EEENS7_ILi96EEENS7_ILi64EEEEEELi256ENS_6half_tEfNS_4arch4Sm90ELb0ELb0ELb1ELb1ELb0ELb1ELb0ELb1ELb0ELb0ELb0ELb0EEENS1_21CollectiveEpilogueFwdINS6_IJSA_NS7_ILi256EEESB_EEES9_SE_SG_Li256ELb1ELb0ELb0ELb0EEENS1_36VarlenDynamicPersistentTileSchedulerILi128ELi96ELi256ELi32ELb0ELb0ELb1ELb0ELb1ELb1EEEEEEEEEvNT_6ParamsE)
        /*0188*/ 	.word	0x00000038


	//----- nvinfo : EIATTR_REGCOUNT
	.align		4
.L_84:
        /*018c*/ 	.byte	0x04, 0x2f
        /*018e*/ 	.short	(.L_86 - .L_85)
	.align		4
.L_85:
        /*0190*/ 	.word	index@(_ZN7cutlass13device_kernelIN5flash11enable_sm90INS1_16FlashAttnFwdSm90INS1_25CollectiveMainloopFwdSm90ILi2EN4cute5tupleIJNS5_1CILi1EEES8_S8_EEENS6_IJNS7_ILi128EEENS7_ILi96EEENS7_ILi64EEEEEELi256ENS_6half_tEfNS_4arch4Sm90ELb0ELb0ELb1ELb1ELb0ELb0ELb0ELb1ELb0ELb0ELb0ELb0EEENS1_21CollectiveEpilogueFwdINS6_IJSA_NS7_ILi256EEESB_EEES9_SE_SG_Li256ELb1ELb0ELb0ELb0EEENS1_36VarlenDynamicPersistentTileSchedulerILi128ELi96ELi256ELi32ELb0ELb0ELb1ELb0ELb1ELb1EEEEEEEEEvNT_6ParamsE)
        /*0194*/ 	.word	0x000000a8


	//----- nvinfo : EIATTR_FRAME_SIZE
	.align		4
.L_86:
        /*0198*/ 	.byte	0x04, 0x11
        /*019a*/ 	.short	(.L_88 - .L_87)
	.align		4
.L_87:
        /*019c*/ 	.word	index@(_ZN7cutlass13device_kernelIN5flash11enable_sm90INS1_16FlashAttnFwdSm90INS1_25CollectiveMainloopFwdSm90ILi2EN4cute5tupleIJNS5_1CILi1EEES8_S8_EEENS6_IJNS7_ILi128EEENS7_ILi96EEENS7_ILi64EEEEEELi256ENS_6half_tEfNS_4arch4Sm90ELb0ELb0ELb1ELb1ELb0ELb0ELb0ELb1ELb0ELb0ELb0ELb0EEENS1_21CollectiveEpilogueFwdINS6_IJSA_NS7_ILi256EEESB_EEES9_SE_SG_Li256ELb1ELb0ELb0ELb0EEENS1_36VarlenDynamicPersistentTileSchedulerILi128ELi96ELi256ELi32ELb0ELb0ELb1ELb0ELb1ELb1EEEEEEEEEvNT_6ParamsE)
        /*01a0*/ 	.word	0x00000030


	//----- nvinfo : EIATTR_REGCOUNT
	.align		4
.L_88:
        /*01a4*/ 	.byte	0x04, 0x2f
        /*01a6*/ 	.short	(.L_90 - .L_89)
	.align		4
.L_89:
        /*01a8*/ 	.word	index@(_ZN7cutlass13device_kernelIN5flash11enable_sm90INS1_16FlashAttnFwdSm90INS1_25CollectiveMainloopFwdSm90ILi2EN4cute5tupleIJNS5_1CILi1EEES8_S8_EEENS6_IJNS7_ILi128EEENS7_ILi96EEENS7_ILi64EEEEEELi256ENS_6half_tEfNS_4arch4Sm90ELb0ELb0ELb1ELb0ELb0ELb0ELb1ELb1ELb0ELb0ELb0ELb0EEENS1_21CollectiveEpilogueFwdINS6_IJSA_NS7_ILi256EEESB_EEES9_SE_SG_Li256ELb0ELb0ELb0ELb0EEENS1_29StaticPersistentTileSchedulerILb0EEEEEEEEEvNT_6ParamsE)
        /*01ac*/ 	.word	0x000000a8


	//----- nvinfo : EIATTR_FRAME_SIZE
	.align		4
.L_90:
        /*01b0*/ 	.byte	0x04, 0x11
        /*01b2*/ 	.short	(.L_92 - .L_91)
	.align		4
.L_91:
        /*01b4*/ 	.word	index@(_ZN7cutlass13device_kernelIN5flash11enable_sm90INS1_16FlashAttnFwdSm90INS1_25CollectiveMainloopFwdSm90ILi2EN4cute5tupleIJNS5_1CILi1EEES8_S8_EEENS6_IJNS7_ILi128EEENS7_ILi96EEENS7_ILi64EEEEEELi256ENS_6half_tEfNS_4arch4Sm90ELb0ELb0ELb1ELb0ELb0ELb0ELb1ELb1ELb0ELb0ELb0ELb0EEENS1_21CollectiveEpilogueFwdINS6_IJSA_NS7_ILi256EEESB_EEES9_SE_SG_Li256ELb0ELb0ELb0ELb0EEENS1_29StaticPersistentTileSchedulerILb0EEEEEEEEEvNT_6ParamsE)
        /*01b8*/ 	.word	0x00000020


	//----- nvinfo : EIATTR_REGCOUNT
	.align		4
.L_92:
        /*01bc*/ 	.byte	0x04, 0x2f
        /*01be*/ 	.short	(.L_94 - .L_93)
	.align		4
.L_93:
        /*01c0*/ 	.word	index@(_ZN7cutlass13device_kernelIN5flash11enable_sm90INS1_16FlashAttnFwdSm90INS1_25CollectiveMainloopFwdSm90ILi2EN4cute5tupleIJNS5_1CILi1EEES8_S8_EEENS6_IJNS7_ILi128EEENS7_ILi96EEENS7_ILi64EEEEEELi256ENS_6half_tEfNS_4arch4Sm90ELb0ELb0ELb1ELb0ELb0ELb0ELb0ELb1ELb0ELb0ELb0ELb0EEENS1_21CollectiveEpilogueFwdINS6_IJSA_NS7_ILi256EEESB_EEES9_SE_SG_Li256ELb0ELb0ELb0ELb0EEENS1_29StaticPersistentTileSchedulerILb0EEEEEEEEEvNT_6ParamsE)
        /*01c4*/ 	.word	0x000000a8


	//----- nvinfo : EIATTR_FRAME_SIZE
	.align		4
.L_94:
        /*01c8*/ 	.byte	0x04, 0x11
        /*01ca*/ 	.short	(.L_96 - .L_95)
	.align		4
.L_95:
        /*01cc*/ 	.word	index@(_ZN7cutlass13device_kernelIN5flash11enable_sm90INS1_16FlashAttnFwdSm90INS1_25CollectiveMainloopFwdSm90ILi2EN4cute5tupleIJNS5_1CILi1EEES8_S8_EEENS6_IJNS7_ILi128EEENS7_ILi96EEENS7_ILi64EEEEEELi256ENS_6half_tEfNS_4arch4Sm90ELb0ELb0ELb1ELb0ELb0ELb0ELb0ELb1ELb0ELb0ELb0ELb0EEENS1_21CollectiveEpilogueFwdINS6_IJSA_NS7_ILi256EEESB_EEES9_SE_SG_Li256ELb0ELb0ELb0ELb0EEENS1_29StaticPersistentTileSchedulerILb0EEEEEEEEEvNT_6ParamsE)
        /*01d0*/ 	.word	0x00000020


	//----- nvinfo : EIATTR_MIN_STACK_SIZE
	.align		4
.L_96:
        /*01d4*/ 	.byte	0x04, 0x12
        /*01d6*/ 	.short	(.L_98 - .L_97)
	.align		4
.L_97:
        /*01d8*/ 	.word	index@(_ZN7cutlass13device_kernelIN5flash11enable_sm90INS1_16FlashAttnFwdSm90INS1_25CollectiveMainloopFwdSm90ILi2EN4cute5tupleIJNS5_1CILi1EEES8_S8_EEENS6_IJNS7_ILi128EEENS7_ILi96EEENS7_ILi64EEEEEELi256ENS_6half_tEfNS_4arch4Sm90ELb0ELb0ELb1ELb0ELb0ELb0ELb0ELb1ELb0ELb0ELb0ELb0EEENS1_21CollectiveEpilogueFwdINS6_IJSA_NS7_ILi256EEESB_EEES9_SE_SG_Li256ELb0ELb0ELb0ELb0EEENS1_29StaticPersistentTileSchedulerILb0EEEEEEEEEvNT_6ParamsE)
        /*01dc*/ 	.word	0x00000020


	//----- nvinfo : EIATTR_MIN_STACK_SIZE
	.align		4
.L_98:
        /*01e0*/ 	.byte	0x04, 0x12
        /*01e2*/ 	.short	(.L_100 - .L_99)
	.align		4
.L_99:
        /*01e4*/ 	.word	index@(_ZN7cutlass13device_kernelIN5flash11enable_sm90INS1_16FlashAttnFwdSm90INS1_25CollectiveMainloopFwdSm90ILi2EN4cute5tupleIJNS5_1CILi1EEES8_S8_EEENS6_IJNS7_ILi128EEENS7_ILi96EEENS7_ILi64EEEEEELi256ENS_6half_tEfNS_4arch4Sm90ELb0ELb0ELb1ELb0ELb0ELb0ELb1ELb1ELb0ELb0ELb0ELb0EEENS1_21CollectiveEpilogueFwdINS6_IJSA_NS7_ILi256EEESB_EEES9_SE_SG_Li256ELb0ELb0ELb0ELb0EEENS1_29StaticPersistentTileSchedulerILb0EEEEEEEEEvNT_6ParamsE)
        /*01e8*/ 	.word	0x00000020


	//----- nvinfo : EIATTR_MIN_STACK_SIZE
	.align		4
.L_100:
        /*01ec*/ 	.byte	0x04, 0x12
        /*01ee*/ 	.short	(.L_102 - .L_101)
	.align		4
.L_101:
        /*01f0*/ 	.word	index@(_ZN7cutlass13device_kernelIN5flash11enable_sm90INS1_16FlashAttnFwdSm90INS1_25CollectiveMainloopFwdSm90ILi2EN4cute5tupleIJNS5_1CILi1EEES8_S8_EEENS6_IJNS7_ILi128EEENS7_ILi96EEENS7_ILi64EEEEEELi256ENS_6half_tEfNS_4arch4Sm90ELb0ELb0ELb1ELb1ELb0ELb0ELb0ELb1ELb0ELb0ELb0ELb0EEENS1_21CollectiveEpilogueFwdINS6_IJSA_NS7_ILi256EEESB_EEES9_SE_SG_Li256ELb1ELb0ELb0ELb0EEENS1_36VarlenDynamicPersistentTileSchedulerILi128ELi96ELi256ELi32ELb0ELb0ELb1ELb0ELb1ELb1EEEEEEEEEvNT_6ParamsE)
        /*01f4*/ 	.word	0x00000030


	//----- nvinfo : EIATTR_MIN_STACK_SIZE
	.align		4
.L_102:
        /*01f8*/ 	.byte	0x04, 0x12
        /*01fa*/ 	.short	(.L_104 - .L_103)
	.align		4
.L_103:
        /*01fc*/ 	.word	index@(_ZN7cutlass13device_kernelIN5flash11enable_sm90INS1_16FlashAttnFwdSm90INS1_25CollectiveMainloopFwdSm90ILi2EN4cute5tupleIJNS5_1CILi1EEES8_S8_EEENS6_IJNS7_ILi128EEENS7_ILi96EEENS7_ILi64EEEEEELi256ENS_6half_tEfNS_4arch4Sm90ELb0ELb0ELb1ELb1ELb0ELb1ELb0ELb1ELb0ELb0ELb0ELb0EEENS1_21CollectiveEpilogueFwdINS6_IJSA_NS7_ILi256EEESB_EEES9_SE_SG_Li256ELb1ELb0ELb0ELb0EEENS1_36VarlenDynamicPersistentTileSchedulerILi128ELi96ELi256ELi32ELb0ELb0ELb1ELb0ELb1ELb1EEEEEEEEEvNT_6ParamsE)
        /*0200*/ 	.word	0x00000038


	//----- nvinfo : EIATTR_MIN_STACK_SIZE
	.align		4
.L_104:
        /*0204*/ 	.byte	0x04, 0x12
        /*0206*/ 	.short	(.L_106 - .L_105)
	.align		4
.L_105:
        /*0208*/ 	.word	index@(_ZN7cutlass13device_kernelIN5flash11enable_sm90INS1_16FlashAttnFwdSm90INS1_25CollectiveMainloopFwdSm90ILi2EN4cute5tupleIJNS5_1CILi1EEES8_S8_EEENS6_IJNS7_ILi128EEENS7_ILi96EEENS7_ILi64EEEEEELi256ENS_6half_tEfNS_4arch4Sm90ELb0ELb0ELb1ELb1ELb0ELb0ELb1ELb1ELb0ELb0ELb0ELb0EEENS1_21CollectiveEpilogueFwdINS6_IJSA_NS7_ILi256EEESB_EEES9_SE_SG_Li256ELb1ELb0ELb0ELb0EEENS1_36VarlenDynamicPersistentTileSchedulerILi128ELi96ELi256ELi32ELb0ELb0ELb1ELb0ELb1ELb1EEEEEEEEEvNT_6ParamsE)
        /*020c*/ 	.word	0x00000030


	//----- nvinfo : EIATTR_MIN_STACK_SIZE
	.align		4
.L_106:
        /*0210*/ 	.byte	0x04, 0x12
        /*0212*/ 	.short	(.L_108 - .L_107)
	.align		4
.L_107:
        /*0214*/ 	.word	index@(_ZN7cutlass13device_kernelIN5flash11enable_sm90INS1_16FlashAttnFwdSm90INS1_25CollectiveMainloopFwdSm90ILi2EN4cute5tupleIJNS5_1CILi1EEES8_S8_EEENS6_IJNS7_ILi128EEENS7_ILi96EEENS7_ILi64EEEEEELi256ENS_6half_tEfNS_4arch4Sm90ELb0ELb0ELb1ELb1ELb0ELb1ELb1ELb1ELb0ELb0ELb0ELb0EEENS1_21CollectiveEpilogueFwdINS6_IJSA_NS7_ILi256EEESB_EEES9_SE_SG_Li256ELb1ELb0ELb0ELb0EEENS1_36VarlenDynamicPersistentTileSchedulerILi128ELi96ELi256ELi32ELb0ELb0ELb1ELb0ELb1ELb1EEEEEEEEEvNT_6ParamsE)
        /*0218*/ 	.word	0x000000a0


	//----- nvinfo : EIATTR_MIN_STACK_SIZE
	.align		4
.L_108:
        /*021c*/ 	.byte	0x04, 0x12
        /*021e*/ 	.short	(.L_110 - .L_109)
	.align		4
.L_109:
        /*0220*/ 	.word	index@(_ZN7cutlass13device_kernelIN5flash11enable_sm90INS1_16FlashAttnFwdSm90INS1_25CollectiveMainloopFwdSm90ILi2EN4cute5tupleIJNS5_1CILi1EEES8_S8_EEENS6_IJNS7_ILi128EEENS7_ILi96EEENS7_ILi64EEEEEELi256ENS_6half_tEfNS_4arch4Sm90ELb0ELb1ELb1ELb0ELb0ELb0ELb0ELb1ELb0ELb0ELb0ELb0EEENS1_21CollectiveEpilogueFwdINS6_IJSA_NS7_ILi256EEESB_EEES9_SE_SG_Li256ELb0ELb0ELb0ELb0EEENS1_30DynamicPersistentTileSchedulerILi256ELi32ELb0ELb0ELb1EEEEEEEEEvNT_6ParamsE)
        /*0224*/ 	.word	0x00000000


	//----- nvinfo : EIATTR_MIN_STACK_SIZE
	.align		4
.L_110:
        /*0228*/ 	.byte	0x04, 0x12
        /*022a*/ 	.short	(.L_112 - .L_111)
	.align		4
.L_111:
        /*022c*/ 	.word	index@(_ZN7cutlass13device_kernelIN5flash11enable_sm90INS1_16FlashAttnFwdSm90INS1_25CollectiveMainloopFwdSm90ILi2EN4cute5tupleIJNS5_1CILi1EEES8_S8_EEENS6_IJNS7_ILi128EEENS7_ILi96EEENS7_ILi64EEEEEELi256ENS_6half_tEfNS_4arch4Sm90ELb0ELb1ELb1ELb0ELb0ELb0ELb1ELb1ELb0ELb0ELb0ELb0EEENS1_21CollectiveEpilogueFwdINS6_IJSA_NS7_ILi256EEESB_EEES9_SE_SG_Li256ELb0ELb0ELb0ELb0EEENS1_30DynamicPersistentTileSchedulerILi256ELi32ELb0ELb0ELb1EEEEEEEEEvNT_6ParamsE)
        /*0230*/ 	.word	0x00000480


	//----- nvinfo : EIATTR_MIN_STACK_SIZE
	.align		4
.L_112:
        /*0234*/ 	.byte	0x04, 0x12
        /*0236*/ 	.short	(.L_114 - .L_113)
	.align		4
.L_113:
        /*0238*/ 	.word	index@(_ZN7cutlass13device_kernelIN5flash11enable_sm90INS1_16FlashAttnFwdSm90INS1_25CollectiveMainloopFwdSm90ILi2EN4cute5tupleIJNS5_1CILi1EEES8_S8_EEENS6_IJNS7_ILi128EEENS7_ILi96EEENS7_ILi64EEEEEELi256ENS_6half_tEfNS_4arch4Sm90ELb0ELb1ELb1ELb1ELb0ELb0ELb0ELb1ELb0ELb0ELb0ELb0EEENS1_21CollectiveEpilogueFwdINS6_IJSA_NS7_ILi256EEESB_EEES9_SE_SG_Li256ELb1ELb0ELb0ELb0EEENS1_36VarlenDynamicPersistentTileSchedulerILi128ELi96ELi256ELi32ELb0ELb0ELb1ELb1ELb0ELb1EEEEEEEEEvNT_6ParamsE)
        /*023c*/ 	.word	0x00000020


	//----- nvinfo : EIATTR_MIN_STACK_SIZE
	.align		4
.L_114:
        /*0240*/ 	.byte	0x04, 0x12
        /*0242*/ 	.short	(.L_116 - .L_115)
	.align		4
.L_115:
        /*0244*/ 	.word	index@(_ZN7cutlass13device_kernelIN5flash11enable_sm90INS1_16FlashAttnFwdSm90INS1_25CollectiveMainloopFwdSm90ILi2EN4cute5tupleIJNS5_1CILi1EEES8_S8_EEENS6_IJNS7_ILi128EEENS7_ILi96EEENS7_ILi64EEEEEELi256ENS_6half_tEfNS_4arch4Sm90ELb0ELb1ELb1ELb1ELb0ELb1ELb0ELb1ELb0ELb0ELb0ELb0EEENS1_21CollectiveEpilogueFwdINS6_IJSA_NS7_ILi256EEESB_EEES9_SE_SG_Li256ELb1ELb0ELb0ELb0EEENS1_36VarlenDynamicPersistentTileSchedulerILi128ELi96ELi256ELi32ELb0ELb0ELb1ELb1ELb0ELb1EEEEEEEEEvNT_6ParamsE)
        /*0248*/ 	.word	0x00000030


	//----- nvinfo : EIATTR_MIN_STACK_SIZE
	.align		4
.L_116:
        /*024c*/ 	.byte	0x04, 0x12
        /*024e*/ 	.short	(.L_118 - .L_117)
	.align		4
.L_117:
        /*0250*/ 	.word	index@(_ZN7cutlass13device_kernelIN5flash11enable_sm90INS1_16FlashAttnFwdSm90INS1_25CollectiveMainloopFwdSm90ILi2EN4cute5tupleIJNS5_1CILi1EEES8_S8_EEENS6_IJNS7_ILi128EEENS7_ILi96EEENS7_ILi64EEEEEELi256ENS_6half_tEfNS_4arch4Sm90ELb0ELb1ELb1ELb1ELb0ELb0ELb1ELb1ELb0ELb0ELb0ELb0EEENS1_21CollectiveEpilogueFwdINS6_IJSA_NS7_ILi256EEESB_EEES9_SE_SG_Li256ELb1ELb0ELb0ELb0EEENS1_36VarlenDynamicPersistentTileSchedulerILi128ELi96ELi256ELi32ELb0ELb0ELb1ELb1ELb0ELb1EEEEEEEEEvNT_6ParamsE)
        /*0254*/ 	.word	0x00000490


	//----- nvinfo : EIATTR_MIN_STACK_SIZE
	.align		4
.L_118:
        /*0258*/ 	.byte	0x04, 0x12
        /*025a*/ 	.short	(.L_120 - .L_119)
	.align		4
.L_119:
        /*025c*/ 	.word	index@(_ZN7cutlass13device_kernelIN5flash11enable_sm90INS1_16FlashAttnFwdSm90INS1_25CollectiveMainloopFwdSm90ILi2EN4cute5tupleIJNS5_1CILi1EEES8_S8_EEENS6_IJNS7_ILi128EEENS7_ILi96EEENS7_ILi64EEEEEELi256ENS_6half_tEfNS_4arch4Sm90ELb0ELb1ELb1ELb1ELb0ELb1ELb1ELb1ELb0ELb0ELb0ELb0EEENS1_21CollectiveEpilogueFwdINS6_IJSA_NS7_ILi256EEESB_EEES9_SE_SG_Li256ELb1ELb0ELb0ELb0EEENS1_36VarlenDynamicPersistentTileSchedulerILi128ELi96ELi256ELi32ELb0ELb0ELb1ELb1ELb0ELb1EEEEEEEEEvNT_6ParamsE)
        /*0260*/ 	.word	0x000004a0


	//----- nvinfo : EIATTR_MIN_STACK_SIZE
	.align		4
.L_120:
        /*0264*/ 	.byte	0x04, 0x12
        /*0266*/ 	.short	(.L_122 - .L_121)
	.align		4
.L_121:
        /*0268*/ 	.word	index@(_ZN7cutlass13device_kernelIN5flash11enable_sm90INS1_16FlashAttnFwdSm90INS1_25CollectiveMainloopFwdSm90ILi2EN4cute5tupleIJNS5_1CILi1EEES8_S8_EEENS6_IJNS7_ILi128EEENS7_ILi96EEENS7_ILi64EEEEEELi256ENS_6half_tEfNS_4arch4Sm90ELb1ELb0ELb1ELb0ELb0ELb0ELb0ELb1ELb0ELb0ELb0ELb0EEENS1_21CollectiveEpilogueFwdINS6_IJSA_NS7_ILi256EEESB_EEES9_SE_SG_Li256ELb0ELb0ELb0ELb0EEENS1_30DynamicPersistentTileSchedulerILi256ELi32ELb0ELb0ELb1EEEEEEEEEvNT_6ParamsE)
        /*026c*/ 	.word	0x00000000


	//----- nvinfo : EIATTR_MIN_STACK_SIZE
	.align		4
.L_122:
        /*0270*/ 	.byte	0x04, 0x12
        /*0272*/ 	.short	(.L_124 - .L_123)
	.align		4
.L_123:
        /*0274*/ 	.word	index@(_ZN7cutlass13device_kernelIN5flash11enable_sm90INS1_16FlashAttnFwdSm90INS1_25CollectiveMainloopFwdSm90ILi2EN4cute5tupleIJNS5_1CILi1EEES8_S8_EEENS6_IJNS7_ILi128EEENS7_ILi96EEENS7_ILi64EEEEEELi256ENS_6half_tEfNS_4arch4Sm90ELb1ELb0ELb1ELb0ELb0ELb0ELb1ELb1ELb0ELb0ELb0ELb0EEENS1_21CollectiveEpilogueFwdINS6_IJSA_NS7_ILi256EEESB_EEES9_SE_SG_Li256ELb0ELb0ELb0ELb0EEENS1_30DynamicPersistentTileSchedulerILi256ELi32ELb0ELb0ELb1EEEEEEEEEvNT_6ParamsE)
        /*0278*/ 	.word	0x00000010


	//----- nvinfo : EIATTR_MIN_STACK_SIZE
	.align		4
.L_124:
        /*027c*/ 	.byte	0x04, 0x12
        /*027e*/ 	.short	(.L_126 - .L_125)
	.align		4
.L_125:
        /*0280*/ 	.word	index@(_ZN7cutlass13device_kernelIN5flash11enable_sm90INS1_16FlashAttnFwdSm90INS1_25CollectiveMainloopFwdSm90ILi2EN4cute5tupleIJNS5_1CILi1EEES8_S8_EEENS6_IJNS7_ILi128EEENS7_ILi96EEENS7_ILi64EEEEEELi256ENS_6half_tEfNS_4arch4Sm90ELb1ELb0ELb1ELb1ELb0ELb0ELb0ELb1ELb0ELb0ELb0ELb0EEENS1_21CollectiveEpilogueFwdINS6_IJSA_NS7_ILi256EEESB_EEES9_SE_SG_Li256ELb1ELb0ELb0ELb0EEENS1_36VarlenDynamicPersistentTileSchedulerILi128ELi96ELi256ELi32ELb0ELb0ELb1ELb1ELb1ELb1EEEEEEEEEvNT_6ParamsE)
        /*0284*/ 	.word	0x00000028


	//----- nvinfo : EIATTR_MIN_STACK_SIZE
	.align		4
.L_126:
        /*0288*/ 	.byte	0x04, 0x12
        /*028a*/ 	.short	(.L_128 - .L_127)
	.align		4
.L_127:
        /*028c*/ 	.word	index@(_ZN7cutlass13device_kernelIN5flash11enable_sm90INS1_16FlashAttnFwdSm90INS1_25CollectiveMainloopFwdSm90ILi2EN4cute5tupleIJNS5_1CILi1EEES8_S8_EEENS6_IJNS7_ILi128EEENS7_ILi96EEENS7_ILi64EEEEEELi256ENS_6half_tEfNS_4arch4Sm90ELb1ELb0ELb1ELb1ELb0ELb1ELb0ELb1ELb0ELb0ELb0ELb0EEENS1_21CollectiveEpilogueFwdINS6_IJSA_NS7_ILi256EEESB_EEES9_SE_SG_Li256ELb1ELb0ELb0ELb0EEENS1_36VarlenDynamicPersistentTileSchedulerILi128ELi96ELi256ELi32ELb0ELb0ELb1ELb1ELb1ELb1EEEEEEEEEvNT_6ParamsE)
        /*0290*/ 	.word	0x00000030


	//----- nvinfo : EIATTR_MIN_STACK_SIZE
	.align		4
.L_128:
        /*0294*/ 	.byte	0x04, 0x12
        /*0296*/ 	.short	(.L_130 - .L_129)
	.align		4
.L_129:
        /*0298*/ 	.word	index@(_ZN7cutlass13device_kernelIN5flash11enable_sm90INS1_16FlashAttnFwdSm90INS1_25CollectiveMainloopFwdSm90ILi2EN4cute5tupleIJNS5_1CILi1EEES8_S8_EEENS6_IJNS7_ILi128EEENS7_ILi96EEENS7_ILi64EEEEEELi256ENS_6half_tEfNS_4arch4Sm90ELb1ELb0ELb1ELb1ELb0ELb0ELb1ELb1ELb0ELb0ELb0ELb0EEENS1_21CollectiveEpilogueFwdINS6_IJSA_NS7_ILi256EEESB_EEES9_SE_SG_Li256ELb1ELb0ELb0ELb0EEENS1_36VarlenDynamicPersistentTileSchedulerILi128ELi96ELi256ELi32ELb0ELb0ELb1ELb1ELb1ELb1EEEEEEEEEvNT_6ParamsE)
        /*029c*/ 	.word	0x00000028


	//----- nvinfo : EIATTR_MIN_STACK_SIZE
	.align		4
.L_130:
        /*02a0*/ 	.byte	0x04, 0x12
        /*02a2*/ 	.short	(.L_132 - .L_131)
	.align		4
.L_131:
        /*02a4*/ 	.word	index@(_ZN7cutlass13device_kernelIN5flash11enable_sm90INS1_16FlashAttnFwdSm90INS1_25CollectiveMainloopFwdSm90ILi2EN4cute5tupleIJNS5_1CILi1EEES8_S8_EEENS6_IJNS7_ILi128EEENS7_ILi96EEENS7_ILi64EEEEEELi256ENS_6half_tEfNS_4arch4Sm90ELb1ELb0ELb1ELb1ELb0ELb1ELb1ELb1ELb0ELb0ELb0ELb0EEENS1_21CollectiveEpilogueFwdINS6_IJSA_NS7_ILi256EEESB_EEES9_SE_SG_Li256ELb1ELb0ELb0ELb0EEENS1_36VarlenDynamicPersistentTileSchedulerILi128ELi96ELi256ELi32ELb0ELb0ELb1ELb1ELb1ELb1EEEEEEEEEvNT_6ParamsE)
        /*02a8*/ 	.word	0x00000078
.L_132:


//--------------------- .nv.compat                --------------------------
	.section	.nv.compat,"",@"SHT_CUDA_COMPAT_INFO"
	.align	4
        /*0000*/ 	.byte	0x02, 0x09, 0x01, 0x00, 0x02, 0x02, 0x04, 0x00, 0x02, 0x05, 0x05, 0x00, 0x03, 0x07, 0x01, 0x01
        /*0010*/ 	.byte	0x02, 0x03, 0x01, 0x00, 0x02, 0x06, 0x01, 0x00, 0x04, 0x0b, 0x08, 0x00, 0x00, 0x00, 0x00, 0x00
        /*0020*/ 	.byte	0x00, 0x00, 0x00, 0x00


//--------------------- .nv.info._ZN7cutlass13device_kernelIN5flash11enable_sm90INS1_16FlashAttnFwdSm90INS1_25CollectiveMainloopFwdSm90ILi2EN4cute5tupleIJNS5_1CILi1EEES8_S8_EEENS6_IJNS7_ILi128EEENS7_ILi96EEENS7_ILi64EEEEEELi256ENS_6half_tEfNS_4arch4Sm90ELb0ELb0ELb1ELb0ELb0ELb0ELb0ELb1ELb0ELb0ELb0ELb0EEENS1_21CollectiveEpilogueFwdINS6_IJSA_NS7_ILi256EEESB_EEES9_SE_SG_Li256ELb0ELb0ELb0ELb0EEENS1_29StaticPersistentTileSchedulerILb0EEEEEEEEEvNT_6ParamsE --------------------------
	.section	.nv.info._ZN7cutlass13device_kernelIN5flash11enable_sm90INS1_16FlashAttnFwdSm90INS1_25CollectiveMainloopFwdSm90ILi2EN4cute5tupleIJNS5_1CILi1EEES8_S8_EEENS6_IJNS7_ILi128EEENS7_ILi96EEENS7_ILi64EEEEEELi256ENS_6half_tEfNS_4arch4Sm90ELb0ELb0ELb1ELb0ELb0ELb0ELb0ELb1ELb0ELb0ELb0ELb0EEENS1_21CollectiveEpilogueFwdINS6_IJSA_NS7_ILi256EEESB_EEES9_SE_SG_Li256ELb0ELb0ELb0ELb0EEENS1_29StaticPersistentTileSchedulerILb0EEEEEEEEEvNT_6ParamsE,"",@"SHT_CUDA_INFO"
	.sectionflags	@""
	.align	4


	//----- nvinfo : EIATTR_CUDA_API_VERSION
	.align		4
        /*0000*/ 	.byte	0x04, 0x37
        /*0002*/ 	.short	(.L_134 - .L_133)
.L_133:
        /*0004*/ 	.word	0x00000082


	//----- nvinfo : EIATTR_KPARAM_INFO
	.align		4
.L_134:
        /*0008*/ 	.byte	0x04, 0x17
        /*000a*/ 	.short	(.L_136 - .L_135)
.L_135:
        /*000c*/ 	.word	0x00000000
        /*0010*/ 	.short	0x0000
        /*0012*/ 	.short	0x0070
        /*0014*/ 	.byte	0x00, 0xf0, 0x01, 0x2e


	//----- nvinfo : EIATTR_SPARSE_MMA_MASK
	.align		4
.L_136:
        /*0018*/ 	.byte	0x03, 0x50
        /*001a*/ 	.short	0x0000


	//----- nvinfo : EIATTR_MAXREG_COUNT
	.align		4
        /*001c*/ 	.byte	0x03, 0x1b
        /*001e*/ 	.short	0x00a8


	//----- nvinfo : EIATTR_NUM_BARRIERS
	.align		4
        /*0020*/ 	.byte	0x02, 0x4c
        /*0022*/ 	.byte	0x10
	.zero		1


	//----- nvinfo : EIATTR_EXTERNS
	.align		4
        /*0024*/ 	.byte	0x04, 0x0f
        /*0026*/ 	.short	(.L_138 - .L_137)


	//   ....[0]....
	.align		4
.L_137:
        /*0028*/ 	.word	index@(__assertfail)


	//----- nvinfo : EIATTR_ANNOTATIONS
	.align		4
.L_138:
        /*002c*/ 	.byte	0x04, 0x55
        /*002e*/ 	.short	(.L_140 - .L_139)


	//   ....[0]....
.L_139:
        /*0030*/ 	.word	0x00000001
        /*0034*/ 	.byte	0x90, 0x6f, 0x00, 0x00, 0x01, 0x00, 0x00, 0x00, 0xa0, 0x6f, 0x00, 0x00, 0x01, 0x00, 0x00, 0x00
        /* <DEDUP_REMOVED lines=10> */
        /*00e4*/ 	.byte	0x70, 0x97, 0x00, 0x00


	//----- nvinfo : EIATTR_MERCURY_ISA_VERSION
	.align		4
.L_140:
        /*00e8*/ 	.byte	0x03, 0x5f
        /*00ea*/ 	.short	0x0101


	//----- nvinfo : EIATTR_INT_WARP_WIDE_INSTR_OFFSETS
	.align		4
        /*00ec*/ 	.byte	0x04, 0x31
        /*00ee*/ 	.short	(.L_142 - .L_141)


	//   ....[0]....
.L_141:
        /*00f0*/ 	.word	0x00000190


	//   ....[1]....
        /*00f4*/ 	.word	0x000001c0


	//   ....[2]....
        /*00f8*/ 	.word	0x000001d0


	//   ....[3]....
        /*00fc*/ 	.word	0x000076a0


	//   ....[4]....
        /*0100*/ 	.word	0x000076d0


	//----- nvinfo : EIATTR_COOP_GROUP_MASK_REGIDS
	.align		4
.L_142:
        /*0104*/ 	.byte	0x04, 0x29
        /*0106*/ 	.short	(.L_144 - .L_143)


	//   ....[0]....
.L_143:
        /*0108*/ 	.word	0xffffffff


	//   ....[1]....
        /*010c*/ 	.word	0xffffffff


	//   ....[2]....
        /*0110*/ 	.word	0xffffffff


	//   ....[3]....
        /*0114*/ 	.word	0xffffffff


	//   ....[4]....
        /*0118*/ 	.word	0xffffffff


	//   ....[5]....
        /*011c*/ 	.word	0xffffffff


	//   ....[6]....
        /*0120*/ 	.word	0xffffffff


	//   ....[7]....
        /*0124*/ 	.word	0xffffffff


	//   ....[8]....
        /*0128*/ 	.word	0xffffffff


	//   ....[9]....
        /*012c*/ 	.word	0xffffffff


	//   ....[10]....
        /*0130*/ 	.word	0xffffffff


	//   ....[11]....
        /*0134*/ 	.word	0xffffffff


	//   ....[12]....
        /*0138*/ 	.word	0xffffffff


	//   ....[13]....
        /*013c*/ 	.word	0xffffffff


	//   ....[14]....
        /*0140*/ 	.word	0xffffffff


	//   ....[15]....
        /*0144*/ 	.word	0xffffffff


	//   ....[16]....
        /*0148*/ 	.word	0xffffffff


	//   ....[17]....
        /*014c*/ 	.word	0xffffffff


	//   ....[18]....
        /*0150*/ 	.word	0xffffffff


	//   ....[19]....
        /*0154*/ 	.word	0xffffffff


	//   ....[20]....
        /*0158*/ 	.word	0xffffffff


	//   ....[21]....
        /*015c*/ 	.word	0xffffffff


	//   ....[22]....
        /*0160*/ 	.word	0xffffffff


	//   ....[23]....
        /*0164*/ 	.word	0x0500000f


	//   ....[24]....
        /*0168*/ 	.word	0x0500000f


	//----- nvinfo : EIATTR_COOP_GROUP_INSTR_OFFSETS
	.align		4
.L_144:
        /*016c*/ 	.byte	0x04, 0x28
        /*016e*/ 	.short	(.L_146 - .L_145)


	//   ....[0]....
.L_145:
        /*0170*/ 	.word	0x00000070


	//   ....[1]....
        /*0174*/ 	.word	0x000001a0


	//   ....[2]....
        /*0178*/ 	.word	0x000001f0


	//   ....[3]....
        /*017c*/ 	.word	0x000003e0


	//   ....[4]....
        /*0180*/ 	.word	0x00000540


	//   ....[5]....
        /*0184*/ 	.word	0x00000660


	//   ....[6]....
        /*0188*/ 	.word	0x000007c0


	//   ....[7]....
        /*018c*/ 	.word	0x00000d40


	//   ....[8]....
        /*0190*/ 	.word	0x00001fd0


	//   ....[9]....
        /*0194*/ 	.word	0x00002060


	//   ....[10]....
        /*0198*/ 	.word	0x00002480


	//   ....[11]....
        /*019c*/ 	.word	0x00002500


	//   ....[12]....
        /*01a0*/ 	.word	0x00003a10


	//   ....[13]....
        /*01a4*/ 	.word	0x00003a80


	//   ....[14]....
        /*01a8*/ 	.word	0x00003ef0


	//   ....[15]....
        /*01ac*/ 	.word	0x000040b0


	//   ....[16]....
        /*01b0*/ 	.word	0x00005430


	//   ....[17]....
        /*01b4*/ 	.word	0x00005470


	//   ....[18]....
        /*01b8*/ 	.word	0x00005600


	//   ....[19]....
        /*01bc*/ 	.word	0x00005640


	//   ....[20]....
        /*01c0*/ 	.word	0x00006870


	//   ....[21]....
        /*01c4*/ 	.word	0x00006ea0


	//   ....[22]....
        /*01c8*/ 	.word	0x00009870


	//   ....[23]....
        /*01cc*/ 	.word	0x00009d60


	//   ....[24]....
        /*01d0*/ 	.word	0x0000a200


	//----- nvinfo : EIATTR_REG_RECONFIG
	.align		4
.L_146:
        /*01d4*/ 	.byte	0x01, 0x54
	.zero		2


	//----- nvinfo : EIATTR_SYSCALL_OFFSETS
	.align		4
        /*01d8*/ 	.byte	0x04, 0x46
        /*01da*/ 	.short	(.L_148 - .L_147)


	//   ....[0]....
.L_147:
        /*01dc*/ 	.word	0x00001070


	//   ....[1]....
        /*01e0*/ 	.word	0x00007300


	//   ....[2]....
        /*01e4*/ 	.word	0x00007440


	//   ....[3]....
        /*01e8*/ 	.word	0x00007540


	//----- nvinfo : EIATTR_MBARRIER_INSTR_OFFSETS
	.align		4
.L_148:
        /*01ec*/ 	.byte	0x04, 0x39
        /*01ee*/ 	.short	(.L_150 - .L_149)


	//   ....[0]....
.L_149:
        /*01f0*/ 	.word	0x00000290
        /*01f4*/ 	.word	0x000000ff
        /*01f8*/ 	.word	0x00022800
        /*01fc*/ 	.short	0x0100
        /*01fe*/ 	.byte	0x06
	.zero		1


	//   ....[1]....
        /*0200*/ 	.word	0x000002a0
        /*0204*/ 	.word	0x000000ff
        /*0208*/ 	.word	0x00022820
        /*020c*/ 	.short	0x0100
        /*020e*/ 	.byte	0x06
	.zero		1


	//   ....[2]....
        /*0210*/ 	.word	0x00000390
        /*0214*/ 	.word	0x000000ff
        /*0218*/ 	.word	0x00022830
        /*021c*/ 	.short	0x0100
        /*021e*/ 	.byte	0x08
	.zero		1


	//   ....[3]....
        /*0220*/ 	.word	0x000003a0
        /*0224*/ 	.word	0x000000ff
        /*0228*/ 	.word	0x00022840
        /*022c*/ 	.short	0x0100
        /*022e*/ 	.byte	0x08
	.zero		1


	//   ....[4]....
        /*0230*/ 	.word	0x000003b0
        /*0234*/ 	.word	0x000000ff
        /*0238*/ 	.word	0x00022838
        /*023c*/ 	.short	0x0100
        /*023e*/ 	.byte	0x08
	.zero		1


	//   ....[5]....
        /*0240*/ 	.word	0x000003c0
        /*0244*/ 	.word	0x000000ff
        /*0248*/ 	.word	0x00022848
        /*024c*/ 	.short	0x0100
        /*024e*/ 	.byte	0x08
	.zero		1


	//   ....[6]....
        /*0250*/ 	.word	0x000004f0
        /*0254*/ 	.word	0x000000ff
        /*0258*/ 	.word	0x00022850
        /*025c*/ 	.short	0x0100
        /*025e*/ 	.byte	0x08
	.zero		1


	//   ....[7]....
        /*0260*/ 	.word	0x00000500
        /*0264*/ 	.word	0x000000ff
        /*0268*/ 	.word	0x00022860
        /*026c*/ 	.short	0x0100
        /*026e*/ 	.byte	0x08
	.zero		1


	//   ....[8]....
        /*0270*/ 	.word	0x00000510
        /*0274*/ 	.word	0x000000ff
        /*0278*/ 	.word	0x00022858
        /*027c*/ 	.short	0x0100
        /*027e*/ 	.byte	0x08
	.zero		1


	//   ....[9]....
        /*0280*/ 	.word	0x00000520
        /*0284*/ 	.word	0x000000ff
        /*0288*/ 	.word	0x00022868
        /*028c*/ 	.short	0x0100
        /*028e*/ 	.byte	0x08
	.zero		1


	//   ....[10]....
        /*0290*/ 	.word	0x00000610
        /*0294*/ 	.word	0x000000ff
        /*0298*/ 	.word	0x00022870
        /*029c*/ 	.short	0x0100
        /*029e*/ 	.byte	0x06
	.zero		1


	//   ....[11]....
        /*02a0*/ 	.word	0x00000620
        /*02a4*/ 	.word	0x000000ff
        /*02a8*/ 	.word	0x00022880
        /*02ac*/ 	.short	0x0100
        /*02ae*/ 	.byte	0x06
	.zero		1


	//   ....[12]....
        /*02b0*/ 	.word	0x00000630
        /*02b4*/ 	.word	0x000000ff
        /*02b8*/ 	.word	0x00022878
        /*02bc*/ 	.short	0x0100
        /*02be*/ 	.byte	0x06
	.zero		1


	//   ....[13]....
        /*02c0*/ 	.word	0x00000640
        /*02c4*/ 	.word	0x000000ff
        /*02c8*/ 	.word	0x00022888
        /*02cc*/ 	.short	0x0100
        /*02ce*/ 	.byte	0x06
	.zero		1


	//   ....[14]....
        /*02d0*/ 	.word	0x00000770
        /*02d4*/ 	.word	0x000000ff
        /*02d8*/ 	.word	0x00022890
        /*02dc*/ 	.short	0x0100
        /*02de*/ 	.byte	0x08
	.zero		1


	//   ....[15]....
        /*02e0*/ 	.word	0x00000780
        /*02e4*/ 	.word	0x000000ff
        /*02e8*/ 	.word	0x000228a0
        /*02ec*/ 	.short	0x0100
        /*02ee*/ 	.byte	0x08
	.zero		1


	//   ....[16]....
        /*02f0*/ 	.word	0x00000790
        /*02f4*/ 	.word	0x000000ff
        /*02f8*/ 	.word	0x00022898
        /*02fc*/ 	.short	0x0100
        /*02fe*/ 	.byte	0x08
	.zero		1


	//   ....[17]....
        /*0300*/ 	.word	0x000007a0
        /*0304*/ 	.word	0x000000ff
        /*0308*/ 	.word	0x000228a8
        /*030c*/ 	.short	0x0100
        /*030e*/ 	.byte	0x08
	.zero		1


	//   ....[18]....
        /*0310*/ 	.word	0x000008d0
        /*0314*/ 	.word	0x000000ff
        /*0318*/ 	.word	0x000228b0
        /*031c*/ 	.short	0x0100
        /*031e*/ 	.byte	0x08
	.zero		1


	//   ....[19]....
        /*0320*/ 	.word	0x000008e0
        /*0324*/ 	.word	0x000000ff
        /*0328*/ 	.word	0x000228c0
        /*032c*/ 	.short	0x0100
        /*032e*/ 	.byte	0x08
	.zero		1


	//   ....[20]....
        /*0330*/ 	.word	0x000008f0
        /*0334*/ 	.word	0x000000ff
        /*0338*/ 	.word	0x000228b8
        /*033c*/ 	.short	0x0100
        /*033e*/ 	.byte	0x08
	.zero		1


	//   ....[21]....
        /*0340*/ 	.word	0x00000900
        /*0344*/ 	.word	0x000000ff
        /*0348*/ 	.word	0x000228c8
        /*034c*/ 	.short	0x0100
        /*034e*/ 	.byte	0x08
	.zero		1


	//   ....[22]....
        /*0350*/ 	.word	0x000010c0
        /*0354*/ 	.word	0x000000ff
        /*0358*/ 	.word	0x00022800
        /*035c*/ 	.short	0x010a
        /*035e*/ 	.byte	0x2e
	.zero		1


	//   ....[23]....
        /*0360*/ 	.word	0x00001170
        /*0364*/ 	.word	0x000000ff
        /*0368*/ 	.word	0x00022830
        /*036c*/ 	.short	0x010a
        /*036e*/ 	.byte	0x15
	.zero		1


	//   ....[24]....
        /*0370*/ 	.word	0x000011b0
        /*0374*/ 	.word	0x000000ff
        /*0378*/ 	.word	0x00022830
        /*037c*/ 	.short	0x010a
        /*037e*/ 	.byte	0x15
	.zero		1


	//   ....[25]....
        /*0380*/ 	.word	0x00002960
        /*0384*/ 	.word	0x00000000
        /*0388*/ 	.word	0x00000000
        /*038c*/ 	.short	0x0101
        /*038e*/ 	.byte	0x3f
	.zero		1


	//   ....[26]....
        /*0390*/ 	.word	0x00002da0
        /*0394*/ 	.word	0x000000ff
        /*0398*/ 	.word	0x00022850
        /*039c*/ 	.short	0x010a
        /*039e*/ 	.byte	0x15
	.zero		1


	//   ....[27]....
        /*03a0*/ 	.word	0x00002de0
        /*03a4*/ 	.word	0x000000ff
        /*03a8*/ 	.word	0x00022850
        /*03ac*/ 	.short	0x010a
        /*03ae*/ 	.byte	0x15
	.zero		1


	//   ....[28]....
        /*03b0*/ 	.word	0x000030d0
        /*03b4*/ 	.word	0x0000000a
        /*03b8*/ 	.word	0x00000000
        /*03bc*/ 	.short	0x0101
        /*03be*/ 	.byte	0x3f
	.zero		1


	//   ....[29]....
        /*03c0*/ 	.word	0x00003230
        /*03c4*/ 	.word	0x000000ff
        /*03c8*/ 	.word	0x00022830
        /*03cc*/ 	.short	0x010a
        /*03ce*/ 	.byte	0x18
	.zero		1


	//   ....[30]....
        /*03d0*/ 	.word	0x00003280
        /*03d4*/ 	.word	0x000000ff
        /*03d8*/ 	.word	0x00022830
        /*03dc*/ 	.short	0x010a
        /*03de*/ 	.byte	0x18
	.zero		1


	//   ....[31]....
        /*03e0*/ 	.word	0x00004430
        /*03e4*/ 	.word	0x00000098
        /*03e8*/ 	.word	0x00000000
        /*03ec*/ 	.short	0x0101
        /*03ee*/ 	.byte	0x3f
	.zero		1


	//   ....[32]....
        /*03f0*/ 	.word	0x00005100
        /*03f4*/ 	.word	0x000000ff
        /*03f8*/ 	.word	0x00022850
        /*03fc*/ 	.short	0x010a
        /*03fe*/ 	.byte	0x18
	.zero		1


	//   ....[33]....
        /*0400*/ 	.word	0x00005150
        /*0404*/ 	.word	0x000000ff
        /*0408*/ 	.word	0x00022850
        /*040c*/ 	.short	0x010a
        /*040e*/ 	.byte	0x18
	.zero		1


	//   ....[34]....
        /*0410*/ 	.word	0x00005410
        /*0414*/ 	.word	0x000000c7
        /*0418*/ 	.word	0x00000000
        /*041c*/ 	.short	0x0101
        /*041e*/ 	.byte	0x3f
	.zero		1


	//   ....[35]....
        /*0420*/ 	.word	0x00006db0
        /*0424*/ 	.word	0x000000ff
        /*0428*/ 	.word	0x00000000
        /*042c*/ 	.short	0x0101
        /*042e*/ 	.byte	0x06
	.zero		1


	//   ....[36]....
        /*0430*/ 	.word	0x00007a20
        /*0434*/ 	.word	0x00000005
        /*0438*/ 	.word	0x00022840
        /*043c*/ 	.short	0x010a
        /*043e*/ 	.byte	0x3f
	.zero		1


	//   ....[37]....
        /*0440*/ 	.word	0x00007db0
        /*0444*/ 	.word	0x0000000a
        /*0448*/ 	.word	0x00022820
        /*044c*/ 	.short	0x010a
        /*044e*/ 	.byte	0x3f
	.zero		1


	//   ....[38]....
        /*0450*/ 	.word	0x00007e70
        /*0454*/ 	.word	0x00000008
        /*0458*/ 	.word	0x00022860
        /*045c*/ 	.short	0x010a
        /*045e*/ 	.byte	0x3f
	.zero		1


	//   ....[39]....
        /*0460*/ 	.word	0x00008430
        /*0464*/ 	.word	0x00000002
        /*0468*/ 	.word	0x00022840
        /*046c*/ 	.short	0x010a
        /*046e*/ 	.byte	0x3f
	.zero		1


	//   ....[40]....
        /*0470*/ 	.word	0x000085f0
        /*0474*/ 	.word	0x00000002
        /*0478*/ 	.word	0x00022860
        /*047c*/ 	.short	0x010a
        /*047e*/ 	.byte	0x3f
	.zero		1


	//   ....[41]....
        /*0480*/ 	.word	0x00008b40
        /*0484*/ 	.word	0x00000003
        /*0488*/ 	.word	0x00022840
        /*048c*/ 	.short	0x010a
        /*048e*/ 	.byte	0x3f
	.zero		1


	//   ....[42]....
        /*0490*/ 	.word	0x00008d00
        /*0494*/ 	.word	0x00000003
        /*0498*/ 	.word	0x00022860
        /*049c*/ 	.short	0x010a
        /*049e*/ 	.byte	0x3f
	.zero		1


	//   ....[43]....
        /*04a0*/ 	.word	0x000091f0
        /*04a4*/ 	.word	0x00000003
        /*04a8*/ 	.word	0x00022840
        /*04ac*/ 	.short	0x010a
        /*04ae*/ 	.byte	0x3f
	.zero		1


	//   ....[44]....
        /*04b0*/ 	.word	0x000093b0
        /*04b4*/ 	.word	0x00000003
        /*04b8*/ 	.word	0x00022860
        /*04bc*/ 	.short	0x010a
        /*04be*/ 	.byte	0x3f
	.zero		1


	//   ....[45]....
        /*04c0*/ 	.word	0x000097f0
        /*04c4*/ 	.word	0x00000000
        /*04c8*/ 	.word	0x00022820
        /*04cc*/ 	.short	0x010a
        /*04ce*/ 	.byte	0x3f
	.zero		1


	//   ....[46]....
        /*04d0*/ 	.word	0x00009990
        /*04d4*/ 	.word	0x00000006
        /*04d8*/ 	.word	0x00000000
        /*04dc*/ 	.short	0x010a
        /*04de*/ 	.byte	0x3f
	.zero		1


	//   ....[47]....
        /*04e0*/ 	.word	0x00009a00
        /*04e4*/ 	.word	0x00000003
        /*04e8*/ 	.word	0x00000000
        /*04ec*/ 	.short	0x010a
        /*04ee*/ 	.byte	0x3f
	.zero		1


	//   ....[48]....
        /*04f0*/ 	.word	0x00009a60
        /*04f4*/ 	.word	0x00000010
        /*04f8*/ 	.word	0x00000000
        /*04fc*/ 	.short	0x010a
        /*04fe*/ 	.byte	0x3f
	.zero		1


	//   ....[49]....
        /*0500*/ 	.word	0x00009a90
        /*0504*/ 	.word	0x00000003
        /*0508*/ 	.word	0x00000000
        /*050c*/ 	.short	0x010a
        /*050e*/ 	.byte	0x3f
	.zero		1


	//   ....[50]....
        /*0510*/ 	.word	0x00009b00
        /*0514*/ 	.word	0x00000003
        /*0518*/ 	.word	0x00022800
        /*051c*/ 	.short	0x010a
        /*051e*/ 	.byte	0x3f
	.zero		1


	//   ....[51]....
        /*0520*/ 	.word	0x00009b60
        /*0524*/ 	.word	0x00000000
        /*0528*/ 	.word	0x00022830
        /*052c*/ 	.short	0x010a
        /*052e*/ 	.byte	0x3f
	.zero		1


	//   ....[52]....
        /*0530*/ 	.word	0x00009bb0
        /*0534*/ 	.word	0x0000000a
        /*0538*/ 	.word	0x00022850
        /*053c*/ 	.short	0x010a
        /*053e*/ 	.byte	0x3f
	.zero		1


	//   ....[53]....
        /*0540*/ 	.word	0x00009c20
        /*0544*/ 	.word	0x00000004
        /*0548*/ 	.word	0x00022830
        /*054c*/ 	.short	0x010a
        /*054e*/ 	.byte	0x3f
	.zero		1


	//   ....[54]....
        /*0550*/ 	.word	0x00009c80
        /*0554*/ 	.word	0x000000c7
        /*0558*/ 	.word	0x00022850
        /*055c*/ 	.short	0x010a
        /*055e*/ 	.byte	0x3f
	.zero		1


	//   ....[55]....
        /*0560*/ 	.word	0x00009e20
        /*0564*/ 	.word	0x00000005
        /*0568*/ 	.word	0x00022840
        /*056c*/ 	.short	0x010a
        /*056e*/ 	.byte	0x3f
	.zero		1


	//   ....[56]....
        /*0570*/ 	.word	0x00009ea0
        /*0574*/ 	.word	0x00000008
        /*0578*/ 	.word	0x00022820
        /*057c*/ 	.short	0x010a
        /*057e*/ 	.byte	0x3f
	.zero		1


	//   ....[57]....
        /*0580*/ 	.word	0x00009ef0
        /*0584*/ 	.word	0x00000008
        /*0588*/ 	.word	0x00022860
        /*058c*/ 	.short	0x010a
        /*058e*/ 	.byte	0x3f
	.zero		1


	//   ....[58]....
        /*0590*/ 	.word	0x00009f40
        /*0594*/ 	.word	0x00000002
        /*0598*/ 	.word	0x00022840
        /*059c*/ 	.short	0x010a
        /*059e*/ 	.byte	0x3f
	.zero		1


	//   ....[59]....
        /*05a0*/ 	.word	0x00009f90
        /*05a4*/ 	.word	0x00000002
        /*05a8*/ 	.word	0x00022860
        /*05ac*/ 	.short	0x010a
        /*05ae*/ 	.byte	0x3f
	.zero		1


	//   ....[60]....
        /*05b0*/ 	.word	0x00009fe0
        /*05b4*/ 	.word	0x00000003
        /*05b8*/ 	.word	0x00022840
        /*05bc*/ 	.short	0x010a
        /*05be*/ 	.byte	0x3f
	.zero		1


	//   ....[61]....
        /*05c0*/ 	.word	0x0000a030
        /*05c4*/ 	.word	0x00000003
        /*05c8*/ 	.word	0x00022860
        /*05cc*/ 	.short	0x010a
        /*05ce*/ 	.byte	0x3f
	.zero		1


	//   ....[62]....
        /*05d0*/ 	.word	0x0000a080
        /*05d4*/ 	.word	0x00000003
        /*05d8*/ 	.word	0x00022840
        /*05dc*/ 	.short	0x010a
        /*05de*/ 	.byte	0x3f
	.zero		1


	//   ....[63]....
        /*05e0*/ 	.word	0x0000a0d0
        /*05e4*/ 	.word	0x00000003
        /*05e8*/ 	.word	0x00022860
        /*05ec*/ 	.short	0x010a
        /*05ee*/ 	.byte	0x3f
	.zero		1


	//   ....[64]....
        /*05f0*/ 	.word	0x0000a120
        /*05f4*/ 	.word	0x00000000
        /*05f8*/ 	.word	0x00022820
        /*05fc*/ 	.short	0x010a
        /*05fe*/ 	.byte	0x3f
	.zero		1


	//   ....[65]....
        /*0600*/ 	.word	0x0000a2c0
        /*0604*/ 	.word	0x00000006
        /*0608*/ 	.word	0x00000000
        /*060c*/ 	.short	0x010a
        /*060e*/ 	.byte	0x3f
	.zero		1


	//   ....[66]....
        /*0610*/ 	.word	0x0000a310
        /*0614*/ 	.word	0x00000003
        /*0618*/ 	.word	0x00000000
        /*061c*/ 	.short	0x010a
        /*061e*/ 	.byte	0x3f
	.zero		1


	//   ....[67]....
        /*0620*/ 	.word	0x0000a360
        /*0624*/ 	.word	0x00000010
        /*0628*/ 	.word	0x00000000
        /*062c*/ 	.short	0x010a
        /*062e*/ 	.byte	0x3f
	.zero		1


	//----- nvinfo : EIATTR_NUM_MBARRIERS
	.align		4
.L_150:
        /*0630*/ 	.byte	0x03, 0x38
        /*0632*/ 	.short	0x0016


	//----- nvinfo : EIATTR_EXIT_INSTR_OFFSETS
	.align		4
        /*0634*/ 	.byte	0x04, 0x1c
        /*0636*/ 	.short	(.L_152 - .L_151)


	//   ....[0]....
.L_151:
        /*0638*/ 	.word	0x00000a30


	//   ....[1]....
        /*063c*/ 	.word	0x00006e60


	//   ....[2]....
        /*0640*/ 	.word	0x00006ec0


	//   ....[3]....
        /*0644*/ 	.word	0x00009ae0


	//----- nvinfo : EIATTR_MAX_THREADS
	.align		4
.L_152:
        /*0648*/ 	.byte	0x04, 0x05
        /*064a*/ 	.short	(.L_154 - .L_153)
.L_153:
        /*064c*/ 	.word	0x00000180
        /*0650*/ 	.word	0x00000001
        /*0654*/ 	.word	0x00000001


	//----- nvinfo : EIATTR_CRS_STACK_SIZE
	.align		4
.L_154:
        /*0658*/ 	.byte	0x04, 0x1e
        /*065a*/ 	.short	(.L_156 - .L_155)
.L_155:
        /*065c*/ 	.word	0x00000000


	//----- nvinfo : EIATTR_CBANK_PARAM_SIZE
	.align		4
.L_156:
        /*0660*/ 	.byte	0x03, 0x19
        /*0662*/ 	.short	0x0bf0


	//----- nvinfo : EIATTR_PARAM_CBANK
	.align		4
        /*0664*/ 	.byte	0x04, 0x0a
        /*0666*/ 	.short	(.L_158 - .L_157)
	.align		4
.L_157:
        /*0668*/ 	.word	index@(.nv.constant0._ZN7cutlass13device_kernelIN5flash11enable_sm90INS1_16FlashAttnFwdSm90INS1_25CollectiveMainloopFwdSm90ILi2EN4cute5tupleIJNS5_1CILi1EEES8_S8_EEENS6_IJNS7_ILi128EEENS7_ILi96EEENS7_ILi64EEEEEELi256ENS_6half_tEfNS_4arch4Sm90ELb0ELb0ELb1ELb0ELb0ELb0ELb0ELb1ELb0ELb0ELb0ELb0EEENS1_21CollectiveEpilogueFwdINS6_IJSA_NS7_ILi256EEESB_EEES9_SE_SG_Li256ELb0ELb0ELb0ELb0EEENS1_29StaticPersistentTileSchedulerILb0EEEEEEEEEvNT_6ParamsE)
        /*066c*/ 	.short	0x0210
        /*066e*/ 	.short	0x0bf0


	//----- nvinfo : EIATTR_SW_WAR
	.align		4
.L_158:
        /*0670*/ 	.byte	0x04, 0x36
        /*0672*/ 	.short	(.L_160 - .L_159)
.L_159:
        /*0674*/ 	.word	0x00000008
.L_160:


//--------------------- .nv.info._ZN7cutlass13device_kernelIN5flash11enable_sm90INS1_16FlashAttnFwdSm90INS1_25CollectiveMainloopFwdSm90ILi2EN4cute5tupleIJNS5_1CILi1EEES8_S8_EEENS6_IJNS7_ILi128EEENS7_ILi96EEENS7_ILi64EEEEEELi256ENS_6half_tEfNS_4arch4Sm90ELb0ELb0ELb1ELb0ELb0ELb0ELb1ELb1ELb0ELb0ELb0ELb0EEENS1_21CollectiveEpilogueFwdINS6_IJSA_NS7_ILi256EEESB_EEES9_SE_SG_Li256ELb0ELb0ELb0ELb0EEENS1_29StaticPersistentTileSchedulerILb0EEEEEEEEEvNT_6ParamsE --------------------------
	.section	.nv.info._ZN7cutlass13device_kernelIN5flash11enable_sm90INS1_16FlashAttnFwdSm90INS1_25CollectiveMainloopFwdSm90ILi2EN4cute5tupleIJNS5_1CILi1EEES8_S8_EEENS6_IJNS7_ILi128EEENS7_ILi96EEENS7_ILi64EEEEEELi256ENS_6half_tEfNS_4arch4Sm90ELb0ELb0ELb1ELb0ELb0ELb0ELb1ELb1ELb0ELb0ELb0ELb0EEENS1_21CollectiveEpilogueFwdINS6_IJSA_NS7_ILi256EEESB_EEES9_SE_SG_Li256ELb0ELb0ELb0ELb0EEENS1_29StaticPersistentTileSchedulerILb0EEEEEEEEEvNT_6ParamsE,"",@"SHT_CUDA_INFO"
	.sectionflags	@""
	.align	4


	//----- nvinfo : EIATTR_CUDA_API_VERSION
	.align		4
        /*0000*/ 	.byte	0x04, 0x37
        /*0002*/ 	.short	(.L_162 - .L_161)
.L_161:
        /*0004*/ 	.word	0x00000082


	//----- nvinfo : EIATTR_KPARAM_INFO
	.align		4
.L_162:
        /*0008*/ 	.byte	0x04, 0x17
        /*000a*/ 	.short	(.L_164 - .L_163)
.L_163:
        /*000c*/ 	.word	0x00000000
        /*0010*/ 	.short	0x0000
        /*0012*/ 	.short	0x0070
        /*0014*/ 	.byte	0x00, 0xf0, 0x01, 0x32


	//----- nvinfo : EIATTR_SPARSE_MMA_MASK
	.align		4
.L_164:
        /*0018*/ 	.byte	0x03, 0x50
        /*001a*/ 	.short	0x0000


	//----- nvinfo : EIATTR_MAXREG_COUNT
	.align		4
        /*001c*/ 	.byte	0x03, 0x1b
        /*001e*/ 	.short	0x00a8


	//----- nvinfo : EIATTR_NUM_BARRIERS
	.align		4
        /*0020*/ 	.byte	0x02, 0x4c
        /*0022*/ 	.byte	0x10
	.zero		1


	//----- nvinfo : EIATTR_EXTERNS
	.align		4
        /*0024*/ 	.byte	0x04, 0x0f
        /*0026*/ 	.short	(.L_166 - .L_165)


	//   ....[0]....
	.align		4
.L_165:
        /*0028*/ 	.word	index@(__assertfail)


	//----- nvinfo : EIATTR_ANNOTATIONS
	.align		4
.L_166:
        /*002c*/ 	.byte	0x04, 0x55
        /*002e*/ 	.short	(.L_168 - .L_167)


	//   ....[0]....
.L_167:
        /* <DEDUP_REMOVED lines=13> */


	//----- nvinfo : EIATTR_MERCURY_ISA_VERSION
	.align		4
.L_168:
        /*00e8*/ 	.byte	0x03, 0x5f
        /*00ea*/ 	.short	0x0101


	//----- nvinfo : EIATTR_INT_WARP_WIDE_INSTR_OFFSETS
	.align		4
        /*00ec*/ 	.byte	0x04, 0x31
        /*00ee*/ 	.short	(.L_170 - .L_169)


	//   ....[0]....
.L_169:
        /*00f0*/ 	.word	0x000001c0


	//   ....[1]....
        /*00f4*/ 	.word	0x000001f0


	//   ....[2]....
        /*00f8*/ 	.word	0x00000200


	//   ....[3]....
        /*00fc*/ 	.word	0x00000270


	//   ....[4]....
        /*0100*/ 	.word	0x000084b0


	//   ....[5]....
        /*0104*/ 	.word	0x00008510


	//----- nvinfo : EIATTR_COOP_GROUP_MASK_REGIDS
	.align		4
.L_170:
        /*0108*/ 	.byte	0x04, 0x29
        /*010a*/ 	.short	(.L_172 - .L_171)


	//   ....[0]....
.L_171:
        /*010c*/ 	.word	0xffffffff


	//   ....[1]....
        /*0110*/ 	.word	0xffffffff


	//   ....[2]....
        /*0114*/ 	.word	0xffffffff


	//   ....[3]....
        /*0118*/ 	.word	0xffffffff


	//   ....[4]....
        /*011c*/ 	.word	0xffffffff


	//   ....[5]....
        /*0120*/ 	.word	0xffffffff


	//   ....[6]....
        /*0124*/ 	.word	0xffffffff


	//   ....[7]....
        /*0128*/ 	.word	0xffffffff


	//   ....[8]....
        /*012c*/ 	.word	0xffffffff


	//   ....[9]....
        /*0130*/ 	.word	0xffffffff


	//   ....[10]....
        /*0134*/ 	.word	0xffffffff


	//   ....[11]....
        /*0138*/ 	.word	0xffffffff


	//   ....[12]....
        /*013c*/ 	.word	0xffffffff


	//   ....[13]....
        /*0140*/ 	.word	0xffffffff


	//   ....[14]....
        /*0144*/ 	.word	0xffffffff


	//   ....[15]....
        /*0148*/ 	.word	0xffffffff


	//   ....[16]....
        /*014c*/ 	.word	0xffffffff


	//   ....[17]....
        /*0150*/ 	.word	0xffffffff


	//   ....[18]....
        /*0154*/ 	.word	0xffffffff


	//   ....[19]....
        /*0158*/ 	.word	0xffffffff


	//   ....[20]....
        /*015c*/ 	.word	0xffffffff


	//   ....[21]....
        /*0160*/ 	.word	0xffffffff


	//   ....[22]....
        /*0164*/ 	.word	0xffffffff


	//   ....[23]....
        /*0168*/ 	.word	0x0500000f


	//   ....[24]....
        /*016c*/ 	.word	0x0500000f


	//----- nvinfo : EIATTR_COOP_GROUP_INSTR_OFFSETS
	.align		4
.L_172:
        /*0170*/ 	.byte	0x04, 0x28
        /*0172*/ 	.short	(.L_174 - .L_173)


	//   ....[0]....
.L_173:
        /*0174*/ 	.word	0x00000070


	//   ....[1]....
        /*0178*/ 	.word	0x000001d0


	//   ....[2]....
        /*017c*/ 	.word	0x00000220


	//   ....[3]....
        /*0180*/ 	.word	0x00000430


	//   ....[4]....
        /*0184*/ 	.word	0x00000590


	//   ....[5]....
        /*0188*/ 	.word	0x000006b0


	//   ....[6]....
        /*018c*/ 	.word	0x00000810


	//   ....[7]....
        /*0190*/ 	.word	0x00000d90


	//   ....[8]....
        /*0194*/ 	.word	0x00002a40


	//   ....[9]....
        /*0198*/ 	.word	0x00002a90


	//   ....[10]....
        /*019c*/ 	.word	0x00002ab0


	//   ....[11]....
        /*01a0*/ 	.word	0x00002ad0


	//   ....[12]....
        /*01a4*/ 	.word	0x00004c10


	//   ....[13]....
        /*01a8*/ 	.word	0x00004c60


	//   ....[14]....
        /*01ac*/ 	.word	0x00004c80


	//   ....[15]....
        /*01b0*/ 	.word	0x00004ca0


	//   ....[16]....
        /*01b4*/ 	.word	0x00006260


	//   ....[17]....
        /*01b8*/ 	.word	0x000062a0


	//   ....[18]....
        /*01bc*/ 	.word	0x00006430


	//   ....[19]....
        /*01c0*/ 	.word	0x00006470


	//   ....[20]....
        /*01c4*/ 	.word	0x00007630


	//   ....[21]....
        /*01c8*/ 	.word	0x00007cd0


	//   ....[22]....
        /*01cc*/ 	.word	0x0000a8f0


	//   ....[23]....
        /*01d0*/ 	.word	0x0000ae40


	//   ....[24]....
        /*01d4*/ 	.word	0x0000b2e0


	//----- nvinfo : EIATTR_REG_RECONFIG
	.align		4
.L_174:
        /*01d8*/ 	.byte	0x01, 0x54
	.zero		2


	//----- nvinfo : EIATTR_SYSCALL_OFFSETS
	.align		4
        /*01dc*/ 	.byte	0x04, 0x46
        /*01de*/ 	.short	(.L_176 - .L_175)


	//   ....[0]....
.L_175:
        /*01e0*/ 	.word	0x000010d0


	//   ....[1]....
        /*01e4*/ 	.word	0x00008130


	//   ....[2]....
        /*01e8*/ 	.word	0x00008270


	//   ....[3]....
        /*01ec*/ 	.word	0x00008370


	//----- nvinfo : EIATTR_MBARRIER_INSTR_OFFSETS
	.align		4
.L_176:
        /*01f0*/ 	.byte	0x04, 0x39
        /*01f2*/ 	.short	(.L_178 - .L_177)


	//   ....[0]....
.L_177:
        /*01f4*/ 	.word	0x000002d0
        /*01f8*/ 	.word	0x000000ff
        /*01fc*/ 	.word	0x00032400
        /*0200*/ 	.short	0x0100
        /*0202*/ 	.byte	0x06
	.zero		1


	//   ....[1]....
        /*0204*/ 	.word	0x000002e0
        /*0208*/ 	.word	0x000000ff
        /*020c*/ 	.word	0x00032410
        /*0210*/ 	.short	0x0100
        /*0212*/ 	.byte	0x06
	.zero		1


	//   ....[2]....
        /*0214*/ 	.word	0x000002f0
        /*0218*/ 	.word	0x000000ff
        /*021c*/ 	.word	0x00032420
        /*0220*/ 	.short	0x0100
        /*0222*/ 	.byte	0x06
	.zero		1


	//   ....[3]....
        /*0224*/ 	.word	0x000003e0
        /*0228*/ 	.word	0x000000ff
        /*022c*/ 	.word	0x00032430
        /*0230*/ 	.short	0x0100
        /*0232*/ 	.byte	0x08
	.zero		1


	//   ....[4]....
        /*0234*/ 	.word	0x000003f0
        /*0238*/ 	.word	0x000000ff
        /*023c*/ 	.word	0x00032440
        /*0240*/ 	.short	0x0100
        /*0242*/ 	.byte	0x08
	.zero		1


	//   ....[5]....
        /*0244*/ 	.word	0x00000400
        /*0248*/ 	.word	0x000000ff
        /*024c*/ 	.word	0x00032438
        /*0250*/ 	.short	0x0100
        /*0252*/ 	.byte	0x08
	.zero		1


	//   ....[6]....
        /*0254*/ 	.word	0x00000410
        /*0258*/ 	.word	0x000000ff
        /*025c*/ 	.word	0x00032448
        /*0260*/ 	.short	0x0100
        /*0262*/ 	.byte	0x08
	.zero		1


	//   ....[7]....
        /*0264*/ 	.word	0x00000540
        /*0268*/ 	.word	0x000000ff
        /*026c*/ 	.word	0x00032450
        /*0270*/ 	.short	0x0100
        /*0272*/ 	.byte	0x08
	.zero		1


	//   ....[8]....
        /*0274*/ 	.word	0x00000550
        /*0278*/ 	.word	0x000000ff
        /*027c*/ 	.word	0x00032460
        /*0280*/ 	.short	0x0100
        /*0282*/ 	.byte	0x08
	.zero		1


	//   ....[9]....
        /*0284*/ 	.word	0x00000560
        /*0288*/ 	.word	0x000000ff
        /*028c*/ 	.word	0x00032458
        /*0290*/ 	.short	0x0100
        /*0292*/ 	.byte	0x08
	.zero		1


	//   ....[10]....
        /*0294*/ 	.word	0x00000570
        /*0298*/ 	.word	0x000000ff
        /*029c*/ 	.word	0x00032468
        /*02a0*/ 	.short	0x0100
        /*02a2*/ 	.byte	0x08
	.zero		1


	//   ....[11]....
        /*02a4*/ 	.word	0x00000660
        /*02a8*/ 	.word	0x000000ff
        /*02ac*/ 	.word	0x00032470
        /*02b0*/ 	.short	0x0100
        /*02b2*/ 	.byte	0x06
	.zero		1


	//   ....[12]....
        /*02b4*/ 	.word	0x00000670
        /*02b8*/ 	.word	0x000000ff
        /*02bc*/ 	.word	0x00032480
        /*02c0*/ 	.short	0x0100
        /*02c2*/ 	.byte	0x06
	.zero		1


	//   ....[13]....
        /*02c4*/ 	.word	0x00000680
        /*02c8*/ 	.word	0x000000ff
        /*02cc*/ 	.word	0x00032478
        /*02d0*/ 	.short	0x0100
        /*02d2*/ 	.byte	0x06
	.zero		1


	//   ....[14]....
        /*02d4*/ 	.word	0x00000690
        /*02d8*/ 	.word	0x000000ff
        /*02dc*/ 	.word	0x00032488
        /*02e0*/ 	.short	0x0100
        /*02e2*/ 	.byte	0x06
	.zero		1


	//   ....[15]....
        /*02e4*/ 	.word	0x000007c0
        /*02e8*/ 	.word	0x000000ff
        /*02ec*/ 	.word	0x00032490
        /*02f0*/ 	.short	0x0100
        /*02f2*/ 	.byte	0x08
	.zero		1


	//   ....[16]....
        /*02f4*/ 	.word	0x000007d0
        /*02f8*/ 	.word	0x000000ff
        /*02fc*/ 	.word	0x000324a0
        /*0300*/ 	.short	0x0100
        /*0302*/ 	.byte	0x08
	.zero		1


	//   ....[17]....
        /*0304*/ 	.word	0x000007e0
        /*0308*/ 	.word	0x000000ff
        /*030c*/ 	.word	0x00032498
        /*0310*/ 	.short	0x0100
        /*0312*/ 	.byte	0x08
	.zero		1


	//   ....[18]....
        /*0314*/ 	.word	0x000007f0
        /*0318*/ 	.word	0x000000ff
        /*031c*/ 	.word	0x000324a8
        /*0320*/ 	.short	0x0100
        /*0322*/ 	.byte	0x08
	.zero		1


	//   ....[19]....
        /*0324*/ 	.word	0x00000920
        /*0328*/ 	.word	0x000000ff
        /*032c*/ 	.word	0x000324b0
        /*0330*/ 	.short	0x0100
        /*0332*/ 	.byte	0x08
	.zero		1


	//   ....[20]....
        /*0334*/ 	.word	0x00000930
        /*0338*/ 	.word	0x000000ff
        /*033c*/ 	.word	0x000324c0
        /*0340*/ 	.short	0x0100
        /*0342*/ 	.byte	0x08
	.zero		1


	//   ....[21]....
        /*0344*/ 	.word	0x00000940
        /*0348*/ 	.word	0x000000ff
        /*034c*/ 	.word	0x000324b8
        /*0350*/ 	.short	0x0100
        /*0352*/ 	.byte	0x08
	.zero		1


	//   ....[22]....
        /*0354*/ 	.word	0x00000950
        /*0358*/ 	.word	0x000000ff
        /*035c*/ 	.word	0x000324c8
        /*0360*/ 	.short	0x0100
        /*0362*/ 	.byte	0x08
	.zero		1


	//   ....[23]....
        /*0364*/ 	.word	0x00001120
        /*0368*/ 	.word	0x000000ff
        /*036c*/ 	.word	0x00032400
        /*0370*/ 	.short	0x010a
        /*0372*/ 	.byte	0x29
	.zero		1


	//   ....[24]....
        /*0374*/ 	.word	0x000011d0
        /*0378*/ 	.word	0x000000ff
        /*037c*/ 	.word	0x00032430
        /*0380*/ 	.short	0x010a
        /*0382*/ 	.byte	0x1a
	.zero		1


	//   ....[25]....
        /*0384*/ 	.word	0x00001210
        /*0388*/ 	.word	0x000000ff
        /*038c*/ 	.word	0x00032430
        /*0390*/ 	.short	0x010a
        /*0392*/ 	.byte	0x1a
	.zero		1


	//   ....[26]....
        /*0394*/ 	.word	0x00001470
        /*0398*/ 	.word	0x000000ff
        /*039c*/ 	.word	0x00032410
        /*03a0*/ 	.short	0x010a
        /*03a2*/ 	.byte	0x29
	.zero		1


	//   ....[27]....
        /*03a4*/ 	.word	0x000014b0
        /*03a8*/ 	.word	0x000000ff
        /*03ac*/ 	.word	0x00032450
        /*03b0*/ 	.short	0x010a
        /*03b2*/ 	.byte	0x1a
	.zero		1


	//   ....[28]....
        /*03b4*/ 	.word	0x000014f0
        /*03b8*/ 	.word	0x000000ff
        /*03bc*/ 	.word	0x00032450
        /*03c0*/ 	.short	0x010a
        /*03c2*/ 	.byte	0x1a
	.zero		1


	//   ....[29]....
        /*03c4*/ 	.word	0x00002d30
        /*03c8*/ 	.word	0x00000018
        /*03cc*/ 	.word	0x00000000
        /*03d0*/ 	.short	0x0101
        /*03d2*/ 	.byte	0x3f
	.zero		1


	//   ....[30]....
        /*03d4*/ 	.word	0x00003850
        /*03d8*/ 	.word	0x0000000c
        /*03dc*/ 	.word	0x00000000
        /*03e0*/ 	.short	0x0101
        /*03e2*/ 	.byte	0x3f
	.zero		1


	//   ....[31]....
        /*03e4*/ 	.word	0x00003990
        /*03e8*/ 	.word	0x000000ff
        /*03ec*/ 	.word	0x00032430
        /*03f0*/ 	.short	0x010a
        /*03f2*/ 	.byte	0x1d
	.zero		1


	//   ....[32]....
        /*03f4*/ 	.word	0x000039d0
        /*03f8*/ 	.word	0x000000ff
        /*03fc*/ 	.word	0x00032430
        /*0400*/ 	.short	0x010a
        /*0402*/ 	.byte	0x1d
	.zero		1


	//   ....[33]....
        /*0404*/ 	.word	0x00003b50
        /*0408*/ 	.word	0x000000ff
        /*040c*/ 	.word	0x00032450
        /*0410*/ 	.short	0x010a
        /*0412*/ 	.byte	0x1d
	.zero		1


	//   ....[34]....
        /*0414*/ 	.word	0x00003b90
        /*0418*/ 	.word	0x000000ff
        /*041c*/ 	.word	0x00032450
        /*0420*/ 	.short	0x010a
        /*0422*/ 	.byte	0x1d
	.zero		1


	//   ....[35]....
        /*0424*/ 	.word	0x00004eb0
        /*0428*/ 	.word	0x00000098
        /*042c*/ 	.word	0x00000000
        /*0430*/ 	.short	0x0101
        /*0432*/ 	.byte	0x3f
	.zero		1


	//   ....[36]....
        /*0434*/ 	.word	0x00006240
        /*0438*/ 	.word	0x000000c4
        /*043c*/ 	.word	0x00000000
        /*0440*/ 	.short	0x0101
        /*0442*/ 	.byte	0x3f
	.zero		1


	//   ....[37]....
        /*0444*/ 	.word	0x00007be0
        /*0448*/ 	.word	0x000000ff
        /*044c*/ 	.word	0x00000000
        /*0450*/ 	.short	0x0101
        /*0452*/ 	.byte	0x06
	.zero		1


	//   ....[38]....
        /*0454*/ 	.word	0x00008870
        /*0458*/ 	.word	0x00000005
        /*045c*/ 	.word	0x00032440
        /*0460*/ 	.short	0x010a
        /*0462*/ 	.byte	0x3f
	.zero		1


	//   ....[39]....
        /*0464*/ 	.word	0x00008e50
        /*0468*/ 	.word	0x0000000a
        /*046c*/ 	.word	0x00032420
        /*0470*/ 	.short	0x010a
        /*0472*/ 	.byte	0x3f
	.zero		1


	//   ....[40]....
        /*0474*/ 	.word	0x00008f10
        /*0478*/ 	.word	0x00000008
        /*047c*/ 	.word	0x00032460
        /*0480*/ 	.short	0x010a
        /*0482*/ 	.byte	0x3f
	.zero		1


	//   ....[41]....
        /*0484*/ 	.word	0x000094c0
        /*0488*/ 	.word	0x00000002
        /*048c*/ 	.word	0x00032440
        /*0490*/ 	.short	0x010a
        /*0492*/ 	.byte	0x3f
	.zero		1


	//   ....[42]....
        /*0494*/ 	.word	0x00009690
        /*0498*/ 	.word	0x00000002
        /*049c*/ 	.word	0x00032460
        /*04a0*/ 	.short	0x010a
        /*04a2*/ 	.byte	0x3f
	.zero		1


	//   ....[43]....
        /*04a4*/ 	.word	0x00009bc0
        /*04a8*/ 	.word	0x00000003
        /*04ac*/ 	.word	0x00032440
        /*04b0*/ 	.short	0x010a
        /*04b2*/ 	.byte	0x3f
	.zero		1


	//   ....[44]....
        /*04b4*/ 	.word	0x00009d90
        /*04b8*/ 	.word	0x00000003
        /*04bc*/ 	.word	0x00032460
        /*04c0*/ 	.short	0x010a
        /*04c2*/ 	.byte	0x3f
	.zero		1


	//   ....[45]....
        /*04c4*/ 	.word	0x0000a260
        /*04c8*/ 	.word	0x00000003
        /*04cc*/ 	.word	0x00032440
        /*04d0*/ 	.short	0x010a
        /*04d2*/ 	.byte	0x3f
	.zero		1


	//   ....[46]....
        /*04d4*/ 	.word	0x0000a430
        /*04d8*/ 	.word	0x00000003
        /*04dc*/ 	.word	0x00032460
        /*04e0*/ 	.short	0x010a
        /*04e2*/ 	.byte	0x3f
	.zero		1


	//   ....[47]....
        /*04e4*/ 	.word	0x0000a870
        /*04e8*/ 	.word	0x00000000
        /*04ec*/ 	.word	0x00032420
        /*04f0*/ 	.short	0x010a
        /*04f2*/ 	.byte	0x3f
	.zero		1


	//   ....[48]....
        /*04f4*/ 	.word	0x0000aa10
        /*04f8*/ 	.word	0x00000006
        /*04fc*/ 	.word	0x00000000
        /*0500*/ 	.short	0x010a
        /*0502*/ 	.byte	0x3f
	.zero		1


	//   ....[49]....
        /*0504*/ 	.word	0x0000aa80
        /*0508*/ 	.word	0x00000003
        /*050c*/ 	.word	0x00000000
        /*0510*/ 	.short	0x010a
        /*0512*/ 	.byte	0x3f
	.zero		1


	//   ....[50]....
        /*0514*/ 	.word	0x0000aae0
        /*0518*/ 	.word	0x00000010
        /*051c*/ 	.word	0x00000000
        /*0520*/ 	.short	0x010a
        /*0522*/ 	.byte	0x3f
	.zero		1


	//   ....[51]....
        /*0524*/ 	.word	0x0000ab10
        /*0528*/ 	.word	0x00000003
        /*052c*/ 	.word	0x00000000
        /*0530*/ 	.short	0x010a
        /*0532*/ 	.byte	0x3f
	.zero		1


	//   ....[52]....
        /*0534*/ 	.word	0x0000ab80
        /*0538*/ 	.word	0x00000003
        /*053c*/ 	.word	0x00032400
        /*0540*/ 	.short	0x010a
        /*0542*/ 	.byte	0x3f
	.zero		1


	//   ....[53]....
        /*0544*/ 	.word	0x0000abe0
        /*0548*/ 	.word	0x00000004
        /*054c*/ 	.word	0x00032430
        /*0550*/ 	.short	0x010a
        /*0552*/ 	.byte	0x3f
	.zero		1


	//   ....[54]....
        /*0554*/ 	.word	0x0000ac40
        /*0558*/ 	.word	0x00000005
        /*055c*/ 	.word	0x00032410
        /*0560*/ 	.short	0x010a
        /*0562*/ 	.byte	0x3f
	.zero		1


	//   ....[55]....
        /*0564*/ 	.word	0x0000aca0
        /*0568*/ 	.word	0x00000000
        /*056c*/ 	.word	0x00032450
        /*0570*/ 	.short	0x010a
        /*0572*/ 	.byte	0x3f
	.zero		1


	//   ....[56]....
        /*0574*/ 	.word	0x0000ad00
        /*0578*/ 	.word	0x00000006
        /*057c*/ 	.word	0x00032430
        /*0580*/ 	.short	0x010a
        /*0582*/ 	.byte	0x3f
	.zero		1


	//   ....[57]....
        /*0584*/ 	.word	0x0000ad60
        /*0588*/ 	.word	0x00000006
        /*058c*/ 	.word	0x00032450
        /*0590*/ 	.short	0x010a
        /*0592*/ 	.byte	0x3f
	.zero		1


	//   ....[58]....
        /*0594*/ 	.word	0x0000af00
        /*0598*/ 	.word	0x00000005
        /*059c*/ 	.word	0x00032440
        /*05a0*/ 	.short	0x010a
        /*05a2*/ 	.byte	0x3f
	.zero		1


	//   ....[59]....
        /*05a4*/ 	.word	0x0000af80
        /*05a8*/ 	.word	0x00000008
        /*05ac*/ 	.word	0x00032420
        /*05b0*/ 	.short	0x010a
        /*05b2*/ 	.byte	0x3f
	.zero		1


	//   ....[60]....
        /*05b4*/ 	.word	0x0000afd0
        /*05b8*/ 	.word	0x00000008
        /*05bc*/ 	.word	0x00032460
        /*05c0*/ 	.short	0x010a
        /*05c2*/ 	.byte	0x3f
	.zero		1


	//   ....[61]....
        /*05c4*/ 	.word	0x0000b020
        /*05c8*/ 	.word	0x00000002
        /*05cc*/ 	.word	0x00032440
        /*05d0*/ 	.short	0x010a
        /*05d2*/ 	.byte	0x3f
	.zero		1


	//   ....[62]....
        /*05d4*/ 	.word	0x0000b070
        /*05d8*/ 	.word	0x00000002
        /*05dc*/ 	.word	0x00032460
        /*05e0*/ 	.short	0x010a
        /*05e2*/ 	.byte	0x3f
	.zero		1


	//   ....[63]....
        /*05e4*/ 	.word	0x0000b0c0
        /*05e8*/ 	.word	0x00000003
        /*05ec*/ 	.word	0x00032440
        /*05f0*/ 	.short	0x010a
        /*05f2*/ 	.byte	0x3f
	.zero		1


	//   ....[64]....
        /*05f4*/ 	.word	0x0000b110
        /*05f8*/ 	.word	0x00000003
        /*05fc*/ 	.word	0x00032460
        /*0600*/ 	.short	0x010a
        /*0602*/ 	.byte	0x3f
	.zero		1


	//   ....[65]....
        /*0604*/ 	.word	0x0000b160
        /*0608*/ 	.word	0x00000003
        /*060c*/ 	.word	0x00032440
        /*0610*/ 	.short	0x010a
        /*0612*/ 	.byte	0x3f
	.zero		1


	//   ....[66]....
        /*0614*/ 	.word	0x0000b1b0
        /*0618*/ 	.word	0x00000003
        /*061c*/ 	.word	0x00032460
        /*0620*/ 	.short	0x010a
        /*0622*/ 	.byte	0x3f
	.zero		1


	//   ....[67]....
        /*0624*/ 	.word	0x0000b200
        /*0628*/ 	.word	0x00000000
        /*062c*/ 	.word	0x00032420
        /*0630*/ 	.short	0x010a
        /*0632*/ 	.byte	0x3f
	.zero		1


	//   ....[68]....
        /*0634*/ 	.word	0x0000b3a0
        /*0638*/ 	.word	0x00000006
        /*063c*/ 	.word	0x00000000
        /*0640*/ 	.short	0x010a
        /*0642*/ 	.byte	0x3f
	.zero		1


	//   ....[69]....
        /*0644*/ 	.word	0x0000b3f0
        /*0648*/ 	.word	0x00000003
        /*064c*/ 	.word	0x00000000
        /*0650*/ 	.short	0x010a
        /*0652*/ 	.byte	0x3f
	.zero		1


	//   ....[70]....
        /*0654*/ 	.word	0x0000b440
        /*0658*/ 	.word	0x00000010
        /*065c*/ 	.word	0x00000000
        /*0660*/ 	.short	0x010a
        /*0662*/ 	.byte	0x3f
	.zero		1


	//----- nvinfo : EIATTR_NUM_MBARRIERS
	.align		4
.L_178:
        /*0664*/ 	.byte	0x03, 0x38
        /*0666*/ 	.short	0x0017


	//----- nvinfo : EIATTR_EXIT_INSTR_OFFSETS
	.align		4
        /*0668*/ 	.byte	0x04, 0x1c
        /*066a*/ 	.short	(.L_180 - .L_179)


	//   ....[0]....
.L_179:
        /*066c*/ 	.word	0x00000a80


	//   ....[1]....
        /*0670*/ 	.word	0x00007c90


	//   ....[2]....
        /*0674*/ 	.word	0x00007cf0


	//   ....[3]....
        /*0678*/ 	.word	0x0000ab60


	//----- nvinfo : EIATTR_MAX_THREADS
	.align		4
.L_180:
        /*067c*/ 	.byte	0x04, 0x05
        /*067e*/ 	.short	(.L_182 - .L_181)
.L_181:
        /*0680*/ 	.word	0x00000180
        /*0684*/ 	.word	0x00000001
        /*0688*/ 	.word	0x00000001


	//----- nvinfo : EIATTR_CRS_STACK_SIZE
	.align		4
.L_182:
        /*068c*/ 	.byte	0x04, 0x1e
        /*068e*/ 	.short	(.L_184 - .L_183)
.L_183:
        /*0690*/ 	.word	0x00000000


	//----- nvinfo : EIATTR_CBANK_PARAM_SIZE
	.align		4
.L_184:
        /*0694*/ 	.byte	0x03, 0x19
        /*0696*/ 	.short	0x0cf0


	//----- nvinfo : EIATTR_PARAM_CBANK
	.align		4
        /*0698*/ 	.byte	0x04, 0x0a
        /*069a*/ 	.short	(.L_186 - .L_185)
	.align		4
.L_185:
        /*069c*/ 	.word	index@(.nv.constant0._ZN7cutlass13device_kernelIN5flash11enable_sm90INS1_16FlashAttnFwdSm90INS1_25CollectiveMainloopFwdSm90ILi2EN4cute5tupleIJNS5_1CILi1EEES8_S8_EEENS6_IJNS7_ILi128EEENS7_ILi96EEENS7_ILi64EEEEEELi256ENS_6half_tEfNS_4arch4Sm90ELb0ELb0ELb1ELb0ELb0ELb0ELb1ELb1ELb0ELb0ELb0ELb0EEENS1_21CollectiveEpilogueFwdINS6_IJSA_NS7_ILi256EEESB_EEES9_SE_SG_Li256ELb0ELb0ELb0ELb0EEENS1_29StaticPersistentTileSchedulerILb0EEEEEEEEEvNT_6ParamsE)
        /*06a0*/ 	.short	0x0210
        /*06a2*/ 	.short	0x0cf0


	//----- nvinfo : EIATTR_SW_WAR
	.align		4
.L_186:
        /*06a4*/ 	.byte	0x04, 0x36
        /*06a6*/ 	.short	(.L_188 - .L_187)
.L_187:
        /*06a8*/ 	.word	0x00000008
.L_188:


//--------------------- .nv.info._ZN7cutlass13device_kernelIN5flash11enable_sm90INS1_16FlashAttnFwdSm90INS1_25CollectiveMainloopFwdSm90ILi2EN4cute5tupleIJNS5_1CILi1EEES8_S8_EEENS6_IJNS7_ILi128EEENS7_ILi96EEENS7_ILi64EEEEEELi256ENS_6half_tEfNS_4arch4Sm90ELb0ELb0ELb1ELb1ELb0ELb0ELb0ELb1ELb0ELb0ELb0ELb0EEENS1_21CollectiveEpilogueFwdINS6_IJSA_NS7_ILi256EEESB_EEES9_SE_SG_Li256ELb1ELb0ELb0ELb0EEENS1_36VarlenDynamicPersistentTileSchedulerILi128ELi96ELi256ELi32ELb0ELb0ELb1ELb0ELb1ELb1EEEEEEEEEvNT_6ParamsE --------------------------
	.section	.nv.info._ZN7cutlass13device_kernelIN5flash11enable_sm90INS1_16FlashAttnFwdSm90INS1_25CollectiveMainloopFwdSm90ILi2EN4cute5tupleIJNS5_1CILi1EEES8_S8_EEENS6_IJNS7_ILi128EEENS7_ILi96EEENS7_ILi64EEEEEELi256ENS_6half_tEfNS_4arch4Sm90ELb0ELb0ELb1ELb1ELb0ELb0ELb0ELb1ELb0ELb0ELb0ELb0EEENS1_21CollectiveEpilogueFwdINS6_IJSA_NS7_ILi256EEESB_EEES9_SE_SG_Li256ELb1ELb0ELb0ELb0EEENS1_36VarlenDynamicPersistentTileSchedulerILi128ELi96ELi256ELi32ELb0ELb0ELb1ELb0ELb1ELb1EEEEEEEEEvNT_6ParamsE,"",@"SHT_CUDA_INFO"
	.sectionflags	@""
	.align	4


	//----- nvinfo : EIATTR_CUDA_API_VERSION
	.align		4
        /*0000*/ 	.byte	0x04, 0x37
        /*0002*/ 	.short	(.L_190 - .L_189)
.L_189:
        /*0004*/ 	.word	0x00000082


	//----- nvinfo : EIATTR_KPARAM_INFO
	.align		4
.L_190:
        /*0008*/ 	.byte	0x04, 0x17
        /*000a*/ 	.short	(.L_192 - .L_191)
.L_191:
        /*000c*/ 	.word	0x00000000
        /*0010*/ 	.short	0x0000
        /*0012*/ 	.short	0x0070
        /*0014*/ 	.byte	0x00, 0xf0, 0x01, 0x28


	//----- nvinfo : EIATTR_SPARSE_MMA_MASK
	.align		4
.L_192:
        /*0018*/ 	.byte	0x03, 0x50
        /*001a*/ 	.short	0x0000


	//----- nvinfo : EIATTR_MAXREG_COUNT
	.align		4
        /*001c*/ 	.byte	0x03, 0x1b
        /*001e*/ 	.short	0x00a8


	//----- nvinfo : EIATTR_NUM_BARRIERS
	.align		4
        /*0020*/ 	.byte	0x02, 0x4c
        /*0022*/ 	.byte	0x10
	.zero		1


	//----- nvinfo : EIATTR_EXTERNS
	.align		4
        /*0024*/ 	.byte	0x04, 0x0f
        /*0026*/ 	.short	(.L_194 - .L_193)


	//   ....[0]....
	.align		4
.L_193:
        /*0028*/ 	.word	index@(__assertfail)


	//----- nvinfo : EIATTR_ANNOTATIONS
	.align		4
.L_194:
        /*002c*/ 	.byte	0x04, 0x55
        /*002e*/ 	.short	(.L_196 - .L_195)


	//   ....[0]....
.L_195:
        /* <DEDUP_REMOVED lines=30> */
        /*0204*/ 	.byte	0x60, 0xd5, 0x00, 0x00, 0x01, 0x00, 0x00, 0x00, 0x70, 0xd6, 0x00, 0x00


	//----- nvinfo : EIATTR_MERCURY_ISA_VERSION
	.align		4
.L_196:
        /*0210*/ 	.byte	0x03, 0x5f
        /*0212*/ 	.short	0x0101


	//----- nvinfo : EIATTR_UNUSED_LOAD_BYTE_OFFSET
	.align		4
        /*0214*/ 	.byte	0x04, 0x44
        /*0216*/ 	.short	(.L_198 - .L_197)


	//   ....[0]....
.L_197:
        /*0218*/ 	.word	0x00000a50
        /*021c*/ 	.word	0x0000fff0


	//   ....[1]....
        /*0220*/ 	.word	0x00006600
        /*0224*/ 	.word	0x0000fff0


	//----- nvinfo : EIATTR_INT_WARP_WIDE_INSTR_OFFSETS
	.align		4
.L_198:
        /*0228*/ 	.byte	0x04, 0x31
        /*022a*/ 	.short	(.L_200 - .L_199)


	//   ....[0]....
.L_199:
        /*022c*/ 	.word	0x00000160


	//   ....[1]....
        /*0230*/ 	.word	0x000001a0


	//   ....[2]....
        /*0234*/ 	.word	0x00000210


	//   ....[3]....
        /*0238*/ 	.word	0x00009f20


	//   ....[4]....
        /*023c*/ 	.word	0x00009fb0


	//   ....[5]....
        /*0240*/ 	.word	0x0000a430


	//   ....[6]....
        /*0244*/ 	.word	0x0000a460


	//   ....[7]....
        /*0248*/ 	.word	0x0000c890


	//   ....[8]....
        /*024c*/ 	.word	0x0000c920


	//----- nvinfo : EIATTR_COOP_GROUP_MASK_REGIDS
	.align		4
.L_200:
        /*0250*/ 	.byte	0x04, 0x29
        /*0252*/ 	.short	(.L_202 - .L_201)


	//   ....[0]....
.L_201:
        /*0254*/ 	.word	0xffffffff


	//   ....[1]....
        /*0258*/ 	.word	0xffffffff


	//   ....[2]....
        /*025c*/ 	.word	0xffffffff


	//   ....[3]....
        /*0260*/ 	.word	0xffffffff


	//   ....[4]....
        /*0264*/ 	.word	0xffffffff


	//   ....[5]....
        /*0268*/ 	.word	0xffffffff


	//   ....[6]....
        /*026c*/ 	.word	0xffffffff


	//   ....[7]....
        /*0270*/ 	.word	0xffffffff


	//   ....[8]....
        /*0274*/ 	.word	0xffffffff


	//   ....[9]....
        /*0278*/ 	.word	0xffffffff


	//   ....[10]....
        /*027c*/ 	.word	0xffffffff


	//   ....[11]....
        /*0280*/ 	.word	0xffffffff


	//   ....[12]....
        /*0284*/ 	.word	0xffffffff


	//   ....[13]....
        /*0288*/ 	.word	0xffffffff


	//   ....[14]....
        /*028c*/ 	.word	0xffffffff


	//   ....[15]....
        /*0290*/ 	.word	0xffffffff


	//   ....[16]....
        /*0294*/ 	.word	0xffffffff


	//   ....[17]....
        /*0298*/ 	.word	0xffffffff


	//   ....[18]....
        /*029c*/ 	.word	0xffffffff


	//   ....[19]....
        /*02a0*/ 	.word	0xffffffff


	//   ....[20]....
        /*02a4*/ 	.word	0xffffffff


	//   ....[21]....
        /*02a8*/ 	.word	0xffffffff


	//   ....[22]....
        /*02ac*/ 	.word	0xffffffff


	//   ....[23]....
        /*02b0*/ 	.word	0xffffffff


	//   ....[24]....
        /*02b4*/ 	.word	0xffffffff


	//   ....[25]....
        /*02b8*/ 	.word	0xffffffff


	//   ....[26]....
        /*02bc*/ 	.word	0xffffffff


	//   ....[27]....
        /*02c0*/ 	.word	0xffffffff


	//   ....[28]....
        /*02c4*/ 	.word	0xffffffff


	//   ....[29]....
        /*02c8*/ 	.word	0xffffffff


	//   ....[30]....
        /*02cc*/ 	.word	0xffffffff


	//   ....[31]....
        /*02d0*/ 	.word	0xffffffff


	//   ....[32]....
        /*02d4*/ 	.word	0xffffffff


	//   ....[33]....
        /*02d8*/ 	.word	0xffffffff


	//   ....[34]....
        /*02dc*/ 	.word	0xffffffff


	//   ....[35]....
        /*02e0*/ 	.word	0xffffffff


	//   ....[36]....
        /*02e4*/ 	.word	0xffffffff


	//   ....[37]....
        /*02e8*/ 	.word	0xffffffff


	//   ....[38]....
        /*02ec*/ 	.word	0xffffffff


	//   ....[39]....
        /*02f0*/ 	.word	0xffffffff


	//   ....[40]....
        /*02f4*/ 	.word	0xffffffff


	//   ....[41]....
        /*02f8*/ 	.word	0xffffffff


	//   ....[42]....
        /*02fc*/ 	.word	0xffffffff


	//   ....[43]....
        /*0300*/ 	.word	0xffffffff


	//   ....[44]....
        /*0304*/ 	.word	0xffffffff


	//   ....[45]....
        /*0308*/ 	.word	0xffffffff


	//   ....[46]....
        /*030c*/ 	.word	0xffffffff


	//   ....[47]....
        /*0310*/ 	.word	0xffffffff


	//   ....[48]....
        /*0314*/ 	.word	0xffffffff


	//   ....[49]....
        /*0318*/ 	.word	0xffffffff


	//   ....[50]....
        /*031c*/ 	.word	0xffffffff


	//   ....[51]....
        /*0320*/ 	.word	0xffffffff


	//   ....[52]....
        /*0324*/ 	.word	0xffffffff


	//   ....[53]....
        /*0328*/ 	.word	0xffffffff


	//   ....[54]....
        /*032c*/ 	.word	0x0500000f


	//   ....[55]....
        /*0330*/ 	.word	0x0500000f


	//   ....[56]....
        /*0334*/ 	.word	0x0500000f


	//   ....[57]....
        /*0338*/ 	.word	0x0500000f


	//   ....[58]....
        /*033c*/ 	.word	0x0500000f


	//   ....[59]....
        /*0340*/ 	.word	0x0500000f


	//   ....[60]....
        /*0344*/ 	.word	0x0500000f


	//   ....[61]....
        /*0348*/ 	.word	0x0500000f


	//   ....[62]....
        /*034c*/ 	.word	0x0500000f


	//   ....[63]....
        /*0350*/ 	.word	0x0500000f


	//   ....[64]....
        /*0354*/ 	.word	0x0500000f


	//   ....[65]....
        /*0358*/ 	.word	0x0500000f


	//   ....[66]....
        /*035c*/ 	.word	0x0500000f


	//   ....[67]....
        /*0360*/ 	.word	0x0500000f


	//   ....[68]....
        /*0364*/ 	.word	0x0500000f


	//   ....[69]....
        /*0368*/ 	.word	0x0500000f


	//   ....[70]....
        /*036c*/ 	.word	0x0500000f


	//   ....[71]....
        /*0370*/ 	.word	0x0500000f


	//   ....[72]....
        /*0374*/ 	.word	0x0500000f


	//----- nvinfo : EIATTR_COOP_GROUP_INSTR_OFFSETS
	.align		4
.L_202:
        /*0378*/ 	.byte	0x04, 0x28
        /*037a*/ 	.short	(.L_204 - .L_203)


	//   ....[0]....
.L_203:
        /*037c*/ 	.word	0x00000070


	//   ....[1]....
        /*0380*/ 	.word	0x00000170


	//   ....[2]....
        /*0384*/ 	.word	0x000001c0


	//   ....[3]....
        /*0388*/ 	.word	0x000003f0


	//   ....[4]....
        /*038c*/ 	.word	0x00000550


	//   ....[5]....
        /*0390*/ 	.word	0x00000670


	//   ....[6]....
        /*0394*/ 	.word	0x000007d0


	//   ....[7]....
        /*0398*/ 	.word	0x00001560


	//   ....[8]....
        /*039c*/ 	.word	0x00002700


	//   ....[9]....
        /*03a0*/ 	.word	0x00002790


	//   ....[10]....
        /*03a4*/ 	.word	0x00002bd0


	//   ....[11]....
        /*03a8*/ 	.word	0x00002c40


	//   ....[12]....
        /*03ac*/ 	.word	0x00004170


	//   ....[13]....
        /*03b0*/ 	.word	0x000041e0


	//   ....[14]....
        /*03b4*/ 	.word	0x00004650


	//   ....[15]....
        /*03b8*/ 	.word	0x00004810


	//   ....[16]....
        /*03bc*/ 	.word	0x00005b90


	//   ....[17]....
        /*03c0*/ 	.word	0x00005c10


	//   ....[18]....
        /*03c4*/ 	.word	0x00005c60


	//   ....[19]....
        /*03c8*/ 	.word	0x00005c80


	//   ....[20]....
        /*03cc*/ 	.word	0x00009090


	//   ....[21]....
        /*03d0*/ 	.word	0x00009220


	//   ....[22]....
        /*03d4*/ 	.word	0x00009250


	//   ....[23]....
        /*03d8*/ 	.word	0x00009290


	//   ....[24]....
        /*03dc*/ 	.word	0x000092f0


	//   ....[25]....
        /*03e0*/ 	.word	0x00009350


	//   ....[26]....
        /*03e4*/ 	.word	0x00009390


	//   ....[27]....
        /*03e8*/ 	.word	0x00009540


	//   ....[28]....
        /*03ec*/ 	.word	0x000095a0


	//   ....[29]....
        /*03f0*/ 	.word	0x000095e0


	//   ....[30]....
        /*03f4*/ 	.word	0x00009620


	//   ....[31]....
        /*03f8*/ 	.word	0x00009650


	//   ....[32]....
        /*03fc*/ 	.word	0x00009680


	//   ....[33]....
        /*0400*/ 	.word	0x00009710


	//   ....[34]....
        /*0404*/ 	.word	0x00009740


	//   ....[35]....
        /*0408*/ 	.word	0x000097d0


	//   ....[36]....
        /*040c*/ 	.word	0x0000c9b0


	//   ....[37]....
        /*0410*/ 	.word	0x0000c9c0


	//   ....[38]....
        /*0414*/ 	.word	0x0000cad0


	//   ....[39]....
        /*0418*/ 	.word	0x0000cb30


	//   ....[40]....
        /*041c*/ 	.word	0x0000cb70


	//   ....[41]....
        /*0420*/ 	.word	0x0000cbb0


	//   ....[42]....
        /*0424*/ 	.word	0x0000cbe0


	//   ....[43]....
        /*0428*/ 	.word	0x0000cc10


	//   ....[44]....
        /*042c*/ 	.word	0x0000cda0


	//   ....[45]....
        /*0430*/ 	.word	0x0000ce00


	//   ....[46]....
        /*0434*/ 	.word	0x0000ce40


	//   ....[47]....
        /*0438*/ 	.word	0x0000ce80


	//   ....[48]....
        /*043c*/ 	.word	0x0000ceb0


	//   ....[49]....
        /*0440*/ 	.word	0x0000cee0


	//   ....[50]....
        /*0444*/ 	.word	0x0000cfa0


	//   ....[51]....
        /*0448*/ 	.word	0x0000cfc0


	//   ....[52]....
        /*044c*/ 	.word	0x0000d030


	//   ....[53]....
        /*0450*/ 	.word	0x0000d480


	//   ....[54]....
        /*0454*/ 	.word	0x0000d980


	//   ....[55]....
        /*0458*/ 	.word	0x0000dda0


	//   ....[56]....
        /*045c*/ 	.word	0x0000de30


	//   ....[57]....
        /*0460*/ 	.word	0x0000ded0


	//   ....[58]....
        /*0464*/ 	.word	0x0000df80


	//   ....[59]....
        /*0468*/ 	.word	0x0000e000


	//   ....[60]....
        /*046c*/ 	.word	0x0000e080


	//   ....[61]....
        /*0470*/ 	.word	0x0000e100


	//   ....[62]....
        /*0474*/ 	.word	0x0000e180


	//   ....[63]....
        /*0478*/ 	.word	0x0000e210


	//   ....[64]....
        /*047c*/ 	.word	0x0000e2c0


	//   ....[65]....
        /*0480*/ 	.word	0x0000e340


	//   ....[66]....
        /*0484*/ 	.word	0x0000e3c0


	//   ....[67]....
        /*0488*/ 	.word	0x0000e440


	//   ....[68]....
        /*048c*/ 	.word	0x0000e4c0


	//   ....[69]....
        /*0490*/ 	.word	0x0000e530


	//   ....[70]....
        /*0494*/ 	.word	0x0000e5d0


	//   ....[71]....
        /*0498*/ 	.word	0x0000e660


	//   ....[72]....
        /*049c*/ 	.word	0x0000e780


	//----- nvinfo : EIATTR_REG_RECONFIG
	.align		4
.L_204:
        /*04a0*/ 	.byte	0x01, 0x54
	.zero		2


	//----- nvinfo : EIATTR_SYSCALL_OFFSETS
	.align		4
        /*04a4*/ 	.byte	0x04, 0x46
        /*04a6*/ 	.short	(.L_206 - .L_205)


	//   ....[0]....
.L_205:
        /*04a8*/ 	.word	0x00001740


	//   ....[1]....
        /*04ac*/ 	.word	0x0000a140


	//   ....[2]....
        /*04b0*/ 	.word	0x0000a280


	//   ....[3]....
        /*04b4*/ 	.word	0x0000a380


	//----- nvinfo : EIATTR_MBARRIER_INSTR_OFFSETS
	.align		4
.L_206:
        /*04b8*/ 	.byte	0x04, 0x39
        /*04ba*/ 	.short	(.L_208 - .L_207)


	//   ....[0]....
.L_207:
        /*04bc*/ 	.word	0x000002a0
        /*04c0*/ 	.word	0x000000ff
        /*04c4*/ 	.word	0x00022800
        /*04c8*/ 	.short	0x0100
        /*04ca*/ 	.byte	0x08
	.zero		1


	//   ....[1]....
        /*04cc*/ 	.word	0x000002b0
        /*04d0*/ 	.word	0x000000ff
        /*04d4*/ 	.word	0x00022820
        /*04d8*/ 	.short	0x0100
        /*04da*/ 	.byte	0x08
	.zero		1


	//   ....[2]....
        /*04dc*/ 	.word	0x000003a0
        /*04e0*/ 	.word	0x000000ff
        /*04e4*/ 	.word	0x00022830
        /*04e8*/ 	.short	0x0100
        /*04ea*/ 	.byte	0x08
	.zero		1


	//   ....[3]....
        /*04ec*/ 	.word	0x000003b0
        /*04f0*/ 	.word	0x000000ff
        /*04f4*/ 	.word	0x00022840
        /*04f8*/ 	.short	0x0100
        /*04fa*/ 	.byte	0x08
	.zero		1


	//   ....[4]....
        /*04fc*/ 	.word	0x000003c0
        /*0500*/ 	.word	0x000000ff
        /*0504*/ 	.word	0x00022838
        /*0508*/ 	.short	0x0100
        /*050a*/ 	.byte	0x08
	.zero		1


	//   ....[5]....
        /*050c*/ 	.word	0x000003d0
        /*0510*/ 	.word	0x000000ff
        /*0514*/ 	.word	0x00022848
        /*0518*/ 	.short	0x0100
        /*051a*/ 	.byte	0x08
	.zero		1


	//   ....[6]....
        /*051c*/ 	.word	0x00000500
        /*0520*/ 	.word	0x000000ff
        /*0524*/ 	.word	0x00022850
        /*0528*/ 	.short	0x0100
        /*052a*/ 	.byte	0x08
	.zero		1


	//   ....[7]....
        /*052c*/ 	.word	0x00000510
        /*0530*/ 	.word	0x000000ff
        /*0534*/ 	.word	0x00022860
        /*0538*/ 	.short	0x0100
        /*053a*/ 	.byte	0x08
	.zero		1


	//   ....[8]....
        /*053c*/ 	.word	0x00000520
        /*0540*/ 	.word	0x000000ff
        /*0544*/ 	.word	0x00022858
        /*0548*/ 	.short	0x0100
        /*054a*/ 	.byte	0x08
	.zero		1


	//   ....[9]....
        /*054c*/ 	.word	0x00000530
        /*0550*/ 	.word	0x000000ff
        /*0554*/ 	.word	0x00022868
        /*0558*/ 	.short	0x0100
        /*055a*/ 	.byte	0x08
	.zero		1


	//   ....[10]....
        /*055c*/ 	.word	0x00000620
        /*0560*/ 	.word	0x000000ff
        /*0564*/ 	.word	0x00022870
        /*0568*/ 	.short	0x0100
        /*056a*/ 	.byte	0x06
	.zero		1


	//   ....[11]....
        /*056c*/ 	.word	0x00000630
        /*0570*/ 	.word	0x000000ff
        /*0574*/ 	.word	0x00022880
        /*0578*/ 	.short	0x0100
        /*057a*/ 	.byte	0x06
	.zero		1


	//   ....[12]....
        /*057c*/ 	.word	0x00000640
        /*0580*/ 	.word	0x000000ff
        /*0584*/ 	.word	0x00022878
        /*0588*/ 	.short	0x0100
        /*058a*/ 	.byte	0x06
	.zero		1


	//   ....[13]....
        /*058c*/ 	.word	0x00000650
        /*0590*/ 	.word	0x000000ff
        /*0594*/ 	.word	0x00022888
        /*0598*/ 	.short	0x0100
        /*059a*/ 	.byte	0x06
	.zero		1


	//   ....[14]....
        /*059c*/ 	.word	0x00000780
        /*05a0*/ 	.word	0x000000ff
        /*05a4*/ 	.word	0x00022890
        /*05a8*/ 	.short	0x0100
        /*05aa*/ 	.byte	0x08
	.zero		1


	//   ....[15]....
        /*05ac*/ 	.word	0x00000790
        /*05b0*/ 	.word	0x000000ff
        /*05b4*/ 	.word	0x000228a0
        /*05b8*/ 	.short	0x0100
        /*05ba*/ 	.byte	0x08
	.zero		1


	//   ....[16]....
        /*05bc*/ 	.word	0x000007a0
        /*05c0*/ 	.word	0x000000ff
        /*05c4*/ 	.word	0x00022898
        /*05c8*/ 	.short	0x0100
        /*05ca*/ 	.byte	0x08
	.zero		1


	//   ....[17]....
        /*05cc*/ 	.word	0x000007b0
        /*05d0*/ 	.word	0x000000ff
        /*05d4*/ 	.word	0x000228a8
        /*05d8*/ 	.short	0x0100
        /*05da*/ 	.byte	0x08
	.zero		1


	//   ....[18]....
        /*05dc*/ 	.word	0x000008e0
        /*05e0*/ 	.word	0x000000ff
        /*05e4*/ 	.word	0x000228b0
        /*05e8*/ 	.short	0x0100
        /*05ea*/ 	.byte	0x08
	.zero		1


	//   ....[19]....
        /*05ec*/ 	.word	0x000008f0
        /*05f0*/ 	.word	0x000000ff
        /*05f4*/ 	.word	0x000228c0
        /*05f8*/ 	.short	0x0100
        /*05fa*/ 	.byte	0x08
	.zero		1


	//   ....[20]....
        /*05fc*/ 	.word	0x00000900
        /*0600*/ 	.word	0x000000ff
        /*0604*/ 	.word	0x000228b8
        /*0608*/ 	.short	0x0100
        /*060a*/ 	.byte	0x08
	.zero		1


	//   ....[21]....
        /*060c*/ 	.word	0x00000910
        /*0610*/ 	.word	0x000000ff
        /*0614*/ 	.word	0x000228c8
        /*0618*/ 	.short	0x0100
        /*061a*/ 	.byte	0x08
	.zero		1


	//   ....[22]....
        /*061c*/ 	.word	0x000017e0
        /*0620*/ 	.word	0x00000006
        /*0624*/ 	.word	0x00022800
        /*0628*/ 	.short	0x010a
        /*062a*/ 	.byte	0x3f
	.zero		1


	//   ....[23]....
        /*062c*/ 	.word	0x000018a0
        /*0630*/ 	.word	0x00000005
        /*0634*/ 	.word	0x00022830
        /*0638*/ 	.short	0x010a
        /*063a*/ 	.byte	0x3f
	.zero		1


	//   ....[24]....
        /*063c*/ 	.word	0x000018e0
        /*0640*/ 	.word	0x00000005
        /*0644*/ 	.word	0x00022830
        /*0648*/ 	.short	0x010a
        /*064a*/ 	.byte	0x3f
	.zero		1


	//   ....[25]....
        /*064c*/ 	.word	0x00003060
        /*0650*/ 	.word	0x00000003
        /*0654*/ 	.word	0x00000000
        /*0658*/ 	.short	0x0101
        /*065a*/ 	.byte	0x3f
	.zero		1


	//   ....[26]....
        /*065c*/ 	.word	0x000034c0
        /*0660*/ 	.word	0x00000005
        /*0664*/ 	.word	0x00022850
        /*0668*/ 	.short	0x010a
        /*066a*/ 	.byte	0x3f
	.zero		1


	//   ....[27]....
        /*066c*/ 	.word	0x00003500
        /*0670*/ 	.word	0x00000005
        /*0674*/ 	.word	0x00022850
        /*0678*/ 	.short	0x010a
        /*067a*/ 	.byte	0x3f
	.zero		1


	//   ....[28]....
        /*067c*/ 	.word	0x00003800
        /*0680*/ 	.word	0x00000005
        /*0684*/ 	.word	0x00000000
        /*0688*/ 	.short	0x0101
        /*068a*/ 	.byte	0x3f
	.zero		1


	//   ....[29]....
        /*068c*/ 	.word	0x00003990
        /*0690*/ 	.word	0x000000ff
        /*0694*/ 	.word	0x00022830
        /*0698*/ 	.short	0x010a
        /*069a*/ 	.byte	0x17
	.zero		1


	//   ....[30]....
        /*069c*/ 	.word	0x000039e0
        /*06a0*/ 	.word	0x000000ff
        /*06a4*/ 	.word	0x00022830
        /*06a8*/ 	.short	0x010a
        /*06aa*/ 	.byte	0x17
	.zero		1


	//   ....[31]....
        /*06ac*/ 	.word	0x00005200
        /*06b0*/ 	.word	0x00000098
        /*06b4*/ 	.word	0x00000000
        /*06b8*/ 	.short	0x0101
        /*06ba*/ 	.byte	0x3f
	.zero		1


	//   ....[32]....
        /*06bc*/ 	.word	0x00005860
        /*06c0*/ 	.word	0x000000ff
        /*06c4*/ 	.word	0x00022850
        /*06c8*/ 	.short	0x010a
        /*06ca*/ 	.byte	0x17
	.zero		1


	//   ....[33]....
        /*06cc*/ 	.word	0x000058b0
        /*06d0*/ 	.word	0x000000ff
        /*06d4*/ 	.word	0x00022850
        /*06d8*/ 	.short	0x010a
        /*06da*/ 	.byte	0x17
	.zero		1


	//   ....[34]....
        /*06dc*/ 	.word	0x00005b70
        /*06e0*/ 	.word	0x000000c7
        /*06e4*/ 	.word	0x00000000
        /*06e8*/ 	.short	0x0101
        /*06ea*/ 	.byte	0x3f
	.zero		1


	//   ....[35]....
        /*06ec*/ 	.word	0x00007cf0
        /*06f0*/ 	.word	0x00000000
        /*06f4*/ 	.word	0x00000000
        /*06f8*/ 	.short	0x0101
        /*06fa*/ 	.byte	0x3f
	.zero		1


	//   ....[36]....
        /*06fc*/ 	.word	0x0000a8e0
        /*0700*/ 	.word	0x00000008
        /*0704*/ 	.word	0x00022840
        /*0708*/ 	.short	0x010a
        /*070a*/ 	.byte	0x3f
	.zero		1


	//   ....[37]....
        /*070c*/ 	.word	0x0000ace0
        /*0710*/ 	.word	0x0000000a
        /*0714*/ 	.word	0x00022820
        /*0718*/ 	.short	0x010a
        /*071a*/ 	.byte	0x3f
	.zero		1


	//   ....[38]....
        /*071c*/ 	.word	0x0000ada0
        /*0720*/ 	.word	0x00000008
        /*0724*/ 	.word	0x00022860
        /*0728*/ 	.short	0x010a
        /*072a*/ 	.byte	0x3f
	.zero		1


	//   ....[39]....
        /*072c*/ 	.word	0x0000b410
        /*0730*/ 	.word	0x00000003
        /*0734*/ 	.word	0x00022840
        /*0738*/ 	.short	0x010a
        /*073a*/ 	.byte	0x3f
	.zero		1


	//   ....[40]....
        /*073c*/ 	.word	0x0000b620
        /*0740*/ 	.word	0x00000003
        /*0744*/ 	.word	0x00022860
        /*0748*/ 	.short	0x010a
        /*074a*/ 	.byte	0x3f
	.zero		1


	//   ....[41]....
        /*074c*/ 	.word	0x0000bba0
        /*0750*/ 	.word	0x00000002
        /*0754*/ 	.word	0x00022840
        /*0758*/ 	.short	0x010a
        /*075a*/ 	.byte	0x3f
	.zero		1


	//   ....[42]....
        /*075c*/ 	.word	0x0000bda0
        /*0760*/ 	.word	0x00000002
        /*0764*/ 	.word	0x00022860
        /*0768*/ 	.short	0x010a
        /*076a*/ 	.byte	0x3f
	.zero		1


	//   ....[43]....
        /*076c*/ 	.word	0x0000c2a0
        /*0770*/ 	.word	0x00000002
        /*0774*/ 	.word	0x00022840
        /*0778*/ 	.short	0x010a
        /*077a*/ 	.byte	0x3f
	.zero		1


	//   ....[44]....
        /*077c*/ 	.word	0x0000c4b0
        /*0780*/ 	.word	0x00000002
        /*0784*/ 	.word	0x00022860
        /*0788*/ 	.short	0x010a
        /*078a*/ 	.byte	0x3f
	.zero		1


	//   ....[45]....
        /*078c*/ 	.word	0x0000d400
        /*0790*/ 	.word	0x00000000
        /*0794*/ 	.word	0x00022820
        /*0798*/ 	.short	0x010a
        /*079a*/ 	.byte	0x3f
	.zero		1


	//   ....[46]....
        /*079c*/ 	.word	0x0000d5c0
        /*07a0*/ 	.word	0x00000006
        /*07a4*/ 	.word	0x00000000
        /*07a8*/ 	.short	0x010a
        /*07aa*/ 	.byte	0x3f
	.zero		1


	//   ....[47]....
        /*07ac*/ 	.word	0x0000d630
        /*07b0*/ 	.word	0x00000007
        /*07b4*/ 	.word	0x00000000
        /*07b8*/ 	.short	0x010a
        /*07ba*/ 	.byte	0x3f
	.zero		1


	//   ....[48]....
        /*07bc*/ 	.word	0x0000d6a0
        /*07c0*/ 	.word	0x00000004
        /*07c4*/ 	.word	0x00000000
        /*07c8*/ 	.short	0x010a
        /*07ca*/ 	.byte	0x3f
	.zero		1


	//   ....[49]....
        /*07cc*/ 	.word	0x0000d6d0
        /*07d0*/ 	.word	0x00000003
        /*07d4*/ 	.word	0x00000000
        /*07d8*/ 	.short	0x010a
        /*07da*/ 	.byte	0x3f
	.zero		1


	//   ....[50]....
        /*07dc*/ 	.word	0x0000d730
        /*07e0*/ 	.word	0x00000006
        /*07e4*/ 	.word	0x00022800
        /*07e8*/ 	.short	0x010a
        /*07ea*/ 	.byte	0x3f
	.zero		1


	//   ....[51]....
        /*07ec*/ 	.word	0x0000d780
        /*07f0*/ 	.word	0x00000005
        /*07f4*/ 	.word	0x00022830
        /*07f8*/ 	.short	0x010a
        /*07fa*/ 	.byte	0x3f
	.zero		1


	//   ....[52]....
        /*07fc*/ 	.word	0x0000d7d0
        /*0800*/ 	.word	0x00000005
        /*0804*/ 	.word	0x00022850
        /*0808*/ 	.short	0x010a
        /*080a*/ 	.byte	0x3f
	.zero		1


	//   ....[53]....
        /*080c*/ 	.word	0x0000d840
        /*0810*/ 	.word	0x00000000
        /*0814*/ 	.word	0x00022830
        /*0818*/ 	.short	0x010a
        /*081a*/ 	.byte	0x3f
	.zero		1


	//   ....[54]....
        /*081c*/ 	.word	0x0000d8a0
        /*0820*/ 	.word	0x000000c7
        /*0824*/ 	.word	0x00022850
        /*0828*/ 	.short	0x010a
        /*082a*/ 	.byte	0x3f
	.zero		1


	//   ....[55]....
        /*082c*/ 	.word	0x0000da40
        /*0830*/ 	.word	0x00000008
        /*0834*/ 	.word	0x00022840
        /*0838*/ 	.short	0x010a
        /*083a*/ 	.byte	0x3f
	.zero		1


	//   ....[56]....
        /*083c*/ 	.word	0x0000dac0
        /*0840*/ 	.word	0x00000008
        /*0844*/ 	.word	0x00022820
        /*0848*/ 	.short	0x010a
        /*084a*/ 	.byte	0x3f
	.zero		1


	//   ....[57]....
        /*084c*/ 	.word	0x0000db10
        /*0850*/ 	.word	0x00000008
        /*0854*/ 	.word	0x00022860
        /*0858*/ 	.short	0x010a
        /*085a*/ 	.byte	0x3f
	.zero		1


	//   ....[58]....
        /*085c*/ 	.word	0x0000db60
        /*0860*/ 	.word	0x00000003
        /*0864*/ 	.word	0x00022840
        /*0868*/ 	.short	0x010a
        /*086a*/ 	.byte	0x3f
	.zero		1


	//   ....[59]....
        /*086c*/ 	.word	0x0000dbb0
        /*0870*/ 	.word	0x00000003
        /*0874*/ 	.word	0x00022860
        /*0878*/ 	.short	0x010a
        /*087a*/ 	.byte	0x3f
	.zero		1


	//   ....[60]....
        /*087c*/ 	.word	0x0000dc00
        /*0880*/ 	.word	0x00000002
        /*0884*/ 	.word	0x00022840
        /*0888*/ 	.short	0x010a
        /*088a*/ 	.byte	0x3f
	.zero		1


	//   ....[61]....
        /*088c*/ 	.word	0x0000dc50
        /*0890*/ 	.word	0x00000002
        /*0894*/ 	.word	0x00022860
        /*0898*/ 	.short	0x010a
        /*089a*/ 	.byte	0x3f
	.zero		1


	//   ....[62]....
        /*089c*/ 	.word	0x0000dca0
        /*08a0*/ 	.word	0x00000002
        /*08a4*/ 	.word	0x00022840
        /*08a8*/ 	.short	0x010a
        /*08aa*/ 	.byte	0x3f
	.zero		1


	//   ....[63]....
        /*08ac*/ 	.word	0x0000dcf0
        /*08b0*/ 	.word	0x00000002
        /*08b4*/ 	.word	0x00022860
        /*08b8*/ 	.short	0x010a
        /*08ba*/ 	.byte	0x3f
	.zero		1


	//   ....[64]....
        /*08bc*/ 	.word	0x0000e6a0
        /*08c0*/ 	.word	0x00000000
        /*08c4*/ 	.word	0x00022820
        /*08c8*/ 	.short	0x010a
        /*08ca*/ 	.byte	0x3f
	.zero		1


	//   ....[65]....
        /*08cc*/ 	.word	0x0000e840
        /*08d0*/ 	.word	0x00000006
        /*08d4*/ 	.word	0x00000000
        /*08d8*/ 	.short	0x010a
        /*08da*/ 	.byte	0x3f
	.zero		1


	//   ....[66]....
        /*08dc*/ 	.word	0x0000e890
        /*08e0*/ 	.word	0x00000007
        /*08e4*/ 	.word	0x00000000
        /*08e8*/ 	.short	0x010a
        /*08ea*/ 	.byte	0x3f
	.zero		1


	//   ....[67]....
        /*08ec*/ 	.word	0x0000e8e0
        /*08f0*/ 	.word	0x00000004
        /*08f4*/ 	.word	0x00000000
        /*08f8*/ 	.short	0x010a
        /*08fa*/ 	.byte	0x3f
	.zero		1


	//----- nvinfo : EIATTR_NUM_MBARRIERS
	.align		4
.L_208:
        /*08fc*/ 	.byte	0x03, 0x38
        /*08fe*/ 	.short	0x0016


	//----- nvinfo : EIATTR_EXIT_INSTR_OFFSETS
	.align		4
        /*0900*/ 	.byte	0x04, 0x1c
        /*0902*/ 	.short	(.L_210 - .L_209)


	//   ....[0]....
.L_209:
        /*0904*/ 	.word	0x00000a90


	//   ....[1]....
        /*0908*/ 	.word	0x00009050


	//   ....[2]....
        /*090c*/ 	.word	0x000090b0


	//   ....[3]....
        /*0910*/ 	.word	0x0000d720


	//----- nvinfo : EIATTR_MAX_THREADS
	.align		4
.L_210:
        /*0914*/ 	.byte	0x04, 0x05
        /*0916*/ 	.short	(.L_212 - .L_211)
.L_211:
        /*0918*/ 	.word	0x00000180
        /*091c*/ 	.word	0x00000001
        /*0920*/ 	.word	0x00000001


	//----- nvinfo : EIATTR_CRS_STACK_SIZE
	.align		4
.L_212:
        /*0924*/ 	.byte	0x04, 0x1e
        /*0926*/ 	.short	(.L_214 - .L_213)
.L_213:
        /*0928*/ 	.word	0x00000000


	//----- nvinfo : EIATTR_CBANK_PARAM_SIZE
	.align		4
.L_214:
        /*092c*/ 	.byte	0x03, 0x19
        /*092e*/ 	.short	0x0a70


	//----- nvinfo : EIATTR_PARAM_CBANK
	.align		4
        /*0930*/ 	.byte	0x04, 0x0a
        /*0932*/ 	.short	(.L_216 - .L_215)
	.align		4
.L_215:
        /*0934*/ 	.word	index@(.nv.constant0._ZN7cutlass13device_kernelIN5flash11enable_sm90INS1_16FlashAttnFwdSm90INS1_25CollectiveMainloopFwdSm90ILi2EN4cute5tupleIJNS5_1CILi1EEES8_S8_EEENS6_IJNS7_ILi128EEENS7_ILi96EEENS7_ILi64EEEEEELi256ENS_6half_tEfNS_4arch4Sm90ELb0ELb0ELb1ELb1ELb0ELb0ELb0ELb1ELb0ELb0ELb0ELb0EEENS1_21CollectiveEpilogueFwdINS6_IJSA_NS7_ILi256EEESB_EEES9_SE_SG_Li256ELb1ELb0ELb0ELb0EEENS1_36VarlenDynamicPersistentTileSchedulerILi128ELi96ELi256ELi32ELb0ELb0ELb1ELb0ELb1ELb1EEEEEEEEEvNT_6ParamsE)
        /*0938*/ 	.short	0x0210
        /*093a*/ 	.short	0x0a70


	//----- nvinfo : EIATTR_SW_WAR
	.align		4
.L_216:
        /*093c*/ 	.byte	0x04, 0x36
        /*093e*/ 	.short	(.L_218 - .L_217)
.L_217:
        /*0940*/ 	.word	0x00000008
.L_218:


//--------------------- .nv.info._ZN7cutlass13device_kernelIN5flash11enable_sm90INS1_16FlashAttnFwdSm90INS1_25CollectiveMainloopFwdSm90ILi2EN4cute5tupleIJNS5_1CILi1EEES8_S8_EEENS6_IJNS7_ILi128EEENS7_ILi96EEENS7_ILi64EEEEEELi256ENS_6half_tEfNS_4arch4Sm90ELb0ELb0ELb1ELb1ELb0ELb1ELb0ELb1ELb0ELb0ELb0ELb0EEENS1_21CollectiveEpilogueFwdINS6_IJSA_NS7_ILi256EEESB_EEES9_SE_SG_Li256ELb1ELb0ELb0ELb0EEENS1_36VarlenDynamicPersistentTileSchedulerILi128ELi96ELi256ELi32ELb0ELb0ELb1ELb0ELb1ELb1EEEEEEEEEvNT_6ParamsE --------------------------
	.section	.nv.info._ZN7cutlass13device_kernelIN5flash11enable_sm90INS1_16FlashAttnFwdSm90INS1_25CollectiveMainloopFwdSm90ILi2EN4cute5tupleIJNS5_1CILi1EEES8_S8_EEENS6_IJNS7_ILi128EEENS7_ILi96EEENS7_ILi64EEEEEELi256ENS_6half_tEfNS_4arch4Sm90ELb0ELb0ELb1ELb1ELb0ELb1ELb0ELb1ELb0ELb0ELb0ELb0EEENS1_21CollectiveEpilogueFwdINS6_IJSA_NS7_ILi256EEESB_EEES9_SE_SG_Li256ELb1ELb0ELb0ELb0EEENS1_36VarlenDynamicPersistentTileSchedulerILi128ELi96ELi256ELi32ELb0ELb0ELb1ELb0ELb1ELb1EEEEEEEEEvNT_6ParamsE,"",@"SHT_CUDA_INFO"
	.sectionflags	@""
	.align	4


	//----- nvinfo : EIATTR_CUDA_API_VERSION
	.align		4
        /*0000*/ 	.byte	0x04, 0x37
        /*0002*/ 	.short	(.L_220 - .L_219)
.L_219:
        /*0004*/ 	.word	0x00000082


	//----- nvinfo : EIATTR_KPARAM_INFO
	.align		4
.L_220:
        /*0008*/ 	.byte	0x04, 0x17
        /*000a*/ 	.short	(.L_222 - .L_221)
.L_221:
        /*000c*/ 	.word	0x00000000
        /*0010*/ 	.short	0x0000
        /*0012*/ 	.short	0x0070
        /*0014*/ 	.byte	0x00, 0xf0, 0x01, 0x28


	//----- nvinfo : EIATTR_SPARSE_MMA_MASK
	.align		4
.L_222:
        /*0018*/ 	.byte	0x03, 0x50
        /*001a*/ 	.short	0x0000


	//----- nvinfo : EIATTR_MAXREG_COUNT
	.align		4
        /*001c*/ 	.byte	0x03, 0x1b
        /*001e*/ 	.short	0x00a8


	//----- nvinfo : EIATTR_NUM_BARRIERS
	.align		4
        /*0020*/ 	.byte	0x02, 0x4c
        /*0022*/ 	.byte	0x10
	.zero		1


	//----- nvinfo : EIATTR_EXTERNS
	.align		4
        /*0024*/ 	.byte	0x04, 0x0f
        /*0026*/ 	.short	(.L_224 - .L_223)


	//   ....[0]....
	.align		4
.L_223:
        /*0028*/ 	.word	index@(__assertfail)


	//----- nvinfo : EIATTR_ANNOTATIONS
	.align		4
.L_224:
        /*002c*/ 	.byte	0x04, 0x55
        /*002e*/ 	.short	(.L_226 - .L_225)


	//   ....[0]....
.L_225:
        /* <DEDUP_REMOVED lines=41> */


	//----- nvinfo : EIATTR_MERCURY_ISA_VERSION
	.align		4
.L_226:
        /*02b0*/ 	.byte	0x03, 0x5f
        /*02b2*/ 	.short	0x0101


	//----- nvinfo : EIATTR_UNUSED_LOAD_BYTE_OFFSET
	.align		4
        /*02b4*/ 	.byte	0x04, 0x44
        /*02b6*/ 	.short	(.L_228 - .L_227)


	//   ....[0]....
.L_227:
        /*02b8*/ 	.word	0x00000b00
        /*02bc*/ 	.word	0x0000fff0


	//   ....[1]....
        /*02c0*/ 	.word	0x0000d000
        /*02c4*/ 	.word	0x0000fff0


	//----- nvinfo : EIATTR_INT_WARP_WIDE_INSTR_OFFSETS
	.align		4
.L_228:
        /*02c8*/ 	.byte	0x04, 0x31
        /*02ca*/ 	.short	(.L_230 - .L_229)


	//   ....[0]....
.L_229:
        /*02cc*/ 	.word	0x000001c0


	//   ....[1]....
        /*02d0*/ 	.word	0x00000200


	//   ....[2]....
        /*02d4*/ 	.word	0x00000270


	//   ....[3]....
        /*02d8*/ 	.word	0x00011720


	//   ....[4]....
        /*02dc*/ 	.word	0x000117b0


	//   ....[5]....
        /*02e0*/ 	.word	0x00011c30


	//   ....[6]....
        /*02e4*/ 	.word	0x00011c60


	//   ....[7]....
        /*02e8*/ 	.word	0x00014080


	//   ....[8]....
        /*02ec*/ 	.word	0x00014110


	//----- nvinfo : EIATTR_COOP_GROUP_MASK_REGIDS
	.align		4
.L_230:
        /*02f0*/ 	.byte	0x04, 0x29
        /*02f2*/ 	.short	(.L_232 - .L_231)


	//   ....[0]....
.L_231:
        /*02f4*/ 	.word	0xffffffff


	//   ....[1]....
        /*02f8*/ 	.word	0xffffffff


	//   ....[2]....
        /*02fc*/ 	.word	0xffffffff


	//   ....[3]....
        /*0300*/ 	.word	0xffffffff


	//   ....[4]....
        /*0304*/ 	.word	0xffffffff


	//   ....[5]....
        /*0308*/ 	.word	0xffffffff


	//   ....[6]....
        /*030c*/ 	.word	0xffffffff


	//   ....[7]....
        /*0310*/ 	.word	0xffffffff


	//   ....[8]....
        /*0314*/ 	.word	0xffffffff


	//   ....[9]....
        /*0318*/ 	.word	0xffffffff


	//   ....[10]....
        /*031c*/ 	.word	0xffffffff


	//   ....[11]....
        /*0320*/ 	.word	0xffffffff


	//   ....[12]....
        /*0324*/ 	.word	0xffffffff


	//   ....[13]....
        /*0328*/ 	.word	0xffffffff


	//   ....[14]....
        /*032c*/ 	.word	0xffffffff


	//   ....[15]....
        /*0330*/ 	.word	0xffffffff


	//   ....[16]....
        /*0334*/ 	.word	0xffffffff


	//   ....[17]....
        /*0338*/ 	.word	0xffffffff


	//   ....[18]....
        /*033c*/ 	.word	0xffffffff


	//   ....[19]....
        /*0340*/ 	.word	0xffffffff


	//   ....[20]....
        /*0344*/ 	.word	0xffffffff


	//   ....[21]....
        /*0348*/ 	.word	0xffffffff


	//   ....[22]....
        /*034c*/ 	.word	0xffffffff


	//   ....[23]....
        /*0350*/ 	.word	0xffffffff


	//   ....[24]....
        /*0354*/ 	.word	0xffffffff


	//   ....[25]....
        /*0358*/ 	.word	0xffffffff


	//   ....[26]....
        /*035c*/ 	.word	0xffffffff


	//   ....[27]....
        /*0360*/ 	.word	0xffffffff


	//   ....[28]....
        /*0364*/ 	.word	0xffffffff


	//   ....[29]....
        /*0368*/ 	.word	0xffffffff


	//   ....[30]....
        /*036c*/ 	.word	0xffffffff


	//   ....[31]....
        /*0370*/ 	.word	0xffffffff


	//   ....[32]....
        /*0374*/ 	.word	0xffffffff


	//   ....[33]....
        /*0378*/ 	.word	0xffffffff


	//   ....[34]....
        /*037c*/ 	.word	0xffffffff


	//   ....[35]....
        /*0380*/ 	.word	0xffffffff


	//   ....[36]....
        /*0384*/ 	.word	0xffffffff


	//   ....[37]....
        /*0388*/ 	.word	0xffffffff


	//   ....[38]....
        /*038c*/ 	.word	0xffffffff


	//   ....[39]....
        /*0390*/ 	.word	0xffffffff


	//   ....[40]....
        /*0394*/ 	.word	0xffffffff


	//   ....[41]....
        /*0398*/ 	.word	0xffffffff


	//   ....[42]....
        /*039c*/ 	.word	0xffffffff


	//   ....[43]....
        /*03a0*/ 	.word	0xffffffff


	//   ....[44]....
        /*03a4*/ 	.word	0xffffffff


	//   ....[45]....
        /*03a8*/ 	.word	0xffffffff


	//   ....[46]....
        /*03ac*/ 	.word	0xffffffff


	//   ....[47]....
        /*03b0*/ 	.word	0xffffffff


	//   ....[48]....
        /*03b4*/ 	.word	0xffffffff


	//   ....[49]....
        /*03b8*/ 	.word	0xffffffff


	//   ....[50]....
        /*03bc*/ 	.word	0xffffffff


	//   ....[51]....
        /*03c0*/ 	.word	0xffffffff


	//   ....[52]....
        /*03c4*/ 	.word	0xffffffff


	//   ....[53]....
        /*03c8*/ 	.word	0xffffffff


	//   ....[54]....
        /*03cc*/ 	.word	0x0500000f


	//   ....[55]....
        /*03d0*/ 	.word	0x0500000f


	//   ....[56]....
        /*03d4*/ 	.word	0x0500000f


	//   ....[57]....
        /*03d8*/ 	.word	0x0500000f


	//   ....[58]....
        /*03dc*/ 	.word	0x0500000f


	//   ....[59]....
        /*03e0*/ 	.word	0x0500000f


	//   ....[60]....
        /*03e4*/ 	.word	0x0500000f


	//   ....[61]....
        /*03e8*/ 	.word	0x0500000f


	//   ....[62]....
        /*03ec*/ 	.word	0x0500000f


	//   ....[63]....
        /*03f0*/ 	.word	0x0500000f


	//   ....[64]....
        /*03f4*/ 	.word	0x0500000f


	//   ....[65]....
        /*03f8*/ 	.word	0x0500000f


	//   ....[66]....
        /*03fc*/ 	.word	0x0500000f


	//   ....[67]....
        /*0400*/ 	.word	0x0500000f


	//   ....[68]....
        /*0404*/ 	.word	0x0500000f


	//   ....[69]....
        /*0408*/ 	.word	0x0500000f


	//   ....[70]....
        /*040c*/ 	.word	0x0500000f


	//   ....[71]....
        /*0410*/ 	.word	0x0500000f


	//   ....[72]....
        /*0414*/ 	.word	0x0500000f


	//   ....[73]....
        /*0418*/ 	.word	0x0500000f


	//   ....[74]....
        /*041c*/ 	.word	0x0500000f


	//   ....[75]....
        /*0420*/ 	.word	0x0500000f


	//   ....[76]....
        /*0424*/ 	.word	0x0500000f


	//   ....[77]....
        /*0428*/ 	.word	0x0500000f


	//   ....[78]....
        /*042c*/ 	.word	0x0500000f


	//   ....[79]....
        /*0430*/ 	.word	0x0500000f


	//   ....[80]....
        /*0434*/ 	.word	0x0500000f


	//   ....[81]....
        /*0438*/ 	.word	0x0500000f


	//   ....[82]....
        /*043c*/ 	.word	0x0500000f


	//----- nvinfo : EIATTR_COOP_GROUP_INSTR_OFFSETS
	.align		4
.L_232:
        /*0440*/ 	.byte	0x04, 0x28
        /*0442*/ 	.short	(.L_234 - .L_233)


	//   ....[0]....
.L_233:
        /*0444*/ 	.word	0x00000070


	//   ....[1]....
        /*0448*/ 	.word	0x000001d0


	//   ....[2]....
        /*044c*/ 	.word	0x00000220


	//   ....[3]....
        /*0450*/ 	.word	0x00000450


	//   ....[4]....
        /*0454*/ 	.word	0x000005b0


	//   ....[5]....
        /*0458*/ 	.word	0x000006d0


	//   ....[6]....
        /*045c*/ 	.word	0x00000830


	//   ....[7]....
        /*0460*/ 	.word	0x000059d0


	//   ....[8]....
        /*0464*/ 	.word	0x00008e90


	//   ....[9]....
        /*0468*/ 	.word	0x00008f10


	//   ....[10]....
        /*046c*/ 	.word	0x00009300


	//   ....[11]....
        /*0470*/ 	.word	0x00009360


	//   ....[12]....
        /*0474*/ 	.word	0x0000aa60


	//   ....[13]....
        /*0478*/ 	.word	0x0000aac0


	//   ....[14]....
        /*047c*/ 	.word	0x0000af60


	//   ....[15]....
        /*0480*/ 	.word	0x0000b120


	//   ....[16]....
        /*0484*/ 	.word	0x0000c580


	//   ....[17]....
        /*0488*/ 	.word	0x0000c5b0


	//   ....[18]....
        /*048c*/ 	.word	0x0000c630


	//   ....[19]....
        /*0490*/ 	.word	0x0000c660


	//   ....[20]....
        /*0494*/ 	.word	0x0000f940


	//   ....[21]....
        /*0498*/ 	.word	0x0000fad0


	//   ....[22]....
        /*049c*/ 	.word	0x0000fb00


	//   ....[23]....
        /*04a0*/ 	.word	0x0000fb40


	//   ....[24]....
        /*04a4*/ 	.word	0x0000fba0


	//   ....[25]....
        /*04a8*/ 	.word	0x0000fc00


	//   ....[26]....
        /*04ac*/ 	.word	0x0000fc40


	//   ....[27]....
        /*04b0*/ 	.word	0x0000fdf0


	//   ....[28]....
        /*04b4*/ 	.word	0x0000fe50


	//   ....[29]....
        /*04b8*/ 	.word	0x0000fe90


	//   ....[30]....
        /*04bc*/ 	.word	0x0000fed0


	//   ....[31]....
        /*04c0*/ 	.word	0x0000ff00


	//   ....[32]....
        /*04c4*/ 	.word	0x0000ff30


	//   ....[33]....
        /*04c8*/ 	.word	0x0000ffc0


	//   ....[34]....
        /*04cc*/ 	.word	0x0000fff0


	//   ....[35]....
        /*04d0*/ 	.word	0x00010080


	//   ....[36]....
        /*04d4*/ 	.word	0x000141a0


	//   ....[37]....
        /*04d8*/ 	.word	0x000141b0


	//   ....[38]....
        /*04dc*/ 	.word	0x000142c0


	//   ....[39]....
        /*04e0*/ 	.word	0x00014320


	//   ....[40]....
        /*04e4*/ 	.word	0x00014360


	//   ....[41]....
        /*04e8*/ 	.word	0x000143a0


	//   ....[42]....
        /*04ec*/ 	.word	0x000143d0


	//   ....[43]....
        /*04f0*/ 	.word	0x00014400


	//   ....[44]....
        /*04f4*/ 	.word	0x00014590


	//   ....[45]....
        /*04f8*/ 	.word	0x000145f0


	//   ....[46]....
        /*04fc*/ 	.word	0x00014630


	//   ....[47]....
        /*0500*/ 	.word	0x00014670


	//   ....[48]....
        /*0504*/ 	.word	0x000146a0


	//   ....[49]....
        /*0508*/ 	.word	0x000146d0


	//   ....[50]....
        /*050c*/ 	.word	0x00014790


	//   ....[51]....
        /*0510*/ 	.word	0x000147b0


	//   ....[52]....
        /*0514*/ 	.word	0x00014820


	//   ....[53]....
        /*0518*/ 	.word	0x00014c70


	//   ....[54]....
        /*051c*/ 	.word	0x000150b0


	//   ....[55]....
        /*0520*/ 	.word	0x00015150


	//   ....[56]....
        /*0524*/ 	.word	0x000151f0


	//   ....[57]....
        /*0528*/ 	.word	0x00015290


	//   ....[58]....
        /*052c*/ 	.word	0x00015330


	//   ....[59]....
        /*0530*/ 	.word	0x00015420


	//   ....[60]....
        /*0534*/ 	.word	0x000154c0


	//   ....[61]....
        /*0538*/ 	.word	0x00015560


	//   ....[62]....
        /*053c*/ 	.word	0x00015600


	//   ....[63]....
        /*0540*/ 	.word	0x00015860


	//   ....[64]....
        /*0544*/ 	.word	0x00015b40


	//   ....[65]....
        /*0548*/ 	.word	0x00015f60


	//   ....[66]....
        /*054c*/ 	.word	0x00015ff0


	//   ....[67]....
        /*0550*/ 	.word	0x00016090


	//   ....[68]....
        /*0554*/ 	.word	0x00016140


	//   ....[69]....
        /*0558*/ 	.word	0x000161c0


	//   ....[70]....
        /*055c*/ 	.word	0x00016240


	//   ....[71]....
        /*0560*/ 	.word	0x000162c0


	//   ....[72]....
        /*0564*/ 	.word	0x00016340


	//   ....[73]....
        /*0568*/ 	.word	0x000163d0


	//   ....[74]....
        /*056c*/ 	.word	0x00016480


	//   ....[75]....
        /*0570*/ 	.word	0x00016500


	//   ....[76]....
        /*0574*/ 	.word	0x00016580


	//   ....[77]....
        /*0578*/ 	.word	0x00016600


	//   ....[78]....
        /*057c*/ 	.word	0x00016680


	//   ....[79]....
        /*0580*/ 	.word	0x000166f0


	//   ....[80]....
        /*0584*/ 	.word	0x00016790


	//   ....[81]....
        /*0588*/ 	.word	0x00016820


	//   ....[82]....
        /*058c*/ 	.word	0x00016940


	//----- nvinfo : EIATTR_REG_RECONFIG
	.align		4
.L_234:
        /*0590*/ 	.byte	0x01, 0x54
	.zero		2


	//----- nvinfo : EIATTR_SYSCALL_OFFSETS
	.align		4
        /*0594*/ 	.byte	0x04, 0x46
        /*0596*/ 	.short	(.L_236 - .L_235)


	//   ....[0]....
.L_235:
        /*0598*/ 	.word	0x000016e0


	//   ....[1]....
        /*059c*/ 	.word	0x00001830


	//   ....[2]....
        /*05a0*/ 	.word	0x00005b70


	//   ....[3]....
        /*05a4*/ 	.word	0x00006000


	//   ....[4]....
        /*05a8*/ 	.word	0x00011940


	//   ....[5]....
        /*05ac*/ 	.word	0x00011a80


	//   ....[6]....
        /*05b0*/ 	.word	0x00011b80


	//----- nvinfo : EIATTR_MBARRIER_INSTR_OFFSETS
	.align		4
.L_236:
        /*05b4*/ 	.byte	0x04, 0x39
        /*05b6*/ 	.short	(.L_238 - .L_237)


	//   ....[0]....
.L_237:
        /*05b8*/ 	.word	0x00000300
        /*05bc*/ 	.word	0x000000ff
        /*05c0*/ 	.word	0x00022800
        /*05c4*/ 	.short	0x0100
        /*05c6*/ 	.byte	0x08
	.zero		1


	//   ....[1]....
        /*05c8*/ 	.word	0x00000310
        /*05cc*/ 	.word	0x000000ff
        /*05d0*/ 	.word	0x00022820
        /*05d4*/ 	.short	0x0100
        /*05d6*/ 	.byte	0x08
	.zero		1


	//   ....[2]....
        /*05d8*/ 	.word	0x00000400
        /*05dc*/ 	.word	0x000000ff
        /*05e0*/ 	.word	0x00022830
        /*05e4*/ 	.short	0x0100
        /*05e6*/ 	.byte	0x08
	.zero		1


	//   ....[3]....
        /*05e8*/ 	.word	0x00000410
        /*05ec*/ 	.word	0x000000ff
        /*05f0*/ 	.word	0x00022840
        /*05f4*/ 	.short	0x0100
        /*05f6*/ 	.byte	0x08
	.zero		1


	//   ....[4]....
        /*05f8*/ 	.word	0x00000420
        /*05fc*/ 	.word	0x000000ff
        /*0600*/ 	.word	0x00022838
        /*0604*/ 	.short	0x0100
        /*0606*/ 	.byte	0x08
	.zero		1


	//   ....[5]....
        /*0608*/ 	.word	0x00000430
        /*060c*/ 	.word	0x000000ff
        /*0610*/ 	.word	0x00022848
        /*0614*/ 	.short	0x0100
        /*0616*/ 	.byte	0x08
	.zero		1


	//   ....[6]....
        /*0618*/ 	.word	0x00000560
        /*061c*/ 	.word	0x000000ff
        /*0620*/ 	.word	0x00022850
        /*0624*/ 	.short	0x0100
        /*0626*/ 	.byte	0x08
	.zero		1


	//   ....[7]....
        /*0628*/ 	.word	0x00000570
        /*062c*/ 	.word	0x000000ff
        /*0630*/ 	.word	0x00022860
        /*0634*/ 	.short	0x0100
        /*0636*/ 	.byte	0x08
	.zero		1


	//   ....[8]....
        /*0638*/ 	.word	0x00000580
        /*063c*/ 	.word	0x000000ff
        /*0640*/ 	.word	0x00022858
        /*0644*/ 	.short	0x0100
        /*0646*/ 	.byte	0x08
	.zero		1


	//   ....[9]....
        /*0648*/ 	.word	0x00000590
        /*064c*/ 	.word	0x000000ff
        /*0650*/ 	.word	0x00022868
        /*0654*/ 	.short	0x0100
        /*0656*/ 	.byte	0x08
	.zero		1


	//   ....[10]....
        /*0658*/ 	.word	0x00000680
        /*065c*/ 	.word	0x000000ff
        /*0660*/ 	.word	0x00022870
        /*0664*/ 	.short	0x0100
        /*0666*/ 	.byte	0x06
	.zero		1


	//   ....[11]....
        /*0668*/ 	.word	0x00000690
        /*066c*/ 	.word	0x000000ff
        /*0670*/ 	.word	0x00022880
        /*0674*/ 	.short	0x0100
        /*0676*/ 	.byte	0x06
	.zero		1


	//   ....[12]....
        /*0678*/ 	.word	0x000006a0
        /*067c*/ 	.word	0x000000ff
        /*0680*/ 	.word	0x00022878
        /*0684*/ 	.short	0x0100
        /*0686*/ 	.byte	0x06
	.zero		1


	//   ....[13]....
        /*0688*/ 	.word	0x000006b0
        /*068c*/ 	.word	0x000000ff
        /*0690*/ 	.word	0x00022888
        /*0694*/ 	.short	0x0100
        /*0696*/ 	.byte	0x06
	.zero		1


	//   ....[14]....
        /*0698*/ 	.word	0x000007e0
        /*069c*/ 	.word	0x000000ff
        /*06a0*/ 	.word	0x00022890
        /*06a4*/ 	.short	0x0100
        /*06a6*/ 	.byte	0x08
	.zero		1


	//   ....[15]....
        /*06a8*/ 	.word	0x000007f0
        /*06ac*/ 	.word	0x000000ff
        /*06b0*/ 	.word	0x000228a0
        /*06b4*/ 	.short	0x0100
        /*06b6*/ 	.byte	0x08
	.zero		1


	//   ....[16]....
        /*06b8*/ 	.word	0x00000800
        /*06bc*/ 	.word	0x000000ff
        /*06c0*/ 	.word	0x00022898
        /*06c4*/ 	.short	0x0100
        /*06c6*/ 	.byte	0x08
	.zero		1


	//   ....[17]....
        /*06c8*/ 	.word	0x00000810
        /*06cc*/ 	.word	0x000000ff
        /*06d0*/ 	.word	0x000228a8
        /*06d4*/ 	.short	0x0100
        /*06d6*/ 	.byte	0x08
	.zero		1


	//   ....[18]....
        /*06d8*/ 	.word	0x00000940
        /*06dc*/ 	.word	0x000000ff
        /*06e0*/ 	.word	0x000228b0
        /*06e4*/ 	.short	0x0100
        /*06e6*/ 	.byte	0x08
	.zero		1


	//   ....[19]....
        /*06e8*/ 	.word	0x00000950
        /*06ec*/ 	.word	0x000000ff
        /*06f0*/ 	.word	0x000228c0
        /*06f4*/ 	.short	0x0100
        /*06f6*/ 	.byte	0x08
	.zero		1


	//   ....[20]....
        /*06f8*/ 	.word	0x00000960
        /*06fc*/ 	.word	0x000000ff
        /*0700*/ 	.word	0x000228b8
        /*0704*/ 	.short	0x0100
        /*0706*/ 	.byte	0x08
	.zero		1


	//   ....[21]....
        /*0708*/ 	.word	0x00000970
        /*070c*/ 	.word	0x000000ff
        /*0710*/ 	.word	0x000228c8
        /*0714*/ 	.short	0x0100
        /*0716*/ 	.byte	0x08
	.zero		1


	//   ....[22]....
        /*0718*/ 	.word	0x00002ab0
        /*071c*/ 	.word	0x0000005a
        /*0720*/ 	.word	0x00022890
        /*0724*/ 	.short	0x010a
        /*0726*/ 	.byte	0x3f
	.zero		1


	//   ....[23]....
        /*0728*/ 	.word	0x00003c30
        /*072c*/ 	.word	0x0000005a
        /*0730*/ 	.word	0x00022890
        /*0734*/ 	.short	0x010a
        /*0736*/ 	.byte	0x3f
	.zero		1


	//   ....[24]....
        /*0738*/ 	.word	0x00004c00
        /*073c*/ 	.word	0x0000005a
        /*0740*/ 	.word	0x00022890
        /*0744*/ 	.short	0x010a
        /*0746*/ 	.byte	0x3f
	.zero		1


	//   ....[25]....
        /*0748*/ 	.word	0x00004e10
        /*074c*/ 	.word	0x00000004
        /*0750*/ 	.word	0x00000000
        /*0754*/ 	.short	0x0101
        /*0756*/ 	.byte	0x3f
	.zero		1


	//   ....[26]....
        /*0758*/ 	.word	0x00004e50
        /*075c*/ 	.word	0x0000005a
        /*0760*/ 	.word	0x000228b0
        /*0764*/ 	.short	0x010a
        /*0766*/ 	.byte	0x3f
	.zero		1


	//   ....[27]....
        /*0768*/ 	.word	0x000054a0
        /*076c*/ 	.word	0x0000005a
        /*0770*/ 	.word	0x00000000
        /*0774*/ 	.short	0x0101
        /*0776*/ 	.byte	0x3f
	.zero		1


	//   ....[28]....
        /*0778*/ 	.word	0x00005c00
        /*077c*/ 	.word	0x00000012
        /*0780*/ 	.word	0x00022800
        /*0784*/ 	.short	0x010a
        /*0786*/ 	.byte	0x3f
	.zero		1


	//   ....[29]....
        /*0788*/ 	.word	0x00005c50
        /*078c*/ 	.word	0x00000012
        /*0790*/ 	.word	0x00022800
        /*0794*/ 	.short	0x010a
        /*0796*/ 	.byte	0x3f
	.zero		1


	//   ....[30]....
        /*0798*/ 	.word	0x000062d0
        /*079c*/ 	.word	0x00000012
        /*07a0*/ 	.word	0x00022800
        /*07a4*/ 	.short	0x010a
        /*07a6*/ 	.byte	0x3f
	.zero		1


	//   ....[31]....
        /*07a8*/ 	.word	0x00007140
        /*07ac*/ 	.word	0x00000012
        /*07b0*/ 	.word	0x00022800
        /*07b4*/ 	.short	0x010a
        /*07b6*/ 	.byte	0x3f
	.zero		1


	//   ....[32]....
        /*07b8*/ 	.word	0x00007f10
        /*07bc*/ 	.word	0x00000003
        /*07c0*/ 	.word	0x00022830
        /*07c4*/ 	.short	0x010a
        /*07c6*/ 	.byte	0x3f
	.zero		1


	//   ....[33]....
        /*07c8*/ 	.word	0x00007fb0
        /*07cc*/ 	.word	0x00000003
        /*07d0*/ 	.word	0x00022830
        /*07d4*/ 	.short	0x010a
        /*07d6*/ 	.byte	0x3f
	.zero		1


	//   ....[34]....
        /*07d8*/ 	.word	0x000097f0
        /*07dc*/ 	.word	0x0000000d
        /*07e0*/ 	.word	0x00000000
        /*07e4*/ 	.short	0x0101
        /*07e6*/ 	.byte	0x3f
	.zero		1


	//   ....[35]....
        /*07e8*/ 	.word	0x00009c40
        /*07ec*/ 	.word	0x00000003
        /*07f0*/ 	.word	0x00022850
        /*07f4*/ 	.short	0x010a
        /*07f6*/ 	.byte	0x3f
	.zero		1


	//   ....[36]....
        /*07f8*/ 	.word	0x00009c90
        /*07fc*/ 	.word	0x00000003
        /*0800*/ 	.word	0x00022850
        /*0804*/ 	.short	0x010a
        /*0806*/ 	.byte	0x3f
	.zero		1


	//   ....[37]....
        /*0808*/ 	.word	0x0000a070
        /*080c*/ 	.word	0x00000003
        /*0810*/ 	.word	0x00000000
        /*0814*/ 	.short	0x0101
        /*0816*/ 	.byte	0x3f
	.zero		1


	//   ....[38]....
        /*0818*/ 	.word	0x0000a180
        /*081c*/ 	.word	0x0000000c
        /*0820*/ 	.word	0x00022830
        /*0824*/ 	.short	0x010a
        /*0826*/ 	.byte	0x3f
	.zero		1


	//   ....[39]....
        /*0828*/ 	.word	0x0000a1e0
        /*082c*/ 	.word	0x0000000c
        /*0830*/ 	.word	0x00022830
        /*0834*/ 	.short	0x010a
        /*0836*/ 	.byte	0x3f
	.zero		1


	//   ....[40]....
        /*0838*/ 	.word	0x0000b4e0
        /*083c*/ 	.word	0x0000009a
        /*0840*/ 	.word	0x00000000
        /*0844*/ 	.short	0x0101
        /*0846*/ 	.byte	0x3f
	.zero		1


	//   ....[41]....
        /*0848*/ 	.word	0x0000c150
        /*084c*/ 	.word	0x0000000c
        /*0850*/ 	.word	0x00022850
        /*0854*/ 	.short	0x010a
        /*0856*/ 	.byte	0x3f
	.zero		1


	//   ....[42]....
        /*0858*/ 	.word	0x0000c1a0
        /*085c*/ 	.word	0x0000000c
        /*0860*/ 	.word	0x00022850
        /*0864*/ 	.short	0x010a
        /*0866*/ 	.byte	0x3f
	.zero		1


	//   ....[43]....
        /*0868*/ 	.word	0x0000c550
        /*086c*/ 	.word	0x0000000c
        /*0870*/ 	.word	0x00000000
        /*0874*/ 	.short	0x0101
        /*0876*/ 	.byte	0x3f
	.zero		1


	//   ....[44]....
        /*0878*/ 	.word	0x0000e680
        /*087c*/ 	.word	0x00000000
        /*0880*/ 	.word	0x00000000
        /*0884*/ 	.short	0x0101
        /*0886*/ 	.byte	0x3f
	.zero		1


	//   ....[45]....
        /*0888*/ 	.word	0x00010ab0
        /*088c*/ 	.word	0x00000005
        /*0890*/ 	.word	0x00022820
        /*0894*/ 	.short	0x010a
        /*0896*/ 	.byte	0x3f
	.zero		1


	//   ....[46]....
        /*0898*/ 	.word	0x00010b40
        /*089c*/ 	.word	0x00000006
        /*08a0*/ 	.word	0x000228a0
        /*08a4*/ 	.short	0x010a
        /*08a6*/ 	.byte	0x3f
	.zero		1


	//   ....[47]....
        /*08a8*/ 	.word	0x00010d20
        /*08ac*/ 	.word	0x00000006
        /*08b0*/ 	.word	0x000228c0
        /*08b4*/ 	.short	0x010a
        /*08b6*/ 	.byte	0x3f
	.zero		1


	//   ....[48]....
        /*08b8*/ 	.word	0x00011130
        /*08bc*/ 	.word	0x00000007
        /*08c0*/ 	.word	0x000228a0
        /*08c4*/ 	.short	0x010a
        /*08c6*/ 	.byte	0x3f
	.zero		1


	//   ....[49]....
        /*08c8*/ 	.word	0x000112f0
        /*08cc*/ 	.word	0x00000007
        /*08d0*/ 	.word	0x000228c0
        /*08d4*/ 	.short	0x010a
        /*08d6*/ 	.byte	0x3f
	.zero		1


	//   ....[50]....
        /*08d8*/ 	.word	0x000120e0
        /*08dc*/ 	.word	0x00000005
        /*08e0*/ 	.word	0x00022840
        /*08e4*/ 	.short	0x010a
        /*08e6*/ 	.byte	0x3f
	.zero		1


	//   ....[51]....
        /*08e8*/ 	.word	0x000124e0
        /*08ec*/ 	.word	0x00000007
        /*08f0*/ 	.word	0x00022820
        /*08f4*/ 	.short	0x010a
        /*08f6*/ 	.byte	0x3f
	.zero		1


	//   ....[52]....
        /*08f8*/ 	.word	0x000125a0
        /*08fc*/ 	.word	0x00000002
        /*0900*/ 	.word	0x00022860
        /*0904*/ 	.short	0x010a
        /*0906*/ 	.byte	0x3f
	.zero		1


	//   ....[53]....
        /*0908*/ 	.word	0x00012c10
        /*090c*/ 	.word	0x00000002
        /*0910*/ 	.word	0x00022840
        /*0914*/ 	.short	0x010a
        /*0916*/ 	.byte	0x3f
	.zero		1


	//   ....[54]....
        /*0918*/ 	.word	0x00012e20
        /*091c*/ 	.word	0x00000002
        /*0920*/ 	.word	0x00022860
        /*0924*/ 	.short	0x010a
        /*0926*/ 	.byte	0x3f
	.zero		1


	//   ....[55]....
        /*0928*/ 	.word	0x000133a0
        /*092c*/ 	.word	0x00000003
        /*0930*/ 	.word	0x00022840
        /*0934*/ 	.short	0x010a
        /*0936*/ 	.byte	0x3f
	.zero		1


	//   ....[56]....
        /*0938*/ 	.word	0x000135a0
        /*093c*/ 	.word	0x00000003
        /*0940*/ 	.word	0x00022860
        /*0944*/ 	.short	0x010a
        /*0946*/ 	.byte	0x3f
	.zero		1


	//   ....[57]....
        /*0948*/ 	.word	0x00013aa0
        /*094c*/ 	.word	0x00000003
        /*0950*/ 	.word	0x00022840
        /*0954*/ 	.short	0x010a
        /*0956*/ 	.byte	0x3f
	.zero		1


	//   ....[58]....
        /*0958*/ 	.word	0x00013cb0
        /*095c*/ 	.word	0x00000003
        /*0960*/ 	.word	0x00022860
        /*0964*/ 	.short	0x010a
        /*0966*/ 	.byte	0x3f
	.zero		1


	//   ....[59]....
        /*0968*/ 	.word	0x00014bf0
        /*096c*/ 	.word	0x00000000
        /*0970*/ 	.word	0x00022820
        /*0974*/ 	.short	0x010a
        /*0976*/ 	.byte	0x3f
	.zero		1


	//   ....[60]....
        /*0978*/ 	.word	0x00014da0
        /*097c*/ 	.word	0x00000006
        /*0980*/ 	.word	0x00000000
        /*0984*/ 	.short	0x010a
        /*0986*/ 	.byte	0x3f
	.zero		1


	//   ....[61]....
        /*0988*/ 	.word	0x00014e10
        /*098c*/ 	.word	0x00000007
        /*0990*/ 	.word	0x00000000
        /*0994*/ 	.short	0x010a
        /*0996*/ 	.byte	0x3f
	.zero		1


	//   ....[62]....
        /*0998*/ 	.word	0x00014e80
        /*099c*/ 	.word	0x00000004
        /*09a0*/ 	.word	0x00000000
        /*09a4*/ 	.short	0x010a
        /*09a6*/ 	.byte	0x3f
	.zero		1


	//   ....[63]....
        /*09a8*/ 	.word	0x00014eb0
        /*09ac*/ 	.word	0x00000003
        /*09b0*/ 	.word	0x00000000
        /*09b4*/ 	.short	0x010a
        /*09b6*/ 	.byte	0x3f
	.zero		1


	//   ....[64]....
        /*09b8*/ 	.word	0x00014f10
        /*09bc*/ 	.word	0x0000005a
        /*09c0*/ 	.word	0x00022890
        /*09c4*/ 	.short	0x010a
        /*09c6*/ 	.byte	0x3f
	.zero		1


	//   ....[65]....
        /*09c8*/ 	.word	0x00014f60
        /*09cc*/ 	.word	0x0000005a
        /*09d0*/ 	.word	0x00022890
        /*09d4*/ 	.short	0x010a
        /*09d6*/ 	.byte	0x3f
	.zero		1


	//   ....[66]....
        /*09d8*/ 	.word	0x00014fb0
        /*09dc*/ 	.word	0x0000005a
        /*09e0*/ 	.word	0x00022890
        /*09e4*/ 	.short	0x010a
        /*09e6*/ 	.byte	0x3f
	.zero		1


	//   ....[67]....
        /*09e8*/ 	.word	0x00015000
        /*09ec*/ 	.word	0x0000005a
        /*09f0*/ 	.word	0x000228b0
        /*09f4*/ 	.short	0x010a
        /*09f6*/ 	.byte	0x3f
	.zero		1


	//   ....[68]....
        /*09f8*/ 	.word	0x00015370
        /*09fc*/ 	.word	0x00000012
        /*0a00*/ 	.word	0x00022800
        /*0a04*/ 	.short	0x010a
        /*0a06*/ 	.byte	0x3f
	.zero		1


	//   ....[69]....
        /*0a08*/ 	.word	0x00015640
        /*0a0c*/ 	.word	0x00000012
        /*0a10*/ 	.word	0x00022800
        /*0a14*/ 	.short	0x010a
        /*0a16*/ 	.byte	0x3f
	.zero		1


	//   ....[70]....
        /*0a18*/ 	.word	0x00015690
        /*0a1c*/ 	.word	0x00000003
        /*0a20*/ 	.word	0x00022830
        /*0a24*/ 	.short	0x010a
        /*0a26*/ 	.byte	0x3f
	.zero		1


	//   ....[71]....
        /*0a28*/ 	.word	0x000156e0
        /*0a2c*/ 	.word	0x00000003
        /*0a30*/ 	.word	0x00022850
        /*0a34*/ 	.short	0x010a
        /*0a36*/ 	.byte	0x3f
	.zero		1


	//   ....[72]....
        /*0a38*/ 	.word	0x00015730
        /*0a3c*/ 	.word	0x0000000c
        /*0a40*/ 	.word	0x00022830
        /*0a44*/ 	.short	0x010a
        /*0a46*/ 	.byte	0x3f
	.zero		1


	//   ....[73]....
        /*0a48*/ 	.word	0x00015780
        /*0a4c*/ 	.word	0x0000000c
        /*0a50*/ 	.word	0x00022850
        /*0a54*/ 	.short	0x010a
        /*0a56*/ 	.byte	0x3f
	.zero		1


	//   ....[74]....
        /*0a58*/ 	.word	0x00015920
        /*0a5c*/ 	.word	0x00000005
        /*0a60*/ 	.word	0x00022820
        /*0a64*/ 	.short	0x010a
        /*0a66*/ 	.byte	0x3f
	.zero		1


	//   ....[75]....
        /*0a68*/ 	.word	0x00015970
        /*0a6c*/ 	.word	0x00000006
        /*0a70*/ 	.word	0x000228a0
        /*0a74*/ 	.short	0x010a
        /*0a76*/ 	.byte	0x3f
	.zero		1


	//   ....[76]....
        /*0a78*/ 	.word	0x000159c0
        /*0a7c*/ 	.word	0x00000006
        /*0a80*/ 	.word	0x000228c0
        /*0a84*/ 	.short	0x010a
        /*0a86*/ 	.byte	0x3f
	.zero		1


	//   ....[77]....
        /*0a88*/ 	.word	0x00015a10
        /*0a8c*/ 	.word	0x00000007
        /*0a90*/ 	.word	0x000228a0
        /*0a94*/ 	.short	0x010a
        /*0a96*/ 	.byte	0x3f
	.zero		1


	//   ....[78]....
        /*0a98*/ 	.word	0x00015a60
        /*0a9c*/ 	.word	0x00000007
        /*0aa0*/ 	.word	0x000228c0
        /*0aa4*/ 	.short	0x010a
        /*0aa6*/ 	.byte	0x3f
	.zero		1


	//   ....[79]....
        /*0aa8*/ 	.word	0x00015c00
        /*0aac*/ 	.word	0x00000005
        /*0ab0*/ 	.word	0x00022840
        /*0ab4*/ 	.short	0x010a
        /*0ab6*/ 	.byte	0x3f
	.zero		1


	//   ....[80]....
        /*0ab8*/ 	.word	0x00015c80
        /*0abc*/ 	.word	0x00000005
        /*0ac0*/ 	.word	0x00022820
        /*0ac4*/ 	.short	0x010a
        /*0ac6*/ 	.byte	0x3f
	.zero		1


	//   ....[81]....
        /*0ac8*/ 	.word	0x00015cd0
        /*0acc*/ 	.word	0x00000002
        /*0ad0*/ 	.word	0x00022860
        /*0ad4*/ 	.short	0x010a
        /*0ad6*/ 	.byte	0x3f
	.zero		1


	//   ....[82]....
        /*0ad8*/ 	.word	0x00015d20
        /*0adc*/ 	.word	0x00000002
        /*0ae0*/ 	.word	0x00022840
        /*0ae4*/ 	.short	0x010a
        /*0ae6*/ 	.byte	0x3f
	.zero		1


	//   ....[83]....
        /*0ae8*/ 	.word	0x00015d70
        /*0aec*/ 	.word	0x00000002
        /*0af0*/ 	.word	0x00022860
        /*0af4*/ 	.short	0x010a
        /*0af6*/ 	.byte	0x3f
	.zero		1


	//   ....[84]....
        /*0af8*/ 	.word	0x00015dc0
        /*0afc*/ 	.word	0x00000003
        /*0b00*/ 	.word	0x00022840
        /*0b04*/ 	.short	0x010a
        /*0b06*/ 	.byte	0x3f
	.zero		1


	//   ....[85]....
        /*0b08*/ 	.word	0x00015e10
        /*0b0c*/ 	.word	0x00000003
        /*0b10*/ 	.word	0x00022860
        /*0b14*/ 	.short	0x010a
        /*0b16*/ 	.byte	0x3f
	.zero		1


	//   ....[86]....
        /*0b18*/ 	.word	0x00015e60
        /*0b1c*/ 	.word	0x00000003
        /*0b20*/ 	.word	0x00022840
        /*0b24*/ 	.short	0x010a
        /*0b26*/ 	.byte	0x3f
	.zero		1


	//   ....[87]....
        /*0b28*/ 	.word	0x00015eb0
        /*0b2c*/ 	.word	0x00000003
        /*0b30*/ 	.word	0x00022860
        /*0b34*/ 	.short	0x010a
        /*0b36*/ 	.byte	0x3f
	.zero		1


	//   ....[88]....
        /*0b38*/ 	.word	0x00016860
        /*0b3c*/ 	.word	0x00000000
        /*0b40*/ 	.word	0x00022820
        /*0b44*/ 	.short	0x010a
        /*0b46*/ 	.byte	0x3f
	.zero		1


	//   ....[89]....
        /*0b48*/ 	.word	0x00016a00
        /*0b4c*/ 	.word	0x00000006
        /*0b50*/ 	.word	0x00000000
        /*0b54*/ 	.short	0x010a
        /*0b56*/ 	.byte	0x3f
	.zero		1


	//   ....[90]....
        /*0b58*/ 	.word	0x00016a50
        /*0b5c*/ 	.word	0x00000007
        /*0b60*/ 	.word	0x00000000
        /*0b64*/ 	.short	0x010a
        /*0b66*/ 	.byte	0x3f
	.zero		1


	//   ....[91]....
        /*0b68*/ 	.word	0x00016aa0
        /*0b6c*/ 	.word	0x00000004
        /*0b70*/ 	.word	0x00000000
        /*0b74*/ 	.short	0x010a
        /*0b76*/ 	.byte	0x3f
	.zero		1


	//----- nvinfo : EIATTR_NUM_MBARRIERS
	.align		4
.L_238:
        /*0b78*/ 	.byte	0x03, 0x38
        /*0b7a*/ 	.short	0x0016


	//----- nvinfo : EIATTR_EXIT_INSTR_OFFSETS
	.align		4
        /*0b7c*/ 	.byte	0x04, 0x1c
        /*0b7e*/ 	.short	(.L_240 - .L_239)


	//   ....[0]....
.L_239:
        /*0b80*/ 	.word	0x00014f00


	//----- nvinfo : EIATTR_MAX_THREADS
	.align		4
.L_240:
        /*0b84*/ 	.byte	0x04, 0x05
        /*0b86*/ 	.short	(.L_242 - .L_241)
.L_241:
        /*0b88*/ 	.word	0x00000180
        /*0b8c*/ 	.word	0x00000001
        /*0b90*/ 	.word	0x00000001


	//----- nvinfo : EIATTR_CRS_STACK_SIZE
	.align		4
.L_242:
        /*0b94*/ 	.byte	0x04, 0x1e
        /*0b96*/ 	.short	(.L_244 - .L_243)
.L_243:
        /*0b98*/ 	.word	0x00000000


	//----- nvinfo : EIATTR_CBANK_PARAM_SIZE
	.align		4
.L_244:
        /*0b9c*/ 	.byte	0x03, 0x19
        /*0b9e*/ 	.short	0x0a70


	//----- nvinfo : EIATTR_PARAM_CBANK
	.align		4
        /*0ba0*/ 	.byte	0x04, 0x0a
        /*0ba2*/ 	.short	(.L_246 - .L_245)
	.align		4
.L_245:
        /*0ba4*/ 	.word	index@(.nv.constant0._ZN7cutlass13device_kernelIN5flash11enable_sm90INS1_16FlashAttnFwdSm90INS1_25CollectiveMainloopFwdSm90ILi2EN4cute5tupleIJNS5_1CILi1EEES8_S8_EEENS6_IJNS7_ILi128EEENS7_ILi96EEENS7_ILi64EEEEEELi256ENS_6half_tEfNS_4arch4Sm90ELb0ELb0ELb1ELb1ELb0ELb1ELb0ELb1ELb0ELb0ELb0ELb0EEENS1_21CollectiveEpilogueFwdINS6_IJSA_NS7_ILi256EEESB_EEES9_SE_SG_Li256ELb1ELb0ELb0ELb0EEENS1_36VarlenDynamicPersistentTileSchedulerILi128ELi96ELi256ELi32ELb0ELb0ELb1ELb0ELb1ELb1EEEEEEEEEvNT_6ParamsE)
        /*0ba8*/ 	.short	0x0210
        /*0baa*/ 	.short	0x0a70


	//----- nvinfo : EIATTR_SW_WAR
	.align		4
.L_246:
        /*0bac*/ 	.byte	0x04, 0x36
        /*0bae*/ 	.short	(.L_248 - .L_247)
.L_247:
        /*0bb0*/ 	.word	0x00000008
.L_248:


//--------------------- .nv.info._ZN7cutlass13device_kernelIN5flash11enable_sm90INS1_16FlashAttnFwdSm90INS1_25CollectiveMainloopFwdSm90ILi2EN4cute5tupleIJNS5_1CILi1EEES8_S8_EEENS6_IJNS7_ILi128EEENS7_ILi96EEENS7_ILi64EEEEEELi256ENS_6half_tEfNS_4arch4Sm90ELb0ELb0ELb1ELb1ELb0ELb0ELb1ELb1ELb0ELb0ELb0ELb0EEENS1_21CollectiveEpilogueFwdINS6_IJSA_NS7_ILi256EEESB_EEES9_SE_SG_Li256ELb1ELb0ELb0ELb0EEENS1_36VarlenDynamicPersistentTileSchedulerILi128ELi96ELi256ELi32ELb0ELb0ELb1ELb0ELb1ELb1EEEEEEEEEvNT_6ParamsE --------------------------
	.section	.nv.info._ZN7cutlass13device_kernelIN5flash11enable_sm90INS1_16FlashAttnFwdSm90INS1_25CollectiveMainloopFwdSm90ILi2EN4cute5tupleIJNS5_1CILi1EEES8_S8_EEENS6_IJNS7_ILi128EEENS7_ILi96EEENS7_ILi64EEEEEELi256ENS_6half_tEfNS_4arch4Sm90ELb0ELb0ELb1ELb1ELb0ELb0ELb1ELb1ELb0ELb0ELb0ELb0EEENS1_21CollectiveEpilogueFwdINS6_IJSA_NS7_ILi256EEESB_EEES9_SE_SG_Li256ELb1ELb0ELb0ELb0EEENS1_36VarlenDynamicPersistentTileSchedulerILi128ELi96ELi256ELi32ELb0ELb0ELb1ELb0ELb1ELb1EEEEEEEEEvNT_6ParamsE,"",@"SHT_CUDA_INFO"
	.sectionflags	@""
	.align	4


	//----- nvinfo : EIATTR_CUDA_API_VERSION
	.align		4
        /*0000*/ 	.byte	0x04, 0x37
        /*0002*/ 	.short	(.L_250 - .L_249)
.L_249:
        /*0004*/ 	.word	0x00000082


	//----- nvinfo : EIATTR_KPARAM_INFO
	.align		4
.L_250:
        /*0008*/ 	.byte	0x04, 0x17
        /*000a*/ 	.short	(.L_252 - .L_251)
.L_251:
        /*000c*/ 	.word	0x00000000
        /*0010*/ 	.short	0x0000
        /*0012*/ 	.short	0x0070
        /*0014*/ 	.byte	0x00, 0xf0, 0x01, 0x2c


	//----- nvinfo : EIATTR_SPARSE_MMA_MASK
	.align		4
.L_252:
        /*0018*/ 	.byte	0x03, 0x50
        /*001a*/ 	.short	0x0000


	//----- nvinfo : EIATTR_MAXREG_COUNT
	.align		4
        /*001c*/ 	.byte	0x03, 0x1b
        /*001e*/ 	.short	0x00a8


	//----- nvinfo : EIATTR_NUM_BARRIERS
	.align		4
        /*0020*/ 	.byte	0x02, 0x4c
        /*0022*/ 	.byte	0x10
	.zero		1


	//----- nvinfo : EIATTR_EXTERNS
	.align		4
        /*0024*/ 	.byte	0x04, 0x0f
        /*0026*/ 	.short	(.L_254 - .L_253)


	//   ....[0]....
	.align		4
.L_253:
        /*0028*/ 	.word	index@(__assertfail)


	//----- nvinfo : EIATTR_ANNOTATIONS
	.align		4
.L_254:
        /*002c*/ 	.byte	0x04, 0x55
        /*002e*/ 	.short	(.L_256 - .L_255)


	//   ....[0]....
.L_255:
        /* <DEDUP_REMOVED lines=30> */


	//----- nvinfo : EIATTR_MERCURY_ISA_VERSION
	.align		4
.L_256:
        /*0200*/ 	.byte	0x03, 0x5f
        /*0202*/ 	.short	0x0101


	//----- nvinfo : EIATTR_UNUSED_LOAD_BYTE_OFFSET
	.align		4
        /*0204*/ 	.byte	0x04, 0x44
        /*0206*/ 	.short	(.L_258 - .L_257)


	//   ....[0]....
.L_257:
        /*0208*/ 	.word	0x00000ae0
        /*020c*/ 	.word	0x0000fff0


	//   ....[1]....
        /*0210*/ 	.word	0x000076b0
        /*0214*/ 	.word	0x0000fff0


	//----- nvinfo : EIATTR_INT_WARP_WIDE_INSTR_OFFSETS
	.align		4
.L_258:
        /*0218*/ 	.byte	0x04, 0x31
        /*021a*/ 	.short	(.L_260 - .L_259)


	//   ....[0]....
.L_259:
        /*021c*/ 	.word	0x00000190


	//   ....[1]....
        /*0220*/ 	.word	0x000001d0


	//   ....[2]....
        /*0224*/ 	.word	0x00000240


	//   ....[3]....
        /*0228*/ 	.word	0x00000250


	//   ....[4]....
        /*022c*/ 	.word	0x0000b090


	//   ....[5]....
        /*0230*/ 	.word	0x0000b120


	//   ....[6]....
        /*0234*/ 	.word	0x0000b5b0


	//   ....[7]....
        /*0238*/ 	.word	0x0000b5e0


	//   ....[8]....
        /*023c*/ 	.word	0x0000dc00


	//   ....[9]....
        /*0240*/ 	.word	0x0000dc90


	//----- nvinfo : EIATTR_COOP_GROUP_MASK_REGIDS
	.align		4
.L_260:
        /*0244*/ 	.byte	0x04, 0x29
        /*0246*/ 	.short	(.L_262 - .L_261)


	//   ....[0]....
.L_261:
        /*0248*/ 	.word	0xffffffff


	//   ....[1]....
        /*024c*/ 	.word	0xffffffff


	//   ....[2]....
        /*0250*/ 	.word	0xffffffff


	//   ....[3]....
        /*0254*/ 	.word	0xffffffff


	//   ....[4]....
        /*0258*/ 	.word	0xffffffff


	//   ....[5]....
        /*025c*/ 	.word	0xffffffff


	//   ....[6]....
        /*0260*/ 	.word	0xffffffff


	//   ....[7]....
        /*0264*/ 	.word	0xffffffff


	//   ....[8]....
        /*0268*/ 	.word	0xffffffff


	//   ....[9]....
        /*026c*/ 	.word	0xffffffff


	//   ....[10]....
        /*0270*/ 	.word	0xffffffff


	//   ....[11]....
        /*0274*/ 	.word	0xffffffff


	//   ....[12]....
        /*0278*/ 	.word	0xffffffff


	//   ....[13]....
        /*027c*/ 	.word	0xffffffff


	//   ....[14]....
        /*0280*/ 	.word	0xffffffff


	//   ....[15]....
        /*0284*/ 	.word	0xffffffff


	//   ....[16]....
        /*0288*/ 	.word	0xffffffff


	//   ....[17]....
        /*028c*/ 	.word	0xffffffff


	//   ....[18]....
        /*0290*/ 	.word	0xffffffff


	//   ....[19]....
        /*0294*/ 	.word	0xffffffff


	//   ....[20]....
        /*0298*/ 	.word	0xffffffff


	//   ....[21]....
        /*029c*/ 	.word	0xffffffff


	//   ....[22]....
        /*02a0*/ 	.word	0xffffffff


	//   ....[23]....
        /*02a4*/ 	.word	0xffffffff


	//   ....[24]....
        /*02a8*/ 	.word	0xffffffff


	//   ....[25]....
        /*02ac*/ 	.word	0xffffffff


	//   ....[26]....
        /*02b0*/ 	.word	0xffffffff


	//   ....[27]....
        /*02b4*/ 	.word	0xffffffff


	//   ....[28]....
        /*02b8*/ 	.word	0xffffffff


	//   ....[29]....
        /*02bc*/ 	.word	0xffffffff


	//   ....[30]....
        /*02c0*/ 	.word	0xffffffff


	//   ....[31]....
        /*02c4*/ 	.word	0xffffffff


	//   ....[32]....
        /*02c8*/ 	.word	0xffffffff


	//   ....[33]....
        /*02cc*/ 	.word	0xffffffff


	//   ....[34]....
        /*02d0*/ 	.word	0xffffffff


	//   ....[35]....
        /*02d4*/ 	.word	0xffffffff


	//   ....[36]....
        /*02d8*/ 	.word	0xffffffff


	//   ....[37]....
        /*02dc*/ 	.word	0xffffffff


	//   ....[38]....
        /*02e0*/ 	.word	0xffffffff


	//   ....[39]....
        /*02e4*/ 	.word	0xffffffff


	//   ....[40]....
        /*02e8*/ 	.word	0xffffffff


	//   ....[41]....
        /*02ec*/ 	.word	0xffffffff


	//   ....[42]....
        /*02f0*/ 	.word	0xffffffff


	//   ....[43]....
        /*02f4*/ 	.word	0xffffffff


	//   ....[44]....
        /*02f8*/ 	.word	0xffffffff


	//   ....[45]....
        /*02fc*/ 	.word	0xffffffff


	//   ....[46]....
        /*0300*/ 	.word	0xffffffff


	//   ....[47]....
        /*0304*/ 	.word	0xffffffff


	//   ....[48]....
        /*0308*/ 	.word	0xffffffff


	//   ....[49]....
        /*030c*/ 	.word	0xffffffff


	//   ....[50]....
        /*0310*/ 	.word	0xffffffff


	//   ....[51]....
        /*0314*/ 	.word	0xffffffff


	//   ....[52]....
        /*0318*/ 	.word	0xffffffff


	//   ....[53]....
        /*031c*/ 	.word	0xffffffff


	//   ....[54]....
        /*0320*/ 	.word	0x0500000f


	//   ....[55]....
        /*0324*/ 	.word	0x0500000f


	//   ....[56]....
        /*0328*/ 	.word	0x0500000f


	//   ....[57]....
        /*032c*/ 	.word	0x0500000f


	//   ....[58]....
        /*0330*/ 	.word	0x0500000f


	//   ....[59]....
        /*0334*/ 	.word	0x0500000f


	//   ....[60]....
        /*0338*/ 	.word	0x0500000f


	//   ....[61]....
        /*033c*/ 	.word	0x0500000f


	//   ....[62]....
        /*0340*/ 	.word	0x0500000f


	//   ....[63]....
        /*0344*/ 	.word	0x0500000f


	//   ....[64]....
        /*0348*/ 	.word	0x0500000f


	//   ....[65]....
        /*034c*/ 	.word	0x0500000f


	//   ....[66]....
        /*0350*/ 	.word	0x0500000f


	//   ....[67]....
        /*0354*/ 	.word	0x0500000f


	//   ....[68]....
        /*0358*/ 	.word	0x0500000f


	//   ....[69]....
        /*035c*/ 	.word	0x0500000f


	//   ....[70]....
        /*0360*/ 	.word	0x0500000f


	//   ....[71]....
        /*0364*/ 	.word	0x0500000f


	//   ....[72]....
        /*0368*/ 	.word	0x0500000f


	//----- nvinfo : EIATTR_COOP_GROUP_INSTR_OFFSETS
	.align		4
.L_262:
        /*036c*/ 	.byte	0x04, 0x28
        /*036e*/ 	.short	(.L_264 - .L_263)


	//   ....[0]....
.L_263:
        /*0370*/ 	.word	0x00000070


	//   ....[1]....
        /*0374*/ 	.word	0x000001a0


	//   ....[2]....
        /*0378*/ 	.word	0x000001f0


	//   ....[3]....
        /*037c*/ 	.word	0x00000440


	//   ....[4]....
        /*0380*/ 	.word	0x000005a0


	//   ....[5]....
        /*0384*/ 	.word	0x000006c0


	//   ....[6]....
        /*0388*/ 	.word	0x00000820


	//   ....[7]....
        /*038c*/ 	.word	0x000016b0


	//   ....[8]....
        /*0390*/ 	.word	0x000034d0


	//   ....[9]....
        /*0394*/ 	.word	0x00003520


	//   ....[10]....
        /*0398*/ 	.word	0x00003540


	//   ....[11]....
        /*039c*/ 	.word	0x00003560


	//   ....[12]....
        /*03a0*/ 	.word	0x00005590


	//   ....[13]....
        /*03a4*/ 	.word	0x000055e0


	//   ....[14]....
        /*03a8*/ 	.word	0x00005600


	//   ....[15]....
        /*03ac*/ 	.word	0x00005620


	//   ....[16]....
        /*03b0*/ 	.word	0x00006c10


	//   ....[17]....
        /*03b4*/ 	.word	0x00006c50


	//   ....[18]....
        /*03b8*/ 	.word	0x00006d20


	//   ....[19]....
        /*03bc*/ 	.word	0x00006d50


	//   ....[20]....
        /*03c0*/ 	.word	0x0000a200


	//   ....[21]....
        /*03c4*/ 	.word	0x0000a390


	//   ....[22]....
        /*03c8*/ 	.word	0x0000a3c0


	//   ....[23]....
        /*03cc*/ 	.word	0x0000a400


	//   ....[24]....
        /*03d0*/ 	.word	0x0000a460


	//   ....[25]....
        /*03d4*/ 	.word	0x0000a4c0


	//   ....[26]....
        /*03d8*/ 	.word	0x0000a500


	//   ....[27]....
        /*03dc*/ 	.word	0x0000a6b0


	//   ....[28]....
        /*03e0*/ 	.word	0x0000a710


	//   ....[29]....
        /*03e4*/ 	.word	0x0000a750


	//   ....[30]....
        /*03e8*/ 	.word	0x0000a790


	//   ....[31]....
        /*03ec*/ 	.word	0x0000a7c0


	//   ....[32]....
        /*03f0*/ 	.word	0x0000a7f0


	//   ....[33]....
        /*03f4*/ 	.word	0x0000a880


	//   ....[34]....
        /*03f8*/ 	.word	0x0000a8b0


	//   ....[35]....
        /*03fc*/ 	.word	0x0000a940


	//   ....[36]....
        /*0400*/ 	.word	0x0000dd20


	//   ....[37]....
        /*0404*/ 	.word	0x0000dd30


	//   ....[38]....
        /*0408*/ 	.word	0x0000de40


	//   ....[39]....
        /*040c*/ 	.word	0x0000dea0


	//   ....[40]....
        /*0410*/ 	.word	0x0000dee0


	//   ....[41]....
        /*0414*/ 	.word	0x0000df20


	//   ....[42]....
        /*0418*/ 	.word	0x0000df50


	//   ....[43]....
        /*041c*/ 	.word	0x0000df80


	//   ....[44]....
        /*0420*/ 	.word	0x0000e110


	//   ....[45]....
        /*0424*/ 	.word	0x0000e170


	//   ....[46]....
        /*0428*/ 	.word	0x0000e1b0


	//   ....[47]....
        /*042c*/ 	.word	0x0000e1f0


	//   ....[48]....
        /*0430*/ 	.word	0x0000e220


	//   ....[49]....
        /*0434*/ 	.word	0x0000e250


	//   ....[50]....
        /*0438*/ 	.word	0x0000e310


	//   ....[51]....
        /*043c*/ 	.word	0x0000e330


	//   ....[52]....
        /*0440*/ 	.word	0x0000e3a0


	//   ....[53]....
        /*0444*/ 	.word	0x0000e7d0


	//   ....[54]....
        /*0448*/ 	.word	0x0000ed30


	//   ....[55]....
        /*044c*/ 	.word	0x0000f150


	//   ....[56]....
        /*0450*/ 	.word	0x0000f1e0


	//   ....[57]....
        /*0454*/ 	.word	0x0000f280


	//   ....[58]....
        /*0458*/ 	.word	0x0000f330


	//   ....[59]....
        /*045c*/ 	.word	0x0000f3b0


	//   ....[60]....
        /*0460*/ 	.word	0x0000f430


	//   ....[61]....
        /*0464*/ 	.word	0x0000f4b0


	//   ....[62]....
        /*0468*/ 	.word	0x0000f530


	//   ....[63]....
        /*046c*/ 	.word	0x0000f5c0


	//   ....[64]....
        /*0470*/ 	.word	0x0000f670


	//   ....[65]....
        /*0474*/ 	.word	0x0000f6f0


	//   ....[66]....
        /*0478*/ 	.word	0x0000f770


	//   ....[67]....
        /*047c*/ 	.word	0x0000f7f0


	//   ....[68]....
        /*0480*/ 	.word	0x0000f870


	//   ....[69]....
        /*0484*/ 	.word	0x0000f8e0


	//   ....[70]....
        /*0488*/ 	.word	0x0000f980


	//   ....[71]....
        /*048c*/ 	.word	0x0000fa10


	//   ....[72]....
        /*0490*/ 	.word	0x0000fb30


	//----- nvinfo : EIATTR_REG_RECONFIG
	.align		4
.L_264:
        /*0494*/ 	.byte	0x01, 0x54
	.zero		2


	//----- nvinfo : EIATTR_SYSCALL_OFFSETS
	.align		4
        /*0498*/ 	.byte	0x04, 0x46
        /*049a*/ 	.short	(.L_266 - .L_265)


	//   ....[0]....
.L_265:
        /*049c*/ 	.word	0x00001820


	//   ....[1]....
        /*04a0*/ 	.word	0x0000b2b0


	//   ....[2]....
        /*04a4*/ 	.word	0x0000b3f0


	//   ....[3]....
        /*04a8*/ 	.word	0x0000b4f0


	//----- nvinfo : EIATTR_MBARRIER_INSTR_OFFSETS
	.align		4
.L_266:
        /*04ac*/ 	.byte	0x04, 0x39
        /*04ae*/ 	.short	(.L_268 - .L_267)


	//   ....[0]....
.L_267:
        /*04b0*/ 	.word	0x000002e0
        /*04b4*/ 	.word	0x000000ff
        /*04b8*/ 	.word	0x00032400
        /*04bc*/ 	.short	0x0100
        /*04be*/ 	.byte	0x08
	.zero		1


	//   ....[1]....
        /*04c0*/ 	.word	0x000002f0
        /*04c4*/ 	.word	0x000000ff
        /*04c8*/ 	.word	0x00032410
        /*04cc*/ 	.short	0x0100
        /*04ce*/ 	.byte	0x08
	.zero		1


	//   ....[2]....
        /*04d0*/ 	.word	0x00000300
        /*04d4*/ 	.word	0x000000ff
        /*04d8*/ 	.word	0x00032420
        /*04dc*/ 	.short	0x0100
        /*04de*/ 	.byte	0x08
	.zero		1


	//   ....[3]....
        /*04e0*/ 	.word	0x000003f0
        /*04e4*/ 	.word	0x000000ff
        /*04e8*/ 	.word	0x00032430
        /*04ec*/ 	.short	0x0100
        /*04ee*/ 	.byte	0x08
	.zero		1


	//   ....[4]....
        /*04f0*/ 	.word	0x00000400
        /*04f4*/ 	.word	0x000000ff
        /*04f8*/ 	.word	0x00032440
        /*04fc*/ 	.short	0x0100
        /*04fe*/ 	.byte	0x08
	.zero		1


	//   ....[5]....
        /*0500*/ 	.word	0x00000410
        /*0504*/ 	.word	0x000000ff
        /*0508*/ 	.word	0x00032438
        /*050c*/ 	.short	0x0100
        /*050e*/ 	.byte	0x08
	.zero		1


	//   ....[6]....
        /*0510*/ 	.word	0x00000420
        /*0514*/ 	.word	0x000000ff
        /*0518*/ 	.word	0x00032448
        /*051c*/ 	.short	0x0100
        /*051e*/ 	.byte	0x08
	.zero		1


	//   ....[7]....
        /*0520*/ 	.word	0x00000550
        /*0524*/ 	.word	0x000000ff
        /*0528*/ 	.word	0x00032450
        /*052c*/ 	.short	0x0100
        /*052e*/ 	.byte	0x08
	.zero		1


	//   ....[8]....
        /*0530*/ 	.word	0x00000560
        /*0534*/ 	.word	0x000000ff
        /*0538*/ 	.word	0x00032460
        /*053c*/ 	.short	0x0100
        /*053e*/ 	.byte	0x08
	.zero		1


	//   ....[9]....
        /*0540*/ 	.word	0x00000570
        /*0544*/ 	.word	0x000000ff
        /*0548*/ 	.word	0x00032458
        /*054c*/ 	.short	0x0100
        /*054e*/ 	.byte	0x08
	.zero		1


	//   ....[10]....
        /*0550*/ 	.word	0x00000580
        /*0554*/ 	.word	0x000000ff
        /*0558*/ 	.word	0x00032468
        /*055c*/ 	.short	0x0100
        /*055e*/ 	.byte	0x08
	.zero		1


	//   ....[11]....
        /*0560*/ 	.word	0x00000670
        /*0564*/ 	.word	0x000000ff
        /*0568*/ 	.word	0x00032470
        /*056c*/ 	.short	0x0100
        /*056e*/ 	.byte	0x06
	.zero		1


	//   ....[12]....
        /*0570*/ 	.word	0x00000680
        /*0574*/ 	.word	0x000000ff
        /*0578*/ 	.word	0x00032480
        /*057c*/ 	.short	0x0100
        /*057e*/ 	.byte	0x06
	.zero		1


	//   ....[13]....
        /*0580*/ 	.word	0x00000690
        /*0584*/ 	.word	0x000000ff
        /*0588*/ 	.word	0x00032478
        /*058c*/ 	.short	0x0100
        /*058e*/ 	.byte	0x06
	.zero		1


	//   ....[14]....
        /*0590*/ 	.word	0x000006a0
        /*0594*/ 	.word	0x000000ff
        /*0598*/ 	.word	0x00032488
        /*059c*/ 	.short	0x0100
        /*059e*/ 	.byte	0x06
	.zero		1


	//   ....[15]....
        /*05a0*/ 	.word	0x000007d0
        /*05a4*/ 	.word	0x000000ff
        /*05a8*/ 	.word	0x00032490
        /*05ac*/ 	.short	0x0100
        /*05ae*/ 	.byte	0x08
	.zero		1


	//   ....[16]....
        /*05b0*/ 	.word	0x000007e0
        /*05b4*/ 	.word	0x000000ff
        /*05b8*/ 	.word	0x000324a0
        /*05bc*/ 	.short	0x0100
        /*05be*/ 	.byte	0x08
	.zero		1


	//   ....[17]....
        /*05c0*/ 	.word	0x000007f0
        /*05c4*/ 	.word	0x000000ff
        /*05c8*/ 	.word	0x00032498
        /*05cc*/ 	.short	0x0100
        /*05ce*/ 	.byte	0x08
	.zero		1


	//   ....[18]....
        /*05d0*/ 	.word	0x00000800
        /*05d4*/ 	.word	0x000000ff
        /*05d8*/ 	.word	0x000324a8
        /*05dc*/ 	.short	0x0100
        /*05de*/ 	.byte	0x08
	.zero		1


	//   ....[19]....
        /*05e0*/ 	.word	0x00000930
        /*05e4*/ 	.word	0x000000ff
        /*05e8*/ 	.word	0x000324b0
        /*05ec*/ 	.short	0x0100
        /*05ee*/ 	.byte	0x08
	.zero		1


	//   ....[20]....
        /*05f0*/ 	.word	0x00000940
        /*05f4*/ 	.word	0x000000ff
        /*05f8*/ 	.word	0x000324c0
        /*05fc*/ 	.short	0x0100
        /*05fe*/ 	.byte	0x08
	.zero		1


	//   ....[21]....
        /*0600*/ 	.word	0x00000950
        /*0604*/ 	.word	0x000000ff
        /*0608*/ 	.word	0x000324b8
        /*060c*/ 	.short	0x0100
        /*060e*/ 	.byte	0x08
	.zero		1


	//   ....[22]....
        /*0610*/ 	.word	0x00000960
        /*0614*/ 	.word	0x000000ff
        /*0618*/ 	.word	0x000324c8
        /*061c*/ 	.short	0x0100
        /*061e*/ 	.byte	0x08
	.zero		1


	//   ....[23]....
        /*0620*/ 	.word	0x000018e0
        /*0624*/ 	.word	0x00000004
        /*0628*/ 	.word	0x00032400
        /*062c*/ 	.short	0x010a
        /*062e*/ 	.byte	0x3f
	.zero		1


	//   ....[24]....
        /*0630*/ 	.word	0x000019c0
        /*0634*/ 	.word	0x00000000
        /*0638*/ 	.word	0x00032430
        /*063c*/ 	.short	0x010a
        /*063e*/ 	.byte	0x3f
	.zero		1


	//   ....[25]....
        /*0640*/ 	.word	0x00001a10
        /*0644*/ 	.word	0x00000000
        /*0648*/ 	.word	0x00032430
        /*064c*/ 	.short	0x010a
        /*064e*/ 	.byte	0x3f
	.zero		1


	//   ....[26]....
        /*0650*/ 	.word	0x00001d80
        /*0654*/ 	.word	0x00000004
        /*0658*/ 	.word	0x00032410
        /*065c*/ 	.short	0x010a
        /*065e*/ 	.byte	0x3f
	.zero		1


	//   ....[27]....
        /*0660*/ 	.word	0x00001dc0
        /*0664*/ 	.word	0x00000000
        /*0668*/ 	.word	0x00032450
        /*066c*/ 	.short	0x010a
        /*066e*/ 	.byte	0x3f
	.zero		1


	//   ....[28]....
        /*0670*/ 	.word	0x00001e00
        /*0674*/ 	.word	0x00000000
        /*0678*/ 	.word	0x00032450
        /*067c*/ 	.short	0x010a
        /*067e*/ 	.byte	0x3f
	.zero		1


	//   ....[29]....
        /*0680*/ 	.word	0x000037c0
        /*0684*/ 	.word	0x00000018
        /*0688*/ 	.word	0x00000000
        /*068c*/ 	.short	0x0101
        /*068e*/ 	.byte	0x3f
	.zero		1


	//   ....[30]....
        /*0690*/ 	.word	0x000042a0
        /*0694*/ 	.word	0x00000000
        /*0698*/ 	.word	0x00000000
        /*069c*/ 	.short	0x0101
        /*069e*/ 	.byte	0x3f
	.zero		1


	//   ....[31]....
        /*06a0*/ 	.word	0x00004400
        /*06a4*/ 	.word	0x000000ff
        /*06a8*/ 	.word	0x00032430
        /*06ac*/ 	.short	0x010a
        /*06ae*/ 	.byte	0x05
	.zero		1


	//   ....[32]....
        /*06b0*/ 	.word	0x00004440
        /*06b4*/ 	.word	0x000000ff
        /*06b8*/ 	.word	0x00032430
        /*06bc*/ 	.short	0x010a
        /*06be*/ 	.byte	0x05
	.zero		1


	//   ....[33]....
        /*06c0*/ 	.word	0x00004650
        /*06c4*/ 	.word	0x000000ff
        /*06c8*/ 	.word	0x00032450
        /*06cc*/ 	.short	0x010a
        /*06ce*/ 	.byte	0x05
	.zero		1


	//   ....[34]....
        /*06d0*/ 	.word	0x00004690
        /*06d4*/ 	.word	0x000000ff
        /*06d8*/ 	.word	0x00032450
        /*06dc*/ 	.short	0x010a
        /*06de*/ 	.byte	0x05
	.zero		1


	//   ....[35]....
        /*06e0*/ 	.word	0x000058a0
        /*06e4*/ 	.word	0x00000098
        /*06e8*/ 	.word	0x00000000
        /*06ec*/ 	.short	0x0101
        /*06ee*/ 	.byte	0x3f
	.zero		1


	//   ....[36]....
        /*06f0*/ 	.word	0x00006bf0
        /*06f4*/ 	.word	0x000000d6
        /*06f8*/ 	.word	0x00000000
        /*06fc*/ 	.short	0x0101
        /*06fe*/ 	.byte	0x3f
	.zero		1


	//   ....[37]....
        /*0700*/ 	.word	0x00008e30
        /*0704*/ 	.word	0x00000097
        /*0708*/ 	.word	0x00000000
        /*070c*/ 	.short	0x0101
        /*070e*/ 	.byte	0x3f
	.zero		1


	//   ....[38]....
        /*0710*/ 	.word	0x0000ba50
        /*0714*/ 	.word	0x00000008
        /*0718*/ 	.word	0x00032440
        /*071c*/ 	.short	0x010a
        /*071e*/ 	.byte	0x3f
	.zero		1


	//   ....[39]....
        /*0720*/ 	.word	0x0000c070
        /*0724*/ 	.word	0x00000008
        /*0728*/ 	.word	0x00032420
        /*072c*/ 	.short	0x010a
        /*072e*/ 	.byte	0x3f
	.zero		1


	//   ....[40]....
        /*0730*/ 	.word	0x0000c140
        /*0734*/ 	.word	0x00000008
        /*0738*/ 	.word	0x00032460
        /*073c*/ 	.short	0x010a
        /*073e*/ 	.byte	0x3f
	.zero		1


	//   ....[41]....
        /*0740*/ 	.word	0x0000c7b0
        /*0744*/ 	.word	0x00000003
        /*0748*/ 	.word	0x00032440
        /*074c*/ 	.short	0x010a
        /*074e*/ 	.byte	0x3f
	.zero		1


	//   ....[42]....
        /*0750*/ 	.word	0x0000c9c0
        /*0754*/ 	.word	0x00000003
        /*0758*/ 	.word	0x00032460
        /*075c*/ 	.short	0x010a
        /*075e*/ 	.byte	0x3f
	.zero		1


	//   ....[43]....
        /*0760*/ 	.word	0x0000cf30
        /*0764*/ 	.word	0x00000002
        /*0768*/ 	.word	0x00032440
        /*076c*/ 	.short	0x010a
        /*076e*/ 	.byte	0x3f
	.zero		1


	//   ....[44]....
        /*0770*/ 	.word	0x0000d130
        /*0774*/ 	.word	0x00000002
        /*0778*/ 	.word	0x00032460
        /*077c*/ 	.short	0x010a
        /*077e*/ 	.byte	0x3f
	.zero		1


	//   ....[45]....
        /*0780*/ 	.word	0x0000d610
        /*0784*/ 	.word	0x00000002
        /*0788*/ 	.word	0x00032440
        /*078c*/ 	.short	0x010a
        /*078e*/ 	.byte	0x3f
	.zero		1


	//   ....[46]....
        /*0790*/ 	.word	0x0000d820
        /*0794*/ 	.word	0x00000002
        /*0798*/ 	.word	0x00032460
        /*079c*/ 	.short	0x010a
        /*079e*/ 	.byte	0x3f
	.zero		1


	//   ....[47]....
        /*07a0*/ 	.word	0x0000e760
        /*07a4*/ 	.word	0x00000000
        /*07a8*/ 	.word	0x00032420
        /*07ac*/ 	.short	0x010a
        /*07ae*/ 	.byte	0x3f
	.zero		1


	//   ....[48]....
        /*07b0*/ 	.word	0x0000e930
        /*07b4*/ 	.word	0x00000006
        /*07b8*/ 	.word	0x00000000
        /*07bc*/ 	.short	0x010a
        /*07be*/ 	.byte	0x3f
	.zero		1


	//   ....[49]....
        /*07c0*/ 	.word	0x0000e9a0
        /*07c4*/ 	.word	0x00000007
        /*07c8*/ 	.word	0x00000000
        /*07cc*/ 	.short	0x010a
        /*07ce*/ 	.byte	0x3f
	.zero		1


	//   ....[50]....
        /*07d0*/ 	.word	0x0000ea10
        /*07d4*/ 	.word	0x00000004
        /*07d8*/ 	.word	0x00000000
        /*07dc*/ 	.short	0x010a
        /*07de*/ 	.byte	0x3f
	.zero		1


	//   ....[51]....
        /*07e0*/ 	.word	0x0000ea40
        /*07e4*/ 	.word	0x00000003
        /*07e8*/ 	.word	0x00000000
        /*07ec*/ 	.short	0x010a
        /*07ee*/ 	.byte	0x3f
	.zero		1


	//   ....[52]....
        /*07f0*/ 	.word	0x0000eaa0
        /*07f4*/ 	.word	0x00000004
        /*07f8*/ 	.word	0x00032400
        /*07fc*/ 	.short	0x010a
        /*07fe*/ 	.byte	0x3f
	.zero		1


	//   ....[53]....
        /*0800*/ 	.word	0x0000eaf0
        /*0804*/ 	.word	0x00000000
        /*0808*/ 	.word	0x00032430
        /*080c*/ 	.short	0x010a
        /*080e*/ 	.byte	0x3f
	.zero		1


	//   ....[54]....
        /*0810*/ 	.word	0x0000eb40
        /*0814*/ 	.word	0x00000004
        /*0818*/ 	.word	0x00032410
        /*081c*/ 	.short	0x010a
        /*081e*/ 	.byte	0x3f
	.zero		1


	//   ....[55]....
        /*0820*/ 	.word	0x0000eb90
        /*0824*/ 	.word	0x00000000
        /*0828*/ 	.word	0x00032450
        /*082c*/ 	.short	0x010a
        /*082e*/ 	.byte	0x3f
	.zero		1


	//   ....[56]....
        /*0830*/ 	.word	0x0000ebf0
        /*0834*/ 	.word	0x00000099
        /*0838*/ 	.word	0x00032430
        /*083c*/ 	.short	0x010a
        /*083e*/ 	.byte	0x3f
	.zero		1


	//   ....[57]....
        /*0840*/ 	.word	0x0000ec50
        /*0844*/ 	.word	0x000000d1
        /*0848*/ 	.word	0x00032450
        /*084c*/ 	.short	0x010a
        /*084e*/ 	.byte	0x3f
	.zero		1


	//   ....[58]....
        /*0850*/ 	.word	0x0000edf0
        /*0854*/ 	.word	0x00000008
        /*0858*/ 	.word	0x00032440
        /*085c*/ 	.short	0x010a
        /*085e*/ 	.byte	0x3f
	.zero		1


	//   ....[59]....
        /*0860*/ 	.word	0x0000ee70
        /*0864*/ 	.word	0x00000008
        /*0868*/ 	.word	0x00032420
        /*086c*/ 	.short	0x010a
        /*086e*/ 	.byte	0x3f
	.zero		1


	//   ....[60]....
        /*0870*/ 	.word	0x0000eec0
        /*0874*/ 	.word	0x00000008
        /*0878*/ 	.word	0x00032460
        /*087c*/ 	.short	0x010a
        /*087e*/ 	.byte	0x3f
	.zero		1


	//   ....[61]....
        /*0880*/ 	.word	0x0000ef10
        /*0884*/ 	.word	0x00000003
        /*0888*/ 	.word	0x00032440
        /*088c*/ 	.short	0x010a
        /*088e*/ 	.byte	0x3f
	.zero		1


	//   ....[62]....
        /*0890*/ 	.word	0x0000ef60
        /*0894*/ 	.word	0x00000003
        /*0898*/ 	.word	0x00032460
        /*089c*/ 	.short	0x010a
        /*089e*/ 	.byte	0x3f
	.zero		1


	//   ....[63]....
        /*08a0*/ 	.word	0x0000efb0
        /*08a4*/ 	.word	0x00000002
        /*08a8*/ 	.word	0x00032440
        /*08ac*/ 	.short	0x010a
        /*08ae*/ 	.byte	0x3f
	.zero		1


	//   ....[64]....
        /*08b0*/ 	.word	0x0000f000
        /*08b4*/ 	.word	0x00000002
        /*08b8*/ 	.word	0x00032460
        /*08bc*/ 	.short	0x010a
        /*08be*/ 	.byte	0x3f
	.zero		1


	//   ....[65]....
        /*08c0*/ 	.word	0x0000f050
        /*08c4*/ 	.word	0x00000002
        /*08c8*/ 	.word	0x00032440
        /*08cc*/ 	.short	0x010a
        /*08ce*/ 	.byte	0x3f
	.zero		1


	//   ....[66]....
        /*08d0*/ 	.word	0x0000f0a0
        /*08d4*/ 	.word	0x00000002
        /*08d8*/ 	.word	0x00032460
        /*08dc*/ 	.short	0x010a
        /*08de*/ 	.byte	0x3f
	.zero		1


	//   ....[67]....
        /*08e0*/ 	.word	0x0000fa50
        /*08e4*/ 	.word	0x00000000
        /*08e8*/ 	.word	0x00032420
        /*08ec*/ 	.short	0x010a
        /*08ee*/ 	.byte	0x3f
	.zero		1


	//   ....[68]....
        /*08f0*/ 	.word	0x0000fbf0
        /*08f4*/ 	.word	0x00000006
        /*08f8*/ 	.word	0x00000000
        /*08fc*/ 	.short	0x010a
        /*08fe*/ 	.byte	0x3f
	.zero		1


	//   ....[69]....
        /*0900*/ 	.word	0x0000fc40
        /*0904*/ 	.word	0x00000007
        /*0908*/ 	.word	0x00000000
        /*090c*/ 	.short	0x010a
        /*090e*/ 	.byte	0x3f
	.zero		1


	//   ....[70]....
        /*0910*/ 	.word	0x0000fc90
        /*0914*/ 	.word	0x00000004
        /*0918*/ 	.word	0x00000000
        /*091c*/ 	.short	0x010a
        /*091e*/ 	.byte	0x3f
	.zero		1


	//----- nvinfo : EIATTR_NUM_MBARRIERS
	.align		4
.L_268:
        /*0920*/ 	.byte	0x03, 0x38
        /*0922*/ 	.short	0x0017


	//----- nvinfo : EIATTR_EXIT_INSTR_OFFSETS
	.align		4
        /*0924*/ 	.byte	0x04, 0x1c
        /*0926*/ 	.short	(.L_270 - .L_269)


	//   ....[0]....
.L_269:
        /*0928*/ 	.word	0x00000b20


	//   ....[1]....
        /*092c*/ 	.word	0x0000a1c0


	//   ....[2]....
        /*0930*/ 	.word	0x0000a220


	//   ....[3]....
        /*0934*/ 	.word	0x0000ea90


	//----- nvinfo : EIATTR_MAX_THREADS
	.align		4
.L_270:
        /*0938*/ 	.byte	0x04, 0x05
        /*093a*/ 	.short	(.L_272 - .L_271)
.L_271:
        /*093c*/ 	.word	0x00000180
        /*0940*/ 	.word	0x00000001
        /*0944*/ 	.word	0x00000001


	//----- nvinfo : EIATTR_CRS_STACK_SIZE
	.align		4
.L_272:
        /*0948*/ 	.byte	0x04, 0x1e
        /*094a*/ 	.short	(.L_274 - .L_273)
.L_273:
        /*094c*/ 	.word	0x00000000


	//----- nvinfo : EIATTR_CBANK_PARAM_SIZE
	.align		4
.L_274:
        /*0950*/ 	.byte	0x03, 0x19
        /*0952*/ 	.short	0x0b70


	//----- nvinfo : EIATTR_PARAM_CBANK
	.align		4
        /*0954*/ 	.byte	0x04, 0x0a
        /*0956*/ 	.short	(.L_276 - .L_275)
	.align		4
.L_275:
        /*0958*/ 	.word	index@(.nv.constant0._ZN7cutlass13device_kernelIN5flash11enable_sm90INS1_16FlashAttnFwdSm90INS1_25CollectiveMainloopFwdSm90ILi2EN4cute5tupleIJNS5_1CILi1EEES8_S8_EEENS6_IJNS7_ILi128EEENS7_ILi96EEENS7_ILi64EEEEEELi256ENS_6half_tEfNS_4arch4Sm90ELb0ELb0ELb1ELb1ELb0ELb0ELb1ELb1ELb0ELb0ELb0ELb0EEENS1_21CollectiveEpilogueFwdINS6_IJSA_NS7_ILi256EEESB_EEES9_SE_SG_Li256ELb1ELb0ELb0ELb0EEENS1_36VarlenDynamicPersistentTileSchedulerILi128ELi96ELi256ELi32ELb0ELb0ELb1ELb0ELb1ELb1EEEEEEEEEvNT_6ParamsE)
        /*095c*/ 	.short	0x0210
        /*095e*/ 	.short	0x0b70


	//----- nvinfo : EIATTR_SW_WAR
	.align		4
.L_276:
        /*0960*/ 	.byte	0x04, 0x36
        /*0962*/ 	.short	(.L_278 - .L_277)
.L_277:
        /*0964*/ 	.word	0x00000008
.L_278:


//--------------------- .nv.info._ZN7cutlass13device_kernelIN5flash11enable_sm90INS1_16FlashAttnFwdSm90INS1_25CollectiveMainloopFwdSm90ILi2EN4cute5tupleIJNS5_1CILi1EEES8_S8_EEENS6_IJNS7_ILi128EEENS7_ILi96EEENS7_ILi64EEEEEELi256ENS_6half_tEfNS_4arch4Sm90ELb0ELb0ELb1ELb1ELb0ELb1ELb1ELb1ELb0ELb0ELb0ELb0EEENS1_21CollectiveEpilogueFwdINS6_IJSA_NS7_ILi256EEESB_EEES9_SE_SG_Li256ELb1ELb0ELb0ELb0EEENS1_36VarlenDynamicPersistentTileSchedulerILi128ELi96ELi256ELi32ELb0ELb0ELb1ELb0ELb1ELb1EEEEEEEEEvNT_6ParamsE --------------------------
	.section	.nv.info._ZN7cutlass13device_kernelIN5flash11enable_sm90INS1_16FlashAttnFwdSm90INS1_25CollectiveMainloopFwdSm90ILi2EN4cute5tupleIJNS5_1CILi1EEES8_S8_EEENS6_IJNS7_ILi128EEENS7_ILi96EEENS7_ILi64EEEEEELi256ENS_6half_tEfNS_4arch4Sm90ELb0ELb0ELb1ELb1ELb0ELb1ELb1ELb1ELb0ELb0ELb0ELb0EEENS1_21CollectiveEpilogueFwdINS6_IJSA_NS7_ILi256EEESB_EEES9_SE_SG_Li256ELb1ELb0ELb0ELb0EEENS1_36VarlenDynamicPersistentTileSchedulerILi128ELi96ELi256ELi32ELb0ELb0ELb1ELb0ELb1ELb1EEEEEEEEEvNT_6ParamsE,"",@"SHT_CUDA_INFO"
	.sectionflags	@""
	.align	4


	//----- nvinfo : EIATTR_CUDA_API_VERSION
	.align		4
        /*0000*/ 	.byte	0x04, 0x37
        /*0002*/ 	.short	(.L_280 - .L_279)
.L_279:
        /*0004*/ 	.word	0x00000082


	//----- nvinfo : EIATTR_KPARAM_INFO
	.align		4
.L_280:
        /*0008*/ 	.byte	0x04, 0x17
        /*000a*/ 	.short	(.L_282 - .L_281)
.L_281:
        /*000c*/ 	.word	0x00000000
        /*0010*/ 	.short	0x0000
        /*0012*/ 	.short	0x0070
        /*0014*/ 	.byte	0x00, 0xf0, 0x01, 0x2c


	//----- nvinfo : EIATTR_SPARSE_MMA_MASK
	.align		4
.L_282:
        /*0018*/ 	.byte	0x03, 0x50
        /*001a*/ 	.short	0x0000


	//----- nvinfo : EIATTR_MAXREG_COUNT
	.align		4
        /*001c*/ 	.byte	0x03, 0x1b
        /*001e*/ 	.short	0x00a8


	//----- nvinfo : EIATTR_NUM_BARRIERS
	.align		4
        /*0020*/ 	.byte	0x02, 0x4c
        /*0022*/ 	.byte	0x10
	.zero		1


	//----- nvinfo : EIATTR_EXTERNS
	.align		4
        /*0024*/ 	.byte	0x04, 0x0f
        /*0026*/ 	.short	(.L_284 - .L_283)


	//   ....[0]....
	.align		4
.L_283:
        /*0028*/ 	.word	index@(__assertfail)


	//----- nvinfo : EIATTR_ANNOTATIONS
	.align		4
.L_284:
        /*002c*/ 	.byte	0x04, 0x55
        /*002e*/ 	.short	(.L_286 - .L_285)


	//   ....[0]....
.L_285:
        /* <DEDUP_REMOVED lines=66> */


	//----- nvinfo : EIATTR_MERCURY_ISA_VERSION
	.align		4
.L_286:
        /*0438*/ 	.byte	0x03, 0x5f
        /*043a*/ 	.short	0x0101


	//----- nvinfo : EIATTR_UNUSED_LOAD_BYTE_OFFSET
	.align		4
        /*043c*/ 	.byte	0x04, 0x44
        /*043e*/ 	.short	(.L_288 - .L_287)


	//   ....[0]....
.L_287:
        /*0440*/ 	.word	0x00000b70
        /*0444*/ 	.word	0x0000fff0


	//   ....[1]....
        /*0448*/ 	.word	0x0000ea90
        /*044c*/ 	.word	0x0000fff0


	//----- nvinfo : EIATTR_INT_WARP_WIDE_INSTR_OFFSETS
	.align		4
.L_288:
        /*0450*/ 	.byte	0x04, 0x31
        /*0452*/ 	.short	(.L_290 - .L_289)


	//   ....[0]....
.L_289:
        /*0454*/ 	.word	0x000001f0


	//   ....[1]....
        /*0458*/ 	.word	0x00000230


	//   ....[2]....
        /*045c*/ 	.word	0x000002a0


	//   ....[3]....
        /*0460*/ 	.word	0x000002b0


	//   ....[4]....
        /*0464*/ 	.word	0x00013240


	//   ....[5]....
        /*0468*/ 	.word	0x000132d0


	//   ....[6]....
        /*046c*/ 	.word	0x00013750


	//   ....[7]....
        /*0470*/ 	.word	0x00013780


	//   ....[8]....
        /*0474*/ 	.word	0x00015da0


	//   ....[9]....
        /*0478*/ 	.word	0x00015e30


	//----- nvinfo : EIATTR_COOP_GROUP_MASK_REGIDS
	.align		4
.L_290:
        /*047c*/ 	.byte	0x04, 0x29
        /*047e*/ 	.short	(.L_292 - .L_291)


	//   ....[0]....
.L_291:
        /*0480*/ 	.word	0xffffffff


	//   ....[1]....
        /*0484*/ 	.word	0xffffffff


	//   ....[2]....
        /*0488*/ 	.word	0xffffffff


	//   ....[3]....
        /*048c*/ 	.word	0xffffffff


	//   ....[4]....
        /*0490*/ 	.word	0xffffffff


	//   ....[5]....
        /*0494*/ 	.word	0xffffffff


	//   ....[6]....
        /*0498*/ 	.word	0xffffffff


	//   ....[7]....
        /*049c*/ 	.word	0xffffffff


	//   ....[8]....
        /*04a0*/ 	.word	0xffffffff


	//   ....[9]....
        /*04a4*/ 	.word	0xffffffff


	//   ....[10]....
        /*04a8*/ 	.word	0xffffffff


	//   ....[11]....
        /*04ac*/ 	.word	0xffffffff


	//   ....[12]....
        /*04b0*/ 	.word	0xffffffff


	//   ....[13]....
        /*04b4*/ 	.word	0xffffffff


	//   ....[14]....
        /*04b8*/ 	.word	0xffffffff


	//   ....[15]....
        /*04bc*/ 	.word	0xffffffff


	//   ....[16]....
        /*04c0*/ 	.word	0xffffffff


	//   ....[17]....
        /*04c4*/ 	.word	0xffffffff


	//   ....[18]....
        /*04c8*/ 	.word	0xffffffff


	//   ....[19]....
        /*04cc*/ 	.word	0xffffffff


	//   ....[20]....
        /*04d0*/ 	.word	0xffffffff


	//   ....[21]....
        /*04d4*/ 	.word	0xffffffff


	//   ....[22]....
        /*04d8*/ 	.word	0xffffffff


	//   ....[23]....
        /*04dc*/ 	.word	0xffffffff


	//   ....[24]....
        /*04e0*/ 	.word	0xffffffff


	//   ....[25]....
        /*04e4*/ 	.word	0xffffffff


	//   ....[26]....
        /*04e8*/ 	.word	0xffffffff


	//   ....[27]....
        /*04ec*/ 	.word	0xffffffff


	//   ....[28]....
        /*04f0*/ 	.word	0xffffffff


	//   ....[29]....
        /*04f4*/ 	.word	0xffffffff


	//   ....[30]....
        /*04f8*/ 	.word	0xffffffff


	//   ....[31]....
        /*04fc*/ 	.word	0xffffffff


	//   ....[32]....
        /*0500*/ 	.word	0xffffffff


	//   ....[33]....
        /*0504*/ 	.word	0xffffffff


	//   ....[34]....
        /*0508*/ 	.word	0xffffffff


	//   ....[35]....
        /*050c*/ 	.word	0xffffffff


	//   ....[36]....
        /*0510*/ 	.word	0xffffffff


	//   ....[37]....
        /*0514*/ 	.word	0xffffffff


	//   ....[38]....
        /*0518*/ 	.word	0xffffffff


	//   ....[39]....
        /*051c*/ 	.word	0xffffffff


	//   ....[40]....
        /*0520*/ 	.word	0xffffffff


	//   ....[41]....
        /*0524*/ 	.word	0xffffffff


	//   ....[42]....
        /*0528*/ 	.word	0xffffffff


	//   ....[43]....
        /*052c*/ 	.word	0xffffffff


	//   ....[44]....
        /*0530*/ 	.word	0xffffffff


	//   ....[45]....
        /*0534*/ 	.word	0xffffffff


	//   ....[46]....
        /*0538*/ 	.word	0xffffffff


	//   ....[47]....
        /*053c*/ 	.word	0xffffffff


	//   ....[48]....
        /*0540*/ 	.word	0xffffffff


	//   ....[49]....
        /*0544*/ 	.word	0xffffffff


	//   ....[50]....
        /*0548*/ 	.word	0xffffffff


	//   ....[51]....
        /*054c*/ 	.word	0xffffffff


	//   ....[52]....
        /*0550*/ 	.word	0xffffffff


	//   ....[53]....
        /*0554*/ 	.word	0xffffffff


	//   ....[54]....
        /*0558*/ 	.word	0x0500000f


	//   ....[55]....
        /*055c*/ 	.word	0x0500000f


	//   ....[56]....
        /*0560*/ 	.word	0x0500000f


	//   ....[57]....
        /*0564*/ 	.word	0x0500000f


	//   ....[58]....
        /*0568*/ 	.word	0x0500000f


	//   ....[59]....
        /*056c*/ 	.word	0x0500000f


	//   ....[60]....
        /*0570*/ 	.word	0x0500000f


	//   ....[61]....
        /*0574*/ 	.word	0x0500000f


	//   ....[62]....
        /*0578*/ 	.word	0x0500000f


	//   ....[63]....
        /*057c*/ 	.word	0x0500000f


	//   ....[64]....
        /*0580*/ 	.word	0x0500000f


	//   ....[65]....
        /*0584*/ 	.word	0x0500000f


	//   ....[66]....
        /*0588*/ 	.word	0x0500000f


	//   ....[67]....
        /*058c*/ 	.word	0x0500000f


	//   ....[68]....
        /*0590*/ 	.word	0x0500000f


	//   ....[69]....
        /*0594*/ 	.word	0x0500000f


	//   ....[70]....
        /*0598*/ 	.word	0x0500000f


	//   ....[71]....
        /*059c*/ 	.word	0x0500000f


	//   ....[72]....
        /*05a0*/ 	.word	0x0500000f


	//   ....[73]....
        /*05a4*/ 	.word	0x0500000f


	//   ....[74]....
        /*05a8*/ 	.word	0x0500000f


	//   ....[75]....
        /*05ac*/ 	.word	0x0500000f


	//   ....[76]....
        /*05b0*/ 	.word	0x0500000f


	//   ....[77]....
        /*05b4*/ 	.word	0x0500000f


	//   ....[78]....
        /*05b8*/ 	.word	0x0500000f


	//   ....[79]....
        /*05bc*/ 	.word	0x0500000f


	//   ....[80]....
        /*05c0*/ 	.word	0x0500000f


	//   ....[81]....
        /*05c4*/ 	.word	0x0500000f


	//   ....[82]....
        /*05c8*/ 	.word	0x0500000f


	//----- nvinfo : EIATTR_COOP_GROUP_INSTR_OFFSETS
	.align		4
.L_292:
        /*05cc*/ 	.byte	0x04, 0x28
        /*05ce*/ 	.short	(.L_294 - .L_293)


	//   ....[0]....
.L_293:
        /*05d0*/ 	.word	0x00000070


	//   ....[1]....
        /*05d4*/ 	.word	0x00000200


	//   ....[2]....
        /*05d8*/ 	.word	0x00000250


	//   ....[3]....
        /*05dc*/ 	.word	0x000004a0


	//   ....[4]....
        /*05e0*/ 	.word	0x00000600


	//   ....[5]....
        /*05e4*/ 	.word	0x00000720


	//   ....[6]....
        /*05e8*/ 	.word	0x00000880


	//   ....[7]....
        /*05ec*/ 	.word	0x00005ce0


	//   ....[8]....
        /*05f0*/ 	.word	0x0000a280


	//   ....[9]....
        /*05f4*/ 	.word	0x0000a2a0


	//   ....[10]....
        /*05f8*/ 	.word	0x0000a2c0


	//   ....[11]....
        /*05fc*/ 	.word	0x0000a2e0


	//   ....[12]....
        /*0600*/ 	.word	0x0000c7f0


	//   ....[13]....
        /*0604*/ 	.word	0x0000c8c0


	//   ....[14]....
        /*0608*/ 	.word	0x0000c8e0


	//   ....[15]....
        /*060c*/ 	.word	0x0000c920


	//   ....[16]....
        /*0610*/ 	.word	0x0000dff0


	//   ....[17]....
        /*0614*/ 	.word	0x0000e050


	//   ....[18]....
        /*0618*/ 	.word	0x0000e0b0


	//   ....[19]....
        /*061c*/ 	.word	0x0000e0e0


	//   ....[20]....
        /*0620*/ 	.word	0x00011480


	//   ....[21]....
        /*0624*/ 	.word	0x00011610


	//   ....[22]....
        /*0628*/ 	.word	0x00011640


	//   ....[23]....
        /*062c*/ 	.word	0x00011680


	//   ....[24]....
        /*0630*/ 	.word	0x000116e0


	//   ....[25]....
        /*0634*/ 	.word	0x00011740


	//   ....[26]....
        /*0638*/ 	.word	0x00011780


	//   ....[27]....
        /*063c*/ 	.word	0x00011930


	//   ....[28]....
        /*0640*/ 	.word	0x00011990


	//   ....[29]....
        /*0644*/ 	.word	0x000119d0


	//   ....[30]....
        /*0648*/ 	.word	0x00011a10


	//   ....[31]....
        /*064c*/ 	.word	0x00011a40


	//   ....[32]....
        /*0650*/ 	.word	0x00011a70


	//   ....[33]....
        /*0654*/ 	.word	0x00011b00


	//   ....[34]....
        /*0658*/ 	.word	0x00011b30


	//   ....[35]....
        /*065c*/ 	.word	0x00011bc0


	//   ....[36]....
        /*0660*/ 	.word	0x00015ec0


	//   ....[37]....
        /*0664*/ 	.word	0x00015ed0


	//   ....[38]....
        /*0668*/ 	.word	0x00015fe0


	//   ....[39]....
        /*066c*/ 	.word	0x00016040


	//   ....[40]....
        /*0670*/ 	.word	0x00016080


	//   ....[41]....
        /*0674*/ 	.word	0x000160c0


	//   ....[42]....
        /*0678*/ 	.word	0x000160f0


	//   ....[43]....
        /*067c*/ 	.word	0x00016120


	//   ....[44]....
        /*0680*/ 	.word	0x000162b0


	//   ....[45]....
        /*0684*/ 	.word	0x00016310


	//   ....[46]....
        /*0688*/ 	.word	0x00016350


	//   ....[47]....
        /*068c*/ 	.word	0x00016390


	//   ....[48]....
        /*0690*/ 	.word	0x000163c0


	//   ....[49]....
        /*0694*/ 	.word	0x000163f0


	//   ....[50]....
        /*0698*/ 	.word	0x000164b0


	//   ....[51]....
        /*069c*/ 	.word	0x000164d0


	//   ....[52]....
        /*06a0*/ 	.word	0x00016540


	//   ....[53]....
        /*06a4*/ 	.word	0x00016970


	//   ....[54]....
        /*06a8*/ 	.word	0x00016e20


	//   ....[55]....
        /*06ac*/ 	.word	0x00016ec0


	//   ....[56]....
        /*06b0*/ 	.word	0x00016f60


	//   ....[57]....
        /*06b4*/ 	.word	0x00017000


	//   ....[58]....
        /*06b8*/ 	.word	0x000170a0


	//   ....[59]....
        /*06bc*/ 	.word	0x00017190


	//   ....[60]....
        /*06c0*/ 	.word	0x00017230


	//   ....[61]....
        /*06c4*/ 	.word	0x000172d0


	//   ....[62]....
        /*06c8*/ 	.word	0x00017370


	//   ....[63]....
        /*06cc*/ 	.word	0x00017620


	//   ....[64]....
        /*06d0*/ 	.word	0x00017900


	//   ....[65]....
        /*06d4*/ 	.word	0x00017d20


	//   ....[66]....
        /*06d8*/ 	.word	0x00017db0


	//   ....[67]....
        /*06dc*/ 	.word	0x00017e50


	//   ....[68]....
        /*06e0*/ 	.word	0x00017f00


	//   ....[69]....
        /*06e4*/ 	.word	0x00017f80


	//   ....[70]....
        /*06e8*/ 	.word	0x00018000


	//   ....[71]....
        /*06ec*/ 	.word	0x00018080


	//   ....[72]....
        /*06f0*/ 	.word	0x00018100


	//   ....[73]....
        /*06f4*/ 	.word	0x00018190


	//   ....[74]....
        /*06f8*/ 	.word	0x00018240


	//   ....[75]....
        /*06fc*/ 	.word	0x000182c0


	//   ....[76]....
        /*0700*/ 	.word	0x00018340


	//   ....[77]....
        /*0704*/ 	.word	0x000183c0


	//   ....[78]....
        /*0708*/ 	.word	0x00018440


	//   ....[79]....
        /*070c*/ 	.word	0x000184b0


	//   ....[80]....
        /*0710*/ 	.word	0x00018550


	//   ....[81]....
        /*0714*/ 	.word	0x000185e0


	//   ....[82]....
        /*0718*/ 	.word	0x00018700


	//----- nvinfo : EIATTR_REG_RECONFIG
	.align		4
.L_294:
        /*071c*/ 	.byte	0x01, 0x54
	.zero		2


	//----- nvinfo : EIATTR_SYSCALL_OFFSETS
	.align		4
        /*0720*/ 	.byte	0x04, 0x46
        /*0722*/ 	.short	(.L_296 - .L_295)


	//   ....[0]....
.L_295:
        /*0724*/ 	.word	0x000017f0


	//   ....[1]....
        /*0728*/ 	.word	0x00001940


	//   ....[2]....
        /*072c*/ 	.word	0x00005e50


	//   ....[3]....
        /*0730*/ 	.word	0x00006340


	//   ....[4]....
        /*0734*/ 	.word	0x00013460


	//   ....[5]....
        /*0738*/ 	.word	0x000135a0


	//   ....[6]....
        /*073c*/ 	.word	0x000136a0


	//----- nvinfo : EIATTR_MBARRIER_INSTR_OFFSETS
	.align		4
.L_296:
        /*0740*/ 	.byte	0x04, 0x39
        /*0742*/ 	.short	(.L_298 - .L_297)


	//   ....[0]....
.L_297:
        /*0744*/ 	.word	0x00000340
        /*0748*/ 	.word	0x000000ff
        /*074c*/ 	.word	0x00032400
        /*0750*/ 	.short	0x0100
        /*0752*/ 	.byte	0x08
	.zero		1


	//   ....[1]....
        /*0754*/ 	.word	0x00000350
        /*0758*/ 	.word	0x000000ff
        /*075c*/ 	.word	0x00032410
        /*0760*/ 	.short	0x0100
        /*0762*/ 	.byte	0x08
	.zero		1


	//   ....[2]....
        /*0764*/ 	.word	0x00000360
        /*0768*/ 	.word	0x000000ff
        /*076c*/ 	.word	0x00032420
        /*0770*/ 	.short	0x0100
        /*0772*/ 	.byte	0x08
	.zero		1


	//   ....[3]....
        /*0774*/ 	.word	0x00000450
        /*0778*/ 	.word	0x000000ff
        /*077c*/ 	.word	0x00032430
        /*0780*/ 	.short	0x0100
        /*0782*/ 	.byte	0x08
	.zero		1


	//   ....[4]....
        /*0784*/ 	.word	0x00000460
        /*0788*/ 	.word	0x000000ff
        /*078c*/ 	.word	0x00032440
        /*0790*/ 	.short	0x0100
        /*0792*/ 	.byte	0x08
	.zero		1


	//   ....[5]....
        /*0794*/ 	.word	0x00000470
        /*0798*/ 	.word	0x000000ff
        /*079c*/ 	.word	0x00032438
        /*07a0*/ 	.short	0x0100
        /*07a2*/ 	.byte	0x08
	.zero		1


	//   ....[6]....
        /*07a4*/ 	.word	0x00000480
        /*07a8*/ 	.word	0x000000ff
        /*07ac*/ 	.word	0x00032448
        /*07b0*/ 	.short	0x0100
        /*07b2*/ 	.byte	0x08
	.zero		1


	//   ....[7]....
        /*07b4*/ 	.word	0x000005b0
        /*07b8*/ 	.word	0x000000ff
        /*07bc*/ 	.word	0x00032450
        /*07c0*/ 	.short	0x0100
        /*07c2*/ 	.byte	0x08
	.zero		1


	//   ....[8]....
        /*07c4*/ 	.word	0x000005c0
        /*07c8*/ 	.word	0x000000ff
        /*07cc*/ 	.word	0x00032460
        /*07d0*/ 	.short	0x0100
        /*07d2*/ 	.byte	0x08
	.zero		1


	//   ....[9]....
        /*07d4*/ 	.word	0x000005d0
        /*07d8*/ 	.word	0x000000ff
        /*07dc*/ 	.word	0x00032458
        /*07e0*/ 	.short	0x0100
        /*07e2*/ 	.byte	0x08
	.zero		1


	//   ....[10]....
        /*07e4*/ 	.word	0x000005e0
        /*07e8*/ 	.word	0x000000ff
        /*07ec*/ 	.word	0x00032468
        /*07f0*/ 	.short	0x0100
        /*07f2*/ 	.byte	0x08
	.zero		1


	//   ....[11]....
        /*07f4*/ 	.word	0x000006d0
        /*07f8*/ 	.word	0x000000ff
        /*07fc*/ 	.word	0x00032470
        /*0800*/ 	.short	0x0100
        /*0802*/ 	.byte	0x06
	.zero		1


	//   ....[12]....
        /*0804*/ 	.word	0x000006e0
        /*0808*/ 	.word	0x000000ff
        /*080c*/ 	.word	0x00032480
        /*0810*/ 	.short	0x0100
        /*0812*/ 	.byte	0x06
	.zero		1


	//   ....[13]....
        /*0814*/ 	.word	0x000006f0
        /*0818*/ 	.word	0x000000ff
        /*081c*/ 	.word	0x00032478
        /*0820*/ 	.short	0x0100
        /*0822*/ 	.byte	0x06
	.zero		1


	//   ....[14]....
        /*0824*/ 	.word	0x00000700
        /*0828*/ 	.word	0x000000ff
        /*082c*/ 	.word	0x00032488
        /*0830*/ 	.short	0x0100
        /*0832*/ 	.byte	0x06
	.zero		1


	//   ....[15]....
        /*0834*/ 	.word	0x00000830
        /*0838*/ 	.word	0x000000ff
        /*083c*/ 	.word	0x00032490
        /*0840*/ 	.short	0x0100
        /*0842*/ 	.byte	0x08
	.zero		1


	//   ....[16]....
        /*0844*/ 	.word	0x00000840
        /*0848*/ 	.word	0x000000ff
        /*084c*/ 	.word	0x000324a0
        /*0850*/ 	.short	0x0100
        /*0852*/ 	.byte	0x08
	.zero		1


	//   ....[17]....
        /*0854*/ 	.word	0x00000850
        /*0858*/ 	.word	0x000000ff
        /*085c*/ 	.word	0x00032498
        /*0860*/ 	.short	0x0100
        /*0862*/ 	.byte	0x08
	.zero		1


	//   ....[18]....
        /*0864*/ 	.word	0x00000860
        /*0868*/ 	.word	0x000000ff
        /*086c*/ 	.word	0x000324a8
        /*0870*/ 	.short	0x0100
        /*0872*/ 	.byte	0x08
	.zero		1


	//   ....[19]....
        /*0874*/ 	.word	0x00000990
        /*0878*/ 	.word	0x000000ff
        /*087c*/ 	.word	0x000324b0
        /*0880*/ 	.short	0x0100
        /*0882*/ 	.byte	0x08
	.zero		1


	//   ....[20]....
        /*0884*/ 	.word	0x000009a0
        /*0888*/ 	.word	0x000000ff
        /*088c*/ 	.word	0x000324c0
        /*0890*/ 	.short	0x0100
        /*0892*/ 	.byte	0x08
	.zero		1


	//   ....[21]....
        /*0894*/ 	.word	0x000009b0
        /*0898*/ 	.word	0x000000ff
        /*089c*/ 	.word	0x000324b8
        /*08a0*/ 	.short	0x0100
        /*08a2*/ 	.byte	0x08
	.zero		1


	//   ....[22]....
        /*08a4*/ 	.word	0x000009c0
        /*08a8*/ 	.word	0x000000ff
        /*08ac*/ 	.word	0x000324c8
        /*08b0*/ 	.short	0x0100
        /*08b2*/ 	.byte	0x08
	.zero		1


	//   ....[23]....
        /*08b4*/ 	.word	0x00002c80
        /*08b8*/ 	.word	0x0000005f
        /*08bc*/ 	.word	0x00032490
        /*08c0*/ 	.short	0x010a
        /*08c2*/ 	.byte	0x3f
	.zero		1


	//   ....[24]....
        /*08c4*/ 	.word	0x00003e20
        /*08c8*/ 	.word	0x0000005f
        /*08cc*/ 	.word	0x00032490
        /*08d0*/ 	.short	0x010a
        /*08d2*/ 	.byte	0x3f
	.zero		1


	//   ....[25]....
        /*08d4*/ 	.word	0x00004e80
        /*08d8*/ 	.word	0x0000005f
        /*08dc*/ 	.word	0x00032490
        /*08e0*/ 	.short	0x010a
        /*08e2*/ 	.byte	0x3f
	.zero		1


	//   ....[26]....
        /*08e4*/ 	.word	0x00005090
        /*08e8*/ 	.word	0x00000028
        /*08ec*/ 	.word	0x00000000
        /*08f0*/ 	.short	0x0101
        /*08f2*/ 	.byte	0x3f
	.zero		1


	//   ....[27]....
        /*08f4*/ 	.word	0x000050d0
        /*08f8*/ 	.word	0x0000005f
        /*08fc*/ 	.word	0x000324b0
        /*0900*/ 	.short	0x010a
        /*0902*/ 	.byte	0x3f
	.zero		1


	//   ....[28]....
        /*0904*/ 	.word	0x00005730
        /*0908*/ 	.word	0x0000005f
        /*090c*/ 	.word	0x00000000
        /*0910*/ 	.short	0x0101
        /*0912*/ 	.byte	0x3f
	.zero		1


	//   ....[29]....
        /*0914*/ 	.word	0x00005ee0
        /*0918*/ 	.word	0x00000012
        /*091c*/ 	.word	0x00032400
        /*0920*/ 	.short	0x010a
        /*0922*/ 	.byte	0x3f
	.zero		1


	//   ....[30]....
        /*0924*/ 	.word	0x00005f30
        /*0928*/ 	.word	0x00000012
        /*092c*/ 	.word	0x00032400
        /*0930*/ 	.short	0x010a
        /*0932*/ 	.byte	0x3f
	.zero		1


	//   ....[31]....
        /*0934*/ 	.word	0x00006620
        /*0938*/ 	.word	0x00000012
        /*093c*/ 	.word	0x00032400
        /*0940*/ 	.short	0x010a
        /*0942*/ 	.byte	0x3f
	.zero		1


	//   ....[32]....
        /*0944*/ 	.word	0x00007490
        /*0948*/ 	.word	0x00000012
        /*094c*/ 	.word	0x00032400
        /*0950*/ 	.short	0x010a
        /*0952*/ 	.byte	0x3f
	.zero		1


	//   ....[33]....
        /*0954*/ 	.word	0x000082b0
        /*0958*/ 	.word	0x00000000
        /*095c*/ 	.word	0x00032430
        /*0960*/ 	.short	0x010a
        /*0962*/ 	.byte	0x3f
	.zero		1


	//   ....[34]....
        /*0964*/ 	.word	0x00008320
        /*0968*/ 	.word	0x00000000
        /*096c*/ 	.word	0x00032430
        /*0970*/ 	.short	0x010a
        /*0972*/ 	.byte	0x3f
	.zero		1


	//   ....[35]....
        /*0974*/ 	.word	0x00008710
        /*0978*/ 	.word	0x00000012
        /*097c*/ 	.word	0x00032410
        /*0980*/ 	.short	0x010a
        /*0982*/ 	.byte	0x3f
	.zero		1


	//   ....[36]....
        /*0984*/ 	.word	0x00008760
        /*0988*/ 	.word	0x00000000
        /*098c*/ 	.word	0x00032450
        /*0990*/ 	.short	0x010a
        /*0992*/ 	.byte	0x3f
	.zero		1


	//   ....[37]....
        /*0994*/ 	.word	0x000087e0
        /*0998*/ 	.word	0x00000000
        /*099c*/ 	.word	0x00032450
        /*09a0*/ 	.short	0x010a
        /*09a2*/ 	.byte	0x3f
	.zero		1


	//   ....[38]....
        /*09a4*/ 	.word	0x0000a440
        /*09a8*/ 	.word	0x00000018
        /*09ac*/ 	.word	0x00000000
        /*09b0*/ 	.short	0x0101
        /*09b2*/ 	.byte	0x3f
	.zero		1


	//   ....[39]....
        /*09b4*/ 	.word	0x0000b120
        /*09b8*/ 	.word	0x00000000
        /*09bc*/ 	.word	0x00000000
        /*09c0*/ 	.short	0x0101
        /*09c2*/ 	.byte	0x3f
	.zero		1


	//   ....[40]....
        /*09c4*/ 	.word	0x0000b230
        /*09c8*/ 	.word	0x00000003
        /*09cc*/ 	.word	0x00032430
        /*09d0*/ 	.short	0x010a
        /*09d2*/ 	.byte	0x3f
	.zero		1


	//   ....[41]....
        /*09d4*/ 	.word	0x0000b290
        /*09d8*/ 	.word	0x00000003
        /*09dc*/ 	.word	0x00032430
        /*09e0*/ 	.short	0x010a
        /*09e2*/ 	.byte	0x3f
	.zero		1


	//   ....[42]....
        /*09e4*/ 	.word	0x0000b540
        /*09e8*/ 	.word	0x00000003
        /*09ec*/ 	.word	0x00032450
        /*09f0*/ 	.short	0x010a
        /*09f2*/ 	.byte	0x3f
	.zero		1


	//   ....[43]....
        /*09f4*/ 	.word	0x0000b590
        /*09f8*/ 	.word	0x00000003
        /*09fc*/ 	.word	0x00032450
        /*0a00*/ 	.short	0x010a
        /*0a02*/ 	.byte	0x3f
	.zero		1


	//   ....[44]....
        /*0a04*/ 	.word	0x0000ca90
        /*0a08*/ 	.word	0x0000000a
        /*0a0c*/ 	.word	0x00000000
        /*0a10*/ 	.short	0x0101
        /*0a12*/ 	.byte	0x3f
	.zero		1


	//   ....[45]....
        /*0a14*/ 	.word	0x0000dfc0
        /*0a18*/ 	.word	0x00000003
        /*0a1c*/ 	.word	0x00000000
        /*0a20*/ 	.short	0x0101
        /*0a22*/ 	.byte	0x3f
	.zero		1


	//   ....[46]....
        /*0a24*/ 	.word	0x00010190
        /*0a28*/ 	.word	0x00000000
        /*0a2c*/ 	.word	0x00000000
        /*0a30*/ 	.short	0x0101
        /*0a32*/ 	.byte	0x3f
	.zero		1


	//   ....[47]....
        /*0a34*/ 	.word	0x000125e0
        /*0a38*/ 	.word	0x00000005
        /*0a3c*/ 	.word	0x00032420
        /*0a40*/ 	.short	0x010a
        /*0a42*/ 	.byte	0x3f
	.zero		1


	//   ....[48]....
        /*0a44*/ 	.word	0x00012660
        /*0a48*/ 	.word	0x00000007
        /*0a4c*/ 	.word	0x000324a0
        /*0a50*/ 	.short	0x010a
        /*0a52*/ 	.byte	0x3f
	.zero		1


	//   ....[49]....
        /*0a54*/ 	.word	0x00012840
        /*0a58*/ 	.word	0x00000007
        /*0a5c*/ 	.word	0x000324c0
        /*0a60*/ 	.short	0x010a
        /*0a62*/ 	.byte	0x3f
	.zero		1


	//   ....[50]....
        /*0a64*/ 	.word	0x00012c50
        /*0a68*/ 	.word	0x00000007
        /*0a6c*/ 	.word	0x000324a0
        /*0a70*/ 	.short	0x010a
        /*0a72*/ 	.byte	0x3f
	.zero		1


	//   ....[51]....
        /*0a74*/ 	.word	0x00012e10
        /*0a78*/ 	.word	0x00000007
        /*0a7c*/ 	.word	0x000324c0
        /*0a80*/ 	.short	0x010a
        /*0a82*/ 	.byte	0x3f
	.zero		1


	//   ....[52]....
        /*0a84*/ 	.word	0x00013c00
        /*0a88*/ 	.word	0x00000005
        /*0a8c*/ 	.word	0x00032440
        /*0a90*/ 	.short	0x010a
        /*0a92*/ 	.byte	0x3f
	.zero		1


	//   ....[53]....
        /*0a94*/ 	.word	0x00014220
        /*0a98*/ 	.word	0x00000005
        /*0a9c*/ 	.word	0x00032420
        /*0aa0*/ 	.short	0x010a
        /*0aa2*/ 	.byte	0x3f
	.zero		1


	//   ....[54]....
        /*0aa4*/ 	.word	0x000142f0
        /*0aa8*/ 	.word	0x00000002
        /*0aac*/ 	.word	0x00032460
        /*0ab0*/ 	.short	0x010a
        /*0ab2*/ 	.byte	0x3f
	.zero		1


	//   ....[55]....
        /*0ab4*/ 	.word	0x00014960
        /*0ab8*/ 	.word	0x00000002
        /*0abc*/ 	.word	0x00032440
        /*0ac0*/ 	.short	0x010a
        /*0ac2*/ 	.byte	0x3f
	.zero		1


	//   ....[56]....
        /*0ac4*/ 	.word	0x00014b70
        /*0ac8*/ 	.word	0x00000002
        /*0acc*/ 	.word	0x00032460
        /*0ad0*/ 	.short	0x010a
        /*0ad2*/ 	.byte	0x3f
	.zero		1


	//   ....[57]....
        /*0ad4*/ 	.word	0x000150d0
        /*0ad8*/ 	.word	0x00000003
        /*0adc*/ 	.word	0x00032440
        /*0ae0*/ 	.short	0x010a
        /*0ae2*/ 	.byte	0x3f
	.zero		1


	//   ....[58]....
        /*0ae4*/ 	.word	0x000152d0
        /*0ae8*/ 	.word	0x00000003
        /*0aec*/ 	.word	0x00032460
        /*0af0*/ 	.short	0x010a
        /*0af2*/ 	.byte	0x3f
	.zero		1


	//   ....[59]....
        /*0af4*/ 	.word	0x000157b0
        /*0af8*/ 	.word	0x00000003
        /*0afc*/ 	.word	0x00032440
        /*0b00*/ 	.short	0x010a
        /*0b02*/ 	.byte	0x3f
	.zero		1


	//   ....[60]....
        /*0b04*/ 	.word	0x000159c0
        /*0b08*/ 	.word	0x00000003
        /*0b0c*/ 	.word	0x00032460
        /*0b10*/ 	.short	0x010a
        /*0b12*/ 	.byte	0x3f
	.zero		1


	//   ....[61]....
        /*0b14*/ 	.word	0x00016900
        /*0b18*/ 	.word	0x00000000
        /*0b1c*/ 	.word	0x00032420
        /*0b20*/ 	.short	0x010a
        /*0b22*/ 	.byte	0x3f
	.zero		1


	//   ....[62]....
        /*0b24*/ 	.word	0x00016ac0
        /*0b28*/ 	.word	0x00000006
        /*0b2c*/ 	.word	0x00000000
        /*0b30*/ 	.short	0x010a
        /*0b32*/ 	.byte	0x3f
	.zero		1


	//   ....[63]....
        /*0b34*/ 	.word	0x00016b30
        /*0b38*/ 	.word	0x00000007
        /*0b3c*/ 	.word	0x00000000
        /*0b40*/ 	.short	0x010a
        /*0b42*/ 	.byte	0x3f
	.zero		1


	//   ....[64]....
        /*0b44*/ 	.word	0x00016ba0
        /*0b48*/ 	.word	0x00000004
        /*0b4c*/ 	.word	0x00000000
        /*0b50*/ 	.short	0x010a
        /*0b52*/ 	.byte	0x3f
	.zero		1


	//   ....[65]....
        /*0b54*/ 	.word	0x00016bd0
        /*0b58*/ 	.word	0x00000003
        /*0b5c*/ 	.word	0x00000000
        /*0b60*/ 	.short	0x010a
        /*0b62*/ 	.byte	0x3f
	.zero		1


	//   ....[66]....
        /*0b64*/ 	.word	0x00016c30
        /*0b68*/ 	.word	0x0000005f
        /*0b6c*/ 	.word	0x00032490
        /*0b70*/ 	.short	0x010a
        /*0b72*/ 	.byte	0x3f
	.zero		1


	//   ....[67]....
        /*0b74*/ 	.word	0x00016c80
        /*0b78*/ 	.word	0x0000005f
        /*0b7c*/ 	.word	0x00032490
        /*0b80*/ 	.short	0x010a
        /*0b82*/ 	.byte	0x3f
	.zero		1


	//   ....[68]....
        /*0b84*/ 	.word	0x00016cd0
        /*0b88*/ 	.word	0x0000005f
        /*0b8c*/ 	.word	0x00032490
        /*0b90*/ 	.short	0x010a
        /*0b92*/ 	.byte	0x3f
	.zero		1


	//   ....[69]....
        /*0b94*/ 	.word	0x00016d20
        /*0b98*/ 	.word	0x0000005f
        /*0b9c*/ 	.word	0x000324b0
        /*0ba0*/ 	.short	0x010a
        /*0ba2*/ 	.byte	0x3f
	.zero		1


	//   ....[70]....
        /*0ba4*/ 	.word	0x000170e0
        /*0ba8*/ 	.word	0x00000012
        /*0bac*/ 	.word	0x00032400
        /*0bb0*/ 	.short	0x010a
        /*0bb2*/ 	.byte	0x3f
	.zero		1


	//   ....[71]....
        /*0bb4*/ 	.word	0x000173b0
        /*0bb8*/ 	.word	0x00000012
        /*0bbc*/ 	.word	0x00032400
        /*0bc0*/ 	.short	0x010a
        /*0bc2*/ 	.byte	0x3f
	.zero		1


	//   ....[72]....
        /*0bc4*/ 	.word	0x00017400
        /*0bc8*/ 	.word	0x00000000
        /*0bcc*/ 	.word	0x00032430
        /*0bd0*/ 	.short	0x010a
        /*0bd2*/ 	.byte	0x3f
	.zero		1


	//   ....[73]....
        /*0bd4*/ 	.word	0x00017450
        /*0bd8*/ 	.word	0x00000012
        /*0bdc*/ 	.word	0x00032410
        /*0be0*/ 	.short	0x010a
        /*0be2*/ 	.byte	0x3f
	.zero		1


	//   ....[74]....
        /*0be4*/ 	.word	0x000174a0
        /*0be8*/ 	.word	0x00000000
        /*0bec*/ 	.word	0x00032450
        /*0bf0*/ 	.short	0x010a
        /*0bf2*/ 	.byte	0x3f
	.zero		1


	//   ....[75]....
        /*0bf4*/ 	.word	0x000174f0
        /*0bf8*/ 	.word	0x00000003
        /*0bfc*/ 	.word	0x00032430
        /*0c00*/ 	.short	0x010a
        /*0c02*/ 	.byte	0x3f
	.zero		1


	//   ....[76]....
        /*0c04*/ 	.word	0x00017540
        /*0c08*/ 	.word	0x00000003
        /*0c0c*/ 	.word	0x00032450
        /*0c10*/ 	.short	0x010a
        /*0c12*/ 	.byte	0x3f
	.zero		1


	//   ....[77]....
        /*0c14*/ 	.word	0x000176e0
        /*0c18*/ 	.word	0x00000005
        /*0c1c*/ 	.word	0x00032420
        /*0c20*/ 	.short	0x010a
        /*0c22*/ 	.byte	0x3f
	.zero		1


	//   ....[78]....
        /*0c24*/ 	.word	0x00017730
        /*0c28*/ 	.word	0x00000007
        /*0c2c*/ 	.word	0x000324a0
        /*0c30*/ 	.short	0x010a
        /*0c32*/ 	.byte	0x3f
	.zero		1


	//   ....[79]....
        /*0c34*/ 	.word	0x00017780
        /*0c38*/ 	.word	0x00000007
        /*0c3c*/ 	.word	0x000324c0
        /*0c40*/ 	.short	0x010a
        /*0c42*/ 	.byte	0x3f
	.zero		1


	//   ....[80]....
        /*0c44*/ 	.word	0x000177d0
        /*0c48*/ 	.word	0x00000007
        /*0c4c*/ 	.word	0x000324a0
        /*0c50*/ 	.short	0x010a
        /*0c52*/ 	.byte	0x3f
	.zero		1


	//   ....[81]....
        /*0c54*/ 	.word	0x00017820
        /*0c58*/ 	.word	0x00000007
        /*0c5c*/ 	.word	0x000324c0
        /*0c60*/ 	.short	0x010a
        /*0c62*/ 	.byte	0x3f
	.zero		1


	//   ....[82]....
        /*0c64*/ 	.word	0x000179c0
        /*0c68*/ 	.word	0x00000005
        /*0c6c*/ 	.word	0x00032440
        /*0c70*/ 	.short	0x010a
        /*0c72*/ 	.byte	0x3f
	.zero		1


	//   ....[83]....
        /*0c74*/ 	.word	0x00017a40
        /*0c78*/ 	.word	0x00000005
        /*0c7c*/ 	.word	0x00032420
        /*0c80*/ 	.short	0x010a
        /*0c82*/ 	.byte	0x3f
	.zero		1


	//   ....[84]....
        /*0c84*/ 	.word	0x00017a90
        /*0c88*/ 	.word	0x00000002
        /*0c8c*/ 	.word	0x00032460
        /*0c90*/ 	.short	0x010a
        /*0c92*/ 	.byte	0x3f
	.zero		1


	//   ....[85]....
        /*0c94*/ 	.word	0x00017ae0
        /*0c98*/ 	.word	0x00000002
        /*0c9c*/ 	.word	0x00032440
        /*0ca0*/ 	.short	0x010a
        /*0ca2*/ 	.byte	0x3f
	.zero		1


	//   ....[86]....
        /*0ca4*/ 	.word	0x00017b30
        /*0ca8*/ 	.word	0x00000002
        /*0cac*/ 	.word	0x00032460
        /*0cb0*/ 	.short	0x010a
        /*0cb2*/ 	.byte	0x3f
	.zero		1


	//   ....[87]....
        /*0cb4*/ 	.word	0x00017b80
        /*0cb8*/ 	.word	0x00000003
        /*0cbc*/ 	.word	0x00032440
        /*0cc0*/ 	.short	0x010a
        /*0cc2*/ 	.byte	0x3f
	.zero		1


	//   ....[88]....
        /*0cc4*/ 	.word	0x00017bd0
        /*0cc8*/ 	.word	0x00000003
        /*0ccc*/ 	.word	0x00032460
        /*0cd0*/ 	.short	0x010a
        /*0cd2*/ 	.byte	0x3f
	.zero		1


	//   ....[89]....
        /*0cd4*/ 	.word	0x00017c20
        /*0cd8*/ 	.word	0x00000003
        /*0cdc*/ 	.word	0x00032440
        /*0ce0*/ 	.short	0x010a
        /*0ce2*/ 	.byte	0x3f
	.zero		1


	//   ....[90]....
        /*0ce4*/ 	.word	0x00017c70
        /*0ce8*/ 	.word	0x00000003
        /*0cec*/ 	.word	0x00032460
        /*0cf0*/ 	.short	0x010a
        /*0cf2*/ 	.byte	0x3f
	.zero		1


	//   ....[91]....
        /*0cf4*/ 	.word	0x00018620
        /*0cf8*/ 	.word	0x00000000
        /*0cfc*/ 	.word	0x00032420
        /*0d00*/ 	.short	0x010a
        /*0d02*/ 	.byte	0x3f
	.zero		1


	//   ....[92]....
        /*0d04*/ 	.word	0x000187c0
        /*0d08*/ 	.word	0x00000006
        /*0d0c*/ 	.word	0x00000000
        /*0d10*/ 	.short	0x010a
        /*0d12*/ 	.byte	0x3f
	.zero		1


	//   ....[93]....
        /*0d14*/ 	.word	0x00018810
        /*0d18*/ 	.word	0x00000007
        /*0d1c*/ 	.word	0x00000000
        /*0d20*/ 	.short	0x010a
        /*0d22*/ 	.byte	0x3f
	.zero		1


	//   ....[94]....
        /*0d24*/ 	.word	0x00018860
        /*0d28*/ 	.word	0x00000004
        /*0d2c*/ 	.word	0x00000000
        /*0d30*/ 	.short	0x010a
        /*0d32*/ 	.byte	0x3f
	.zero		1


	//----- nvinfo : EIATTR_NUM_MBARRIERS
	.align		4
.L_298:
        /*0d34*/ 	.byte	0x03, 0x38
        /*0d36*/ 	.short	0x0017


	//----- nvinfo : EIATTR_EXIT_INSTR_OFFSETS
	.align		4
        /*0d38*/ 	.byte	0x04, 0x1c
        /*0d3a*/ 	.short	(.L_300 - .L_299)


	//   ....[0]....
.L_299:
        /*0d3c*/ 	.word	0x00016c20


	//----- nvinfo : EIATTR_MAX_THREADS
	.align		4
.L_300:
        /*0d40*/ 	.byte	0x04, 0x05
        /*0d42*/ 	.short	(.L_302 - .L_301)
.L_301:
        /*0d44*/ 	.word	0x00000180
        /*0d48*/ 	.word	0x00000001
        /*0d4c*/ 	.word	0x00000001


	//----- nvinfo : EIATTR_CRS_STACK_SIZE
	.align		4
.L_302:
        /*0d50*/ 	.byte	0x04, 0x1e
        /*0d52*/ 	.short	(.L_304 - .L_303)
.L_303:
        /*0d54*/ 	.word	0x00000000


	//----- nvinfo : EIATTR_CBANK_PARAM_SIZE
	.align		4
.L_304:
        /*0d58*/ 	.byte	0x03, 0x19
        /*0d5a*/ 	.short	0x0b70


	//----- nvinfo : EIATTR_PARAM_CBANK
	.align		4
        /*0d5c*/ 	.byte	0x04, 0x0a
        /*0d5e*/ 	.short	(.L_306 - .L_305)
	.align		4
.L_305:
        /*0d60*/ 	.word	index@(.nv.constant0._ZN7cutlass13device_kernelIN5flash11enable_sm90INS1_16FlashAttnFwdSm90INS1_25CollectiveMainloopFwdSm90ILi2EN4cute5tupleIJNS5_1CILi1EEES8_S8_EEENS6_IJNS7_ILi128EEENS7_ILi96EEENS7_ILi64EEEEEELi256ENS_6half_tEfNS_4arch4Sm90ELb0ELb0ELb1ELb1ELb0ELb1ELb1ELb1ELb0ELb0ELb0ELb0EEENS1_21CollectiveEpilogueFwdINS6_IJSA_NS7_ILi256EEESB_EEES9_SE_SG_Li256ELb1ELb0ELb0ELb0EEENS1_36VarlenDynamicPersistentTileSchedulerILi128ELi96ELi256ELi32ELb0ELb0ELb1ELb0ELb1ELb1EEEEEEEEEvNT_6ParamsE)
        /*0d64*/ 	.short	0x0210
        /*0d66*/ 	.short	0x0b70


	//----- nvinfo : EIATTR_SW_WAR
	.align		4
.L_306:
        /*0d68*/ 	.byte	0x04, 0x36
        /*0d6a*/ 	.short	(.L_308 - .L_307)
.L_307:
        /*0d6c*/ 	.word	0x00000008
.L_308:


//--------------------- .nv.info._ZN7cutlass13device_kernelIN5flash11enable_sm90INS1_16FlashAttnFwdSm90INS1_25CollectiveMainloopFwdSm90ILi2EN4cute5tupleIJNS5_1CILi1EEES8_S8_EEENS6_IJNS7_ILi128EEENS7_ILi96EEENS7_ILi64EEEEEELi256ENS_6half_tEfNS_4arch4Sm90ELb0ELb1ELb1ELb0ELb0ELb0ELb0ELb1ELb0ELb0ELb0ELb0EEENS1_21CollectiveEpilogueFwdINS6_IJSA_NS7_ILi256EEESB_EEES9_SE_SG_Li256ELb0ELb0ELb0ELb0EEENS1_30DynamicPersistentTileSchedulerILi256ELi32ELb0ELb0ELb1EEEEEEEEEvNT_6ParamsE --------------------------
	.section	.nv.info._ZN7cutlass13device_kernelIN5flash11enable_sm90INS1_16FlashAttnFwdSm90INS1_25CollectiveMainloopFwdSm90ILi2EN4cute5tupleIJNS5_1CILi1EEES8_S8_EEENS6_IJNS7_ILi128EEENS7_ILi96EEENS7_ILi64EEEEEELi256ENS_6half_tEfNS_4arch4Sm90ELb0ELb1ELb1ELb0ELb0ELb0ELb0ELb1ELb0ELb0ELb0ELb0EEENS1_21CollectiveEpilogueFwdINS6_IJSA_NS7_ILi256EEESB_EEES9_SE_SG_Li256ELb0ELb0ELb0ELb0EEENS1_30DynamicPersistentTileSchedulerILi256ELi32ELb0ELb0ELb1EEEEEEEEEvNT_6ParamsE,"",@"SHT_CUDA_INFO"
	.sectionflags	@""
	.align	4


	//----- nvinfo : EIATTR_CUDA_API_VERSION
	.align		4
        /*0000*/ 	.byte	0x04, 0x37
        /*0002*/ 	.short	(.L_310 - .L_309)
.L_309:
        /*0004*/ 	.word	0x00000082


	//----- nvinfo : EIATTR_KPARAM_INFO
	.align		4
.L_310:
        /*0008*/ 	.byte	0x04, 0x17
        /*000a*/ 	.short	(.L_312 - .L_311)
.L_311:
        /*000c*/ 	.word	0x00000000
        /*0010*/ 	.short	0x0000
        /*0012*/ 	.short	0x0070
        /*0014*/ 	.byte	0x00, 0xf0, 0x01, 0x2e


	//----- nvinfo : EIATTR_SPARSE_MMA_MASK
	.align		4
.L_312:
        /*0018*/ 	.byte	0x03, 0x50
        /*001a*/ 	.short	0x0000


	//----- nvinfo : EIATTR_MAXREG_COUNT
	.align		4
        /*001c*/ 	.byte	0x03, 0x1b
        /*001e*/ 	.short	0x00a8


	//----- nvinfo : EIATTR_NUM_BARRIERS
	.align		4
        /*0020*/ 	.byte	0x02, 0x4c
        /*0022*/ 	.byte	0x10
	.zero		1


	//----- nvinfo : EIATTR_EXTERNS
	.align		4
        /*0024*/ 	.byte	0x04, 0x0f
        /*0026*/ 	.short	(.L_314 - .L_313)


	//   ....[0]....
	.align		4
.L_313:
        /*0028*/ 	.word	index@(__assertfail)


	//----- nvinfo : EIATTR_MERCURY_ISA_VERSION
	.align		4
.L_314:
        /*002c*/ 	.byte	0x03, 0x5f
        /*002e*/ 	.short	0x0101


	//----- nvinfo : EIATTR_INT_WARP_WIDE_INSTR_OFFSETS
	.align		4
        /*0030*/ 	.byte	0x04, 0x31
        /*0032*/ 	.short	(.L_316 - .L_315)


	//   ....[0]....
.L_315:
        /*0034*/ 	.word	0x00000180


	//   ....[1]....
        /*0038*/ 	.word	0x000001b0


	//   ....[2]....
        /*003c*/ 	.word	0x000001c0


	//   ....[3]....
        /*0040*/ 	.word	0x00010760


	//   ....[4]....
        /*0044*/ 	.word	0x000107f0


	//   ....[5]....
        /*0048*/ 	.word	0x00010ce0


	//   ....[6]....
        /*004c*/ 	.word	0x00012900


	//   ....[7]....
        /*0050*/ 	.word	0x00012990


	//----- nvinfo : EIATTR_COOP_GROUP_MASK_REGIDS
	.align		4
.L_316:
        /*0054*/ 	.byte	0x04, 0x29
        /*0056*/ 	.short	(.L_318 - .L_317)


	//   ....[0]....
.L_317:
        /*0058*/ 	.word	0xffffffff


	//   ....[1]....
        /*005c*/ 	.word	0xffffffff


	//   ....[2]....
        /*0060*/ 	.word	0xffffffff


	//   ....[3]....
        /*0064*/ 	.word	0xffffffff


	//   ....[4]....
        /*0068*/ 	.word	0xffffffff


	//   ....[5]....
        /*006c*/ 	.word	0xffffffff


	//   ....[6]....
        /*0070*/ 	.word	0xffffffff


	//   ....[7]....
        /*0074*/ 	.word	0xffffffff


	//   ....[8]....
        /*0078*/ 	.word	0xffffffff


	//   ....[9]....
        /*007c*/ 	.word	0xffffffff


	//   ....[10]....
        /*0080*/ 	.word	0xffffffff


	//   ....[11]....
        /*0084*/ 	.word	0xffffffff


	//   ....[12]....
        /*0088*/ 	.word	0xffffffff


	//   ....[13]....
        /*008c*/ 	.word	0xffffffff


	//   ....[14]....
        /*0090*/ 	.word	0xffffffff


	//   ....[15]....
        /*0094*/ 	.word	0xffffffff


	//   ....[16]....
        /*0098*/ 	.word	0xffffffff


	//   ....[17]....
        /*009c*/ 	.word	0xffffffff


	//   ....[18]....
        /*00a0*/ 	.word	0xffffffff


	//   ....[19]....
        /*00a4*/ 	.word	0xffffffff


	//   ....[20]....
        /*00a8*/ 	.word	0xffffffff


	//   ....[21]....
        /*00ac*/ 	.word	0xffffffff


	//   ....[22]....
        /*00b0*/ 	.word	0xffffffff


	//   ....[23]....
        /*00b4*/ 	.word	0xffffffff


	//   ....[24]....
        /*00b8*/ 	.word	0xffffffff


	//   ....[25]....
        /*00bc*/ 	.word	0xffffffff


	//   ....[26]....
        /*00c0*/ 	.word	0xffffffff


	//   ....[27]....
        /*00c4*/ 	.word	0xffffffff


	//   ....[28]....
        /*00c8*/ 	.word	0xffffffff


	//   ....[29]....
        /*00cc*/ 	.word	0xffffffff


	//   ....[30]....
        /*00d0*/ 	.word	0xffffffff


	//   ....[31]....
        /*00d4*/ 	.word	0xffffffff


	//   ....[32]....
        /*00d8*/ 	.word	0x0500000f


	//   ....[33]....
        /*00dc*/ 	.word	0x0500000f


	//----- nvinfo : EIATTR_COOP_GROUP_INSTR_OFFSETS
	.align		4
.L_318:
        /*00e0*/ 	.byte	0x04, 0x28
        /*00e2*/ 	.short	(.L_320 - .L_319)


	//   ....[0]....
.L_319:
        /*00e4*/ 	.word	0x00000060


	//   ....[1]....
        /*00e8*/ 	.word	0x00000190


	//   ....[2]....
        /*00ec*/ 	.word	0x000001e0


	//   ....[3]....
        /*00f0*/ 	.word	0x000003d0


	//   ....[4]....
        /*00f4*/ 	.word	0x00000530


	//   ....[5]....
        /*00f8*/ 	.word	0x00000650


	//   ....[6]....
        /*00fc*/ 	.word	0x000007b0


	//   ....[7]....
        /*0100*/ 	.word	0x00001940


	//   ....[8]....
        /*0104*/ 	.word	0x00003400


	//   ....[9]....
        /*0108*/ 	.word	0x00003510


	//   ....[10]....
        /*010c*/ 	.word	0x00003b10


	//   ....[11]....
        /*0110*/ 	.word	0x00003b90


	//   ....[12]....
        /*0114*/ 	.word	0x00006280


	//   ....[13]....
        /*0118*/ 	.word	0x000063a0


	//   ....[14]....
        /*011c*/ 	.word	0x00006a00


	//   ....[15]....
        /*0120*/ 	.word	0x00006a90


	//   ....[16]....
        /*0124*/ 	.word	0x000089e0


	//   ....[17]....
        /*0128*/ 	.word	0x00008a80


	//   ....[18]....
        /*012c*/ 	.word	0x00008ed0


	//   ....[19]....
        /*0130*/ 	.word	0x00009050


	//   ....[20]....
        /*0134*/ 	.word	0x0000bd50


	//   ....[21]....
        /*0138*/ 	.word	0x0000be70


	//   ....[22]....
        /*013c*/ 	.word	0x0000c510


	//   ....[23]....
        /*0140*/ 	.word	0x0000c5f0


	//   ....[24]....
        /*0144*/ 	.word	0x0000d990


	//   ....[25]....
        /*0148*/ 	.word	0x0000d9d0


	//   ....[26]....
        /*014c*/ 	.word	0x0000da90


	//   ....[27]....
        /*0150*/ 	.word	0x0000dab0


	//   ....[28]....
        /*0154*/ 	.word	0x0000f190


	//   ....[29]....
        /*0158*/ 	.word	0x0000feb0


	//   ....[30]....
        /*015c*/ 	.word	0x00012a10


	//   ....[31]....
        /*0160*/ 	.word	0x00012bc0


	//   ....[32]....
        /*0164*/ 	.word	0x000131c0


	//   ....[33]....
        /*0168*/ 	.word	0x000135a0


	//----- nvinfo : EIATTR_REG_RECONFIG
	.align		4
.L_320:
        /*016c*/ 	.byte	0x01, 0x54
	.zero		2


	//----- nvinfo : EIATTR_SYSCALL_OFFSETS
	.align		4
        /*0170*/ 	.byte	0x04, 0x46
        /*0172*/ 	.short	(.L_322 - .L_321)


	//   ....[0]....
.L_321:
        /*0174*/ 	.word	0x00001ac0


	//   ....[1]....
        /*0178*/ 	.word	0x00010980


	//   ....[2]....
        /*017c*/ 	.word	0x00010ac0


	//   ....[3]....
        /*0180*/ 	.word	0x00010bc0


	//----- nvinfo : EIATTR_MBARRIER_INSTR_OFFSETS
	.align		4
.L_322:
        /*0184*/ 	.byte	0x04, 0x39
        /*0186*/ 	.short	(.L_324 - .L_323)


	//   ....[0]....
.L_323:
        /*0188*/ 	.word	0x00000280
        /*018c*/ 	.word	0x000000ff
        /*0190*/ 	.word	0x00022800
        /*0194*/ 	.short	0x0100
        /*0196*/ 	.byte	0x06
	.zero		1


	//   ....[1]....
        /*0198*/ 	.word	0x00000290
        /*019c*/ 	.word	0x000000ff
        /*01a0*/ 	.word	0x00022820
        /*01a4*/ 	.short	0x0100
        /*01a6*/ 	.byte	0x06
	.zero		1


	//   ....[2]....
        /*01a8*/ 	.word	0x00000380
        /*01ac*/ 	.word	0x000000ff
        /*01b0*/ 	.word	0x00022830
        /*01b4*/ 	.short	0x0100
        /*01b6*/ 	.byte	0x08
	.zero		1


	//   ....[3]....
        /*01b8*/ 	.word	0x00000390
        /*01bc*/ 	.word	0x000000ff
        /*01c0*/ 	.word	0x00022840
        /*01c4*/ 	.short	0x0100
        /*01c6*/ 	.byte	0x08
	.zero		1


	//   ....[4]....
        /*01c8*/ 	.word	0x000003a0
        /*01cc*/ 	.word	0x000000ff
        /*01d0*/ 	.word	0x00022838
        /*01d4*/ 	.short	0x0100
        /*01d6*/ 	.byte	0x08
	.zero		1


	//   ....[5]....
        /*01d8*/ 	.word	0x000003b0
        /*01dc*/ 	.word	0x000000ff
        /*01e0*/ 	.word	0x00022848
        /*01e4*/ 	.short	0x0100
        /*01e6*/ 	.byte	0x08
	.zero		1


	//   ....[6]....
        /*01e8*/ 	.word	0x000004e0
        /*01ec*/ 	.word	0x000000ff
        /*01f0*/ 	.word	0x00022850
        /*01f4*/ 	.short	0x0100
        /*01f6*/ 	.byte	0x08
	.zero		1


	//   ....[7]....
        /*01f8*/ 	.word	0x000004f0
        /*01fc*/ 	.word	0x000000ff
        /*0200*/ 	.word	0x00022860
        /*0204*/ 	.short	0x0100
        /*0206*/ 	.byte	0x08
	.zero		1


	//   ....[8]....
        /*0208*/ 	.word	0x00000500
        /*020c*/ 	.word	0x000000ff
        /*0210*/ 	.word	0x00022858
        /*0214*/ 	.short	0x0100
        /*0216*/ 	.byte	0x08
	.zero		1


	//   ....[9]....
        /*0218*/ 	.word	0x00000510
        /*021c*/ 	.word	0x000000ff
        /*0220*/ 	.word	0x00022868
        /*0224*/ 	.short	0x0100
        /*0226*/ 	.byte	0x08
	.zero		1


	//   ....[10]....
        /*0228*/ 	.word	0x00000600
        /*022c*/ 	.word	0x000000ff
        /*0230*/ 	.word	0x00022870
        /*0234*/ 	.short	0x0100
        /*0236*/ 	.byte	0x06
	.zero		1


	//   ....[11]....
        /*0238*/ 	.word	0x00000610
        /*023c*/ 	.word	0x000000ff
        /*0240*/ 	.word	0x00022880
        /*0244*/ 	.short	0x0100
        /*0246*/ 	.byte	0x06
	.zero		1


	//   ....[12]....
        /*0248*/ 	.word	0x00000620
        /*024c*/ 	.word	0x000000ff
        /*0250*/ 	.word	0x00022878
        /*0254*/ 	.short	0x0100
        /*0256*/ 	.byte	0x06
	.zero		1


	//   ....[13]....
        /*0258*/ 	.word	0x00000630
        /*025c*/ 	.word	0x000000ff
        /*0260*/ 	.word	0x00022888
        /*0264*/ 	.short	0x0100
        /*0266*/ 	.byte	0x06
	.zero		1


	//   ....[14]....
        /*0268*/ 	.word	0x00000760
        /*026c*/ 	.word	0x000000ff
        /*0270*/ 	.word	0x00022890
        /*0274*/ 	.short	0x0100
        /*0276*/ 	.byte	0x08
	.zero		1


	//   ....[15]....
        /*0278*/ 	.word	0x00000770
        /*027c*/ 	.word	0x000000ff
        /*0280*/ 	.word	0x000228a0
        /*0284*/ 	.short	0x0100
        /*0286*/ 	.byte	0x08
	.zero		1


	//   ....[16]....
        /*0288*/ 	.word	0x00000780
        /*028c*/ 	.word	0x000000ff
        /*0290*/ 	.word	0x00022898
        /*0294*/ 	.short	0x0100
        /*0296*/ 	.byte	0x08
	.zero		1


	//   ....[17]....
        /*0298*/ 	.word	0x00000790
        /*029c*/ 	.word	0x000000ff
        /*02a0*/ 	.word	0x000228a8
        /*02a4*/ 	.short	0x0100
        /*02a6*/ 	.byte	0x08
	.zero		1


	//   ....[18]....
        /*02a8*/ 	.word	0x000008c0
        /*02ac*/ 	.word	0x000000ff
        /*02b0*/ 	.word	0x000228b0
        /*02b4*/ 	.short	0x0100
        /*02b6*/ 	.byte	0x08
	.zero		1


	//   ....[19]....
        /*02b8*/ 	.word	0x000008d0
        /*02bc*/ 	.word	0x000000ff
        /*02c0*/ 	.word	0x000228c0
        /*02c4*/ 	.short	0x0100
        /*02c6*/ 	.byte	0x08
	.zero		1


	//   ....[20]....
        /*02c8*/ 	.word	0x000008e0
        /*02cc*/ 	.word	0x000000ff
        /*02d0*/ 	.word	0x000228b8
        /*02d4*/ 	.short	0x0100
        /*02d6*/ 	.byte	0x08
	.zero		1


	//   ....[21]....
        /*02d8*/ 	.word	0x000008f0
        /*02dc*/ 	.word	0x000000ff
        /*02e0*/ 	.word	0x000228c8
        /*02e4*/ 	.short	0x0100
        /*02e6*/ 	.byte	0x08
	.zero		1


	//   ....[22]....
        /*02e8*/ 	.word	0x00001b30
        /*02ec*/ 	.word	0x000000ff
        /*02f0*/ 	.word	0x00022800
        /*02f4*/ 	.short	0x010a
        /*02f6*/ 	.byte	0x2e
	.zero		1


	//   ....[23]....
        /*02f8*/ 	.word	0x00001be0
        /*02fc*/ 	.word	0x000000ff
        /*0300*/ 	.word	0x00022830
        /*0304*/ 	.short	0x010a
        /*0306*/ 	.byte	0x15
	.zero		1


	//   ....[24]....
        /*0308*/ 	.word	0x00001c20
        /*030c*/ 	.word	0x000000ff
        /*0310*/ 	.word	0x00022830
        /*0314*/ 	.short	0x010a
        /*0316*/ 	.byte	0x15
	.zero		1


	//   ....[25]....
        /*0318*/ 	.word	0x00002200
        /*031c*/ 	.word	0x00000000
        /*0320*/ 	.word	0x00000000
        /*0324*/ 	.short	0x0101
        /*0326*/ 	.byte	0x3f
	.zero		1


	//   ....[26]....
        /*0328*/ 	.word	0x00004450
        /*032c*/ 	.word	0x000000ff
        /*0330*/ 	.word	0x00022850
        /*0334*/ 	.short	0x010a
        /*0336*/ 	.byte	0x15
	.zero		1


	//   ....[27]....
        /*0338*/ 	.word	0x00004490
        /*033c*/ 	.word	0x000000ff
        /*0340*/ 	.word	0x00022850
        /*0344*/ 	.short	0x010a
        /*0346*/ 	.byte	0x15
	.zero		1


	//   ....[28]....
        /*0348*/ 	.word	0x000047b0
        /*034c*/ 	.word	0x00000007
        /*0350*/ 	.word	0x00000000
        /*0354*/ 	.short	0x0101
        /*0356*/ 	.byte	0x3f
	.zero		1


	//   ....[29]....
        /*0358*/ 	.word	0x00004a70
        /*035c*/ 	.word	0x000000ff
        /*0360*/ 	.word	0x00022830
        /*0364*/ 	.short	0x010a
        /*0366*/ 	.byte	0x1c
	.zero		1


	//   ....[30]....
        /*0368*/ 	.word	0x00004ab0
        /*036c*/ 	.word	0x000000ff
        /*0370*/ 	.word	0x00022830
        /*0374*/ 	.short	0x010a
        /*0376*/ 	.byte	0x1c
	.zero		1


	//   ....[31]....
        /*0378*/ 	.word	0x00004fa0
        /*037c*/ 	.word	0x0000000e
        /*0380*/ 	.word	0x00000000
        /*0384*/ 	.short	0x0101
        /*0386*/ 	.byte	0x3f
	.zero		1


	//   ....[32]....
        /*0388*/ 	.word	0x00007b70
        /*038c*/ 	.word	0x000000ff
        /*0390*/ 	.word	0x00022850
        /*0394*/ 	.short	0x010a
        /*0396*/ 	.byte	0x1c
	.zero		1


	//   ....[33]....
        /*0398*/ 	.word	0x00007bb0
        /*039c*/ 	.word	0x000000ff
        /*03a0*/ 	.word	0x00022850
        /*03a4*/ 	.short	0x010a
        /*03a6*/ 	.byte	0x1c
	.zero		1


	//   ....[34]....
        /*03a8*/ 	.word	0x00007e80
        /*03ac*/ 	.word	0x000000b1
        /*03b0*/ 	.word	0x00000000
        /*03b4*/ 	.short	0x0101
        /*03b6*/ 	.byte	0x3f
	.zero		1


	//   ....[35]....
        /*03b8*/ 	.word	0x00008200
        /*03bc*/ 	.word	0x000000ff
        /*03c0*/ 	.word	0x00022830
        /*03c4*/ 	.short	0x010a
        /*03c6*/ 	.byte	0x1a
	.zero		1


	//   ....[36]....
        /*03c8*/ 	.word	0x00008240
        /*03cc*/ 	.word	0x000000ff
        /*03d0*/ 	.word	0x00022830
        /*03d4*/ 	.short	0x010a
        /*03d6*/ 	.byte	0x1a
	.zero		1


	//   ....[37]....
        /*03d8*/ 	.word	0x000093d0
        /*03dc*/ 	.word	0x00000098
        /*03e0*/ 	.word	0x00000000
        /*03e4*/ 	.short	0x0101
        /*03e6*/ 	.byte	0x3f
	.zero		1


	//   ....[38]....
        /*03e8*/ 	.word	0x0000a0d0
        /*03ec*/ 	.word	0x000000ff
        /*03f0*/ 	.word	0x00022850
        /*03f4*/ 	.short	0x010a
        /*03f6*/ 	.byte	0x1a
	.zero		1


	//   ....[39]....
        /*03f8*/ 	.word	0x0000a110
        /*03fc*/ 	.word	0x000000ff
        /*0400*/ 	.word	0x00022850
        /*0404*/ 	.short	0x010a
        /*0406*/ 	.byte	0x1a
	.zero		1


	//   ....[40]....
        /*0408*/ 	.word	0x0000a3e0
        /*040c*/ 	.word	0x000000d2
        /*0410*/ 	.word	0x00000000
        /*0414*/ 	.short	0x0101
        /*0416*/ 	.byte	0x3f
	.zero		1


	//   ....[41]....
        /*0418*/ 	.word	0x0000a540
        /*041c*/ 	.word	0x000000ff
        /*0420*/ 	.word	0x00022830
        /*0424*/ 	.short	0x010a
        /*0426*/ 	.byte	0x1b
	.zero		1


	//   ....[42]....
        /*0428*/ 	.word	0x0000a580
        /*042c*/ 	.word	0x000000ff
        /*0430*/ 	.word	0x00022830
        /*0434*/ 	.short	0x010a
        /*0436*/ 	.byte	0x1b
	.zero		1


	//   ....[43]....
        /*0438*/ 	.word	0x0000aa70
        /*043c*/ 	.word	0x00000098
        /*0440*/ 	.word	0x00000000
        /*0444*/ 	.short	0x0101
        /*0446*/ 	.byte	0x3f
	.zero		1


	//   ....[44]....
        /*0448*/ 	.word	0x0000d640
        /*044c*/ 	.word	0x000000ff
        /*0450*/ 	.word	0x00022850
        /*0454*/ 	.short	0x010a
        /*0456*/ 	.byte	0x1b
	.zero		1


	//   ....[45]....
        /*0458*/ 	.word	0x0000d680
        /*045c*/ 	.word	0x000000ff
        /*0460*/ 	.word	0x00022850
        /*0464*/ 	.short	0x010a
        /*0466*/ 	.byte	0x1b
	.zero		1


	//   ....[46]....
        /*0468*/ 	.word	0x0000d950
        /*046c*/ 	.word	0x000000b1
        /*0470*/ 	.word	0x00000000
        /*0474*/ 	.short	0x0101
        /*0476*/ 	.byte	0x3f
	.zero		1


	//   ....[47]....
        /*0478*/ 	.word	0x0000f3d0
        /*047c*/ 	.word	0x000000ff
        /*0480*/ 	.word	0x00000000
        /*0484*/ 	.short	0x0101
        /*0486*/ 	.byte	0x05
	.zero		1


	//   ....[48]....
        /*0488*/ 	.word	0x00010f80
        /*048c*/ 	.word	0x00000008
        /*0490*/ 	.word	0x00022840
        /*0494*/ 	.short	0x010a
        /*0496*/ 	.byte	0x3f
	.zero		1


	//   ....[49]....
        /*0498*/ 	.word	0x00011260
        /*049c*/ 	.word	0x000000ff
        /*04a0*/ 	.word	0x00022820
        /*04a4*/ 	.short	0x010a
        /*04a6*/ 	.byte	0x25
	.zero		1


	//   ....[50]....
        /*04a8*/ 	.word	0x00011300
        /*04ac*/ 	.word	0x00000008
        /*04b0*/ 	.word	0x00022860
        /*04b4*/ 	.short	0x010a
        /*04b6*/ 	.byte	0x3f
	.zero		1


	//   ....[51]....
        /*04b8*/ 	.word	0x00011830
        /*04bc*/ 	.word	0x00000002
        /*04c0*/ 	.word	0x00022840
        /*04c4*/ 	.short	0x010a
        /*04c6*/ 	.byte	0x3f
	.zero		1


	//   ....[52]....
        /*04c8*/ 	.word	0x000119a0
        /*04cc*/ 	.word	0x00000002
        /*04d0*/ 	.word	0x00022860
        /*04d4*/ 	.short	0x010a
        /*04d6*/ 	.byte	0x3f
	.zero		1


	//   ....[53]....
        /*04d8*/ 	.word	0x00011e90
        /*04dc*/ 	.word	0x00000003
        /*04e0*/ 	.word	0x00022840
        /*04e4*/ 	.short	0x010a
        /*04e6*/ 	.byte	0x3f
	.zero		1


	//   ....[54]....
        /*04e8*/ 	.word	0x00012000
        /*04ec*/ 	.word	0x00000003
        /*04f0*/ 	.word	0x00022860
        /*04f4*/ 	.short	0x010a
        /*04f6*/ 	.byte	0x3f
	.zero		1


	//   ....[55]....
        /*04f8*/ 	.word	0x00012470
        /*04fc*/ 	.word	0x00000002
        /*0500*/ 	.word	0x00022840
        /*0504*/ 	.short	0x010a
        /*0506*/ 	.byte	0x3f
	.zero		1


	//   ....[56]....
        /*0508*/ 	.word	0x000125e0
        /*050c*/ 	.word	0x00000002
        /*0510*/ 	.word	0x00022860
        /*0514*/ 	.short	0x010a
        /*0516*/ 	.byte	0x3f
	.zero		1


	//   ....[57]....
        /*0518*/ 	.word	0x00012b70
        /*051c*/ 	.word	0x00000007
        /*0520*/ 	.word	0x00022820
        /*0524*/ 	.short	0x010a
        /*0526*/ 	.byte	0x3f
	.zero		1


	//   ....[58]....
        /*0528*/ 	.word	0x00012cc0
        /*052c*/ 	.word	0x00000005
        /*0530*/ 	.word	0x00000000
        /*0534*/ 	.short	0x010a
        /*0536*/ 	.byte	0x3f
	.zero		1


	//   ....[59]....
        /*0538*/ 	.word	0x00012d30
        /*053c*/ 	.word	0x00000003
        /*0540*/ 	.word	0x00000000
        /*0544*/ 	.short	0x010a
        /*0546*/ 	.byte	0x3f
	.zero		1


	//   ....[60]....
        /*0548*/ 	.word	0x00012d90
        /*054c*/ 	.word	0x00000005
        /*0550*/ 	.word	0x00000000
        /*0554*/ 	.short	0x010a
        /*0556*/ 	.byte	0x3f
	.zero		1


	//   ....[61]....
        /*0558*/ 	.word	0x00012dc0
        /*055c*/ 	.word	0x00000003
        /*0560*/ 	.word	0x00000000
        /*0564*/ 	.short	0x010a
        /*0566*/ 	.byte	0x3f
	.zero		1


	//   ....[62]....
        /*0568*/ 	.word	0x00012e30
        /*056c*/ 	.word	0x00000003
        /*0570*/ 	.word	0x00022800
        /*0574*/ 	.short	0x010a
        /*0576*/ 	.byte	0x3f
	.zero		1


	//   ....[63]....
        /*0578*/ 	.word	0x00012e90
        /*057c*/ 	.word	0x00000003
        /*0580*/ 	.word	0x00022830
        /*0584*/ 	.short	0x010a
        /*0586*/ 	.byte	0x3f
	.zero		1


	//   ....[64]....
        /*0588*/ 	.word	0x00012ee0
        /*058c*/ 	.word	0x00000007
        /*0590*/ 	.word	0x00022850
        /*0594*/ 	.short	0x010a
        /*0596*/ 	.byte	0x3f
	.zero		1


	//   ....[65]....
        /*0598*/ 	.word	0x00012f40
        /*059c*/ 	.word	0x0000000b
        /*05a0*/ 	.word	0x00022830
        /*05a4*/ 	.short	0x010a
        /*05a6*/ 	.byte	0x3f
	.zero		1


	//   ....[66]....
        /*05a8*/ 	.word	0x00012f90
        /*05ac*/ 	.word	0x000000b1
        /*05b0*/ 	.word	0x00022850
        /*05b4*/ 	.short	0x010a
        /*05b6*/ 	.byte	0x3f
	.zero		1


	//   ....[67]....
        /*05b8*/ 	.word	0x00012ff0
        /*05bc*/ 	.word	0x00000008
        /*05c0*/ 	.word	0x00022830
        /*05c4*/ 	.short	0x010a
        /*05c6*/ 	.byte	0x3f
	.zero		1


	//   ....[68]....
        /*05c8*/ 	.word	0x00013040
        /*05cc*/ 	.word	0x000000d2
        /*05d0*/ 	.word	0x00022850
        /*05d4*/ 	.short	0x010a
        /*05d6*/ 	.byte	0x3f
	.zero		1


	//   ....[69]....
        /*05d8*/ 	.word	0x000130a0
        /*05dc*/ 	.word	0x00000009
        /*05e0*/ 	.word	0x00022830
        /*05e4*/ 	.short	0x010a
        /*05e6*/ 	.byte	0x3f
	.zero		1


	//   ....[70]....
        /*05e8*/ 	.word	0x000130f0
        /*05ec*/ 	.word	0x000000b1
        /*05f0*/ 	.word	0x00022850
        /*05f4*/ 	.short	0x010a
        /*05f6*/ 	.byte	0x3f
	.zero		1


	//   ....[71]....
        /*05f8*/ 	.word	0x00013270
        /*05fc*/ 	.word	0x00000008
        /*0600*/ 	.word	0x00022840
        /*0604*/ 	.short	0x010a
        /*0606*/ 	.byte	0x3f
	.zero		1


	//   ....[72]....
        /*0608*/ 	.word	0x000132d0
        /*060c*/ 	.word	0x00000008
        /*0610*/ 	.word	0x00022820
        /*0614*/ 	.short	0x010a
        /*0616*/ 	.byte	0x3f
	.zero		1


	//   ....[73]....
        /*0618*/ 	.word	0x00013320
        /*061c*/ 	.word	0x00000008
        /*0620*/ 	.word	0x00022860
        /*0624*/ 	.short	0x010a
        /*0626*/ 	.byte	0x3f
	.zero		1


	//   ....[74]....
        /*0628*/ 	.word	0x00013370
        /*062c*/ 	.word	0x00000002
        /*0630*/ 	.word	0x00022840
        /*0634*/ 	.short	0x010a
        /*0636*/ 	.byte	0x3f
	.zero		1


	//   ....[75]....
        /*0638*/ 	.word	0x000133c0
        /*063c*/ 	.word	0x00000002
        /*0640*/ 	.word	0x00022860
        /*0644*/ 	.short	0x010a
        /*0646*/ 	.byte	0x3f
	.zero		1


	//   ....[76]....
        /*0648*/ 	.word	0x00013410
        /*064c*/ 	.word	0x00000003
        /*0650*/ 	.word	0x00022840
        /*0654*/ 	.short	0x010a
        /*0656*/ 	.byte	0x3f
	.zero		1


	//   ....[77]....
        /*0658*/ 	.word	0x00013460
        /*065c*/ 	.word	0x00000003
        /*0660*/ 	.word	0x00022860
        /*0664*/ 	.short	0x010a
        /*0666*/ 	.byte	0x3f
	.zero		1


	//   ....[78]....
        /*0668*/ 	.word	0x000134b0
        /*066c*/ 	.word	0x00000002
        /*0670*/ 	.word	0x00022840
        /*0674*/ 	.short	0x010a
        /*0676*/ 	.byte	0x3f
	.zero		1


	//   ....[79]....
        /*0678*/ 	.word	0x00013500
        /*067c*/ 	.word	0x00000002
        /*0680*/ 	.word	0x00022860
        /*0684*/ 	.short	0x010a
        /*0686*/ 	.byte	0x3f
	.zero		1


	//   ....[80]....
        /*0688*/ 	.word	0x000135e0
        /*068c*/ 	.word	0x00000007
        /*0690*/ 	.word	0x00022820
        /*0694*/ 	.short	0x010a
        /*0696*/ 	.byte	0x3f
	.zero		1


	//   ....[81]....
        /*0698*/ 	.word	0x00013630
        /*069c*/ 	.word	0x00000005
        /*06a0*/ 	.word	0x00000000
        /*06a4*/ 	.short	0x010a
        /*06a6*/ 	.byte	0x3f
	.zero		1


	//   ....[82]....
        /*06a8*/ 	.word	0x00013680
        /*06ac*/ 	.word	0x00000003
        /*06b0*/ 	.word	0x00000000
        /*06b4*/ 	.short	0x010a
        /*06b6*/ 	.byte	0x3f
	.zero		1


	//   ....[83]....
        /*06b8*/ 	.word	0x000136d0
        /*06bc*/ 	.word	0x00000005
        /*06c0*/ 	.word	0x00000000
        /*06c4*/ 	.short	0x010a
        /*06c6*/ 	.byte	0x3f
	.zero		1


	//----- nvinfo : EIATTR_NUM_MBARRIERS
	.align		4
.L_324:
        /*06c8*/ 	.byte	0x03, 0x38
        /*06ca*/ 	.short	0x0016


	//----- nvinfo : EIATTR_EXIT_INSTR_OFFSETS
	.align		4
        /*06cc*/ 	.byte	0x04, 0x1c
        /*06ce*/ 	.short	(.L_326 - .L_325)


	//   ....[0]....
.L_325:
        /*06d0*/ 	.word	0x00000a30


	//   ....[1]....
        /*06d4*/ 	.word	0x0000fe70


	//   ....[2]....
        /*06d8*/ 	.word	0x0000fed0


	//   ....[3]....
        /*06dc*/ 	.word	0x00012be0


	//   ....[4]....
        /*06e0*/ 	.word	0x00012e10


	//----- nvinfo : EIATTR_MAX_THREADS
	.align		4
.L_326:
        /*06e4*/ 	.byte	0x04, 0x05
        /*06e6*/ 	.short	(.L_328 - .L_327)
.L_327:
        /*06e8*/ 	.word	0x00000180
        /*06ec*/ 	.word	0x00000001
        /*06f0*/ 	.word	0x00000001


	//----- nvinfo : EIATTR_CRS_STACK_SIZE
	.align		4
.L_328:
        /*06f4*/ 	.byte	0x04, 0x1e
        /*06f6*/ 	.short	(.L_330 - .L_329)
.L_329:
        /*06f8*/ 	.word	0x00000000


	//----- nvinfo : EIATTR_CBANK_PARAM_SIZE
	.align		4
.L_330:
        /*06fc*/ 	.byte	0x03, 0x19
        /*06fe*/ 	.short	0x0bf0


	//----- nvinfo : EIATTR_PARAM_CBANK
	.align		4
        /*0700*/ 	.byte	0x04, 0x0a
        /*0702*/ 	.short	(.L_332 - .L_331)
	.align		4
.L_331:
        /*0704*/ 	.word	index@(.nv.constant0._ZN7cutlass13device_kernelIN5flash11enable_sm90INS1_16FlashAttnFwdSm90INS1_25CollectiveMainloopFwdSm90ILi2EN4cute5tupleIJNS5_1CILi1EEES8_S8_EEENS6_IJNS7_ILi128EEENS7_ILi96EEENS7_ILi64EEEEEELi256ENS_6half_tEfNS_4arch4Sm90ELb0ELb1ELb1ELb0ELb0ELb0ELb0ELb1ELb0ELb0ELb0ELb0EEENS1_21CollectiveEpilogueFwdINS6_IJSA_NS7_ILi256EEESB_EEES9_SE_SG_Li256ELb0ELb0ELb0ELb0EEENS1_30DynamicPersistentTileSchedulerILi256ELi32ELb0ELb0ELb1EEEEEEEEEvNT_6ParamsE)
        /*0708*/ 	.short	0x0210
        /*070a*/ 	.short	0x0bf0


	//----- nvinfo : EIATTR_SW_WAR
	.align		4
.L_332:
        /*070c*/ 	.byte	0x04, 0x36
        /*070e*/ 	.short	(.L_334 - .L_333)
.L_333:
        /*0710*/ 	.word	0x00000008
.L_334:


//--------------------- .nv.info._ZN7cutlass13device_kernelIN5flash11enable_sm90INS1_16FlashAttnFwdSm90INS1_25CollectiveMainloopFwdSm90ILi2EN4cute5tupleIJNS5_1CILi1EEES8_S8_EEENS6_IJNS7_ILi128EEENS7_ILi96EEENS7_ILi64EEEEEELi256ENS_6half_tEfNS_4arch4Sm90ELb0ELb1ELb1ELb0ELb0ELb0ELb1ELb1ELb0ELb0ELb0ELb0EEENS1_21CollectiveEpilogueFwdINS6_IJSA_NS7_ILi256EEESB_EEES9_SE_SG_Li256ELb0ELb0ELb0ELb0EEENS1_30DynamicPersistentTileSchedulerILi256ELi32ELb0ELb0ELb1EEEEEEEEEvNT_6ParamsE --------------------------
	.section	.nv.info._ZN7cutlass13device_kernelIN5flash11enable_sm90INS1_16FlashAttnFwdSm90INS1_25CollectiveMainloopFwdSm90ILi2EN4cute5tupleIJNS5_1CILi1EEES8_S8_EEENS6_IJNS7_ILi128EEENS7_ILi96EEENS7_ILi64EEEEEELi256ENS_6half_tEfNS_4arch4Sm90ELb0ELb1ELb1ELb0ELb0ELb0ELb1ELb1ELb0ELb0ELb0ELb0EEENS1_21CollectiveEpilogueFwdINS6_IJSA_NS7_ILi256EEESB_EEES9_SE_SG_Li256ELb0ELb0ELb0ELb0EEENS1_30DynamicPersistentTileSchedulerILi256ELi32ELb0ELb0ELb1EEEEEEEEEvNT_6ParamsE,"",@"SHT_CUDA_INFO"
	.sectionflags	@""
	.align	4


	//----- nvinfo : EIATTR_CUDA_API_VERSION
	.align		4
        /*0000*/ 	.byte	0x04, 0x37
        /*0002*/ 	.short	(.L_336 - .L_335)
.L_335:
        /*0004*/ 	.word	0x00000082


	//----- nvinfo : EIATTR_KPARAM_INFO
	.align		4
.L_336:
        /*0008*/ 	.byte	0x04, 0x17
        /*000a*/ 	.short	(.L_338 - .L_337)
.L_337:
        /*000c*/ 	.word	0x00000000
        /*0010*/ 	.short	0x0000
        /*0012*/ 	.short	0x0070
        /*0014*/ 	.byte	0x00, 0xf0, 0x01, 0x32


	//----- nvinfo : EIATTR_SPARSE_MMA_MASK
	.align		4
.L_338:
        /*0018*/ 	.byte	0x03, 0x50
        /*001a*/ 	.short	0x0000


	//----- nvinfo : EIATTR_MAXREG_COUNT
	.align		4
        /*001c*/ 	.byte	0x03, 0x1b
        /*001e*/ 	.short	0x00a8


	//----- nvinfo : EIATTR_NUM_BARRIERS
	.align		4
        /*0020*/ 	.byte	0x02, 0x4c
        /*0022*/ 	.byte	0x10
	.zero		1


	//----- nvinfo : EIATTR_EXTERNS
	.align		4
        /*0024*/ 	.byte	0x04, 0x0f
        /*0026*/ 	.short	(.L_340 - .L_339)


	//   ....[0]....
	.align		4
.L_339:
        /*0028*/ 	.word	index@(__assertfail)


	//----- nvinfo : EIATTR_ANNOTATIONS
	.align		4
.L_340:
        /*002c*/ 	.byte	0x04, 0x55
        /*002e*/ 	.short	(.L_342 - .L_341)


	//   ....[0]....
.L_341:
        /*0030*/ 	.word	0x00000001
        /*0034*/ 	.byte	0x00, 0x0a, 0x00, 0x00, 0x01, 0x00, 0x00, 0x00, 0x30, 0x0a, 0x00, 0x00, 0x01, 0x00, 0x00, 0x00
        /*0044*/ 	.byte	0x30, 0x16, 0x02, 0x00, 0x01, 0x00, 0x00, 0x00, 0xa0, 0x16, 0x02, 0x00, 0x01, 0x00, 0x00, 0x00
        /*0054*/ 	.byte	0xe0, 0x16, 0x02, 0x00, 0x01, 0x00, 0x00, 0x00, 0x00, 0x17, 0x02, 0x00, 0x01, 0x00, 0x00, 0x00
        /*0064*/ 	.byte	0x30, 0x28, 0x02, 0x00, 0x01, 0x00, 0x00, 0x00, 0x90, 0x28, 0x02, 0x00, 0x01, 0x00, 0x00, 0x00
        /*0074*/ 	.byte	0x80, 0x42, 0x02, 0x00, 0x01, 0x00, 0x00, 0x00, 0xb0, 0x43, 0x02, 0x00, 0x01, 0x00, 0x00, 0x00
        /*0084*/ 	.byte	0x80, 0x44, 0x02, 0x00, 0x01, 0x00, 0x00, 0x00, 0x20, 0x45, 0x02, 0x00, 0x01, 0x00, 0x00, 0x00
        /*0094*/ 	.byte	0xf0, 0x5d, 0x02, 0x00, 0x01, 0x00, 0x00, 0x00, 0x20, 0x5e, 0x02, 0x00


	//----- nvinfo : EIATTR_MERCURY_ISA_VERSION
	.align		4
.L_342:
        /*00a0*/ 	.byte	0x03, 0x5f
        /*00a2*/ 	.short	0x0101


	//----- nvinfo : EIATTR_INT_WARP_WIDE_INSTR_OFFSETS
	.align		4
        /*00a4*/ 	.byte	0x04, 0x31
        /*00a6*/ 	.short	(.L_344 - .L_343)


	//   ....[0]....
.L_343:
        /*00a8*/ 	.word	0x00000200


	//   ....[1]....
        /*00ac*/ 	.word	0x00000230


	//   ....[2]....
        /*00b0*/ 	.word	0x00000240


	//   ....[3]....
        /*00b4*/ 	.word	0x000002b0


	//   ....[4]....
        /*00b8*/ 	.word	0x00021e90


	//   ....[5]....
        /*00bc*/ 	.word	0x00021f20


	//   ....[6]....
        /*00c0*/ 	.word	0x00022410


	//   ....[7]....
        /*00c4*/ 	.word	0x00024300


	//   ....[8]....
        /*00c8*/ 	.word	0x00024390


	//----- nvinfo : EIATTR_COOP_GROUP_MASK_REGIDS
	.align		4
.L_344:
        /*00cc*/ 	.byte	0x04, 0x29
        /*00ce*/ 	.short	(.L_346 - .L_345)


	//   ....[0]....
.L_345:
        /*00d0*/ 	.word	0xffffffff


	//   ....[1]....
        /*00d4*/ 	.word	0xffffffff


	//   ....[2]....
        /*00d8*/ 	.word	0xffffffff


	//   ....[3]....
        /*00dc*/ 	.word	0xffffffff


	//   ....[4]....
        /*00e0*/ 	.word	0xffffffff


	//   ....[5]....
        /*00e4*/ 	.word	0xffffffff


	//   ....[6]....
        /*00e8*/ 	.word	0xffffffff


	//   ....[7]....
        /*00ec*/ 	.word	0xffffffff


	//   ....[8]....
        /*00f0*/ 	.word	0xffffffff


	//   ....[9]....
        /*00f4*/ 	.word	0xffffffff


	//   ....[10]....
        /*00f8*/ 	.word	0xffffffff


	//   ....[11]....
        /*00fc*/ 	.word	0xffffffff


	//   ....[12]....
        /*0100*/ 	.word	0xffffffff


	//   ....[13]....
        /*0104*/ 	.word	0xffffffff


	//   ....[14]....
        /*0108*/ 	.word	0xffffffff


	//   ....[15]....
        /*010c*/ 	.word	0xffffffff


	//   ....[16]....
        /*0110*/ 	.word	0xffffffff


	//   ....[17]....
        /*0114*/ 	.word	0xffffffff


	//   ....[18]....
        /*0118*/ 	.word	0xffffffff


	//   ....[19]....
        /*011c*/ 	.word	0xffffffff


	//   ....[20]....
        /*0120*/ 	.word	0xffffffff


	//   ....[21]....
        /*0124*/ 	.word	0xffffffff


	//   ....[22]....
        /*0128*/ 	.word	0xffffffff


	//   ....[23]....
        /*012c*/ 	.word	0xffffffff


	//   ....[24]....
        /*0130*/ 	.word	0xffffffff


	//   ....[25]....
        /*0134*/ 	.word	0xffffffff


	//   ....[26]....
        /*0138*/ 	.word	0xffffffff


	//   ....[27]....
        /*013c*/ 	.word	0xffffffff


	//   ....[28]....
        /*0140*/ 	.word	0x0500000f


	//   ....[29]....
        /*0144*/ 	.word	0x0500000f


	//   ....[30]....
        /*0148*/ 	.word	0xffffffff


	//   ....[31]....
        /*014c*/ 	.word	0xffffffff


	//   ....[32]....
        /*0150*/ 	.word	0xffffffff


	//   ....[33]....
        /*0154*/ 	.word	0xffffffff


	//----- nvinfo : EIATTR_COOP_GROUP_INSTR_OFFSETS
	.align		4
.L_346:
        /*0158*/ 	.byte	0x04, 0x28
        /*015a*/ 	.short	(.L_348 - .L_347)


	//   ....[0]....
.L_347:
        /*015c*/ 	.word	0x000000b0


	//   ....[1]....
        /*0160*/ 	.word	0x00000210


	//   ....[2]....
        /*0164*/ 	.word	0x00000260


	//   ....[3]....
        /*0168*/ 	.word	0x00000470


	//   ....[4]....
        /*016c*/ 	.word	0x000005d0


	//   ....[5]....
        /*0170*/ 	.word	0x000006f0


	//   ....[6]....
        /*0174*/ 	.word	0x00000850


	//   ....[7]....
        /*0178*/ 	.word	0x00001e10


	//   ....[8]....
        /*017c*/ 	.word	0x00005d80


	//   ....[9]....
        /*0180*/ 	.word	0x00005e10


	//   ....[10]....
        /*0184*/ 	.word	0x00006180


	//   ....[11]....
        /*0188*/ 	.word	0x000061b0


	//   ....[12]....
        /*018c*/ 	.word	0x0000b8a0


	//   ....[13]....
        /*0190*/ 	.word	0x0000b920


	//   ....[14]....
        /*0194*/ 	.word	0x0000bd60


	//   ....[15]....
        /*0198*/ 	.word	0x0000be60


	//   ....[16]....
        /*019c*/ 	.word	0x00016b60


	//   ....[17]....
        /*01a0*/ 	.word	0x00016ba0


	//   ....[18]....
        /*01a4*/ 	.word	0x00016ea0


	//   ....[19]....
        /*01a8*/ 	.word	0x00016f20


	//   ....[20]....
        /*01ac*/ 	.word	0x0001ed00


	//   ....[21]....
        /*01b0*/ 	.word	0x0001ed20


	//   ....[22]....
        /*01b4*/ 	.word	0x0001ed80


	//   ....[23]....
        /*01b8*/ 	.word	0x0001edc0


	//   ....[24]....
        /*01bc*/ 	.word	0x00020930


	//   ....[25]....
        /*01c0*/ 	.word	0x000215f0


	//   ....[26]....
        /*01c4*/ 	.word	0x00024420


	//   ....[27]....
        /*01c8*/ 	.word	0x00024600


	//   ....[28]....
        /*01cc*/ 	.word	0x00024b80


	//   ....[29]....
        /*01d0*/ 	.word	0x00024f50


	//   ....[30]....
        /*01d4*/ 	.word	0x00028dc0


	//   ....[31]....
        /*01d8*/ 	.word	0x00028e20


	//   ....[32]....
        /*01dc*/ 	.word	0x00028e80


	//   ....[33]....
        /*01e0*/ 	.word	0x00028ea0


	//----- nvinfo : EIATTR_REG_RECONFIG
	.align		4
.L_348:
        /*01e4*/ 	.byte	0x01, 0x54
	.zero		2


	//----- nvinfo : EIATTR_SYSCALL_OFFSETS
	.align		4
        /*01e8*/ 	.byte	0x04, 0x46
        /*01ea*/ 	.short	(.L_350 - .L_349)


	//   ....[0]....
.L_349:
        /*01ec*/ 	.word	0x00002360


	//   ....[1]....
        /*01f0*/ 	.word	0x000220a0


	//   ....[2]....
        /*01f4*/ 	.word	0x000221d0


	//   ....[3]....
        /*01f8*/ 	.word	0x000222d0


	//----- nvinfo : EIATTR_MBARRIER_INSTR_OFFSETS
	.align		4
.L_350:
        /*01fc*/ 	.byte	0x04, 0x39
        /*01fe*/ 	.short	(.L_352 - .L_351)


	//   ....[0]....
.L_351:
        /*0200*/ 	.word	0x00000310
        /*0204*/ 	.word	0x000000ff
        /*0208*/ 	.word	0x00032400
        /*020c*/ 	.short	0x0100
        /*020e*/ 	.byte	0x06
	.zero		1


	//   ....[1]....
        /*0210*/ 	.word	0x00000320
        /*0214*/ 	.word	0x000000ff
        /*0218*/ 	.word	0x00032410
        /*021c*/ 	.short	0x0100
        /*021e*/ 	.byte	0x06
	.zero		1


	//   ....[2]....
        /*0220*/ 	.word	0x00000330
        /*0224*/ 	.word	0x000000ff
        /*0228*/ 	.word	0x00032420
        /*022c*/ 	.short	0x0100
        /*022e*/ 	.byte	0x06
	.zero		1


	//   ....[3]....
        /*0230*/ 	.word	0x00000420
        /*0234*/ 	.word	0x000000ff
        /*0238*/ 	.word	0x00032430
        /*023c*/ 	.short	0x0100
        /*023e*/ 	.byte	0x08
	.zero		1


	//   ....[4]....
        /*0240*/ 	.word	0x00000430
        /*0244*/ 	.word	0x000000ff
        /*0248*/ 	.word	0x00032440
        /*024c*/ 	.short	0x0100
        /*024e*/ 	.byte	0x08
	.zero		1


	//   ....[5]....
        /*0250*/ 	.word	0x00000440
        /*0254*/ 	.word	0x000000ff
        /*0258*/ 	.word	0x00032438
        /*025c*/ 	.short	0x0100
        /*025e*/ 	.byte	0x08
	.zero		1


	//   ....[6]....
        /*0260*/ 	.word	0x00000450
        /*0264*/ 	.word	0x000000ff
        /*0268*/ 	.word	0x00032448
        /*026c*/ 	.short	0x0100
        /*026e*/ 	.byte	0x08
	.zero		1


	//   ....[7]....
        /*0270*/ 	.word	0x00000580
        /*0274*/ 	.word	0x000000ff
        /*0278*/ 	.word	0x00032450
        /*027c*/ 	.short	0x0100
        /*027e*/ 	.byte	0x08
	.zero		1


	//   ....[8]....
        /*0280*/ 	.word	0x00000590
        /*0284*/ 	.word	0x000000ff
        /*0288*/ 	.word	0x00032460
        /*028c*/ 	.short	0x0100
        /*028e*/ 	.byte	0x08
	.zero		1


	//   ....[9]....
        /*0290*/ 	.word	0x000005a0
        /*0294*/ 	.word	0x000000ff
        /*0298*/ 	.word	0x00032458
        /*029c*/ 	.short	0x0100
        /*029e*/ 	.byte	0x08
	.zero		1


	//   ....[10]....
        /*02a0*/ 	.word	0x000005b0
        /*02a4*/ 	.word	0x000000ff
        /*02a8*/ 	.word	0x00032468
        /*02ac*/ 	.short	0x0100
        /*02ae*/ 	.byte	0x08
	.zero		1


	//   ....[11]....
        /*02b0*/ 	.word	0x000006a0
        /*02b4*/ 	.word	0x000000ff
        /*02b8*/ 	.word	0x00032470
        /*02bc*/ 	.short	0x0100
        /*02be*/ 	.byte	0x06
	.zero		1


	//   ....[12]....
        /*02c0*/ 	.word	0x000006b0
        /*02c4*/ 	.word	0x000000ff
        /*02c8*/ 	.word	0x00032480
        /*02cc*/ 	.short	0x0100
        /*02ce*/ 	.byte	0x06
	.zero		1


	//   ....[13]....
        /*02d0*/ 	.word	0x000006c0
        /*02d4*/ 	.word	0x000000ff
        /*02d8*/ 	.word	0x00032478
        /*02dc*/ 	.short	0x0100
        /*02de*/ 	.byte	0x06
	.zero		1


	//   ....[14]....
        /*02e0*/ 	.word	0x000006d0
        /*02e4*/ 	.word	0x000000ff
        /*02e8*/ 	.word	0x00032488
        /*02ec*/ 	.short	0x0100
        /*02ee*/ 	.byte	0x06
	.zero		1


	//   ....[15]....
        /*02f0*/ 	.word	0x00000800
        /*02f4*/ 	.word	0x000000ff
        /*02f8*/ 	.word	0x00032490
        /*02fc*/ 	.short	0x0100
        /*02fe*/ 	.byte	0x08
	.zero		1


	//   ....[16]....
        /*0300*/ 	.word	0x00000810
        /*0304*/ 	.word	0x000000ff
        /*0308*/ 	.word	0x000324a0
        /*030c*/ 	.short	0x0100
        /*030e*/ 	.byte	0x08
	.zero		1


	//   ....[17]....
        /*0310*/ 	.word	0x00000820
        /*0314*/ 	.word	0x000000ff
        /*0318*/ 	.word	0x00032498
        /*031c*/ 	.short	0x0100
        /*031e*/ 	.byte	0x08
	.zero		1


	//   ....[18]....
        /*0320*/ 	.word	0x00000830
        /*0324*/ 	.word	0x000000ff
        /*0328*/ 	.word	0x000324a8
        /*032c*/ 	.short	0x0100
        /*032e*/ 	.byte	0x08
	.zero		1


	//   ....[19]....
        /*0330*/ 	.word	0x00000960
        /*0334*/ 	.word	0x000000ff
        /*0338*/ 	.word	0x000324b0
        /*033c*/ 	.short	0x0100
        /*033e*/ 	.byte	0x08
	.zero		1


	//   ....[20]....
        /*0340*/ 	.word	0x00000970
        /*0344*/ 	.word	0x000000ff
        /*0348*/ 	.word	0x000324c0
        /*034c*/ 	.short	0x0100
        /*034e*/ 	.byte	0x08
	.zero		1


	//   ....[21]....
        /*0350*/ 	.word	0x00000980
        /*0354*/ 	.word	0x000000ff
        /*0358*/ 	.word	0x000324b8
        /*035c*/ 	.short	0x0100
        /*035e*/ 	.byte	0x08
	.zero		1


	//   ....[22]....
        /*0360*/ 	.word	0x00000990
        /*0364*/ 	.word	0x000000ff
        /*0368*/ 	.word	0x000324c8
        /*036c*/ 	.short	0x0100
        /*036e*/ 	.byte	0x08
	.zero		1


	//   ....[23]....
        /*0370*/ 	.word	0x000025e0
        /*0374*/ 	.word	0x000000ff
        /*0378*/ 	.word	0x00032400
        /*037c*/ 	.short	0x010a
        /*037e*/ 	.byte	0x32
	.zero		1


	//   ....[24]....
        /*0380*/ 	.word	0x00002a40
        /*0384*/ 	.word	0x0000000c
        /*0388*/ 	.word	0x00000000
        /*038c*/ 	.short	0x010a
        /*038e*/ 	.byte	0x3f
	.zero		1


	//   ....[25]....
        /*0390*/ 	.word	0x00002aa0
        /*0394*/ 	.word	0x0000000c
        /*0398*/ 	.word	0x00000000
        /*039c*/ 	.short	0x010a
        /*039e*/ 	.byte	0x3f
	.zero		1


	//   ....[26]....
        /*03a0*/ 	.word	0x00002e50
        /*03a4*/ 	.word	0x000000ff
        /*03a8*/ 	.word	0x00032410
        /*03ac*/ 	.short	0x010a
        /*03ae*/ 	.byte	0x32
	.zero		1


	//   ....[27]....
        /*03b0*/ 	.word	0x00002f50
        /*03b4*/ 	.word	0x00000008
        /*03b8*/ 	.word	0x00000000
        /*03bc*/ 	.short	0x010a
        /*03be*/ 	.byte	0x3f
	.zero		1


	//   ....[28]....
        /*03c0*/ 	.word	0x00002fb0
        /*03c4*/ 	.word	0x00000008
        /*03c8*/ 	.word	0x00000000
        /*03cc*/ 	.short	0x010a
        /*03ce*/ 	.byte	0x3f
	.zero		1


	//   ....[29]....
        /*03d0*/ 	.word	0x00003c90
        /*03d4*/ 	.word	0x00000006
        /*03d8*/ 	.word	0x00000000
        /*03dc*/ 	.short	0x0101
        /*03de*/ 	.byte	0x3f
	.zero		1


	//   ....[30]....
        /*03e0*/ 	.word	0x00009450
        /*03e4*/ 	.word	0x00000015
        /*03e8*/ 	.word	0x00000000
        /*03ec*/ 	.short	0x0101
        /*03ee*/ 	.byte	0x3f
	.zero		1


	//   ....[31]....
        /*03f0*/ 	.word	0x00009af0
        /*03f4*/ 	.word	0x00000003
        /*03f8*/ 	.word	0x00000000
        /*03fc*/ 	.short	0x010a
        /*03fe*/ 	.byte	0x3f
	.zero		1


	//   ....[32]....
        /*0400*/ 	.word	0x00009bf0
        /*0404*/ 	.word	0x00000000
        /*0408*/ 	.word	0x00000000
        /*040c*/ 	.short	0x010a
        /*040e*/ 	.byte	0x3f
	.zero		1


	//   ....[33]....
        /*0410*/ 	.word	0x0000a020
        /*0414*/ 	.word	0x00000003
        /*0418*/ 	.word	0x00000000
        /*041c*/ 	.short	0x010a
        /*041e*/ 	.byte	0x3f
	.zero		1


	//   ....[34]....
        /*0420*/ 	.word	0x0000a0d0
        /*0424*/ 	.word	0x00000004
        /*0428*/ 	.word	0x00000000
        /*042c*/ 	.short	0x010a
        /*042e*/ 	.byte	0x3f
	.zero		1


	//   ....[35]....
        /*0430*/ 	.word	0x0000adc0
        /*0434*/ 	.word	0x00000003
        /*0438*/ 	.word	0x00000000
        /*043c*/ 	.short	0x0101
        /*043e*/ 	.byte	0x3f
	.zero		1


	//   ....[36]....
        /*0440*/ 	.word	0x000136e0
        /*0444*/ 	.word	0x00000000
        /*0448*/ 	.word	0x00000000
        /*044c*/ 	.short	0x0101
        /*044e*/ 	.byte	0x3f
	.zero		1


	//   ....[37]....
        /*0450*/ 	.word	0x000138e0
        /*0454*/ 	.word	0x00000005
        /*0458*/ 	.word	0x00000000
        /*045c*/ 	.short	0x010a
        /*045e*/ 	.byte	0x3f
	.zero		1


	//   ....[38]....
        /*0460*/ 	.word	0x000139e0
        /*0464*/ 	.word	0x00000000
        /*0468*/ 	.word	0x00000000
        /*046c*/ 	.short	0x010a
        /*046e*/ 	.byte	0x3f
	.zero		1


	//   ....[39]....
        /*0470*/ 	.word	0x00013e10
        /*0474*/ 	.word	0x00000005
        /*0478*/ 	.word	0x00000000
        /*047c*/ 	.short	0x010a
        /*047e*/ 	.byte	0x3f
	.zero		1


	//   ....[40]....
        /*0480*/ 	.word	0x00013ec0
        /*0484*/ 	.word	0x00000004
        /*0488*/ 	.word	0x00000000
        /*048c*/ 	.short	0x010a
        /*048e*/ 	.byte	0x3f
	.zero		1


	//   ....[41]....
        /*0490*/ 	.word	0x00014bb0
        /*0494*/ 	.word	0x00000004
        /*0498*/ 	.word	0x00000000
        /*049c*/ 	.short	0x0101
        /*049e*/ 	.byte	0x3f
	.zero		1


	//   ....[42]....
        /*04a0*/ 	.word	0x0001e890
        /*04a4*/ 	.word	0x00000000
        /*04a8*/ 	.word	0x00000000
        /*04ac*/ 	.short	0x0101
        /*04ae*/ 	.byte	0x3f
	.zero		1


	//   ....[43]....
        /*04b0*/ 	.word	0x00020b60
        /*04b4*/ 	.word	0x000000ff
        /*04b8*/ 	.word	0x00000000
        /*04bc*/ 	.short	0x0101
        /*04be*/ 	.byte	0x05
	.zero		1


	//   ....[44]....
        /*04c0*/ 	.word	0x00022690
        /*04c4*/ 	.word	0x0000000a
        /*04c8*/ 	.word	0x00032440
        /*04cc*/ 	.short	0x010a
        /*04ce*/ 	.byte	0x3f
	.zero		1


	//   ....[45]....
        /*04d0*/ 	.word	0x00022bc0
        /*04d4*/ 	.word	0x00000012
        /*04d8*/ 	.word	0x00032420
        /*04dc*/ 	.short	0x010a
        /*04de*/ 	.byte	0x3f
	.zero		1


	//   ....[46]....
        /*04e0*/ 	.word	0x00022c40
        /*04e4*/ 	.word	0x0000000a
        /*04e8*/ 	.word	0x00032460
        /*04ec*/ 	.short	0x010a
        /*04ee*/ 	.byte	0x3f
	.zero		1


	//   ....[47]....
        /*04f0*/ 	.word	0x00023180
        /*04f4*/ 	.word	0x00000002
        /*04f8*/ 	.word	0x00032440
        /*04fc*/ 	.short	0x010a
        /*04fe*/ 	.byte	0x3f
	.zero		1


	//   ....[48]....
        /*0500*/ 	.word	0x00023310
        /*0504*/ 	.word	0x00000002
        /*0508*/ 	.word	0x00032460
        /*050c*/ 	.short	0x010a
        /*050e*/ 	.byte	0x3f
	.zero		1


	//   ....[49]....
        /*0510*/ 	.word	0x00023800
        /*0514*/ 	.word	0x00000003
        /*0518*/ 	.word	0x00032440
        /*051c*/ 	.short	0x010a
        /*051e*/ 	.byte	0x3f
	.zero		1


	//   ....[50]....
        /*0520*/ 	.word	0x00023990
        /*0524*/ 	.word	0x00000003
        /*0528*/ 	.word	0x00032460
        /*052c*/ 	.short	0x010a
        /*052e*/ 	.byte	0x3f
	.zero		1


	//   ....[51]....
        /*0530*/ 	.word	0x00023e20
        /*0534*/ 	.word	0x00000002
        /*0538*/ 	.word	0x00032440
        /*053c*/ 	.short	0x010a
        /*053e*/ 	.byte	0x3f
	.zero		1


	//   ....[52]....
        /*0540*/ 	.word	0x00023fb0
        /*0544*/ 	.word	0x00000002
        /*0548*/ 	.word	0x00032460
        /*054c*/ 	.short	0x010a
        /*054e*/ 	.byte	0x3f
	.zero		1


	//   ....[53]....
        /*0550*/ 	.word	0x000245b0
        /*0554*/ 	.word	0x00000007
        /*0558*/ 	.word	0x00032420
        /*055c*/ 	.short	0x010a
        /*055e*/ 	.byte	0x3f
	.zero		1


	//   ....[54]....
        /*0560*/ 	.word	0x00024700
        /*0564*/ 	.word	0x00000005
        /*0568*/ 	.word	0x00000000
        /*056c*/ 	.short	0x010a
        /*056e*/ 	.byte	0x3f
	.zero		1


	//   ....[55]....
        /*0570*/ 	.word	0x00024770
        /*0574*/ 	.word	0x00000003
        /*0578*/ 	.word	0x00000000
        /*057c*/ 	.short	0x010a
        /*057e*/ 	.byte	0x3f
	.zero		1


	//   ....[56]....
        /*0580*/ 	.word	0x000247d0
        /*0584*/ 	.word	0x00000005
        /*0588*/ 	.word	0x00000000
        /*058c*/ 	.short	0x010a
        /*058e*/ 	.byte	0x3f
	.zero		1


	//   ....[57]....
        /*0590*/ 	.word	0x00024800
        /*0594*/ 	.word	0x00000003
        /*0598*/ 	.word	0x00000000
        /*059c*/ 	.short	0x010a
        /*059e*/ 	.byte	0x3f
	.zero		1


	//   ....[58]....
        /*05a0*/ 	.word	0x00024870
        /*05a4*/ 	.word	0x00000009
        /*05a8*/ 	.word	0x00032400
        /*05ac*/ 	.short	0x010a
        /*05ae*/ 	.byte	0x3f
	.zero		1


	//   ....[59]....
        /*05b0*/ 	.word	0x000248c0
        /*05b4*/ 	.word	0x0000000c
        /*05b8*/ 	.word	0x00000000
        /*05bc*/ 	.short	0x010a
        /*05be*/ 	.byte	0x3f
	.zero		1


	//   ....[60]....
        /*05c0*/ 	.word	0x00024920
        /*05c4*/ 	.word	0x00000009
        /*05c8*/ 	.word	0x00032410
        /*05cc*/ 	.short	0x010a
        /*05ce*/ 	.byte	0x3f
	.zero		1


	//   ....[61]....
        /*05d0*/ 	.word	0x00024970
        /*05d4*/ 	.word	0x00000008
        /*05d8*/ 	.word	0x00000000
        /*05dc*/ 	.short	0x010a
        /*05de*/ 	.byte	0x3f
	.zero		1


	//   ....[62]....
        /*05e0*/ 	.word	0x000249c0
        /*05e4*/ 	.word	0x00000000
        /*05e8*/ 	.word	0x00000000
        /*05ec*/ 	.short	0x010a
        /*05ee*/ 	.byte	0x3f
	.zero		1


	//   ....[63]....
        /*05f0*/ 	.word	0x00024a10
        /*05f4*/ 	.word	0x00000004
        /*05f8*/ 	.word	0x00000000
        /*05fc*/ 	.short	0x010a
        /*05fe*/ 	.byte	0x3f
	.zero		1


	//   ....[64]....
        /*0600*/ 	.word	0x00024a60
        /*0604*/ 	.word	0x00000000
        /*0608*/ 	.word	0x00000000
        /*060c*/ 	.short	0x010a
        /*060e*/ 	.byte	0x3f
	.zero		1


	//   ....[65]....
        /*0610*/ 	.word	0x00024ab0
        /*0614*/ 	.word	0x00000004
        /*0618*/ 	.word	0x00000000
        /*061c*/ 	.short	0x010a
        /*061e*/ 	.byte	0x3f
	.zero		1


	//   ....[66]....
        /*0620*/ 	.word	0x00024c30
        /*0624*/ 	.word	0x0000000a
        /*0628*/ 	.word	0x00032440
        /*062c*/ 	.short	0x010a
        /*062e*/ 	.byte	0x3f
	.zero		1


	//   ....[67]....
        /*0630*/ 	.word	0x00024c80
        /*0634*/ 	.word	0x00000012
        /*0638*/ 	.word	0x00032420
        /*063c*/ 	.short	0x010a
        /*063e*/ 	.byte	0x3f
	.zero		1


	//   ....[68]....
        /*0640*/ 	.word	0x00024cd0
        /*0644*/ 	.word	0x0000000a
        /*0648*/ 	.word	0x00032460
        /*064c*/ 	.short	0x010a
        /*064e*/ 	.byte	0x3f
	.zero		1


	//   ....[69]....
        /*0650*/ 	.word	0x00024d20
        /*0654*/ 	.word	0x00000002
        /*0658*/ 	.word	0x00032440
        /*065c*/ 	.short	0x010a
        /*065e*/ 	.byte	0x3f
	.zero		1


	//   ....[70]....
        /*0660*/ 	.word	0x00024d70
        /*0664*/ 	.word	0x00000002
        /*0668*/ 	.word	0x00032460
        /*066c*/ 	.short	0x010a
        /*066e*/ 	.byte	0x3f
	.zero		1


	//   ....[71]....
        /*0670*/ 	.word	0x00024dc0
        /*0674*/ 	.word	0x00000003
        /*0678*/ 	.word	0x00032440
        /*067c*/ 	.short	0x010a
        /*067e*/ 	.byte	0x3f
	.zero		1


	//   ....[72]....
        /*0680*/ 	.word	0x00024e10
        /*0684*/ 	.word	0x00000003
        /*0688*/ 	.word	0x00032460
        /*068c*/ 	.short	0x010a
        /*068e*/ 	.byte	0x3f
	.zero		1


	//   ....[73]....
        /*0690*/ 	.word	0x00024e60
        /*0694*/ 	.word	0x00000002
        /*0698*/ 	.word	0x00032440
        /*069c*/ 	.short	0x010a
        /*069e*/ 	.byte	0x3f
	.zero		1


	//   ....[74]....
        /*06a0*/ 	.word	0x00024eb0
        /*06a4*/ 	.word	0x00000002
        /*06a8*/ 	.word	0x00032460
        /*06ac*/ 	.short	0x010a
        /*06ae*/ 	.byte	0x3f
	.zero		1


	//   ....[75]....
        /*06b0*/ 	.word	0x00024f90
        /*06b4*/ 	.word	0x00000007
        /*06b8*/ 	.word	0x00032420
        /*06bc*/ 	.short	0x010a
        /*06be*/ 	.byte	0x3f
	.zero		1


	//   ....[76]....
        /*06c0*/ 	.word	0x00024fe0
        /*06c4*/ 	.word	0x00000005
        /*06c8*/ 	.word	0x00000000
        /*06cc*/ 	.short	0x010a
        /*06ce*/ 	.byte	0x3f
	.zero		1


	//   ....[77]....
        /*06d0*/ 	.word	0x00025030
        /*06d4*/ 	.word	0x00000003
        /*06d8*/ 	.word	0x00000000
        /*06dc*/ 	.short	0x010a
        /*06de*/ 	.byte	0x3f
	.zero		1


	//   ....[78]....
        /*06e0*/ 	.word	0x00025080
        /*06e4*/ 	.word	0x00000005
        /*06e8*/ 	.word	0x00000000
        /*06ec*/ 	.short	0x010a
        /*06ee*/ 	.byte	0x3f
	.zero		1


	//   ....[79]....
        /*06f0*/ 	.word	0x00025420
        /*06f4*/ 	.word	0x0000000c
        /*06f8*/ 	.word	0x00000000
        /*06fc*/ 	.short	0x010a
        /*06fe*/ 	.byte	0x3f
	.zero		1


	//   ....[80]....
        /*0700*/ 	.word	0x00025560
        /*0704*/ 	.word	0x00000002
        /*0708*/ 	.word	0x00000000
        /*070c*/ 	.short	0x010a
        /*070e*/ 	.byte	0x3f
	.zero		1


	//   ....[81]....
        /*0710*/ 	.word	0x00025bc0
        /*0714*/ 	.word	0x0000000b
        /*0718*/ 	.word	0x00000000
        /*071c*/ 	.short	0x010a
        /*071e*/ 	.byte	0x3f
	.zero		1


	//   ....[82]....
        /*0720*/ 	.word	0x00025d00
        /*0724*/ 	.word	0x00000008
        /*0728*/ 	.word	0x00000000
        /*072c*/ 	.short	0x010a
        /*072e*/ 	.byte	0x3f
	.zero		1


	//   ....[83]....
        /*0730*/ 	.word	0x00026ee0
        /*0734*/ 	.word	0x00000002
        /*0738*/ 	.word	0x00000000
        /*073c*/ 	.short	0x0101
        /*073e*/ 	.byte	0x3f
	.zero		1


	//   ....[84]....
        /*0740*/ 	.word	0x00040aa0
        /*0744*/ 	.word	0x00000004
        /*0748*/ 	.word	0x00000000
        /*074c*/ 	.short	0x0101
        /*074e*/ 	.byte	0x3f
	.zero		1


	//   ....[85]....
        /*0750*/ 	.word	0x00040ae0
        /*0754*/ 	.word	0x00000002
        /*0758*/ 	.word	0x00000000
        /*075c*/ 	.short	0x010a
        /*075e*/ 	.byte	0x3f
	.zero		1


	//   ....[86]....
        /*0760*/ 	.word	0x00040b30
        /*0764*/ 	.word	0x00000008
        /*0768*/ 	.word	0x00000000
        /*076c*/ 	.short	0x010a
        /*076e*/ 	.byte	0x3f
	.zero		1


	//----- nvinfo : EIATTR_NUM_MBARRIERS
	.align		4
.L_352:
        /*0770*/ 	.byte	0x03, 0x38
        /*0772*/ 	.short	0x0017


	//----- nvinfo : EIATTR_EXIT_INSTR_OFFSETS
	.align		4
        /*0774*/ 	.byte	0x04, 0x1c
        /*0776*/ 	.short	(.L_354 - .L_353)


	//   ....[0]....
.L_353:
        /*0778*/ 	.word	0x00000b80


	//   ....[1]....
        /*077c*/ 	.word	0x000215b0


	//   ....[2]....
        /*0780*/ 	.word	0x00021610


	//   ....[3]....
        /*0784*/ 	.word	0x00024620


	//   ....[4]....
        /*0788*/ 	.word	0x00024850


	//----- nvinfo : EIATTR_MAX_THREADS
	.align		4
.L_354:
        /*078c*/ 	.byte	0x04, 0x05
        /*078e*/ 	.short	(.L_356 - .L_355)
.L_355:
        /*0790*/ 	.word	0x00000180
        /*0794*/ 	.word	0x00000001
        /*0798*/ 	.word	0x00000001


	//----- nvinfo : EIATTR_CRS_STACK_SIZE
	.align		4
.L_356:
        /*079c*/ 	.byte	0x04, 0x1e
        /*079e*/ 	.short	(.L_358 - .L_357)
.L_357:
        /*07a0*/ 	.word	0x00000000


	//----- nvinfo : EIATTR_CBANK_PARAM_SIZE
	.align		4
.L_358:
        /*07a4*/ 	.byte	0x03, 0x19
        /*07a6*/ 	.short	0x0cf0


	//----- nvinfo : EIATTR_PARAM_CBANK
	.align		4
        /*07a8*/ 	.byte	0x04, 0x0a
        /*07aa*/ 	.short	(.L_360 - .L_359)
	.align		4
.L_359:
        /*07ac*/ 	.word	index@(.nv.constant0._ZN7cutlass13device_kernelIN5flash11enable_sm90INS1_16FlashAttnFwdSm90INS1_25CollectiveMainloopFwdSm90ILi2EN4cute5tupleIJNS5_1CILi1EEES8_S8_EEENS6_IJNS7_ILi128EEENS7_ILi96EEENS7_ILi64EEEEEELi256ENS_6half_tEfNS_4arch4Sm90ELb0ELb1ELb1ELb0ELb0ELb0ELb1ELb1ELb0ELb0ELb0ELb0EEENS1_21CollectiveEpilogueFwdINS6_IJSA_NS7_ILi256EEESB_EEES9_SE_SG_Li256ELb0ELb0ELb0ELb0EEENS1_30DynamicPersistentTileSchedulerILi256ELi32ELb0ELb0ELb1EEEEEEEEEvNT_6ParamsE)
        /*07b0*/ 	.short	0x0210
        /*07b2*/ 	.short	0x0cf0


	//----- nvinfo : EIATTR_SW_WAR
	.align		4
.L_360:
        /*07b4*/ 	.byte	0x04, 0x36
        /*07b6*/ 	.short	(.L_362 - .L_361)
.L_361:
        /*07b8*/ 	.word	0x00000008
.L_362:


//--------------------- .nv.info._ZN7cutlass13device_kernelIN5flash11enable_sm90INS1_16FlashAttnFwdSm90INS1_25CollectiveMainloopFwdSm90ILi2EN4cute5tupleIJNS5_1CILi1EEES8_S8_EEENS6_IJNS7_ILi128EEENS7_ILi96EEENS7_ILi64EEEEEELi256ENS_6half_tEfNS_4arch4Sm90ELb0ELb1ELb1ELb1ELb0ELb0ELb0ELb1ELb0ELb0ELb0ELb0EEENS1_21CollectiveEpilogueFwdINS6_IJSA_NS7_ILi256EEESB_EEES9_SE_SG_Li256ELb1ELb0ELb0ELb0EEENS1_36VarlenDynamicPersistentTileSchedulerILi128ELi96ELi256ELi32ELb0ELb0ELb1ELb1ELb0ELb1EEEEEEEEEvNT_6ParamsE --------------------------
	.section	.nv.info._ZN7cutlass13device_kernelIN5flash11enable_sm90INS1_16FlashAttnFwdSm90INS1_25CollectiveMainloopFwdSm90ILi2EN4cute5tupleIJNS5_1CILi1EEES8_S8_EEENS6_IJNS7_ILi128EEENS7_ILi96EEENS7_ILi64EEEEEELi256ENS_6half_tEfNS_4arch4Sm90ELb0ELb1ELb1ELb1ELb0ELb0ELb0ELb1ELb0ELb0ELb0ELb0EEENS1_21CollectiveEpilogueFwdINS6_IJSA_NS7_ILi256EEESB_EEES9_SE_SG_Li256ELb1ELb0ELb0ELb0EEENS1_36VarlenDynamicPersistentTileSchedulerILi128ELi96ELi256ELi32ELb0ELb0ELb1ELb1ELb0ELb1EEEEEEEEEvNT_6ParamsE,"",@"SHT_CUDA_INFO"
	.sectionflags	@""
	.align	4


	//----- nvinfo : EIATTR_CUDA_API_VERSION
	.align		4
        /*0000*/ 	.byte	0x04, 0x37
        /*0002*/ 	.short	(.L_364 - .L_363)
.L_363:
        /*0004*/ 	.word	0x00000082


	//----- nvinfo : EIATTR_KPARAM_INFO
	.align		4
.L_364:
        /*0008*/ 	.byte	0x04, 0x17
        /*000a*/ 	.short	(.L_366 - .L_365)
.L_365:
        /*000c*/ 	.word	0x00000000
        /*0010*/ 	.short	0x0000
        /*0012*/ 	.short	0x0070
        /*0014*/ 	.byte	0x00, 0xf0, 0x01, 0x28


	//----- nvinfo : EIATTR_SPARSE_MMA_MASK
	.align		4
.L_366:
        /*0018*/ 	.byte	0x03, 0x50
        /*001a*/ 	.short	0x0000


	//----- nvinfo : EIATTR_MAXREG_COUNT
	.align		4
        /*001c*/ 	.byte	0x03, 0x1b
        /*001e*/ 	.short	0x00a8


	//----- nvinfo : EIATTR_NUM_BARRIERS
	.align		4
        /*0020*/ 	.byte	0x02, 0x4c
        /*0022*/ 	.byte	0x10
	.zero		1


	//----- nvinfo : EIATTR_EXTERNS
	.align		4
        /*0024*/ 	.byte	0x04, 0x0f
        /*0026*/ 	.short	(.L_368 - .L_367)


	//   ....[0]....
	.align		4
.L_367:
        /*0028*/ 	.word	index@(__assertfail)


	//----- nvinfo : EIATTR_ANNOTATIONS
	.align		4
.L_368:
        /*002c*/ 	.byte	0x04, 0x55
        /*002e*/ 	.short	(.L_370 - .L_369)


	//   ....[0]....
.L_369:
        /* <DEDUP_REMOVED lines=27> */


	//----- nvinfo : EIATTR_MERCURY_ISA_VERSION
	.align		4
.L_370:
        /*01d0*/ 	.byte	0x03, 0x5f
        /*01d2*/ 	.short	0x0101


	//----- nvinfo : EIATTR_UNUSED_LOAD_BYTE_OFFSET
	.align		4
        /*01d4*/ 	.byte	0x04, 0x44
        /*01d6*/ 	.short	(.L_372 - .L_371)


	//   ....[0]....
.L_371:
        /*01d8*/ 	.word	0x00000a70
        /*01dc*/ 	.word	0x0000fff0


	//   ....[1]....
        /*01e0*/ 	.word	0x0000e6d0
        /*01e4*/ 	.word	0x0000fff0


	//----- nvinfo : EIATTR_INT_WARP_WIDE_INSTR_OFFSETS
	.align		4
.L_372:
        /*01e8*/ 	.byte	0x04, 0x31
        /*01ea*/ 	.short	(.L_374 - .L_373)


	//   ....[0]....
.L_373:
        /*01ec*/ 	.word	0x00000160


	//   ....[1]....
        /*01f0*/ 	.word	0x000001a0


	//   ....[2]....
        /*01f4*/ 	.word	0x00000210


	//   ....[3]....
        /*01f8*/ 	.word	0x00012600


	//   ....[4]....
        /*01fc*/ 	.word	0x00012690


	//   ....[5]....
        /*0200*/ 	.word	0x00012b90


	//   ....[6]....
        /*0204*/ 	.word	0x00012c10


	//   ....[7]....
        /*0208*/ 	.word	0x00014f30


	//   ....[8]....
        /*020c*/ 	.word	0x00014fc0


	//----- nvinfo : EIATTR_COOP_GROUP_MASK_REGIDS
	.align		4
.L_374:
        /*0210*/ 	.byte	0x04, 0x29
        /*0212*/ 	.short	(.L_376 - .L_375)


	//   ....[0]....
.L_375:
        /*0214*/ 	.word	0xffffffff


	//   ....[1]....
        /*0218*/ 	.word	0xffffffff


	//   ....[2]....
        /*021c*/ 	.word	0xffffffff


	//   ....[3]....
        /*0220*/ 	.word	0xffffffff


	//   ....[4]....
        /*0224*/ 	.word	0xffffffff


	//   ....[5]....
        /*0228*/ 	.word	0xffffffff


	//   ....[6]....
        /*022c*/ 	.word	0xffffffff


	//   ....[7]....
        /*0230*/ 	.word	0xffffffff


	//   ....[8]....
        /*0234*/ 	.word	0xffffffff


	//   ....[9]....
        /*0238*/ 	.word	0xffffffff


	//   ....[10]....
        /*023c*/ 	.word	0xffffffff


	//   ....[11]....
        /*0240*/ 	.word	0xffffffff


	//   ....[12]....
        /*0244*/ 	.word	0xffffffff


	//   ....[13]....
        /*0248*/ 	.word	0xffffffff


	//   ....[14]....
        /*024c*/ 	.word	0xffffffff


	//   ....[15]....
        /*0250*/ 	.word	0xffffffff


	//   ....[16]....
        /*0254*/ 	.word	0xffffffff


	//   ....[17]....
        /*0258*/ 	.word	0xffffffff


	//   ....[18]....
        /*025c*/ 	.word	0xffffffff


	//   ....[19]....
        /*0260*/ 	.word	0xffffffff


	//   ....[20]....
        /*0264*/ 	.word	0xffffffff


	//   ....[21]....
        /*0268*/ 	.word	0xffffffff


	//   ....[22]....
        /*026c*/ 	.word	0xffffffff


	//   ....[23]....
        /*0270*/ 	.word	0xffffffff


	//   ....[24]....
        /*0274*/ 	.word	0xffffffff


	//   ....[25]....
        /*0278*/ 	.word	0xffffffff


	//   ....[26]....
        /*027c*/ 	.word	0xffffffff


	//   ....[27]....
        /*0280*/ 	.word	0xffffffff


	//   ....[28]....
        /*0284*/ 	.word	0xffffffff


	//   ....[29]....
        /*0288*/ 	.word	0xffffffff


	//   ....[30]....
        /*028c*/ 	.word	0xffffffff


	//   ....[31]....
        /*0290*/ 	.word	0xffffffff


	//   ....[32]....
        /*0294*/ 	.word	0xffffffff


	//   ....[33]....
        /*0298*/ 	.word	0xffffffff


	//   ....[34]....
        /*029c*/ 	.word	0xffffffff


	//   ....[35]....
        /*02a0*/ 	.word	0xffffffff


	//   ....[36]....
        /*02a4*/ 	.word	0xffffffff


	//   ....[37]....
        /*02a8*/ 	.word	0xffffffff


	//   ....[38]....
        /*02ac*/ 	.word	0xffffffff


	//   ....[39]....
        /*02b0*/ 	.word	0xffffffff


	//   ....[40]....
        /*02b4*/ 	.word	0xffffffff


	//   ....[41]....
        /*02b8*/ 	.word	0xffffffff


	//   ....[42]....
        /*02bc*/ 	.word	0xffffffff


	//   ....[43]....
        /*02c0*/ 	.word	0xffffffff


	//   ....[44]....
        /*02c4*/ 	.word	0xffffffff


	//   ....[45]....
        /*02c8*/ 	.word	0xffffffff


	//   ....[46]....
        /*02cc*/ 	.word	0xffffffff


	//   ....[47]....
        /*02d0*/ 	.word	0xffffffff


	//   ....[48]....
        /*02d4*/ 	.word	0xffffffff


	//   ....[49]....
        /*02d8*/ 	.word	0xffffffff


	//   ....[50]....
        /*02dc*/ 	.word	0xffffffff


	//   ....[51]....
        /*02e0*/ 	.word	0xffffffff


	//   ....[52]....
        /*02e4*/ 	.word	0xffffffff


	//   ....[53]....
        /*02e8*/ 	.word	0xffffffff


	//   ....[54]....
        /*02ec*/ 	.word	0xffffffff


	//   ....[55]....
        /*02f0*/ 	.word	0xffffffff


	//   ....[56]....
        /*02f4*/ 	.word	0xffffffff


	//   ....[57]....
        /*02f8*/ 	.word	0xffffffff


	//   ....[58]....
        /*02fc*/ 	.word	0xffffffff


	//   ....[59]....
        /*0300*/ 	.word	0xffffffff


	//   ....[60]....
        /*0304*/ 	.word	0xffffffff


	//   ....[61]....
        /*0308*/ 	.word	0xffffffff


	//   ....[62]....
        /*030c*/ 	.word	0x0500000f


	//   ....[63]....
        /*0310*/ 	.word	0x0500000f


	//   ....[64]....
        /*0314*/ 	.word	0x0500000f


	//   ....[65]....
        /*0318*/ 	.word	0x0500000f


	//   ....[66]....
        /*031c*/ 	.word	0x0500000f


	//   ....[67]....
        /*0320*/ 	.word	0x0500000f


	//   ....[68]....
        /*0324*/ 	.word	0x0500000f


	//   ....[69]....
        /*0328*/ 	.word	0x0500000f


	//   ....[70]....
        /*032c*/ 	.word	0x0500000f


	//   ....[71]....
        /*0330*/ 	.word	0x0500000f


	//   ....[72]....
        /*0334*/ 	.word	0x0500000f


	//   ....[73]....
        /*0338*/ 	.word	0x0500000f


	//   ....[74]....
        /*033c*/ 	.word	0x0500000f


	//   ....[75]....
        /*0340*/ 	.word	0x0500000f


	//   ....[76]....
        /*0344*/ 	.word	0x0500000f


	//   ....[77]....
        /*0348*/ 	.word	0x0500000f


	//   ....[78]....
        /*034c*/ 	.word	0x0500000f


	//   ....[79]....
        /*0350*/ 	.word	0x0500000f


	//   ....[80]....
        /*0354*/ 	.word	0x0500000f


	//----- nvinfo : EIATTR_COOP_GROUP_INSTR_OFFSETS
	.align		4
.L_376:
        /*0358*/ 	.byte	0x04, 0x28
        /*035a*/ 	.short	(.L_378 - .L_377)


	//   ....[0]....
.L_377:
        /*035c*/ 	.word	0x00000070


	//   ....[1]....
        /*0360*/ 	.word	0x00000170


	//   ....[2]....
        /*0364*/ 	.word	0x000001c0


	//   ....[3]....
        /*0368*/ 	.word	0x000003f0


	//   ....[4]....
        /*036c*/ 	.word	0x00000550


	//   ....[5]....
        /*0370*/ 	.word	0x00000670


	//   ....[6]....
        /*0374*/ 	.word	0x000007d0


	//   ....[7]....
        /*0378*/ 	.word	0x000019e0


	//   ....[8]....
        /*037c*/ 	.word	0x00003610


	//   ....[9]....
        /*0380*/ 	.word	0x00003720


	//   ....[10]....
        /*0384*/ 	.word	0x00003c80


	//   ....[11]....
        /*0388*/ 	.word	0x00003ce0


	//   ....[12]....
        /*038c*/ 	.word	0x00006470


	//   ....[13]....
        /*0390*/ 	.word	0x00006580


	//   ....[14]....
        /*0394*/ 	.word	0x00006bf0


	//   ....[15]....
        /*0398*/ 	.word	0x00006d90


	//   ....[16]....
        /*039c*/ 	.word	0x00008c20


	//   ....[17]....
        /*03a0*/ 	.word	0x00008ca0


	//   ....[18]....
        /*03a4*/ 	.word	0x00009110


	//   ....[19]....
        /*03a8*/ 	.word	0x000092d0


	//   ....[20]....
        /*03ac*/ 	.word	0x0000bff0


	//   ....[21]....
        /*03b0*/ 	.word	0x0000c110


	//   ....[22]....
        /*03b4*/ 	.word	0x0000c8b0


	//   ....[23]....
        /*03b8*/ 	.word	0x0000ca80


	//   ....[24]....
        /*03bc*/ 	.word	0x0000dc50


	//   ....[25]....
        /*03c0*/ 	.word	0x0000dc90


	//   ....[26]....
        /*03c4*/ 	.word	0x0000dd60


	//   ....[27]....
        /*03c8*/ 	.word	0x0000dd70


	//   ....[28]....
        /*03cc*/ 	.word	0x00011190


	//   ....[29]....
        /*03d0*/ 	.word	0x00011310


	//   ....[30]....
        /*03d4*/ 	.word	0x00011340


	//   ....[31]....
        /*03d8*/ 	.word	0x00011380


	//   ....[32]....
        /*03dc*/ 	.word	0x000113f0


	//   ....[33]....
        /*03e0*/ 	.word	0x00011450


	//   ....[34]....
        /*03e4*/ 	.word	0x00011490


	//   ....[35]....
        /*03e8*/ 	.word	0x00011630


	//   ....[36]....
        /*03ec*/ 	.word	0x00011690


	//   ....[37]....
        /*03f0*/ 	.word	0x000116d0


	//   ....[38]....
        /*03f4*/ 	.word	0x00011710


	//   ....[39]....
        /*03f8*/ 	.word	0x00011740


	//   ....[40]....
        /*03fc*/ 	.word	0x00011770


	//   ....[41]....
        /*0400*/ 	.word	0x00011810


	//   ....[42]....
        /*0404*/ 	.word	0x00011870


	//   ....[43]....
        /*0408*/ 	.word	0x00011900


	//   ....[44]....
        /*040c*/ 	.word	0x00015050


	//   ....[45]....
        /*0410*/ 	.word	0x00015060


	//   ....[46]....
        /*0414*/ 	.word	0x00015170


	//   ....[47]....
        /*0418*/ 	.word	0x000151d0


	//   ....[48]....
        /*041c*/ 	.word	0x00015210


	//   ....[49]....
        /*0420*/ 	.word	0x00015250


	//   ....[50]....
        /*0424*/ 	.word	0x00015280


	//   ....[51]....
        /*0428*/ 	.word	0x000152b0


	//   ....[52]....
        /*042c*/ 	.word	0x00015440


	//   ....[53]....
        /*0430*/ 	.word	0x000154a0


	//   ....[54]....
        /*0434*/ 	.word	0x000154e0


	//   ....[55]....
        /*0438*/ 	.word	0x00015520


	//   ....[56]....
        /*043c*/ 	.word	0x00015550


	//   ....[57]....
        /*0440*/ 	.word	0x00015580


	//   ....[58]....
        /*0444*/ 	.word	0x00015640


	//   ....[59]....
        /*0448*/ 	.word	0x00015660


	//   ....[60]....
        /*044c*/ 	.word	0x000156d0


	//   ....[61]....
        /*0450*/ 	.word	0x00015d60


	//   ....[62]....
        /*0454*/ 	.word	0x000163a0


	//   ....[63]....
        /*0458*/ 	.word	0x000167c0


	//   ....[64]....
        /*045c*/ 	.word	0x00016850


	//   ....[65]....
        /*0460*/ 	.word	0x000168f0


	//   ....[66]....
        /*0464*/ 	.word	0x000169a0


	//   ....[67]....
        /*0468*/ 	.word	0x00016a20


	//   ....[68]....
        /*046c*/ 	.word	0x00016aa0


	//   ....[69]....
        /*0470*/ 	.word	0x00016b20


	//   ....[70]....
        /*0474*/ 	.word	0x00016ba0


	//   ....[71]....
        /*0478*/ 	.word	0x00016c30


	//   ....[72]....
        /*047c*/ 	.word	0x00016ce0


	//   ....[73]....
        /*0480*/ 	.word	0x00016d60


	//   ....[74]....
        /*0484*/ 	.word	0x00016de0


	//   ....[75]....
        /*0488*/ 	.word	0x00016e60


	//   ....[76]....
        /*048c*/ 	.word	0x00016ee0


	//   ....[77]....
        /*0490*/ 	.word	0x00016f50


	//   ....[78]....
        /*0494*/ 	.word	0x00016ff0


	//   ....[79]....
        /*0498*/ 	.word	0x00017080


	//   ....[80]....
        /*049c*/ 	.word	0x000171b0


	//----- nvinfo : EIATTR_REG_RECONFIG
	.align		4
.L_378:
        /*04a0*/ 	.byte	0x01, 0x54
	.zero		2


	//----- nvinfo : EIATTR_SYSCALL_OFFSETS
	.align		4
        /*04a4*/ 	.byte	0x04, 0x46
        /*04a6*/ 	.short	(.L_380 - .L_379)


	//   ....[0]....
.L_379:
        /*04a8*/ 	.word	0x00001bc0


	//   ....[1]....
        /*04ac*/ 	.word	0x00012820


	//   ....[2]....
        /*04b0*/ 	.word	0x00012960


	//   ....[3]....
        /*04b4*/ 	.word	0x00012a60


	//----- nvinfo : EIATTR_MBARRIER_INSTR_OFFSETS
	.align		4
.L_380:
        /*04b8*/ 	.byte	0x04, 0x39
        /*04ba*/ 	.short	(.L_382 - .L_381)


	//   ....[0]....
.L_381:
        /*04bc*/ 	.word	0x000002a0
        /*04c0*/ 	.word	0x000000ff
        /*04c4*/ 	.word	0x00022800
        /*04c8*/ 	.short	0x0100
        /*04ca*/ 	.byte	0x08
	.zero		1


	//   ....[1]....
        /*04cc*/ 	.word	0x000002b0
        /*04d0*/ 	.word	0x000000ff
        /*04d4*/ 	.word	0x00022820
        /*04d8*/ 	.short	0x0100
        /*04da*/ 	.byte	0x08
	.zero		1


	//   ....[2]....
        /*04dc*/ 	.word	0x000003a0
        /*04e0*/ 	.word	0x000000ff
        /*04e4*/ 	.word	0x00022830
        /*04e8*/ 	.short	0x0100
        /*04ea*/ 	.byte	0x08
	.zero		1


	//   ....[3]....
        /*04ec*/ 	.word	0x000003b0
        /*04f0*/ 	.word	0x000000ff
        /*04f4*/ 	.word	0x00022840
        /*04f8*/ 	.short	0x0100
        /*04fa*/ 	.byte	0x08
	.zero		1


	//   ....[4]....
        /*04fc*/ 	.word	0x000003c0
        /*0500*/ 	.word	0x000000ff
        /*0504*/ 	.word	0x00022838
        /*0508*/ 	.short	0x0100
        /*050a*/ 	.byte	0x08
	.zero		1


	//   ....[5]....
        /*050c*/ 	.word	0x000003d0
        /*0510*/ 	.word	0x000000ff
        /*0514*/ 	.word	0x00022848
        /*0518*/ 	.short	0x0100
        /*051a*/ 	.byte	0x08
	.zero		1


	//   ....[6]....
        /*051c*/ 	.word	0x00000500
        /*0520*/ 	.word	0x000000ff
        /*0524*/ 	.word	0x00022850
        /*0528*/ 	.short	0x0100
        /*052a*/ 	.byte	0x08
	.zero		1


	//   ....[7]....
        /*052c*/ 	.word	0x00000510
        /*0530*/ 	.word	0x000000ff
        /*0534*/ 	.word	0x00022860
        /*0538*/ 	.short	0x0100
        /*053a*/ 	.byte	0x08
	.zero		1


	//   ....[8]....
        /*053c*/ 	.word	0x00000520
        /*0540*/ 	.word	0x000000ff
        /*0544*/ 	.word	0x00022858
        /*0548*/ 	.short	0x0100
        /*054a*/ 	.byte	0x08
	.zero		1


	//   ....[9]....
        /*054c*/ 	.word	0x00000530
        /*0550*/ 	.word	0x000000ff
        /*0554*/ 	.word	0x00022868
        /*0558*/ 	.short	0x0100
        /*055a*/ 	.byte	0x08
	.zero		1


	//   ....[10]....
        /*055c*/ 	.word	0x00000620
        /*0560*/ 	.word	0x000000ff
        /*0564*/ 	.word	0x00022870
        /*0568*/ 	.short	0x0100
        /*056a*/ 	.byte	0x06
	.zero		1


	//   ....[11]....
        /*056c*/ 	.word	0x00000630
        /*0570*/ 	.word	0x000000ff
        /*0574*/ 	.word	0x00022880
        /*0578*/ 	.short	0x0100
        /*057a*/ 	.byte	0x06
	.zero		1


	//   ....[12]....
        /*057c*/ 	.word	0x00000640
        /*0580*/ 	.word	0x000000ff
        /*0584*/ 	.word	0x00022878
        /*0588*/ 	.short	0x0100
        /*058a*/ 	.byte	0x06
	.zero		1


	//   ....[13]....
        /*058c*/ 	.word	0x00000650
        /*0590*/ 	.word	0x000000ff
        /*0594*/ 	.word	0x00022888
        /*0598*/ 	.short	0x0100
        /*059a*/ 	.byte	0x06
	.zero		1


	//   ....[14]....
        /*059c*/ 	.word	0x00000780
        /*05a0*/ 	.word	0x000000ff
        /*05a4*/ 	.word	0x00022890
        /*05a8*/ 	.short	0x0100
        /*05aa*/ 	.byte	0x08
	.zero		1


	//   ....[15]....
        /*05ac*/ 	.word	0x00000790
        /*05b0*/ 	.word	0x000000ff
        /*05b4*/ 	.word	0x000228a0
        /*05b8*/ 	.short	0x0100
        /*05ba*/ 	.byte	0x08
	.zero		1


	//   ....[16]....
        /*05bc*/ 	.word	0x000007a0
        /*05c0*/ 	.word	0x000000ff
        /*05c4*/ 	.word	0x00022898
        /*05c8*/ 	.short	0x0100
        /*05ca*/ 	.byte	0x08
	.zero		1


	//   ....[17]....
        /*05cc*/ 	.word	0x000007b0
        /*05d0*/ 	.word	0x000000ff
        /*05d4*/ 	.word	0x000228a8
        /*05d8*/ 	.short	0x0100
        /*05da*/ 	.byte	0x08
	.zero		1


	//   ....[18]....
        /*05dc*/ 	.word	0x000008e0
        /*05e0*/ 	.word	0x000000ff
        /*05e4*/ 	.word	0x000228b0
        /*05e8*/ 	.short	0x0100
        /*05ea*/ 	.byte	0x08
	.zero		1


	//   ....[19]....
        /*05ec*/ 	.word	0x000008f0
        /*05f0*/ 	.word	0x000000ff
        /*05f4*/ 	.word	0x000228c0
        /*05f8*/ 	.short	0x0100
        /*05fa*/ 	.byte	0x08
	.zero		1


	//   ....[20]....
        /*05fc*/ 	.word	0x00000900
        /*0600*/ 	.word	0x000000ff
        /*0604*/ 	.word	0x000228b8
        /*0608*/ 	.short	0x0100
        /*060a*/ 	.byte	0x08
	.zero		1


	//   ....[21]....
        /*060c*/ 	.word	0x00000910
        /*0610*/ 	.word	0x000000ff
        /*0614*/ 	.word	0x000228c8
        /*0618*/ 	.short	0x0100
        /*061a*/ 	.byte	0x08
	.zero		1


	//   ....[22]....
        /*061c*/ 	.word	0x00001c70
        /*0620*/ 	.word	0x00000009
        /*0624*/ 	.word	0x00022800
        /*0628*/ 	.short	0x010a
        /*062a*/ 	.byte	0x3f
	.zero		1


	//   ....[23]....
        /*062c*/ 	.word	0x00001d40
        /*0630*/ 	.word	0x00000005
        /*0634*/ 	.word	0x00022830
        /*0638*/ 	.short	0x010a
        /*063a*/ 	.byte	0x3f
	.zero		1


	//   ....[24]....
        /*063c*/ 	.word	0x00001d80
        /*0640*/ 	.word	0x00000005
        /*0644*/ 	.word	0x00022830
        /*0648*/ 	.short	0x010a
        /*064a*/ 	.byte	0x3f
	.zero		1


	//   ....[25]....
        /*064c*/ 	.word	0x00002330
        /*0650*/ 	.word	0x00000000
        /*0654*/ 	.word	0x00000000
        /*0658*/ 	.short	0x0101
        /*065a*/ 	.byte	0x3f
	.zero		1


	//   ....[26]....
        /*065c*/ 	.word	0x000045c0
        /*0660*/ 	.word	0x00000005
        /*0664*/ 	.word	0x00022850
        /*0668*/ 	.short	0x010a
        /*066a*/ 	.byte	0x3f
	.zero		1


	//   ....[27]....
        /*066c*/ 	.word	0x00004600
        /*0670*/ 	.word	0x00000005
        /*0674*/ 	.word	0x00022850
        /*0678*/ 	.short	0x010a
        /*067a*/ 	.byte	0x3f
	.zero		1


	//   ....[28]....
        /*067c*/ 	.word	0x00004930
        /*0680*/ 	.word	0x00000005
        /*0684*/ 	.word	0x00000000
        /*0688*/ 	.short	0x0101
        /*068a*/ 	.byte	0x3f
	.zero		1


	//   ....[29]....
        /*068c*/ 	.word	0x00004c40
        /*0690*/ 	.word	0x000000ff
        /*0694*/ 	.word	0x00022830
        /*0698*/ 	.short	0x010a
        /*069a*/ 	.byte	0x1c
	.zero		1


	//   ....[30]....
        /*069c*/ 	.word	0x00004c80
        /*06a0*/ 	.word	0x000000ff
        /*06a4*/ 	.word	0x00022830
        /*06a8*/ 	.short	0x010a
        /*06aa*/ 	.byte	0x1c
	.zero		1


	//   ....[31]....
        /*06ac*/ 	.word	0x00005190
        /*06b0*/ 	.word	0x00000014
        /*06b4*/ 	.word	0x00000000
        /*06b8*/ 	.short	0x0101
        /*06ba*/ 	.byte	0x3f
	.zero		1


	//   ....[32]....
        /*06bc*/ 	.word	0x00007d30
        /*06c0*/ 	.word	0x000000ff
        /*06c4*/ 	.word	0x00022850
        /*06c8*/ 	.short	0x010a
        /*06ca*/ 	.byte	0x1c
	.zero		1


	//   ....[33]....
        /*06cc*/ 	.word	0x00007d70
        /*06d0*/ 	.word	0x000000ff
        /*06d4*/ 	.word	0x00022850
        /*06d8*/ 	.short	0x010a
        /*06da*/ 	.byte	0x1c
	.zero		1


	//   ....[34]....
        /*06dc*/ 	.word	0x00008070
        /*06e0*/ 	.word	0x000000b1
        /*06e4*/ 	.word	0x00000000
        /*06e8*/ 	.short	0x0101
        /*06ea*/ 	.byte	0x3f
	.zero		1


	//   ....[35]....
        /*06ec*/ 	.word	0x00008430
        /*06f0*/ 	.word	0x000000ff
        /*06f4*/ 	.word	0x00022830
        /*06f8*/ 	.short	0x010a
        /*06fa*/ 	.byte	0x19
	.zero		1


	//   ....[36]....
        /*06fc*/ 	.word	0x00008470
        /*0700*/ 	.word	0x000000ff
        /*0704*/ 	.word	0x00022830
        /*0708*/ 	.short	0x010a
        /*070a*/ 	.byte	0x19
	.zero		1


	//   ....[37]....
        /*070c*/ 	.word	0x000095d0
        /*0710*/ 	.word	0x00000099
        /*0714*/ 	.word	0x00000000
        /*0718*/ 	.short	0x0101
        /*071a*/ 	.byte	0x3f
	.zero		1


	//   ....[38]....
        /*071c*/ 	.word	0x0000a300
        /*0720*/ 	.word	0x000000ff
        /*0724*/ 	.word	0x00022850
        /*0728*/ 	.short	0x010a
        /*072a*/ 	.byte	0x19
	.zero		1


	//   ....[39]....
        /*072c*/ 	.word	0x0000a340
        /*0730*/ 	.word	0x000000ff
        /*0734*/ 	.word	0x00022850
        /*0738*/ 	.short	0x010a
        /*073a*/ 	.byte	0x19
	.zero		1


	//   ....[40]....
        /*073c*/ 	.word	0x0000a630
        /*0740*/ 	.word	0x000000d6
        /*0744*/ 	.word	0x00000000
        /*0748*/ 	.short	0x0101
        /*074a*/ 	.byte	0x3f
	.zero		1


	//   ....[41]....
        /*074c*/ 	.word	0x0000a7f0
        /*0750*/ 	.word	0x000000ff
        /*0754*/ 	.word	0x00022830
        /*0758*/ 	.short	0x010a
        /*075a*/ 	.byte	0x1b
	.zero		1


	//   ....[42]....
        /*075c*/ 	.word	0x0000a830
        /*0760*/ 	.word	0x000000ff
        /*0764*/ 	.word	0x00022830
        /*0768*/ 	.short	0x010a
        /*076a*/ 	.byte	0x1b
	.zero		1


	//   ....[43]....
        /*076c*/ 	.word	0x0000ad40
        /*0770*/ 	.word	0x00000006
        /*0774*/ 	.word	0x00000000
        /*0778*/ 	.short	0x0101
        /*077a*/ 	.byte	0x3f
	.zero		1


	//   ....[44]....
        /*077c*/ 	.word	0x0000d8e0
        /*0780*/ 	.word	0x000000ff
        /*0784*/ 	.word	0x00022850
        /*0788*/ 	.short	0x010a
        /*078a*/ 	.byte	0x1b
	.zero		1


	//   ....[45]....
        /*078c*/ 	.word	0x0000d920
        /*0790*/ 	.word	0x000000ff
        /*0794*/ 	.word	0x00022850
        /*0798*/ 	.short	0x010a
        /*079a*/ 	.byte	0x1b
	.zero		1


	//   ....[46]....
        /*079c*/ 	.word	0x0000dc10
        /*07a0*/ 	.word	0x000000b0
        /*07a4*/ 	.word	0x00000000
        /*07a8*/ 	.short	0x0101
        /*07aa*/ 	.byte	0x3f
	.zero		1


	//   ....[47]....
        /*07ac*/ 	.word	0x0000fe00
        /*07b0*/ 	.word	0x00000011
        /*07b4*/ 	.word	0x00000000
        /*07b8*/ 	.short	0x0101
        /*07ba*/ 	.byte	0x3f
	.zero		1


	//   ....[48]....
        /*07bc*/ 	.word	0x00012f70
        /*07c0*/ 	.word	0x00000009
        /*07c4*/ 	.word	0x00022840
        /*07c8*/ 	.short	0x010a
        /*07ca*/ 	.byte	0x3f
	.zero		1


	//   ....[49]....
        /*07cc*/ 	.word	0x00013360
        /*07d0*/ 	.word	0x0000000a
        /*07d4*/ 	.word	0x00022820
        /*07d8*/ 	.short	0x010a
        /*07da*/ 	.byte	0x3f
	.zero		1


	//   ....[50]....
        /*07dc*/ 	.word	0x00013420
        /*07e0*/ 	.word	0x00000006
        /*07e4*/ 	.word	0x00022860
        /*07e8*/ 	.short	0x010a
        /*07ea*/ 	.byte	0x3f
	.zero		1


	//   ....[51]....
        /*07ec*/ 	.word	0x00013a80
        /*07f0*/ 	.word	0x00000002
        /*07f4*/ 	.word	0x00022840
        /*07f8*/ 	.short	0x010a
        /*07fa*/ 	.byte	0x3f
	.zero		1


	//   ....[52]....
        /*07fc*/ 	.word	0x00013c90
        /*0800*/ 	.word	0x00000002
        /*0804*/ 	.word	0x00022860
        /*0808*/ 	.short	0x010a
        /*080a*/ 	.byte	0x3f
	.zero		1


	//   ....[53]....
        /*080c*/ 	.word	0x00014230
        /*0810*/ 	.word	0x00000002
        /*0814*/ 	.word	0x00022840
        /*0818*/ 	.short	0x010a
        /*081a*/ 	.byte	0x3f
	.zero		1


	//   ....[54]....
        /*081c*/ 	.word	0x00014430
        /*0820*/ 	.word	0x00000002
        /*0824*/ 	.word	0x00022860
        /*0828*/ 	.short	0x010a
        /*082a*/ 	.byte	0x3f
	.zero		1


	//   ....[55]....
        /*082c*/ 	.word	0x00014940
        /*0830*/ 	.word	0x00000002
        /*0834*/ 	.word	0x00022840
        /*0838*/ 	.short	0x010a
        /*083a*/ 	.byte	0x3f
	.zero		1


	//   ....[56]....
        /*083c*/ 	.word	0x00014b50
        /*0840*/ 	.word	0x00000002
        /*0844*/ 	.word	0x00022860
        /*0848*/ 	.short	0x010a
        /*084a*/ 	.byte	0x3f
	.zero		1


	//   ....[57]....
        /*084c*/ 	.word	0x00015ce0
        /*0850*/ 	.word	0x00000000
        /*0854*/ 	.word	0x00022820
        /*0858*/ 	.short	0x010a
        /*085a*/ 	.byte	0x3f
	.zero		1


	//   ....[58]....
        /*085c*/ 	.word	0x00015ea0
        /*0860*/ 	.word	0x00000006
        /*0864*/ 	.word	0x00000000
        /*0868*/ 	.short	0x010a
        /*086a*/ 	.byte	0x3f
	.zero		1


	//   ....[59]....
        /*086c*/ 	.word	0x00015f10
        /*0870*/ 	.word	0x00000007
        /*0874*/ 	.word	0x00000000
        /*0878*/ 	.short	0x010a
        /*087a*/ 	.byte	0x3f
	.zero		1


	//   ....[60]....
        /*087c*/ 	.word	0x00015f80
        /*0880*/ 	.word	0x00000004
        /*0884*/ 	.word	0x00000000
        /*0888*/ 	.short	0x010a
        /*088a*/ 	.byte	0x3f
	.zero		1


	//   ....[61]....
        /*088c*/ 	.word	0x00015fb0
        /*0890*/ 	.word	0x00000003
        /*0894*/ 	.word	0x00000000
        /*0898*/ 	.short	0x010a
        /*089a*/ 	.byte	0x3f
	.zero		1


	//   ....[62]....
        /*089c*/ 	.word	0x00016010
        /*08a0*/ 	.word	0x00000009
        /*08a4*/ 	.word	0x00022800
        /*08a8*/ 	.short	0x010a
        /*08aa*/ 	.byte	0x3f
	.zero		1


	//   ....[63]....
        /*08ac*/ 	.word	0x00016060
        /*08b0*/ 	.word	0x00000005
        /*08b4*/ 	.word	0x00022830
        /*08b8*/ 	.short	0x010a
        /*08ba*/ 	.byte	0x3f
	.zero		1


	//   ....[64]....
        /*08bc*/ 	.word	0x000160b0
        /*08c0*/ 	.word	0x00000005
        /*08c4*/ 	.word	0x00022850
        /*08c8*/ 	.short	0x010a
        /*08ca*/ 	.byte	0x3f
	.zero		1


	//   ....[65]....
        /*08cc*/ 	.word	0x00016110
        /*08d0*/ 	.word	0x00000015
        /*08d4*/ 	.word	0x00022830
        /*08d8*/ 	.short	0x010a
        /*08da*/ 	.byte	0x3f
	.zero		1


	//   ....[66]....
        /*08dc*/ 	.word	0x00016160
        /*08e0*/ 	.word	0x000000b1
        /*08e4*/ 	.word	0x00022850
        /*08e8*/ 	.short	0x010a
        /*08ea*/ 	.byte	0x3f
	.zero		1


	//   ....[67]....
        /*08ec*/ 	.word	0x000161c0
        /*08f0*/ 	.word	0x00000006
        /*08f4*/ 	.word	0x00022830
        /*08f8*/ 	.short	0x010a
        /*08fa*/ 	.byte	0x3f
	.zero		1


	//   ....[68]....
        /*08fc*/ 	.word	0x00016210
        /*0900*/ 	.word	0x000000d6
        /*0904*/ 	.word	0x00022850
        /*0908*/ 	.short	0x010a
        /*090a*/ 	.byte	0x3f
	.zero		1


	//   ....[69]....
        /*090c*/ 	.word	0x00016270
        /*0910*/ 	.word	0x00000006
        /*0914*/ 	.word	0x00022830
        /*0918*/ 	.short	0x010a
        /*091a*/ 	.byte	0x3f
	.zero		1


	//   ....[70]....
        /*091c*/ 	.word	0x000162c0
        /*0920*/ 	.word	0x000000b0
        /*0924*/ 	.word	0x00022850
        /*0928*/ 	.short	0x010a
        /*092a*/ 	.byte	0x3f
	.zero		1


	//   ....[71]....
        /*092c*/ 	.word	0x00016460
        /*0930*/ 	.word	0x00000009
        /*0934*/ 	.word	0x00022840
        /*0938*/ 	.short	0x010a
        /*093a*/ 	.byte	0x3f
	.zero		1


	//   ....[72]....
        /*093c*/ 	.word	0x000164e0
        /*0940*/ 	.word	0x00000009
        /*0944*/ 	.word	0x00022820
        /*0948*/ 	.short	0x010a
        /*094a*/ 	.byte	0x3f
	.zero		1


	//   ....[73]....
        /*094c*/ 	.word	0x00016530
        /*0950*/ 	.word	0x00000006
        /*0954*/ 	.word	0x00022860
        /*0958*/ 	.short	0x010a
        /*095a*/ 	.byte	0x3f
	.zero		1


	//   ....[74]....
        /*095c*/ 	.word	0x00016580
        /*0960*/ 	.word	0x00000002
        /*0964*/ 	.word	0x00022840
        /*0968*/ 	.short	0x010a
        /*096a*/ 	.byte	0x3f
	.zero		1


	//   ....[75]....
        /*096c*/ 	.word	0x000165d0
        /*0970*/ 	.word	0x00000002
        /*0974*/ 	.word	0x00022860
        /*0978*/ 	.short	0x010a
        /*097a*/ 	.byte	0x3f
	.zero		1


	//   ....[76]....
        /*097c*/ 	.word	0x00016620
        /*0980*/ 	.word	0x00000002
        /*0984*/ 	.word	0x00022840
        /*0988*/ 	.short	0x010a
        /*098a*/ 	.byte	0x3f
	.zero		1


	//   ....[77]....
        /*098c*/ 	.word	0x00016670
        /*0990*/ 	.word	0x00000002
        /*0994*/ 	.word	0x00022860
        /*0998*/ 	.short	0x010a
        /*099a*/ 	.byte	0x3f
	.zero		1


	//   ....[78]....
        /*099c*/ 	.word	0x000166c0
        /*09a0*/ 	.word	0x00000002
        /*09a4*/ 	.word	0x00022840
        /*09a8*/ 	.short	0x010a
        /*09aa*/ 	.byte	0x3f
	.zero		1


	//   ....[79]....
        /*09ac*/ 	.word	0x00016710
        /*09b0*/ 	.word	0x00000002
        /*09b4*/ 	.word	0x00022860
        /*09b8*/ 	.short	0x010a
        /*09ba*/ 	.byte	0x3f
	.zero		1


	//   ....[80]....
        /*09bc*/ 	.word	0x000170d0
        /*09c0*/ 	.word	0x00000000
        /*09c4*/ 	.word	0x00022820
        /*09c8*/ 	.short	0x010a
        /*09ca*/ 	.byte	0x3f
	.zero		1


	//   ....[81]....
        /*09cc*/ 	.word	0x00017270
        /*09d0*/ 	.word	0x00000006
        /*09d4*/ 	.word	0x00000000
        /*09d8*/ 	.short	0x010a
        /*09da*/ 	.byte	0x3f
	.zero		1


	//   ....[82]....
        /*09dc*/ 	.word	0x000172c0
        /*09e0*/ 	.word	0x00000007
        /*09e4*/ 	.word	0x00000000
        /*09e8*/ 	.short	0x010a
        /*09ea*/ 	.byte	0x3f
	.zero		1


	//   ....[83]....
        /*09ec*/ 	.word	0x00017310
        /*09f0*/ 	.word	0x00000004
        /*09f4*/ 	.word	0x00000000
        /*09f8*/ 	.short	0x010a
        /*09fa*/ 	.byte	0x3f
	.zero		1


	//----- nvinfo : EIATTR_NUM_MBARRIERS
	.align		4
.L_382:
        /*09fc*/ 	.byte	0x03, 0x38
        /*09fe*/ 	.short	0x0016


	//----- nvinfo : EIATTR_EXIT_INSTR_OFFSETS
	.align		4
        /*0a00*/ 	.byte	0x04, 0x1c
        /*0a02*/ 	.short	(.L_384 - .L_383)


	//   ....[0]....
.L_383:
        /*0a04*/ 	.word	0x00000ab0


	//   ....[1]....
        /*0a08*/ 	.word	0x00011150


	//   ....[2]....
        /*0a0c*/ 	.word	0x000111b0


	//   ....[3]....
        /*0a10*/ 	.word	0x00016000


	//----- nvinfo : EIATTR_MAX_THREADS
	.align		4
.L_384:
        /*0a14*/ 	.byte	0x04, 0x05
        /*0a16*/ 	.short	(.L_386 - .L_385)
.L_385:
        /*0a18*/ 	.word	0x00000180
        /*0a1c*/ 	.word	0x00000001
        /*0a20*/ 	.word	0x00000001


	//----- nvinfo : EIATTR_CRS_STACK_SIZE
	.align		4
.L_386:
        /*0a24*/ 	.byte	0x04, 0x1e
        /*0a26*/ 	.short	(.L_388 - .L_387)
.L_387:
        /*0a28*/ 	.word	0x00000000


	//----- nvinfo : EIATTR_CBANK_PARAM_SIZE
	.align		4
.L_388:
        /*0a2c*/ 	.byte	0x03, 0x19
        /*0a2e*/ 	.short	0x0a70


	//----- nvinfo : EIATTR_PARAM_CBANK
	.align		4
        /*0a30*/ 	.byte	0x04, 0x0a
        /*0a32*/ 	.short	(.L_390 - .L_389)
	.align		4
.L_389:
        /*0a34*/ 	.word	index@(.nv.constant0._ZN7cutlass13device_kernelIN5flash11enable_sm90INS1_16FlashAttnFwdSm90INS1_25CollectiveMainloopFwdSm90ILi2EN4cute5tupleIJNS5_1CILi1EEES8_S8_EEENS6_IJNS7_ILi128EEENS7_ILi96EEENS7_ILi64EEEEEELi256ENS_6half_tEfNS_4arch4Sm90ELb0ELb1ELb1ELb1ELb0ELb0ELb0ELb1ELb0ELb0ELb0ELb0EEENS1_21CollectiveEpilogueFwdINS6_IJSA_NS7_ILi256EEESB_EEES9_SE_SG_Li256ELb1ELb0ELb0ELb0EEENS1_36VarlenDynamicPersistentTileSchedulerILi128ELi96ELi256ELi32ELb0ELb0ELb1ELb1ELb0ELb1EEEEEEEEEvNT_6ParamsE)
        /*0a38*/ 	.short	0x0210
        /*0a3a*/ 	.short	0x0a70


	//----- nvinfo : EIATTR_SW_WAR
	.align		4
.L_390:
        /*0a3c*/ 	.byte	0x04, 0x36
        /*0a3e*/ 	.short	(.L_392 - .L_391)
.L_391:
        /*0a40*/ 	.word	0x00000008
.L_392:


//--------------------- .nv.info._ZN7cutlass13device_kernelIN5flash11enable_sm90INS1_16FlashAttnFwdSm90INS1_25CollectiveMainloopFwdSm90ILi2EN4cute5tupleIJNS5_1CILi1EEES8_S8_EEENS6_IJNS7_ILi128EEENS7_ILi96EEENS7_ILi64EEEEEELi256ENS_6half_tEfNS_4arch4Sm90ELb0ELb1ELb1ELb1ELb0ELb1ELb0ELb1ELb0ELb0ELb0ELb0EEENS1_21CollectiveEpilogueFwdINS6_IJSA_NS7_ILi256EEESB_EEES9_SE_SG_Li256ELb1ELb0ELb0ELb0EEENS1_36VarlenDynamicPersistentTileSchedulerILi128ELi96ELi256ELi32ELb0ELb0ELb1ELb1ELb0ELb1EEEEEEEEEvNT_6ParamsE --------------------------
	.section	.nv.info._ZN7cutlass13device_kernelIN5flash11enable_sm90INS1_16FlashAttnFwdSm90INS1_25CollectiveMainloopFwdSm90ILi2EN4cute5tupleIJNS5_1CILi1EEES8_S8_EEENS6_IJNS7_ILi128EEENS7_ILi96EEENS7_ILi64EEEEEELi256ENS_6half_tEfNS_4arch4Sm90ELb0ELb1ELb1ELb1ELb0ELb1ELb0ELb1ELb0ELb0ELb0ELb0EEENS1_21CollectiveEpilogueFwdINS6_IJSA_NS7_ILi256EEESB_EEES9_SE_SG_Li256ELb1ELb0ELb0ELb0EEENS1_36VarlenDynamicPersistentTileSchedulerILi128ELi96ELi256ELi32ELb0ELb0ELb1ELb1ELb0ELb1EEEEEEEEEvNT_6ParamsE,"",@"SHT_CUDA_INFO"
	.sectionflags	@""
	.align	4


	//----- nvinfo : EIATTR_CUDA_API_VERSION
	.align		4
        /*0000*/ 	.byte	0x04, 0x37
        /*0002*/ 	.short	(.L_394 - .L_393)
.L_393:
        /*0004*/ 	.word	0x00000082


	//----- nvinfo : EIATTR_KPARAM_INFO
	.align		4
.L_394:
        /*0008*/ 	.byte	0x04, 0x17
        /*000a*/ 	.short	(.L_396 - .L_395)
.L_395:
        /*000c*/ 	.word	0x00000000
        /*0010*/ 	.short	0x0000
        /*0012*/ 	.short	0x0070
        /*0014*/ 	.byte	0x00, 0xf0, 0x01, 0x28


	//----- nvinfo : EIATTR_SPARSE_MMA_MASK
	.align		4
.L_396:
        /*0018*/ 	.byte	0x03, 0x50
        /*001a*/ 	.short	0x0000


	//----- nvinfo : EIATTR_MAXREG_COUNT
	.align		4
        /*001c*/ 	.byte	0x03, 0x1b
        /*001e*/ 	.short	0x00a8


	//----- nvinfo : EIATTR_NUM_BARRIERS
	.align		4
        /*0020*/ 	.byte	0x02, 0x4c
        /*0022*/ 	.byte	0x10
	.zero		1


	//----- nvinfo : EIATTR_EXTERNS
	.align		4
        /*0024*/ 	.byte	0x04, 0x0f
        /*0026*/ 	.short	(.L_398 - .L_397)


	//   ....[0]....
	.align		4
.L_397:
        /*0028*/ 	.word	index@(__assertfail)


	//----- nvinfo : EIATTR_ANNOTATIONS
	.align		4
.L_398:
        /*002c*/ 	.byte	0x04, 0x55
        /*002e*/ 	.short	(.L_400 - .L_399)


	//   ....[0]....
.L_399:
        /* <DEDUP_REMOVED lines=42> */


	//----- nvinfo : EIATTR_MERCURY_ISA_VERSION
	.align		4
.L_400:
        /*02b8*/ 	.byte	0x03, 0x5f
        /*02ba*/ 	.short	0x0101


	//----- nvinfo : EIATTR_UNUSED_LOAD_BYTE_OFFSET
	.align		4
        /*02bc*/ 	.byte	0x04, 0x44
        /*02be*/ 	.short	(.L_402 - .L_401)


	//   ....[0]....
.L_401:
        /*02c0*/ 	.word	0x00000b00
        /*02c4*/ 	.word	0x0000fff0


	//   ....[1]....
        /*02c8*/ 	.word	0x00016180
        /*02cc*/ 	.word	0x0000fff0


	//----- nvinfo : EIATTR_INT_WARP_WIDE_INSTR_OFFSETS
	.align		4
.L_402:
        /*02d0*/ 	.byte	0x04, 0x31
        /*02d2*/ 	.short	(.L_404 - .L_403)


	//   ....[0]....
.L_403:
        /*02d4*/ 	.word	0x000001b0


	//   ....[1]....
        /*02d8*/ 	.word	0x00000250


	//   ....[2]....
        /*02dc*/ 	.word	0x000002c0


	//   ....[3]....
        /*02e0*/ 	.word	0x0001b220


	//   ....[4]....
        /*02e4*/ 	.word	0x0001b2b0


	//   ....[5]....
        /*02e8*/ 	.word	0x0001b7a0


	//   ....[6]....
        /*02ec*/ 	.word	0x0001b7e0


	//   ....[7]....
        /*02f0*/ 	.word	0x0001db40


	//   ....[8]....
        /*02f4*/ 	.word	0x0001dbd0


	//----- nvinfo : EIATTR_COOP_GROUP_MASK_REGIDS
	.align		4
.L_404:
        /*02f8*/ 	.byte	0x04, 0x29
        /*02fa*/ 	.short	(.L_406 - .L_405)


	//   ....[0]....
.L_405:
        /*02fc*/ 	.word	0xffffffff


	//   ....[1]....
        /*0300*/ 	.word	0xffffffff


	//   ....[2]....
        /*0304*/ 	.word	0xffffffff


	//   ....[3]....
        /*0308*/ 	.word	0xffffffff


	//   ....[4]....
        /*030c*/ 	.word	0xffffffff


	//   ....[5]....
        /*0310*/ 	.word	0xffffffff


	//   ....[6]....
        /*0314*/ 	.word	0xffffffff


	//   ....[7]....
        /*0318*/ 	.word	0xffffffff


	//   ....[8]....
        /*031c*/ 	.word	0xffffffff


	//   ....[9]....
        /*0320*/ 	.word	0xffffffff


	//   ....[10]....
        /*0324*/ 	.word	0xffffffff


	//   ....[11]....
        /*0328*/ 	.word	0xffffffff


	//   ....[12]....
        /*032c*/ 	.word	0xffffffff


	//   ....[13]....
        /*0330*/ 	.word	0xffffffff


	//   ....[14]....
        /*0334*/ 	.word	0xffffffff


	//   ....[15]....
        /*0338*/ 	.word	0xffffffff


	//   ....[16]....
        /*033c*/ 	.word	0xffffffff


	//   ....[17]....
        /*0340*/ 	.word	0xffffffff


	//   ....[18]....
        /*0344*/ 	.word	0xffffffff


	//   ....[19]....
        /*0348*/ 	.word	0xffffffff


	//   ....[20]....
        /*034c*/ 	.word	0xffffffff


	//   ....[21]....
        /*0350*/ 	.word	0xffffffff


	//   ....[22]....
        /*0354*/ 	.word	0xffffffff


	//   ....[23]....
        /*0358*/ 	.word	0xffffffff


	//   ....[24]....
        /*035c*/ 	.word	0xffffffff


	//   ....[25]....
        /*0360*/ 	.word	0xffffffff


	//   ....[26]....
        /*0364*/ 	.word	0xffffffff


	//   ....[27]....
        /*0368*/ 	.word	0xffffffff


	//   ....[28]....
        /*036c*/ 	.word	0xffffffff


	//   ....[29]....
        /*0370*/ 	.word	0xffffffff


	//   ....[30]....
        /*0374*/ 	.word	0xffffffff


	//   ....[31]....
        /*0378*/ 	.word	0xffffffff


	//   ....[32]....
        /*037c*/ 	.word	0xffffffff


	//   ....[33]....
        /*0380*/ 	.word	0xffffffff


	//   ....[34]....
        /*0384*/ 	.word	0xffffffff


	//   ....[35]....
        /*0388*/ 	.word	0xffffffff


	//   ....[36]....
        /*038c*/ 	.word	0xffffffff


	//   ....[37]....
        /*0390*/ 	.word	0xffffffff


	//   ....[38]....
        /*0394*/ 	.word	0xffffffff


	//   ....[39]....
        /*0398*/ 	.word	0xffffffff


	//   ....[40]....
        /*039c*/ 	.word	0xffffffff


	//   ....[41]....
        /*03a0*/ 	.word	0xffffffff


	//   ....[42]....
        /*03a4*/ 	.word	0xffffffff


	//   ....[43]....
        /*03a8*/ 	.word	0xffffffff


	//   ....[44]....
        /*03ac*/ 	.word	0xffffffff


	//   ....[45]....
        /*03b0*/ 	.word	0xffffffff


	//   ....[46]....
        /*03b4*/ 	.word	0xffffffff


	//   ....[47]....
        /*03b8*/ 	.word	0xffffffff


	//   ....[48]....
        /*03bc*/ 	.word	0xffffffff


	//   ....[49]....
        /*03c0*/ 	.word	0xffffffff


	//   ....[50]....
        /*03c4*/ 	.word	0xffffffff


	//   ....[51]....
        /*03c8*/ 	.word	0xffffffff


	//   ....[52]....
        /*03cc*/ 	.word	0xffffffff


	//   ....[53]....
        /*03d0*/ 	.word	0xffffffff


	//   ....[54]....
        /*03d4*/ 	.word	0xffffffff


	//   ....[55]....
        /*03d8*/ 	.word	0xffffffff


	//   ....[56]....
        /*03dc*/ 	.word	0xffffffff


	//   ....[57]....
        /*03e0*/ 	.word	0xffffffff


	//   ....[58]....
        /*03e4*/ 	.word	0xffffffff


	//   ....[59]....
        /*03e8*/ 	.word	0xffffffff


	//   ....[60]....
        /*03ec*/ 	.word	0xffffffff


	//   ....[61]....
        /*03f0*/ 	.word	0xffffffff


	//   ....[62]....
        /*03f4*/ 	.word	0x0500000f


	//   ....[63]....
        /*03f8*/ 	.word	0x0500000f


	//   ....[64]....
        /*03fc*/ 	.word	0x0500000f


	//   ....[65]....
        /*0400*/ 	.word	0x0500000f


	//   ....[66]....
        /*0404*/ 	.word	0x0500000f


	//   ....[67]....
        /*0408*/ 	.word	0x0500000f


	//   ....[68]....
        /*040c*/ 	.word	0x0500000f


	//   ....[69]....
        /*0410*/ 	.word	0x0500000f


	//   ....[70]....
        /*0414*/ 	.word	0x0500000f


	//   ....[71]....
        /*0418*/ 	.word	0x0500000f


	//   ....[72]....
        /*041c*/ 	.word	0x0500000f


	//   ....[73]....
        /*0420*/ 	.word	0x0500000f


	//   ....[74]....
        /*0424*/ 	.word	0x0500000f


	//   ....[75]....
        /*0428*/ 	.word	0x0500000f


	//   ....[76]....
        /*042c*/ 	.word	0x0500000f


	//   ....[77]....
        /*0430*/ 	.word	0x0500000f


	//   ....[78]....
        /*0434*/ 	.word	0x0500000f


	//   ....[79]....
        /*0438*/ 	.word	0x0500000f


	//   ....[80]....
        /*043c*/ 	.word	0x0500000f


	//   ....[81]....
        /*0440*/ 	.word	0x0500000f


	//   ....[82]....
        /*0444*/ 	.word	0x0500000f


	//   ....[83]....
        /*0448*/ 	.word	0x0500000f


	//   ....[84]....
        /*044c*/ 	.word	0x0500000f


	//   ....[85]....
        /*0450*/ 	.word	0x0500000f


	//   ....[86]....
        /*0454*/ 	.word	0x0500000f


	//   ....[87]....
        /*0458*/ 	.word	0x0500000f


	//   ....[88]....
        /*045c*/ 	.word	0x0500000f


	//   ....[89]....
        /*0460*/ 	.word	0x0500000f


	//   ....[90]....
        /*0464*/ 	.word	0x0500000f


	//   ....[91]....
        /*0468*/ 	.word	0x0500000f


	//   ....[92]....
        /*046c*/ 	.word	0x0500000f


	//   ....[93]....
        /*0470*/ 	.word	0x0500000f


	//   ....[94]....
        /*0474*/ 	.word	0x0500000f


	//   ....[95]....
        /*0478*/ 	.word	0x0500000f


	//   ....[96]....
        /*047c*/ 	.word	0x0500000f


	//   ....[97]....
        /*0480*/ 	.word	0x0500000f


	//   ....[98]....
        /*0484*/ 	.word	0x0500000f


	//----- nvinfo : EIATTR_COOP_GROUP_INSTR_OFFSETS
	.align		4
.L_406:
        /*0488*/ 	.byte	0x04, 0x28
        /*048a*/ 	.short	(.L_408 - .L_407)


	//   ....[0]....
.L_407:
        /*048c*/ 	.word	0x00000060


	//   ....[1]....
        /*0490*/ 	.word	0x000001c0


	//   ....[2]....
        /*0494*/ 	.word	0x00000270


	//   ....[3]....
        /*0498*/ 	.word	0x00000430


	//   ....[4]....
        /*049c*/ 	.word	0x00000590


	//   ....[5]....
        /*04a0*/ 	.word	0x000006b0


	//   ....[6]....
        /*04a4*/ 	.word	0x00000810


	//   ....[7]....
        /*04a8*/ 	.word	0x000060b0


	//   ....[8]....
        /*04ac*/ 	.word	0x0000ab10


	//   ....[9]....
        /*04b0*/ 	.word	0x0000abf0


	//   ....[10]....
        /*04b4*/ 	.word	0x0000b200


	//   ....[11]....
        /*04b8*/ 	.word	0x0000b290


	//   ....[12]....
        /*04bc*/ 	.word	0x0000db20


	//   ....[13]....
        /*04c0*/ 	.word	0x0000dc80


	//   ....[14]....
        /*04c4*/ 	.word	0x0000e600


	//   ....[15]....
        /*04c8*/ 	.word	0x0000e7d0


	//   ....[16]....
        /*04cc*/ 	.word	0x00010490


	//   ....[17]....
        /*04d0*/ 	.word	0x000104f0


	//   ....[18]....
        /*04d4*/ 	.word	0x00010990


	//   ....[19]....
        /*04d8*/ 	.word	0x00010b50


	//   ....[20]....
        /*04dc*/ 	.word	0x000139b0


	//   ....[21]....
        /*04e0*/ 	.word	0x00013ad0


	//   ....[22]....
        /*04e4*/ 	.word	0x000140f0


	//   ....[23]....
        /*04e8*/ 	.word	0x00014140


	//   ....[24]....
        /*04ec*/ 	.word	0x00015700


	//   ....[25]....
        /*04f0*/ 	.word	0x00015770


	//   ....[26]....
        /*04f4*/ 	.word	0x000157c0


	//   ....[27]....
        /*04f8*/ 	.word	0x000157f0


	//   ....[28]....
        /*04fc*/ 	.word	0x00018b40


	//   ....[29]....
        /*0500*/ 	.word	0x00018cb0


	//   ....[30]....
        /*0504*/ 	.word	0x00018ce0


	//   ....[31]....
        /*0508*/ 	.word	0x00018d20


	//   ....[32]....
        /*050c*/ 	.word	0x00018d90


	//   ....[33]....
        /*0510*/ 	.word	0x00018df0


	//   ....[34]....
        /*0514*/ 	.word	0x00018e30


	//   ....[35]....
        /*0518*/ 	.word	0x00018fd0


	//   ....[36]....
        /*051c*/ 	.word	0x00019030


	//   ....[37]....
        /*0520*/ 	.word	0x00019070


	//   ....[38]....
        /*0524*/ 	.word	0x000190b0


	//   ....[39]....
        /*0528*/ 	.word	0x000190e0


	//   ....[40]....
        /*052c*/ 	.word	0x00019110


	//   ....[41]....
        /*0530*/ 	.word	0x000191b0


	//   ....[42]....
        /*0534*/ 	.word	0x00019210


	//   ....[43]....
        /*0538*/ 	.word	0x000192a0


	//   ....[44]....
        /*053c*/ 	.word	0x0001dc60


	//   ....[45]....
        /*0540*/ 	.word	0x0001dc70


	//   ....[46]....
        /*0544*/ 	.word	0x0001dd80


	//   ....[47]....
        /*0548*/ 	.word	0x0001dde0


	//   ....[48]....
        /*054c*/ 	.word	0x0001de20


	//   ....[49]....
        /*0550*/ 	.word	0x0001de60


	//   ....[50]....
        /*0554*/ 	.word	0x0001de90


	//   ....[51]....
        /*0558*/ 	.word	0x0001dec0


	//   ....[52]....
        /*055c*/ 	.word	0x0001e050


	//   ....[53]....
        /*0560*/ 	.word	0x0001e0b0


	//   ....[54]....
        /*0564*/ 	.word	0x0001e0f0


	//   ....[55]....
        /*0568*/ 	.word	0x0001e130


	//   ....[56]....
        /*056c*/ 	.word	0x0001e160


	//   ....[57]....
        /*0570*/ 	.word	0x0001e190


	//   ....[58]....
        /*0574*/ 	.word	0x0001e250


	//   ....[59]....
        /*0578*/ 	.word	0x0001e270


	//   ....[60]....
        /*057c*/ 	.word	0x0001e2e0


	//   ....[61]....
        /*0580*/ 	.word	0x0001e970


	//   ....[62]....
        /*0584*/ 	.word	0x0001ee00


	//   ....[63]....
        /*0588*/ 	.word	0x0001eea0


	//   ....[64]....
        /*058c*/ 	.word	0x0001ef40


	//   ....[65]....
        /*0590*/ 	.word	0x0001efe0


	//   ....[66]....
        /*0594*/ 	.word	0x0001f080


	//   ....[67]....
        /*0598*/ 	.word	0x0001f120


	//   ....[68]....
        /*059c*/ 	.word	0x0001f1c0


	//   ....[69]....
        /*05a0*/ 	.word	0x0001f260


	//   ....[70]....
        /*05a4*/ 	.word	0x0001f300


	//   ....[71]....
        /*05a8*/ 	.word	0x0001f3f0


	//   ....[72]....
        /*05ac*/ 	.word	0x0001f490


	//   ....[73]....
        /*05b0*/ 	.word	0x0001f530


	//   ....[74]....
        /*05b4*/ 	.word	0x0001f5d0


	//   ....[75]....
        /*05b8*/ 	.word	0x0001f670


	//   ....[76]....
        /*05bc*/ 	.word	0x0001f710


	//   ....[77]....
        /*05c0*/ 	.word	0x0001f7b0


	//   ....[78]....
        /*05c4*/ 	.word	0x0001f850


	//   ....[79]....
        /*05c8*/ 	.word	0x0001fbf0


	//   ....[80]....
        /*05cc*/ 	.word	0x0001fed0


	//   ....[81]....
        /*05d0*/ 	.word	0x000202f0


	//   ....[82]....
        /*05d4*/ 	.word	0x00020380


	//   ....[83]....
        /*05d8*/ 	.word	0x00020420


	//   ....[84]....
        /*05dc*/ 	.word	0x000204d0


	//   ....[85]....
        /*05e0*/ 	.word	0x00020550


	//   ....[86]....
        /*05e4*/ 	.word	0x000205d0


	//   ....[87]....
        /*05e8*/ 	.word	0x00020650


	//   ....[88]....
        /*05ec*/ 	.word	0x000206d0


	//   ....[89]....
        /*05f0*/ 	.word	0x00020760


	//   ....[90]....
        /*05f4*/ 	.word	0x00020810


	//   ....[91]....
        /*05f8*/ 	.word	0x00020890


	//   ....[92]....
        /*05fc*/ 	.word	0x00020910


	//   ....[93]....
        /*0600*/ 	.word	0x00020990


	//   ....[94]....
        /*0604*/ 	.word	0x00020a10


	//   ....[95]....
        /*0608*/ 	.word	0x00020a80


	//   ....[96]....
        /*060c*/ 	.word	0x00020b20


	//   ....[97]....
        /*0610*/ 	.word	0x00020bb0


	//   ....[98]....
        /*0614*/ 	.word	0x00020ce0


	//----- nvinfo : EIATTR_REG_RECONFIG
	.align		4
.L_408:
        /*0618*/ 	.byte	0x01, 0x54
	.zero		2


	//----- nvinfo : EIATTR_SYSCALL_OFFSETS
	.align		4
        /*061c*/ 	.byte	0x04, 0x46
        /*061e*/ 	.short	(.L_410 - .L_409)


	//   ....[0]....
.L_409:
        /*0620*/ 	.word	0x00001a40


	//   ....[1]....
        /*0624*/ 	.word	0x00001b90


	//   ....[2]....
        /*0628*/ 	.word	0x00006250


	//   ....[3]....
        /*062c*/ 	.word	0x000066e0


	//   ....[4]....
        /*0630*/ 	.word	0x0001b440


	//   ....[5]....
        /*0634*/ 	.word	0x0001b580


	//   ....[6]....
        /*0638*/ 	.word	0x0001b680


	//----- nvinfo : EIATTR_MBARRIER_INSTR_OFFSETS
	.align		4
.L_410:
        /*063c*/ 	.byte	0x04, 0x39
        /*063e*/ 	.short	(.L_412 - .L_411)


	//   ....[0]....
.L_411:
        /*0640*/ 	.word	0x000002e0
        /*0644*/ 	.word	0x000000ff
        /*0648*/ 	.word	0x00022800
        /*064c*/ 	.short	0x0100
        /*064e*/ 	.byte	0x08
	.zero		1


	//   ....[1]....
        /*0650*/ 	.word	0x000002f0
        /*0654*/ 	.word	0x000000ff
        /*0658*/ 	.word	0x00022820
        /*065c*/ 	.short	0x0100
        /*065e*/ 	.byte	0x08
	.zero		1


	//   ....[2]....
        /*0660*/ 	.word	0x000003e0
        /*0664*/ 	.word	0x000000ff
        /*0668*/ 	.word	0x00022830
        /*066c*/ 	.short	0x0100
        /*066e*/ 	.byte	0x08
	.zero		1


	//   ....[3]....
        /*0670*/ 	.word	0x000003f0
        /*0674*/ 	.word	0x000000ff
        /*0678*/ 	.word	0x00022840
        /*067c*/ 	.short	0x0100
        /*067e*/ 	.byte	0x08
	.zero		1


	//   ....[4]....
        /*0680*/ 	.word	0x00000400
        /*0684*/ 	.word	0x000000ff
        /*0688*/ 	.word	0x00022838
        /*068c*/ 	.short	0x0100
        /*068e*/ 	.byte	0x08
	.zero		1


	//   ....[5]....
        /*0690*/ 	.word	0x00000410
        /*0694*/ 	.word	0x000000ff
        /*0698*/ 	.word	0x00022848
        /*069c*/ 	.short	0x0100
        /*069e*/ 	.byte	0x08
	.zero		1


	//   ....[6]....
        /*06a0*/ 	.word	0x00000540
        /*06a4*/ 	.word	0x000000ff
        /*06a8*/ 	.word	0x00022850
        /*06ac*/ 	.short	0x0100
        /*06ae*/ 	.byte	0x08
	.zero		1


	//   ....[7]....
        /*06b0*/ 	.word	0x00000550
        /*06b4*/ 	.word	0x000000ff
        /*06b8*/ 	.word	0x00022860
        /*06bc*/ 	.short	0x0100
        /*06be*/ 	.byte	0x08
	.zero		1


	//   ....[8]....
        /*06c0*/ 	.word	0x00000560
        /*06c4*/ 	.word	0x000000ff
        /*06c8*/ 	.word	0x00022858
        /*06cc*/ 	.short	0x0100
        /*06ce*/ 	.byte	0x08
	.zero		1


	//   ....[9]....
        /*06d0*/ 	.word	0x00000570
        /*06d4*/ 	.word	0x000000ff
        /*06d8*/ 	.word	0x00022868
        /*06dc*/ 	.short	0x0100
        /*06de*/ 	.byte	0x08
	.zero		1


	//   ....[10]....
        /*06e0*/ 	.word	0x00000660
        /*06e4*/ 	.word	0x000000ff
        /*06e8*/ 	.word	0x00022870
        /*06ec*/ 	.short	0x0100
        /*06ee*/ 	.byte	0x06
	.zero		1


	//   ....[11]....
        /*06f0*/ 	.word	0x00000670
        /*06f4*/ 	.word	0x000000ff
        /*06f8*/ 	.word	0x00022880
        /*06fc*/ 	.short	0x0100
        /*06fe*/ 	.byte	0x06
	.zero		1


	//   ....[12]....
        /*0700*/ 	.word	0x00000680
        /*0704*/ 	.word	0x000000ff
        /*0708*/ 	.word	0x00022878
        /*070c*/ 	.short	0x0100
        /*070e*/ 	.byte	0x06
	.zero		1


	//   ....[13]....
        /*0710*/ 	.word	0x00000690
        /*0714*/ 	.word	0x000000ff
        /*0718*/ 	.word	0x00022888
        /*071c*/ 	.short	0x0100
        /*071e*/ 	.byte	0x06
	.zero		1


	//   ....[14]....
        /*0720*/ 	.word	0x000007c0
        /*0724*/ 	.word	0x000000ff
        /*0728*/ 	.word	0x00022890
        /*072c*/ 	.short	0x0100
        /*072e*/ 	.byte	0x08
	.zero		1


	//   ....[15]....
        /*0730*/ 	.word	0x000007d0
        /*0734*/ 	.word	0x000000ff
        /*0738*/ 	.word	0x000228a0
        /*073c*/ 	.short	0x0100
        /*073e*/ 	.byte	0x08
	.zero		1


	//   ....[16]....
        /*0740*/ 	.word	0x000007e0
        /*0744*/ 	.word	0x000000ff
        /*0748*/ 	.word	0x00022898
        /*074c*/ 	.short	0x0100
        /*074e*/ 	.byte	0x08
	.zero		1


	//   ....[17]....
        /*0750*/ 	.word	0x000007f0
        /*0754*/ 	.word	0x000000ff
        /*0758*/ 	.word	0x000228a8
        /*075c*/ 	.short	0x0100
        /*075e*/ 	.byte	0x08
	.zero		1


	//   ....[18]....
        /*0760*/ 	.word	0x00000920
        /*0764*/ 	.word	0x000000ff
        /*0768*/ 	.word	0x000228b0
        /*076c*/ 	.short	0x0100
        /*076e*/ 	.byte	0x08
	.zero		1


	//   ....[19]....
        /*0770*/ 	.word	0x00000930
        /*0774*/ 	.word	0x000000ff
        /*0778*/ 	.word	0x000228c0
        /*077c*/ 	.short	0x0100
        /*077e*/ 	.byte	0x08
	.zero		1


	//   ....[20]....
        /*0780*/ 	.word	0x00000940
        /*0784*/ 	.word	0x000000ff
        /*0788*/ 	.word	0x000228b8
        /*078c*/ 	.short	0x0100
        /*078e*/ 	.byte	0x08
	.zero		1


	//   ....[21]....
        /*0790*/ 	.word	0x00000950
        /*0794*/ 	.word	0x000000ff
        /*0798*/ 	.word	0x000228c8
        /*079c*/ 	.short	0x0100
        /*079e*/ 	.byte	0x08
	.zero		1


	//   ....[22]....
        /*07a0*/ 	.word	0x00002e20
        /*07a4*/ 	.word	0x0000005a
        /*07a8*/ 	.word	0x00022890
        /*07ac*/ 	.short	0x010a
        /*07ae*/ 	.byte	0x3f
	.zero		1


	//   ....[23]....
        /*07b0*/ 	.word	0x00003f90
        /*07b4*/ 	.word	0x0000005a
        /*07b8*/ 	.word	0x00022890
        /*07bc*/ 	.short	0x010a
        /*07be*/ 	.byte	0x3f
	.zero		1


	//   ....[24]....
        /*07c0*/ 	.word	0x00004f60
        /*07c4*/ 	.word	0x0000005a
        /*07c8*/ 	.word	0x00022890
        /*07cc*/ 	.short	0x010a
        /*07ce*/ 	.byte	0x3f
	.zero		1


	//   ....[25]....
        /*07d0*/ 	.word	0x00005170
        /*07d4*/ 	.word	0x00000004
        /*07d8*/ 	.word	0x00000000
        /*07dc*/ 	.short	0x0101
        /*07de*/ 	.byte	0x3f
	.zero		1


	//   ....[26]....
        /*07e0*/ 	.word	0x000051b0
        /*07e4*/ 	.word	0x0000005a
        /*07e8*/ 	.word	0x000228b0
        /*07ec*/ 	.short	0x010a
        /*07ee*/ 	.byte	0x3f
	.zero		1


	//   ....[27]....
        /*07f0*/ 	.word	0x00005800
        /*07f4*/ 	.word	0x0000005a
        /*07f8*/ 	.word	0x00000000
        /*07fc*/ 	.short	0x0101
        /*07fe*/ 	.byte	0x3f
	.zero		1


	//   ....[28]....
        /*0800*/ 	.word	0x000062e0
        /*0804*/ 	.word	0x00000011
        /*0808*/ 	.word	0x00022800
        /*080c*/ 	.short	0x010a
        /*080e*/ 	.byte	0x3f
	.zero		1


	//   ....[29]....
        /*0810*/ 	.word	0x00006330
        /*0814*/ 	.word	0x00000011
        /*0818*/ 	.word	0x00022800
        /*081c*/ 	.short	0x010a
        /*081e*/ 	.byte	0x3f
	.zero		1


	//   ....[30]....
        /*0820*/ 	.word	0x00006f50
        /*0824*/ 	.word	0x00000011
        /*0828*/ 	.word	0x00022800
        /*082c*/ 	.short	0x010a
        /*082e*/ 	.byte	0x3f
	.zero		1


	//   ....[31]....
        /*0830*/ 	.word	0x00008280
        /*0834*/ 	.word	0x00000011
        /*0838*/ 	.word	0x00022800
        /*083c*/ 	.short	0x010a
        /*083e*/ 	.byte	0x3f
	.zero		1


	//   ....[32]....
        /*0840*/ 	.word	0x00009170
        /*0844*/ 	.word	0x00000005
        /*0848*/ 	.word	0x00022830
        /*084c*/ 	.short	0x010a
        /*084e*/ 	.byte	0x3f
	.zero		1


	//   ....[33]....
        /*0850*/ 	.word	0x00009210
        /*0854*/ 	.word	0x00000005
        /*0858*/ 	.word	0x00022830
        /*085c*/ 	.short	0x010a
        /*085e*/ 	.byte	0x3f
	.zero		1


	//   ....[34]....
        /*0860*/ 	.word	0x00009930
        /*0864*/ 	.word	0x00000000
        /*0868*/ 	.word	0x00000000
        /*086c*/ 	.short	0x0101
        /*086e*/ 	.byte	0x3f
	.zero		1


	//   ....[35]....
        /*0870*/ 	.word	0x0000bae0
        /*0874*/ 	.word	0x00000005
        /*0878*/ 	.word	0x00022850
        /*087c*/ 	.short	0x010a
        /*087e*/ 	.byte	0x3f
	.zero		1


	//   ....[36]....
        /*0880*/ 	.word	0x0000bb30
        /*0884*/ 	.word	0x00000005
        /*0888*/ 	.word	0x00022850
        /*088c*/ 	.short	0x010a
        /*088e*/ 	.byte	0x3f
	.zero		1


	//   ....[37]....
        /*0890*/ 	.word	0x0000bf00
        /*0894*/ 	.word	0x00000005
        /*0898*/ 	.word	0x00000000
        /*089c*/ 	.short	0x0101
        /*089e*/ 	.byte	0x3f
	.zero		1


	//   ....[38]....
        /*08a0*/ 	.word	0x0000c210
        /*08a4*/ 	.word	0x000000d2
        /*08a8*/ 	.word	0x00022830
        /*08ac*/ 	.short	0x010a
        /*08ae*/ 	.byte	0x3f
	.zero		1


	//   ....[39]....
        /*08b0*/ 	.word	0x0000c270
        /*08b4*/ 	.word	0x000000d2
        /*08b8*/ 	.word	0x00022830
        /*08bc*/ 	.short	0x010a
        /*08be*/ 	.byte	0x3f
	.zero		1


	//   ....[40]....
        /*08c0*/ 	.word	0x0000c6a0
        /*08c4*/ 	.word	0x000000a6
        /*08c8*/ 	.word	0x00000000
        /*08cc*/ 	.short	0x0101
        /*08ce*/ 	.byte	0x3f
	.zero		1


	//   ....[41]....
        /*08d0*/ 	.word	0x0000f430
        /*08d4*/ 	.word	0x000000d2
        /*08d8*/ 	.word	0x00022850
        /*08dc*/ 	.short	0x010a
        /*08de*/ 	.byte	0x3f
	.zero		1


	//   ....[42]....
        /*08e0*/ 	.word	0x0000f480
        /*08e4*/ 	.word	0x000000d2
        /*08e8*/ 	.word	0x00022850
        /*08ec*/ 	.short	0x010a
        /*08ee*/ 	.byte	0x3f
	.zero		1


	//   ....[43]....
        /*08f0*/ 	.word	0x0000f840
        /*08f4*/ 	.word	0x000000d2
        /*08f8*/ 	.word	0x00000000
        /*08fc*/ 	.short	0x0101
        /*08fe*/ 	.byte	0x3f
	.zero		1


	//   ....[44]....
        /*0900*/ 	.word	0x0000fba0
        /*0904*/ 	.word	0x00000005
        /*0908*/ 	.word	0x00022830
        /*090c*/ 	.short	0x010a
        /*090e*/ 	.byte	0x3f
	.zero		1


	//   ....[45]....
        /*0910*/ 	.word	0x0000fc00
        /*0914*/ 	.word	0x00000005
        /*0918*/ 	.word	0x00022830
        /*091c*/ 	.short	0x010a
        /*091e*/ 	.byte	0x3f
	.zero		1


	//   ....[46]....
        /*0920*/ 	.word	0x000114d0
        /*0924*/ 	.word	0x000000a6
        /*0928*/ 	.word	0x00000000
        /*092c*/ 	.short	0x0101
        /*092e*/ 	.byte	0x3f
	.zero		1


	//   ....[47]....
        /*0930*/ 	.word	0x00011b70
        /*0934*/ 	.word	0x00000005
        /*0938*/ 	.word	0x00022850
        /*093c*/ 	.short	0x010a
        /*093e*/ 	.byte	0x3f
	.zero		1


	//   ....[48]....
        /*0940*/ 	.word	0x00011bc0
        /*0944*/ 	.word	0x00000005
        /*0948*/ 	.word	0x00022850
        /*094c*/ 	.short	0x010a
        /*094e*/ 	.byte	0x3f
	.zero		1


	//   ....[49]....
        /*0950*/ 	.word	0x00011f60
        /*0954*/ 	.word	0x00000005
        /*0958*/ 	.word	0x00000000
        /*095c*/ 	.short	0x0101
        /*095e*/ 	.byte	0x3f
	.zero		1


	//   ....[50]....
        /*0960*/ 	.word	0x00012090
        /*0964*/ 	.word	0x000000d0
        /*0968*/ 	.word	0x00022830
        /*096c*/ 	.short	0x010a
        /*096e*/ 	.byte	0x3f
	.zero		1


	//   ....[51]....
        /*0970*/ 	.word	0x000120f0
        /*0974*/ 	.word	0x000000d0
        /*0978*/ 	.word	0x00022830
        /*097c*/ 	.short	0x010a
        /*097e*/ 	.byte	0x3f
	.zero		1


	//   ....[52]....
        /*0980*/ 	.word	0x000124f0
        /*0984*/ 	.word	0x000000a6
        /*0988*/ 	.word	0x00000000
        /*098c*/ 	.short	0x0101
        /*098e*/ 	.byte	0x3f
	.zero		1


	//   ....[53]....
        /*0990*/ 	.word	0x000152c0
        /*0994*/ 	.word	0x000000d0
        /*0998*/ 	.word	0x00022850
        /*099c*/ 	.short	0x010a
        /*099e*/ 	.byte	0x3f
	.zero		1


	//   ....[54]....
        /*09a0*/ 	.word	0x00015310
        /*09a4*/ 	.word	0x000000d0
        /*09a8*/ 	.word	0x00022850
        /*09ac*/ 	.short	0x010a
        /*09ae*/ 	.byte	0x3f
	.zero		1


	//   ....[55]....
        /*09b0*/ 	.word	0x000156d0
        /*09b4*/ 	.word	0x000000d0
        /*09b8*/ 	.word	0x00000000
        /*09bc*/ 	.short	0x0101
        /*09be*/ 	.byte	0x3f
	.zero		1


	//   ....[56]....
        /*09c0*/ 	.word	0x00017870
        /*09c4*/ 	.word	0x00000000
        /*09c8*/ 	.word	0x00000000
        /*09cc*/ 	.short	0x0101
        /*09ce*/ 	.byte	0x3f
	.zero		1


	//   ....[57]....
        /*09d0*/ 	.word	0x0001a270
        /*09d4*/ 	.word	0x00000007
        /*09d8*/ 	.word	0x00022820
        /*09dc*/ 	.short	0x010a
        /*09de*/ 	.byte	0x3f
	.zero		1


	//   ....[58]....
        /*09e0*/ 	.word	0x0001a300
        /*09e4*/ 	.word	0x00000008
        /*09e8*/ 	.word	0x000228a0
        /*09ec*/ 	.short	0x010a
        /*09ee*/ 	.byte	0x3f
	.zero		1


	//   ....[59]....
        /*09f0*/ 	.word	0x0001a4e0
        /*09f4*/ 	.word	0x00000008
        /*09f8*/ 	.word	0x000228c0
        /*09fc*/ 	.short	0x010a
        /*09fe*/ 	.byte	0x3f
	.zero		1


	//   ....[60]....
        /*0a00*/ 	.word	0x0001a8f0
        /*0a04*/ 	.word	0x00000009
        /*0a08*/ 	.word	0x000228a0
        /*0a0c*/ 	.short	0x010a
        /*0a0e*/ 	.byte	0x3f
	.zero		1


	//   ....[61]....
        /*0a10*/ 	.word	0x0001aab0
        /*0a14*/ 	.word	0x00000009
        /*0a18*/ 	.word	0x000228c0
        /*0a1c*/ 	.short	0x010a
        /*0a1e*/ 	.byte	0x3f
	.zero		1


	//   ....[62]....
        /*0a20*/ 	.word	0x0001bb90
        /*0a24*/ 	.word	0x00000005
        /*0a28*/ 	.word	0x00022840
        /*0a2c*/ 	.short	0x010a
        /*0a2e*/ 	.byte	0x3f
	.zero		1


	//   ....[63]....
        /*0a30*/ 	.word	0x0001bf80
        /*0a34*/ 	.word	0x00000007
        /*0a38*/ 	.word	0x00022820
        /*0a3c*/ 	.short	0x010a
        /*0a3e*/ 	.byte	0x3f
	.zero		1


	//   ....[64]....
        /*0a40*/ 	.word	0x0001c040
        /*0a44*/ 	.word	0x00000002
        /*0a48*/ 	.word	0x00022860
        /*0a4c*/ 	.short	0x010a
        /*0a4e*/ 	.byte	0x3f
	.zero		1


	//   ....[65]....
        /*0a50*/ 	.word	0x0001c690
        /*0a54*/ 	.word	0x00000002
        /*0a58*/ 	.word	0x00022840
        /*0a5c*/ 	.short	0x010a
        /*0a5e*/ 	.byte	0x3f
	.zero		1


	//   ....[66]....
        /*0a60*/ 	.word	0x0001c8a0
        /*0a64*/ 	.word	0x00000002
        /*0a68*/ 	.word	0x00022860
        /*0a6c*/ 	.short	0x010a
        /*0a6e*/ 	.byte	0x3f
	.zero		1


	//   ....[67]....
        /*0a70*/ 	.word	0x0001ce40
        /*0a74*/ 	.word	0x00000002
        /*0a78*/ 	.word	0x00022840
        /*0a7c*/ 	.short	0x010a
        /*0a7e*/ 	.byte	0x3f
	.zero		1


	//   ....[68]....
        /*0a80*/ 	.word	0x0001d040
        /*0a84*/ 	.word	0x00000002
        /*0a88*/ 	.word	0x00022860
        /*0a8c*/ 	.short	0x010a
        /*0a8e*/ 	.byte	0x3f
	.zero		1


	//   ....[69]....
        /*0a90*/ 	.word	0x0001d550
        /*0a94*/ 	.word	0x00000002
        /*0a98*/ 	.word	0x00022840
        /*0a9c*/ 	.short	0x010a
        /*0a9e*/ 	.byte	0x3f
	.zero		1


	//   ....[70]....
        /*0aa0*/ 	.word	0x0001d760
        /*0aa4*/ 	.word	0x00000002
        /*0aa8*/ 	.word	0x00022860
        /*0aac*/ 	.short	0x010a
        /*0aae*/ 	.byte	0x3f
	.zero		1


	//   ....[71]....
        /*0ab0*/ 	.word	0x0001e8f0
        /*0ab4*/ 	.word	0x00000000
        /*0ab8*/ 	.word	0x00022820
        /*0abc*/ 	.short	0x010a
        /*0abe*/ 	.byte	0x3f
	.zero		1


	//   ....[72]....
        /*0ac0*/ 	.word	0x0001eaa0
        /*0ac4*/ 	.word	0x00000006
        /*0ac8*/ 	.word	0x00000000
        /*0acc*/ 	.short	0x010a
        /*0ace*/ 	.byte	0x3f
	.zero		1


	//   ....[73]....
        /*0ad0*/ 	.word	0x0001eb10
        /*0ad4*/ 	.word	0x00000007
        /*0ad8*/ 	.word	0x00000000
        /*0adc*/ 	.short	0x010a
        /*0ade*/ 	.byte	0x3f
	.zero		1


	//   ....[74]....
        /*0ae0*/ 	.word	0x0001eb80
        /*0ae4*/ 	.word	0x00000004
        /*0ae8*/ 	.word	0x00000000
        /*0aec*/ 	.short	0x010a
        /*0aee*/ 	.byte	0x3f
	.zero		1


	//   ....[75]....
        /*0af0*/ 	.word	0x0001ebb0
        /*0af4*/ 	.word	0x00000003
        /*0af8*/ 	.word	0x00000000
        /*0afc*/ 	.short	0x010a
        /*0afe*/ 	.byte	0x3f
	.zero		1


	//   ....[76]....
        /*0b00*/ 	.word	0x0001ec10
        /*0b04*/ 	.word	0x0000005a
        /*0b08*/ 	.word	0x00022890
        /*0b0c*/ 	.short	0x010a
        /*0b0e*/ 	.byte	0x3f
	.zero		1


	//   ....[77]....
        /*0b10*/ 	.word	0x0001ec60
        /*0b14*/ 	.word	0x0000005a
        /*0b18*/ 	.word	0x00022890
        /*0b1c*/ 	.short	0x010a
        /*0b1e*/ 	.byte	0x3f
	.zero		1


	//   ....[78]....
        /*0b20*/ 	.word	0x0001ecb0
        /*0b24*/ 	.word	0x0000005a
        /*0b28*/ 	.word	0x00022890
        /*0b2c*/ 	.short	0x010a
        /*0b2e*/ 	.byte	0x3f
	.zero		1


	//   ....[79]....
        /*0b30*/ 	.word	0x0001ed00
        /*0b34*/ 	.word	0x0000005a
        /*0b38*/ 	.word	0x000228b0
        /*0b3c*/ 	.short	0x010a
        /*0b3e*/ 	.byte	0x3f
	.zero		1


	//   ....[80]....
        /*0b40*/ 	.word	0x0001f340
        /*0b44*/ 	.word	0x00000011
        /*0b48*/ 	.word	0x00022800
        /*0b4c*/ 	.short	0x010a
        /*0b4e*/ 	.byte	0x3f
	.zero		1


	//   ....[81]....
        /*0b50*/ 	.word	0x0001f890
        /*0b54*/ 	.word	0x00000011
        /*0b58*/ 	.word	0x00022800
        /*0b5c*/ 	.short	0x010a
        /*0b5e*/ 	.byte	0x3f
	.zero		1


	//   ....[82]....
        /*0b60*/ 	.word	0x0001f8e0
        /*0b64*/ 	.word	0x00000005
        /*0b68*/ 	.word	0x00022830
        /*0b6c*/ 	.short	0x010a
        /*0b6e*/ 	.byte	0x3f
	.zero		1


	//   ....[83]....
        /*0b70*/ 	.word	0x0001f930
        /*0b74*/ 	.word	0x00000005
        /*0b78*/ 	.word	0x00022850
        /*0b7c*/ 	.short	0x010a
        /*0b7e*/ 	.byte	0x3f
	.zero		1


	//   ....[84]....
        /*0b80*/ 	.word	0x0001f980
        /*0b84*/ 	.word	0x000000d2
        /*0b88*/ 	.word	0x00022830
        /*0b8c*/ 	.short	0x010a
        /*0b8e*/ 	.byte	0x3f
	.zero		1


	//   ....[85]....
        /*0b90*/ 	.word	0x0001f9d0
        /*0b94*/ 	.word	0x000000d2
        /*0b98*/ 	.word	0x00022850
        /*0b9c*/ 	.short	0x010a
        /*0b9e*/ 	.byte	0x3f
	.zero		1


	//   ....[86]....
        /*0ba0*/ 	.word	0x0001fa20
        /*0ba4*/ 	.word	0x00000005
        /*0ba8*/ 	.word	0x00022830
        /*0bac*/ 	.short	0x010a
        /*0bae*/ 	.byte	0x3f
	.zero		1


	//   ....[87]....
        /*0bb0*/ 	.word	0x0001fa70
        /*0bb4*/ 	.word	0x00000005
        /*0bb8*/ 	.word	0x00022850
        /*0bbc*/ 	.short	0x010a
        /*0bbe*/ 	.byte	0x3f
	.zero		1


	//   ....[88]....
        /*0bc0*/ 	.word	0x0001fac0
        /*0bc4*/ 	.word	0x000000d0
        /*0bc8*/ 	.word	0x00022830
        /*0bcc*/ 	.short	0x010a
        /*0bce*/ 	.byte	0x3f
	.zero		1


	//   ....[89]....
        /*0bd0*/ 	.word	0x0001fb10
        /*0bd4*/ 	.word	0x000000d0
        /*0bd8*/ 	.word	0x00022850
        /*0bdc*/ 	.short	0x010a
        /*0bde*/ 	.byte	0x3f
	.zero		1


	//   ....[90]....
        /*0be0*/ 	.word	0x0001fcb0
        /*0be4*/ 	.word	0x00000007
        /*0be8*/ 	.word	0x00022820
        /*0bec*/ 	.short	0x010a
        /*0bee*/ 	.byte	0x3f
	.zero		1


	//   ....[91]....
        /*0bf0*/ 	.word	0x0001fd00
        /*0bf4*/ 	.word	0x00000008
        /*0bf8*/ 	.word	0x000228a0
        /*0bfc*/ 	.short	0x010a
        /*0bfe*/ 	.byte	0x3f
	.zero		1


	//   ....[92]....
        /*0c00*/ 	.word	0x0001fd50
        /*0c04*/ 	.word	0x00000008
        /*0c08*/ 	.word	0x000228c0
        /*0c0c*/ 	.short	0x010a
        /*0c0e*/ 	.byte	0x3f
	.zero		1


	//   ....[93]....
        /*0c10*/ 	.word	0x0001fda0
        /*0c14*/ 	.word	0x00000009
        /*0c18*/ 	.word	0x000228a0
        /*0c1c*/ 	.short	0x010a
        /*0c1e*/ 	.byte	0x3f
	.zero		1


	//   ....[94]....
        /*0c20*/ 	.word	0x0001fdf0
        /*0c24*/ 	.word	0x00000009
        /*0c28*/ 	.word	0x000228c0
        /*0c2c*/ 	.short	0x010a
        /*0c2e*/ 	.byte	0x3f
	.zero		1


	//   ....[95]....
        /*0c30*/ 	.word	0x0001ff90
        /*0c34*/ 	.word	0x00000005
        /*0c38*/ 	.word	0x00022840
        /*0c3c*/ 	.short	0x010a
        /*0c3e*/ 	.byte	0x3f
	.zero		1


	//   ....[96]....
        /*0c40*/ 	.word	0x00020010
        /*0c44*/ 	.word	0x00000005
        /*0c48*/ 	.word	0x00022820
        /*0c4c*/ 	.short	0x010a
        /*0c4e*/ 	.byte	0x3f
	.zero		1


	//   ....[97]....
        /*0c50*/ 	.word	0x00020060
        /*0c54*/ 	.word	0x00000002
        /*0c58*/ 	.word	0x00022860
        /*0c5c*/ 	.short	0x010a
        /*0c5e*/ 	.byte	0x3f
	.zero		1


	//   ....[98]....
        /*0c60*/ 	.word	0x000200b0
        /*0c64*/ 	.word	0x00000002
        /*0c68*/ 	.word	0x00022840
        /*0c6c*/ 	.short	0x010a
        /*0c6e*/ 	.byte	0x3f
	.zero		1


	//   ....[99]....
        /*0c70*/ 	.word	0x00020100
        /*0c74*/ 	.word	0x00000002
        /*0c78*/ 	.word	0x00022860
        /*0c7c*/ 	.short	0x010a
        /*0c7e*/ 	.byte	0x3f
	.zero		1


	//   ....[100]....
        /*0c80*/ 	.word	0x00020150
        /*0c84*/ 	.word	0x00000002
        /*0c88*/ 	.word	0x00022840
        /*0c8c*/ 	.short	0x010a
        /*0c8e*/ 	.byte	0x3f
	.zero		1


	//   ....[101]....
        /*0c90*/ 	.word	0x000201a0
        /*0c94*/ 	.word	0x00000002
        /*0c98*/ 	.word	0x00022860
        /*0c9c*/ 	.short	0x010a
        /*0c9e*/ 	.byte	0x3f
	.zero		1


	//   ....[102]....
        /*0ca0*/ 	.word	0x000201f0
        /*0ca4*/ 	.word	0x00000002
        /*0ca8*/ 	.word	0x00022840
        /*0cac*/ 	.short	0x010a
        /*0cae*/ 	.byte	0x3f
	.zero		1


	//   ....[103]....
        /*0cb0*/ 	.word	0x00020240
        /*0cb4*/ 	.word	0x00000002
        /*0cb8*/ 	.word	0x00022860
        /*0cbc*/ 	.short	0x010a
        /*0cbe*/ 	.byte	0x3f
	.zero		1


	//   ....[104]....
        /*0cc0*/ 	.word	0x00020c00
        /*0cc4*/ 	.word	0x00000000
        /*0cc8*/ 	.word	0x00022820
        /*0ccc*/ 	.short	0x010a
        /*0cce*/ 	.byte	0x3f
	.zero		1


	//   ....[105]....
        /*0cd0*/ 	.word	0x00020da0
        /*0cd4*/ 	.word	0x00000006
        /*0cd8*/ 	.word	0x00000000
        /*0cdc*/ 	.short	0x010a
        /*0cde*/ 	.byte	0x3f
	.zero		1


	//   ....[106]....
        /*0ce0*/ 	.word	0x00020df0
        /*0ce4*/ 	.word	0x00000007
        /*0ce8*/ 	.word	0x00000000
        /*0cec*/ 	.short	0x010a
        /*0cee*/ 	.byte	0x3f
	.zero		1


	//   ....[107]....
        /*0cf0*/ 	.word	0x00020e40
        /*0cf4*/ 	.word	0x00000004
        /*0cf8*/ 	.word	0x00000000
        /*0cfc*/ 	.short	0x010a
        /*0cfe*/ 	.byte	0x3f
	.zero		1


	//----- nvinfo : EIATTR_NUM_MBARRIERS
	.align		4
.L_412:
        /*0d00*/ 	.byte	0x03, 0x38
        /*0d02*/ 	.short	0x0016


	//----- nvinfo : EIATTR_EXIT_INSTR_OFFSETS
	.align		4
        /*0d04*/ 	.byte	0x04, 0x1c
        /*0d06*/ 	.short	(.L_414 - .L_413)


	//   ....[0]....
.L_413:
        /*0d08*/ 	.word	0x0001ec00


	//----- nvinfo : EIATTR_MAX_THREADS
	.align		4
.L_414:
        /*0d0c*/ 	.byte	0x04, 0x05
        /*0d0e*/ 	.short	(.L_416 - .L_415)
.L_415:
        /*0d10*/ 	.word	0x00000180
        /*0d14*/ 	.word	0x00000001
        /*0d18*/ 	.word	0x00000001


	//----- nvinfo : EIATTR_CRS_STACK_SIZE
	.align		4
.L_416:
        /*0d1c*/ 	.byte	0x04, 0x1e
        /*0d1e*/ 	.short	(.L_418 - .L_417)
.L_417:
        /*0d20*/ 	.word	0x00000000


	//----- nvinfo : EIATTR_CBANK_PARAM_SIZE
	.align		4
.L_418:
        /*0d24*/ 	.byte	0x03, 0x19
        /*0d26*/ 	.short	0x0a70


	//----- nvinfo : EIATTR_PARAM_CBANK
	.align		4
        /*0d28*/ 	.byte	0x04, 0x0a
        /*0d2a*/ 	.short	(.L_420 - .L_419)
	.align		4
.L_419:
        /*0d2c*/ 	.word	index@(.nv.constant0._ZN7cutlass13device_kernelIN5flash11enable_sm90INS1_16FlashAttnFwdSm90INS1_25CollectiveMainloopFwdSm90ILi2EN4cute5tupleIJNS5_1CILi1EEES8_S8_EEENS6_IJNS7_ILi128EEENS7_ILi96EEENS7_ILi64EEEEEELi256ENS_6half_tEfNS_4arch4Sm90ELb0ELb1ELb1ELb1ELb0ELb1ELb0ELb1ELb0ELb0ELb0ELb0EEENS1_21CollectiveEpilogueFwdINS6_IJSA_NS7_ILi256EEESB_EEES9_SE_SG_Li256ELb1ELb0ELb0ELb0EEENS1_36VarlenDynamicPersistentTileSchedulerILi128ELi96ELi256ELi32ELb0ELb0ELb1ELb1ELb0ELb1EEEEEEEEEvNT_6ParamsE)
        /*0d30*/ 	.short	0x0210
        /*0d32*/ 	.short	0x0a70


	//----- nvinfo : EIATTR_SW_WAR
	.align		4
.L_420:
        /*0d34*/ 	.byte	0x04, 0x36
        /*0d36*/ 	.short	(.L_422 - .L_421)
.L_421:
        /*0d38*/ 	.word	0x00000008
.L_422:


//--------------------- .nv.info._ZN7cutlass13device_kernelIN5flash11enable_sm90INS1_16FlashAttnFwdSm90INS1_25CollectiveMainloopFwdSm90ILi2EN4cute5tupleIJNS5_1CILi1EEES8_S8_EEENS6_IJNS7_ILi128EEENS7_ILi96EEENS7_ILi64EEEEEELi256ENS_6half_tEfNS_4arch4Sm90ELb0ELb1ELb1ELb1ELb0ELb0ELb1ELb1ELb0ELb0ELb0ELb0EEENS1_21CollectiveEpilogueFwdINS6_IJSA_NS7_ILi256EEESB_EEES9_SE_SG_Li256ELb1ELb0ELb0ELb0EEENS1_36VarlenDynamicPersistentTileSchedulerILi128ELi96ELi256ELi32ELb0ELb0ELb1ELb1ELb0ELb1EEEEEEEEEvNT_6ParamsE --------------------------
	.section	.nv.info._ZN7cutlass13device_kernelIN5flash11enable_sm90INS1_16FlashAttnFwdSm90INS1_25CollectiveMainloopFwdSm90ILi2EN4cute5tupleIJNS5_1CILi1EEES8_S8_EEENS6_IJNS7_ILi128EEENS7_ILi96EEENS7_ILi64EEEEEELi256ENS_6half_tEfNS_4arch4Sm90ELb0ELb1ELb1ELb1ELb0ELb0ELb1ELb1ELb0ELb0ELb0ELb0EEENS1_21CollectiveEpilogueFwdINS6_IJSA_NS7_ILi256EEESB_EEES9_SE_SG_Li256ELb1ELb0ELb0ELb0EEENS1_36VarlenDynamicPersistentTileSchedulerILi128ELi96ELi256ELi32ELb0ELb0ELb1ELb1ELb0ELb1EEEEEEEEEvNT_6ParamsE,"",@"SHT_CUDA_INFO"
	.sectionflags	@""
	.align	4


	//----- nvinfo : EIATTR_CUDA_API_VERSION
	.align		4
        /*0000*/ 	.byte	0x04, 0x37
        /*0002*/ 	.short	(.L_424 - .L_423)
.L_423:
        /*0004*/ 	.word	0x00000082


	//----- nvinfo : EIATTR_KPARAM_INFO
	.align		4
.L_424:
        /*0008*/ 	.byte	0x04, 0x17
        /*000a*/ 	.short	(.L_426 - .L_425)
.L_425:
        /*000c*/ 	.word	0x00000000
        /*0010*/ 	.short	0x0000
        /*0012*/ 	.short	0x0070
        /*0014*/ 	.byte	0x00, 0xf0, 0x01, 0x2c


	//----- nvinfo : EIATTR_SPARSE_MMA_MASK
	.align		4
.L_426:
        /*0018*/ 	.byte	0x03, 0x50
        /*001a*/ 	.short	0x0000


	//----- nvinfo : EIATTR_MAXREG_COUNT
	.align		4
        /*001c*/ 	.byte	0x03, 0x1b
        /*001e*/ 	.short	0x00a8


	//----- nvinfo : EIATTR_NUM_BARRIERS
	.align		4
        /*0020*/ 	.byte	0x02, 0x4c
        /*0022*/ 	.byte	0x10
	.zero		1


	//----- nvinfo : EIATTR_EXTERNS
	.align		4
        /*0024*/ 	.byte	0x04, 0x0f
        /*0026*/ 	.short	(.L_428 - .L_427)


	//   ....[0]....
	.align		4
.L_427:
        /*0028*/ 	.word	index@(__assertfail)


	//----- nvinfo : EIATTR_ANNOTATIONS
	.align		4
.L_428:
        /*002c*/ 	.byte	0x04, 0x55
        /*002e*/ 	.short	(.L_430 - .L_429)


	//   ....[0]....
.L_429:
        /* <DEDUP_REMOVED lines=29> */


	//----- nvinfo : EIATTR_MERCURY_ISA_VERSION
	.align		4
.L_430:
        /*01e8*/ 	.byte	0x03, 0x5f
        /*01ea*/ 	.short	0x0101


	//----- nvinfo : EIATTR_UNUSED_LOAD_BYTE_OFFSET
	.align		4
        /*01ec*/ 	.byte	0x04, 0x44
        /*01ee*/ 	.short	(.L_432 - .L_431)


	//   ....[0]....
.L_431:
        /*01f0*/ 	.word	0x00000ba0
        /*01f4*/ 	.word	0x0000fff0


	//   ....[1]....
        /*01f8*/ 	.word	0x00020030
        /*01fc*/ 	.word	0x0000fff0


	//----- nvinfo : EIATTR_INT_WARP_WIDE_INSTR_OFFSETS
	.align		4
.L_432:
        /*0200*/ 	.byte	0x04, 0x31
        /*0202*/ 	.short	(.L_434 - .L_433)


	//   ....[0]....
.L_433:
        /*0204*/ 	.word	0x000001d0


	//   ....[1]....
        /*0208*/ 	.word	0x00000210


	//   ....[2]....
        /*020c*/ 	.word	0x00000280


	//   ....[3]....
        /*0210*/ 	.word	0x00000290


	//   ....[4]....
        /*0214*/ 	.word	0x00023d30


	//   ....[5]....
        /*0218*/ 	.word	0x00023dc0


	//   ....[6]....
        /*021c*/ 	.word	0x000242c0


	//   ....[7]....
        /*0220*/ 	.word	0x00024340


	//   ....[8]....
        /*0224*/ 	.word	0x00026860


	//   ....[9]....
        /*0228*/ 	.word	0x000268f0


	//----- nvinfo : EIATTR_COOP_GROUP_MASK_REGIDS
	.align		4
.L_434:
        /*022c*/ 	.byte	0x04, 0x29
        /*022e*/ 	.short	(.L_436 - .L_435)


	//   ....[0]....
.L_435:
        /*0230*/ 	.word	0xffffffff


	//   ....[1]....
        /*0234*/ 	.word	0xffffffff


	//   ....[2]....
        /*0238*/ 	.word	0xffffffff


	//   ....[3]....
        /*023c*/ 	.word	0xffffffff


	//   ....[4]....
        /*0240*/ 	.word	0xffffffff


	//   ....[5]....
        /*0244*/ 	.word	0xffffffff


	//   ....[6]....
        /*0248*/ 	.word	0xffffffff


	//   ....[7]....
        /*024c*/ 	.word	0xffffffff


	//   ....[8]....
        /*0250*/ 	.word	0xffffffff


	//   ....[9]....
        /*0254*/ 	.word	0xffffffff


	//   ....[10]....
        /*0258*/ 	.word	0xffffffff


	//   ....[11]....
        /*025c*/ 	.word	0xffffffff


	//   ....[12]....
        /*0260*/ 	.word	0xffffffff


	//   ....[13]....
        /*0264*/ 	.word	0xffffffff


	//   ....[14]....
        /*0268*/ 	.word	0xffffffff


	//   ....[15]....
        /*026c*/ 	.word	0xffffffff


	//   ....[16]....
        /*0270*/ 	.word	0xffffffff


	//   ....[17]....
        /*0274*/ 	.word	0xffffffff


	//   ....[18]....
        /*0278*/ 	.word	0xffffffff


	//   ....[19]....
        /*027c*/ 	.word	0xffffffff


	//   ....[20]....
        /*0280*/ 	.word	0xffffffff


	//   ....[21]....
        /*0284*/ 	.word	0xffffffff


	//   ....[22]....
        /*0288*/ 	.word	0xffffffff


	//   ....[23]....
        /*028c*/ 	.word	0xffffffff


	//   ....[24]....
        /*0290*/ 	.word	0xffffffff


	//   ....[25]....
        /*0294*/ 	.word	0xffffffff


	//   ....[26]....
        /*0298*/ 	.word	0xffffffff


	//   ....[27]....
        /*029c*/ 	.word	0xffffffff


	//   ....[28]....
        /*02a0*/ 	.word	0xffffffff


	//   ....[29]....
        /*02a4*/ 	.word	0xffffffff


	//   ....[30]....
        /*02a8*/ 	.word	0xffffffff


	//   ....[31]....
        /*02ac*/ 	.word	0xffffffff


	//   ....[32]....
        /*02b0*/ 	.word	0xffffffff


	//   ....[33]....
        /*02b4*/ 	.word	0xffffffff


	//   ....[34]....
        /*02b8*/ 	.word	0xffffffff


	//   ....[35]....
        /*02bc*/ 	.word	0xffffffff


	//   ....[36]....
        /*02c0*/ 	.word	0xffffffff


	//   ....[37]....
        /*02c4*/ 	.word	0xffffffff


	//   ....[38]....
        /*02c8*/ 	.word	0xffffffff


	//   ....[39]....
        /*02cc*/ 	.word	0xffffffff


	//   ....[40]....
        /*02d0*/ 	.word	0xffffffff


	//   ....[41]....
        /*02d4*/ 	.word	0xffffffff


	//   ....[42]....
        /*02d8*/ 	.word	0xffffffff


	//   ....[43]....
        /*02dc*/ 	.word	0xffffffff


	//   ....[44]....
        /*02e0*/ 	.word	0xffffffff


	//   ....[45]....
        /*02e4*/ 	.word	0xffffffff


	//   ....[46]....
        /*02e8*/ 	.word	0xffffffff


	//   ....[47]....
        /*02ec*/ 	.word	0xffffffff


	//   ....[48]....
        /*02f0*/ 	.word	0xffffffff


	//   ....[49]....
        /*02f4*/ 	.word	0xffffffff


	//   ....[50]....
        /*02f8*/ 	.word	0xffffffff


	//   ....[51]....
        /*02fc*/ 	.word	0xffffffff


	//   ....[52]....
        /*0300*/ 	.word	0xffffffff


	//   ....[53]....
        /*0304*/ 	.word	0xffffffff


	//   ....[54]....
        /*0308*/ 	.word	0xffffffff


	//   ....[55]....
        /*030c*/ 	.word	0xffffffff


	//   ....[56]....
        /*0310*/ 	.word	0xffffffff


	//   ....[57]....
        /*0314*/ 	.word	0xffffffff


	//   ....[58]....
        /*0318*/ 	.word	0x0500000f


	//   ....[59]....
        /*031c*/ 	.word	0x0500000f


	//   ....[60]....
        /*0320*/ 	.word	0x0500000f


	//   ....[61]....
        /*0324*/ 	.word	0x0500000f


	//   ....[62]....
        /*0328*/ 	.word	0x0500000f


	//   ....[63]....
        /*032c*/ 	.word	0x0500000f


	//   ....[64]....
        /*0330*/ 	.word	0x0500000f


	//   ....[65]....
        /*0334*/ 	.word	0x0500000f


	//   ....[66]....
        /*0338*/ 	.word	0x0500000f


	//   ....[67]....
        /*033c*/ 	.word	0x0500000f


	//   ....[68]....
        /*0340*/ 	.word	0x0500000f


	//   ....[69]....
        /*0344*/ 	.word	0x0500000f


	//   ....[70]....
        /*0348*/ 	.word	0x0500000f


	//   ....[71]....
        /*034c*/ 	.word	0x0500000f


	//   ....[72]....
        /*0350*/ 	.word	0x0500000f


	//   ....[73]....
        /*0354*/ 	.word	0x0500000f


	//   ....[74]....
        /*0358*/ 	.word	0x0500000f


	//   ....[75]....
        /*035c*/ 	.word	0x0500000f


	//   ....[76]....
        /*0360*/ 	.word	0x0500000f


	//   ....[77]....
        /*0364*/ 	.word	0xffffffff


	//   ....[78]....
        /*0368*/ 	.word	0xffffffff


	//   ....[79]....
        /*036c*/ 	.word	0xffffffff


	//   ....[80]....
        /*0370*/ 	.word	0xffffffff


	//----- nvinfo : EIATTR_COOP_GROUP_INSTR_OFFSETS
	.align		4
.L_436:
        /*0374*/ 	.byte	0x04, 0x28
        /*0376*/ 	.short	(.L_438 - .L_437)


	//   ....[0]....
.L_437:
        /*0378*/ 	.word	0x000000b0


	//   ....[1]....
        /*037c*/ 	.word	0x000001e0


	//   ....[2]....
        /*0380*/ 	.word	0x00000230


	//   ....[3]....
        /*0384*/ 	.word	0x00000480


	//   ....[4]....
        /*0388*/ 	.word	0x000005e0


	//   ....[5]....
        /*038c*/ 	.word	0x00000700


	//   ....[6]....
        /*0390*/ 	.word	0x00000860


	//   ....[7]....
        /*0394*/ 	.word	0x00002240


	//   ....[8]....
        /*0398*/ 	.word	0x00006250


	//   ....[9]....
        /*039c*/ 	.word	0x000062d0


	//   ....[10]....
        /*03a0*/ 	.word	0x000065c0


	//   ....[11]....
        /*03a4*/ 	.word	0x000065e0


	//   ....[12]....
        /*03a8*/ 	.word	0x0000bda0


	//   ....[13]....
        /*03ac*/ 	.word	0x0000be20


	//   ....[14]....
        /*03b0*/ 	.word	0x0000c1c0


	//   ....[15]....
        /*03b4*/ 	.word	0x0000c1e0


	//   ....[16]....
        /*03b8*/ 	.word	0x00017020


	//   ....[17]....
        /*03bc*/ 	.word	0x000170c0


	//   ....[18]....
        /*03c0*/ 	.word	0x000172d0


	//   ....[19]....
        /*03c4*/ 	.word	0x00017350


	//   ....[20]....
        /*03c8*/ 	.word	0x0001f0b0


	//   ....[21]....
        /*03cc*/ 	.word	0x0001f0d0


	//   ....[22]....
        /*03d0*/ 	.word	0x0001f130


	//   ....[23]....
        /*03d4*/ 	.word	0x0001f170


	//   ....[24]....
        /*03d8*/ 	.word	0x000228b0


	//   ....[25]....
        /*03dc*/ 	.word	0x00022a40


	//   ....[26]....
        /*03e0*/ 	.word	0x00022a70


	//   ....[27]....
        /*03e4*/ 	.word	0x00022aa0


	//   ....[28]....
        /*03e8*/ 	.word	0x00022ae0


	//   ....[29]....
        /*03ec*/ 	.word	0x00022b30


	//   ....[30]....
        /*03f0*/ 	.word	0x00022b90


	//   ....[31]....
        /*03f4*/ 	.word	0x00022d70


	//   ....[32]....
        /*03f8*/ 	.word	0x00022dd0


	//   ....[33]....
        /*03fc*/ 	.word	0x00022e10


	//   ....[34]....
        /*0400*/ 	.word	0x00022e50


	//   ....[35]....
        /*0404*/ 	.word	0x00022e80


	//   ....[36]....
        /*0408*/ 	.word	0x00022eb0


	//   ....[37]....
        /*040c*/ 	.word	0x00022f40


	//   ....[38]....
        /*0410*/ 	.word	0x00022fa0


	//   ....[39]....
        /*0414*/ 	.word	0x00023030


	//   ....[40]....
        /*0418*/ 	.word	0x00026980


	//   ....[41]....
        /*041c*/ 	.word	0x00026990


	//   ....[42]....
        /*0420*/ 	.word	0x00026aa0


	//   ....[43]....
        /*0424*/ 	.word	0x00026b00


	//   ....[44]....
        /*0428*/ 	.word	0x00026b40


	//   ....[45]....
        /*042c*/ 	.word	0x00026b80


	//   ....[46]....
        /*0430*/ 	.word	0x00026bb0


	//   ....[47]....
        /*0434*/ 	.word	0x00026be0


	//   ....[48]....
        /*0438*/ 	.word	0x00026d70


	//   ....[49]....
        /*043c*/ 	.word	0x00026dd0


	//   ....[50]....
        /*0440*/ 	.word	0x00026e10


	//   ....[51]....
        /*0444*/ 	.word	0x00026e50


	//   ....[52]....
        /*0448*/ 	.word	0x00026e80


	//   ....[53]....
        /*044c*/ 	.word	0x00026eb0


	//   ....[54]....
        /*0450*/ 	.word	0x00026f70


	//   ....[55]....
        /*0454*/ 	.word	0x00026f90


	//   ....[56]....
        /*0458*/ 	.word	0x00027000


	//   ....[57]....
        /*045c*/ 	.word	0x00027670


	//   ....[58]....
        /*0460*/ 	.word	0x00027c50


	//   ....[59]....
        /*0464*/ 	.word	0x00028070


	//   ....[60]....
        /*0468*/ 	.word	0x00028100


	//   ....[61]....
        /*046c*/ 	.word	0x000281a0


	//   ....[62]....
        /*0470*/ 	.word	0x00028250


	//   ....[63]....
        /*0474*/ 	.word	0x000282d0


	//   ....[64]....
        /*0478*/ 	.word	0x00028350


	//   ....[65]....
        /*047c*/ 	.word	0x000283d0


	//   ....[66]....
        /*0480*/ 	.word	0x00028450


	//   ....[67]....
        /*0484*/ 	.word	0x000284e0


	//   ....[68]....
        /*0488*/ 	.word	0x00028590


	//   ....[69]....
        /*048c*/ 	.word	0x00028610


	//   ....[70]....
        /*0490*/ 	.word	0x00028690


	//   ....[71]....
        /*0494*/ 	.word	0x00028710


	//   ....[72]....
        /*0498*/ 	.word	0x00028790


	//   ....[73]....
        /*049c*/ 	.word	0x00028800


	//   ....[74]....
        /*04a0*/ 	.word	0x000288a0


	//   ....[75]....
        /*04a4*/ 	.word	0x00028930


	//   ....[76]....
        /*04a8*/ 	.word	0x00028a50


	//   ....[77]....
        /*04ac*/ 	.word	0x0002ca20


	//   ....[78]....
        /*04b0*/ 	.word	0x0002ca70


	//   ....[79]....
        /*04b4*/ 	.word	0x0002cad0


	//   ....[80]....
        /*04b8*/ 	.word	0x0002caf0


	//----- nvinfo : EIATTR_REG_RECONFIG
	.align		4
.L_438:
        /*04bc*/ 	.byte	0x01, 0x54
	.zero		2


	//----- nvinfo : EIATTR_SYSCALL_OFFSETS
	.align		4
        /*04c0*/ 	.byte	0x04, 0x46
        /*04c2*/ 	.short	(.L_440 - .L_439)


	//   ....[0]....
.L_439:
        /*04c4*/ 	.word	0x000027b0


	//   ....[1]....
        /*04c8*/ 	.word	0x00023f50


	//   ....[2]....
        /*04cc*/ 	.word	0x00024090


	//   ....[3]....
        /*04d0*/ 	.word	0x00024190


	//----- nvinfo : EIATTR_MBARRIER_INSTR_OFFSETS
	.align		4
.L_440:
        /*04d4*/ 	.byte	0x04, 0x39
        /*04d6*/ 	.short	(.L_442 - .L_441)


	//   ....[0]....
.L_441:
        /*04d8*/ 	.word	0x00000320
        /*04dc*/ 	.word	0x000000ff
        /*04e0*/ 	.word	0x00032400
        /*04e4*/ 	.short	0x0100
        /*04e6*/ 	.byte	0x08
	.zero		1


	//   ....[1]....
        /*04e8*/ 	.word	0x00000330
        /*04ec*/ 	.word	0x000000ff
        /*04f0*/ 	.word	0x00032410
        /*04f4*/ 	.short	0x0100
        /*04f6*/ 	.byte	0x08
	.zero		1


	//   ....[2]....
        /*04f8*/ 	.word	0x00000340
        /*04fc*/ 	.word	0x000000ff
        /*0500*/ 	.word	0x00032420
        /*0504*/ 	.short	0x0100
        /*0506*/ 	.byte	0x08
	.zero		1


	//   ....[3]....
        /*0508*/ 	.word	0x00000430
        /*050c*/ 	.word	0x000000ff
        /*0510*/ 	.word	0x00032430
        /*0514*/ 	.short	0x0100
        /*0516*/ 	.byte	0x08
	.zero		1


	//   ....[4]....
        /*0518*/ 	.word	0x00000440
        /*051c*/ 	.word	0x000000ff
        /*0520*/ 	.word	0x00032440
        /*0524*/ 	.short	0x0100
        /*0526*/ 	.byte	0x08
	.zero		1


	//   ....[5]....
        /*0528*/ 	.word	0x00000450
        /*052c*/ 	.word	0x000000ff
        /*0530*/ 	.word	0x00032438
        /*0534*/ 	.short	0x0100
        /*0536*/ 	.byte	0x08
	.zero		1


	//   ....[6]....
        /*0538*/ 	.word	0x00000460
        /*053c*/ 	.word	0x000000ff
        /*0540*/ 	.word	0x00032448
        /*0544*/ 	.short	0x0100
        /*0546*/ 	.byte	0x08
	.zero		1


	//   ....[7]....
        /*0548*/ 	.word	0x00000590
        /*054c*/ 	.word	0x000000ff
        /*0550*/ 	.word	0x00032450
        /*0554*/ 	.short	0x0100
        /*0556*/ 	.byte	0x08
	.zero		1


	//   ....[8]....
        /*0558*/ 	.word	0x000005a0
        /*055c*/ 	.word	0x000000ff
        /*0560*/ 	.word	0x00032460
        /*0564*/ 	.short	0x0100
        /*0566*/ 	.byte	0x08
	.zero		1


	//   ....[9]....
        /*0568*/ 	.word	0x000005b0
        /*056c*/ 	.word	0x000000ff
        /*0570*/ 	.word	0x00032458
        /*0574*/ 	.short	0x0100
        /*0576*/ 	.byte	0x08
	.zero		1


	//   ....[10]....
        /*0578*/ 	.word	0x000005c0
        /*057c*/ 	.word	0x000000ff
        /*0580*/ 	.word	0x00032468
        /*0584*/ 	.short	0x0100
        /*0586*/ 	.byte	0x08
	.zero		1


	//   ....[11]....
        /*0588*/ 	.word	0x000006b0
        /*058c*/ 	.word	0x000000ff
        /*0590*/ 	.word	0x00032470
        /*0594*/ 	.short	0x0100
        /*0596*/ 	.byte	0x06
	.zero		1


	//   ....[12]....
        /*0598*/ 	.word	0x000006c0
        /*059c*/ 	.word	0x000000ff
        /*05a0*/ 	.word	0x00032480
        /*05a4*/ 	.short	0x0100
        /*05a6*/ 	.byte	0x06
	.zero		1


	//   ....[13]....
        /*05a8*/ 	.word	0x000006d0
        /*05ac*/ 	.word	0x000000ff
        /*05b0*/ 	.word	0x00032478
        /*05b4*/ 	.short	0x0100
        /*05b6*/ 	.byte	0x06
	.zero		1


	//   ....[14]....
        /*05b8*/ 	.word	0x000006e0
        /*05bc*/ 	.word	0x000000ff
        /*05c0*/ 	.word	0x00032488
        /*05c4*/ 	.short	0x0100
        /*05c6*/ 	.byte	0x06
	.zero		1


	//   ....[15]....
        /*05c8*/ 	.word	0x00000810
        /*05cc*/ 	.word	0x000000ff
        /*05d0*/ 	.word	0x00032490
        /*05d4*/ 	.short	0x0100
        /*05d6*/ 	.byte	0x08
	.zero		1


	//   ....[16]....
        /*05d8*/ 	.word	0x00000820
        /*05dc*/ 	.word	0x000000ff
        /*05e0*/ 	.word	0x000324a0
        /*05e4*/ 	.short	0x0100
        /*05e6*/ 	.byte	0x08
	.zero		1


	//   ....[17]....
        /*05e8*/ 	.word	0x00000830
        /*05ec*/ 	.word	0x000000ff
        /*05f0*/ 	.word	0x00032498
        /*05f4*/ 	.short	0x0100
        /*05f6*/ 	.byte	0x08
	.zero		1


	//   ....[18]....
        /*05f8*/ 	.word	0x00000840
        /*05fc*/ 	.word	0x000000ff
        /*0600*/ 	.word	0x000324a8
        /*0604*/ 	.short	0x0100
        /*0606*/ 	.byte	0x08
	.zero		1


	//   ....[19]....
        /*0608*/ 	.word	0x00000970
        /*060c*/ 	.word	0x000000ff
        /*0610*/ 	.word	0x000324b0
        /*0614*/ 	.short	0x0100
        /*0616*/ 	.byte	0x08
	.zero		1


	//   ....[20]....
        /*0618*/ 	.word	0x00000980
        /*061c*/ 	.word	0x000000ff
        /*0620*/ 	.word	0x000324c0
        /*0624*/ 	.short	0x0100
        /*0626*/ 	.byte	0x08
	.zero		1


	//   ....[21]....
        /*0628*/ 	.word	0x00000990
        /*062c*/ 	.word	0x000000ff
        /*0630*/ 	.word	0x000324b8
        /*0634*/ 	.short	0x0100
        /*0636*/ 	.byte	0x08
	.zero		1


	//   ....[22]....
        /*0638*/ 	.word	0x000009a0
        /*063c*/ 	.word	0x000000ff
        /*0640*/ 	.word	0x000324c8
        /*0644*/ 	.short	0x0100
        /*0646*/ 	.byte	0x08
	.zero		1


	//   ....[23]....
        /*0648*/ 	.word	0x00002a30
        /*064c*/ 	.word	0x000000ff
        /*0650*/ 	.word	0x00032400
        /*0654*/ 	.short	0x010a
        /*0656*/ 	.byte	0x2c
	.zero		1


	//   ....[24]....
        /*0658*/ 	.word	0x00002e40
        /*065c*/ 	.word	0x00000014
        /*0660*/ 	.word	0x00000000
        /*0664*/ 	.short	0x010a
        /*0666*/ 	.byte	0x3f
	.zero		1


	//   ....[25]....
        /*0668*/ 	.word	0x00002ea0
        /*066c*/ 	.word	0x00000014
        /*0670*/ 	.word	0x00000000
        /*0674*/ 	.short	0x010a
        /*0676*/ 	.byte	0x3f
	.zero		1


	//   ....[26]....
        /*0678*/ 	.word	0x00003250
        /*067c*/ 	.word	0x000000ff
        /*0680*/ 	.word	0x00032410
        /*0684*/ 	.short	0x010a
        /*0686*/ 	.byte	0x2c
	.zero		1


	//   ....[27]....
        /*0688*/ 	.word	0x00003350
        /*068c*/ 	.word	0x00000008
        /*0690*/ 	.word	0x00000000
        /*0694*/ 	.short	0x010a
        /*0696*/ 	.byte	0x3f
	.zero		1


	//   ....[28]....
        /*0698*/ 	.word	0x000033b0
        /*069c*/ 	.word	0x00000008
        /*06a0*/ 	.word	0x00000000
        /*06a4*/ 	.short	0x010a
        /*06a6*/ 	.byte	0x3f
	.zero		1


	//   ....[29]....
        /*06a8*/ 	.word	0x000040a0
        /*06ac*/ 	.word	0x00000007
        /*06b0*/ 	.word	0x00000000
        /*06b4*/ 	.short	0x0101
        /*06b6*/ 	.byte	0x3f
	.zero		1


	//   ....[30]....
        /*06b8*/ 	.word	0x00009840
        /*06bc*/ 	.word	0x0000000d
        /*06c0*/ 	.word	0x00000000
        /*06c4*/ 	.short	0x0101
        /*06c6*/ 	.byte	0x3f
	.zero		1


	//   ....[31]....
        /*06c8*/ 	.word	0x00009ee0
        /*06cc*/ 	.word	0x00000003
        /*06d0*/ 	.word	0x00000000
        /*06d4*/ 	.short	0x010a
        /*06d6*/ 	.byte	0x3f
	.zero		1


	//   ....[32]....
        /*06d8*/ 	.word	0x00009fe0
        /*06dc*/ 	.word	0x00000000
        /*06e0*/ 	.word	0x00000000
        /*06e4*/ 	.short	0x010a
        /*06e6*/ 	.byte	0x3f
	.zero		1


	//   ....[33]....
        /*06e8*/ 	.word	0x0000a410
        /*06ec*/ 	.word	0x00000003
        /*06f0*/ 	.word	0x00000000
        /*06f4*/ 	.short	0x010a
        /*06f6*/ 	.byte	0x3f
	.zero		1


	//   ....[34]....
        /*06f8*/ 	.word	0x0000a4c0
        /*06fc*/ 	.word	0x00000004
        /*0700*/ 	.word	0x00000000
        /*0704*/ 	.short	0x010a
        /*0706*/ 	.byte	0x3f
	.zero		1


	//   ....[35]....
        /*0708*/ 	.word	0x0000b190
        /*070c*/ 	.word	0x00000003
        /*0710*/ 	.word	0x00000000
        /*0714*/ 	.short	0x0101
        /*0716*/ 	.byte	0x3f
	.zero		1


	//   ....[36]....
        /*0718*/ 	.word	0x00013ab0
        /*071c*/ 	.word	0x00000000
        /*0720*/ 	.word	0x00000000
        /*0724*/ 	.short	0x0101
        /*0726*/ 	.byte	0x3f
	.zero		1


	//   ....[37]....
        /*0728*/ 	.word	0x00013cb0
        /*072c*/ 	.word	0x00000005
        /*0730*/ 	.word	0x00000000
        /*0734*/ 	.short	0x010a
        /*0736*/ 	.byte	0x3f
	.zero		1


	//   ....[38]....
        /*0738*/ 	.word	0x00013db0
        /*073c*/ 	.word	0x00000000
        /*0740*/ 	.word	0x00000000
        /*0744*/ 	.short	0x010a
        /*0746*/ 	.byte	0x3f
	.zero		1


	//   ....[39]....
        /*0748*/ 	.word	0x000141e0
        /*074c*/ 	.word	0x00000005
        /*0750*/ 	.word	0x00000000
        /*0754*/ 	.short	0x010a
        /*0756*/ 	.byte	0x3f
	.zero		1


	//   ....[40]....
        /*0758*/ 	.word	0x00014290
        /*075c*/ 	.word	0x00000004
        /*0760*/ 	.word	0x00000000
        /*0764*/ 	.short	0x010a
        /*0766*/ 	.byte	0x3f
	.zero		1


	//   ....[41]....
        /*0768*/ 	.word	0x00014f60
        /*076c*/ 	.word	0x00000004
        /*0770*/ 	.word	0x00000000
        /*0774*/ 	.short	0x0101
        /*0776*/ 	.byte	0x3f
	.zero		1


	//   ....[42]....
        /*0778*/ 	.word	0x0001ec40
        /*077c*/ 	.word	0x00000000
        /*0780*/ 	.word	0x00000000
        /*0784*/ 	.short	0x0101
        /*0786*/ 	.byte	0x3f
	.zero		1


	//   ....[43]....
        /*0788*/ 	.word	0x00021520
        /*078c*/ 	.word	0x000000ff
        /*0790*/ 	.word	0x00000000
        /*0794*/ 	.short	0x0101
        /*0796*/ 	.byte	0x04
	.zero		1


	//   ....[44]....
        /*0798*/ 	.word	0x000246a0
        /*079c*/ 	.word	0x00000009
        /*07a0*/ 	.word	0x00032440
        /*07a4*/ 	.short	0x010a
        /*07a6*/ 	.byte	0x3f
	.zero		1


	//   ....[45]....
        /*07a8*/ 	.word	0x00024cb0
        /*07ac*/ 	.word	0x00000009
        /*07b0*/ 	.word	0x00032420
        /*07b4*/ 	.short	0x010a
        /*07b6*/ 	.byte	0x3f
	.zero		1


	//   ....[46]....
        /*07b8*/ 	.word	0x00024d80
        /*07bc*/ 	.word	0x00000009
        /*07c0*/ 	.word	0x00032460
        /*07c4*/ 	.short	0x010a
        /*07c6*/ 	.byte	0x3f
	.zero		1


	//   ....[47]....
        /*07c8*/ 	.word	0x000253e0
        /*07cc*/ 	.word	0x00000002
        /*07d0*/ 	.word	0x00032440
        /*07d4*/ 	.short	0x010a
        /*07d6*/ 	.byte	0x3f
	.zero		1


	//   ....[48]....
        /*07d8*/ 	.word	0x000255f0
        /*07dc*/ 	.word	0x00000002
        /*07e0*/ 	.word	0x00032460
        /*07e4*/ 	.short	0x010a
        /*07e6*/ 	.byte	0x3f
	.zero		1


	//   ....[49]....
        /*07e8*/ 	.word	0x00025b80
        /*07ec*/ 	.word	0x00000002
        /*07f0*/ 	.word	0x00032440
        /*07f4*/ 	.short	0x010a
        /*07f6*/ 	.byte	0x3f
	.zero		1


	//   ....[50]....
        /*07f8*/ 	.word	0x00025d80
        /*07fc*/ 	.word	0x00000002
        /*0800*/ 	.word	0x00032460
        /*0804*/ 	.short	0x010a
        /*0806*/ 	.byte	0x3f
	.zero		1


	//   ....[51]....
        /*0808*/ 	.word	0x00026270
        /*080c*/ 	.word	0x00000002
        /*0810*/ 	.word	0x00032440
        /*0814*/ 	.short	0x010a
        /*0816*/ 	.byte	0x3f
	.zero		1


	//   ....[52]....
        /*0818*/ 	.word	0x00026480
        /*081c*/ 	.word	0x00000002
        /*0820*/ 	.word	0x00032460
        /*0824*/ 	.short	0x010a
        /*0826*/ 	.byte	0x3f
	.zero		1


	//   ....[53]....
        /*0828*/ 	.word	0x00027600
        /*082c*/ 	.word	0x00000000
        /*0830*/ 	.word	0x00032420
        /*0834*/ 	.short	0x010a
        /*0836*/ 	.byte	0x3f
	.zero		1


	//   ....[54]....
        /*0838*/ 	.word	0x000277b0
        /*083c*/ 	.word	0x00000006
        /*0840*/ 	.word	0x00000000
        /*0844*/ 	.short	0x010a
        /*0846*/ 	.byte	0x3f
	.zero		1


	//   ....[55]....
        /*0848*/ 	.word	0x00027820
        /*084c*/ 	.word	0x00000007
        /*0850*/ 	.word	0x00000000
        /*0854*/ 	.short	0x010a
        /*0856*/ 	.byte	0x3f
	.zero		1


	//   ....[56]....
        /*0858*/ 	.word	0x00027890
        /*085c*/ 	.word	0x00000004
        /*0860*/ 	.word	0x00000000
        /*0864*/ 	.short	0x010a
        /*0866*/ 	.byte	0x3f
	.zero		1


	//   ....[57]....
        /*0868*/ 	.word	0x000278c0
        /*086c*/ 	.word	0x00000003
        /*0870*/ 	.word	0x00000000
        /*0874*/ 	.short	0x010a
        /*0876*/ 	.byte	0x3f
	.zero		1


	//   ....[58]....
        /*0878*/ 	.word	0x00027930
        /*087c*/ 	.word	0x00000007
        /*0880*/ 	.word	0x00032400
        /*0884*/ 	.short	0x010a
        /*0886*/ 	.byte	0x3f
	.zero		1


	//   ....[59]....
        /*0888*/ 	.word	0x00027980
        /*088c*/ 	.word	0x00000014
        /*0890*/ 	.word	0x00000000
        /*0894*/ 	.short	0x010a
        /*0896*/ 	.byte	0x3f
	.zero		1


	//   ....[60]....
        /*0898*/ 	.word	0x000279e0
        /*089c*/ 	.word	0x00000008
        /*08a0*/ 	.word	0x00032410
        /*08a4*/ 	.short	0x010a
        /*08a6*/ 	.byte	0x3f
	.zero		1


	//   ....[61]....
        /*08a8*/ 	.word	0x00027a30
        /*08ac*/ 	.word	0x00000008
        /*08b0*/ 	.word	0x00000000
        /*08b4*/ 	.short	0x010a
        /*08b6*/ 	.byte	0x3f
	.zero		1


	//   ....[62]....
        /*08b8*/ 	.word	0x00027a80
        /*08bc*/ 	.word	0x00000000
        /*08c0*/ 	.word	0x00000000
        /*08c4*/ 	.short	0x010a
        /*08c6*/ 	.byte	0x3f
	.zero		1


	//   ....[63]....
        /*08c8*/ 	.word	0x00027ad0
        /*08cc*/ 	.word	0x00000004
        /*08d0*/ 	.word	0x00000000
        /*08d4*/ 	.short	0x010a
        /*08d6*/ 	.byte	0x3f
	.zero		1


	//   ....[64]....
        /*08d8*/ 	.word	0x00027b20
        /*08dc*/ 	.word	0x00000000
        /*08e0*/ 	.word	0x00000000
        /*08e4*/ 	.short	0x010a
        /*08e6*/ 	.byte	0x3f
	.zero		1


	//   ....[65]....
        /*08e8*/ 	.word	0x00027b70
        /*08ec*/ 	.word	0x00000004
        /*08f0*/ 	.word	0x00000000
        /*08f4*/ 	.short	0x010a
        /*08f6*/ 	.byte	0x3f
	.zero		1


	//   ....[66]....
        /*08f8*/ 	.word	0x00027d10
        /*08fc*/ 	.word	0x00000009
        /*0900*/ 	.word	0x00032440
        /*0904*/ 	.short	0x010a
        /*0906*/ 	.byte	0x3f
	.zero		1


	//   ....[67]....
        /*0908*/ 	.word	0x00027d90
        /*090c*/ 	.word	0x00000009
        /*0910*/ 	.word	0x00032420
        /*0914*/ 	.short	0x010a
        /*0916*/ 	.byte	0x3f
	.zero		1


	//   ....[68]....
        /*0918*/ 	.word	0x00027de0
        /*091c*/ 	.word	0x00000009
        /*0920*/ 	.word	0x00032460
        /*0924*/ 	.short	0x010a
        /*0926*/ 	.byte	0x3f
	.zero		1


	//   ....[69]....
        /*0928*/ 	.word	0x00027e30
        /*092c*/ 	.word	0x00000002
        /*0930*/ 	.word	0x00032440
        /*0934*/ 	.short	0x010a
        /*0936*/ 	.byte	0x3f
	.zero		1


	//   ....[70]....
        /*0938*/ 	.word	0x00027e80
        /*093c*/ 	.word	0x00000002
        /*0940*/ 	.word	0x00032460
        /*0944*/ 	.short	0x010a
        /*0946*/ 	.byte	0x3f
	.zero		1


	//   ....[71]....
        /*0948*/ 	.word	0x00027ed0
        /*094c*/ 	.word	0x00000002
        /*0950*/ 	.word	0x00032440
        /*0954*/ 	.short	0x010a
        /*0956*/ 	.byte	0x3f
	.zero		1


	//   ....[72]....
        /*0958*/ 	.word	0x00027f20
        /*095c*/ 	.word	0x00000002
        /*0960*/ 	.word	0x00032460
        /*0964*/ 	.short	0x010a
        /*0966*/ 	.byte	0x3f
	.zero		1


	//   ....[73]....
        /*0968*/ 	.word	0x00027f70
        /*096c*/ 	.word	0x00000002
        /*0970*/ 	.word	0x00032440
        /*0974*/ 	.short	0x010a
        /*0976*/ 	.byte	0x3f
	.zero		1


	//   ....[74]....
        /*0978*/ 	.word	0x00027fc0
        /*097c*/ 	.word	0x00000002
        /*0980*/ 	.word	0x00032460
        /*0984*/ 	.short	0x010a
        /*0986*/ 	.byte	0x3f
	.zero		1


	//   ....[75]....
        /*0988*/ 	.word	0x00028970
        /*098c*/ 	.word	0x00000000
        /*0990*/ 	.word	0x00032420
        /*0994*/ 	.short	0x010a
        /*0996*/ 	.byte	0x3f
	.zero		1


	//   ....[76]....
        /*0998*/ 	.word	0x00028b10
        /*099c*/ 	.word	0x00000006
        /*09a0*/ 	.word	0x00000000
        /*09a4*/ 	.short	0x010a
        /*09a6*/ 	.byte	0x3f
	.zero		1


	//   ....[77]....
        /*09a8*/ 	.word	0x00028b60
        /*09ac*/ 	.word	0x00000007
        /*09b0*/ 	.word	0x00000000
        /*09b4*/ 	.short	0x010a
        /*09b6*/ 	.byte	0x3f
	.zero		1


	//   ....[78]....
        /*09b8*/ 	.word	0x00028bb0
        /*09bc*/ 	.word	0x00000004
        /*09c0*/ 	.word	0x00000000
        /*09c4*/ 	.short	0x010a
        /*09c6*/ 	.byte	0x3f
	.zero		1


	//   ....[79]....
        /*09c8*/ 	.word	0x00028f50
        /*09cc*/ 	.word	0x0000000c
        /*09d0*/ 	.word	0x00000000
        /*09d4*/ 	.short	0x010a
        /*09d6*/ 	.byte	0x3f
	.zero		1


	//   ....[80]....
        /*09d8*/ 	.word	0x00029090
        /*09dc*/ 	.word	0x00000002
        /*09e0*/ 	.word	0x00000000
        /*09e4*/ 	.short	0x010a
        /*09e6*/ 	.byte	0x3f
	.zero		1


	//   ....[81]....
        /*09e8*/ 	.word	0x000296f0
        /*09ec*/ 	.word	0x0000000b
        /*09f0*/ 	.word	0x00000000
        /*09f4*/ 	.short	0x010a
        /*09f6*/ 	.byte	0x3f
	.zero		1


	//   ....[82]....
        /*09f8*/ 	.word	0x00029830
        /*09fc*/ 	.word	0x00000008
        /*0a00*/ 	.word	0x00000000
        /*0a04*/ 	.short	0x010a
        /*0a06*/ 	.byte	0x3f
	.zero		1


	//   ....[83]....
        /*0a08*/ 	.word	0x0002aab0
        /*0a0c*/ 	.word	0x00000002
        /*0a10*/ 	.word	0x00000000
        /*0a14*/ 	.short	0x0101
        /*0a16*/ 	.byte	0x3f
	.zero		1


	//   ....[84]....
        /*0a18*/ 	.word	0x00044710
        /*0a1c*/ 	.word	0x00000004
        /*0a20*/ 	.word	0x00000000
        /*0a24*/ 	.short	0x0101
        /*0a26*/ 	.byte	0x3f
	.zero		1


	//   ....[85]....
        /*0a28*/ 	.word	0x00044740
        /*0a2c*/ 	.word	0x00000002
        /*0a30*/ 	.word	0x00000000
        /*0a34*/ 	.short	0x010a
        /*0a36*/ 	.byte	0x3f
	.zero		1


	//   ....[86]....
        /*0a38*/ 	.word	0x00044790
        /*0a3c*/ 	.word	0x00000008
        /*0a40*/ 	.word	0x00000000
        /*0a44*/ 	.short	0x010a
        /*0a46*/ 	.byte	0x3f
	.zero		1


	//----- nvinfo : EIATTR_NUM_MBARRIERS
	.align		4
.L_442:
        /*0a48*/ 	.byte	0x03, 0x38
        /*0a4a*/ 	.short	0x0017


	//----- nvinfo : EIATTR_EXIT_INSTR_OFFSETS
	.align		4
        /*0a4c*/ 	.byte	0x04, 0x1c
        /*0a4e*/ 	.short	(.L_444 - .L_443)


	//   ....[0]....
.L_443:
        /*0a50*/ 	.word	0x00000bd0


	//   ....[1]....
        /*0a54*/ 	.word	0x00022870


	//   ....[2]....
        /*0a58*/ 	.word	0x000228d0


	//   ....[3]....
        /*0a5c*/ 	.word	0x00027910


	//----- nvinfo : EIATTR_MAX_THREADS
	.align		4
.L_444:
        /*0a60*/ 	.byte	0x04, 0x05
        /*0a62*/ 	.short	(.L_446 - .L_445)
.L_445:
        /*0a64*/ 	.word	0x00000180
        /*0a68*/ 	.word	0x00000001
        /*0a6c*/ 	.word	0x00000001


	//----- nvinfo : EIATTR_CRS_STACK_SIZE
	.align		4
.L_446:
        /*0a70*/ 	.byte	0x04, 0x1e
        /*0a72*/ 	.short	(.L_448 - .L_447)
.L_447:
        /*0a74*/ 	.word	0x00000000


	//----- nvinfo : EIATTR_CBANK_PARAM_SIZE
	.align		4
.L_448:
        /*0a78*/ 	.byte	0x03, 0x19
        /*0a7a*/ 	.short	0x0b70


	//----- nvinfo : EIATTR_PARAM_CBANK
	.align		4
        /*0a7c*/ 	.byte	0x04, 0x0a
        /*0a7e*/ 	.short	(.L_450 - .L_449)
	.align		4
.L_449:
        /*0a80*/ 	.word	index@(.nv.constant0._ZN7cutlass13device_kernelIN5flash11enable_sm90INS1_16FlashAttnFwdSm90INS1_25CollectiveMainloopFwdSm90ILi2EN4cute5tupleIJNS5_1CILi1EEES8_S8_EEENS6_IJNS7_ILi128EEENS7_ILi96EEENS7_ILi64EEEEEELi256ENS_6half_tEfNS_4arch4Sm90ELb0ELb1ELb1ELb1ELb0ELb0ELb1ELb1ELb0ELb0ELb0ELb0EEENS1_21CollectiveEpilogueFwdINS6_IJSA_NS7_ILi256EEESB_EEES9_SE_SG_Li256ELb1ELb0ELb0ELb0EEENS1_36VarlenDynamicPersistentTileSchedulerILi128ELi96ELi256ELi32ELb0ELb0ELb1ELb1ELb0ELb1EEEEEEEEEvNT_6ParamsE)
        /*0a84*/ 	.short	0x0210
        /*0a86*/ 	.short	0x0b70


	//----- nvinfo : EIATTR_SW_WAR
	.align		4
.L_450:
        /*0a88*/ 	.byte	0x04, 0x36
        /*0a8a*/ 	.short	(.L_452 - .L_451)
.L_451:
        /*0a8c*/ 	.word	0x00000008
.L_452:


//--------------------- .nv.info._ZN7cutlass13device_kernelIN5flash11enable_sm90INS1_16FlashAttnFwdSm90INS1_25CollectiveMainloopFwdSm90ILi2EN4cute5tupleIJNS5_1CILi1EEES8_S8_EEENS6_IJNS7_ILi128EEENS7_ILi96EEENS7_ILi64EEEEEELi256ENS_6half_tEfNS_4arch4Sm90ELb0ELb1ELb1ELb1ELb0ELb1ELb1ELb1ELb0ELb0ELb0ELb0EEENS1_21CollectiveEpilogueFwdINS6_IJSA_NS7_ILi256EEESB_EEES9_SE_SG_Li256ELb1ELb0ELb0ELb0EEENS1_36VarlenDynamicPersistentTileSchedulerILi128ELi96ELi256ELi32ELb0ELb0ELb1ELb1ELb0ELb1EEEEEEEEEvNT_6ParamsE --------------------------
	.section	.nv.info._ZN7cutlass13device_kernelIN5flash11enable_sm90INS1_16FlashAttnFwdSm90INS1_25CollectiveMainloopFwdSm90ILi2EN4cute5tupleIJNS5_1CILi1EEES8_S8_EEENS6_IJNS7_ILi128EEENS7_ILi96EEENS7_ILi64EEEEEELi256ENS_6half_tEfNS_4arch4Sm90ELb0ELb1ELb1ELb1ELb0ELb1ELb1ELb1ELb0ELb0ELb0ELb0EEENS1_21CollectiveEpilogueFwdINS6_IJSA_NS7_ILi256EEESB_EEES9_SE_SG_Li256ELb1ELb0ELb0ELb0EEENS1_36VarlenDynamicPersistentTileSchedulerILi128ELi96ELi256ELi32ELb0ELb0ELb1ELb1ELb0ELb1EEEEEEEEEvNT_6ParamsE,"",@"SHT_CUDA_INFO"
	.sectionflags	@""
	.align	4


	//----- nvinfo : EIATTR_CUDA_API_VERSION
	.align		4
        /*0000*/ 	.byte	0x04, 0x37
        /*0002*/ 	.short	(.L_454 - .L_453)
.L_453:
        /*0004*/ 	.word	0x00000082


	//----- nvinfo : EIATTR_KPARAM_INFO
	.align		4
.L_454:
        /*0008*/ 	.byte	0x04, 0x17
        /*000a*/ 	.short	(.L_456 - .L_455)
.L_455:
        /*000c*/ 	.word	0x00000000
        /*0010*/ 	.short	0x0000
        /*0012*/ 	.short	0x0070
        /*0014*/ 	.byte	0x00, 0xf0, 0x01, 0x2c


	//----- nvinfo : EIATTR_SPARSE_MMA_MASK
	.align		4
.L_456:
        /*0018*/ 	.byte	0x03, 0x50
        /*001a*/ 	.short	0x0000


	//----- nvinfo : EIATTR_MAXREG_COUNT
	.align		4
        /*001c*/ 	.byte	0x03, 0x1b
        /*001e*/ 	.short	0x00a8


	//----- nvinfo : EIATTR_NUM_BARRIERS
	.align		4
        /*0020*/ 	.byte	0x02, 0x4c
        /*0022*/ 	.byte	0x10
	.zero		1


	//----- nvinfo : EIATTR_EXTERNS
	.align		4
        /*0024*/ 	.byte	0x04, 0x0f
        /*0026*/ 	.short	(.L_458 - .L_457)


	//   ....[0]....
	.align		4
.L_457:
        /*0028*/ 	.word	index@(__assertfail)


	//----- nvinfo : EIATTR_ANNOTATIONS
	.align		4
.L_458:
        /*002c*/ 	.byte	0x04, 0x55
        /*002e*/ 	.short	(.L_460 - .L_459)


	//   ....[0]....
.L_459:
        /* <DEDUP_REMOVED lines=37> */


	//----- nvinfo : EIATTR_MERCURY_ISA_VERSION
	.align		4
.L_460:
        /*0268*/ 	.byte	0x03, 0x5f
        /*026a*/ 	.short	0x0101


	//----- nvinfo : EIATTR_UNUSED_LOAD_BYTE_OFFSET
	.align		4
        /*026c*/ 	.byte	0x04, 0x44
        /*026e*/ 	.short	(.L_462 - .L_461)


	//   ....[0]....
.L_461:
        /*0270*/ 	.word	0x00000c40
        /*0274*/ 	.word	0x0000fff0


	//   ....[1]....
        /*0278*/ 	.word	0x0002b800
        /*027c*/ 	.word	0x0000fff0


	//----- nvinfo : EIATTR_INT_WARP_WIDE_INSTR_OFFSETS
	.align		4
.L_462:
        /*0280*/ 	.byte	0x04, 0x31
        /*0282*/ 	.short	(.L_464 - .L_463)


	//   ....[0]....
.L_463:
        /*0284*/ 	.word	0x00000240


	//   ....[1]....
        /*0288*/ 	.word	0x00000280


	//   ....[2]....
        /*028c*/ 	.word	0x000002f0


	//   ....[3]....
        /*0290*/ 	.word	0x00000300


	//   ....[4]....
        /*0294*/ 	.word	0x00030a50


	//   ....[5]....
        /*0298*/ 	.word	0x00030ae0


	//   ....[6]....
        /*029c*/ 	.word	0x00030fe0


	//   ....[7]....
        /*02a0*/ 	.word	0x00031050


	//   ....[8]....
        /*02a4*/ 	.word	0x00033560


	//   ....[9]....
        /*02a8*/ 	.word	0x000335f0


	//----- nvinfo : EIATTR_COOP_GROUP_MASK_REGIDS
	.align		4
.L_464:
        /*02ac*/ 	.byte	0x04, 0x29
        /*02ae*/ 	.short	(.L_466 - .L_465)


	//   ....[0]....
.L_465:
        /*02b0*/ 	.word	0xffffffff


	//   ....[1]....
        /*02b4*/ 	.word	0xffffffff


	//   ....[2]....
        /*02b8*/ 	.word	0xffffffff


	//   ....[3]....
        /*02bc*/ 	.word	0xffffffff


	//   ....[4]....
        /*02c0*/ 	.word	0xffffffff


	//   ....[5]....
        /*02c4*/ 	.word	0xffffffff


	//   ....[6]....
        /*02c8*/ 	.word	0xffffffff


	//   ....[7]....
        /*02cc*/ 	.word	0xffffffff


	//   ....[8]....
        /*02d0*/ 	.word	0xffffffff


	//   ....[9]....
        /*02d4*/ 	.word	0xffffffff


	//   ....[10]....
        /*02d8*/ 	.word	0xffffffff


	//   ....[11]....
        /*02dc*/ 	.word	0xffffffff


	//   ....[12]....
        /*02e0*/ 	.word	0xffffffff


	//   ....[13]....
        /*02e4*/ 	.word	0xffffffff


	//   ....[14]....
        /*02e8*/ 	.word	0xffffffff


	//   ....[15]....
        /*02ec*/ 	.word	0xffffffff


	//   ....[16]....
        /*02f0*/ 	.word	0xffffffff


	//   ....[17]....
        /*02f4*/ 	.word	0xffffffff


	//   ....[18]....
        /*02f8*/ 	.word	0xffffffff


	//   ....[19]....
        /*02fc*/ 	.word	0xffffffff


	//   ....[20]....
        /*0300*/ 	.word	0xffffffff


	//   ....[21]....
        /*0304*/ 	.word	0xffffffff


	//   ....[22]....
        /*0308*/ 	.word	0xffffffff


	//   ....[23]....
        /*030c*/ 	.word	0xffffffff


	//   ....[24]....
        /*0310*/ 	.word	0xffffffff


	//   ....[25]....
        /*0314*/ 	.word	0xffffffff


	//   ....[26]....
        /*0318*/ 	.word	0xffffffff


	//   ....[27]....
        /*031c*/ 	.word	0xffffffff


	//   ....[28]....
        /*0320*/ 	.word	0xffffffff


	//   ....[29]....
        /*0324*/ 	.word	0xffffffff


	//   ....[30]....
        /*0328*/ 	.word	0xffffffff


	//   ....[31]....
        /*032c*/ 	.word	0xffffffff


	//   ....[32]....
        /*0330*/ 	.word	0xffffffff


	//   ....[33]....
        /*0334*/ 	.word	0xffffffff


	//   ....[34]....
        /*0338*/ 	.word	0xffffffff


	//   ....[35]....
        /*033c*/ 	.word	0xffffffff


	//   ....[36]....
        /*0340*/ 	.word	0xffffffff


	//   ....[37]....
        /*0344*/ 	.word	0xffffffff


	//   ....[38]....
        /*0348*/ 	.word	0xffffffff


	//   ....[39]....
        /*034c*/ 	.word	0xffffffff


	//   ....[40]....
        /*0350*/ 	.word	0xffffffff


	//   ....[41]....
        /*0354*/ 	.word	0xffffffff


	//   ....[42]....
        /*0358*/ 	.word	0xffffffff


	//   ....[43]....
        /*035c*/ 	.word	0xffffffff


	//   ....[44]....
        /*0360*/ 	.word	0xffffffff


	//   ....[45]....
        /*0364*/ 	.word	0xffffffff


	//   ....[46]....
        /*0368*/ 	.word	0xffffffff


	//   ....[47]....
        /*036c*/ 	.word	0xffffffff


	//   ....[48]....
        /*0370*/ 	.word	0xffffffff


	//   ....[49]....
        /*0374*/ 	.word	0xffffffff


	//   ....[50]....
        /*0378*/ 	.word	0xffffffff


	//   ....[51]....
        /*037c*/ 	.word	0xffffffff


	//   ....[52]....
        /*0380*/ 	.word	0xffffffff


	//   ....[53]....
        /*0384*/ 	.word	0xffffffff


	//   ....[54]....
        /*0388*/ 	.word	0xffffffff


	//   ....[55]....
        /*038c*/ 	.word	0xffffffff


	//   ....[56]....
        /*0390*/ 	.word	0xffffffff


	//   ....[57]....
        /*0394*/ 	.word	0xffffffff


	//   ....[58]....
        /*0398*/ 	.word	0x0500000f


	//   ....[59]....
        /*039c*/ 	.word	0x0500000f


	//   ....[60]....
        /*03a0*/ 	.word	0x0500000f


	//   ....[61]....
        /*03a4*/ 	.word	0x0500000f


	//   ....[62]....
        /*03a8*/ 	.word	0x0500000f


	//   ....[63]....
        /*03ac*/ 	.word	0x0500000f


	//   ....[64]....
        /*03b0*/ 	.word	0x0500000f


	//   ....[65]....
        /*03b4*/ 	.word	0x0500000f


	//   ....[66]....
        /*03b8*/ 	.word	0x0500000f


	//   ....[67]....
        /*03bc*/ 	.word	0x0500000f


	//   ....[68]....
        /*03c0*/ 	.word	0x0500000f


	//   ....[69]....
        /*03c4*/ 	.word	0x0500000f


	//   ....[70]....
        /*03c8*/ 	.word	0x0500000f


	//   ....[71]....
        /*03cc*/ 	.word	0x0500000f


	//   ....[72]....
        /*03d0*/ 	.word	0x0500000f


	//   ....[73]....
        /*03d4*/ 	.word	0x0500000f


	//   ....[74]....
        /*03d8*/ 	.word	0x0500000f


	//   ....[75]....
        /*03dc*/ 	.word	0x0500000f


	//   ....[76]....
        /*03e0*/ 	.word	0x0500000f


	//   ....[77]....
        /*03e4*/ 	.word	0x0500000f


	//   ....[78]....
        /*03e8*/ 	.word	0x0500000f


	//   ....[79]....
        /*03ec*/ 	.word	0x0500000f


	//   ....[80]....
        /*03f0*/ 	.word	0x0500000f


	//   ....[81]....
        /*03f4*/ 	.word	0x0500000f


	//   ....[82]....
        /*03f8*/ 	.word	0x0500000f


	//   ....[83]....
        /*03fc*/ 	.word	0x0500000f


	//   ....[84]....
        /*0400*/ 	.word	0x0500000f


	//   ....[85]....
        /*0404*/ 	.word	0x0500000f


	//   ....[86]....
        /*0408*/ 	.word	0x0500000f


	//   ....[87]....
        /*040c*/ 	.word	0x0500000f


	//   ....[88]....
        /*0410*/ 	.word	0x0500000f


	//   ....[89]....
        /*0414*/ 	.word	0x0500000f


	//   ....[90]....
        /*0418*/ 	.word	0x0500000f


	//   ....[91]....
        /*041c*/ 	.word	0x0500000f


	//   ....[92]....
        /*0420*/ 	.word	0x0500000f


	//   ....[93]....
        /*0424*/ 	.word	0x0500000f


	//   ....[94]....
        /*0428*/ 	.word	0x0500000f


	//   ....[95]....
        /*042c*/ 	.word	0xffffffff


	//   ....[96]....
        /*0430*/ 	.word	0xffffffff


	//   ....[97]....
        /*0434*/ 	.word	0xffffffff


	//   ....[98]....
        /*0438*/ 	.word	0xffffffff


	//----- nvinfo : EIATTR_COOP_GROUP_INSTR_OFFSETS
	.align		4
.L_466:
        /*043c*/ 	.byte	0x04, 0x28
        /*043e*/ 	.short	(.L_468 - .L_467)


	//   ....[0]....
.L_467:
        /*0440*/ 	.word	0x000000c0


	//   ....[1]....
        /*0444*/ 	.word	0x00000250


	//   ....[2]....
        /*0448*/ 	.word	0x000002a0


	//   ....[3]....
        /*044c*/ 	.word	0x000004f0


	//   ....[4]....
        /*0450*/ 	.word	0x00000650


	//   ....[5]....
        /*0454*/ 	.word	0x00000770


	//   ....[6]....
        /*0458*/ 	.word	0x000008d0


	//   ....[7]....
        /*045c*/ 	.word	0x00006470


	//   ....[8]....
        /*0460*/ 	.word	0x0000ce60


	//   ....[9]....
        /*0464*/ 	.word	0x0000cf00


	//   ....[10]....
        /*0468*/ 	.word	0x0000d0e0


	//   ....[11]....
        /*046c*/ 	.word	0x0000d100


	//   ....[12]....
        /*0470*/ 	.word	0x000173c0


	//   ....[13]....
        /*0474*/ 	.word	0x00017470


	//   ....[14]....
        /*0478*/ 	.word	0x00017830


	//   ....[15]....
        /*047c*/ 	.word	0x000179a0


	//   ....[16]....
        /*0480*/ 	.word	0x00021fa0


	//   ....[17]....
        /*0484*/ 	.word	0x00022040


	//   ....[18]....
        /*0488*/ 	.word	0x00022210


	//   ....[19]....
        /*048c*/ 	.word	0x00022230


	//   ....[20]....
        /*0490*/ 	.word	0x0002a860


	//   ....[21]....
        /*0494*/ 	.word	0x0002a880


	//   ....[22]....
        /*0498*/ 	.word	0x0002a8e0


	//   ....[23]....
        /*049c*/ 	.word	0x0002a920


	//   ....[24]....
        /*04a0*/ 	.word	0x0002e370


	//   ....[25]....
        /*04a4*/ 	.word	0x0002e500


	//   ....[26]....
        /*04a8*/ 	.word	0x0002e530


	//   ....[27]....
        /*04ac*/ 	.word	0x0002e560


	//   ....[28]....
        /*04b0*/ 	.word	0x0002e5a0


	//   ....[29]....
        /*04b4*/ 	.word	0x0002e5f0


	//   ....[30]....
        /*04b8*/ 	.word	0x0002e650


	//   ....[31]....
        /*04bc*/ 	.word	0x0002e830


	//   ....[32]....
        /*04c0*/ 	.word	0x0002e890


	//   ....[33]....
        /*04c4*/ 	.word	0x0002e8d0


	//   ....[34]....
        /*04c8*/ 	.word	0x0002e910


	//   ....[35]....
        /*04cc*/ 	.word	0x0002e940


	//   ....[36]....
        /*04d0*/ 	.word	0x0002e970


	//   ....[37]....
        /*04d4*/ 	.word	0x0002ea00


	//   ....[38]....
        /*04d8*/ 	.word	0x0002ea60


	//   ....[39]....
        /*04dc*/ 	.word	0x0002eaf0


	//   ....[40]....
        /*04e0*/ 	.word	0x00033680


	//   ....[41]....
        /*04e4*/ 	.word	0x00033690


	//   ....[42]....
        /*04e8*/ 	.word	0x000337a0


	//   ....[43]....
        /*04ec*/ 	.word	0x00033800


	//   ....[44]....
        /*04f0*/ 	.word	0x00033840


	//   ....[45]....
        /*04f4*/ 	.word	0x00033880


	//   ....[46]....
        /*04f8*/ 	.word	0x000338b0


	//   ....[47]....
        /*04fc*/ 	.word	0x000338e0


	//   ....[48]....
        /*0500*/ 	.word	0x00033a70


	//   ....[49]....
        /*0504*/ 	.word	0x00033ad0


	//   ....[50]....
        /*0508*/ 	.word	0x00033b10


	//   ....[51]....
        /*050c*/ 	.word	0x00033b50


	//   ....[52]....
        /*0510*/ 	.word	0x00033b80


	//   ....[53]....
        /*0514*/ 	.word	0x00033bb0


	//   ....[54]....
        /*0518*/ 	.word	0x00033c70


	//   ....[55]....
        /*051c*/ 	.word	0x00033c90


	//   ....[56]....
        /*0520*/ 	.word	0x00033d00


	//   ....[57]....
        /*0524*/ 	.word	0x00034370


	//   ....[58]....
        /*0528*/ 	.word	0x000347b0


	//   ....[59]....
        /*052c*/ 	.word	0x00034850


	//   ....[60]....
        /*0530*/ 	.word	0x000348f0


	//   ....[61]....
        /*0534*/ 	.word	0x00034990


	//   ....[62]....
        /*0538*/ 	.word	0x00034a30


	//   ....[63]....
        /*053c*/ 	.word	0x00034ad0


	//   ....[64]....
        /*0540*/ 	.word	0x00034b70


	//   ....[65]....
        /*0544*/ 	.word	0x00034c10


	//   ....[66]....
        /*0548*/ 	.word	0x00034cb0


	//   ....[67]....
        /*054c*/ 	.word	0x00034da0


	//   ....[68]....
        /*0550*/ 	.word	0x00034e40


	//   ....[69]....
        /*0554*/ 	.word	0x00034ee0


	//   ....[70]....
        /*0558*/ 	.word	0x00034f80


	//   ....[71]....
        /*055c*/ 	.word	0x00035020


	//   ....[72]....
        /*0560*/ 	.word	0x000350c0


	//   ....[73]....
        /*0564*/ 	.word	0x00035160


	//   ....[74]....
        /*0568*/ 	.word	0x00035200


	//   ....[75]....
        /*056c*/ 	.word	0x00035500


	//   ....[76]....
        /*0570*/ 	.word	0x000357e0


	//   ....[77]....
        /*0574*/ 	.word	0x00035c00


	//   ....[78]....
        /*0578*/ 	.word	0x00035c90


	//   ....[79]....
        /*057c*/ 	.word	0x00035d30


	//   ....[80]....
        /*0580*/ 	.word	0x00035de0


	//   ....[81]....
        /*0584*/ 	.word	0x00035e60


	//   ....[82]....
        /*0588*/ 	.word	0x00035ee0


	//   ....[83]....
        /*058c*/ 	.word	0x00035f60


	//   ....[84]....
        /*0590*/ 	.word	0x00035fe0


	//   ....[85]....
        /*0594*/ 	.word	0x00036070


	//   ....[86]....
        /*0598*/ 	.word	0x00036120


	//   ....[87]....
        /*059c*/ 	.word	0x000361a0


	//   ....[88]....
        /*05a0*/ 	.word	0x00036220


	//   ....[89]....
        /*05a4*/ 	.word	0x000362a0


	//   ....[90]....
        /*05a8*/ 	.word	0x00036320


	//   ....[91]....
        /*05ac*/ 	.word	0x00036390


	//   ....[92]....
        /*05b0*/ 	.word	0x00036430


	//   ....[93]....
        /*05b4*/ 	.word	0x000364c0


	//   ....[94]....
        /*05b8*/ 	.word	0x000365f0


	//   ....[95]....
        /*05bc*/ 	.word	0x00039980


	//   ....[96]....
        /*05c0*/ 	.word	0x000399b0


	//   ....[97]....
        /*05c4*/ 	.word	0x000399d0


	//   ....[98]....
        /*05c8*/ 	.word	0x000399e0


	//----- nvinfo : EIATTR_REG_RECONFIG
	.align		4
.L_468:
        /*05cc*/ 	.byte	0x01, 0x54
	.zero		2


	//----- nvinfo : EIATTR_SYSCALL_OFFSETS
	.align		4
        /*05d0*/ 	.byte	0x04, 0x46
        /*05d2*/ 	.short	(.L_470 - .L_469)


	//   ....[0]....
.L_469:
        /*05d4*/ 	.word	0x00001b70


	//   ....[1]....
        /*05d8*/ 	.word	0x00001cc0


	//   ....[2]....
        /*05dc*/ 	.word	0x00006890


	//   ....[3]....
        /*05e0*/ 	.word	0x00006fe0


	//   ....[4]....
        /*05e4*/ 	.word	0x00030c70


	//   ....[5]....
        /*05e8*/ 	.word	0x00030db0


	//   ....[6]....
        /*05ec*/ 	.word	0x00030eb0


	//----- nvinfo : EIATTR_MBARRIER_INSTR_OFFSETS
	.align		4
.L_470:
        /*05f0*/ 	.byte	0x04, 0x39
        /*05f2*/ 	.short	(.L_472 - .L_471)


	//   ....[0]....
.L_471:
        /*05f4*/ 	.word	0x00000390
        /*05f8*/ 	.word	0x000000ff
        /*05fc*/ 	.word	0x00032400
        /*0600*/ 	.short	0x0100
        /*0602*/ 	.byte	0x08
	.zero		1


	//   ....[1]....
        /*0604*/ 	.word	0x000003a0
        /*0608*/ 	.word	0x000000ff
        /*060c*/ 	.word	0x00032410
        /*0610*/ 	.short	0x0100
        /*0612*/ 	.byte	0x08
	.zero		1


	//   ....[2]....
        /*0614*/ 	.word	0x000003b0
        /*0618*/ 	.word	0x000000ff
        /*061c*/ 	.word	0x00032420
        /*0620*/ 	.short	0x0100
        /*0622*/ 	.byte	0x08
	.zero		1


	//   ....[3]....
        /*0624*/ 	.word	0x000004a0
        /*0628*/ 	.word	0x000000ff
        /*062c*/ 	.word	0x00032430
        /*0630*/ 	.short	0x0100
        /*0632*/ 	.byte	0x08
	.zero		1


	//   ....[4]....
        /*0634*/ 	.word	0x000004b0
        /*0638*/ 	.word	0x000000ff
        /*063c*/ 	.word	0x00032440
        /*0640*/ 	.short	0x0100
        /*0642*/ 	.byte	0x08
	.zero		1


	//   ....[5]....
        /*0644*/ 	.word	0x000004c0
        /*0648*/ 	.word	0x000000ff
        /*064c*/ 	.word	0x00032438
        /*0650*/ 	.short	0x0100
        /*0652*/ 	.byte	0x08
	.zero		1


	//   ....[6]....
        /*0654*/ 	.word	0x000004d0
        /*0658*/ 	.word	0x000000ff
        /*065c*/ 	.word	0x00032448
        /*0660*/ 	.short	0x0100
        /*0662*/ 	.byte	0x08
	.zero		1


	//   ....[7]....
        /*0664*/ 	.word	0x00000600
        /*0668*/ 	.word	0x000000ff
        /*066c*/ 	.word	0x00032450
        /*0670*/ 	.short	0x0100
        /*0672*/ 	.byte	0x08
	.zero		1


	//   ....[8]....
        /*0674*/ 	.word	0x00000610
        /*0678*/ 	.word	0x000000ff
        /*067c*/ 	.word	0x00032460
        /*0680*/ 	.short	0x0100
        /*0682*/ 	.byte	0x08
	.zero		1


	//   ....[9]....
        /*0684*/ 	.word	0x00000620
        /*0688*/ 	.word	0x000000ff
        /*068c*/ 	.word	0x00032458
        /*0690*/ 	.short	0x0100
        /*0692*/ 	.byte	0x08
	.zero		1


	//   ....[10]....
        /*0694*/ 	.word	0x00000630
        /*0698*/ 	.word	0x000000ff
        /*069c*/ 	.word	0x00032468
        /*06a0*/ 	.short	0x0100
        /*06a2*/ 	.byte	0x08
	.zero		1


	//   ....[11]....
        /*06a4*/ 	.word	0x00000720
        /*06a8*/ 	.word	0x000000ff
        /*06ac*/ 	.word	0x00032470
        /*06b0*/ 	.short	0x0100
        /*06b2*/ 	.byte	0x06
	.zero		1


	//   ....[12]....
        /*06b4*/ 	.word	0x00000730
        /*06b8*/ 	.word	0x000000ff
        /*06bc*/ 	.word	0x00032480
        /*06c0*/ 	.short	0x0100
        /*06c2*/ 	.byte	0x06
	.zero		1


	//   ....[13]....
        /*06c4*/ 	.word	0x00000740
        /*06c8*/ 	.word	0x000000ff
        /*06cc*/ 	.word	0x00032478
        /*06d0*/ 	.short	0x0100
        /*06d2*/ 	.byte	0x06
	.zero		1


	//   ....[14]....
        /*06d4*/ 	.word	0x00000750
        /*06d8*/ 	.word	0x000000ff
        /*06dc*/ 	.word	0x00032488
        /*06e0*/ 	.short	0x0100
        /*06e2*/ 	.byte	0x06
	.zero		1


	//   ....[15]....
        /*06e4*/ 	.word	0x00000880
        /*06e8*/ 	.word	0x000000ff
        /*06ec*/ 	.word	0x00032490
        /*06f0*/ 	.short	0x0100
        /*06f2*/ 	.byte	0x08
	.zero		1


	//   ....[16]....
        /*06f4*/ 	.word	0x00000890
        /*06f8*/ 	.word	0x000000ff
        /*06fc*/ 	.word	0x000324a0
        /*0700*/ 	.short	0x0100
        /*0702*/ 	.byte	0x08
	.zero		1


	//   ....[17]....
        /*0704*/ 	.word	0x000008a0
        /*0708*/ 	.word	0x000000ff
        /*070c*/ 	.word	0x00032498
        /*0710*/ 	.short	0x0100
        /*0712*/ 	.byte	0x08
	.zero		1


	//   ....[18]....
        /*0714*/ 	.word	0x000008b0
        /*0718*/ 	.word	0x000000ff
        /*071c*/ 	.word	0x000324a8
        /*0720*/ 	.short	0x0100
        /*0722*/ 	.byte	0x08
	.zero		1


	//   ....[19]....
        /*0724*/ 	.word	0x000009e0
        /*0728*/ 	.word	0x000000ff
        /*072c*/ 	.word	0x000324b0
        /*0730*/ 	.short	0x0100
        /*0732*/ 	.byte	0x08
	.zero		1


	//   ....[20]....
        /*0734*/ 	.word	0x000009f0
        /*0738*/ 	.word	0x000000ff
        /*073c*/ 	.word	0x000324c0
        /*0740*/ 	.short	0x0100
        /*0742*/ 	.byte	0x08
	.zero		1


	//   ....[21]....
        /*0744*/ 	.word	0x00000a00
        /*0748*/ 	.word	0x000000ff
        /*074c*/ 	.word	0x000324b8
        /*0750*/ 	.short	0x0100
        /*0752*/ 	.byte	0x08
	.zero		1


	//   ....[22]....
        /*0754*/ 	.word	0x00000a10
        /*0758*/ 	.word	0x000000ff
        /*075c*/ 	.word	0x000324c8
        /*0760*/ 	.short	0x0100
        /*0762*/ 	.byte	0x08
	.zero		1


	//   ....[23]....
        /*0764*/ 	.word	0x00002f30
        /*0768*/ 	.word	0x00000056
        /*076c*/ 	.word	0x00032490
        /*0770*/ 	.short	0x010a
        /*0772*/ 	.byte	0x3f
	.zero		1


	//   ....[24]....
        /*0774*/ 	.word	0x000040a0
        /*0778*/ 	.word	0x00000056
        /*077c*/ 	.word	0x00032490
        /*0780*/ 	.short	0x010a
        /*0782*/ 	.byte	0x3f
	.zero		1


	//   ....[25]....
        /*0784*/ 	.word	0x00005060
        /*0788*/ 	.word	0x00000056
        /*078c*/ 	.word	0x00032490
        /*0790*/ 	.short	0x010a
        /*0792*/ 	.byte	0x3f
	.zero		1


	//   ....[26]....
        /*0794*/ 	.word	0x00005270
        /*0798*/ 	.word	0x00000004
        /*079c*/ 	.word	0x00000000
        /*07a0*/ 	.short	0x0101
        /*07a2*/ 	.byte	0x3f
	.zero		1


	//   ....[27]....
        /*07a4*/ 	.word	0x000052b0
        /*07a8*/ 	.word	0x00000056
        /*07ac*/ 	.word	0x000324b0
        /*07b0*/ 	.short	0x010a
        /*07b2*/ 	.byte	0x3f
	.zero		1


	//   ....[28]....
        /*07b4*/ 	.word	0x00005900
        /*07b8*/ 	.word	0x00000056
        /*07bc*/ 	.word	0x00000000
        /*07c0*/ 	.short	0x0101
        /*07c2*/ 	.byte	0x3f
	.zero		1


	//   ....[29]....
        /*07c4*/ 	.word	0x00006be0
        /*07c8*/ 	.word	0x00000091
        /*07cc*/ 	.word	0x00032400
        /*07d0*/ 	.short	0x010a
        /*07d2*/ 	.byte	0x3f
	.zero		1


	//   ....[30]....
        /*07d4*/ 	.word	0x00006c30
        /*07d8*/ 	.word	0x00000091
        /*07dc*/ 	.word	0x00032400
        /*07e0*/ 	.short	0x010a
        /*07e2*/ 	.byte	0x3f
	.zero		1


	//   ....[31]....
        /*07e4*/ 	.word	0x00007820
        /*07e8*/ 	.word	0x00000091
        /*07ec*/ 	.word	0x00032400
        /*07f0*/ 	.short	0x010a
        /*07f2*/ 	.byte	0x3f
	.zero		1


	//   ....[32]....
        /*07f4*/ 	.word	0x00008c00
        /*07f8*/ 	.word	0x00000091
        /*07fc*/ 	.word	0x00032400
        /*0800*/ 	.short	0x010a
        /*0802*/ 	.byte	0x3f
	.zero		1


	//   ....[33]....
        /*0804*/ 	.word	0x0000a1c0
        /*0808*/ 	.word	0x00000005
        /*080c*/ 	.word	0x00000000
        /*0810*/ 	.short	0x010a
        /*0812*/ 	.byte	0x3f
	.zero		1


	//   ....[34]....
        /*0814*/ 	.word	0x0000a2c0
        /*0818*/ 	.word	0x00000002
        /*081c*/ 	.word	0x00000000
        /*0820*/ 	.short	0x010a
        /*0822*/ 	.byte	0x3f
	.zero		1


	//   ....[35]....
        /*0824*/ 	.word	0x0000a6f0
        /*0828*/ 	.word	0x00000005
        /*082c*/ 	.word	0x00000000
        /*0830*/ 	.short	0x010a
        /*0832*/ 	.byte	0x3f
	.zero		1


	//   ....[36]....
        /*0834*/ 	.word	0x0000a7a0
        /*0838*/ 	.word	0x00000004
        /*083c*/ 	.word	0x00000000
        /*0840*/ 	.short	0x010a
        /*0842*/ 	.byte	0x3f
	.zero		1


	//   ....[37]....
        /*0844*/ 	.word	0x0000b4b0
        /*0848*/ 	.word	0x00000004
        /*084c*/ 	.word	0x00000000
        /*0850*/ 	.short	0x0101
        /*0852*/ 	.byte	0x3f
	.zero		1


	//   ....[38]....
        /*0854*/ 	.word	0x000150b0
        /*0858*/ 	.word	0x00000002
        /*085c*/ 	.word	0x00000000
        /*0860*/ 	.short	0x0101
        /*0862*/ 	.byte	0x3f
	.zero		1


	//   ....[39]....
        /*0864*/ 	.word	0x00015500
        /*0868*/ 	.word	0x00000007
        /*086c*/ 	.word	0x00000000
        /*0870*/ 	.short	0x010a
        /*0872*/ 	.byte	0x3f
	.zero		1


	//   ....[40]....
        /*0874*/ 	.word	0x00015600
        /*0878*/ 	.word	0x00000000
        /*087c*/ 	.word	0x00000000
        /*0880*/ 	.short	0x010a
        /*0882*/ 	.byte	0x3f
	.zero		1


	//   ....[41]....
        /*0884*/ 	.word	0x00015a30
        /*0888*/ 	.word	0x00000007
        /*088c*/ 	.word	0x00000000
        /*0890*/ 	.short	0x010a
        /*0892*/ 	.byte	0x3f
	.zero		1


	//   ....[42]....
        /*0894*/ 	.word	0x00015ae0
        /*0898*/ 	.word	0x00000006
        /*089c*/ 	.word	0x00000000
        /*08a0*/ 	.short	0x010a
        /*08a2*/ 	.byte	0x3f
	.zero		1


	//   ....[43]....
        /*08a4*/ 	.word	0x000167f0
        /*08a8*/ 	.word	0x00000006
        /*08ac*/ 	.word	0x00000000
        /*08b0*/ 	.short	0x0101
        /*08b2*/ 	.byte	0x3f
	.zero		1


	//   ....[44]....
        /*08b4*/ 	.word	0x0001f110
        /*08b8*/ 	.word	0x00000000
        /*08bc*/ 	.word	0x00000000
        /*08c0*/ 	.short	0x0101
        /*08c2*/ 	.byte	0x3f
	.zero		1


	//   ....[45]....
        /*08c4*/ 	.word	0x0001f320
        /*08c8*/ 	.word	0x00000005
        /*08cc*/ 	.word	0x00000000
        /*08d0*/ 	.short	0x010a
        /*08d2*/ 	.byte	0x3f
	.zero		1


	//   ....[46]....
        /*08d4*/ 	.word	0x0001f420
        /*08d8*/ 	.word	0x00000006
        /*08dc*/ 	.word	0x00000000
        /*08e0*/ 	.short	0x010a
        /*08e2*/ 	.byte	0x3f
	.zero		1


	//   ....[47]....
        /*08e4*/ 	.word	0x0001f850
        /*08e8*/ 	.word	0x00000005
        /*08ec*/ 	.word	0x00000000
        /*08f0*/ 	.short	0x010a
        /*08f2*/ 	.byte	0x3f
	.zero		1


	//   ....[48]....
        /*08f4*/ 	.word	0x0001f900
        /*08f8*/ 	.word	0x00000006
        /*08fc*/ 	.word	0x00000000
        /*0900*/ 	.short	0x010a
        /*0902*/ 	.byte	0x3f
	.zero		1


	//   ....[49]....
        /*0904*/ 	.word	0x00020600
        /*0908*/ 	.word	0x00000005
        /*090c*/ 	.word	0x00000000
        /*0910*/ 	.short	0x0101
        /*0912*/ 	.byte	0x3f
	.zero		1


	//   ....[50]....
        /*0914*/ 	.word	0x0002a3f0
        /*0918*/ 	.word	0x00000004
        /*091c*/ 	.word	0x00000000
        /*0920*/ 	.short	0x0101
        /*0922*/ 	.byte	0x3f
	.zero		1


	//   ....[51]....
        /*0924*/ 	.word	0x0002d0a0
        /*0928*/ 	.word	0x00000000
        /*092c*/ 	.word	0x00000000
        /*0930*/ 	.short	0x0101
        /*0932*/ 	.byte	0x3f
	.zero		1


	//   ....[52]....
        /*0934*/ 	.word	0x0002fab0
        /*0938*/ 	.word	0x00000007
        /*093c*/ 	.word	0x00032420
        /*0940*/ 	.short	0x010a
        /*0942*/ 	.byte	0x3f
	.zero		1


	//   ....[53]....
        /*0944*/ 	.word	0x0002fb30
        /*0948*/ 	.word	0x00000008
        /*094c*/ 	.word	0x000324a0
        /*0950*/ 	.short	0x010a
        /*0952*/ 	.byte	0x3f
	.zero		1


	//   ....[54]....
        /*0954*/ 	.word	0x0002fd10
        /*0958*/ 	.word	0x00000008
        /*095c*/ 	.word	0x000324c0
        /*0960*/ 	.short	0x010a
        /*0962*/ 	.byte	0x3f
	.zero		1


	//   ....[55]....
        /*0964*/ 	.word	0x00030120
        /*0968*/ 	.word	0x00000009
        /*096c*/ 	.word	0x000324a0
        /*0970*/ 	.short	0x010a
        /*0972*/ 	.byte	0x3f
	.zero		1


	//   ....[56]....
        /*0974*/ 	.word	0x000302e0
        /*0978*/ 	.word	0x00000009
        /*097c*/ 	.word	0x000324c0
        /*0980*/ 	.short	0x010a
        /*0982*/ 	.byte	0x3f
	.zero		1


	//   ....[57]....
        /*0984*/ 	.word	0x000313c0
        /*0988*/ 	.word	0x00000005
        /*098c*/ 	.word	0x00032440
        /*0990*/ 	.short	0x010a
        /*0992*/ 	.byte	0x3f
	.zero		1


	//   ....[58]....
        /*0994*/ 	.word	0x000319d0
        /*0998*/ 	.word	0x00000005
        /*099c*/ 	.word	0x00032420
        /*09a0*/ 	.short	0x010a
        /*09a2*/ 	.byte	0x3f
	.zero		1


	//   ....[59]....
        /*09a4*/ 	.word	0x00031aa0
        /*09a8*/ 	.word	0x00000002
        /*09ac*/ 	.word	0x00032460
        /*09b0*/ 	.short	0x010a
        /*09b2*/ 	.byte	0x3f
	.zero		1


	//   ....[60]....
        /*09b4*/ 	.word	0x000320f0
        /*09b8*/ 	.word	0x00000002
        /*09bc*/ 	.word	0x00032440
        /*09c0*/ 	.short	0x010a
        /*09c2*/ 	.byte	0x3f
	.zero		1


	//   ....[61]....
        /*09c4*/ 	.word	0x00032300
        /*09c8*/ 	.word	0x00000002
        /*09cc*/ 	.word	0x00032460
        /*09d0*/ 	.short	0x010a
        /*09d2*/ 	.byte	0x3f
	.zero		1


	//   ....[62]....
        /*09d4*/ 	.word	0x00032880
        /*09d8*/ 	.word	0x00000002
        /*09dc*/ 	.word	0x00032440
        /*09e0*/ 	.short	0x010a
        /*09e2*/ 	.byte	0x3f
	.zero		1


	//   ....[63]....
        /*09e4*/ 	.word	0x00032a80
        /*09e8*/ 	.word	0x00000002
        /*09ec*/ 	.word	0x00032460
        /*09f0*/ 	.short	0x010a
        /*09f2*/ 	.byte	0x3f
	.zero		1


	//   ....[64]....
        /*09f4*/ 	.word	0x00032f70
        /*09f8*/ 	.word	0x00000002
        /*09fc*/ 	.word	0x00032440
        /*0a00*/ 	.short	0x010a
        /*0a02*/ 	.byte	0x3f
	.zero		1


	//   ....[65]....
        /*0a04*/ 	.word	0x00033180
        /*0a08*/ 	.word	0x00000002
        /*0a0c*/ 	.word	0x00032460
        /*0a10*/ 	.short	0x010a
        /*0a12*/ 	.byte	0x3f
	.zero		1


	//   ....[66]....
        /*0a14*/ 	.word	0x00034300
        /*0a18*/ 	.word	0x00000000
        /*0a1c*/ 	.word	0x00032420
        /*0a20*/ 	.short	0x010a
        /*0a22*/ 	.byte	0x3f
	.zero		1


	//   ....[67]....
        /*0a24*/ 	.word	0x000344a0
        /*0a28*/ 	.word	0x00000006
        /*0a2c*/ 	.word	0x00000000
        /*0a30*/ 	.short	0x010a
        /*0a32*/ 	.byte	0x3f
	.zero		1


	//   ....[68]....
        /*0a34*/ 	.word	0x00034510
        /*0a38*/ 	.word	0x00000007
        /*0a3c*/ 	.word	0x00000000
        /*0a40*/ 	.short	0x010a
        /*0a42*/ 	.byte	0x3f
	.zero		1


	//   ....[69]....
        /*0a44*/ 	.word	0x00034580
        /*0a48*/ 	.word	0x00000004
        /*0a4c*/ 	.word	0x00000000
        /*0a50*/ 	.short	0x010a
        /*0a52*/ 	.byte	0x3f
	.zero		1


	//   ....[70]....
        /*0a54*/ 	.word	0x000345b0
        /*0a58*/ 	.word	0x00000003
        /*0a5c*/ 	.word	0x00000000
        /*0a60*/ 	.short	0x010a
        /*0a62*/ 	.byte	0x3f
	.zero		1


	//   ....[71]....
        /*0a64*/ 	.word	0x00034610
        /*0a68*/ 	.word	0x00000056
        /*0a6c*/ 	.word	0x00032490
        /*0a70*/ 	.short	0x010a
        /*0a72*/ 	.byte	0x3f
	.zero		1


	//   ....[72]....
        /*0a74*/ 	.word	0x00034660
        /*0a78*/ 	.word	0x00000056
        /*0a7c*/ 	.word	0x00032490
        /*0a80*/ 	.short	0x010a
        /*0a82*/ 	.byte	0x3f
	.zero		1


	//   ....[73]....
        /*0a84*/ 	.word	0x000346b0
        /*0a88*/ 	.word	0x00000056
        /*0a8c*/ 	.word	0x00032490
        /*0a90*/ 	.short	0x010a
        /*0a92*/ 	.byte	0x3f
	.zero		1


	//   ....[74]....
        /*0a94*/ 	.word	0x00034700
        /*0a98*/ 	.word	0x00000056
        /*0a9c*/ 	.word	0x000324b0
        /*0aa0*/ 	.short	0x010a
        /*0aa2*/ 	.byte	0x3f
	.zero		1


	//   ....[75]....
        /*0aa4*/ 	.word	0x00034cf0
        /*0aa8*/ 	.word	0x00000091
        /*0aac*/ 	.word	0x00032400
        /*0ab0*/ 	.short	0x010a
        /*0ab2*/ 	.byte	0x3f
	.zero		1


	//   ....[76]....
        /*0ab4*/ 	.word	0x00035240
        /*0ab8*/ 	.word	0x00000091
        /*0abc*/ 	.word	0x00032400
        /*0ac0*/ 	.short	0x010a
        /*0ac2*/ 	.byte	0x3f
	.zero		1


	//   ....[77]....
        /*0ac4*/ 	.word	0x00035290
        /*0ac8*/ 	.word	0x00000002
        /*0acc*/ 	.word	0x00000000
        /*0ad0*/ 	.short	0x010a
        /*0ad2*/ 	.byte	0x3f
	.zero		1


	//   ....[78]....
        /*0ad4*/ 	.word	0x000352e0
        /*0ad8*/ 	.word	0x00000004
        /*0adc*/ 	.word	0x00000000
        /*0ae0*/ 	.short	0x010a
        /*0ae2*/ 	.byte	0x3f
	.zero		1


	//   ....[79]....
        /*0ae4*/ 	.word	0x00035330
        /*0ae8*/ 	.word	0x00000000
        /*0aec*/ 	.word	0x00000000
        /*0af0*/ 	.short	0x010a
        /*0af2*/ 	.byte	0x3f
	.zero		1


	//   ....[80]....
        /*0af4*/ 	.word	0x00035380
        /*0af8*/ 	.word	0x00000006
        /*0afc*/ 	.word	0x00000000
        /*0b00*/ 	.short	0x010a
        /*0b02*/ 	.byte	0x3f
	.zero		1


	//   ....[81]....
        /*0b04*/ 	.word	0x000353d0
        /*0b08*/ 	.word	0x00000006
        /*0b0c*/ 	.word	0x00000000
        /*0b10*/ 	.short	0x010a
        /*0b12*/ 	.byte	0x3f
	.zero		1


	//   ....[82]....
        /*0b14*/ 	.word	0x00035420
        /*0b18*/ 	.word	0x00000006
        /*0b1c*/ 	.word	0x00000000
        /*0b20*/ 	.short	0x010a
        /*0b22*/ 	.byte	0x3f
	.zero		1


	//   ....[83]....
        /*0b24*/ 	.word	0x000355c0
        /*0b28*/ 	.word	0x00000007
        /*0b2c*/ 	.word	0x00032420
        /*0b30*/ 	.short	0x010a
        /*0b32*/ 	.byte	0x3f
	.zero		1


	//   ....[84]....
        /*0b34*/ 	.word	0x00035610
        /*0b38*/ 	.word	0x00000008
        /*0b3c*/ 	.word	0x000324a0
        /*0b40*/ 	.short	0x010a
        /*0b42*/ 	.byte	0x3f
	.zero		1


	//   ....[85]....
        /*0b44*/ 	.word	0x00035660
        /*0b48*/ 	.word	0x00000008
        /*0b4c*/ 	.word	0x000324c0
        /*0b50*/ 	.short	0x010a
        /*0b52*/ 	.byte	0x3f
	.zero		1


	//   ....[86]....
        /*0b54*/ 	.word	0x000356b0
        /*0b58*/ 	.word	0x00000009
        /*0b5c*/ 	.word	0x000324a0
        /*0b60*/ 	.short	0x010a
        /*0b62*/ 	.byte	0x3f
	.zero		1


	//   ....[87]....
        /*0b64*/ 	.word	0x00035700
        /*0b68*/ 	.word	0x00000009
        /*0b6c*/ 	.word	0x000324c0
        /*0b70*/ 	.short	0x010a
        /*0b72*/ 	.byte	0x3f
	.zero		1


	//   ....[88]....
        /*0b74*/ 	.word	0x000358a0
        /*0b78*/ 	.word	0x00000005
        /*0b7c*/ 	.word	0x00032440
        /*0b80*/ 	.short	0x010a
        /*0b82*/ 	.byte	0x3f
	.zero		1


	//   ....[89]....
        /*0b84*/ 	.word	0x00035920
        /*0b88*/ 	.word	0x00000005
        /*0b8c*/ 	.word	0x00032420
        /*0b90*/ 	.short	0x010a
        /*0b92*/ 	.byte	0x3f
	.zero		1


	//   ....[90]....
        /*0b94*/ 	.word	0x00035970
        /*0b98*/ 	.word	0x00000002
        /*0b9c*/ 	.word	0x00032460
        /*0ba0*/ 	.short	0x010a
        /*0ba2*/ 	.byte	0x3f
	.zero		1


	//   ....[91]....
        /*0ba4*/ 	.word	0x000359c0
        /*0ba8*/ 	.word	0x00000002
        /*0bac*/ 	.word	0x00032440
        /*0bb0*/ 	.short	0x010a
        /*0bb2*/ 	.byte	0x3f
	.zero		1


	//   ....[92]....
        /*0bb4*/ 	.word	0x00035a10
        /*0bb8*/ 	.word	0x00000002
        /*0bbc*/ 	.word	0x00032460
        /*0bc0*/ 	.short	0x010a
        /*0bc2*/ 	.byte	0x3f
	.zero		1


	//   ....[93]....
        /*0bc4*/ 	.word	0x00035a60
        /*0bc8*/ 	.word	0x00000002
        /*0bcc*/ 	.word	0x00032440
        /*0bd0*/ 	.short	0x010a
        /*0bd2*/ 	.byte	0x3f
	.zero		1


	//   ....[94]....
        /*0bd4*/ 	.word	0x00035ab0
        /*0bd8*/ 	.word	0x00000002
        /*0bdc*/ 	.word	0x00032460
        /*0be0*/ 	.short	0x010a
        /*0be2*/ 	.byte	0x3f
	.zero		1


	//   ....[95]....
        /*0be4*/ 	.word	0x00035b00
        /*0be8*/ 	.word	0x00000002
        /*0bec*/ 	.word	0x00032440
        /*0bf0*/ 	.short	0x010a
        /*0bf2*/ 	.byte	0x3f
	.zero		1


	//   ....[96]....
        /*0bf4*/ 	.word	0x00035b50
        /*0bf8*/ 	.word	0x00000002
        /*0bfc*/ 	.word	0x00032460
        /*0c00*/ 	.short	0x010a
        /*0c02*/ 	.byte	0x3f
	.zero		1


	//   ....[97]....
        /*0c04*/ 	.word	0x00036510
        /*0c08*/ 	.word	0x00000000
        /*0c0c*/ 	.word	0x00032420
        /*0c10*/ 	.short	0x010a
        /*0c12*/ 	.byte	0x3f
	.zero		1


	//   ....[98]....
        /*0c14*/ 	.word	0x000366b0
        /*0c18*/ 	.word	0x00000006
        /*0c1c*/ 	.word	0x00000000
        /*0c20*/ 	.short	0x010a
        /*0c22*/ 	.byte	0x3f
	.zero		1


	//   ....[99]....
        /*0c24*/ 	.word	0x00036700
        /*0c28*/ 	.word	0x00000007
        /*0c2c*/ 	.word	0x00000000
        /*0c30*/ 	.short	0x010a
        /*0c32*/ 	.byte	0x3f
	.zero		1


	//   ....[100]....
        /*0c34*/ 	.word	0x00036750
        /*0c38*/ 	.word	0x00000004
        /*0c3c*/ 	.word	0x00000000
        /*0c40*/ 	.short	0x010a
        /*0c42*/ 	.byte	0x3f
	.zero		1


	//   ....[101]....
        /*0c44*/ 	.word	0x000368d0
        /*0c48*/ 	.word	0x00000003
        /*0c4c*/ 	.word	0x00000000
        /*0c50*/ 	.short	0x010a
        /*0c52*/ 	.byte	0x3f
	.zero		1


	//   ....[102]....
        /*0c54*/ 	.word	0x000369d0
        /*0c58*/ 	.word	0x00000008
        /*0c5c*/ 	.word	0x00000000
        /*0c60*/ 	.short	0x010a
        /*0c62*/ 	.byte	0x3f
	.zero		1


	//   ....[103]....
        /*0c64*/ 	.word	0x00036df0
        /*0c68*/ 	.word	0x00000004
        /*0c6c*/ 	.word	0x00032410
        /*0c70*/ 	.short	0x010a
        /*0c72*/ 	.byte	0x3f
	.zero		1


	//   ....[104]....
        /*0c74*/ 	.word	0x00036f10
        /*0c78*/ 	.word	0x00000003
        /*0c7c*/ 	.word	0x00000000
        /*0c80*/ 	.short	0x010a
        /*0c82*/ 	.byte	0x3f
	.zero		1


	//   ....[105]....
        /*0c84*/ 	.word	0x00037010
        /*0c88*/ 	.word	0x00000008
        /*0c8c*/ 	.word	0x00000000
        /*0c90*/ 	.short	0x010a
        /*0c92*/ 	.byte	0x3f
	.zero		1


	//   ....[106]....
        /*0c94*/ 	.word	0x00037cb0
        /*0c98*/ 	.word	0x0000000a
        /*0c9c*/ 	.word	0x00000000
        /*0ca0*/ 	.short	0x0101
        /*0ca2*/ 	.byte	0x3f
	.zero		1


	//   ....[107]....
        /*0ca4*/ 	.word	0x00042150
        /*0ca8*/ 	.word	0x00000000
        /*0cac*/ 	.word	0x00000000
        /*0cb0*/ 	.short	0x0101
        /*0cb2*/ 	.byte	0x3f
	.zero		1


	//   ....[108]....
        /*0cb4*/ 	.word	0x00042180
        /*0cb8*/ 	.word	0x00000008
        /*0cbc*/ 	.word	0x00000000
        /*0cc0*/ 	.short	0x010a
        /*0cc2*/ 	.byte	0x3f
	.zero		1


	//   ....[109]....
        /*0cc4*/ 	.word	0x000421d0
        /*0cc8*/ 	.word	0x00000004
        /*0ccc*/ 	.word	0x00032410
        /*0cd0*/ 	.short	0x010a
        /*0cd2*/ 	.byte	0x3f
	.zero		1


	//   ....[110]....
        /*0cd4*/ 	.word	0x00042220
        /*0cd8*/ 	.word	0x00000008
        /*0cdc*/ 	.word	0x00000000
        /*0ce0*/ 	.short	0x010a
        /*0ce2*/ 	.byte	0x3f
	.zero		1


	//----- nvinfo : EIATTR_NUM_MBARRIERS
	.align		4
.L_472:
        /*0ce4*/ 	.byte	0x03, 0x38
        /*0ce6*/ 	.short	0x0017


	//----- nvinfo : EIATTR_EXIT_INSTR_OFFSETS
	.align		4
        /*0ce8*/ 	.byte	0x04, 0x1c
        /*0cea*/ 	.short	(.L_474 - .L_473)


	//   ....[0]....
.L_473:
        /*0cec*/ 	.word	0x00034600


	//----- nvinfo : EIATTR_MAX_THREADS
	.align		4
.L_474:
        /*0cf0*/ 	.byte	0x04, 0x05
        /*0cf2*/ 	.short	(.L_476 - .L_475)
.L_475:
        /*0cf4*/ 	.word	0x00000180
        /*0cf8*/ 	.word	0x00000001
        /*0cfc*/ 	.word	0x00000001


	//----- nvinfo : EIATTR_CRS_STACK_SIZE
	.align		4
.L_476:
        /*0d00*/ 	.byte	0x04, 0x1e
        /*0d02*/ 	.short	(.L_478 - .L_477)
.L_477:
        /*0d04*/ 	.word	0x00000000


	//----- nvinfo : EIATTR_CBANK_PARAM_SIZE
	.align		4
.L_478:
        /*0d08*/ 	.byte	0x03, 0x19
        /*0d0a*/ 	.short	0x0b70


	//----- nvinfo : EIATTR_PARAM_CBANK
	.align		4
        /*0d0c*/ 	.byte	0x04, 0x0a
        /*0d0e*/ 	.short	(.L_480 - .L_479)
	.align		4
.L_479:
        /*0d10*/ 	.word	index@(.nv.constant0._ZN7cutlass13device_kernelIN5flash11enable_sm90INS1_16FlashAttnFwdSm90INS1_25CollectiveMainloopFwdSm90ILi2EN4cute5tupleIJNS5_1CILi1EEES8_S8_EEENS6_IJNS7_ILi128EEENS7_ILi96EEENS7_ILi64EEEEEELi256ENS_6half_tEfNS_4arch4Sm90ELb0ELb1ELb1ELb1ELb0ELb1ELb1ELb1ELb0ELb0ELb0ELb0EEENS1_21CollectiveEpilogueFwdINS6_IJSA_NS7_ILi256EEESB_EEES9_SE_SG_Li256ELb1ELb0ELb0ELb0EEENS1_36VarlenDynamicPersistentTileSchedulerILi128ELi96ELi256ELi32ELb0ELb0ELb1ELb1ELb0ELb1EEEEEEEEEvNT_6ParamsE)
        /*0d14*/ 	.short	0x0210
        /*0d16*/ 	.short	0x0b70


	//----- nvinfo : EIATTR_SW_WAR
	.align		4
.L_480:
        /*0d18*/ 	.byte	0x04, 0x36
        /*0d1a*/ 	.short	(.L_482 - .L_481)
.L_481:
        /*0d1c*/ 	.word	0x00000008
.L_482:


//--------------------- .nv.info._ZN7cutlass13device_kernelIN5flash11enable_sm90INS1_16FlashAttnFwdSm90INS1_25CollectiveMainloopFwdSm90ILi2EN4cute5tupleIJNS5_1CILi1EEES8_S8_EEENS6_IJNS7_ILi128EEENS7_ILi96EEENS7_ILi64EEEEEELi256ENS_6half_tEfNS_4arch4Sm90ELb1ELb0ELb1ELb0ELb0ELb0ELb0ELb1ELb0ELb0ELb0ELb0EEENS1_21CollectiveEpilogueFwdINS6_IJSA_NS7_ILi256EEESB_EEES9_SE_SG_Li256ELb0ELb0ELb0ELb0EEENS1_30DynamicPersistentTileSchedulerILi256ELi32ELb0ELb0ELb1EEEEEEEEEvNT_6ParamsE --------------------------
	.section	.nv.info._ZN7cutlass13device_kernelIN5flash11enable_sm90INS1_16FlashAttnFwdSm90INS1_25CollectiveMainloopFwdSm90ILi2EN4cute5tupleIJNS5_1CILi1EEES8_S8_EEENS6_IJNS7_ILi128EEENS7_ILi96EEENS7_ILi64EEEEEELi256ENS_6half_tEfNS_4arch4Sm90ELb1ELb0ELb1ELb0ELb0ELb0ELb0ELb1ELb0ELb0ELb0ELb0EEENS1_21CollectiveEpilogueFwdINS6_IJSA_NS7_ILi256EEESB_EEES9_SE_SG_Li256ELb0ELb0ELb0ELb0EEENS1_30DynamicPersistentTileSchedulerILi256ELi32ELb0ELb0ELb1EEEEEEEEEvNT_6ParamsE,"",@"SHT_CUDA_INFO"
	.sectionflags	@""
	.align	4


	//----- nvinfo : EIATTR_CUDA_API_VERSION
	.align		4
        /*0000*/ 	.byte	0x04, 0x37
        /*0002*/ 	.short	(.L_484 - .L_483)
.L_483:
        /*0004*/ 	.word	0x00000082


	//----- nvinfo : EIATTR_KPARAM_INFO
	.align		4
.L_484:
        /*0008*/ 	.byte	0x04, 0x17
        /*000a*/ 	.short	(.L_486 - .L_485)
.L_485:
        /*000c*/ 	.word	0x00000000
        /*0010*/ 	.short	0x0000
        /*0012*/ 	.short	0x0070
        /*0014*/ 	.byte	0x00, 0xf0, 0x01, 0x2e


	//----- nvinfo : EIATTR_SPARSE_MMA_MASK
	.align		4
.L_486:
        /*0018*/ 	.byte	0x03, 0x50
        /*001a*/ 	.short	0x0000


	//----- nvinfo : EIATTR_MAXREG_COUNT
	.align		4
        /*001c*/ 	.byte	0x03, 0x1b
        /*001e*/ 	.short	0x00a8


	//----- nvinfo : EIATTR_NUM_BARRIERS
	.align		4
        /*0020*/ 	.byte	0x02, 0x4c
        /*0022*/ 	.byte	0x10
	.zero		1


	//----- nvinfo : EIATTR_EXTERNS
	.align		4
        /*0024*/ 	.byte	0x04, 0x0f
        /*0026*/ 	.short	(.L_488 - .L_487)


	//   ....[0]....
	.align		4
.L_487:
        /*0028*/ 	.word	index@(__assertfail)


	//----- nvinfo : EIATTR_MERCURY_ISA_VERSION
	.align		4
.L_488:
        /*002c*/ 	.byte	0x03, 0x5f
        /*002e*/ 	.short	0x0101


	//----- nvinfo : EIATTR_INT_WARP_WIDE_INSTR_OFFSETS
	.align		4
        /*0030*/ 	.byte	0x04, 0x31
        /*0032*/ 	.short	(.L_490 - .L_489)


	//   ....[0]....
.L_489:
        /*0034*/ 	.word	0x00000180


	//   ....[1]....
        /*0038*/ 	.word	0x000001b0


	//   ....[2]....
        /*003c*/ 	.word	0x000001c0


	//   ....[3]....
        /*0040*/ 	.word	0x0000b170


	//   ....[4]....
        /*0044*/ 	.word	0x0000b200


	//   ....[5]....
        /*0048*/ 	.word	0x0000b6f0


	//   ....[6]....
        /*004c*/ 	.word	0x0000d2e0


	//   ....[7]....
        /*0050*/ 	.word	0x0000d370


	//----- nvinfo : EIATTR_COOP_GROUP_MASK_REGIDS
	.align		4
.L_490:
        /*0054*/ 	.byte	0x04, 0x29
        /*0056*/ 	.short	(.L_492 - .L_491)


	//   ....[0]....
.L_491:
        /*0058*/ 	.word	0xffffffff


	//   ....[1]....
        /*005c*/ 	.word	0xffffffff


	//   ....[2]....
        /*0060*/ 	.word	0xffffffff


	//   ....[3]....
        /*0064*/ 	.word	0xffffffff


	//   ....[4]....
        /*0068*/ 	.word	0xffffffff


	//   ....[5]....
        /*006c*/ 	.word	0xffffffff


	//   ....[6]....
        /*0070*/ 	.word	0xffffffff


	//   ....[7]....
        /*0074*/ 	.word	0xffffffff


	//   ....[8]....
        /*0078*/ 	.word	0xffffffff


	//   ....[9]....
        /*007c*/ 	.word	0xffffffff


	//   ....[10]....
        /*0080*/ 	.word	0xffffffff


	//   ....[11]....
        /*0084*/ 	.word	0xffffffff


	//   ....[12]....
        /*0088*/ 	.word	0xffffffff


	//   ....[13]....
        /*008c*/ 	.word	0xffffffff


	//   ....[14]....
        /*0090*/ 	.word	0xffffffff


	//   ....[15]....
        /*0094*/ 	.word	0xffffffff


	//   ....[16]....
        /*0098*/ 	.word	0xffffffff


	//   ....[17]....
        /*009c*/ 	.word	0xffffffff


	//   ....[18]....
        /*00a0*/ 	.word	0xffffffff


	//   ....[19]....
        /*00a4*/ 	.word	0xffffffff


	//   ....[20]....
        /*00a8*/ 	.word	0xffffffff


	//   ....[21]....
        /*00ac*/ 	.word	0xffffffff


	//   ....[22]....
        /*00b0*/ 	.word	0xffffffff


	//   ....[23]....
        /*00b4*/ 	.word	0xffffffff


	//   ....[24]....
        /*00b8*/ 	.word	0xffffffff


	//   ....[25]....
        /*00bc*/ 	.word	0xffffffff


	//   ....[26]....
        /*00c0*/ 	.word	0xffffffff


	//   ....[27]....
        /*00c4*/ 	.word	0xffffffff


	//   ....[28]....
        /*00c8*/ 	.word	0x0500000f


	//   ....[29]....
        /*00cc*/ 	.word	0x0500000f


	//----- nvinfo : EIATTR_COOP_GROUP_INSTR_OFFSETS
	.align		4
.L_492:
        /*00d0*/ 	.byte	0x04, 0x28
        /*00d2*/ 	.short	(.L_494 - .L_493)


	//   ....[0]....
.L_493:
        /*00d4*/ 	.word	0x00000060


	//   ....[1]....
        /*00d8*/ 	.word	0x00000190


	//   ....[2]....
        /*00dc*/ 	.word	0x000001e0


	//   ....[3]....
        /*00e0*/ 	.word	0x000003d0


	//   ....[4]....
        /*00e4*/ 	.word	0x00000530


	//   ....[5]....
        /*00e8*/ 	.word	0x00000650


	//   ....[6]....
        /*00ec*/ 	.word	0x000007b0


	//   ....[7]....
        /*00f0*/ 	.word	0x00001610


	//   ....[8]....
        /*00f4*/ 	.word	0x000025b0


	//   ....[9]....
        /*00f8*/ 	.word	0x00002640


	//   ....[10]....
        /*00fc*/ 	.word	0x00002d40


	//   ....[11]....
        /*0100*/ 	.word	0x00002db0


	//   ....[12]....
        /*0104*/ 	.word	0x00004760


	//   ....[13]....
        /*0108*/ 	.word	0x00004840


	//   ....[14]....
        /*010c*/ 	.word	0x00004f10


	//   ....[15]....
        /*0110*/ 	.word	0x00004f80


	//   ....[16]....
        /*0114*/ 	.word	0x00006d70


	//   ....[17]....
        /*0118*/ 	.word	0x00006e20


	//   ....[18]....
        /*011c*/ 	.word	0x00007240


	//   ....[19]....
        /*0120*/ 	.word	0x00007390


	//   ....[20]....
        /*0124*/ 	.word	0x00008790


	//   ....[21]....
        /*0128*/ 	.word	0x000087d0


	//   ....[22]....
        /*012c*/ 	.word	0x000088a0


	//   ....[23]....
        /*0130*/ 	.word	0x000088c0


	//   ....[24]....
        /*0134*/ 	.word	0x000098a0


	//   ....[25]....
        /*0138*/ 	.word	0x0000abf0


	//   ....[26]....
        /*013c*/ 	.word	0x0000d3f0


	//   ....[27]....
        /*0140*/ 	.word	0x0000d5a0


	//   ....[28]....
        /*0144*/ 	.word	0x0000daf0


	//   ....[29]....
        /*0148*/ 	.word	0x0000ded0


	//----- nvinfo : EIATTR_REG_RECONFIG
	.align		4
.L_494:
        /*014c*/ 	.byte	0x01, 0x54
	.zero		2


	//----- nvinfo : EIATTR_SYSCALL_OFFSETS
	.align		4
        /*0150*/ 	.byte	0x04, 0x46
        /*0152*/ 	.short	(.L_496 - .L_495)


	//   ....[0]....
.L_495:
        /*0154*/ 	.word	0x000017c0


	//   ....[1]....
        /*0158*/ 	.word	0x0000b390


	//   ....[2]....
        /*015c*/ 	.word	0x0000b4d0


	//   ....[3]....
        /*0160*/ 	.word	0x0000b5d0


	//----- nvinfo : EIATTR_MBARRIER_INSTR_OFFSETS
	.align		4
.L_496:
        /*0164*/ 	.byte	0x04, 0x39
        /*0166*/ 	.short	(.L_498 - .L_497)


	//   ....[0]....
.L_497:
        /*0168*/ 	.word	0x00000280
        /*016c*/ 	.word	0x000000ff
        /*0170*/ 	.word	0x00022800
        /*0174*/ 	.short	0x0100
        /*0176*/ 	.byte	0x06
	.zero		1


	//   ....[1]....
        /*0178*/ 	.word	0x00000290
        /*017c*/ 	.word	0x000000ff
        /*0180*/ 	.word	0x00022820
        /*0184*/ 	.short	0x0100
        /*0186*/ 	.byte	0x06
	.zero		1


	//   ....[2]....
        /*0188*/ 	.word	0x00000380
        /*018c*/ 	.word	0x000000ff
        /*0190*/ 	.word	0x00022830
        /*0194*/ 	.short	0x0100
        /*0196*/ 	.byte	0x08
	.zero		1


	//   ....[3]....
        /*0198*/ 	.word	0x00000390
        /*019c*/ 	.word	0x000000ff
        /*01a0*/ 	.word	0x00022840
        /*01a4*/ 	.short	0x0100
        /*01a6*/ 	.byte	0x08
	.zero		1


	//   ....[4]....
        /*01a8*/ 	.word	0x000003a0
        /*01ac*/ 	.word	0x000000ff
        /*01b0*/ 	.word	0x00022838
        /*01b4*/ 	.short	0x0100
        /*01b6*/ 	.byte	0x08
	.zero		1


	//   ....[5]....
        /*01b8*/ 	.word	0x000003b0
        /*01bc*/ 	.word	0x000000ff
        /*01c0*/ 	.word	0x00022848
        /*01c4*/ 	.short	0x0100
        /*01c6*/ 	.byte	0x08
	.zero		1


	//   ....[6]....
        /*01c8*/ 	.word	0x000004e0
        /*01cc*/ 	.word	0x000000ff
        /*01d0*/ 	.word	0x00022850
        /*01d4*/ 	.short	0x0100
        /*01d6*/ 	.byte	0x08
	.zero		1


	//   ....[7]....
        /*01d8*/ 	.word	0x000004f0
        /*01dc*/ 	.word	0x000000ff
        /*01e0*/ 	.word	0x00022860
        /*01e4*/ 	.short	0x0100
        /*01e6*/ 	.byte	0x08
	.zero		1


	//   ....[8]....
        /*01e8*/ 	.word	0x00000500
        /*01ec*/ 	.word	0x000000ff
        /*01f0*/ 	.word	0x00022858
        /*01f4*/ 	.short	0x0100
        /*01f6*/ 	.byte	0x08
	.zero		1


	//   ....[9]....
        /*01f8*/ 	.word	0x00000510
        /*01fc*/ 	.word	0x000000ff
        /*0200*/ 	.word	0x00022868
        /*0204*/ 	.short	0x0100
        /*0206*/ 	.byte	0x08
	.zero		1


	//   ....[10]....
        /*0208*/ 	.word	0x00000600
        /*020c*/ 	.word	0x000000ff
        /*0210*/ 	.word	0x00022870
        /*0214*/ 	.short	0x0100
        /*0216*/ 	.byte	0x06
	.zero		1


	//   ....[11]....
        /*0218*/ 	.word	0x00000610
        /*021c*/ 	.word	0x000000ff
        /*0220*/ 	.word	0x00022880
        /*0224*/ 	.short	0x0100
        /*0226*/ 	.byte	0x06
	.zero		1


	//   ....[12]....
        /*0228*/ 	.word	0x00000620
        /*022c*/ 	.word	0x000000ff
        /*0230*/ 	.word	0x00022878
        /*0234*/ 	.short	0x0100
        /*0236*/ 	.byte	0x06
	.zero		1


	//   ....[13]....
        /*0238*/ 	.word	0x00000630
        /*023c*/ 	.word	0x000000ff
        /*0240*/ 	.word	0x00022888
        /*0244*/ 	.short	0x0100
        /*0246*/ 	.byte	0x06
	.zero		1


	//   ....[14]....
        /*0248*/ 	.word	0x00000760
        /*024c*/ 	.word	0x000000ff
        /*0250*/ 	.word	0x00022890
        /*0254*/ 	.short	0x0100
        /*0256*/ 	.byte	0x08
	.zero		1


	//   ....[15]....
        /*0258*/ 	.word	0x00000770
        /*025c*/ 	.word	0x000000ff
        /*0260*/ 	.word	0x000228a0
        /*0264*/ 	.short	0x0100
        /*0266*/ 	.byte	0x08
	.zero		1


	//   ....[16]....
        /*0268*/ 	.word	0x00000780
        /*026c*/ 	.word	0x000000ff
        /*0270*/ 	.word	0x00022898
        /*0274*/ 	.short	0x0100
        /*0276*/ 	.byte	0x08
	.zero		1


	//   ....[17]....
        /*0278*/ 	.word	0x00000790
        /*027c*/ 	.word	0x000000ff
        /*0280*/ 	.word	0x000228a8
        /*0284*/ 	.short	0x0100
        /*0286*/ 	.byte	0x08
	.zero		1


	//   ....[18]....
        /*0288*/ 	.word	0x000008c0
        /*028c*/ 	.word	0x000000ff
        /*0290*/ 	.word	0x000228b0
        /*0294*/ 	.short	0x0100
        /*0296*/ 	.byte	0x08
	.zero		1


	//   ....[19]....
        /*0298*/ 	.word	0x000008d0
        /*029c*/ 	.word	0x000000ff
        /*02a0*/ 	.word	0x000228c0
        /*02a4*/ 	.short	0x0100
        /*02a6*/ 	.byte	0x08
	.zero		1


	//   ....[20]....
        /*02a8*/ 	.word	0x000008e0
        /*02ac*/ 	.word	0x000000ff
        /*02b0*/ 	.word	0x000228b8
        /*02b4*/ 	.short	0x0100
        /*02b6*/ 	.byte	0x08
	.zero		1


	//   ....[21]....
        /*02b8*/ 	.word	0x000008f0
        /*02bc*/ 	.word	0x000000ff
        /*02c0*/ 	.word	0x000228c8
        /*02c4*/ 	.short	0x0100
        /*02c6*/ 	.byte	0x08
	.zero		1


	//   ....[22]....
        /*02c8*/ 	.word	0x00001830
        /*02cc*/ 	.word	0x000000ff
        /*02d0*/ 	.word	0x00022800
        /*02d4*/ 	.short	0x010a
        /*02d6*/ 	.byte	0x31
	.zero		1


	//   ....[23]....
        /*02d8*/ 	.word	0x000018e0
        /*02dc*/ 	.word	0x000000ff
        /*02e0*/ 	.word	0x00022830
        /*02e4*/ 	.short	0x010a
        /*02e6*/ 	.byte	0x15
	.zero		1


	//   ....[24]....
        /*02e8*/ 	.word	0x00001920
        /*02ec*/ 	.word	0x000000ff
        /*02f0*/ 	.word	0x00022830
        /*02f4*/ 	.short	0x010a
        /*02f6*/ 	.byte	0x15
	.zero		1


	//   ....[25]....
        /*02f8*/ 	.word	0x000031d0
        /*02fc*/ 	.word	0x00000000
        /*0300*/ 	.word	0x00000000
        /*0304*/ 	.short	0x0101
        /*0306*/ 	.byte	0x3f
	.zero		1


	//   ....[26]....
        /*0308*/ 	.word	0x000036e0
        /*030c*/ 	.word	0x000000ff
        /*0310*/ 	.word	0x00022850
        /*0314*/ 	.short	0x010a
        /*0316*/ 	.byte	0x15
	.zero		1


	//   ....[27]....
        /*0318*/ 	.word	0x00003720
        /*031c*/ 	.word	0x000000ff
        /*0320*/ 	.word	0x00022850
        /*0324*/ 	.short	0x010a
        /*0326*/ 	.byte	0x15
	.zero		1


	//   ....[28]....
        /*0328*/ 	.word	0x00003a80
        /*032c*/ 	.word	0x00000008
        /*0330*/ 	.word	0x00000000
        /*0334*/ 	.short	0x0101
        /*0336*/ 	.byte	0x3f
	.zero		1


	//   ....[29]....
        /*0338*/ 	.word	0x00003bb0
        /*033c*/ 	.word	0x000000ff
        /*0340*/ 	.word	0x00022830
        /*0344*/ 	.short	0x010a
        /*0346*/ 	.byte	0x1e
	.zero		1


	//   ....[30]....
        /*0348*/ 	.word	0x00003bf0
        /*034c*/ 	.word	0x000000ff
        /*0350*/ 	.word	0x00022830
        /*0354*/ 	.short	0x010a
        /*0356*/ 	.byte	0x1e
	.zero		1


	//   ....[31]....
        /*0358*/ 	.word	0x00005540
        /*035c*/ 	.word	0x00000003
        /*0360*/ 	.word	0x00000000
        /*0364*/ 	.short	0x0101
        /*0366*/ 	.byte	0x3f
	.zero		1


	//   ....[32]....
        /*0368*/ 	.word	0x00006160
        /*036c*/ 	.word	0x000000ff
        /*0370*/ 	.word	0x00022850
        /*0374*/ 	.short	0x010a
        /*0376*/ 	.byte	0x1e
	.zero		1


	//   ....[33]....
        /*0378*/ 	.word	0x000061a0
        /*037c*/ 	.word	0x000000ff
        /*0380*/ 	.word	0x00022850
        /*0384*/ 	.short	0x010a
        /*0386*/ 	.byte	0x1e
	.zero		1


	//   ....[34]....
        /*0388*/ 	.word	0x00006490
        /*038c*/ 	.word	0x000000b9
        /*0390*/ 	.word	0x00000000
        /*0394*/ 	.short	0x0101
        /*0396*/ 	.byte	0x3f
	.zero		1


	//   ....[35]....
        /*0398*/ 	.word	0x000065b0
        /*039c*/ 	.word	0x000000ff
        /*03a0*/ 	.word	0x00022830
        /*03a4*/ 	.short	0x010a
        /*03a6*/ 	.byte	0x17
	.zero		1


	//   ....[36]....
        /*03a8*/ 	.word	0x000065f0
        /*03ac*/ 	.word	0x000000ff
        /*03b0*/ 	.word	0x00022830
        /*03b4*/ 	.short	0x010a
        /*03b6*/ 	.byte	0x17
	.zero		1


	//   ....[37]....
        /*03b8*/ 	.word	0x00007690
        /*03bc*/ 	.word	0x00000098
        /*03c0*/ 	.word	0x00000000
        /*03c4*/ 	.short	0x0101
        /*03c6*/ 	.byte	0x3f
	.zero		1


	//   ....[38]....
        /*03c8*/ 	.word	0x00008450
        /*03cc*/ 	.word	0x000000ff
        /*03d0*/ 	.word	0x00022850
        /*03d4*/ 	.short	0x010a
        /*03d6*/ 	.byte	0x17
	.zero		1


	//   ....[39]....
        /*03d8*/ 	.word	0x00008490
        /*03dc*/ 	.word	0x000000ff
        /*03e0*/ 	.word	0x00022850
        /*03e4*/ 	.short	0x010a
        /*03e6*/ 	.byte	0x17
	.zero		1


	//   ....[40]....
        /*03e8*/ 	.word	0x00008770
        /*03ec*/ 	.word	0x000000c7
        /*03f0*/ 	.word	0x00000000
        /*03f4*/ 	.short	0x0101
        /*03f6*/ 	.byte	0x3f
	.zero		1


	//   ....[41]....
        /*03f8*/ 	.word	0x0000a160
        /*03fc*/ 	.word	0x000000ff
        /*0400*/ 	.word	0x00000000
        /*0404*/ 	.short	0x0101
        /*0406*/ 	.byte	0x05
	.zero		1


	//   ....[42]....
        /*0408*/ 	.word	0x0000b990
        /*040c*/ 	.word	0x00000008
        /*0410*/ 	.word	0x00022840
        /*0414*/ 	.short	0x010a
        /*0416*/ 	.byte	0x3f
	.zero		1


	//   ....[43]....
        /*0418*/ 	.word	0x0000bc70
        /*041c*/ 	.word	0x000000ff
        /*0420*/ 	.word	0x00022820
        /*0424*/ 	.short	0x010a
        /*0426*/ 	.byte	0x25
	.zero		1


	//   ....[44]....
        /*0428*/ 	.word	0x0000bd10
        /*042c*/ 	.word	0x00000008
        /*0430*/ 	.word	0x00022860
        /*0434*/ 	.short	0x010a
        /*0436*/ 	.byte	0x3f
	.zero		1


	//   ....[45]....
        /*0438*/ 	.word	0x0000c230
        /*043c*/ 	.word	0x00000002
        /*0440*/ 	.word	0x00022840
        /*0444*/ 	.short	0x010a
        /*0446*/ 	.byte	0x3f
	.zero		1


	//   ....[46]....
        /*0448*/ 	.word	0x0000c3a0
        /*044c*/ 	.word	0x00000002
        /*0450*/ 	.word	0x00022860
        /*0454*/ 	.short	0x010a
        /*0456*/ 	.byte	0x3f
	.zero		1


	//   ....[47]....
        /*0458*/ 	.word	0x0000c870
        /*045c*/ 	.word	0x00000003
        /*0460*/ 	.word	0x00022840
        /*0464*/ 	.short	0x010a
        /*0466*/ 	.byte	0x3f
	.zero		1


	//   ....[48]....
        /*0468*/ 	.word	0x0000c9e0
        /*046c*/ 	.word	0x00000003
        /*0470*/ 	.word	0x00022860
        /*0474*/ 	.short	0x010a
        /*0476*/ 	.byte	0x3f
	.zero		1


	//   ....[49]....
        /*0478*/ 	.word	0x0000ce50
        /*047c*/ 	.word	0x00000002
        /*0480*/ 	.word	0x00022840
        /*0484*/ 	.short	0x010a
        /*0486*/ 	.byte	0x3f
	.zero		1


	//   ....[50]....
        /*0488*/ 	.word	0x0000cfc0
        /*048c*/ 	.word	0x00000002
        /*0490*/ 	.word	0x00022860
        /*0494*/ 	.short	0x010a
        /*0496*/ 	.byte	0x3f
	.zero		1


	//   ....[51]....
        /*0498*/ 	.word	0x0000d550
        /*049c*/ 	.word	0x00000007
        /*04a0*/ 	.word	0x00022820
        /*04a4*/ 	.short	0x010a
        /*04a6*/ 	.byte	0x3f
	.zero		1


	//   ....[52]....
        /*04a8*/ 	.word	0x0000d6a0
        /*04ac*/ 	.word	0x00000005
        /*04b0*/ 	.word	0x00000000
        /*04b4*/ 	.short	0x010a
        /*04b6*/ 	.byte	0x3f
	.zero		1


	//   ....[53]....
        /*04b8*/ 	.word	0x0000d710
        /*04bc*/ 	.word	0x00000003
        /*04c0*/ 	.word	0x00000000
        /*04c4*/ 	.short	0x010a
        /*04c6*/ 	.byte	0x3f
	.zero		1


	//   ....[54]....
        /*04c8*/ 	.word	0x0000d770
        /*04cc*/ 	.word	0x00000005
        /*04d0*/ 	.word	0x00000000
        /*04d4*/ 	.short	0x010a
        /*04d6*/ 	.byte	0x3f
	.zero		1


	//   ....[55]....
        /*04d8*/ 	.word	0x0000d7a0
        /*04dc*/ 	.word	0x00000003
        /*04e0*/ 	.word	0x00000000
        /*04e4*/ 	.short	0x010a
        /*04e6*/ 	.byte	0x3f
	.zero		1


	//   ....[56]....
        /*04e8*/ 	.word	0x0000d810
        /*04ec*/ 	.word	0x00000003
        /*04f0*/ 	.word	0x00022800
        /*04f4*/ 	.short	0x010a
        /*04f6*/ 	.byte	0x3f
	.zero		1


	//   ....[57]....
        /*04f8*/ 	.word	0x0000d870
        /*04fc*/ 	.word	0x00000000
        /*0500*/ 	.word	0x00022830
        /*0504*/ 	.short	0x010a
        /*0506*/ 	.byte	0x3f
	.zero		1


	//   ....[58]....
        /*0508*/ 	.word	0x0000d8c0
        /*050c*/ 	.word	0x00000008
        /*0510*/ 	.word	0x00022850
        /*0514*/ 	.short	0x010a
        /*0516*/ 	.byte	0x3f
	.zero		1


	//   ....[59]....
        /*0518*/ 	.word	0x0000d920
        /*051c*/ 	.word	0x00000005
        /*0520*/ 	.word	0x00022830
        /*0524*/ 	.short	0x010a
        /*0526*/ 	.byte	0x3f
	.zero		1


	//   ....[60]....
        /*0528*/ 	.word	0x0000d970
        /*052c*/ 	.word	0x000000b9
        /*0530*/ 	.word	0x00022850
        /*0534*/ 	.short	0x010a
        /*0536*/ 	.byte	0x3f
	.zero		1


	//   ....[61]....
        /*0538*/ 	.word	0x0000d9d0
        /*053c*/ 	.word	0x00000005
        /*0540*/ 	.word	0x00022830
        /*0544*/ 	.short	0x010a
        /*0546*/ 	.byte	0x3f
	.zero		1


	//   ....[62]....
        /*0548*/ 	.word	0x0000da20
        /*054c*/ 	.word	0x000000c7
        /*0550*/ 	.word	0x00022850
        /*0554*/ 	.short	0x010a
        /*0556*/ 	.byte	0x3f
	.zero		1


	//   ....[63]....
        /*0558*/ 	.word	0x0000dba0
        /*055c*/ 	.word	0x00000008
        /*0560*/ 	.word	0x00022840
        /*0564*/ 	.short	0x010a
        /*0566*/ 	.byte	0x3f
	.zero		1


	//   ....[64]....
        /*0568*/ 	.word	0x0000dc00
        /*056c*/ 	.word	0x00000008
        /*0570*/ 	.word	0x00022820
        /*0574*/ 	.short	0x010a
        /*0576*/ 	.byte	0x3f
	.zero		1


	//   ....[65]....
        /*0578*/ 	.word	0x0000dc50
        /*057c*/ 	.word	0x00000008
        /*0580*/ 	.word	0x00022860
        /*0584*/ 	.short	0x010a
        /*0586*/ 	.byte	0x3f
	.zero		1


	//   ....[66]....
        /*0588*/ 	.word	0x0000dca0
        /*058c*/ 	.word	0x00000002
        /*0590*/ 	.word	0x00022840
        /*0594*/ 	.short	0x010a
        /*0596*/ 	.byte	0x3f
	.zero		1


	//   ....[67]....
        /*0598*/ 	.word	0x0000dcf0
        /*059c*/ 	.word	0x00000002
        /*05a0*/ 	.word	0x00022860
        /*05a4*/ 	.short	0x010a
        /*05a6*/ 	.byte	0x3f
	.zero		1


	//   ....[68]....
        /*05a8*/ 	.word	0x0000dd40
        /*05ac*/ 	.word	0x00000003
        /*05b0*/ 	.word	0x00022840
        /*05b4*/ 	.short	0x010a
        /*05b6*/ 	.byte	0x3f
	.zero		1


	//   ....[69]....
        /*05b8*/ 	.word	0x0000dd90
        /*05bc*/ 	.word	0x00000003
        /*05c0*/ 	.word	0x00022860
        /*05c4*/ 	.short	0x010a
        /*05c6*/ 	.byte	0x3f
	.zero		1


	//   ....[70]....
        /*05c8*/ 	.word	0x0000dde0
        /*05cc*/ 	.word	0x00000002
        /*05d0*/ 	.word	0x00022840
        /*05d4*/ 	.short	0x010a
        /*05d6*/ 	.byte	0x3f
	.zero		1


	//   ....[71]....
        /*05d8*/ 	.word	0x0000de30
        /*05dc*/ 	.word	0x00000002
        /*05e0*/ 	.word	0x00022860
        /*05e4*/ 	.short	0x010a
        /*05e6*/ 	.byte	0x3f
	.zero		1


	//   ....[72]....
        /*05e8*/ 	.word	0x0000df10
        /*05ec*/ 	.word	0x00000007
        /*05f0*/ 	.word	0x00022820
        /*05f4*/ 	.short	0x010a
        /*05f6*/ 	.byte	0x3f
	.zero		1


	//   ....[73]....
        /*05f8*/ 	.word	0x0000df60
        /*05fc*/ 	.word	0x00000005
        /*0600*/ 	.word	0x00000000
        /*0604*/ 	.short	0x010a
        /*0606*/ 	.byte	0x3f
	.zero		1


	//   ....[74]....
        /*0608*/ 	.word	0x0000dfb0
        /*060c*/ 	.word	0x00000003
        /*0610*/ 	.word	0x00000000
        /*0614*/ 	.short	0x010a
        /*0616*/ 	.byte	0x3f
	.zero		1


	//   ....[75]....
        /*0618*/ 	.word	0x0000e000
        /*061c*/ 	.word	0x00000005
        /*0620*/ 	.word	0x00000000
        /*0624*/ 	.short	0x010a
        /*0626*/ 	.byte	0x3f
	.zero		1


	//----- nvinfo : EIATTR_NUM_MBARRIERS
	.align		4
.L_498:
        /*0628*/ 	.byte	0x03, 0x38
        /*062a*/ 	.short	0x0016


	//----- nvinfo : EIATTR_EXIT_INSTR_OFFSETS
	.align		4
        /*062c*/ 	.byte	0x04, 0x1c
        /*062e*/ 	.short	(.L_500 - .L_499)


	//   ....[0]....
.L_499:
        /*0630*/ 	.word	0x00000a30


	//   ....[1]....
        /*0634*/ 	.word	0x0000abb0


	//   ....[2]....
        /*0638*/ 	.word	0x0000ac10


	//   ....[3]....
        /*063c*/ 	.word	0x0000d5c0


	//   ....[4]....
        /*0640*/ 	.word	0x0000d7f0


	//----- nvinfo : EIATTR_MAX_THREADS
	.align		4
.L_500:
        /*0644*/ 	.byte	0x04, 0x05
        /*0646*/ 	.short	(.L_502 - .L_501)
.L_501:
        /*0648*/ 	.word	0x00000180
        /*064c*/ 	.word	0x00000001
        /*0650*/ 	.word	0x00000001


	//----- nvinfo : EIATTR_CRS_STACK_SIZE
	.align		4
.L_502:
        /*0654*/ 	.byte	0x04, 0x1e
        /*0656*/ 	.short	(.L_504 - .L_503)
.L_503:
        /*0658*/ 	.word	0x00000000


	//----- nvinfo : EIATTR_CBANK_PARAM_SIZE
	.align		4
.L_504:
        /*065c*/ 	.byte	0x03, 0x19
        /*065e*/ 	.short	0x0bf0


	//----- nvinfo : EIATTR_PARAM_CBANK
	.align		4
        /*0660*/ 	.byte	0x04, 0x0a
        /*0662*/ 	.short	(.L_506 - .L_505)
	.align		4
.L_505:
        /*0664*/ 	.word	index@(.nv.constant0._ZN7cutlass13device_kernelIN5flash11enable_sm90INS1_16FlashAttnFwdSm90INS1_25CollectiveMainloopFwdSm90ILi2EN4cute5tupleIJNS5_1CILi1EEES8_S8_EEENS6_IJNS7_ILi128EEENS7_ILi96EEENS7_ILi64EEEEEELi256ENS_6half_tEfNS_4arch4Sm90ELb1ELb0ELb1ELb0ELb0ELb0ELb0ELb1ELb0ELb0ELb0ELb0EEENS1_21CollectiveEpilogueFwdINS6_IJSA_NS7_ILi256EEESB_EEES9_SE_SG_Li256ELb0ELb0ELb0ELb0EEENS1_30DynamicPersistentTileSchedulerILi256ELi32ELb0ELb0ELb1EEEEEEEEEvNT_6ParamsE)
        /*0668*/ 	.short	0x0210
        /*066a*/ 	.short	0x0bf0


	//----- nvinfo : EIATTR_SW_WAR
	.align		4
.L_506:
        /*066c*/ 	.byte	0x04, 0x36
        /*066e*/ 	.short	(.L_508 - .L_507)
.L_507:
        /*0670*/ 	.word	0x00000008
.L_508:


//--------------------- .nv.info._ZN7cutlass13device_kernelIN5flash11enable_sm90INS1_16FlashAttnFwdSm90INS1_25CollectiveMainloopFwdSm90ILi2EN4cute5tupleIJNS5_1CILi1EEES8_S8_EEENS6_IJNS7_ILi128EEENS7_ILi96EEENS7_ILi64EEEEEELi256ENS_6half_tEfNS_4arch4Sm90ELb1ELb0ELb1ELb0ELb0ELb0ELb1ELb1ELb0ELb0ELb0ELb0EEENS1_21CollectiveEpilogueFwdINS6_IJSA_NS7_ILi256EEESB_EEES9_SE_SG_Li256ELb0ELb0ELb0ELb0EEENS1_30DynamicPersistentTileSchedulerILi256ELi32ELb0ELb0ELb1EEEEEEEEEvNT_6ParamsE --------------------------
	.section	.nv.info._ZN7cutlass13device_kernelIN5flash11enable_sm90INS1_16FlashAttnFwdSm90INS1_25CollectiveMainloopFwdSm90ILi2EN4cute5tupleIJNS5_1CILi1EEES8_S8_EEENS6_IJNS7_ILi128EEENS7_ILi96EEENS7_ILi64EEEEEELi256ENS_6half_tEfNS_4arch4Sm90ELb1ELb0ELb1ELb0ELb0ELb0ELb1ELb1ELb0ELb0ELb0ELb0EEENS1_21CollectiveEpilogueFwdINS6_IJSA_NS7_ILi256EEESB_EEES9_SE_SG_Li256ELb0ELb0ELb0ELb0EEENS1_30DynamicPersistentTileSchedulerILi256ELi32ELb0ELb0ELb1EEEEEEEEEvNT_6ParamsE,"",@"SHT_CUDA_INFO"
	.sectionflags	@""
	.align	4


	//----- nvinfo : EIATTR_CUDA_API_VERSION
	.align		4
        /*0000*/ 	.byte	0x04, 0x37
        /*0002*/ 	.short	(.L_510 - .L_509)
.L_509:
        /*0004*/ 	.word	0x00000082


	//----- nvinfo : EIATTR_KPARAM_INFO
	.align		4
.L_510:
        /*0008*/ 	.byte	0x04, 0x17
        /*000a*/ 	.short	(.L_512 - .L_511)
.L_511:
        /*000c*/ 	.word	0x00000000
        /*0010*/ 	.short	0x0000
        /*0012*/ 	.short	0x0070
        /*0014*/ 	.byte	0x00, 0xf0, 0x01, 0x32


	//----- nvinfo : EIATTR_SPARSE_MMA_MASK
	.align		4
.L_512:
        /*0018*/ 	.byte	0x03, 0x50
        /*001a*/ 	.short	0x0000


	//----- nvinfo : EIATTR_MAXREG_COUNT
	.align		4
        /*001c*/ 	.byte	0x03, 0x1b
        /*001e*/ 	.short	0x00a8


	//----- nvinfo : EIATTR_NUM_BARRIERS
	.align		4
        /*0020*/ 	.byte	0x02, 0x4c
        /*0022*/ 	.byte	0x10
	.zero		1


	//----- nvinfo : EIATTR_EXTERNS
	.align		4
        /*0024*/ 	.byte	0x04, 0x0f
        /*0026*/ 	.short	(.L_514 - .L_513)


	//   ....[0]....
	.align		4
.L_513:
        /*0028*/ 	.word	index@(__assertfail)


	//----- nvinfo : EIATTR_ANNOTATIONS
	.align		4
.L_514:
        /*002c*/ 	.byte	0x04, 0x55
        /*002e*/ 	.short	(.L_516 - .L_515)


	//   ....[0]....
.L_515:
        /*0030*/ 	.word	0x00000001
        /*0034*/ 	.byte	0xa0, 0x09, 0x00, 0x00, 0x01, 0x00, 0x00, 0x00, 0xb0, 0x0a, 0x00, 0x00, 0x01, 0x00, 0x00, 0x00
        /*0044*/ 	.byte	0xc0, 0xc3, 0x00, 0x00, 0x01, 0x00, 0x00, 0x00, 0x70, 0xc4, 0x00, 0x00, 0x01, 0x00, 0x00, 0x00
        /*0054*/ 	.byte	0x80, 0xc4, 0x00, 0x00, 0x01, 0x00, 0x00, 0x00, 0x90, 0xc4, 0x00, 0x00, 0x01, 0x00, 0x00, 0x00
        /*0064*/ 	.byte	0xb0, 0xd2, 0x00, 0x00, 0x01, 0x00, 0x00, 0x00, 0x10, 0xd3, 0x00, 0x00, 0x01, 0x00, 0x00, 0x00
        /*0074*/ 	.byte	0xb0, 0xec, 0x00, 0x00, 0x01, 0x00, 0x00, 0x00, 0xe0, 0xed, 0x00, 0x00, 0x01, 0x00, 0x00, 0x00
        /*0084*/ 	.byte	0xb0, 0xee, 0x00, 0x00, 0x01, 0x00, 0x00, 0x00, 0x50, 0xef, 0x00, 0x00, 0x01, 0x00, 0x00, 0x00
        /*0094*/ 	.byte	0x90, 0xf0, 0x00, 0x00


	//----- nvinfo : EIATTR_MERCURY_ISA_VERSION
	.align		4
.L_516:
        /*0098*/ 	.byte	0x03, 0x5f
        /*009a*/ 	.short	0x0101


	//----- nvinfo : EIATTR_INT_WARP_WIDE_INSTR_OFFSETS
	.align		4
        /*009c*/ 	.byte	0x04, 0x31
        /*009e*/ 	.short	(.L_518 - .L_517)


	//   ....[0]....
.L_517:
        /*00a0*/ 	.word	0x000001b0


	//   ....[1]....
        /*00a4*/ 	.word	0x000001e0


	//   ....[2]....
        /*00a8*/ 	.word	0x00000250


	//   ....[3]....
        /*00ac*/ 	.word	0x00000290


	//   ....[4]....
        /*00b0*/ 	.word	0x0000c910


	//   ....[5]....
        /*00b4*/ 	.word	0x0000c9a0


	//   ....[6]....
        /*00b8*/ 	.word	0x0000ce90


	//   ....[7]....
        /*00bc*/ 	.word	0x0000ed30


	//   ....[8]....
        /*00c0*/ 	.word	0x0000edc0


	//----- nvinfo : EIATTR_COOP_GROUP_MASK_REGIDS
	.align		4
.L_518:
        /*00c4*/ 	.byte	0x04, 0x29
        /*00c6*/ 	.short	(.L_520 - .L_519)


	//   ....[0]....
.L_519:
        /*00c8*/ 	.word	0xffffffff


	//   ....[1]....
        /*00cc*/ 	.word	0xffffffff


	//   ....[2]....
        /*00d0*/ 	.word	0xffffffff


	//   ....[3]....
        /*00d4*/ 	.word	0xffffffff


	//   ....[4]....
        /*00d8*/ 	.word	0xffffffff


	//   ....[5]....
        /*00dc*/ 	.word	0xffffffff


	//   ....[6]....
        /*00e0*/ 	.word	0xffffffff


	//   ....[7]....
        /*00e4*/ 	.word	0xffffffff


	//   ....[8]....
        /*00e8*/ 	.word	0xffffffff


	//   ....[9]....
        /*00ec*/ 	.word	0xffffffff


	//   ....[10]....
        /*00f0*/ 	.word	0xffffffff


	//   ....[11]....
        /*00f4*/ 	.word	0xffffffff


	//   ....[12]....
        /*00f8*/ 	.word	0xffffffff


	//   ....[13]....
        /*00fc*/ 	.word	0xffffffff


	//   ....[14]....
        /*0100*/ 	.word	0xffffffff


	//   ....[15]....
        /*0104*/ 	.word	0xffffffff


	//   ....[16]....
        /*0108*/ 	.word	0xffffffff


	//   ....[17]....
        /*010c*/ 	.word	0xffffffff


	//   ....[18]....
        /*0110*/ 	.word	0xffffffff


	//   ....[19]....
        /*0114*/ 	.word	0xffffffff


	//   ....[20]....
        /*0118*/ 	.word	0xffffffff


	//   ....[21]....
        /*011c*/ 	.word	0xffffffff


	//   ....[22]....
        /*0120*/ 	.word	0xffffffff


	//   ....[23]....
        /*0124*/ 	.word	0xffffffff


	//   ....[24]....
        /*0128*/ 	.word	0xffffffff


	//   ....[25]....
        /*012c*/ 	.word	0xffffffff


	//   ....[26]....
        /*0130*/ 	.word	0xffffffff


	//   ....[27]....
        /*0134*/ 	.word	0xffffffff


	//   ....[28]....
        /*0138*/ 	.word	0x0500000f


	//   ....[29]....
        /*013c*/ 	.word	0x0500000f


	//----- nvinfo : EIATTR_COOP_GROUP_INSTR_OFFSETS
	.align		4
.L_520:
        /*0140*/ 	.byte	0x04, 0x28
        /*0142*/ 	.short	(.L_522 - .L_521)


	//   ....[0]....
.L_521:
        /*0144*/ 	.word	0x00000060


	//   ....[1]....
        /*0148*/ 	.word	0x000001c0


	//   ....[2]....
        /*014c*/ 	.word	0x00000270


	//   ....[3]....
        /*0150*/ 	.word	0x00000410


	//   ....[4]....
        /*0154*/ 	.word	0x00000570


	//   ....[5]....
        /*0158*/ 	.word	0x00000690


	//   ....[6]....
        /*015c*/ 	.word	0x000007f0


	//   ....[7]....
        /*0160*/ 	.word	0x000016d0


	//   ....[8]....
        /*0164*/ 	.word	0x00003630


	//   ....[9]....
        /*0168*/ 	.word	0x000036f0


	//   ....[10]....
        /*016c*/ 	.word	0x00003720


	//   ....[11]....
        /*0170*/ 	.word	0x00003780


	//   ....[12]....
        /*0174*/ 	.word	0x00005ec0


	//   ....[13]....
        /*0178*/ 	.word	0x00005ee0


	//   ....[14]....
        /*017c*/ 	.word	0x00005f00


	//   ....[15]....
        /*0180*/ 	.word	0x00005f20


	//   ....[16]....
        /*0184*/ 	.word	0x00008790


	//   ....[17]....
        /*0188*/ 	.word	0x00008830


	//   ....[18]....
        /*018c*/ 	.word	0x000088a0


	//   ....[19]....
        /*0190*/ 	.word	0x00008a00


	//   ....[20]....
        /*0194*/ 	.word	0x00009eb0


	//   ....[21]....
        /*0198*/ 	.word	0x00009f30


	//   ....[22]....
        /*019c*/ 	.word	0x00009f80


	//   ....[23]....
        /*01a0*/ 	.word	0x00009fb0


	//   ....[24]....
        /*01a4*/ 	.word	0x0000b620


	//   ....[25]....
        /*01a8*/ 	.word	0x0000c380


	//   ....[26]....
        /*01ac*/ 	.word	0x0000ee50


	//   ....[27]....
        /*01b0*/ 	.word	0x0000f030


	//   ....[28]....
        /*01b4*/ 	.word	0x0000f610


	//   ....[29]....
        /*01b8*/ 	.word	0x0000f9e0


	//----- nvinfo : EIATTR_REG_RECONFIG
	.align		4
.L_522:
        /*01bc*/ 	.byte	0x01, 0x54
	.zero		2


	//----- nvinfo : EIATTR_SYSCALL_OFFSETS
	.align		4
        /*01c0*/ 	.byte	0x04, 0x46
        /*01c2*/ 	.short	(.L_524 - .L_523)


	//   ....[0]....
.L_523:
        /*01c4*/ 	.word	0x000018d0


	//   ....[1]....
        /*01c8*/ 	.word	0x0000cb20


	//   ....[2]....
        /*01cc*/ 	.word	0x0000cc50


	//   ....[3]....
        /*01d0*/ 	.word	0x0000cd50


	//----- nvinfo : EIATTR_MBARRIER_INSTR_OFFSETS
	.align		4
.L_524:
        /*01d4*/ 	.byte	0x04, 0x39
        /*01d6*/ 	.short	(.L_526 - .L_525)


	//   ....[0]....
.L_525:
        /*01d8*/ 	.word	0x000002b0
        /*01dc*/ 	.word	0x000000ff
        /*01e0*/ 	.word	0x00032400
        /*01e4*/ 	.short	0x0100
        /*01e6*/ 	.byte	0x06
	.zero		1


	//   ....[1]....
        /*01e8*/ 	.word	0x000002c0
        /*01ec*/ 	.word	0x000000ff
        /*01f0*/ 	.word	0x00032410
        /*01f4*/ 	.short	0x0100
        /*01f6*/ 	.byte	0x06
	.zero		1


	//   ....[2]....
        /*01f8*/ 	.word	0x000002d0
        /*01fc*/ 	.word	0x000000ff
        /*0200*/ 	.word	0x00032420
        /*0204*/ 	.short	0x0100
        /*0206*/ 	.byte	0x06
	.zero		1


	//   ....[3]....
        /*0208*/ 	.word	0x000003c0
        /*020c*/ 	.word	0x000000ff
        /*0210*/ 	.word	0x00032430
        /*0214*/ 	.short	0x0100
        /*0216*/ 	.byte	0x08
	.zero		1


	//   ....[4]....
        /*0218*/ 	.word	0x000003d0
        /*021c*/ 	.word	0x000000ff
        /*0220*/ 	.word	0x00032440
        /*0224*/ 	.short	0x0100
        /*0226*/ 	.byte	0x08
	.zero		1


	//   ....[5]....
        /*0228*/ 	.word	0x000003e0
        /*022c*/ 	.word	0x000000ff
        /*0230*/ 	.word	0x00032438
        /*0234*/ 	.short	0x0100
        /*0236*/ 	.byte	0x08
	.zero		1


	//   ....[6]....
        /*0238*/ 	.word	0x000003f0
        /*023c*/ 	.word	0x000000ff
        /*0240*/ 	.word	0x00032448
        /*0244*/ 	.short	0x0100
        /*0246*/ 	.byte	0x08
	.zero		1


	//   ....[7]....
        /*0248*/ 	.word	0x00000520
        /*024c*/ 	.word	0x000000ff
        /*0250*/ 	.word	0x00032450
        /*0254*/ 	.short	0x0100
        /*0256*/ 	.byte	0x08
	.zero		1


	//   ....[8]....
        /*0258*/ 	.word	0x00000530
        /*025c*/ 	.word	0x000000ff
        /*0260*/ 	.word	0x00032460
        /*0264*/ 	.short	0x0100
        /*0266*/ 	.byte	0x08
	.zero		1


	//   ....[9]....
        /*0268*/ 	.word	0x00000540
        /*026c*/ 	.word	0x000000ff
        /*0270*/ 	.word	0x00032458
        /*0274*/ 	.short	0x0100
        /*0276*/ 	.byte	0x08
	.zero		1


	//   ....[10]....
        /*0278*/ 	.word	0x00000550
        /*027c*/ 	.word	0x000000ff
        /*0280*/ 	.word	0x00032468
        /*0284*/ 	.short	0x0100
        /*0286*/ 	.byte	0x08
	.zero		1


	//   ....[11]....
        /*0288*/ 	.word	0x00000640
        /*028c*/ 	.word	0x000000ff
        /*0290*/ 	.word	0x00032470
        /*0294*/ 	.short	0x0100
        /*0296*/ 	.byte	0x06
	.zero		1


	//   ....[12]....
        /*0298*/ 	.word	0x00000650
        /*029c*/ 	.word	0x000000ff
        /*02a0*/ 	.word	0x00032480
        /*02a4*/ 	.short	0x0100
        /*02a6*/ 	.byte	0x06
	.zero		1


	//   ....[13]....
        /*02a8*/ 	.word	0x00000660
        /*02ac*/ 	.word	0x000000ff
        /*02b0*/ 	.word	0x00032478
        /*02b4*/ 	.short	0x0100
        /*02b6*/ 	.byte	0x06
	.zero		1


	//   ....[14]....
        /*02b8*/ 	.word	0x00000670
        /*02bc*/ 	.word	0x000000ff
        /*02c0*/ 	.word	0x00032488
        /*02c4*/ 	.short	0x0100
        /*02c6*/ 	.byte	0x06
	.zero		1


	//   ....[15]....
        /*02c8*/ 	.word	0x000007a0
        /*02cc*/ 	.word	0x000000ff
        /*02d0*/ 	.word	0x00032490
        /*02d4*/ 	.short	0x0100
        /*02d6*/ 	.byte	0x08
	.zero		1


	//   ....[16]....
        /*02d8*/ 	.word	0x000007b0
        /*02dc*/ 	.word	0x000000ff
        /*02e0*/ 	.word	0x000324a0
        /*02e4*/ 	.short	0x0100
        /*02e6*/ 	.byte	0x08
	.zero		1


	//   ....[17]....
        /*02e8*/ 	.word	0x000007c0
        /*02ec*/ 	.word	0x000000ff
        /*02f0*/ 	.word	0x00032498
        /*02f4*/ 	.short	0x0100
        /*02f6*/ 	.byte	0x08
	.zero		1


	//   ....[18]....
        /*02f8*/ 	.word	0x000007d0
        /*02fc*/ 	.word	0x000000ff
        /*0300*/ 	.word	0x000324a8
        /*0304*/ 	.short	0x0100
        /*0306*/ 	.byte	0x08
	.zero		1


	//   ....[19]....
        /*0308*/ 	.word	0x00000900
        /*030c*/ 	.word	0x000000ff
        /*0310*/ 	.word	0x000324b0
        /*0314*/ 	.short	0x0100
        /*0316*/ 	.byte	0x08
	.zero		1


	//   ....[20]....
        /*0318*/ 	.word	0x00000910
        /*031c*/ 	.word	0x000000ff
        /*0320*/ 	.word	0x000324c0
        /*0324*/ 	.short	0x0100
        /*0326*/ 	.byte	0x08
	.zero		1


	//   ....[21]....
        /*0328*/ 	.word	0x00000920
        /*032c*/ 	.word	0x000000ff
        /*0330*/ 	.word	0x000324b8
        /*0334*/ 	.short	0x0100
        /*0336*/ 	.byte	0x08
	.zero		1


	//   ....[22]....
        /*0338*/ 	.word	0x00000930
        /*033c*/ 	.word	0x000000ff
        /*0340*/ 	.word	0x000324c8
        /*0344*/ 	.short	0x0100
        /*0346*/ 	.byte	0x08
	.zero		1


	//   ....[23]....
        /*0348*/ 	.word	0x00001930
        /*034c*/ 	.word	0x000000ff
        /*0350*/ 	.word	0x00032400
        /*0354*/ 	.short	0x010a
        /*0356*/ 	.byte	0x27
	.zero		1


	//   ....[24]....
        /*0358*/ 	.word	0x000019f0
        /*035c*/ 	.word	0x000000ff
        /*0360*/ 	.word	0x00032430
        /*0364*/ 	.short	0x010a
        /*0366*/ 	.byte	0x07
	.zero		1


	//   ....[25]....
        /*0368*/ 	.word	0x00001a30
        /*036c*/ 	.word	0x000000ff
        /*0370*/ 	.word	0x00032430
        /*0374*/ 	.short	0x010a
        /*0376*/ 	.byte	0x07
	.zero		1


	//   ....[26]....
        /*0378*/ 	.word	0x00001d20
        /*037c*/ 	.word	0x000000ff
        /*0380*/ 	.word	0x00032410
        /*0384*/ 	.short	0x010a
        /*0386*/ 	.byte	0x27
	.zero		1


	//   ....[27]....
        /*0388*/ 	.word	0x00001d60
        /*038c*/ 	.word	0x000000ff
        /*0390*/ 	.word	0x00032450
        /*0394*/ 	.short	0x010a
        /*0396*/ 	.byte	0x07
	.zero		1


	//   ....[28]....
        /*0398*/ 	.word	0x00001da0
        /*039c*/ 	.word	0x000000ff
        /*03a0*/ 	.word	0x00032450
        /*03a4*/ 	.short	0x010a
        /*03a6*/ 	.byte	0x07
	.zero		1


	//   ....[29]....
        /*03a8*/ 	.word	0x00003a80
        /*03ac*/ 	.word	0x00000018
        /*03b0*/ 	.word	0x00000000
        /*03b4*/ 	.short	0x0101
        /*03b6*/ 	.byte	0x3f
	.zero		1


	//   ....[30]....
        /*03b8*/ 	.word	0x000044f0
        /*03bc*/ 	.word	0x000000a5
        /*03c0*/ 	.word	0x00000000
        /*03c4*/ 	.short	0x0101
        /*03c6*/ 	.byte	0x3f
	.zero		1


	//   ....[31]....
        /*03c8*/ 	.word	0x000045d0
        /*03cc*/ 	.word	0x000000ff
        /*03d0*/ 	.word	0x00032430
        /*03d4*/ 	.short	0x010a
        /*03d6*/ 	.byte	0x04
	.zero		1


	//   ....[32]....
        /*03d8*/ 	.word	0x00004610
        /*03dc*/ 	.word	0x000000ff
        /*03e0*/ 	.word	0x00032430
        /*03e4*/ 	.short	0x010a
        /*03e6*/ 	.byte	0x04
	.zero		1


	//   ....[33]....
        /*03e8*/ 	.word	0x00004820
        /*03ec*/ 	.word	0x000000ff
        /*03f0*/ 	.word	0x00032450
        /*03f4*/ 	.short	0x010a
        /*03f6*/ 	.byte	0x04
	.zero		1


	//   ....[34]....
        /*03f8*/ 	.word	0x00004860
        /*03fc*/ 	.word	0x000000ff
        /*0400*/ 	.word	0x00032450
        /*0404*/ 	.short	0x010a
        /*0406*/ 	.byte	0x04
	.zero		1


	//   ....[35]....
        /*0408*/ 	.word	0x00006180
        /*040c*/ 	.word	0x00000098
        /*0410*/ 	.word	0x00000000
        /*0414*/ 	.short	0x0101
        /*0416*/ 	.byte	0x3f
	.zero		1


	//   ....[36]....
        /*0418*/ 	.word	0x00007550
        /*041c*/ 	.word	0x000000a9
        /*0420*/ 	.word	0x00000000
        /*0424*/ 	.short	0x0101
        /*0426*/ 	.byte	0x3f
	.zero		1


	//   ....[37]....
        /*0428*/ 	.word	0x00007650
        /*042c*/ 	.word	0x000000ff
        /*0430*/ 	.word	0x00032430
        /*0434*/ 	.short	0x010a
        /*0436*/ 	.byte	0x04
	.zero		1


	//   ....[38]....
        /*0438*/ 	.word	0x00007690
        /*043c*/ 	.word	0x000000ff
        /*0440*/ 	.word	0x00032430
        /*0444*/ 	.short	0x010a
        /*0446*/ 	.byte	0x04
	.zero		1


	//   ....[39]....
        /*0448*/ 	.word	0x000078a0
        /*044c*/ 	.word	0x000000ff
        /*0450*/ 	.word	0x00032450
        /*0454*/ 	.short	0x010a
        /*0456*/ 	.byte	0x04
	.zero		1


	//   ....[40]....
        /*0458*/ 	.word	0x000078e0
        /*045c*/ 	.word	0x000000ff
        /*0460*/ 	.word	0x00032450
        /*0464*/ 	.short	0x010a
        /*0466*/ 	.byte	0x04
	.zero		1


	//   ....[41]....
        /*0468*/ 	.word	0x00008c00
        /*046c*/ 	.word	0x00000098
        /*0470*/ 	.word	0x00000000
        /*0474*/ 	.short	0x0101
        /*0476*/ 	.byte	0x3f
	.zero		1


	//   ....[42]....
        /*0478*/ 	.word	0x00009e90
        /*047c*/ 	.word	0x000000d6
        /*0480*/ 	.word	0x00000000
        /*0484*/ 	.short	0x0101
        /*0486*/ 	.byte	0x3f
	.zero		1


	//   ....[43]....
        /*0488*/ 	.word	0x0000b8d0
        /*048c*/ 	.word	0x000000ff
        /*0490*/ 	.word	0x00000000
        /*0494*/ 	.short	0x0101
        /*0496*/ 	.byte	0x05
	.zero		1


	//   ....[44]....
        /*0498*/ 	.word	0x0000d0e0
        /*049c*/ 	.word	0x0000000a
        /*04a0*/ 	.word	0x00032440
        /*04a4*/ 	.short	0x010a
        /*04a6*/ 	.byte	0x3f
	.zero		1


	//   ....[45]....
        /*04a8*/ 	.word	0x0000d640
        /*04ac*/ 	.word	0x00000012
        /*04b0*/ 	.word	0x00032420
        /*04b4*/ 	.short	0x010a
        /*04b6*/ 	.byte	0x3f
	.zero		1


	//   ....[46]....
        /*04b8*/ 	.word	0x0000d6c0
        /*04bc*/ 	.word	0x0000000a
        /*04c0*/ 	.word	0x00032460
        /*04c4*/ 	.short	0x010a
        /*04c6*/ 	.byte	0x3f
	.zero		1


	//   ....[47]....
        /*04c8*/ 	.word	0x0000dbe0
        /*04cc*/ 	.word	0x00000002
        /*04d0*/ 	.word	0x00032440
        /*04d4*/ 	.short	0x010a
        /*04d6*/ 	.byte	0x3f
	.zero		1


	//   ....[48]....
        /*04d8*/ 	.word	0x0000dd70
        /*04dc*/ 	.word	0x00000002
        /*04e0*/ 	.word	0x00032460
        /*04e4*/ 	.short	0x010a
        /*04e6*/ 	.byte	0x3f
	.zero		1


	//   ....[49]....
        /*04e8*/ 	.word	0x0000e240
        /*04ec*/ 	.word	0x00000003
        /*04f0*/ 	.word	0x00032440
        /*04f4*/ 	.short	0x010a
        /*04f6*/ 	.byte	0x3f
	.zero		1


	//   ....[50]....
        /*04f8*/ 	.word	0x0000e3d0
        /*04fc*/ 	.word	0x00000003
        /*0500*/ 	.word	0x00032460
        /*0504*/ 	.short	0x010a
        /*0506*/ 	.byte	0x3f
	.zero		1


	//   ....[51]....
        /*0508*/ 	.word	0x0000e850
        /*050c*/ 	.word	0x00000002
        /*0510*/ 	.word	0x00032440
        /*0514*/ 	.short	0x010a
        /*0516*/ 	.byte	0x3f
	.zero		1


	//   ....[52]....
        /*0518*/ 	.word	0x0000e9e0
        /*051c*/ 	.word	0x00000002
        /*0520*/ 	.word	0x00032460
        /*0524*/ 	.short	0x010a
        /*0526*/ 	.byte	0x3f
	.zero		1


	//   ....[53]....
        /*0528*/ 	.word	0x0000efe0
        /*052c*/ 	.word	0x00000007
        /*0530*/ 	.word	0x00032420
        /*0534*/ 	.short	0x010a
        /*0536*/ 	.byte	0x3f
	.zero		1


	//   ....[54]....
        /*0538*/ 	.word	0x0000f130
        /*053c*/ 	.word	0x00000005
        /*0540*/ 	.word	0x00000000
        /*0544*/ 	.short	0x010a
        /*0546*/ 	.byte	0x3f
	.zero		1


	//   ....[55]....
        /*0548*/ 	.word	0x0000f1a0
        /*054c*/ 	.word	0x00000003
        /*0550*/ 	.word	0x00000000
        /*0554*/ 	.short	0x010a
        /*0556*/ 	.byte	0x3f
	.zero		1


	//   ....[56]....
        /*0558*/ 	.word	0x0000f200
        /*055c*/ 	.word	0x00000005
        /*0560*/ 	.word	0x00000000
        /*0564*/ 	.short	0x010a
        /*0566*/ 	.byte	0x3f
	.zero		1


	//   ....[57]....
        /*0568*/ 	.word	0x0000f230
        /*056c*/ 	.word	0x00000003
        /*0570*/ 	.word	0x00000000
        /*0574*/ 	.short	0x010a
        /*0576*/ 	.byte	0x3f
	.zero		1


	//   ....[58]....
        /*0578*/ 	.word	0x0000f2a0
        /*057c*/ 	.word	0x00000003
        /*0580*/ 	.word	0x00032400
        /*0584*/ 	.short	0x010a
        /*0586*/ 	.byte	0x3f
	.zero		1


	//   ....[59]....
        /*0588*/ 	.word	0x0000f300
        /*058c*/ 	.word	0x00000003
        /*0590*/ 	.word	0x00032430
        /*0594*/ 	.short	0x010a
        /*0596*/ 	.byte	0x3f
	.zero		1


	//   ....[60]....
        /*0598*/ 	.word	0x0000f360
        /*059c*/ 	.word	0x00000003
        /*05a0*/ 	.word	0x00032410
        /*05a4*/ 	.short	0x010a
        /*05a6*/ 	.byte	0x3f
	.zero		1


	//   ....[61]....
        /*05a8*/ 	.word	0x0000f3c0
        /*05ac*/ 	.word	0x00000003
        /*05b0*/ 	.word	0x00032450
        /*05b4*/ 	.short	0x010a
        /*05b6*/ 	.byte	0x3f
	.zero		1


	//   ....[62]....
        /*05b8*/ 	.word	0x0000f420
        /*05bc*/ 	.word	0x00000098
        /*05c0*/ 	.word	0x00032430
        /*05c4*/ 	.short	0x010a
        /*05c6*/ 	.byte	0x3f
	.zero		1


	//   ....[63]....
        /*05c8*/ 	.word	0x0000f480
        /*05cc*/ 	.word	0x000000d2
        /*05d0*/ 	.word	0x00032450
        /*05d4*/ 	.short	0x010a
        /*05d6*/ 	.byte	0x3f
	.zero		1


	//   ....[64]....
        /*05d8*/ 	.word	0x0000f4e0
        /*05dc*/ 	.word	0x00000099
        /*05e0*/ 	.word	0x00032430
        /*05e4*/ 	.short	0x010a
        /*05e6*/ 	.byte	0x3f
	.zero		1


	//   ....[65]....
        /*05e8*/ 	.word	0x0000f540
        /*05ec*/ 	.word	0x000000d1
        /*05f0*/ 	.word	0x00032450
        /*05f4*/ 	.short	0x010a
        /*05f6*/ 	.byte	0x3f
	.zero		1


	//   ....[66]....
        /*05f8*/ 	.word	0x0000f6c0
        /*05fc*/ 	.word	0x0000000a
        /*0600*/ 	.word	0x00032440
        /*0604*/ 	.short	0x010a
        /*0606*/ 	.byte	0x3f
	.zero		1


	//   ....[67]....
        /*0608*/ 	.word	0x0000f710
        /*060c*/ 	.word	0x00000012
        /*0610*/ 	.word	0x00032420
        /*0614*/ 	.short	0x010a
        /*0616*/ 	.byte	0x3f
	.zero		1


	//   ....[68]....
        /*0618*/ 	.word	0x0000f760
        /*061c*/ 	.word	0x0000000a
        /*0620*/ 	.word	0x00032460
        /*0624*/ 	.short	0x010a
        /*0626*/ 	.byte	0x3f
	.zero		1


	//   ....[69]....
        /*0628*/ 	.word	0x0000f7b0
        /*062c*/ 	.word	0x00000002
        /*0630*/ 	.word	0x00032440
        /*0634*/ 	.short	0x010a
        /*0636*/ 	.byte	0x3f
	.zero		1


	//   ....[70]....
        /*0638*/ 	.word	0x0000f800
        /*063c*/ 	.word	0x00000002
        /*0640*/ 	.word	0x00032460
        /*0644*/ 	.short	0x010a
        /*0646*/ 	.byte	0x3f
	.zero		1


	//   ....[71]....
        /*0648*/ 	.word	0x0000f850
        /*064c*/ 	.word	0x00000003
        /*0650*/ 	.word	0x00032440
        /*0654*/ 	.short	0x010a
        /*0656*/ 	.byte	0x3f
	.zero		1


	//   ....[72]....
        /*0658*/ 	.word	0x0000f8a0
        /*065c*/ 	.word	0x00000003
        /*0660*/ 	.word	0x00032460
        /*0664*/ 	.short	0x010a
        /*0666*/ 	.byte	0x3f
	.zero		1


	//   ....[73]....
        /*0668*/ 	.word	0x0000f8f0
        /*066c*/ 	.word	0x00000002
        /*0670*/ 	.word	0x00032440
        /*0674*/ 	.short	0x010a
        /*0676*/ 	.byte	0x3f
	.zero		1


	//   ....[74]....
        /*0678*/ 	.word	0x0000f940
        /*067c*/ 	.word	0x00000002
        /*0680*/ 	.word	0x00032460
        /*0684*/ 	.short	0x010a
        /*0686*/ 	.byte	0x3f
	.zero		1


	//   ....[75]....
        /*0688*/ 	.word	0x0000fa20
        /*068c*/ 	.word	0x00000007
        /*0690*/ 	.word	0x00032420
        /*0694*/ 	.short	0x010a
        /*0696*/ 	.byte	0x3f
	.zero		1


	//   ....[76]....
        /*0698*/ 	.word	0x0000fa70
        /*069c*/ 	.word	0x00000005
        /*06a0*/ 	.word	0x00000000
        /*06a4*/ 	.short	0x010a
        /*06a6*/ 	.byte	0x3f
	.zero		1


	//   ....[77]....
        /*06a8*/ 	.word	0x0000fac0
        /*06ac*/ 	.word	0x00000003
        /*06b0*/ 	.word	0x00000000
        /*06b4*/ 	.short	0x010a
        /*06b6*/ 	.byte	0x3f
	.zero		1


	//   ....[78]....
        /*06b8*/ 	.word	0x0000fb10
        /*06bc*/ 	.word	0x00000005
        /*06c0*/ 	.word	0x00000000
        /*06c4*/ 	.short	0x010a
        /*06c6*/ 	.byte	0x3f
	.zero		1


	//----- nvinfo : EIATTR_NUM_MBARRIERS
	.align		4
.L_526:
        /*06c8*/ 	.byte	0x03, 0x38
        /*06ca*/ 	.short	0x0017


	//----- nvinfo : EIATTR_EXIT_INSTR_OFFSETS
	.align		4
        /*06cc*/ 	.byte	0x04, 0x1c
        /*06ce*/ 	.short	(.L_528 - .L_527)


	//   ....[0]....
.L_527:
        /*06d0*/ 	.word	0x00000aa0


	//   ....[1]....
        /*06d4*/ 	.word	0x0000c340


	//   ....[2]....
        /*06d8*/ 	.word	0x0000c3a0


	//   ....[3]....
        /*06dc*/ 	.word	0x0000f050


	//   ....[4]....
        /*06e0*/ 	.word	0x0000f280


	//----- nvinfo : EIATTR_MAX_THREADS
	.align		4
.L_528:
        /*06e4*/ 	.byte	0x04, 0x05
        /*06e6*/ 	.short	(.L_530 - .L_529)
.L_529:
        /*06e8*/ 	.word	0x00000180
        /*06ec*/ 	.word	0x00000001
        /*06f0*/ 	.word	0x00000001


	//----- nvinfo : EIATTR_CRS_STACK_SIZE
	.align		4
.L_530:
        /*06f4*/ 	.byte	0x04, 0x1e
        /*06f6*/ 	.short	(.L_532 - .L_531)
.L_531:
        /*06f8*/ 	.word	0x00000000


	//----- nvinfo : EIATTR_CBANK_PARAM_SIZE
	.align		4
.L_532:
        /*06fc*/ 	.byte	0x03, 0x19
        /*06fe*/ 	.short	0x0cf0


	//----- nvinfo : EIATTR_PARAM_CBANK
	.align		4
        /*0700*/ 	.byte	0x04, 0x0a
        /*0702*/ 	.short	(.L_534 - .L_533)
	.align		4
.L_533:
        /*0704*/ 	.word	index@(.nv.constant0._ZN7cutlass13device_kernelIN5flash11enable_sm90INS1_16FlashAttnFwdSm90INS1_25CollectiveMainloopFwdSm90ILi2EN4cute5tupleIJNS5_1CILi1EEES8_S8_EEENS6_IJNS7_ILi128EEENS7_ILi96EEENS7_ILi64EEEEEELi256ENS_6half_tEfNS_4arch4Sm90ELb1ELb0ELb1ELb0ELb0ELb0ELb1ELb1ELb0ELb0ELb0ELb0EEENS1_21CollectiveEpilogueFwdINS6_IJSA_NS7_ILi256EEESB_EEES9_SE_SG_Li256ELb0ELb0ELb0ELb0EEENS1_30DynamicPersistentTileSchedulerILi256ELi32ELb0ELb0ELb1EEEEEEEEEvNT_6ParamsE)
        /*0708*/ 	.short	0x0210
        /*070a*/ 	.short	0x0cf0


	//----- nvinfo : EIATTR_SW_WAR
	.align		4
.L_534:
        /*070c*/ 	.byte	0x04, 0x36
        /*070e*/ 	.short	(.L_536 - .L_535)
.L_535:
        /*0710*/ 	.word	0x00000008
.L_536:


//--------------------- .nv.info._ZN7cutlass13device_kernelIN5flash11enable_sm90INS1_16FlashAttnFwdSm90INS1_25CollectiveMainloopFwdSm90ILi2EN4cute5tupleIJNS5_1CILi1EEES8_S8_EEENS6_IJNS7_ILi128EEENS7_ILi96EEENS7_ILi64EEEEEELi256ENS_6half_tEfNS_4arch4Sm90ELb1ELb0ELb1ELb1ELb0ELb0ELb0ELb1ELb0ELb0ELb0ELb0EEENS1_21CollectiveEpilogueFwdINS6_IJSA_NS7_ILi256EEESB_EEES9_SE_SG_Li256ELb1ELb0ELb0ELb0EEENS1_36VarlenDynamicPersistentTileSchedulerILi128ELi96ELi256ELi32ELb0ELb0ELb1ELb1ELb1ELb1EEEEEEEEEvNT_6ParamsE --------------------------
	.section	.nv.info._ZN7cutlass13device_kernelIN5flash11enable_sm90INS1_16FlashAttnFwdSm90INS1_25CollectiveMainloopFwdSm90ILi2EN4cute5tupleIJNS5_1CILi1EEES8_S8_EEENS6_IJNS7_ILi128EEENS7_ILi96EEENS7_ILi64EEEEEELi256ENS_6half_tEfNS_4arch4Sm90ELb1ELb0ELb1ELb1ELb0ELb0ELb0ELb1ELb0ELb0ELb0ELb0EEENS1_21CollectiveEpilogueFwdINS6_IJSA_NS7_ILi256EEESB_EEES9_SE_SG_Li256ELb1ELb0ELb0ELb0EEENS1_36VarlenDynamicPersistentTileSchedulerILi128ELi96ELi256ELi32ELb0ELb0ELb1ELb1ELb1ELb1EEEEEEEEEvNT_6ParamsE,"",@"SHT_CUDA_INFO"
	.sectionflags	@""
	.align	4


	//----- nvinfo : EIATTR_CUDA_API_VERSION
	.align		4
        /*0000*/ 	.byte	0x04, 0x37
        /*0002*/ 	.short	(.L_538 - .L_537)
.L_537:
        /*0004*/ 	.word	0x00000082


	//----- nvinfo : EIATTR_KPARAM_INFO
	.align		4
.L_538:
        /*0008*/ 	.byte	0x04, 0x17
        /*000a*/ 	.short	(.L_540 - .L_539)
.L_539:
        /*000c*/ 	.word	0x00000000
        /*0010*/ 	.short	0x0000
        /*0012*/ 	.short	0x0070
        /*0014*/ 	.byte	0x00, 0xf0, 0x01, 0x28


	//----- nvinfo : EIATTR_SPARSE_MMA_MASK
	.align		4
.L_540:
        /*0018*/ 	.byte	0x03, 0x50
        /*001a*/ 	.short	0x0000


	//----- nvinfo : EIATTR_MAXREG_COUNT
	.align		4
        /*001c*/ 	.byte	0x03, 0x1b
        /*001e*/ 	.short	0x00a8


	//----- nvinfo : EIATTR_NUM_BARRIERS
	.align		4
        /*0020*/ 	.byte	0x02, 0x4c
        /*0022*/ 	.byte	0x10
	.zero		1


	//----- nvinfo : EIATTR_EXTERNS
	.align		4
        /*0024*/ 	.byte	0x04, 0x0f
        /*0026*/ 	.short	(.L_542 - .L_541)


	//   ....[0]....
	.align		4
.L_541:
        /*0028*/ 	.word	index@(__assertfail)


	//----- nvinfo : EIATTR_ANNOTATIONS
	.align		4
.L_542:
        /*002c*/ 	.byte	0x04, 0x55
        /*002e*/ 	.short	(.L_544 - .L_543)


	//   ....[0]....
.L_543:
        /* <DEDUP_REMOVED lines=28> */


	//----- nvinfo : EIATTR_MERCURY_ISA_VERSION
	.align		4
.L_544:
        /*01e0*/ 	.byte	0x03, 0x5f
        /*01e2*/ 	.short	0x0101


	//----- nvinfo : EIATTR_UNUSED_LOAD_BYTE_OFFSET
	.align		4
        /*01e4*/ 	.byte	0x04, 0x44
        /*01e6*/ 	.short	(.L_546 - .L_545)


	//   ....[0]....
.L_545:
        /*01e8*/ 	.word	0x00000a50
        /*01ec*/ 	.word	0x0000fff0


	//   ....[1]....
        /*01f0*/ 	.word	0x00009410
        /*01f4*/ 	.word	0x0000fff0


	//----- nvinfo : EIATTR_INT_WARP_WIDE_INSTR_OFFSETS
	.align		4
.L_546:
        /*01f8*/ 	.byte	0x04, 0x31
        /*01fa*/ 	.short	(.L_548 - .L_547)


	//   ....[0]....
.L_547:
        /*01fc*/ 	.word	0x00000160


	//   ....[1]....
        /*0200*/ 	.word	0x000001a0


	//   ....[2]....
        /*0204*/ 	.word	0x00000210


	//   ....[3]....
        /*0208*/ 	.word	0x0000d130


	//   ....[4]....
        /*020c*/ 	.word	0x0000d1c0


	//   ....[5]....
        /*0210*/ 	.word	0x0000d650


	//   ....[6]....
        /*0214*/ 	.word	0x0000d680


	//   ....[7]....
        /*0218*/ 	.word	0x0000fa20


	//   ....[8]....
        /*021c*/ 	.word	0x0000fab0


	//----- nvinfo : EIATTR_COOP_GROUP_MASK_REGIDS
	.align		4
.L_548:
        /*0220*/ 	.byte	0x04, 0x29
        /*0222*/ 	.short	(.L_550 - .L_549)


	//   ....[0]....
.L_549:
        /*0224*/ 	.word	0xffffffff


	//   ....[1]....
        /*0228*/ 	.word	0xffffffff


	//   ....[2]....
        /*022c*/ 	.word	0xffffffff


	//   ....[3]....
        /*0230*/ 	.word	0xffffffff


	//   ....[4]....
        /*0234*/ 	.word	0xffffffff


	//   ....[5]....
        /*0238*/ 	.word	0xffffffff


	//   ....[6]....
        /*023c*/ 	.word	0xffffffff


	//   ....[7]....
        /*0240*/ 	.word	0xffffffff


	//   ....[8]....
        /*0244*/ 	.word	0xffffffff


	//   ....[9]....
        /*0248*/ 	.word	0xffffffff


	//   ....[10]....
        /*024c*/ 	.word	0xffffffff


	//   ....[11]....
        /*0250*/ 	.word	0xffffffff


	//   ....[12]....
        /*0254*/ 	.word	0xffffffff


	//   ....[13]....
        /*0258*/ 	.word	0xffffffff


	//   ....[14]....
        /*025c*/ 	.word	0xffffffff


	//   ....[15]....
        /*0260*/ 	.word	0xffffffff


	//   ....[16]....
        /*0264*/ 	.word	0xffffffff


	//   ....[17]....
        /*0268*/ 	.word	0xffffffff


	//   ....[18]....
        /*026c*/ 	.word	0xffffffff


	//   ....[19]....
        /*0270*/ 	.word	0xffffffff


	//   ....[20]....
        /*0274*/ 	.word	0xffffffff


	//   ....[21]....
        /*0278*/ 	.word	0xffffffff


	//   ....[22]....
        /*027c*/ 	.word	0xffffffff


	//   ....[23]....
        /*0280*/ 	.word	0xffffffff


	//   ....[24]....
        /*0284*/ 	.word	0xffffffff


	//   ....[25]....
        /*0288*/ 	.word	0xffffffff


	//   ....[26]....
        /*028c*/ 	.word	0xffffffff


	//   ....[27]....
        /*0290*/ 	.word	0xffffffff


	//   ....[28]....
        /*0294*/ 	.word	0xffffffff


	//   ....[29]....
        /*0298*/ 	.word	0xffffffff


	//   ....[30]....
        /*029c*/ 	.word	0xffffffff


	//   ....[31]....
        /*02a0*/ 	.word	0xffffffff


	//   ....[32]....
        /*02a4*/ 	.word	0xffffffff


	//   ....[33]....
        /*02a8*/ 	.word	0xffffffff


	//   ....[34]....
        /*02ac*/ 	.word	0xffffffff


	//   ....[35]....
        /*02b0*/ 	.word	0xffffffff


	//   ....[36]....
        /*02b4*/ 	.word	0xffffffff


	//   ....[37]....
        /*02b8*/ 	.word	0xffffffff


	//   ....[38]....
        /*02bc*/ 	.word	0xffffffff


	//   ....[39]....
        /*02c0*/ 	.word	0xffffffff


	//   ....[40]....
        /*02c4*/ 	.word	0xffffffff


	//   ....[41]....
        /*02c8*/ 	.word	0xffffffff


	//   ....[42]....
        /*02cc*/ 	.word	0xffffffff


	//   ....[43]....
        /*02d0*/ 	.word	0xffffffff


	//   ....[44]....
        /*02d4*/ 	.word	0xffffffff


	//   ....[45]....
        /*02d8*/ 	.word	0xffffffff


	//   ....[46]....
        /*02dc*/ 	.word	0xffffffff


	//   ....[47]....
        /*02e0*/ 	.word	0xffffffff


	//   ....[48]....
        /*02e4*/ 	.word	0xffffffff


	//   ....[49]....
        /*02e8*/ 	.word	0xffffffff


	//   ....[50]....
        /*02ec*/ 	.word	0xffffffff


	//   ....[51]....
        /*02f0*/ 	.word	0xffffffff


	//   ....[52]....
        /*02f4*/ 	.word	0xffffffff


	//   ....[53]....
        /*02f8*/ 	.word	0xffffffff


	//   ....[54]....
        /*02fc*/ 	.word	0xffffffff


	//   ....[55]....
        /*0300*/ 	.word	0xffffffff


	//   ....[56]....
        /*0304*/ 	.word	0xffffffff


	//   ....[57]....
        /*0308*/ 	.word	0xffffffff


	//   ....[58]....
        /*030c*/ 	.word	0x0500000f


	//   ....[59]....
        /*0310*/ 	.word	0x0500000f


	//   ....[60]....
        /*0314*/ 	.word	0x0500000f


	//   ....[61]....
        /*0318*/ 	.word	0x0500000f


	//   ....[62]....
        /*031c*/ 	.word	0x0500000f


	//   ....[63]....
        /*0320*/ 	.word	0x0500000f


	//   ....[64]....
        /*0324*/ 	.word	0x0500000f


	//   ....[65]....
        /*0328*/ 	.word	0x0500000f


	//   ....[66]....
        /*032c*/ 	.word	0x0500000f


	//   ....[67]....
        /*0330*/ 	.word	0x0500000f


	//   ....[68]....
        /*0334*/ 	.word	0x0500000f


	//   ....[69]....
        /*0338*/ 	.word	0x0500000f


	//   ....[70]....
        /*033c*/ 	.word	0x0500000f


	//   ....[71]....
        /*0340*/ 	.word	0x0500000f


	//   ....[72]....
        /*0344*/ 	.word	0x0500000f


	//   ....[73]....
        /*0348*/ 	.word	0x0500000f


	//   ....[74]....
        /*034c*/ 	.word	0x0500000f


	//   ....[75]....
        /*0350*/ 	.word	0x0500000f


	//   ....[76]....
        /*0354*/ 	.word	0x0500000f


	//----- nvinfo : EIATTR_COOP_GROUP_INSTR_OFFSETS
	.align		4
.L_550:
        /*0358*/ 	.byte	0x04, 0x28
        /*035a*/ 	.short	(.L_552 - .L_551)


	//   ....[0]....
.L_551:
        /*035c*/ 	.word	0x00000070


	//   ....[1]....
        /*0360*/ 	.word	0x00000170


	//   ....[2]....
        /*0364*/ 	.word	0x000001c0


	//   ....[3]....
        /*0368*/ 	.word	0x000003f0


	//   ....[4]....
        /*036c*/ 	.word	0x00000550


	//   ....[5]....
        /*0370*/ 	.word	0x00000670


	//   ....[6]....
        /*0374*/ 	.word	0x000007d0


	//   ....[7]....
        /*0378*/ 	.word	0x00001760


	//   ....[8]....
        /*037c*/ 	.word	0x00002780


	//   ....[9]....
        /*0380*/ 	.word	0x00002810


	//   ....[10]....
        /*0384*/ 	.word	0x00002f00


	//   ....[11]....
        /*0388*/ 	.word	0x00002f70


	//   ....[12]....
        /*038c*/ 	.word	0x00004920


	//   ....[13]....
        /*0390*/ 	.word	0x000049f0


	//   ....[14]....
        /*0394*/ 	.word	0x000050d0


	//   ....[15]....
        /*0398*/ 	.word	0x00005170


	//   ....[16]....
        /*039c*/ 	.word	0x00006f70


	//   ....[17]....
        /*03a0*/ 	.word	0x00006ff0


	//   ....[18]....
        /*03a4*/ 	.word	0x00007430


	//   ....[19]....
        /*03a8*/ 	.word	0x000075f0


	//   ....[20]....
        /*03ac*/ 	.word	0x00008990


	//   ....[21]....
        /*03b0*/ 	.word	0x000089d0


	//   ....[22]....
        /*03b4*/ 	.word	0x00008a90


	//   ....[23]....
        /*03b8*/ 	.word	0x00008aa0


	//   ....[24]....
        /*03bc*/ 	.word	0x0000bf60


	//   ....[25]....
        /*03c0*/ 	.word	0x0000c0e0


	//   ....[26]....
        /*03c4*/ 	.word	0x0000c110


	//   ....[27]....
        /*03c8*/ 	.word	0x0000c150


	//   ....[28]....
        /*03cc*/ 	.word	0x0000c1c0


	//   ....[29]....
        /*03d0*/ 	.word	0x0000c220


	//   ....[30]....
        /*03d4*/ 	.word	0x0000c260


	//   ....[31]....
        /*03d8*/ 	.word	0x0000c400


	//   ....[32]....
        /*03dc*/ 	.word	0x0000c460


	//   ....[33]....
        /*03e0*/ 	.word	0x0000c4a0


	//   ....[34]....
        /*03e4*/ 	.word	0x0000c4e0


	//   ....[35]....
        /*03e8*/ 	.word	0x0000c510


	//   ....[36]....
        /*03ec*/ 	.word	0x0000c540


	//   ....[37]....
        /*03f0*/ 	.word	0x0000c5d0


	//   ....[38]....
        /*03f4*/ 	.word	0x0000c630


	//   ....[39]....
        /*03f8*/ 	.word	0x0000c6c0


	//   ....[40]....
        /*03fc*/ 	.word	0x0000fb40


	//   ....[41]....
        /*0400*/ 	.word	0x0000fb50


	//   ....[42]....
        /*0404*/ 	.word	0x0000fc60


	//   ....[43]....
        /*0408*/ 	.word	0x0000fcc0


	//   ....[44]....
        /*040c*/ 	.word	0x0000fd00


	//   ....[45]....
        /*0410*/ 	.word	0x0000fd40


	//   ....[46]....
        /*0414*/ 	.word	0x0000fd70


	//   ....[47]....
        /*0418*/ 	.word	0x0000fda0


	//   ....[48]....
        /*041c*/ 	.word	0x0000ff30


	//   ....[49]....
        /*0420*/ 	.word	0x0000ff90


	//   ....[50]....
        /*0424*/ 	.word	0x0000ffd0


	//   ....[51]....
        /*0428*/ 	.word	0x00010010


	//   ....[52]....
        /*042c*/ 	.word	0x00010040


	//   ....[53]....
        /*0430*/ 	.word	0x00010070


	//   ....[54]....
        /*0434*/ 	.word	0x00010130


	//   ....[55]....
        /*0438*/ 	.word	0x00010150


	//   ....[56]....
        /*043c*/ 	.word	0x000101c0


	//   ....[57]....
        /*0440*/ 	.word	0x00010850


	//   ....[58]....
        /*0444*/ 	.word	0x00010de0


	//   ....[59]....
        /*0448*/ 	.word	0x00011200


	//   ....[60]....
        /*044c*/ 	.word	0x00011290


	//   ....[61]....
        /*0450*/ 	.word	0x00011330


	//   ....[62]....
        /*0454*/ 	.word	0x000113e0


	//   ....[63]....
        /*0458*/ 	.word	0x00011460


	//   ....[64]....
        /*045c*/ 	.word	0x000114e0


	//   ....[65]....
        /*0460*/ 	.word	0x00011560


	//   ....[66]....
        /*0464*/ 	.word	0x000115e0


	//   ....[67]....
        /*0468*/ 	.word	0x00011670


	//   ....[68]....
        /*046c*/ 	.word	0x00011720


	//   ....[69]....
        /*0470*/ 	.word	0x000117a0


	//   ....[70]....
        /*0474*/ 	.word	0x00011820


	//   ....[71]....
        /*0478*/ 	.word	0x000118a0


	//   ....[72]....
        /*047c*/ 	.word	0x00011920


	//   ....[73]....
        /*0480*/ 	.word	0x00011990


	//   ....[74]....
        /*0484*/ 	.word	0x00011a30


	//   ....[75]....
        /*0488*/ 	.word	0x00011ac0


	//   ....[76]....
        /*048c*/ 	.word	0x00011bf0


	//----- nvinfo : EIATTR_REG_RECONFIG
	.align		4
.L_552:
        /*0490*/ 	.byte	0x01, 0x54
	.zero		2


	//----- nvinfo : EIATTR_SYSCALL_OFFSETS
	.align		4
        /*0494*/ 	.byte	0x04, 0x46
        /*0496*/ 	.short	(.L_554 - .L_553)


	//   ....[0]....
.L_553:
        /*0498*/ 	.word	0x00001940


	//   ....[1]....
        /*049c*/ 	.word	0x0000d350


	//   ....[2]....
        /*04a0*/ 	.word	0x0000d490


	//   ....[3]....
        /*04a4*/ 	.word	0x0000d590


	//----- nvinfo : EIATTR_MBARRIER_INSTR_OFFSETS
	.align		4
.L_554:
        /*04a8*/ 	.byte	0x04, 0x39
        /*04aa*/ 	.short	(.L_556 - .L_555)


	//   ....[0]....
.L_555:
        /*04ac*/ 	.word	0x000002a0
        /*04b0*/ 	.word	0x000000ff
        /*04b4*/ 	.word	0x00022800
        /*04b8*/ 	.short	0x0100
        /*04ba*/ 	.byte	0x08
	.zero		1


	//   ....[1]....
        /*04bc*/ 	.word	0x000002b0
        /*04c0*/ 	.word	0x000000ff
        /*04c4*/ 	.word	0x00022820
        /*04c8*/ 	.short	0x0100
        /*04ca*/ 	.byte	0x08
	.zero		1


	//   ....[2]....
        /*04cc*/ 	.word	0x000003a0
        /*04d0*/ 	.word	0x000000ff
        /*04d4*/ 	.word	0x00022830
        /*04d8*/ 	.short	0x0100
        /*04da*/ 	.byte	0x08
	.zero		1


	//   ....[3]....
        /*04dc*/ 	.word	0x000003b0
        /*04e0*/ 	.word	0x000000ff
        /*04e4*/ 	.word	0x00022840
        /*04e8*/ 	.short	0x0100
        /*04ea*/ 	.byte	0x08
	.zero		1


	//   ....[4]....
        /*04ec*/ 	.word	0x000003c0
        /*04f0*/ 	.word	0x000000ff
        /*04f4*/ 	.word	0x00022838
        /*04f8*/ 	.short	0x0100
        /*04fa*/ 	.byte	0x08
	.zero		1


	//   ....[5]....
        /*04fc*/ 	.word	0x000003d0
        /*0500*/ 	.word	0x000000ff
        /*0504*/ 	.word	0x00022848
        /*0508*/ 	.short	0x0100
        /*050a*/ 	.byte	0x08
	.zero		1


	//   ....[6]....
        /*050c*/ 	.word	0x00000500
        /*0510*/ 	.word	0x000000ff
        /*0514*/ 	.word	0x00022850
        /*0518*/ 	.short	0x0100
        /*051a*/ 	.byte	0x08
	.zero		1


	//   ....[7]....
        /*051c*/ 	.word	0x00000510
        /*0520*/ 	.word	0x000000ff
        /*0524*/ 	.word	0x00022860
        /*0528*/ 	.short	0x0100
        /*052a*/ 	.byte	0x08
	.zero		1


	//   ....[8]....
        /*052c*/ 	.word	0x00000520
        /*0530*/ 	.word	0x000000ff
        /*0534*/ 	.word	0x00022858
        /*0538*/ 	.short	0x0100
        /*053a*/ 	.byte	0x08
	.zero		1


	//   ....[9]....
        /*053c*/ 	.word	0x00000530
        /*0540*/ 	.word	0x000000ff
        /*0544*/ 	.word	0x00022868
        /*0548*/ 	.short	0x0100
        /*054a*/ 	.byte	0x08
	.zero		1


	//   ....[10]....
        /*054c*/ 	.word	0x00000620
        /*0550*/ 	.word	0x000000ff
        /*0554*/ 	.word	0x00022870
        /*0558*/ 	.short	0x0100
        /*055a*/ 	.byte	0x06
	.zero		1


	//   ....[11]....
        /*055c*/ 	.word	0x00000630
        /*0560*/ 	.word	0x000000ff
        /*0564*/ 	.word	0x00022880
        /*0568*/ 	.short	0x0100
        /*056a*/ 	.byte	0x06
	.zero		1


	//   ....[12]....
        /*056c*/ 	.word	0x00000640
        /*0570*/ 	.word	0x000000ff
        /*0574*/ 	.word	0x00022878
        /*0578*/ 	.short	0x0100
        /*057a*/ 	.byte	0x06
	.zero		1


	//   ....[13]....
        /*057c*/ 	.word	0x00000650
        /*0580*/ 	.word	0x000000ff
        /*0584*/ 	.word	0x00022888
        /*0588*/ 	.short	0x0100
        /*058a*/ 	.byte	0x06
	.zero		1


	//   ....[14]....
        /*058c*/ 	.word	0x00000780
        /*0590*/ 	.word	0x000000ff
        /*0594*/ 	.word	0x00022890
        /*0598*/ 	.short	0x0100
        /*059a*/ 	.byte	0x08
	.zero		1


	//   ....[15]....
        /*059c*/ 	.word	0x00000790
        /*05a0*/ 	.word	0x000000ff
        /*05a4*/ 	.word	0x000228a0
        /*05a8*/ 	.short	0x0100
        /*05aa*/ 	.byte	0x08
	.zero		1


	//   ....[16]....
        /*05ac*/ 	.word	0x000007a0
        /*05b0*/ 	.word	0x000000ff
        /*05b4*/ 	.word	0x00022898
        /*05b8*/ 	.short	0x0100
        /*05ba*/ 	.byte	0x08
	.zero		1


	//   ....[17]....
        /*05bc*/ 	.word	0x000007b0
        /*05c0*/ 	.word	0x000000ff
        /*05c4*/ 	.word	0x000228a8
        /*05c8*/ 	.short	0x0100
        /*05ca*/ 	.byte	0x08
	.zero		1


	//   ....[18]....
        /*05cc*/ 	.word	0x000008e0
        /*05d0*/ 	.word	0x000000ff
        /*05d4*/ 	.word	0x000228b0
        /*05d8*/ 	.short	0x0100
        /*05da*/ 	.byte	0x08
	.zero		1


	//   ....[19]....
        /*05dc*/ 	.word	0x000008f0
        /*05e0*/ 	.word	0x000000ff
        /*05e4*/ 	.word	0x000228c0
        /*05e8*/ 	.short	0x0100
        /*05ea*/ 	.byte	0x08
	.zero		1


	//   ....[20]....
        /*05ec*/ 	.word	0x00000900
        /*05f0*/ 	.word	0x000000ff
        /*05f4*/ 	.word	0x000228b8
        /*05f8*/ 	.short	0x0100
        /*05fa*/ 	.byte	0x08
	.zero		1


	//   ....[21]....
        /*05fc*/ 	.word	0x00000910
        /*0600*/ 	.word	0x000000ff
        /*0604*/ 	.word	0x000228c8
        /*0608*/ 	.short	0x0100
        /*060a*/ 	.byte	0x08
	.zero		1


	//   ....[22]....
        /*060c*/ 	.word	0x000019e0
        /*0610*/ 	.word	0x00000007
        /*0614*/ 	.word	0x00022800
        /*0618*/ 	.short	0x010a
        /*061a*/ 	.byte	0x3f
	.zero		1


	//   ....[23]....
        /*061c*/ 	.word	0x00001aa0
        /*0620*/ 	.word	0x00000006
        /*0624*/ 	.word	0x00022830
        /*0628*/ 	.short	0x010a
        /*062a*/ 	.byte	0x3f
	.zero		1


	//   ....[24]....
        /*062c*/ 	.word	0x00001ae0
        /*0630*/ 	.word	0x00000006
        /*0634*/ 	.word	0x00022830
        /*0638*/ 	.short	0x010a
        /*063a*/ 	.byte	0x3f
	.zero		1


	//   ....[25]....
        /*063c*/ 	.word	0x00003390
        /*0640*/ 	.word	0x00000000
        /*0644*/ 	.word	0x00000000
        /*0648*/ 	.short	0x0101
        /*064a*/ 	.byte	0x3f
	.zero		1


	//   ....[26]....
        /*064c*/ 	.word	0x000038a0
        /*0650*/ 	.word	0x00000006
        /*0654*/ 	.word	0x00022850
        /*0658*/ 	.short	0x010a
        /*065a*/ 	.byte	0x3f
	.zero		1


	//   ....[27]....
        /*065c*/ 	.word	0x000038e0
        /*0660*/ 	.word	0x00000006
        /*0664*/ 	.word	0x00022850
        /*0668*/ 	.short	0x010a
        /*066a*/ 	.byte	0x3f
	.zero		1


	//   ....[28]....
        /*066c*/ 	.word	0x00003c60
        /*0670*/ 	.word	0x00000006
        /*0674*/ 	.word	0x00000000
        /*0678*/ 	.short	0x0101
        /*067a*/ 	.byte	0x3f
	.zero		1


	//   ....[29]....
        /*067c*/ 	.word	0x00003d90
        /*0680*/ 	.word	0x000000ff
        /*0684*/ 	.word	0x00022830
        /*0688*/ 	.short	0x010a
        /*068a*/ 	.byte	0x1a
	.zero		1


	//   ....[30]....
        /*068c*/ 	.word	0x00003dd0
        /*0690*/ 	.word	0x000000ff
        /*0694*/ 	.word	0x00022830
        /*0698*/ 	.short	0x010a
        /*069a*/ 	.byte	0x1a
	.zero		1


	//   ....[31]....
        /*069c*/ 	.word	0x000056b0
        /*06a0*/ 	.word	0x00000003
        /*06a4*/ 	.word	0x00000000
        /*06a8*/ 	.short	0x0101
        /*06aa*/ 	.byte	0x3f
	.zero		1


	//   ....[32]....
        /*06ac*/ 	.word	0x00006320
        /*06b0*/ 	.word	0x000000ff
        /*06b4*/ 	.word	0x00022850
        /*06b8*/ 	.short	0x010a
        /*06ba*/ 	.byte	0x1a
	.zero		1


	//   ....[33]....
        /*06bc*/ 	.word	0x00006360
        /*06c0*/ 	.word	0x000000ff
        /*06c4*/ 	.word	0x00022850
        /*06c8*/ 	.short	0x010a
        /*06ca*/ 	.byte	0x1a
	.zero		1


	//   ....[34]....
        /*06cc*/ 	.word	0x00006650
        /*06d0*/ 	.word	0x000000b1
        /*06d4*/ 	.word	0x00000000
        /*06d8*/ 	.short	0x0101
        /*06da*/ 	.byte	0x3f
	.zero		1


	//   ....[35]....
        /*06dc*/ 	.word	0x000067a0
        /*06e0*/ 	.word	0x000000ff
        /*06e4*/ 	.word	0x00022830
        /*06e8*/ 	.short	0x010a
        /*06ea*/ 	.byte	0x19
	.zero		1


	//   ....[36]....
        /*06ec*/ 	.word	0x000067e0
        /*06f0*/ 	.word	0x000000ff
        /*06f4*/ 	.word	0x00022830
        /*06f8*/ 	.short	0x010a
        /*06fa*/ 	.byte	0x19
	.zero		1


	//   ....[37]....
        /*06fc*/ 	.word	0x00007900
        /*0700*/ 	.word	0x0000009c
        /*0704*/ 	.word	0x00000000
        /*0708*/ 	.short	0x0101
        /*070a*/ 	.byte	0x3f
	.zero		1


	//   ....[38]....
        /*070c*/ 	.word	0x00008650
        /*0710*/ 	.word	0x000000ff
        /*0714*/ 	.word	0x00022850
        /*0718*/ 	.short	0x010a
        /*071a*/ 	.byte	0x19
	.zero		1


	//   ....[39]....
        /*071c*/ 	.word	0x00008690
        /*0720*/ 	.word	0x000000ff
        /*0724*/ 	.word	0x00022850
        /*0728*/ 	.short	0x010a
        /*072a*/ 	.byte	0x19
	.zero		1


	//   ....[40]....
        /*072c*/ 	.word	0x00008970
        /*0730*/ 	.word	0x000000c5
        /*0734*/ 	.word	0x00000000
        /*0738*/ 	.short	0x0101
        /*073a*/ 	.byte	0x3f
	.zero		1


	//   ....[41]....
        /*073c*/ 	.word	0x0000ab50
        /*0740*/ 	.word	0x00000066
        /*0744*/ 	.word	0x00000000
        /*0748*/ 	.short	0x0101
        /*074a*/ 	.byte	0x3f
	.zero		1


	//   ....[42]....
        /*074c*/ 	.word	0x0000dac0
        /*0750*/ 	.word	0x00000008
        /*0754*/ 	.word	0x00022840
        /*0758*/ 	.short	0x010a
        /*075a*/ 	.byte	0x3f
	.zero		1


	//   ....[43]....
        /*075c*/ 	.word	0x0000deb0
        /*0760*/ 	.word	0x0000000a
        /*0764*/ 	.word	0x00022820
        /*0768*/ 	.short	0x010a
        /*076a*/ 	.byte	0x3f
	.zero		1


	//   ....[44]....
        /*076c*/ 	.word	0x0000df70
        /*0770*/ 	.word	0x0000000b
        /*0774*/ 	.word	0x00022860
        /*0778*/ 	.short	0x010a
        /*077a*/ 	.byte	0x3f
	.zero		1


	//   ....[45]....
        /*077c*/ 	.word	0x0000e5a0
        /*0780*/ 	.word	0x00000002
        /*0784*/ 	.word	0x00022840
        /*0788*/ 	.short	0x010a
        /*078a*/ 	.byte	0x3f
	.zero		1


	//   ....[46]....
        /*078c*/ 	.word	0x0000e7b0
        /*0790*/ 	.word	0x00000002
        /*0794*/ 	.word	0x00022860
        /*0798*/ 	.short	0x010a
        /*079a*/ 	.byte	0x3f
	.zero		1


	//   ....[47]....
        /*079c*/ 	.word	0x0000ed30
        /*07a0*/ 	.word	0x00000002
        /*07a4*/ 	.word	0x00022840
        /*07a8*/ 	.short	0x010a
        /*07aa*/ 	.byte	0x3f
	.zero		1


	//   ....[48]....
        /*07ac*/ 	.word	0x0000ef30
        /*07b0*/ 	.word	0x00000002
        /*07b4*/ 	.word	0x00022860
        /*07b8*/ 	.short	0x010a
        /*07ba*/ 	.byte	0x3f
	.zero		1


	//   ....[49]....
        /*07bc*/ 	.word	0x0000f430
        /*07c0*/ 	.word	0x00000002
        /*07c4*/ 	.word	0x00022840
        /*07c8*/ 	.short	0x010a
        /*07ca*/ 	.byte	0x3f
	.zero		1


	//   ....[50]....
        /*07cc*/ 	.word	0x0000f640
        /*07d0*/ 	.word	0x00000002
        /*07d4*/ 	.word	0x00022860
        /*07d8*/ 	.short	0x010a
        /*07da*/ 	.byte	0x3f
	.zero		1


	//   ....[51]....
        /*07dc*/ 	.word	0x000107d0
        /*07e0*/ 	.word	0x00000000
        /*07e4*/ 	.word	0x00022820
        /*07e8*/ 	.short	0x010a
        /*07ea*/ 	.byte	0x3f
	.zero		1


	//   ....[52]....
        /*07ec*/ 	.word	0x00010990
        /*07f0*/ 	.word	0x00000006
        /*07f4*/ 	.word	0x00000000
        /*07f8*/ 	.short	0x010a
        /*07fa*/ 	.byte	0x3f
	.zero		1


	//   ....[53]....
        /*07fc*/ 	.word	0x00010a00
        /*0800*/ 	.word	0x00000007
        /*0804*/ 	.word	0x00000000
        /*0808*/ 	.short	0x010a
        /*080a*/ 	.byte	0x3f
	.zero		1


	//   ....[54]....
        /*080c*/ 	.word	0x00010a70
        /*0810*/ 	.word	0x00000004
        /*0814*/ 	.word	0x00000000
        /*0818*/ 	.short	0x010a
        /*081a*/ 	.byte	0x3f
	.zero		1


	//   ....[55]....
        /*081c*/ 	.word	0x00010aa0
        /*0820*/ 	.word	0x00000003
        /*0824*/ 	.word	0x00000000
        /*0828*/ 	.short	0x010a
        /*082a*/ 	.byte	0x3f
	.zero		1


	//   ....[56]....
        /*082c*/ 	.word	0x00010b00
        /*0830*/ 	.word	0x00000007
        /*0834*/ 	.word	0x00022800
        /*0838*/ 	.short	0x010a
        /*083a*/ 	.byte	0x3f
	.zero		1


	//   ....[57]....
        /*083c*/ 	.word	0x00010b50
        /*0840*/ 	.word	0x00000006
        /*0844*/ 	.word	0x00022830
        /*0848*/ 	.short	0x010a
        /*084a*/ 	.byte	0x3f
	.zero		1


	//   ....[58]....
        /*084c*/ 	.word	0x00010ba0
        /*0850*/ 	.word	0x00000006
        /*0854*/ 	.word	0x00022850
        /*0858*/ 	.short	0x010a
        /*085a*/ 	.byte	0x3f
	.zero		1


	//   ....[59]....
        /*085c*/ 	.word	0x00010c00
        /*0860*/ 	.word	0x00000005
        /*0864*/ 	.word	0x00022830
        /*0868*/ 	.short	0x010a
        /*086a*/ 	.byte	0x3f
	.zero		1


	//   ....[60]....
        /*086c*/ 	.word	0x00010c50
        /*0870*/ 	.word	0x000000b1
        /*0874*/ 	.word	0x00022850
        /*0878*/ 	.short	0x010a
        /*087a*/ 	.byte	0x3f
	.zero		1


	//   ....[61]....
        /*087c*/ 	.word	0x00010cb0
        /*0880*/ 	.word	0x00000005
        /*0884*/ 	.word	0x00022830
        /*0888*/ 	.short	0x010a
        /*088a*/ 	.byte	0x3f
	.zero		1


	//   ....[62]....
        /*088c*/ 	.word	0x00010d00
        /*0890*/ 	.word	0x000000c5
        /*0894*/ 	.word	0x00022850
        /*0898*/ 	.short	0x010a
        /*089a*/ 	.byte	0x3f
	.zero		1


	//   ....[63]....
        /*089c*/ 	.word	0x00010ea0
        /*08a0*/ 	.word	0x00000008
        /*08a4*/ 	.word	0x00022840
        /*08a8*/ 	.short	0x010a
        /*08aa*/ 	.byte	0x3f
	.zero		1


	//   ....[64]....
        /*08ac*/ 	.word	0x00010f20
        /*08b0*/ 	.word	0x00000008
        /*08b4*/ 	.word	0x00022820
        /*08b8*/ 	.short	0x010a
        /*08ba*/ 	.byte	0x3f
	.zero		1


	//   ....[65]....
        /*08bc*/ 	.word	0x00010f70
        /*08c0*/ 	.word	0x0000000b
        /*08c4*/ 	.word	0x00022860
        /*08c8*/ 	.short	0x010a
        /*08ca*/ 	.byte	0x3f
	.zero		1


	//   ....[66]....
        /*08cc*/ 	.word	0x00010fc0
        /*08d0*/ 	.word	0x00000002
        /*08d4*/ 	.word	0x00022840
        /*08d8*/ 	.short	0x010a
        /*08da*/ 	.byte	0x3f
	.zero		1


	//   ....[67]....
        /*08dc*/ 	.word	0x00011010
        /*08e0*/ 	.word	0x00000002
        /*08e4*/ 	.word	0x00022860
        /*08e8*/ 	.short	0x010a
        /*08ea*/ 	.byte	0x3f
	.zero		1


	//   ....[68]....
        /*08ec*/ 	.word	0x00011060
        /*08f0*/ 	.word	0x00000002
        /*08f4*/ 	.word	0x00022840
        /*08f8*/ 	.short	0x010a
        /*08fa*/ 	.byte	0x3f
	.zero		1


	//   ....[69]....
        /*08fc*/ 	.word	0x000110b0
        /*0900*/ 	.word	0x00000002
        /*0904*/ 	.word	0x00022860
        /*0908*/ 	.short	0x010a
        /*090a*/ 	.byte	0x3f
	.zero		1


	//   ....[70]....
        /*090c*/ 	.word	0x00011100
        /*0910*/ 	.word	0x00000002
        /*0914*/ 	.word	0x00022840
        /*0918*/ 	.short	0x010a
        /*091a*/ 	.byte	0x3f
	.zero		1


	//   ....[71]....
        /*091c*/ 	.word	0x00011150
        /*0920*/ 	.word	0x00000002
        /*0924*/ 	.word	0x00022860
        /*0928*/ 	.short	0x010a
        /*092a*/ 	.byte	0x3f
	.zero		1


	//   ....[72]....
        /*092c*/ 	.word	0x00011b10
        /*0930*/ 	.word	0x00000000
        /*0934*/ 	.word	0x00022820
        /*0938*/ 	.short	0x010a
        /*093a*/ 	.byte	0x3f
	.zero		1


	//   ....[73]....
        /*093c*/ 	.word	0x00011cb0
        /*0940*/ 	.word	0x00000006
        /*0944*/ 	.word	0x00000000
        /*0948*/ 	.short	0x010a
        /*094a*/ 	.byte	0x3f
	.zero		1


	//   ....[74]....
        /*094c*/ 	.word	0x00011d00
        /*0950*/ 	.word	0x00000007
        /*0954*/ 	.word	0x00000000
        /*0958*/ 	.short	0x010a
        /*095a*/ 	.byte	0x3f
	.zero		1


	//   ....[75]....
        /*095c*/ 	.word	0x00011d50
        /*0960*/ 	.word	0x00000004
        /*0964*/ 	.word	0x00000000
        /*0968*/ 	.short	0x010a
        /*096a*/ 	.byte	0x3f
	.zero		1


	//----- nvinfo : EIATTR_NUM_MBARRIERS
	.align		4
.L_556:
        /*096c*/ 	.byte	0x03, 0x38
        /*096e*/ 	.short	0x0016


	//----- nvinfo : EIATTR_EXIT_INSTR_OFFSETS
	.align		4
        /*0970*/ 	.byte	0x04, 0x1c
        /*0972*/ 	.short	(.L_558 - .L_557)


	//   ....[0]....
.L_557:
        /*0974*/ 	.word	0x00000a90


	//   ....[1]....
        /*0978*/ 	.word	0x0000bf20


	//   ....[2]....
        /*097c*/ 	.word	0x0000bf80


	//   ....[3]....
        /*0980*/ 	.word	0x00010af0


	//----- nvinfo : EIATTR_MAX_THREADS
	.align		4
.L_558:
        /*0984*/ 	.byte	0x04, 0x05
        /*0986*/ 	.short	(.L_560 - .L_559)
.L_559:
        /*0988*/ 	.word	0x00000180
        /*098c*/ 	.word	0x00000001
        /*0990*/ 	.word	0x00000001


	//----- nvinfo : EIATTR_CRS_STACK_SIZE
	.align		4
.L_560:
        /*0994*/ 	.byte	0x04, 0x1e
        /*0996*/ 	.short	(.L_562 - .L_561)
.L_561:
        /*0998*/ 	.word	0x00000000


	//----- nvinfo : EIATTR_CBANK_PARAM_SIZE
	.align		4
.L_562:
        /*099c*/ 	.byte	0x03, 0x19
        /*099e*/ 	.short	0x0a70


	//----- nvinfo : EIATTR_PARAM_CBANK
	.align		4
        /*09a0*/ 	.byte	0x04, 0x0a
        /*09a2*/ 	.short	(.L_564 - .L_563)
	.align		4
.L_563:
        /*09a4*/ 	.word	index@(.nv.constant0._ZN7cutlass13device_kernelIN5flash11enable_sm90INS1_16FlashAttnFwdSm90INS1_25CollectiveMainloopFwdSm90ILi2EN4cute5tupleIJNS5_1CILi1EEES8_S8_EEENS6_IJNS7_ILi128EEENS7_ILi96EEENS7_ILi64EEEEEELi256ENS_6half_tEfNS_4arch4Sm90ELb1ELb0ELb1ELb1ELb0ELb0ELb0ELb1ELb0ELb0ELb0ELb0EEENS1_21CollectiveEpilogueFwdINS6_IJSA_NS7_ILi256EEESB_EEES9_SE_SG_Li256ELb1ELb0ELb0ELb0EEENS1_36VarlenDynamicPersistentTileSchedulerILi128ELi96ELi256ELi32ELb0ELb0ELb1ELb1ELb1ELb1EEEEEEEEEvNT_6ParamsE)
        /*09a8*/ 	.short	0x0210
        /*09aa*/ 	.short	0x0a70


	//----- nvinfo : EIATTR_SW_WAR
	.align		4
.L_564:
        /*09ac*/ 	.byte	0x04, 0x36
        /*09ae*/ 	.short	(.L_566 - .L_565)
.L_565:
        /*09b0*/ 	.word	0x00000008
.L_566:


//--------------------- .nv.info._ZN7cutlass13device_kernelIN5flash11enable_sm90INS1_16FlashAttnFwdSm90INS1_25CollectiveMainloopFwdSm90ILi2EN4cute5tupleIJNS5_1CILi1EEES8_S8_EEENS6_IJNS7_ILi128EEENS7_ILi96EEENS7_ILi64EEEEEELi256ENS_6half_tEfNS_4arch4Sm90ELb1ELb0ELb1ELb1ELb0ELb1ELb0ELb1ELb0ELb0ELb0ELb0EEENS1_21CollectiveEpilogueFwdINS6_IJSA_NS7_ILi256EEESB_EEES9_SE_SG_Li256ELb1ELb0ELb0ELb0EEENS1_36VarlenDynamicPersistentTileSchedulerILi128ELi96ELi256ELi32ELb0ELb0ELb1ELb1ELb1ELb1EEEEEEEEEvNT_6ParamsE --------------------------
	.section	.nv.info._ZN7cutlass13device_kernelIN5flash11enable_sm90INS1_16FlashAttnFwdSm90INS1_25CollectiveMainloopFwdSm90ILi2EN4cute5tupleIJNS5_1CILi1EEES8_S8_EEENS6_IJNS7_ILi128EEENS7_ILi96EEENS7_ILi64EEEEEELi256ENS_6half_tEfNS_4arch4Sm90ELb1ELb0ELb1ELb1ELb0ELb1ELb0ELb1ELb0ELb0ELb0ELb0EEENS1_21CollectiveEpilogueFwdINS6_IJSA_NS7_ILi256EEESB_EEES9_SE_SG_Li256ELb1ELb0ELb0ELb0EEENS1_36VarlenDynamicPersistentTileSchedulerILi128ELi96ELi256ELi32ELb0ELb0ELb1ELb1ELb1ELb1EEEEEEEEEvNT_6ParamsE,"",@"SHT_CUDA_INFO"
	.sectionflags	@""
	.align	4


	//----- nvinfo : EIATTR_CUDA_API_VERSION
	.align		4
        /*0000*/ 	.byte	0x04, 0x37
        /*0002*/ 	.short	(.L_568 - .L_567)
.L_567:
        /*0004*/ 	.word	0x00000082


	//----- nvinfo : EIATTR_KPARAM_INFO
	.align		4
.L_568:
        /*0008*/ 	.byte	0x04, 0x17
        /*000a*/ 	.short	(.L_570 - .L_569)
.L_569:
        /*000c*/ 	.word	0x00000000
        /*0010*/ 	.short	0x0000
        /*0012*/ 	.short	0x0070
        /*0014*/ 	.byte	0x00, 0xf0, 0x01, 0x28


	//----- nvinfo : EIATTR_SPARSE_MMA_MASK
	.align		4
.L_570:
        /*0018*/ 	.byte	0x03, 0x50
        /*001a*/ 	.short	0x0000


	//----- nvinfo : EIATTR_MAXREG_COUNT
	.align		4
        /*001c*/ 	.byte	0x03, 0x1b
        /*001e*/ 	.short	0x00a8


	//----- nvinfo : EIATTR_NUM_BARRIERS
	.align		4
        /*0020*/ 	.byte	0x02, 0x4c
        /*0022*/ 	.byte	0x10
	.zero		1


	//----- nvinfo : EIATTR_EXTERNS
	.align		4
        /*0024*/ 	.byte	0x04, 0x0f
        /*0026*/ 	.short	(.L_572 - .L_571)


	//   ....[0]....
	.align		4
.L_571:
        /*0028*/ 	.word	index@(__assertfail)


	//----- nvinfo : EIATTR_ANNOTATIONS
	.align		4
.L_572:
        /*002c*/ 	.byte	0x04, 0x55
        /*002e*/ 	.short	(.L_574 - .L_573)


	//   ....[0]....
.L_573:
        /* <DEDUP_REMOVED lines=39> */


	//----- nvinfo : EIATTR_MERCURY_ISA_VERSION
	.align		4
.L_574:
        /*0290*/ 	.byte	0x03, 0x5f
        /*0292*/ 	.short	0x0101


	//----- nvinfo : EIATTR_UNUSED_LOAD_BYTE_OFFSET
	.align		4
        /*0294*/ 	.byte	0x04, 0x44
        /*0296*/ 	.short	(.L_576 - .L_575)


	//   ....[0]....
.L_575:
        /*0298*/ 	.word	0x00000b00
        /*029c*/ 	.word	0x0000fff0


	//   ....[1]....
        /*02a0*/ 	.word	0x00010a70
        /*02a4*/ 	.word	0x0000fff0


	//----- nvinfo : EIATTR_INT_WARP_WIDE_INSTR_OFFSETS
	.align		4
.L_576:
        /*02a8*/ 	.byte	0x04, 0x31
        /*02aa*/ 	.short	(.L_578 - .L_577)


	//   ....[0]....
.L_577:
        /*02ac*/ 	.word	0x000001c0


	//   ....[1]....
        /*02b0*/ 	.word	0x00000200


	//   ....[2]....
        /*02b4*/ 	.word	0x00000270


	//   ....[3]....
        /*02b8*/ 	.word	0x00015500


	//   ....[4]....
        /*02bc*/ 	.word	0x00015590


	//   ....[5]....
        /*02c0*/ 	.word	0x00015a10


	//   ....[6]....
        /*02c4*/ 	.word	0x00015a40


	//   ....[7]....
        /*02c8*/ 	.word	0x00017de0


	//   ....[8]....
        /*02cc*/ 	.word	0x00017e70


	//----- nvinfo : EIATTR_COOP_GROUP_MASK_REGIDS
	.align		4
.L_578:
        /*02d0*/ 	.byte	0x04, 0x29
        /*02d2*/ 	.short	(.L_580 - .L_579)


	//   ....[0]....
.L_579:
        /*02d4*/ 	.word	0xffffffff


	//   ....[1]....
        /*02d8*/ 	.word	0xffffffff


	//   ....[2]....
        /*02dc*/ 	.word	0xffffffff


	//   ....[3]....
        /*02e0*/ 	.word	0xffffffff


	//   ....[4]....
        /*02e4*/ 	.word	0xffffffff


	//   ....[5]....
        /*02e8*/ 	.word	0xffffffff


	//   ....[6]....
        /*02ec*/ 	.word	0xffffffff


	//   ....[7]....
        /*02f0*/ 	.word	0xffffffff


	//   ....[8]....
        /*02f4*/ 	.word	0xffffffff


	//   ....[9]....
        /*02f8*/ 	.word	0xffffffff


	//   ....[10]....
        /*02fc*/ 	.word	0xffffffff


	//   ....[11]....
        /*0300*/ 	.word	0xffffffff


	//   ....[12]....
        /*0304*/ 	.word	0xffffffff


	//   ....[13]....
        /*0308*/ 	.word	0xffffffff


	//   ....[14]....
        /*030c*/ 	.word	0xffffffff


	//   ....[15]....
        /*0310*/ 	.word	0xffffffff


	//   ....[16]....
        /*0314*/ 	.word	0xffffffff


	//   ....[17]....
        /*0318*/ 	.word	0xffffffff


	//   ....[18]....
        /*031c*/ 	.word	0xffffffff


	//   ....[19]....
        /*0320*/ 	.word	0xffffffff


	//   ....[20]....
        /*0324*/ 	.word	0xffffffff


	//   ....[21]....
        /*0328*/ 	.word	0xffffffff


	//   ....[22]....
        /*032c*/ 	.word	0xffffffff


	//   ....[23]....
        /*0330*/ 	.word	0xffffffff


	//   ....[24]....
        /*0334*/ 	.word	0xffffffff


	//   ....[25]....
        /*0338*/ 	.word	0xffffffff


	//   ....[26]....
        /*033c*/ 	.word	0xffffffff


	//   ....[27]....
        /*0340*/ 	.word	0xffffffff


	//   ....[28]....
        /*0344*/ 	.word	0xffffffff


	//   ....[29]....
        /*0348*/ 	.word	0xffffffff


	//   ....[30]....
        /*034c*/ 	.word	0xffffffff


	//   ....[31]....
        /*0350*/ 	.word	0xffffffff


	//   ....[32]....
        /*0354*/ 	.word	0xffffffff


	//   ....[33]....
        /*0358*/ 	.word	0xffffffff


	//   ....[34]....
        /*035c*/ 	.word	0xffffffff


	//   ....[35]....
        /*0360*/ 	.word	0xffffffff


	//   ....[36]....
        /*0364*/ 	.word	0xffffffff


	//   ....[37]....
        /*0368*/ 	.word	0xffffffff


	//   ....[38]....
        /*036c*/ 	.word	0xffffffff


	//   ....[39]....
        /*0370*/ 	.word	0xffffffff


	//   ....[40]....
        /*0374*/ 	.word	0xffffffff


	//   ....[41]....
        /*0378*/ 	.word	0xffffffff


	//   ....[42]....
        /*037c*/ 	.word	0xffffffff


	//   ....[43]....
        /*0380*/ 	.word	0xffffffff


	//   ....[44]....
        /*0384*/ 	.word	0xffffffff


	//   ....[45]....
        /*0388*/ 	.word	0xffffffff


	//   ....[46]....
        /*038c*/ 	.word	0xffffffff


	//   ....[47]....
        /*0390*/ 	.word	0xffffffff


	//   ....[48]....
        /*0394*/ 	.word	0xffffffff


	//   ....[49]....
        /*0398*/ 	.word	0xffffffff


	//   ....[50]....
        /*039c*/ 	.word	0xffffffff


	//   ....[51]....
        /*03a0*/ 	.word	0xffffffff


	//   ....[52]....
        /*03a4*/ 	.word	0xffffffff


	//   ....[53]....
        /*03a8*/ 	.word	0xffffffff


	//   ....[54]....
        /*03ac*/ 	.word	0xffffffff


	//   ....[55]....
        /*03b0*/ 	.word	0xffffffff


	//   ....[56]....
        /*03b4*/ 	.word	0xffffffff


	//   ....[57]....
        /*03b8*/ 	.word	0xffffffff


	//   ....[58]....
        /*03bc*/ 	.word	0x0500000f


	//   ....[59]....
        /*03c0*/ 	.word	0x0500000f


	//   ....[60]....
        /*03c4*/ 	.word	0x0500000f


	//   ....[61]....
        /*03c8*/ 	.word	0x0500000f


	//   ....[62]....
        /*03cc*/ 	.word	0x0500000f


	//   ....[63]....
        /*03d0*/ 	.word	0x0500000f


	//   ....[64]....
        /*03d4*/ 	.word	0x0500000f


	//   ....[65]....
        /*03d8*/ 	.word	0x0500000f


	//   ....[66]....
        /*03dc*/ 	.word	0x0500000f


	//   ....[67]....
        /*03e0*/ 	.word	0x0500000f


	//   ....[68]....
        /*03e4*/ 	.word	0x0500000f


	//   ....[69]....
        /*03e8*/ 	.word	0x0500000f


	//   ....[70]....
        /*03ec*/ 	.word	0x0500000f


	//   ....[71]....
        /*03f0*/ 	.word	0x0500000f


	//   ....[72]....
        /*03f4*/ 	.word	0x0500000f


	//   ....[73]....
        /*03f8*/ 	.word	0x0500000f


	//   ....[74]....
        /*03fc*/ 	.word	0x0500000f


	//   ....[75]....
        /*0400*/ 	.word	0x0500000f


	//   ....[76]....
        /*0404*/ 	.word	0x0500000f


	//   ....[77]....
        /*0408*/ 	.word	0x0500000f


	//   ....[78]....
        /*040c*/ 	.word	0x0500000f


	//   ....[79]....
        /*0410*/ 	.word	0x0500000f


	//   ....[80]....
        /*0414*/ 	.word	0x0500000f


	//   ....[81]....
        /*0418*/ 	.word	0x0500000f


	//   ....[82]....
        /*041c*/ 	.word	0x0500000f


	//   ....[83]....
        /*0420*/ 	.word	0x0500000f


	//   ....[84]....
        /*0424*/ 	.word	0x0500000f


	//   ....[85]....
        /*0428*/ 	.word	0x0500000f


	//   ....[86]....
        /*042c*/ 	.word	0x0500000f


	//   ....[87]....
        /*0430*/ 	.word	0x0500000f


	//   ....[88]....
        /*0434*/ 	.word	0x0500000f


	//   ....[89]....
        /*0438*/ 	.word	0x0500000f


	//   ....[90]....
        /*043c*/ 	.word	0x0500000f


	//   ....[91]....
        /*0440*/ 	.word	0x0500000f


	//   ....[92]....
        /*0444*/ 	.word	0x0500000f


	//   ....[93]....
        /*0448*/ 	.word	0x0500000f


	//   ....[94]....
        /*044c*/ 	.word	0x0500000f


	//----- nvinfo : EIATTR_COOP_GROUP_INSTR_OFFSETS
	.align		4
.L_580:
        /*0450*/ 	.byte	0x04, 0x28
        /*0452*/ 	.short	(.L_582 - .L_581)


	//   ....[0]....
.L_581:
        /*0454*/ 	.word	0x00000070


	//   ....[1]....
        /*0458*/ 	.word	0x000001d0


	//   ....[2]....
        /*045c*/ 	.word	0x00000220


	//   ....[3]....
        /*0460*/ 	.word	0x00000450


	//   ....[4]....
        /*0464*/ 	.word	0x000005b0


	//   ....[5]....
        /*0468*/ 	.word	0x000006d0


	//   ....[6]....
        /*046c*/ 	.word	0x00000830


	//   ....[7]....
        /*0470*/ 	.word	0x00005ab0


	//   ....[8]....
        /*0474*/ 	.word	0x00009930


	//   ....[9]....
        /*0478*/ 	.word	0x000099c0


	//   ....[10]....
        /*047c*/ 	.word	0x0000a0c0


	//   ....[11]....
        /*0480*/ 	.word	0x0000a110


	//   ....[12]....
        /*0484*/ 	.word	0x0000bc80


	//   ....[13]....
        /*0488*/ 	.word	0x0000bd50


	//   ....[14]....
        /*048c*/ 	.word	0x0000c510


	//   ....[15]....
        /*0490*/ 	.word	0x0000c560


	//   ....[16]....
        /*0494*/ 	.word	0x0000e4d0


	//   ....[17]....
        /*0498*/ 	.word	0x0000e530


	//   ....[18]....
        /*049c*/ 	.word	0x0000e9c0


	//   ....[19]....
        /*04a0*/ 	.word	0x0000eb80


	//   ....[20]....
        /*04a4*/ 	.word	0x0000fff0


	//   ....[21]....
        /*04a8*/ 	.word	0x00010050


	//   ....[22]....
        /*04ac*/ 	.word	0x000100b0


	//   ....[23]....
        /*04b0*/ 	.word	0x00010100


	//   ....[24]....
        /*04b4*/ 	.word	0x000133f0


	//   ....[25]....
        /*04b8*/ 	.word	0x00013570


	//   ....[26]....
        /*04bc*/ 	.word	0x000135a0


	//   ....[27]....
        /*04c0*/ 	.word	0x000135e0


	//   ....[28]....
        /*04c4*/ 	.word	0x00013650


	//   ....[29]....
        /*04c8*/ 	.word	0x000136b0


	//   ....[30]....
        /*04cc*/ 	.word	0x000136f0


	//   ....[31]....
        /*04d0*/ 	.word	0x00013890


	//   ....[32]....
        /*04d4*/ 	.word	0x000138f0


	//   ....[33]....
        /*04d8*/ 	.word	0x00013930


	//   ....[34]....
        /*04dc*/ 	.word	0x00013970


	//   ....[35]....
        /*04e0*/ 	.word	0x000139a0


	//   ....[36]....
        /*04e4*/ 	.word	0x000139d0


	//   ....[37]....
        /*04e8*/ 	.word	0x00013a60


	//   ....[38]....
        /*04ec*/ 	.word	0x00013ac0


	//   ....[39]....
        /*04f0*/ 	.word	0x00013b50


	//   ....[40]....
        /*04f4*/ 	.word	0x00017f00


	//   ....[41]....
        /*04f8*/ 	.word	0x00017f10


	//   ....[42]....
        /*04fc*/ 	.word	0x00018020


	//   ....[43]....
        /*0500*/ 	.word	0x00018080


	//   ....[44]....
        /*0504*/ 	.word	0x000180c0


	//   ....[45]....
        /*0508*/ 	.word	0x00018100


	//   ....[46]....
        /*050c*/ 	.word	0x00018130


	//   ....[47]....
        /*0510*/ 	.word	0x00018160


	//   ....[48]....
        /*0514*/ 	.word	0x000182f0


	//   ....[49]....
        /*0518*/ 	.word	0x00018350


	//   ....[50]....
        /*051c*/ 	.word	0x00018390


	//   ....[51]....
        /*0520*/ 	.word	0x000183d0


	//   ....[52]....
        /*0524*/ 	.word	0x00018400


	//   ....[53]....
        /*0528*/ 	.word	0x00018430


	//   ....[54]....
        /*052c*/ 	.word	0x000184f0


	//   ....[55]....
        /*0530*/ 	.word	0x00018510


	//   ....[56]....
        /*0534*/ 	.word	0x00018580


	//   ....[57]....
        /*0538*/ 	.word	0x00018c10


	//   ....[58]....
        /*053c*/ 	.word	0x000190a0


	//   ....[59]....
        /*0540*/ 	.word	0x00019140


	//   ....[60]....
        /*0544*/ 	.word	0x000191e0


	//   ....[61]....
        /*0548*/ 	.word	0x00019280


	//   ....[62]....
        /*054c*/ 	.word	0x00019320


	//   ....[63]....
        /*0550*/ 	.word	0x000193c0


	//   ....[64]....
        /*0554*/ 	.word	0x00019460


	//   ....[65]....
        /*0558*/ 	.word	0x00019500


	//   ....[66]....
        /*055c*/ 	.word	0x000195a0


	//   ....[67]....
        /*0560*/ 	.word	0x00019690


	//   ....[68]....
        /*0564*/ 	.word	0x00019730


	//   ....[69]....
        /*0568*/ 	.word	0x000197d0


	//   ....[70]....
        /*056c*/ 	.word	0x00019870


	//   ....[71]....
        /*0570*/ 	.word	0x00019910


	//   ....[72]....
        /*0574*/ 	.word	0x000199b0


	//   ....[73]....
        /*0578*/ 	.word	0x00019a50


	//   ....[74]....
        /*057c*/ 	.word	0x00019af0


	//   ....[75]....
        /*0580*/ 	.word	0x00019df0


	//   ....[76]....
        /*0584*/ 	.word	0x0001a0d0


	//   ....[77]....
        /*0588*/ 	.word	0x0001a4f0


	//   ....[78]....
        /*058c*/ 	.word	0x0001a580


	//   ....[79]....
        /*0590*/ 	.word	0x0001a620


	//   ....[80]....
        /*0594*/ 	.word	0x0001a6d0


	//   ....[81]....
        /*0598*/ 	.word	0x0001a750


	//   ....[82]....
        /*059c*/ 	.word	0x0001a7d0


	//   ....[83]....
        /*05a0*/ 	.word	0x0001a850


	//   ....[84]....
        /*05a4*/ 	.word	0x0001a8d0


	//   ....[85]....
        /*05a8*/ 	.word	0x0001a960


	//   ....[86]....
        /*05ac*/ 	.word	0x0001aa10


	//   ....[87]....
        /*05b0*/ 	.word	0x0001aa90


	//   ....[88]....
        /*05b4*/ 	.word	0x0001ab10


	//   ....[89]....
        /*05b8*/ 	.word	0x0001ab90


	//   ....[90]....
        /*05bc*/ 	.word	0x0001ac10


	//   ....[91]....
        /*05c0*/ 	.word	0x0001ac80


	//   ....[92]....
        /*05c4*/ 	.word	0x0001ad20


	//   ....[93]....
        /*05c8*/ 	.word	0x0001adb0


	//   ....[94]....
        /*05cc*/ 	.word	0x0001aee0


	//----- nvinfo : EIATTR_REG_RECONFIG
	.align		4
.L_582:
        /*05d0*/ 	.byte	0x01, 0x54
	.zero		2


	//----- nvinfo : EIATTR_SYSCALL_OFFSETS
	.align		4
        /*05d4*/ 	.byte	0x04, 0x46
        /*05d6*/ 	.short	(.L_584 - .L_583)


	//   ....[0]....
.L_583:
        /*05d8*/ 	.word	0x00001750


	//   ....[1]....
        /*05dc*/ 	.word	0x000018a0


	//   ....[2]....
        /*05e0*/ 	.word	0x00005c50


	//   ....[3]....
        /*05e4*/ 	.word	0x000060e0


	//   ....[4]....
        /*05e8*/ 	.word	0x00015720


	//   ....[5]....
        /*05ec*/ 	.word	0x00015860


	//   ....[6]....
        /*05f0*/ 	.word	0x00015960


	//----- nvinfo : EIATTR_MBARRIER_INSTR_OFFSETS
	.align		4
.L_584:
        /*05f4*/ 	.byte	0x04, 0x39
        /*05f6*/ 	.short	(.L_586 - .L_585)


	//   ....[0]....
.L_585:
        /*05f8*/ 	.word	0x00000300
        /*05fc*/ 	.word	0x000000ff
        /*0600*/ 	.word	0x00022800
        /*0604*/ 	.short	0x0100
        /*0606*/ 	.byte	0x08
	.zero		1


	//   ....[1]....
        /*0608*/ 	.word	0x00000310
        /*060c*/ 	.word	0x000000ff
        /*0610*/ 	.word	0x00022820
        /*0614*/ 	.short	0x0100
        /*0616*/ 	.byte	0x08
	.zero		1


	//   ....[2]....
        /*0618*/ 	.word	0x00000400
        /*061c*/ 	.word	0x000000ff
        /*0620*/ 	.word	0x00022830
        /*0624*/ 	.short	0x0100
        /*0626*/ 	.byte	0x08
	.zero		1


	//   ....[3]....
        /*0628*/ 	.word	0x00000410
        /*062c*/ 	.word	0x000000ff
        /*0630*/ 	.word	0x00022840
        /*0634*/ 	.short	0x0100
        /*0636*/ 	.byte	0x08
	.zero		1


	//   ....[4]....
        /*0638*/ 	.word	0x00000420
        /*063c*/ 	.word	0x000000ff
        /*0640*/ 	.word	0x00022838
        /*0644*/ 	.short	0x0100
        /*0646*/ 	.byte	0x08
	.zero		1


	//   ....[5]....
        /*0648*/ 	.word	0x00000430
        /*064c*/ 	.word	0x000000ff
        /*0650*/ 	.word	0x00022848
        /*0654*/ 	.short	0x0100
        /*0656*/ 	.byte	0x08
	.zero		1


	//   ....[6]....
        /*0658*/ 	.word	0x00000560
        /*065c*/ 	.word	0x000000ff
        /*0660*/ 	.word	0x00022850
        /*0664*/ 	.short	0x0100
        /*0666*/ 	.byte	0x08
	.zero		1


	//   ....[7]....
        /*0668*/ 	.word	0x00000570
        /*066c*/ 	.word	0x000000ff
        /*0670*/ 	.word	0x00022860
        /*0674*/ 	.short	0x0100
        /*0676*/ 	.byte	0x08
	.zero		1


	//   ....[8]....
        /*0678*/ 	.word	0x00000580
        /*067c*/ 	.word	0x000000ff
        /*0680*/ 	.word	0x00022858
        /*0684*/ 	.short	0x0100
        /*0686*/ 	.byte	0x08
	.zero		1


	//   ....[9]....
        /*0688*/ 	.word	0x00000590
        /*068c*/ 	.word	0x000000ff
        /*0690*/ 	.word	0x00022868
        /*0694*/ 	.short	0x0100
        /*0696*/ 	.byte	0x08
	.zero		1


	//   ....[10]....
        /*0698*/ 	.word	0x00000680
        /*069c*/ 	.word	0x000000ff
        /*06a0*/ 	.word	0x00022870
        /*06a4*/ 	.short	0x0100
        /*06a6*/ 	.byte	0x06
	.zero		1


	//   ....[11]....
        /*06a8*/ 	.word	0x00000690
        /*06ac*/ 	.word	0x000000ff
        /*06b0*/ 	.word	0x00022880
        /*06b4*/ 	.short	0x0100
        /*06b6*/ 	.byte	0x06
	.zero		1


	//   ....[12]....
        /*06b8*/ 	.word	0x000006a0
        /*06bc*/ 	.word	0x000000ff
        /*06c0*/ 	.word	0x00022878
        /*06c4*/ 	.short	0x0100
        /*06c6*/ 	.byte	0x06
	.zero		1


	//   ....[13]....
        /*06c8*/ 	.word	0x000006b0
        /*06cc*/ 	.word	0x000000ff
        /*06d0*/ 	.word	0x00022888
        /*06d4*/ 	.short	0x0100
        /*06d6*/ 	.byte	0x06
	.zero		1


	//   ....[14]....
        /*06d8*/ 	.word	0x000007e0
        /*06dc*/ 	.word	0x000000ff
        /*06e0*/ 	.word	0x00022890
        /*06e4*/ 	.short	0x0100
        /*06e6*/ 	.byte	0x08
	.zero		1


	//   ....[15]....
        /*06e8*/ 	.word	0x000007f0
        /*06ec*/ 	.word	0x000000ff
        /*06f0*/ 	.word	0x000228a0
        /*06f4*/ 	.short	0x0100
        /*06f6*/ 	.byte	0x08
	.zero		1


	//   ....[16]....
        /*06f8*/ 	.word	0x00000800
        /*06fc*/ 	.word	0x000000ff
        /*0700*/ 	.word	0x00022898
        /*0704*/ 	.short	0x0100
        /*0706*/ 	.byte	0x08
	.zero		1


	//   ....[17]....
        /*0708*/ 	.word	0x00000810
        /*070c*/ 	.word	0x000000ff
        /*0710*/ 	.word	0x000228a8
        /*0714*/ 	.short	0x0100
        /*0716*/ 	.byte	0x08
	.zero		1


	//   ....[18]....
        /*0718*/ 	.word	0x00000940
        /*071c*/ 	.word	0x000000ff
        /*0720*/ 	.word	0x000228b0
        /*0724*/ 	.short	0x0100
        /*0726*/ 	.byte	0x08
	.zero		1


	//   ....[19]....
        /*0728*/ 	.word	0x00000950
        /*072c*/ 	.word	0x000000ff
        /*0730*/ 	.word	0x000228c0
        /*0734*/ 	.short	0x0100
        /*0736*/ 	.byte	0x08
	.zero		1


	//   ....[20]....
        /*0738*/ 	.word	0x00000960
        /*073c*/ 	.word	0x000000ff
        /*0740*/ 	.word	0x000228b8
        /*0744*/ 	.short	0x0100
        /*0746*/ 	.byte	0x08
	.zero		1


	//   ....[21]....
        /*0748*/ 	.word	0x00000970
        /*074c*/ 	.word	0x000000ff
        /*0750*/ 	.word	0x000228c8
        /*0754*/ 	.short	0x0100
        /*0756*/ 	.byte	0x08
	.zero		1


	//   ....[22]....
        /*0758*/ 	.word	0x00002b30
        /*075c*/ 	.word	0x00000058
        /*0760*/ 	.word	0x00022890
        /*0764*/ 	.short	0x010a
        /*0766*/ 	.byte	0x3f
	.zero		1


	//   ....[23]....
        /*0768*/ 	.word	0x00003cb0
        /*076c*/ 	.word	0x00000058
        /*0770*/ 	.word	0x00022890
        /*0774*/ 	.short	0x010a
        /*0776*/ 	.byte	0x3f
	.zero		1


	//   ....[24]....
        /*0778*/ 	.word	0x00004c90
        /*077c*/ 	.word	0x00000058
        /*0780*/ 	.word	0x00022890
        /*0784*/ 	.short	0x010a
        /*0786*/ 	.byte	0x3f
	.zero		1


	//   ....[25]....
        /*0788*/ 	.word	0x00004ea0
        /*078c*/ 	.word	0x00000004
        /*0790*/ 	.word	0x00000000
        /*0794*/ 	.short	0x0101
        /*0796*/ 	.byte	0x3f
	.zero		1


	//   ....[26]....
        /*0798*/ 	.word	0x00004ee0
        /*079c*/ 	.word	0x00000058
        /*07a0*/ 	.word	0x000228b0
        /*07a4*/ 	.short	0x010a
        /*07a6*/ 	.byte	0x3f
	.zero		1


	//   ....[27]....
        /*07a8*/ 	.word	0x00005530
        /*07ac*/ 	.word	0x00000058
        /*07b0*/ 	.word	0x00000000
        /*07b4*/ 	.short	0x0101
        /*07b6*/ 	.byte	0x3f
	.zero		1


	//   ....[28]....
        /*07b8*/ 	.word	0x00005ce0
        /*07bc*/ 	.word	0x00000012
        /*07c0*/ 	.word	0x00022800
        /*07c4*/ 	.short	0x010a
        /*07c6*/ 	.byte	0x3f
	.zero		1


	//   ....[29]....
        /*07c8*/ 	.word	0x00005d30
        /*07cc*/ 	.word	0x00000012
        /*07d0*/ 	.word	0x00022800
        /*07d4*/ 	.short	0x010a
        /*07d6*/ 	.byte	0x3f
	.zero		1


	//   ....[30]....
        /*07d8*/ 	.word	0x00006950
        /*07dc*/ 	.word	0x00000012
        /*07e0*/ 	.word	0x00022800
        /*07e4*/ 	.short	0x010a
        /*07e6*/ 	.byte	0x3f
	.zero		1


	//   ....[31]....
        /*07e8*/ 	.word	0x00007c80
        /*07ec*/ 	.word	0x00000012
        /*07f0*/ 	.word	0x00022800
        /*07f4*/ 	.short	0x010a
        /*07f6*/ 	.byte	0x3f
	.zero		1


	//   ....[32]....
        /*07f8*/ 	.word	0x00008b70
        /*07fc*/ 	.word	0x0000000d
        /*0800*/ 	.word	0x00022830
        /*0804*/ 	.short	0x010a
        /*0806*/ 	.byte	0x3f
	.zero		1


	//   ....[33]....
        /*0808*/ 	.word	0x00008c10
        /*080c*/ 	.word	0x0000000d
        /*0810*/ 	.word	0x00022830
        /*0814*/ 	.short	0x010a
        /*0816*/ 	.byte	0x3f
	.zero		1


	//   ....[34]....
        /*0818*/ 	.word	0x0000a5d0
        /*081c*/ 	.word	0x00000003
        /*0820*/ 	.word	0x00000000
        /*0824*/ 	.short	0x0101
        /*0826*/ 	.byte	0x3f
	.zero		1


	//   ....[35]....
        /*0828*/ 	.word	0x0000aa80
        /*082c*/ 	.word	0x0000000d
        /*0830*/ 	.word	0x00022850
        /*0834*/ 	.short	0x010a
        /*0836*/ 	.byte	0x3f
	.zero		1


	//   ....[36]....
        /*0838*/ 	.word	0x0000aad0
        /*083c*/ 	.word	0x0000000d
        /*0840*/ 	.word	0x00022850
        /*0844*/ 	.short	0x010a
        /*0846*/ 	.byte	0x3f
	.zero		1


	//   ....[37]....
        /*0848*/ 	.word	0x0000af30
        /*084c*/ 	.word	0x0000000d
        /*0850*/ 	.word	0x00000000
        /*0854*/ 	.short	0x0101
        /*0856*/ 	.byte	0x3f
	.zero		1


	//   ....[38]....
        /*0858*/ 	.word	0x0000b010
        /*085c*/ 	.word	0x0000000e
        /*0860*/ 	.word	0x00022830
        /*0864*/ 	.short	0x010a
        /*0866*/ 	.byte	0x3f
	.zero		1


	//   ....[39]....
        /*0868*/ 	.word	0x0000b070
        /*086c*/ 	.word	0x0000000e
        /*0870*/ 	.word	0x00022830
        /*0874*/ 	.short	0x010a
        /*0876*/ 	.byte	0x3f
	.zero		1


	//   ....[40]....
        /*0878*/ 	.word	0x0000c8d0
        /*087c*/ 	.word	0x000000a2
        /*0880*/ 	.word	0x00000000
        /*0884*/ 	.short	0x0101
        /*0886*/ 	.byte	0x3f
	.zero		1


	//   ....[41]....
        /*0888*/ 	.word	0x0000d6b0
        /*088c*/ 	.word	0x0000000e
        /*0890*/ 	.word	0x00022850
        /*0894*/ 	.short	0x010a
        /*0896*/ 	.byte	0x3f
	.zero		1


	//   ....[42]....
        /*0898*/ 	.word	0x0000d700
        /*089c*/ 	.word	0x0000000e
        /*08a0*/ 	.word	0x00022850
        /*08a4*/ 	.short	0x010a
        /*08a6*/ 	.byte	0x3f
	.zero		1


	//   ....[43]....
        /*08a8*/ 	.word	0x0000dad0
        /*08ac*/ 	.word	0x0000000e
        /*08b0*/ 	.word	0x00000000
        /*08b4*/ 	.short	0x0101
        /*08b6*/ 	.byte	0x3f
	.zero		1


	//   ....[44]....
        /*08b8*/ 	.word	0x0000dbd0
        /*08bc*/ 	.word	0x0000000d
        /*08c0*/ 	.word	0x00022830
        /*08c4*/ 	.short	0x010a
        /*08c6*/ 	.byte	0x3f
	.zero		1


	//   ....[45]....
        /*08c8*/ 	.word	0x0000dc30
        /*08cc*/ 	.word	0x0000000d
        /*08d0*/ 	.word	0x00022830
        /*08d4*/ 	.short	0x010a
        /*08d6*/ 	.byte	0x3f
	.zero		1


	//   ....[46]....
        /*08d8*/ 	.word	0x0000ee60
        /*08dc*/ 	.word	0x0000009a
        /*08e0*/ 	.word	0x00000000
        /*08e4*/ 	.short	0x0101
        /*08e6*/ 	.byte	0x3f
	.zero		1


	//   ....[47]....
        /*08e8*/ 	.word	0x0000fba0
        /*08ec*/ 	.word	0x0000000d
        /*08f0*/ 	.word	0x00022850
        /*08f4*/ 	.short	0x010a
        /*08f6*/ 	.byte	0x3f
	.zero		1


	//   ....[48]....
        /*08f8*/ 	.word	0x0000fbf0
        /*08fc*/ 	.word	0x0000000d
        /*0900*/ 	.word	0x00022850
        /*0904*/ 	.short	0x010a
        /*0906*/ 	.byte	0x3f
	.zero		1


	//   ....[49]....
        /*0908*/ 	.word	0x0000ffc0
        /*090c*/ 	.word	0x0000000d
        /*0910*/ 	.word	0x00000000
        /*0914*/ 	.short	0x0101
        /*0916*/ 	.byte	0x3f
	.zero		1


	//   ....[50]....
        /*0918*/ 	.word	0x00012100
        /*091c*/ 	.word	0x00000000
        /*0920*/ 	.word	0x00000000
        /*0924*/ 	.short	0x0101
        /*0926*/ 	.byte	0x3f
	.zero		1


	//   ....[51]....
        /*0928*/ 	.word	0x00014890
        /*092c*/ 	.word	0x00000009
        /*0930*/ 	.word	0x00022820
        /*0934*/ 	.short	0x010a
        /*0936*/ 	.byte	0x3f
	.zero		1


	//   ....[52]....
        /*0938*/ 	.word	0x00014920
        /*093c*/ 	.word	0x00000005
        /*0940*/ 	.word	0x000228a0
        /*0944*/ 	.short	0x010a
        /*0946*/ 	.byte	0x3f
	.zero		1


	//   ....[53]....
        /*0948*/ 	.word	0x00014b00
        /*094c*/ 	.word	0x00000005
        /*0950*/ 	.word	0x000228c0
        /*0954*/ 	.short	0x010a
        /*0956*/ 	.byte	0x3f
	.zero		1


	//   ....[54]....
        /*0958*/ 	.word	0x00014f10
        /*095c*/ 	.word	0x00000006
        /*0960*/ 	.word	0x000228a0
        /*0964*/ 	.short	0x010a
        /*0966*/ 	.byte	0x3f
	.zero		1


	//   ....[55]....
        /*0968*/ 	.word	0x000150d0
        /*096c*/ 	.word	0x00000006
        /*0970*/ 	.word	0x000228c0
        /*0974*/ 	.short	0x010a
        /*0976*/ 	.byte	0x3f
	.zero		1


	//   ....[56]....
        /*0978*/ 	.word	0x00015ea0
        /*097c*/ 	.word	0x00000005
        /*0980*/ 	.word	0x00022840
        /*0984*/ 	.short	0x010a
        /*0986*/ 	.byte	0x3f
	.zero		1


	//   ....[57]....
        /*0988*/ 	.word	0x00016290
        /*098c*/ 	.word	0x00000007
        /*0990*/ 	.word	0x00022820
        /*0994*/ 	.short	0x010a
        /*0996*/ 	.byte	0x3f
	.zero		1


	//   ....[58]....
        /*0998*/ 	.word	0x00016350
        /*099c*/ 	.word	0x00000002
        /*09a0*/ 	.word	0x00022860
        /*09a4*/ 	.short	0x010a
        /*09a6*/ 	.byte	0x3f
	.zero		1


	//   ....[59]....
        /*09a8*/ 	.word	0x00016970
        /*09ac*/ 	.word	0x00000003
        /*09b0*/ 	.word	0x00022840
        /*09b4*/ 	.short	0x010a
        /*09b6*/ 	.byte	0x3f
	.zero		1


	//   ....[60]....
        /*09b8*/ 	.word	0x00016b80
        /*09bc*/ 	.word	0x00000003
        /*09c0*/ 	.word	0x00022860
        /*09c4*/ 	.short	0x010a
        /*09c6*/ 	.byte	0x3f
	.zero		1


	//   ....[61]....
        /*09c8*/ 	.word	0x000170f0
        /*09cc*/ 	.word	0x00000002
        /*09d0*/ 	.word	0x00022840
        /*09d4*/ 	.short	0x010a
        /*09d6*/ 	.byte	0x3f
	.zero		1


	//   ....[62]....
        /*09d8*/ 	.word	0x000172f0
        /*09dc*/ 	.word	0x00000002
        /*09e0*/ 	.word	0x00022860
        /*09e4*/ 	.short	0x010a
        /*09e6*/ 	.byte	0x3f
	.zero		1


	//   ....[63]....
        /*09e8*/ 	.word	0x000177f0
        /*09ec*/ 	.word	0x00000002
        /*09f0*/ 	.word	0x00022840
        /*09f4*/ 	.short	0x010a
        /*09f6*/ 	.byte	0x3f
	.zero		1


	//   ....[64]....
        /*09f8*/ 	.word	0x00017a00
        /*09fc*/ 	.word	0x00000002
        /*0a00*/ 	.word	0x00022860
        /*0a04*/ 	.short	0x010a
        /*0a06*/ 	.byte	0x3f
	.zero		1


	//   ....[65]....
        /*0a08*/ 	.word	0x00018b90
        /*0a0c*/ 	.word	0x00000000
        /*0a10*/ 	.word	0x00022820
        /*0a14*/ 	.short	0x010a
        /*0a16*/ 	.byte	0x3f
	.zero		1


	//   ....[66]....
        /*0a18*/ 	.word	0x00018d40
        /*0a1c*/ 	.word	0x00000006
        /*0a20*/ 	.word	0x00000000
        /*0a24*/ 	.short	0x010a
        /*0a26*/ 	.byte	0x3f
	.zero		1


	//   ....[67]....
        /*0a28*/ 	.word	0x00018db0
        /*0a2c*/ 	.word	0x00000007
        /*0a30*/ 	.word	0x00000000
        /*0a34*/ 	.short	0x010a
        /*0a36*/ 	.byte	0x3f
	.zero		1


	//   ....[68]....
        /*0a38*/ 	.word	0x00018e20
        /*0a3c*/ 	.word	0x00000004
        /*0a40*/ 	.word	0x00000000
        /*0a44*/ 	.short	0x010a
        /*0a46*/ 	.byte	0x3f
	.zero		1


	//   ....[69]....
        /*0a48*/ 	.word	0x00018e50
        /*0a4c*/ 	.word	0x00000003
        /*0a50*/ 	.word	0x00000000
        /*0a54*/ 	.short	0x010a
        /*0a56*/ 	.byte	0x3f
	.zero		1


	//   ....[70]....
        /*0a58*/ 	.word	0x00018eb0
        /*0a5c*/ 	.word	0x00000058
        /*0a60*/ 	.word	0x00022890
        /*0a64*/ 	.short	0x010a
        /*0a66*/ 	.byte	0x3f
	.zero		1


	//   ....[71]....
        /*0a68*/ 	.word	0x00018f00
        /*0a6c*/ 	.word	0x00000058
        /*0a70*/ 	.word	0x00022890
        /*0a74*/ 	.short	0x010a
        /*0a76*/ 	.byte	0x3f
	.zero		1


	//   ....[72]....
        /*0a78*/ 	.word	0x00018f50
        /*0a7c*/ 	.word	0x00000058
        /*0a80*/ 	.word	0x00022890
        /*0a84*/ 	.short	0x010a
        /*0a86*/ 	.byte	0x3f
	.zero		1


	//   ....[73]....
        /*0a88*/ 	.word	0x00018fa0
        /*0a8c*/ 	.word	0x00000058
        /*0a90*/ 	.word	0x000228b0
        /*0a94*/ 	.short	0x010a
        /*0a96*/ 	.byte	0x3f
	.zero		1


	//   ....[74]....
        /*0a98*/ 	.word	0x000195e0
        /*0a9c*/ 	.word	0x00000012
        /*0aa0*/ 	.word	0x00022800
        /*0aa4*/ 	.short	0x010a
        /*0aa6*/ 	.byte	0x3f
	.zero		1


	//   ....[75]....
        /*0aa8*/ 	.word	0x00019b30
        /*0aac*/ 	.word	0x00000012
        /*0ab0*/ 	.word	0x00022800
        /*0ab4*/ 	.short	0x010a
        /*0ab6*/ 	.byte	0x3f
	.zero		1


	//   ....[76]....
        /*0ab8*/ 	.word	0x00019b80
        /*0abc*/ 	.word	0x0000000d
        /*0ac0*/ 	.word	0x00022830
        /*0ac4*/ 	.short	0x010a
        /*0ac6*/ 	.byte	0x3f
	.zero		1


	//   ....[77]....
        /*0ac8*/ 	.word	0x00019bd0
        /*0acc*/ 	.word	0x0000000d
        /*0ad0*/ 	.word	0x00022850
        /*0ad4*/ 	.short	0x010a
        /*0ad6*/ 	.byte	0x3f
	.zero		1


	//   ....[78]....
        /*0ad8*/ 	.word	0x00019c20
        /*0adc*/ 	.word	0x0000000e
        /*0ae0*/ 	.word	0x00022830
        /*0ae4*/ 	.short	0x010a
        /*0ae6*/ 	.byte	0x3f
	.zero		1


	//   ....[79]....
        /*0ae8*/ 	.word	0x00019c70
        /*0aec*/ 	.word	0x0000000e
        /*0af0*/ 	.word	0x00022850
        /*0af4*/ 	.short	0x010a
        /*0af6*/ 	.byte	0x3f
	.zero		1


	//   ....[80]....
        /*0af8*/ 	.word	0x00019cc0
        /*0afc*/ 	.word	0x0000000d
        /*0b00*/ 	.word	0x00022830
        /*0b04*/ 	.short	0x010a
        /*0b06*/ 	.byte	0x3f
	.zero		1


	//   ....[81]....
        /*0b08*/ 	.word	0x00019d10
        /*0b0c*/ 	.word	0x0000000d
        /*0b10*/ 	.word	0x00022850
        /*0b14*/ 	.short	0x010a
        /*0b16*/ 	.byte	0x3f
	.zero		1


	//   ....[82]....
        /*0b18*/ 	.word	0x00019eb0
        /*0b1c*/ 	.word	0x00000009
        /*0b20*/ 	.word	0x00022820
        /*0b24*/ 	.short	0x010a
        /*0b26*/ 	.byte	0x3f
	.zero		1


	//   ....[83]....
        /*0b28*/ 	.word	0x00019f00
        /*0b2c*/ 	.word	0x00000005
        /*0b30*/ 	.word	0x000228a0
        /*0b34*/ 	.short	0x010a
        /*0b36*/ 	.byte	0x3f
	.zero		1


	//   ....[84]....
        /*0b38*/ 	.word	0x00019f50
        /*0b3c*/ 	.word	0x00000005
        /*0b40*/ 	.word	0x000228c0
        /*0b44*/ 	.short	0x010a
        /*0b46*/ 	.byte	0x3f
	.zero		1


	//   ....[85]....
        /*0b48*/ 	.word	0x00019fa0
        /*0b4c*/ 	.word	0x00000006
        /*0b50*/ 	.word	0x000228a0
        /*0b54*/ 	.short	0x010a
        /*0b56*/ 	.byte	0x3f
	.zero		1


	//   ....[86]....
        /*0b58*/ 	.word	0x00019ff0
        /*0b5c*/ 	.word	0x00000006
        /*0b60*/ 	.word	0x000228c0
        /*0b64*/ 	.short	0x010a
        /*0b66*/ 	.byte	0x3f
	.zero		1


	//   ....[87]....
        /*0b68*/ 	.word	0x0001a190
        /*0b6c*/ 	.word	0x00000005
        /*0b70*/ 	.word	0x00022840
        /*0b74*/ 	.short	0x010a
        /*0b76*/ 	.byte	0x3f
	.zero		1


	//   ....[88]....
        /*0b78*/ 	.word	0x0001a210
        /*0b7c*/ 	.word	0x00000005
        /*0b80*/ 	.word	0x00022820
        /*0b84*/ 	.short	0x010a
        /*0b86*/ 	.byte	0x3f
	.zero		1


	//   ....[89]....
        /*0b88*/ 	.word	0x0001a260
        /*0b8c*/ 	.word	0x00000002
        /*0b90*/ 	.word	0x00022860
        /*0b94*/ 	.short	0x010a
        /*0b96*/ 	.byte	0x3f
	.zero		1


	//   ....[90]....
        /*0b98*/ 	.word	0x0001a2b0
        /*0b9c*/ 	.word	0x00000003
        /*0ba0*/ 	.word	0x00022840
        /*0ba4*/ 	.short	0x010a
        /*0ba6*/ 	.byte	0x3f
	.zero		1


	//   ....[91]....
        /*0ba8*/ 	.word	0x0001a300
        /*0bac*/ 	.word	0x00000003
        /*0bb0*/ 	.word	0x00022860
        /*0bb4*/ 	.short	0x010a
        /*0bb6*/ 	.byte	0x3f
	.zero		1


	//   ....[92]....
        /*0bb8*/ 	.word	0x0001a350
        /*0bbc*/ 	.word	0x00000002
        /*0bc0*/ 	.word	0x00022840
        /*0bc4*/ 	.short	0x010a
        /*0bc6*/ 	.byte	0x3f
	.zero		1


	//   ....[93]....
        /*0bc8*/ 	.word	0x0001a3a0
        /*0bcc*/ 	.word	0x00000002
        /*0bd0*/ 	.word	0x00022860
        /*0bd4*/ 	.short	0x010a
        /*0bd6*/ 	.byte	0x3f
	.zero		1


	//   ....[94]....
        /*0bd8*/ 	.word	0x0001a3f0
        /*0bdc*/ 	.word	0x00000002
        /*0be0*/ 	.word	0x00022840
        /*0be4*/ 	.short	0x010a
        /*0be6*/ 	.byte	0x3f
	.zero		1


	//   ....[95]....
        /*0be8*/ 	.word	0x0001a440
        /*0bec*/ 	.word	0x00000002
        /*0bf0*/ 	.word	0x00022860
        /*0bf4*/ 	.short	0x010a
        /*0bf6*/ 	.byte	0x3f
	.zero		1


	//   ....[96]....
        /*0bf8*/ 	.word	0x0001ae00
        /*0bfc*/ 	.word	0x00000000
        /*0c00*/ 	.word	0x00022820
        /*0c04*/ 	.short	0x010a
        /*0c06*/ 	.byte	0x3f
	.zero		1


	//   ....[97]....
        /*0c08*/ 	.word	0x0001afa0
        /*0c0c*/ 	.word	0x00000006
        /*0c10*/ 	.word	0x00000000
        /*0c14*/ 	.short	0x010a
        /*0c16*/ 	.byte	0x3f
	.zero		1


	//   ....[98]....
        /*0c18*/ 	.word	0x0001aff0
        /*0c1c*/ 	.word	0x00000007
        /*0c20*/ 	.word	0x00000000
        /*0c24*/ 	.short	0x010a
        /*0c26*/ 	.byte	0x3f
	.zero		1


	//   ....[99]....
        /*0c28*/ 	.word	0x0001b040
        /*0c2c*/ 	.word	0x00000004
        /*0c30*/ 	.word	0x00000000
        /*0c34*/ 	.short	0x010a
        /*0c36*/ 	.byte	0x3f
	.zero		1


	//----- nvinfo : EIATTR_NUM_MBARRIERS
	.align		4
.L_586:
        /*0c38*/ 	.byte	0x03, 0x38
        /*0c3a*/ 	.short	0x0016


	//----- nvinfo : EIATTR_EXIT_INSTR_OFFSETS
	.align		4
        /*0c3c*/ 	.byte	0x04, 0x1c
        /*0c3e*/ 	.short	(.L_588 - .L_587)


	//   ....[0]....
.L_587:
        /*0c40*/ 	.word	0x00018ea0


	//----- nvinfo : EIATTR_MAX_THREADS
	.align		4
.L_588:
        /*0c44*/ 	.byte	0x04, 0x05
        /*0c46*/ 	.short	(.L_590 - .L_589)
.L_589:
        /*0c48*/ 	.word	0x00000180
        /*0c4c*/ 	.word	0x00000001
        /*0c50*/ 	.word	0x00000001


	//----- nvinfo : EIATTR_CRS_STACK_SIZE
	.align		4
.L_590:
        /*0c54*/ 	.byte	0x04, 0x1e
        /*0c56*/ 	.short	(.L_592 - .L_591)
.L_591:
        /*0c58*/ 	.word	0x00000000


	//----- nvinfo : EIATTR_CBANK_PARAM_SIZE
	.align		4
.L_592:
        /*0c5c*/ 	.byte	0x03, 0x19
        /*0c5e*/ 	.short	0x0a70


	//----- nvinfo : EIATTR_PARAM_CBANK
	.align		4
        /*0c60*/ 	.byte	0x04, 0x0a
        /*0c62*/ 	.short	(.L_594 - .L_593)
	.align		4
.L_593:
        /*0c64*/ 	.word	index@(.nv.constant0._ZN7cutlass13device_kernelIN5flash11enable_sm90INS1_16FlashAttnFwdSm90INS1_25CollectiveMainloopFwdSm90ILi2EN4cute5tupleIJNS5_1CILi1EEES8_S8_EEENS6_IJNS7_ILi128EEENS7_ILi96EEENS7_ILi64EEEEEELi256ENS_6half_tEfNS_4arch4Sm90ELb1ELb0ELb1ELb1ELb0ELb1ELb0ELb1ELb0ELb0ELb0ELb0EEENS1_21CollectiveEpilogueFwdINS6_IJSA_NS7_ILi256EEESB_EEES9_SE_SG_Li256ELb1ELb0ELb0ELb0EEENS1_36VarlenDynamicPersistentTileSchedulerILi128ELi96ELi256ELi32ELb0ELb0ELb1ELb1ELb1ELb1EEEEEEEEEvNT_6ParamsE)
        /*0c68*/ 	.short	0x0210
        /*0c6a*/ 	.short	0x0a70


	//----- nvinfo : EIATTR_SW_WAR
	.align		4
.L_594:
        /*0c6c*/ 	.byte	0x04, 0x36
        /*0c6e*/ 	.short	(.L_596 - .L_595)
.L_595:
        /*0c70*/ 	.word	0x00000008
.L_596:


//--------------------- .nv.info._ZN7cutlass13device_kernelIN5flash11enable_sm90INS1_16FlashAttnFwdSm90INS1_25CollectiveMainloopFwdSm90ILi2EN4cute5tupleIJNS5_1CILi1EEES8_S8_EEENS6_IJNS7_ILi128EEENS7_ILi96EEENS7_ILi64EEEEEELi256ENS_6half_tEfNS_4arch4Sm90ELb1ELb0ELb1ELb1ELb0ELb0ELb1ELb1ELb0ELb0ELb0ELb0EEENS1_21CollectiveEpilogueFwdINS6_IJSA_NS7_ILi256EEESB_EEES9_SE_SG_Li256ELb1ELb0ELb0ELb0EEENS1_36VarlenDynamicPersistentTileSchedulerILi128ELi96ELi256ELi32ELb0ELb0ELb1ELb1ELb1ELb1EEEEEEEEEvNT_6ParamsE --------------------------
	.section	.nv.info._ZN7cutlass13device_kernelIN5flash11enable_sm90INS1_16FlashAttnFwdSm90INS1_25CollectiveMainloopFwdSm90ILi2EN4cute5tupleIJNS5_1CILi1EEES8_S8_EEENS6_IJNS7_ILi128EEENS7_ILi96EEENS7_ILi64EEEEEELi256ENS_6half_tEfNS_4arch4Sm90ELb1ELb0ELb1ELb1ELb0ELb0ELb1ELb1ELb0ELb0ELb0ELb0EEENS1_21CollectiveEpilogueFwdINS6_IJSA_NS7_ILi256EEESB_EEES9_SE_SG_Li256ELb1ELb0ELb0ELb0EEENS1_36VarlenDynamicPersistentTileSchedulerILi128ELi96ELi256ELi32ELb0ELb0ELb1ELb1ELb1ELb1EEEEEEEEEvNT_6ParamsE,"",@"SHT_CUDA_INFO"
	.sectionflags	@""
	.align	4


	//----- nvinfo : EIATTR_CUDA_API_VERSION
	.align		4
        /*0000*/ 	.byte	0x04, 0x37
        /*0002*/ 	.short	(.L_598 - .L_597)
.L_597:
        /*0004*/ 	.word	0x00000082


	//----- nvinfo : EIATTR_KPARAM_INFO
	.align		4
.L_598:
        /*0008*/ 	.byte	0x04, 0x17
        /*000a*/ 	.short	(.L_600 - .L_599)
.L_599:
        /*000c*/ 	.word	0x00000000
        /*0010*/ 	.short	0x0000
        /*0012*/ 	.short	0x0070
        /*0014*/ 	.byte	0x00, 0xf0, 0x01, 0x2c


	//----- nvinfo : EIATTR_SPARSE_MMA_MASK
	.align		4
.L_600:
        /*0018*/ 	.byte	0x03, 0x50
        /*001a*/ 	.short	0x0000


	//----- nvinfo : EIATTR_MAXREG_COUNT
	.align		4
        /*001c*/ 	.byte	0x03, 0x1b
        /*001e*/ 	.short	0x00a8


	//----- nvinfo : EIATTR_NUM_BARRIERS
	.align		4
        /*0020*/ 	.byte	0x02, 0x4c
        /*0022*/ 	.byte	0x10
	.zero		1


	//----- nvinfo : EIATTR_EXTERNS
	.align		4
        /*0024*/ 	.byte	0x04, 0x0f
        /*0026*/ 	.short	(.L_602 - .L_601)


	//   ....[0]....
	.align		4
.L_601:
        /*0028*/ 	.word	index@(__assertfail)


	//----- nvinfo : EIATTR_ANNOTATIONS
	.align		4
.L_602:
        /*002c*/ 	.byte	0x04, 0x55
        /*002e*/ 	.short	(.L_604 - .L_603)


	//   ....[0]....
.L_603:
        /* <DEDUP_REMOVED lines=27> */


	//----- nvinfo : EIATTR_MERCURY_ISA_VERSION
	.align		4
.L_604:
        /*01d0*/ 	.byte	0x03, 0x5f
        /*01d2*/ 	.short	0x0101


	//----- nvinfo : EIATTR_UNUSED_LOAD_BYTE_OFFSET
	.align		4
        /*01d4*/ 	.byte	0x04, 0x44
        /*01d6*/ 	.short	(.L_606 - .L_605)


	//   ....[0]....
.L_605:
        /*01d8*/ 	.word	0x00000ad0
        /*01dc*/ 	.word	0x0000fff0


	//   ....[1]....
        /*01e0*/ 	.word	0x0000aa60
        /*01e4*/ 	.word	0x0000fff0


	//----- nvinfo : EIATTR_INT_WARP_WIDE_INSTR_OFFSETS
	.align		4
.L_606:
        /*01e8*/ 	.byte	0x04, 0x31
        /*01ea*/ 	.short	(.L_608 - .L_607)


	//   ....[0]....
.L_607:
        /*01ec*/ 	.word	0x00000190


	//   ....[1]....
        /*01f0*/ 	.word	0x000001d0


	//   ....[2]....
        /*01f4*/ 	.word	0x00000240


	//   ....[3]....
        /*01f8*/ 	.word	0x00000250


	//   ....[4]....
        /*01fc*/ 	.word	0x0000e880


	//   ....[5]....
        /*0200*/ 	.word	0x0000e920


	//   ....[6]....
        /*0204*/ 	.word	0x0000edc0


	//   ....[7]....
        /*0208*/ 	.word	0x0000edf0


	//   ....[8]....
        /*020c*/ 	.word	0x000113d0


	//   ....[9]....
        /*0210*/ 	.word	0x00011470


	//----- nvinfo : EIATTR_COOP_GROUP_MASK_REGIDS
	.align		4
.L_608:
        /*0214*/ 	.byte	0x04, 0x29
        /*0216*/ 	.short	(.L_610 - .L_609)


	//   ....[0]....
.L_609:
        /*0218*/ 	.word	0xffffffff


	//   ....[1]....
        /*021c*/ 	.word	0xffffffff


	//   ....[2]....
        /*0220*/ 	.word	0xffffffff


	//   ....[3]....
        /*0224*/ 	.word	0xffffffff


	//   ....[4]....
        /*0228*/ 	.word	0xffffffff


	//   ....[5]....
        /*022c*/ 	.word	0xffffffff


	//   ....[6]....
        /*0230*/ 	.word	0xffffffff


	//   ....[7]....
        /*0234*/ 	.word	0xffffffff


	//   ....[8]....
        /*0238*/ 	.word	0xffffffff


	//   ....[9]....
        /*023c*/ 	.word	0xffffffff


	//   ....[10]....
        /*0240*/ 	.word	0xffffffff


	//   ....[11]....
        /*0244*/ 	.word	0xffffffff


	//   ....[12]....
        /*0248*/ 	.word	0xffffffff


	//   ....[13]....
        /*024c*/ 	.word	0xffffffff


	//   ....[14]....
        /*0250*/ 	.word	0xffffffff


	//   ....[15]....
        /*0254*/ 	.word	0xffffffff


	//   ....[16]....
        /*0258*/ 	.word	0xffffffff


	//   ....[17]....
        /*025c*/ 	.word	0xffffffff


	//   ....[18]....
        /*0260*/ 	.word	0xffffffff


	//   ....[19]....
        /*0264*/ 	.word	0xffffffff


	//   ....[20]....
        /*0268*/ 	.word	0xffffffff


	//   ....[21]....
        /*026c*/ 	.word	0xffffffff


	//   ....[22]....
        /*0270*/ 	.word	0xffffffff


	//   ....[23]....
        /*0274*/ 	.word	0xffffffff


	//   ....[24]....
        /*0278*/ 	.word	0xffffffff


	//   ....[25]....
        /*027c*/ 	.word	0xffffffff


	//   ....[26]....
        /*0280*/ 	.word	0xffffffff


	//   ....[27]....
        /*0284*/ 	.word	0xffffffff


	//   ....[28]....
        /*0288*/ 	.word	0xffffffff


	//   ....[29]....
        /*028c*/ 	.word	0xffffffff


	//   ....[30]....
        /*0290*/ 	.word	0xffffffff


	//   ....[31]....
        /*0294*/ 	.word	0xffffffff


	//   ....[32]....
        /*0298*/ 	.word	0xffffffff


	//   ....[33]....
        /*029c*/ 	.word	0xffffffff


	//   ....[34]....
        /*02a0*/ 	.word	0xffffffff


	//   ....[35]....
        /*02a4*/ 	.word	0xffffffff


	//   ....[36]....
        /*02a8*/ 	.word	0xffffffff


	//   ....[37]....
        /*02ac*/ 	.word	0xffffffff


	//   ....[38]....
        /*02b0*/ 	.word	0xffffffff


	//   ....[39]....
        /*02b4*/ 	.word	0xffffffff


	//   ....[40]....
        /*02b8*/ 	.word	0xffffffff


	//   ....[41]....
        /*02bc*/ 	.word	0xffffffff


	//   ....[42]....
        /*02c0*/ 	.word	0xffffffff


	//   ....[43]....
        /*02c4*/ 	.word	0xffffffff


	//   ....[44]....
        /*02c8*/ 	.word	0xffffffff


	//   ....[45]....
        /*02cc*/ 	.word	0xffffffff


	//   ....[46]....
        /*02d0*/ 	.word	0xffffffff


	//   ....[47]....
        /*02d4*/ 	.word	0xffffffff


	//   ....[48]....
        /*02d8*/ 	.word	0xffffffff


	//   ....[49]....
        /*02dc*/ 	.word	0xffffffff


	//   ....[50]....
        /*02e0*/ 	.word	0xffffffff


	//   ....[51]....
        /*02e4*/ 	.word	0xffffffff


	//   ....[52]....
        /*02e8*/ 	.word	0xffffffff


	//   ....[53]....
        /*02ec*/ 	.word	0xffffffff


	//   ....[54]....
        /*02f0*/ 	.word	0xffffffff


	//   ....[55]....
        /*02f4*/ 	.word	0xffffffff


	//   ....[56]....
        /*02f8*/ 	.word	0xffffffff


	//   ....[57]....
        /*02fc*/ 	.word	0xffffffff


	//   ....[58]....
        /*0300*/ 	.word	0x0500000f


	//   ....[59]....
        /*0304*/ 	.word	0x0500000f


	//   ....[60]....
        /*0308*/ 	.word	0x0500000f


	//   ....[61]....
        /*030c*/ 	.word	0x0500000f


	//   ....[62]....
        /*0310*/ 	.word	0x0500000f


	//   ....[63]....
        /*0314*/ 	.word	0x0500000f


	//   ....[64]....
        /*0318*/ 	.word	0x0500000f


	//   ....[65]....
        /*031c*/ 	.word	0x0500000f


	//   ....[66]....
        /*0320*/ 	.word	0x0500000f


	//   ....[67]....
        /*0324*/ 	.word	0x0500000f


	//   ....[68]....
        /*0328*/ 	.word	0x0500000f


	//   ....[69]....
        /*032c*/ 	.word	0x0500000f


	//   ....[70]....
        /*0330*/ 	.word	0x0500000f


	//   ....[71]....
        /*0334*/ 	.word	0x0500000f


	//   ....[72]....
        /*0338*/ 	.word	0x0500000f


	//   ....[73]....
        /*033c*/ 	.word	0x0500000f


	//   ....[74]....
        /*0340*/ 	.word	0x0500000f


	//   ....[75]....
        /*0344*/ 	.word	0x0500000f


	//   ....[76]....
        /*0348*/ 	.word	0x0500000f


	//----- nvinfo : EIATTR_COOP_GROUP_INSTR_OFFSETS
	.align		4
.L_610:
        /*034c*/ 	.byte	0x04, 0x28
        /*034e*/ 	.short	(.L_612 - .L_611)


	//   ....[0]....
.L_611:
        /*0350*/ 	.word	0x00000070


	//   ....[1]....
        /*0354*/ 	.word	0x000001a0


	//   ....[2]....
        /*0358*/ 	.word	0x000001f0


	//   ....[3]....
        /*035c*/ 	.word	0x00000440


	//   ....[4]....
        /*0360*/ 	.word	0x000005a0


	//   ....[5]....
        /*0364*/ 	.word	0x000006c0


	//   ....[6]....
        /*0368*/ 	.word	0x00000820


	//   ....[7]....
        /*036c*/ 	.word	0x000017c0


	//   ....[8]....
        /*0370*/ 	.word	0x00003760


	//   ....[9]....
        /*0374*/ 	.word	0x00003820


	//   ....[10]....
        /*0378*/ 	.word	0x00003870


	//   ....[11]....
        /*037c*/ 	.word	0x000038e0


	//   ....[12]....
        /*0380*/ 	.word	0x00005f90


	//   ....[13]....
        /*0384*/ 	.word	0x00006050


	//   ....[14]....
        /*0388*/ 	.word	0x00006060


	//   ....[15]....
        /*038c*/ 	.word	0x000060b0


	//   ....[16]....
        /*0390*/ 	.word	0x00008980


	//   ....[17]....
        /*0394*/ 	.word	0x00008a00


	//   ....[18]....
        /*0398*/ 	.word	0x00008a10


	//   ....[19]....
        /*039c*/ 	.word	0x00008a50


	//   ....[20]....
        /*03a0*/ 	.word	0x0000a000


	//   ....[21]....
        /*03a4*/ 	.word	0x0000a070


	//   ....[22]....
        /*03a8*/ 	.word	0x0000a0c0


	//   ....[23]....
        /*03ac*/ 	.word	0x0000a0f0


	//   ....[24]....
        /*03b0*/ 	.word	0x0000d620


	//   ....[25]....
        /*03b4*/ 	.word	0x0000d7b0


	//   ....[26]....
        /*03b8*/ 	.word	0x0000d7e0


	//   ....[27]....
        /*03bc*/ 	.word	0x0000d820


	//   ....[28]....
        /*03c0*/ 	.word	0x0000d890


	//   ....[29]....
        /*03c4*/ 	.word	0x0000d8f0


	//   ....[30]....
        /*03c8*/ 	.word	0x0000d930


	//   ....[31]....
        /*03cc*/ 	.word	0x0000dae0


	//   ....[32]....
        /*03d0*/ 	.word	0x0000db40


	//   ....[33]....
        /*03d4*/ 	.word	0x0000db80


	//   ....[34]....
        /*03d8*/ 	.word	0x0000dbc0


	//   ....[35]....
        /*03dc*/ 	.word	0x0000dbf0


	//   ....[36]....
        /*03e0*/ 	.word	0x0000dc20


	//   ....[37]....
        /*03e4*/ 	.word	0x0000dcc0


	//   ....[38]....
        /*03e8*/ 	.word	0x0000dd20


	//   ....[39]....
        /*03ec*/ 	.word	0x0000ddb0


	//   ....[40]....
        /*03f0*/ 	.word	0x00011500


	//   ....[41]....
        /*03f4*/ 	.word	0x00011510


	//   ....[42]....
        /*03f8*/ 	.word	0x00011630


	//   ....[43]....
        /*03fc*/ 	.word	0x00011690


	//   ....[44]....
        /*0400*/ 	.word	0x000116d0


	//   ....[45]....
        /*0404*/ 	.word	0x00011710


	//   ....[46]....
        /*0408*/ 	.word	0x00011740


	//   ....[47]....
        /*040c*/ 	.word	0x00011770


	//   ....[48]....
        /*0410*/ 	.word	0x00011910


	//   ....[49]....
        /*0414*/ 	.word	0x00011970


	//   ....[50]....
        /*0418*/ 	.word	0x000119b0


	//   ....[51]....
        /*041c*/ 	.word	0x000119f0


	//   ....[52]....
        /*0420*/ 	.word	0x00011a20


	//   ....[53]....
        /*0424*/ 	.word	0x00011a50


	//   ....[54]....
        /*0428*/ 	.word	0x00011b10


	//   ....[55]....
        /*042c*/ 	.word	0x00011b30


	//   ....[56]....
        /*0430*/ 	.word	0x00011ba0


	//   ....[57]....
        /*0434*/ 	.word	0x00012220


	//   ....[58]....
        /*0438*/ 	.word	0x00012840


	//   ....[59]....
        /*043c*/ 	.word	0x00012c60


	//   ....[60]....
        /*0440*/ 	.word	0x00012cf0


	//   ....[61]....
        /*0444*/ 	.word	0x00012d90


	//   ....[62]....
        /*0448*/ 	.word	0x00012e40


	//   ....[63]....
        /*044c*/ 	.word	0x00012ec0


	//   ....[64]....
        /*0450*/ 	.word	0x00012f40


	//   ....[65]....
        /*0454*/ 	.word	0x00012fc0


	//   ....[66]....
        /*0458*/ 	.word	0x00013040


	//   ....[67]....
        /*045c*/ 	.word	0x000130d0


	//   ....[68]....
        /*0460*/ 	.word	0x00013180


	//   ....[69]....
        /*0464*/ 	.word	0x00013200


	//   ....[70]....
        /*0468*/ 	.word	0x00013280


	//   ....[71]....
        /*046c*/ 	.word	0x00013300


	//   ....[72]....
        /*0470*/ 	.word	0x00013380


	//   ....[73]....
        /*0474*/ 	.word	0x000133f0


	//   ....[74]....
        /*0478*/ 	.word	0x00013490


	//   ....[75]....
        /*047c*/ 	.word	0x00013520


	//   ....[76]....
        /*0480*/ 	.word	0x00013650


	//----- nvinfo : EIATTR_REG_RECONFIG
	.align		4
.L_612:
        /*0484*/ 	.byte	0x01, 0x54
	.zero		2


	//----- nvinfo : EIATTR_SYSCALL_OFFSETS
	.align		4
        /*0488*/ 	.byte	0x04, 0x46
        /*048a*/ 	.short	(.L_614 - .L_613)


	//   ....[0]....
.L_613:
        /*048c*/ 	.word	0x00001a20


	//   ....[1]....
        /*0490*/ 	.word	0x0000eab0


	//   ....[2]....
        /*0494*/ 	.word	0x0000ebf0


	//   ....[3]....
        /*0498*/ 	.word	0x0000ecf0


	//----- nvinfo : EIATTR_MBARRIER_INSTR_OFFSETS
	.align		4
.L_614:
        /*049c*/ 	.byte	0x04, 0x39
        /*049e*/ 	.short	(.L_616 - .L_615)


	//   ....[0]....
.L_615:
        /*04a0*/ 	.word	0x000002e0
        /*04a4*/ 	.word	0x000000ff
        /*04a8*/ 	.word	0x00032400
        /*04ac*/ 	.short	0x0100
        /*04ae*/ 	.byte	0x08
	.zero		1


	//   ....[1]....
        /*04b0*/ 	.word	0x000002f0
        /*04b4*/ 	.word	0x000000ff
        /*04b8*/ 	.word	0x00032410
        /*04bc*/ 	.short	0x0100
        /*04be*/ 	.byte	0x08
	.zero		1


	//   ....[2]....
        /*04c0*/ 	.word	0x00000300
        /*04c4*/ 	.word	0x000000ff
        /*04c8*/ 	.word	0x00032420
        /*04cc*/ 	.short	0x0100
        /*04ce*/ 	.byte	0x08
	.zero		1


	//   ....[3]....
        /*04d0*/ 	.word	0x000003f0
        /*04d4*/ 	.word	0x000000ff
        /*04d8*/ 	.word	0x00032430
        /*04dc*/ 	.short	0x0100
        /*04de*/ 	.byte	0x08
	.zero		1


	//   ....[4]....
        /*04e0*/ 	.word	0x00000400
        /*04e4*/ 	.word	0x000000ff
        /*04e8*/ 	.word	0x00032440
        /*04ec*/ 	.short	0x0100
        /*04ee*/ 	.byte	0x08
	.zero		1


	//   ....[5]....
        /*04f0*/ 	.word	0x00000410
        /*04f4*/ 	.word	0x000000ff
        /*04f8*/ 	.word	0x00032438
        /*04fc*/ 	.short	0x0100
        /*04fe*/ 	.byte	0x08
	.zero		1


	//   ....[6]....
        /*0500*/ 	.word	0x00000420
        /*0504*/ 	.word	0x000000ff
        /*0508*/ 	.word	0x00032448
        /*050c*/ 	.short	0x0100
        /*050e*/ 	.byte	0x08
	.zero		1


	//   ....[7]....
        /*0510*/ 	.word	0x00000550
        /*0514*/ 	.word	0x000000ff
        /*0518*/ 	.word	0x00032450
        /*051c*/ 	.short	0x0100
        /*051e*/ 	.byte	0x08
	.zero		1


	//   ....[8]....
        /*0520*/ 	.word	0x00000560
        /*0524*/ 	.word	0x000000ff
        /*0528*/ 	.word	0x00032460
        /*052c*/ 	.short	0x0100
        /*052e*/ 	.byte	0x08
	.zero		1


	//   ....[9]....
        /*0530*/ 	.word	0x00000570
        /*0534*/ 	.word	0x000000ff
        /*0538*/ 	.word	0x00032458
        /*053c*/ 	.short	0x0100
        /*053e*/ 	.byte	0x08
	.zero		1


	//   ....[10]....
        /*0540*/ 	.word	0x00000580
        /*0544*/ 	.word	0x000000ff
        /*0548*/ 	.word	0x00032468
        /*054c*/ 	.short	0x0100
        /*054e*/ 	.byte	0x08
	.zero		1


	//   ....[11]....
        /*0550*/ 	.word	0x00000670
        /*0554*/ 	.word	0x000000ff
        /*0558*/ 	.word	0x00032470
        /*055c*/ 	.short	0x0100
        /*055e*/ 	.byte	0x06
	.zero		1


	//   ....[12]....
        /*0560*/ 	.word	0x00000680
        /*0564*/ 	.word	0x000000ff
        /*0568*/ 	.word	0x00032480
        /*056c*/ 	.short	0x0100
        /*056e*/ 	.byte	0x06
	.zero		1


	//   ....[13]....
        /*0570*/ 	.word	0x00000690
        /*0574*/ 	.word	0x000000ff
        /*0578*/ 	.word	0x00032478
        /*057c*/ 	.short	0x0100
        /*057e*/ 	.byte	0x06
	.zero		1


	//   ....[14]....
        /*0580*/ 	.word	0x000006a0
        /*0584*/ 	.word	0x000000ff
        /*0588*/ 	.word	0x00032488
        /*058c*/ 	.short	0x0100
        /*058e*/ 	.byte	0x06
	.zero		1


	//   ....[15]....
        /*0590*/ 	.word	0x000007d0
        /*0594*/ 	.word	0x000000ff
        /*0598*/ 	.word	0x00032490
        /*059c*/ 	.short	0x0100
        /*059e*/ 	.byte	0x08
	.zero		1


	//   ....[16]....
        /*05a0*/ 	.word	0x000007e0
        /*05a4*/ 	.word	0x000000ff
        /*05a8*/ 	.word	0x000324a0
        /*05ac*/ 	.short	0x0100
        /*05ae*/ 	.byte	0x08
	.zero		1


	//   ....[17]....
        /*05b0*/ 	.word	0x000007f0
        /*05b4*/ 	.word	0x000000ff
        /*05b8*/ 	.word	0x00032498
        /*05bc*/ 	.short	0x0100
        /*05be*/ 	.byte	0x08
	.zero		1


	//   ....[18]....
        /*05c0*/ 	.word	0x00000800
        /*05c4*/ 	.word	0x000000ff
        /*05c8*/ 	.word	0x000324a8
        /*05cc*/ 	.short	0x0100
        /*05ce*/ 	.byte	0x08
	.zero		1


	//   ....[19]....
        /*05d0*/ 	.word	0x00000930
        /*05d4*/ 	.word	0x000000ff
        /*05d8*/ 	.word	0x000324b0
        /*05dc*/ 	.short	0x0100
        /*05de*/ 	.byte	0x08
	.zero		1


	//   ....[20]....
        /*05e0*/ 	.word	0x00000940
        /*05e4*/ 	.word	0x000000ff
        /*05e8*/ 	.word	0x000324c0
        /*05ec*/ 	.short	0x0100
        /*05ee*/ 	.byte	0x08
	.zero		1


	//   ....[21]....
        /*05f0*/ 	.word	0x00000950
        /*05f4*/ 	.word	0x000000ff
        /*05f8*/ 	.word	0x000324b8
        /*05fc*/ 	.short	0x0100
        /*05fe*/ 	.byte	0x08
	.zero		1


	//   ....[22]....
        /*0600*/ 	.word	0x00000960
        /*0604*/ 	.word	0x000000ff
        /*0608*/ 	.word	0x000324c8
        /*060c*/ 	.short	0x0100
        /*060e*/ 	.byte	0x08
	.zero		1


	//   ....[23]....
        /*0610*/ 	.word	0x00001ac0
        /*0614*/ 	.word	0x00000005
        /*0618*/ 	.word	0x00032400
        /*061c*/ 	.short	0x010a
        /*061e*/ 	.byte	0x3f
	.zero		1


	//   ....[24]....
        /*0620*/ 	.word	0x00001ba0
        /*0624*/ 	.word	0x00000000
        /*0628*/ 	.word	0x00032430
        /*062c*/ 	.short	0x010a
        /*062e*/ 	.byte	0x3f
	.zero		1


	//   ....[25]....
        /*0630*/ 	.word	0x00001be0
        /*0634*/ 	.word	0x00000000
        /*0638*/ 	.word	0x00032430
        /*063c*/ 	.short	0x010a
        /*063e*/ 	.byte	0x3f
	.zero		1


	//   ....[26]....
        /*0640*/ 	.word	0x00001ee0
        /*0644*/ 	.word	0x00000005
        /*0648*/ 	.word	0x00032410
        /*064c*/ 	.short	0x010a
        /*064e*/ 	.byte	0x3f
	.zero		1


	//   ....[27]....
        /*0650*/ 	.word	0x00001f20
        /*0654*/ 	.word	0x00000000
        /*0658*/ 	.word	0x00032450
        /*065c*/ 	.short	0x010a
        /*065e*/ 	.byte	0x3f
	.zero		1


	//   ....[28]....
        /*0660*/ 	.word	0x00001f60
        /*0664*/ 	.word	0x00000000
        /*0668*/ 	.word	0x00032450
        /*066c*/ 	.short	0x010a
        /*066e*/ 	.byte	0x3f
	.zero		1


	//   ....[29]....
        /*0670*/ 	.word	0x00003b50
        /*0674*/ 	.word	0x00000018
        /*0678*/ 	.word	0x00000000
        /*067c*/ 	.short	0x0101
        /*067e*/ 	.byte	0x3f
	.zero		1


	//   ....[30]....
        /*0680*/ 	.word	0x00004650
        /*0684*/ 	.word	0x00000000
        /*0688*/ 	.word	0x00000000
        /*068c*/ 	.short	0x0101
        /*068e*/ 	.byte	0x3f
	.zero		1


	//   ....[31]....
        /*0690*/ 	.word	0x00004780
        /*0694*/ 	.word	0x000000ff
        /*0698*/ 	.word	0x00032430
        /*069c*/ 	.short	0x010a
        /*069e*/ 	.byte	0x04
	.zero		1


	//   ....[32]....
        /*06a0*/ 	.word	0x000047c0
        /*06a4*/ 	.word	0x000000ff
        /*06a8*/ 	.word	0x00032430
        /*06ac*/ 	.short	0x010a
        /*06ae*/ 	.byte	0x04
	.zero		1


	//   ....[33]....
        /*06b0*/ 	.word	0x000049d0
        /*06b4*/ 	.word	0x000000ff
        /*06b8*/ 	.word	0x00032450
        /*06bc*/ 	.short	0x010a
        /*06be*/ 	.byte	0x04
	.zero		1


	//   ....[34]....
        /*06c0*/ 	.word	0x00004a10
        /*06c4*/ 	.word	0x000000ff
        /*06c8*/ 	.word	0x00032450
        /*06cc*/ 	.short	0x010a
        /*06ce*/ 	.byte	0x04
	.zero		1


	//   ....[35]....
        /*06d0*/ 	.word	0x00006380
        /*06d4*/ 	.word	0x00000098
        /*06d8*/ 	.word	0x00000000
        /*06dc*/ 	.short	0x0101
        /*06de*/ 	.byte	0x3f
	.zero		1


	//   ....[36]....
        /*06e0*/ 	.word	0x00007690
        /*06e4*/ 	.word	0x000000af
        /*06e8*/ 	.word	0x00000000
        /*06ec*/ 	.short	0x0101
        /*06ee*/ 	.byte	0x3f
	.zero		1


	//   ....[37]....
        /*06f0*/ 	.word	0x000077d0
        /*06f4*/ 	.word	0x000000ff
        /*06f8*/ 	.word	0x00032430
        /*06fc*/ 	.short	0x010a
        /*06fe*/ 	.byte	0x05
	.zero		1


	//   ....[38]....
        /*0700*/ 	.word	0x00007810
        /*0704*/ 	.word	0x000000ff
        /*0708*/ 	.word	0x00032430
        /*070c*/ 	.short	0x010a
        /*070e*/ 	.byte	0x05
	.zero		1


	//   ....[39]....
        /*0710*/ 	.word	0x00007a20
        /*0714*/ 	.word	0x000000ff
        /*0718*/ 	.word	0x00032450
        /*071c*/ 	.short	0x010a
        /*071e*/ 	.byte	0x05
	.zero		1


	//   ....[40]....
        /*0720*/ 	.word	0x00007a60
        /*0724*/ 	.word	0x000000ff
        /*0728*/ 	.word	0x00032450
        /*072c*/ 	.short	0x010a
        /*072e*/ 	.byte	0x05
	.zero		1


	//   ....[41]....
        /*0730*/ 	.word	0x00008cb0
        /*0734*/ 	.word	0x00000098
        /*0738*/ 	.word	0x00000000
        /*073c*/ 	.short	0x0101
        /*073e*/ 	.byte	0x3f
	.zero		1


	//   ....[42]....
        /*0740*/ 	.word	0x00009e50
        /*0744*/ 	.word	0x000000d7
        /*0748*/ 	.word	0x00000000
        /*074c*/ 	.short	0x0101
        /*074e*/ 	.byte	0x3f
	.zero		1


	//   ....[43]....
        /*0750*/ 	.word	0x0000c1c0
        /*0754*/ 	.word	0x00000097
        /*0758*/ 	.word	0x00000000
        /*075c*/ 	.short	0x0101
        /*075e*/ 	.byte	0x3f
	.zero		1


	//   ....[44]....
        /*0760*/ 	.word	0x0000f240
        /*0764*/ 	.word	0x00000008
        /*0768*/ 	.word	0x00032440
        /*076c*/ 	.short	0x010a
        /*076e*/ 	.byte	0x3f
	.zero		1


	//   ....[45]....
        /*0770*/ 	.word	0x0000f850
        /*0774*/ 	.word	0x00000008
        /*0778*/ 	.word	0x00032420
        /*077c*/ 	.short	0x010a
        /*077e*/ 	.byte	0x3f
	.zero		1


	//   ....[46]....
        /*0780*/ 	.word	0x0000f920
        /*0784*/ 	.word	0x0000000b
        /*0788*/ 	.word	0x00032460
        /*078c*/ 	.short	0x010a
        /*078e*/ 	.byte	0x3f
	.zero		1


	//   ....[47]....
        /*0790*/ 	.word	0x0000ff60
        /*0794*/ 	.word	0x00000002
        /*0798*/ 	.word	0x00032440
        /*079c*/ 	.short	0x010a
        /*079e*/ 	.byte	0x3f
	.zero		1


	//   ....[48]....
        /*07a0*/ 	.word	0x00010170
        /*07a4*/ 	.word	0x00000002
        /*07a8*/ 	.word	0x00032460
        /*07ac*/ 	.short	0x010a
        /*07ae*/ 	.byte	0x3f
	.zero		1


	//   ....[49]....
        /*07b0*/ 	.word	0x000106e0
        /*07b4*/ 	.word	0x00000002
        /*07b8*/ 	.word	0x00032440
        /*07bc*/ 	.short	0x010a
        /*07be*/ 	.byte	0x3f
	.zero		1


	//   ....[50]....
        /*07c0*/ 	.word	0x000108e0
        /*07c4*/ 	.word	0x00000002
        /*07c8*/ 	.word	0x00032460
        /*07cc*/ 	.short	0x010a
        /*07ce*/ 	.byte	0x3f
	.zero		1


	//   ....[51]....
        /*07d0*/ 	.word	0x00010de0
        /*07d4*/ 	.word	0x00000002
        /*07d8*/ 	.word	0x00032440
        /*07dc*/ 	.short	0x010a
        /*07de*/ 	.byte	0x3f
	.zero		1


	//   ....[52]....
        /*07e0*/ 	.word	0x00010ff0
        /*07e4*/ 	.word	0x00000002
        /*07e8*/ 	.word	0x00032460
        /*07ec*/ 	.short	0x010a
        /*07ee*/ 	.byte	0x3f
	.zero		1


	//   ....[53]....
        /*07f0*/ 	.word	0x000121b0
        /*07f4*/ 	.word	0x00000000
        /*07f8*/ 	.word	0x00032420
        /*07fc*/ 	.short	0x010a
        /*07fe*/ 	.byte	0x3f
	.zero		1


	//   ....[54]....
        /*0800*/ 	.word	0x00012380
        /*0804*/ 	.word	0x00000006
        /*0808*/ 	.word	0x00000000
        /*080c*/ 	.short	0x010a
        /*080e*/ 	.byte	0x3f
	.zero		1


	//   ....[55]....
        /*0810*/ 	.word	0x000123f0
        /*0814*/ 	.word	0x00000007
        /*0818*/ 	.word	0x00000000
        /*081c*/ 	.short	0x010a
        /*081e*/ 	.byte	0x3f
	.zero		1


	//   ....[56]....
        /*0820*/ 	.word	0x00012460
        /*0824*/ 	.word	0x00000004
        /*0828*/ 	.word	0x00000000
        /*082c*/ 	.short	0x010a
        /*082e*/ 	.byte	0x3f
	.zero		1


	//   ....[57]....
        /*0830*/ 	.word	0x00012490
        /*0834*/ 	.word	0x00000003
        /*0838*/ 	.word	0x00000000
        /*083c*/ 	.short	0x010a
        /*083e*/ 	.byte	0x3f
	.zero		1


	//   ....[58]....
        /*0840*/ 	.word	0x000124f0
        /*0844*/ 	.word	0x00000005
        /*0848*/ 	.word	0x00032400
        /*084c*/ 	.short	0x010a
        /*084e*/ 	.byte	0x3f
	.zero		1


	//   ....[59]....
        /*0850*/ 	.word	0x00012540
        /*0854*/ 	.word	0x00000000
        /*0858*/ 	.word	0x00032430
        /*085c*/ 	.short	0x010a
        /*085e*/ 	.byte	0x3f
	.zero		1


	//   ....[60]....
        /*0860*/ 	.word	0x00012590
        /*0864*/ 	.word	0x00000005
        /*0868*/ 	.word	0x00032410
        /*086c*/ 	.short	0x010a
        /*086e*/ 	.byte	0x3f
	.zero		1


	//   ....[61]....
        /*0870*/ 	.word	0x000125e0
        /*0874*/ 	.word	0x00000000
        /*0878*/ 	.word	0x00032450
        /*087c*/ 	.short	0x010a
        /*087e*/ 	.byte	0x3f
	.zero		1


	//   ....[62]....
        /*0880*/ 	.word	0x00012640
        /*0884*/ 	.word	0x00000014
        /*0888*/ 	.word	0x00032430
        /*088c*/ 	.short	0x010a
        /*088e*/ 	.byte	0x3f
	.zero		1


	//   ....[63]....
        /*0890*/ 	.word	0x000126a0
        /*0894*/ 	.word	0x00000014
        /*0898*/ 	.word	0x00032450
        /*089c*/ 	.short	0x010a
        /*089e*/ 	.byte	0x3f
	.zero		1


	//   ....[64]....
        /*08a0*/ 	.word	0x00012700
        /*08a4*/ 	.word	0x00000014
        /*08a8*/ 	.word	0x00032430
        /*08ac*/ 	.short	0x010a
        /*08ae*/ 	.byte	0x3f
	.zero		1


	//   ....[65]....
        /*08b0*/ 	.word	0x00012760
        /*08b4*/ 	.word	0x00000014
        /*08b8*/ 	.word	0x00032450
        /*08bc*/ 	.short	0x010a
        /*08be*/ 	.byte	0x3f
	.zero		1


	//   ....[66]....
        /*08c0*/ 	.word	0x00012900
        /*08c4*/ 	.word	0x00000008
        /*08c8*/ 	.word	0x00032440
        /*08cc*/ 	.short	0x010a
        /*08ce*/ 	.byte	0x3f
	.zero		1


	//   ....[67]....
        /*08d0*/ 	.word	0x00012980
        /*08d4*/ 	.word	0x00000008
        /*08d8*/ 	.word	0x00032420
        /*08dc*/ 	.short	0x010a
        /*08de*/ 	.byte	0x3f
	.zero		1


	//   ....[68]....
        /*08e0*/ 	.word	0x000129d0
        /*08e4*/ 	.word	0x0000000b
        /*08e8*/ 	.word	0x00032460
        /*08ec*/ 	.short	0x010a
        /*08ee*/ 	.byte	0x3f
	.zero		1


	//   ....[69]....
        /*08f0*/ 	.word	0x00012a20
        /*08f4*/ 	.word	0x00000002
        /*08f8*/ 	.word	0x00032440
        /*08fc*/ 	.short	0x010a
        /*08fe*/ 	.byte	0x3f
	.zero		1


	//   ....[70]....
        /*0900*/ 	.word	0x00012a70
        /*0904*/ 	.word	0x00000002
        /*0908*/ 	.word	0x00032460
        /*090c*/ 	.short	0x010a
        /*090e*/ 	.byte	0x3f
	.zero		1


	//   ....[71]....
        /*0910*/ 	.word	0x00012ac0
        /*0914*/ 	.word	0x00000002
        /*0918*/ 	.word	0x00032440
        /*091c*/ 	.short	0x010a
        /*091e*/ 	.byte	0x3f
	.zero		1


	//   ....[72]....
        /*0920*/ 	.word	0x00012b10
        /*0924*/ 	.word	0x00000002
        /*0928*/ 	.word	0x00032460
        /*092c*/ 	.short	0x010a
        /*092e*/ 	.byte	0x3f
	.zero		1


	//   ....[73]....
        /*0930*/ 	.word	0x00012b60
        /*0934*/ 	.word	0x00000002
        /*0938*/ 	.word	0x00032440
        /*093c*/ 	.short	0x010a
        /*093e*/ 	.byte	0x3f
	.zero		1


	//   ....[74]....
        /*0940*/ 	.word	0x00012bb0
        /*0944*/ 	.word	0x00000002
        /*0948*/ 	.word	0x00032460
        /*094c*/ 	.short	0x010a
        /*094e*/ 	.byte	0x3f
	.zero		1


	//   ....[75]....
        /*0950*/ 	.word	0x00013570
        /*0954*/ 	.word	0x00000000
        /*0958*/ 	.word	0x00032420
        /*095c*/ 	.short	0x010a
        /*095e*/ 	.byte	0x3f
	.zero		1


	//   ....[76]....
        /*0960*/ 	.word	0x00013710
        /*0964*/ 	.word	0x00000006
        /*0968*/ 	.word	0x00000000
        /*096c*/ 	.short	0x010a
        /*096e*/ 	.byte	0x3f
	.zero		1


	//   ....[77]....
        /*0970*/ 	.word	0x00013760
        /*0974*/ 	.word	0x00000007
        /*0978*/ 	.word	0x00000000
        /*097c*/ 	.short	0x010a
        /*097e*/ 	.byte	0x3f
	.zero		1


	//   ....[78]....
        /*0980*/ 	.word	0x000137b0
        /*0984*/ 	.word	0x00000004
        /*0988*/ 	.word	0x00000000
        /*098c*/ 	.short	0x010a
        /*098e*/ 	.byte	0x3f
	.zero		1


	//----- nvinfo : EIATTR_NUM_MBARRIERS
	.align		4
.L_616:
        /*0990*/ 	.byte	0x03, 0x38
        /*0992*/ 	.short	0x0017


	//----- nvinfo : EIATTR_EXIT_INSTR_OFFSETS
	.align		4
        /*0994*/ 	.byte	0x04, 0x1c
        /*0996*/ 	.short	(.L_618 - .L_617)


	//   ....[0]....
.L_617:
        /*0998*/ 	.word	0x00000b10


	//   ....[1]....
        /*099c*/ 	.word	0x0000d5e0


	//   ....[2]....
        /*09a0*/ 	.word	0x0000d640


	//   ....[3]....
        /*09a4*/ 	.word	0x000124e0


	//----- nvinfo : EIATTR_MAX_THREADS
	.align		4
.L_618:
        /*09a8*/ 	.byte	0x04, 0x05
        /*09aa*/ 	.short	(.L_620 - .L_619)
.L_619:
        /*09ac*/ 	.word	0x00000180
        /*09b0*/ 	.word	0x00000001
        /*09b4*/ 	.word	0x00000001


	//----- nvinfo : EIATTR_CRS_STACK_SIZE
	.align		4
.L_620:
        /*09b8*/ 	.byte	0x04, 0x1e
        /*09ba*/ 	.short	(.L_622 - .L_621)
.L_621:
        /*09bc*/ 	.word	0x00000000


	//----- nvinfo : EIATTR_CBANK_PARAM_SIZE
	.align		4
.L_622:
        /*09c0*/ 	.byte	0x03, 0x19
        /*09c2*/ 	.short	0x0b70


	//----- nvinfo : EIATTR_PARAM_CBANK
	.align		4
        /*09c4*/ 	.byte	0x04, 0x0a
        /*09c6*/ 	.short	(.L_624 - .L_623)
	.align		4
.L_623:
        /*09c8*/ 	.word	index@(.nv.constant0._ZN7cutlass13device_kernelIN5flash11enable_sm90INS1_16FlashAttnFwdSm90INS1_25CollectiveMainloopFwdSm90ILi2EN4cute5tupleIJNS5_1CILi1EEES8_S8_EEENS6_IJNS7_ILi128EEENS7_ILi96EEENS7_ILi64EEEEEELi256ENS_6half_tEfNS_4arch4Sm90ELb1ELb0ELb1ELb1ELb0ELb0ELb1ELb1ELb0ELb0ELb0ELb0EEENS1_21CollectiveEpilogueFwdINS6_IJSA_NS7_ILi256EEESB_EEES9_SE_SG_Li256ELb1ELb0ELb0ELb0EEENS1_36VarlenDynamicPersistentTileSchedulerILi128ELi96ELi256ELi32ELb0ELb0ELb1ELb1ELb1ELb1EEEEEEEEEvNT_6ParamsE)
        /*09cc*/ 	.short	0x0210
        /*09ce*/ 	.short	0x0b70


	//----- nvinfo : EIATTR_SW_WAR
	.align		4
.L_624:
        /*09d0*/ 	.byte	0x04, 0x36
        /*09d2*/ 	.short	(.L_626 - .L_625)
.L_625:
        /*09d4*/ 	.word	0x00000008
.L_626:


//--------------------- .nv.info._ZN7cutlass13device_kernelIN5flash11enable_sm90INS1_16FlashAttnFwdSm90INS1_25CollectiveMainloopFwdSm90ILi2EN4cute5tupleIJNS5_1CILi1EEES8_S8_EEENS6_IJNS7_ILi128EEENS7_ILi96EEENS7_ILi64EEEEEELi256ENS_6half_tEfNS_4arch4Sm90ELb1ELb0ELb1ELb1ELb0ELb1ELb1ELb1ELb0ELb0ELb0ELb0EEENS1_21CollectiveEpilogueFwdINS6_IJSA_NS7_ILi256EEESB_EEES9_SE_SG_Li256ELb1ELb0ELb0ELb0EEENS1_36VarlenDynamicPersistentTileSchedulerILi128ELi96ELi256ELi32ELb0ELb0ELb1ELb1ELb1ELb1EEEEEEEEEvNT_6ParamsE --------------------------
	.section	.nv.info._ZN7cutlass13device_kernelIN5flash11enable_sm90INS1_16FlashAttnFwdSm90INS1_25CollectiveMainloopFwdSm90ILi2EN4cute5tupleIJNS5_1CILi1EEES8_S8_EEENS6_IJNS7_ILi128EEENS7_ILi96EEENS7_ILi64EEEEEELi256ENS_6half_tEfNS_4arch4Sm90ELb1ELb0ELb1ELb1ELb0ELb1ELb1ELb1ELb0ELb0ELb0ELb0EEENS1_21CollectiveEpilogueFwdINS6_IJSA_NS7_ILi256EEESB_EEES9_SE_SG_Li256ELb1ELb0ELb0ELb0EEENS1_36VarlenDynamicPersistentTileSchedulerILi128ELi96ELi256ELi32ELb0ELb0ELb1ELb1ELb1ELb1EEEEEEEEEvNT_6ParamsE,"",@"SHT_CUDA_INFO"
	.sectionflags	@""
	.align	4


	//----- nvinfo : EIATTR_CUDA_API_VERSION
	.align		4
        /*0000*/ 	.byte	0x04, 0x37
        /*0002*/ 	.short	(.L_628 - .L_627)
.L_627:
        /*0004*/ 	.word	0x00000082


	//----- nvinfo : EIATTR_KPARAM_INFO
	.align		4
.L_628:
        /*0008*/ 	.byte	0x04, 0x17
        /*000a*/ 	.short	(.L_630 - .L_629)
.L_629:
        /*000c*/ 	.word	0x00000000
        /*0010*/ 	.short	0x0000
        /*0012*/ 	.short	0x0070
        /*0014*/ 	.byte	0x00, 0xf0, 0x01, 0x2c


	//----- nvinfo : EIATTR_SPARSE_MMA_MASK
	.align		4
.L_630:
        /*0018*/ 	.byte	0x03, 0x50
        /*001a*/ 	.short	0x0000


	//----- nvinfo : EIATTR_MAXREG_COUNT
	.align		4
        /*001c*/ 	.byte	0x03, 0x1b
        /*001e*/ 	.short	0x00a8


	//----- nvinfo : EIATTR_NUM_BARRIERS
	.align		4
        /*0020*/ 	.byte	0x02, 0x4c
        /*0022*/ 	.byte	0x10
	.zero		1


	//----- nvinfo : EIATTR_EXTERNS
	.align		4
        /*0024*/ 	.byte	0x04, 0x0f
        /*0026*/ 	.short	(.L_632 - .L_631)


	//   ....[0]....
	.align		4
.L_631:
        /*0028*/ 	.word	index@(__assertfail)


	//----- nvinfo : EIATTR_ANNOTATIONS
	.align		4
.L_632:
        /*002c*/ 	.byte	0x04, 0x55
        /*002e*/ 	.short	(.L_634 - .L_633)


	//   ....[0]....
.L_633:
        /* <DEDUP_REMOVED lines=83> */


	//----- nvinfo : EIATTR_MERCURY_ISA_VERSION
	.align		4
.L_634:
        /*0550*/ 	.byte	0x03, 0x5f
        /*0552*/ 	.short	0x0101


	//----- nvinfo : EIATTR_UNUSED_LOAD_BYTE_OFFSET
	.align		4
        /*0554*/ 	.byte	0x04, 0x44
        /*0556*/ 	.short	(.L_636 - .L_635)


	//   ....[0]....
.L_635:
        /*0558*/ 	.word	0x00000b40
        /*055c*/ 	.word	0x0000fff0


	//   ....[1]....
        /*0560*/ 	.word	0x00013000
        /*0564*/ 	.word	0x0000fff0


	//----- nvinfo : EIATTR_INT_WARP_WIDE_INSTR_OFFSETS
	.align		4
.L_636:
        /*0568*/ 	.byte	0x04, 0x31
        /*056a*/ 	.short	(.L_638 - .L_637)


	//   ....[0]....
.L_637:
        /*056c*/ 	.word	0x000001e0


	//   ....[1]....
        /*0570*/ 	.word	0x00000220


	//   ....[2]....
        /*0574*/ 	.word	0x00000290


	//   ....[3]....
        /*0578*/ 	.word	0x00000300


	//   ....[4]....
        /*057c*/ 	.word	0x00017c40


	//   ....[5]....
        /*0580*/ 	.word	0x00017cd0


	//   ....[6]....
        /*0584*/ 	.word	0x00018150


	//   ....[7]....
        /*0588*/ 	.word	0x00018180


	//   ....[8]....
        /*058c*/ 	.word	0x0001a720


	//   ....[9]....
        /*0590*/ 	.word	0x0001a7b0


	//----- nvinfo : EIATTR_COOP_GROUP_MASK_REGIDS
	.align		4
.L_638:
        /*0594*/ 	.byte	0x04, 0x29
        /*0596*/ 	.short	(.L_640 - .L_639)


	//   ....[0]....
.L_639:
        /*0598*/ 	.word	0xffffffff


	//   ....[1]....
        /*059c*/ 	.word	0xffffffff


	//   ....[2]....
        /*05a0*/ 	.word	0xffffffff


	//   ....[3]....
        /*05a4*/ 	.word	0xffffffff


	//   ....[4]....
        /*05a8*/ 	.word	0xffffffff


	//   ....[5]....
        /*05ac*/ 	.word	0xffffffff


	//   ....[6]....
        /*05b0*/ 	.word	0xffffffff


	//   ....[7]....
        /*05b4*/ 	.word	0xffffffff


	//   ....[8]....
        /*05b8*/ 	.word	0xffffffff


	//   ....[9]....
        /*05bc*/ 	.word	0xffffffff


	//   ....[10]....
        /*05c0*/ 	.word	0xffffffff


	//   ....[11]....
        /*05c4*/ 	.word	0xffffffff


	//   ....[12]....
        /*05c8*/ 	.word	0xffffffff


	//   ....[13]....
        /*05cc*/ 	.word	0xffffffff


	//   ....[14]....
        /*05d0*/ 	.word	0xffffffff


	//   ....[15]....
        /*05d4*/ 	.word	0xffffffff


	//   ....[16]....
        /*05d8*/ 	.word	0xffffffff


	//   ....[17]....
        /*05dc*/ 	.word	0xffffffff


	//   ....[18]....
        /*05e0*/ 	.word	0xffffffff


	//   ....[19]....
        /*05e4*/ 	.word	0xffffffff


	//   ....[20]....
        /*05e8*/ 	.word	0xffffffff


	//   ....[21]....
        /*05ec*/ 	.word	0xffffffff


	//   ....[22]....
        /*05f0*/ 	.word	0xffffffff


	//   ....[23]....
        /*05f4*/ 	.word	0xffffffff


	//   ....[24]....
        /*05f8*/ 	.word	0xffffffff


	//   ....[25]....
        /*05fc*/ 	.word	0xffffffff


	//   ....[26]....
        /*0600*/ 	.word	0xffffffff


	//   ....[27]....
        /*0604*/ 	.word	0xffffffff


	//   ....[28]....
        /*0608*/ 	.word	0xffffffff


	//   ....[29]....
        /*060c*/ 	.word	0xffffffff


	//   ....[30]....
        /*0610*/ 	.word	0xffffffff


	//   ....[31]....
        /*0614*/ 	.word	0xffffffff


	//   ....[32]....
        /*0618*/ 	.word	0xffffffff


	//   ....[33]....
        /*061c*/ 	.word	0xffffffff


	//   ....[34]....
        /*0620*/ 	.word	0xffffffff


	//   ....[35]....
        /*0624*/ 	.word	0xffffffff


	//   ....[36]....
        /*0628*/ 	.word	0xffffffff


	//   ....[37]....
        /*062c*/ 	.word	0xffffffff


	//   ....[38]....
        /*0630*/ 	.word	0xffffffff


	//   ....[39]....
        /*0634*/ 	.word	0xffffffff


	//   ....[40]....
        /*0638*/ 	.word	0xffffffff


	//   ....[41]....
        /*063c*/ 	.word	0xffffffff


	//   ....[42]....
        /*0640*/ 	.word	0xffffffff


	//   ....[43]....
        /*0644*/ 	.word	0xffffffff


	//   ....[44]....
        /*0648*/ 	.word	0xffffffff


	//   ....[45]....
        /*064c*/ 	.word	0xffffffff


	//   ....[46]....
        /*0650*/ 	.word	0xffffffff


	//   ....[47]....
        /*0654*/ 	.word	0xffffffff


	//   ....[48]....
        /*0658*/ 	.word	0xffffffff


	//   ....[49]....
        /*065c*/ 	.word	0xffffffff


	//   ....[50]....
        /*0660*/ 	.word	0xffffffff


	//   ....[51]....
        /*0664*/ 	.word	0xffffffff


	//   ....[52]....
        /*0668*/ 	.word	0xffffffff


	//   ....[53]....
        /*066c*/ 	.word	0xffffffff


	//   ....[54]....
        /*0670*/ 	.word	0xffffffff


	//   ....[55]....
        /*0674*/ 	.word	0xffffffff


	//   ....[56]....
        /*0678*/ 	.word	0xffffffff


	//   ....[57]....
        /*067c*/ 	.word	0xffffffff


	//   ....[58]....
        /*0680*/ 	.word	0x0500000f


	//   ....[59]....
        /*0684*/ 	.word	0x0500000f


	//   ....[60]....
        /*0688*/ 	.word	0x0500000f


	//   ....[61]....
        /*068c*/ 	.word	0x0500000f


	//   ....[62]....
        /*0690*/ 	.word	0x0500000f


	//   ....[63]....
        /*0694*/ 	.word	0x0500000f


	//   ....[64]....
        /*0698*/ 	.word	0x0500000f


	//   ....[65]....
        /*069c*/ 	.word	0x0500000f


	//   ....[66]....
        /*06a0*/ 	.word	0x0500000f


	//   ....[67]....
        /*06a4*/ 	.word	0x0500000f


	//   ....[68]....
        /*06a8*/ 	.word	0x0500000f


	//   ....[69]....
        /*06ac*/ 	.word	0x0500000f


	//   ....[70]....
        /*06b0*/ 	.word	0x0500000f


	//   ....[71]....
        /*06b4*/ 	.word	0x0500000f


	//   ....[72]....
        /*06b8*/ 	.word	0x0500000f


	//   ....[73]....
        /*06bc*/ 	.word	0x0500000f


	//   ....[74]....
        /*06c0*/ 	.word	0x0500000f


	//   ....[75]....
        /*06c4*/ 	.word	0x0500000f


	//   ....[76]....
        /*06c8*/ 	.word	0x0500000f


	//   ....[77]....
        /*06cc*/ 	.word	0x0500000f


	//   ....[78]....
        /*06d0*/ 	.word	0x0500000f


	//   ....[79]....
        /*06d4*/ 	.word	0x0500000f


	//   ....[80]....
        /*06d8*/ 	.word	0x0500000f


	//   ....[81]....
        /*06dc*/ 	.word	0x0500000f


	//   ....[82]....
        /*06e0*/ 	.word	0x0500000f


	//   ....[83]....
        /*06e4*/ 	.word	0x0500000f


	//   ....[84]....
        /*06e8*/ 	.word	0x0500000f


	//   ....[85]....
        /*06ec*/ 	.word	0x0500000f


	//   ....[86]....
        /*06f0*/ 	.word	0x0500000f


	//   ....[87]....
        /*06f4*/ 	.word	0x0500000f


	//   ....[88]....
        /*06f8*/ 	.word	0x0500000f


	//   ....[89]....
        /*06fc*/ 	.word	0x0500000f


	//   ....[90]....
        /*0700*/ 	.word	0x0500000f


	//   ....[91]....
        /*0704*/ 	.word	0x0500000f


	//   ....[92]....
        /*0708*/ 	.word	0x0500000f


	//   ....[93]....
        /*070c*/ 	.word	0x0500000f


	//   ....[94]....
        /*0710*/ 	.word	0x0500000f


	//----- nvinfo : EIATTR_COOP_GROUP_INSTR_OFFSETS
	.align		4
.L_640:
        /*0714*/ 	.byte	0x04, 0x28
        /*0716*/ 	.short	(.L_642 - .L_641)


	//   ....[0]....
.L_641:
        /*0718*/ 	.word	0x00000060


	//   ....[1]....
        /*071c*/ 	.word	0x000001f0


	//   ....[2]....
        /*0720*/ 	.word	0x000002b0


	//   ....[3]....
        /*0724*/ 	.word	0x00000480


	//   ....[4]....
        /*0728*/ 	.word	0x000005e0


	//   ....[5]....
        /*072c*/ 	.word	0x00000700


	//   ....[6]....
        /*0730*/ 	.word	0x00000860


	//   ....[7]....
        /*0734*/ 	.word	0x00005e70


	//   ....[8]....
        /*0738*/ 	.word	0x0000ab20


	//   ....[9]....
        /*073c*/ 	.word	0x0000ab70


	//   ....[10]....
        /*0740*/ 	.word	0x0000b360


	//   ....[11]....
        /*0744*/ 	.word	0x0000b380


	//   ....[12]....
        /*0748*/ 	.word	0x0000da20


	//   ....[13]....
        /*074c*/ 	.word	0x0000da40


	//   ....[14]....
        /*0750*/ 	.word	0x0000e220


	//   ....[15]....
        /*0754*/ 	.word	0x0000e240


	//   ....[16]....
        /*0758*/ 	.word	0x000109d0


	//   ....[17]....
        /*075c*/ 	.word	0x00010a40


	//   ....[18]....
        /*0760*/ 	.word	0x000110b0


	//   ....[19]....
        /*0764*/ 	.word	0x000110d0


	//   ....[20]....
        /*0768*/ 	.word	0x00012570


	//   ....[21]....
        /*076c*/ 	.word	0x000125d0


	//   ....[22]....
        /*0770*/ 	.word	0x00012620


	//   ....[23]....
        /*0774*/ 	.word	0x00012650


	//   ....[24]....
        /*0778*/ 	.word	0x00015b50


	//   ....[25]....
        /*077c*/ 	.word	0x00015cd0


	//   ....[26]....
        /*0780*/ 	.word	0x00015d00


	//   ....[27]....
        /*0784*/ 	.word	0x00015d40


	//   ....[28]....
        /*0788*/ 	.word	0x00015db0


	//   ....[29]....
        /*078c*/ 	.word	0x00015e10


	//   ....[30]....
        /*0790*/ 	.word	0x00015e50


	//   ....[31]....
        /*0794*/ 	.word	0x00015ff0


	//   ....[32]....
        /*0798*/ 	.word	0x00016050


	//   ....[33]....
        /*079c*/ 	.word	0x00016090


	//   ....[34]....
        /*07a0*/ 	.word	0x000160d0


	//   ....[35]....
        /*07a4*/ 	.word	0x00016100


	//   ....[36]....
        /*07a8*/ 	.word	0x00016130


	//   ....[37]....
        /*07ac*/ 	.word	0x000161c0


	//   ....[38]....
        /*07b0*/ 	.word	0x00016220


	//   ....[39]....
        /*07b4*/ 	.word	0x000162b0


	//   ....[40]....
        /*07b8*/ 	.word	0x0001a840


	//   ....[41]....
        /*07bc*/ 	.word	0x0001a850


	//   ....[42]....
        /*07c0*/ 	.word	0x0001a960


	//   ....[43]....
        /*07c4*/ 	.word	0x0001a9c0


	//   ....[44]....
        /*07c8*/ 	.word	0x0001aa00


	//   ....[45]....
        /*07cc*/ 	.word	0x0001aa40


	//   ....[46]....
        /*07d0*/ 	.word	0x0001aa70


	//   ....[47]....
        /*07d4*/ 	.word	0x0001aaa0


	//   ....[48]....
        /*07d8*/ 	.word	0x0001ac30


	//   ....[49]....
        /*07dc*/ 	.word	0x0001ac90


	//   ....[50]....
        /*07e0*/ 	.word	0x0001acd0


	//   ....[51]....
        /*07e4*/ 	.word	0x0001ad10


	//   ....[52]....
        /*07e8*/ 	.word	0x0001ad40


	//   ....[53]....
        /*07ec*/ 	.word	0x0001ad70


	//   ....[54]....
        /*07f0*/ 	.word	0x0001ae30


	//   ....[55]....
        /*07f4*/ 	.word	0x0001ae50


	//   ....[56]....
        /*07f8*/ 	.word	0x0001aec0


	//   ....[57]....
        /*07fc*/ 	.word	0x0001b530


	//   ....[58]....
        /*0800*/ 	.word	0x0001b9c0


	//   ....[59]....
        /*0804*/ 	.word	0x0001ba60


	//   ....[60]....
        /*0808*/ 	.word	0x0001bb00


	//   ....[61]....
        /*080c*/ 	.word	0x0001bba0


	//   ....[62]....
        /*0810*/ 	.word	0x0001bc40


	//   ....[63]....
        /*0814*/ 	.word	0x0001bce0


	//   ....[64]....
        /*0818*/ 	.word	0x0001bd80


	//   ....[65]....
        /*081c*/ 	.word	0x0001be20


	//   ....[66]....
        /*0820*/ 	.word	0x0001bec0


	//   ....[67]....
        /*0824*/ 	.word	0x0001bfb0


	//   ....[68]....
        /*0828*/ 	.word	0x0001c050


	//   ....[69]....
        /*082c*/ 	.word	0x0001c0f0


	//   ....[70]....
        /*0830*/ 	.word	0x0001c190


	//   ....[71]....
        /*0834*/ 	.word	0x0001c230


	//   ....[72]....
        /*0838*/ 	.word	0x0001c2d0


	//   ....[73]....
        /*083c*/ 	.word	0x0001c370


	//   ....[74]....
        /*0840*/ 	.word	0x0001c410


	//   ....[75]....
        /*0844*/ 	.word	0x0001c760


	//   ....[76]....
        /*0848*/ 	.word	0x0001ca40


	//   ....[77]....
        /*084c*/ 	.word	0x0001ce60


	//   ....[78]....
        /*0850*/ 	.word	0x0001cef0


	//   ....[79]....
        /*0854*/ 	.word	0x0001cf90


	//   ....[80]....
        /*0858*/ 	.word	0x0001d040


	//   ....[81]....
        /*085c*/ 	.word	0x0001d0c0


	//   ....[82]....
        /*0860*/ 	.word	0x0001d140


	//   ....[83]....
        /*0864*/ 	.word	0x0001d1c0


	//   ....[84]....
        /*0868*/ 	.word	0x0001d240


	//   ....[85]....
        /*086c*/ 	.word	0x0001d2d0


	//   ....[86]....
        /*0870*/ 	.word	0x0001d380


	//   ....[87]....
        /*0874*/ 	.word	0x0001d400


	//   ....[88]....
        /*0878*/ 	.word	0x0001d480


	//   ....[89]....
        /*087c*/ 	.word	0x0001d500


	//   ....[90]....
        /*0880*/ 	.word	0x0001d580


	//   ....[91]....
        /*0884*/ 	.word	0x0001d5f0


	//   ....[92]....
        /*0888*/ 	.word	0x0001d690


	//   ....[93]....
        /*088c*/ 	.word	0x0001d720


	//   ....[94]....
        /*0890*/ 	.word	0x0001d850


	//----- nvinfo : EIATTR_REG_RECONFIG
	.align		4
.L_642:
        /*0894*/ 	.byte	0x01, 0x54
	.zero		2


	//----- nvinfo : EIATTR_SYSCALL_OFFSETS
	.align		4
        /*0898*/ 	.byte	0x04, 0x46
        /*089a*/ 	.short	(.L_644 - .L_643)


	//   ....[0]....
.L_643:
        /*089c*/ 	.word	0x000018d0


	//   ....[1]....
        /*08a0*/ 	.word	0x00001a20


	//   ....[2]....
        /*08a4*/ 	.word	0x00006060


	//   ....[3]....
        /*08a8*/ 	.word	0x00006570


	//   ....[4]....
        /*08ac*/ 	.word	0x00017e60


	//   ....[5]....
        /*08b0*/ 	.word	0x00017fa0


	//   ....[6]....
        /*08b4*/ 	.word	0x000180a0


	//----- nvinfo : EIATTR_MBARRIER_INSTR_OFFSETS
	.align		4
.L_644:
        /*08b8*/ 	.byte	0x04, 0x39
        /*08ba*/ 	.short	(.L_646 - .L_645)


	//   ....[0]....
.L_645:
        /*08bc*/ 	.word	0x00000320
        /*08c0*/ 	.word	0x000000ff
        /*08c4*/ 	.word	0x00032400
        /*08c8*/ 	.short	0x0100
        /*08ca*/ 	.byte	0x08
	.zero		1


	//   ....[1]....
        /*08cc*/ 	.word	0x00000330
        /*08d0*/ 	.word	0x000000ff
        /*08d4*/ 	.word	0x00032410
        /*08d8*/ 	.short	0x0100
        /*08da*/ 	.byte	0x08
	.zero		1


	//   ....[2]....
        /*08dc*/ 	.word	0x00000340
        /*08e0*/ 	.word	0x000000ff
        /*08e4*/ 	.word	0x00032420
        /*08e8*/ 	.short	0x0100
        /*08ea*/ 	.byte	0x08
	.zero		1


	//   ....[3]....
        /*08ec*/ 	.word	0x00000430
        /*08f0*/ 	.word	0x000000ff
        /*08f4*/ 	.word	0x00032430
        /*08f8*/ 	.short	0x0100
        /*08fa*/ 	.byte	0x08
	.zero		1


	//   ....[4]....
        /*08fc*/ 	.word	0x00000440
        /*0900*/ 	.word	0x000000ff
        /*0904*/ 	.word	0x00032440
        /*0908*/ 	.short	0x0100
        /*090a*/ 	.byte	0x08
	.zero		1


	//   ....[5]....
        /*090c*/ 	.word	0x00000450
        /*0910*/ 	.word	0x000000ff
        /*0914*/ 	.word	0x00032438
        /*0918*/ 	.short	0x0100
        /*091a*/ 	.byte	0x08
	.zero		1


	//   ....[6]....
        /*091c*/ 	.word	0x00000460
        /*0920*/ 	.word	0x000000ff
        /*0924*/ 	.word	0x00032448
        /*0928*/ 	.short	0x0100
        /*092a*/ 	.byte	0x08
	.zero		1


	//   ....[7]....
        /*092c*/ 	.word	0x00000590
        /*0930*/ 	.word	0x000000ff
        /*0934*/ 	.word	0x00032450
        /*0938*/ 	.short	0x0100
        /*093a*/ 	.byte	0x08
	.zero		1


	//   ....[8]....
        /*093c*/ 	.word	0x000005a0
        /*0940*/ 	.word	0x000000ff
        /*0944*/ 	.word	0x00032460
        /*0948*/ 	.short	0x0100
        /*094a*/ 	.byte	0x08
	.zero		1


	//   ....[9]....
        /*094c*/ 	.word	0x000005b0
        /*0950*/ 	.word	0x000000ff
        /*0954*/ 	.word	0x00032458
        /*0958*/ 	.short	0x0100
        /*095a*/ 	.byte	0x08
	.zero		1


	//   ....[10]....
        /*095c*/ 	.word	0x000005c0
        /*0960*/ 	.word	0x000000ff
        /*0964*/ 	.word	0x00032468
        /*0968*/ 	.short	0x0100
        /*096a*/ 	.byte	0x08
	.zero		1


	//   ....[11]....
        /*096c*/ 	.word	0x000006b0
        /*0970*/ 	.word	0x000000ff
        /*0974*/ 	.word	0x00032470
        /*0978*/ 	.short	0x0100
        /*097a*/ 	.byte	0x06
	.zero		1


	//   ....[12]....
        /*097c*/ 	.word	0x000006c0
        /*0980*/ 	.word	0x000000ff
        /*0984*/ 	.word	0x00032480
        /*0988*/ 	.short	0x0100
        /*098a*/ 	.byte	0x06
	.zero		1


	//   ....[13]....
        /*098c*/ 	.word	0x000006d0
        /*0990*/ 	.word	0x000000ff
        /*0994*/ 	.word	0x00032478
        /*0998*/ 	.short	0x0100
        /*099a*/ 	.byte	0x06
	.zero		1


	//   ....[14]....
        /*099c*/ 	.word	0x000006e0
        /*09a0*/ 	.word	0x000000ff
        /*09a4*/ 	.word	0x00032488
        /*09a8*/ 	.short	0x0100
        /*09aa*/ 	.byte	0x06
	.zero		1


	//   ....[15]....
        /*09ac*/ 	.word	0x00000810
        /*09b0*/ 	.word	0x000000ff
        /*09b4*/ 	.word	0x00032490
        /*09b8*/ 	.short	0x0100
        /*09ba*/ 	.byte	0x08
	.zero		1


	//   ....[16]....
        /*09bc*/ 	.word	0x00000820
        /*09c0*/ 	.word	0x000000ff
        /*09c4*/ 	.word	0x000324a0
        /*09c8*/ 	.short	0x0100
        /*09ca*/ 	.byte	0x08
	.zero		1


	//   ....[17]....
        /*09cc*/ 	.word	0x00000830
        /*09d0*/ 	.word	0x000000ff
        /*09d4*/ 	.word	0x00032498
        /*09d8*/ 	.short	0x0100
        /*09da*/ 	.byte	0x08
	.zero		1


	//   ....[18]....
        /*09dc*/ 	.word	0x00000840
        /*09e0*/ 	.word	0x000000ff
        /*09e4*/ 	.word	0x000324a8
        /*09e8*/ 	.short	0x0100
        /*09ea*/ 	.byte	0x08
	.zero		1


	//   ....[19]....
        /*09ec*/ 	.word	0x00000970
        /*09f0*/ 	.word	0x000000ff
        /*09f4*/ 	.word	0x000324b0
        /*09f8*/ 	.short	0x0100
        /*09fa*/ 	.byte	0x08
	.zero		1


	//   ....[20]....
        /*09fc*/ 	.word	0x00000980
        /*0a00*/ 	.word	0x000000ff
        /*0a04*/ 	.word	0x000324c0
        /*0a08*/ 	.short	0x0100
        /*0a0a*/ 	.byte	0x08
	.zero		1


	//   ....[21]....
        /*0a0c*/ 	.word	0x00000990
        /*0a10*/ 	.word	0x000000ff
        /*0a14*/ 	.word	0x000324b8
        /*0a18*/ 	.short	0x0100
        /*0a1a*/ 	.byte	0x08
	.zero		1


	//   ....[22]....
        /*0a1c*/ 	.word	0x000009a0
        /*0a20*/ 	.word	0x000000ff
        /*0a24*/ 	.word	0x000324c8
        /*0a28*/ 	.short	0x0100
        /*0a2a*/ 	.byte	0x08
	.zero		1


	//   ....[23]....
        /*0a2c*/ 	.word	0x00002e30
        /*0a30*/ 	.word	0x0000005a
        /*0a34*/ 	.word	0x00032490
        /*0a38*/ 	.short	0x010a
        /*0a3a*/ 	.byte	0x3f
	.zero		1


	//   ....[24]....
        /*0a3c*/ 	.word	0x00003f90
        /*0a40*/ 	.word	0x0000005a
        /*0a44*/ 	.word	0x00032490
        /*0a48*/ 	.short	0x010a
        /*0a4a*/ 	.byte	0x3f
	.zero		1


	//   ....[25]....
        /*0a4c*/ 	.word	0x00005030
        /*0a50*/ 	.word	0x0000005a
        /*0a54*/ 	.word	0x00032490
        /*0a58*/ 	.short	0x010a
        /*0a5a*/ 	.byte	0x3f
	.zero		1


	//   ....[26]....
        /*0a5c*/ 	.word	0x00005250
        /*0a60*/ 	.word	0x00000004
        /*0a64*/ 	.word	0x00000000
        /*0a68*/ 	.short	0x0101
        /*0a6a*/ 	.byte	0x3f
	.zero		1


	//   ....[27]....
        /*0a6c*/ 	.word	0x00005290
        /*0a70*/ 	.word	0x0000005a
        /*0a74*/ 	.word	0x000324b0
        /*0a78*/ 	.short	0x010a
        /*0a7a*/ 	.byte	0x3f
	.zero		1


	//   ....[28]....
        /*0a7c*/ 	.word	0x000058f0
        /*0a80*/ 	.word	0x0000005a
        /*0a84*/ 	.word	0x00000000
        /*0a88*/ 	.short	0x0101
        /*0a8a*/ 	.byte	0x3f
	.zero		1


	//   ....[29]....
        /*0a8c*/ 	.word	0x00006100
        /*0a90*/ 	.word	0x00000011
        /*0a94*/ 	.word	0x00032400
        /*0a98*/ 	.short	0x010a
        /*0a9a*/ 	.byte	0x3f
	.zero		1


	//   ....[30]....
        /*0a9c*/ 	.word	0x00006150
        /*0aa0*/ 	.word	0x00000011
        /*0aa4*/ 	.word	0x00032400
        /*0aa8*/ 	.short	0x010a
        /*0aaa*/ 	.byte	0x3f
	.zero		1


	//   ....[31]....
        /*0aac*/ 	.word	0x00006e40
        /*0ab0*/ 	.word	0x00000011
        /*0ab4*/ 	.word	0x00032400
        /*0ab8*/ 	.short	0x010a
        /*0aba*/ 	.byte	0x3f
	.zero		1


	//   ....[32]....
        /*0abc*/ 	.word	0x00008240
        /*0ac0*/ 	.word	0x00000011
        /*0ac4*/ 	.word	0x00032400
        /*0ac8*/ 	.short	0x010a
        /*0aca*/ 	.byte	0x3f
	.zero		1


	//   ....[33]....
        /*0acc*/ 	.word	0x00009210
        /*0ad0*/ 	.word	0x000000b3
        /*0ad4*/ 	.word	0x00032430
        /*0ad8*/ 	.short	0x010a
        /*0ada*/ 	.byte	0x3f
	.zero		1


	//   ....[34]....
        /*0adc*/ 	.word	0x000092a0
        /*0ae0*/ 	.word	0x000000b3
        /*0ae4*/ 	.word	0x00032430
        /*0ae8*/ 	.short	0x010a
        /*0aea*/ 	.byte	0x3f
	.zero		1


	//   ....[35]....
        /*0aec*/ 	.word	0x000095b0
        /*0af0*/ 	.word	0x00000011
        /*0af4*/ 	.word	0x00032410
        /*0af8*/ 	.short	0x010a
        /*0afa*/ 	.byte	0x3f
	.zero		1


	//   ....[36]....
        /*0afc*/ 	.word	0x00009600
        /*0b00*/ 	.word	0x000000b3
        /*0b04*/ 	.word	0x00032450
        /*0b08*/ 	.short	0x010a
        /*0b0a*/ 	.byte	0x3f
	.zero		1


	//   ....[37]....
        /*0b0c*/ 	.word	0x00009680
        /*0b10*/ 	.word	0x000000b3
        /*0b14*/ 	.word	0x00032450
        /*0b18*/ 	.short	0x010a
        /*0b1a*/ 	.byte	0x3f
	.zero		1


	//   ....[38]....
        /*0b1c*/ 	.word	0x0000b6b0
        /*0b20*/ 	.word	0x00000018
        /*0b24*/ 	.word	0x00000000
        /*0b28*/ 	.short	0x0101
        /*0b2a*/ 	.byte	0x3f
	.zero		1


	//   ....[39]....
        /*0b2c*/ 	.word	0x0000c190
        /*0b30*/ 	.word	0x000000b3
        /*0b34*/ 	.word	0x00000000
        /*0b38*/ 	.short	0x0101
        /*0b3a*/ 	.byte	0x3f
	.zero		1


	//   ....[40]....
        /*0b3c*/ 	.word	0x0000c270
        /*0b40*/ 	.word	0x000000d3
        /*0b44*/ 	.word	0x00032430
        /*0b48*/ 	.short	0x010a
        /*0b4a*/ 	.byte	0x3f
	.zero		1


	//   ....[41]....
        /*0b4c*/ 	.word	0x0000c2e0
        /*0b50*/ 	.word	0x000000d3
        /*0b54*/ 	.word	0x00032430
        /*0b58*/ 	.short	0x010a
        /*0b5a*/ 	.byte	0x3f
	.zero		1


	//   ....[42]....
        /*0b5c*/ 	.word	0x0000c560
        /*0b60*/ 	.word	0x000000d3
        /*0b64*/ 	.word	0x00032450
        /*0b68*/ 	.short	0x010a
        /*0b6a*/ 	.byte	0x3f
	.zero		1


	//   ....[43]....
        /*0b6c*/ 	.word	0x0000c5b0
        /*0b70*/ 	.word	0x000000d3
        /*0b74*/ 	.word	0x00032450
        /*0b78*/ 	.short	0x010a
        /*0b7a*/ 	.byte	0x3f
	.zero		1


	//   ....[44]....
        /*0b7c*/ 	.word	0x0000ed00
        /*0b80*/ 	.word	0x000000a3
        /*0b84*/ 	.word	0x00000000
        /*0b88*/ 	.short	0x0101
        /*0b8a*/ 	.byte	0x3f
	.zero		1


	//   ....[45]....
        /*0b8c*/ 	.word	0x0000f5b0
        /*0b90*/ 	.word	0x000000d3
        /*0b94*/ 	.word	0x00000000
        /*0b98*/ 	.short	0x0101
        /*0b9a*/ 	.byte	0x3f
	.zero		1


	//   ....[46]....
        /*0b9c*/ 	.word	0x0000f7e0
        /*0ba0*/ 	.word	0x000000d3
        /*0ba4*/ 	.word	0x00032430
        /*0ba8*/ 	.short	0x010a
        /*0baa*/ 	.byte	0x3f
	.zero		1


	//   ....[47]....
        /*0bac*/ 	.word	0x0000f850
        /*0bb0*/ 	.word	0x000000d3
        /*0bb4*/ 	.word	0x00032430
        /*0bb8*/ 	.short	0x010a
        /*0bba*/ 	.byte	0x3f
	.zero		1


	//   ....[48]....
        /*0bbc*/ 	.word	0x0000fad0
        /*0bc0*/ 	.word	0x000000d3
        /*0bc4*/ 	.word	0x00032450
        /*0bc8*/ 	.short	0x010a
        /*0bca*/ 	.byte	0x3f
	.zero		1


	//   ....[49]....
        /*0bcc*/ 	.word	0x0000fb20
        /*0bd0*/ 	.word	0x000000d3
        /*0bd4*/ 	.word	0x00032450
        /*0bd8*/ 	.short	0x010a
        /*0bda*/ 	.byte	0x3f
	.zero		1


	//   ....[50]....
        /*0bdc*/ 	.word	0x00011ae0
        /*0be0*/ 	.word	0x000000b9
        /*0be4*/ 	.word	0x00000000
        /*0be8*/ 	.short	0x0101
        /*0bea*/ 	.byte	0x3f
	.zero		1


	//   ....[51]....
        /*0bec*/ 	.word	0x00012530
        /*0bf0*/ 	.word	0x000000d3
        /*0bf4*/ 	.word	0x00000000
        /*0bf8*/ 	.short	0x0101
        /*0bfa*/ 	.byte	0x3f
	.zero		1


	//   ....[52]....
        /*0bfc*/ 	.word	0x000147e0
        /*0c00*/ 	.word	0x00000000
        /*0c04*/ 	.word	0x00000000
        /*0c08*/ 	.short	0x0101
        /*0c0a*/ 	.byte	0x3f
	.zero		1


	//   ....[53]....
        /*0c0c*/ 	.word	0x00016fe0
        /*0c10*/ 	.word	0x00000009
        /*0c14*/ 	.word	0x00032420
        /*0c18*/ 	.short	0x010a
        /*0c1a*/ 	.byte	0x3f
	.zero		1


	//   ....[54]....
        /*0c1c*/ 	.word	0x00017060
        /*0c20*/ 	.word	0x00000005
        /*0c24*/ 	.word	0x000324a0
        /*0c28*/ 	.short	0x010a
        /*0c2a*/ 	.byte	0x3f
	.zero		1


	//   ....[55]....
        /*0c2c*/ 	.word	0x00017240
        /*0c30*/ 	.word	0x00000005
        /*0c34*/ 	.word	0x000324c0
        /*0c38*/ 	.short	0x010a
        /*0c3a*/ 	.byte	0x3f
	.zero		1


	//   ....[56]....
        /*0c3c*/ 	.word	0x00017650
        /*0c40*/ 	.word	0x00000006
        /*0c44*/ 	.word	0x000324a0
        /*0c48*/ 	.short	0x010a
        /*0c4a*/ 	.byte	0x3f
	.zero		1


	//   ....[57]....
        /*0c4c*/ 	.word	0x00017810
        /*0c50*/ 	.word	0x00000006
        /*0c54*/ 	.word	0x000324c0
        /*0c58*/ 	.short	0x010a
        /*0c5a*/ 	.byte	0x3f
	.zero		1


	//   ....[58]....
        /*0c5c*/ 	.word	0x000185e0
        /*0c60*/ 	.word	0x00000009
        /*0c64*/ 	.word	0x00032440
        /*0c68*/ 	.short	0x010a
        /*0c6a*/ 	.byte	0x3f
	.zero		1


	//   ....[59]....
        /*0c6c*/ 	.word	0x00018c00
        /*0c70*/ 	.word	0x00000009
        /*0c74*/ 	.word	0x00032420
        /*0c78*/ 	.short	0x010a
        /*0c7a*/ 	.byte	0x3f
	.zero		1


	//   ....[60]....
        /*0c7c*/ 	.word	0x00018cd0
        /*0c80*/ 	.word	0x00000005
        /*0c84*/ 	.word	0x00032460
        /*0c88*/ 	.short	0x010a
        /*0c8a*/ 	.byte	0x3f
	.zero		1


	//   ....[61]....
        /*0c8c*/ 	.word	0x00019300
        /*0c90*/ 	.word	0x00000002
        /*0c94*/ 	.word	0x00032440
        /*0c98*/ 	.short	0x010a
        /*0c9a*/ 	.byte	0x3f
	.zero		1


	//   ....[62]....
        /*0c9c*/ 	.word	0x00019510
        /*0ca0*/ 	.word	0x00000002
        /*0ca4*/ 	.word	0x00032460
        /*0ca8*/ 	.short	0x010a
        /*0caa*/ 	.byte	0x3f
	.zero		1


	//   ....[63]....
        /*0cac*/ 	.word	0x00019a60
        /*0cb0*/ 	.word	0x00000002
        /*0cb4*/ 	.word	0x00032440
        /*0cb8*/ 	.short	0x010a
        /*0cba*/ 	.byte	0x3f
	.zero		1


	//   ....[64]....
        /*0cbc*/ 	.word	0x00019c60
        /*0cc0*/ 	.word	0x00000002
        /*0cc4*/ 	.word	0x00032460
        /*0cc8*/ 	.short	0x010a
        /*0cca*/ 	.byte	0x3f
	.zero		1


	//   ....[65]....
        /*0ccc*/ 	.word	0x0001a140
        /*0cd0*/ 	.word	0x00000002
        /*0cd4*/ 	.word	0x00032440
        /*0cd8*/ 	.short	0x010a
        /*0cda*/ 	.byte	0x3f
	.zero		1


	//   ....[66]....
        /*0cdc*/ 	.word	0x0001a350
        /*0ce0*/ 	.word	0x00000002
        /*0ce4*/ 	.word	0x00032460
        /*0ce8*/ 	.short	0x010a
        /*0cea*/ 	.byte	0x3f
	.zero		1


	//   ....[67]....
        /*0cec*/ 	.word	0x0001b4c0
        /*0cf0*/ 	.word	0x00000000
        /*0cf4*/ 	.word	0x00032420
        /*0cf8*/ 	.short	0x010a
        /*0cfa*/ 	.byte	0x3f
	.zero		1


	//   ....[68]....
        /*0cfc*/ 	.word	0x0001b660
        /*0d00*/ 	.word	0x00000006
        /*0d04*/ 	.word	0x00000000
        /*0d08*/ 	.short	0x010a
        /*0d0a*/ 	.byte	0x3f
	.zero		1


	//   ....[69]....
        /*0d0c*/ 	.word	0x0001b6d0
        /*0d10*/ 	.word	0x00000007
        /*0d14*/ 	.word	0x00000000
        /*0d18*/ 	.short	0x010a
        /*0d1a*/ 	.byte	0x3f
	.zero		1


	//   ....[70]....
        /*0d1c*/ 	.word	0x0001b740
        /*0d20*/ 	.word	0x00000004
        /*0d24*/ 	.word	0x00000000
        /*0d28*/ 	.short	0x010a
        /*0d2a*/ 	.byte	0x3f
	.zero		1


	//   ....[71]....
        /*0d2c*/ 	.word	0x0001b770
        /*0d30*/ 	.word	0x00000003
        /*0d34*/ 	.word	0x00000000
        /*0d38*/ 	.short	0x010a
        /*0d3a*/ 	.byte	0x3f
	.zero		1


	//   ....[72]....
        /*0d3c*/ 	.word	0x0001b7d0
        /*0d40*/ 	.word	0x0000005a
        /*0d44*/ 	.word	0x00032490
        /*0d48*/ 	.short	0x010a
        /*0d4a*/ 	.byte	0x3f
	.zero		1


	//   ....[73]....
        /*0d4c*/ 	.word	0x0001b820
        /*0d50*/ 	.word	0x0000005a
        /*0d54*/ 	.word	0x00032490
        /*0d58*/ 	.short	0x010a
        /*0d5a*/ 	.byte	0x3f
	.zero		1


	//   ....[74]....
        /*0d5c*/ 	.word	0x0001b870
        /*0d60*/ 	.word	0x0000005a
        /*0d64*/ 	.word	0x00032490
        /*0d68*/ 	.short	0x010a
        /*0d6a*/ 	.byte	0x3f
	.zero		1


	//   ....[75]....
        /*0d6c*/ 	.word	0x0001b8c0
        /*0d70*/ 	.word	0x0000005a
        /*0d74*/ 	.word	0x000324b0
        /*0d78*/ 	.short	0x010a
        /*0d7a*/ 	.byte	0x3f
	.zero		1


	//   ....[76]....
        /*0d7c*/ 	.word	0x0001bf00
        /*0d80*/ 	.word	0x00000011
        /*0d84*/ 	.word	0x00032400
        /*0d88*/ 	.short	0x010a
        /*0d8a*/ 	.byte	0x3f
	.zero		1


	//   ....[77]....
        /*0d8c*/ 	.word	0x0001c450
        /*0d90*/ 	.word	0x00000011
        /*0d94*/ 	.word	0x00032400
        /*0d98*/ 	.short	0x010a
        /*0d9a*/ 	.byte	0x3f
	.zero		1


	//   ....[78]....
        /*0d9c*/ 	.word	0x0001c4a0
        /*0da0*/ 	.word	0x000000b3
        /*0da4*/ 	.word	0x00032430
        /*0da8*/ 	.short	0x010a
        /*0daa*/ 	.byte	0x3f
	.zero		1


	//   ....[79]....
        /*0dac*/ 	.word	0x0001c4f0
        /*0db0*/ 	.word	0x00000011
        /*0db4*/ 	.word	0x00032410
        /*0db8*/ 	.short	0x010a
        /*0dba*/ 	.byte	0x3f
	.zero		1


	//   ....[80]....
        /*0dbc*/ 	.word	0x0001c540
        /*0dc0*/ 	.word	0x000000b3
        /*0dc4*/ 	.word	0x00032450
        /*0dc8*/ 	.short	0x010a
        /*0dca*/ 	.byte	0x3f
	.zero		1


	//   ....[81]....
        /*0dcc*/ 	.word	0x0001c590
        /*0dd0*/ 	.word	0x000000d3
        /*0dd4*/ 	.word	0x00032430
        /*0dd8*/ 	.short	0x010a
        /*0dda*/ 	.byte	0x3f
	.zero		1


	//   ....[82]....
        /*0ddc*/ 	.word	0x0001c5e0
        /*0de0*/ 	.word	0x000000d3
        /*0de4*/ 	.word	0x00032450
        /*0de8*/ 	.short	0x010a
        /*0dea*/ 	.byte	0x3f
	.zero		1


	//   ....[83]....
        /*0dec*/ 	.word	0x0001c630
        /*0df0*/ 	.word	0x000000d3
        /*0df4*/ 	.word	0x00032430
        /*0df8*/ 	.short	0x010a
        /*0dfa*/ 	.byte	0x3f
	.zero		1


	//   ....[84]....
        /*0dfc*/ 	.word	0x0001c680
        /*0e00*/ 	.word	0x000000d3
        /*0e04*/ 	.word	0x00032450
        /*0e08*/ 	.short	0x010a
        /*0e0a*/ 	.byte	0x3f
	.zero		1


	//   ....[85]....
        /*0e0c*/ 	.word	0x0001c820
        /*0e10*/ 	.word	0x00000009
        /*0e14*/ 	.word	0x00032420
        /*0e18*/ 	.short	0x010a
        /*0e1a*/ 	.byte	0x3f
	.zero		1


	//   ....[86]....
        /*0e1c*/ 	.word	0x0001c870
        /*0e20*/ 	.word	0x00000005
        /*0e24*/ 	.word	0x000324a0
        /*0e28*/ 	.short	0x010a
        /*0e2a*/ 	.byte	0x3f
	.zero		1


	//   ....[87]....
        /*0e2c*/ 	.word	0x0001c8c0
        /*0e30*/ 	.word	0x00000005
        /*0e34*/ 	.word	0x000324c0
        /*0e38*/ 	.short	0x010a
        /*0e3a*/ 	.byte	0x3f
	.zero		1


	//   ....[88]....
        /*0e3c*/ 	.word	0x0001c910
        /*0e40*/ 	.word	0x00000006
        /*0e44*/ 	.word	0x000324a0
        /*0e48*/ 	.short	0x010a
        /*0e4a*/ 	.byte	0x3f
	.zero		1


	//   ....[89]....
        /*0e4c*/ 	.word	0x0001c960
        /*0e50*/ 	.word	0x00000006
        /*0e54*/ 	.word	0x000324c0
        /*0e58*/ 	.short	0x010a
        /*0e5a*/ 	.byte	0x3f
	.zero		1


	//   ....[90]....
        /*0e5c*/ 	.word	0x0001cb00
        /*0e60*/ 	.word	0x00000009
        /*0e64*/ 	.word	0x00032440
        /*0e68*/ 	.short	0x010a
        /*0e6a*/ 	.byte	0x3f
	.zero		1


	//   ....[91]....
        /*0e6c*/ 	.word	0x0001cb80
        /*0e70*/ 	.word	0x00000009
        /*0e74*/ 	.word	0x00032420
        /*0e78*/ 	.short	0x010a
        /*0e7a*/ 	.byte	0x3f
	.zero		1


	//   ....[92]....
        /*0e7c*/ 	.word	0x0001cbd0
        /*0e80*/ 	.word	0x00000005
        /*0e84*/ 	.word	0x00032460
        /*0e88*/ 	.short	0x010a
        /*0e8a*/ 	.byte	0x3f
	.zero		1


	//   ....[93]....
        /*0e8c*/ 	.word	0x0001cc20
        /*0e90*/ 	.word	0x00000002
        /*0e94*/ 	.word	0x00032440
        /*0e98*/ 	.short	0x010a
        /*0e9a*/ 	.byte	0x3f
	.zero		1


	//   ....[94]....
        /*0e9c*/ 	.word	0x0001cc70
        /*0ea0*/ 	.word	0x00000002
        /*0ea4*/ 	.word	0x00032460
        /*0ea8*/ 	.short	0x010a
        /*0eaa*/ 	.byte	0x3f
	.zero		1


	//   ....[95]....
        /*0eac*/ 	.word	0x0001ccc0
        /*0eb0*/ 	.word	0x00000002
        /*0eb4*/ 	.word	0x00032440
        /*0eb8*/ 	.short	0x010a
        /*0eba*/ 	.byte	0x3f
	.zero		1


	//   ....[96]....
        /*0ebc*/ 	.word	0x0001cd10
        /*0ec0*/ 	.word	0x00000002
        /*0ec4*/ 	.word	0x00032460
        /*0ec8*/ 	.short	0x010a
        /*0eca*/ 	.byte	0x3f
	.zero		1


	//   ....[97]....
        /*0ecc*/ 	.word	0x0001cd60
        /*0ed0*/ 	.word	0x00000002
        /*0ed4*/ 	.word	0x00032440
        /*0ed8*/ 	.short	0x010a
        /*0eda*/ 	.byte	0x3f
	.zero		1


	//   ....[98]....
        /*0edc*/ 	.word	0x0001cdb0
        /*0ee0*/ 	.word	0x00000002
        /*0ee4*/ 	.word	0x00032460
        /*0ee8*/ 	.short	0x010a
        /*0eea*/ 	.byte	0x3f
	.zero		1


	//   ....[99]....
        /*0eec*/ 	.word	0x0001d770
        /*0ef0*/ 	.word	0x00000000
        /*0ef4*/ 	.word	0x00032420
        /*0ef8*/ 	.short	0x010a
        /*0efa*/ 	.byte	0x3f
	.zero		1


	//   ....[100]....
        /*0efc*/ 	.word	0x0001d910
        /*0f00*/ 	.word	0x00000006
        /*0f04*/ 	.word	0x00000000
        /*0f08*/ 	.short	0x010a
        /*0f0a*/ 	.byte	0x3f
	.zero		1


	//   ....[101]....
        /*0f0c*/ 	.word	0x0001d960
        /*0f10*/ 	.word	0x00000007
        /*0f14*/ 	.word	0x00000000
        /*0f18*/ 	.short	0x010a
        /*0f1a*/ 	.byte	0x3f
	.zero		1


	//   ....[102]....
        /*0f1c*/ 	.word	0x0001d9b0
        /*0f20*/ 	.word	0x00000004
        /*0f24*/ 	.word	0x00000000
        /*0f28*/ 	.short	0x010a
        /*0f2a*/ 	.byte	0x3f
	.zero		1


	//----- nvinfo : EIATTR_NUM_MBARRIERS
	.align		4
.L_646:
        /*0f2c*/ 	.byte	0x03, 0x38
        /*0f2e*/ 	.short	0x0017


	//----- nvinfo : EIATTR_EXIT_INSTR_OFFSETS
	.align		4
        /*0f30*/ 	.byte	0x04, 0x1c
        /*0f32*/ 	.short	(.L_648 - .L_647)


	//   ....[0]....
.L_647:
        /*0f34*/ 	.word	0x0001b7c0


	//----- nvinfo : EIATTR_MAX_THREADS
	.align		4
.L_648:
        /*0f38*/ 	.byte	0x04, 0x05
        /*0f3a*/ 	.short	(.L_650 - .L_649)
.L_649:
        /*0f3c*/ 	.word	0x00000180
        /*0f40*/ 	.word	0x00000001
        /*0f44*/ 	.word	0x00000001


	//----- nvinfo : EIATTR_CRS_STACK_SIZE
	.align		4
.L_650:
        /*0f48*/ 	.byte	0x04, 0x1e
        /*0f4a*/ 	.short	(.L_652 - .L_651)
.L_651:
        /*0f4c*/ 	.word	0x00000000


	//----- nvinfo : EIATTR_CBANK_PARAM_SIZE
	.align		4
.L_652:
        /*0f50*/ 	.byte	0x03, 0x19
        /*0f52*/ 	.short	0x0b70


	//----- nvinfo : EIATTR_PARAM_CBANK
	.align		4
        /*0f54*/ 	.byte	0x04, 0x0a
        /*0f56*/ 	.short	(.L_654 - .L_653)
	.align		4
.L_653:
        /*0f58*/ 	.word	index@(.nv.constant0._ZN7cutlass13device_kernelIN5flash11enable_sm90INS1_16FlashAttnFwdSm90INS1_25CollectiveMainloopFwdSm90ILi2EN4cute5tupleIJNS5_1CILi1EEES8_S8_EEENS6_IJNS7_ILi128EEENS7_ILi96EEENS7_ILi64EEEEEELi256ENS_6half_tEfNS_4arch4Sm90ELb1ELb0ELb1ELb1ELb0ELb1ELb1ELb1ELb0ELb0ELb0ELb0EEENS1_21CollectiveEpilogueFwdINS6_IJSA_NS7_ILi256EEESB_EEES9_SE_SG_Li256ELb1ELb0ELb0ELb0EEENS1_36VarlenDynamicPersistentTileSchedulerILi128ELi96ELi256ELi32ELb0ELb0ELb1ELb1ELb1ELb1EEEEEEEEEvNT_6ParamsE)
        /*0f5c*/ 	.short	0x0210
        /*0f5e*/ 	.short	0x0b70


	//----- nvinfo : EIATTR_SW_WAR
	.align		4
.L_654:
        /*0f60*/ 	.byte	0x04, 0x36
        /*0f62*/ 	.short	(.L_656 - .L_655)
.L_655:
        /*0f64*/ 	.word	0x00000008
.L_656:


//--------------------- .nv.callgraph             --------------------------
	.section	.nv.callgraph,"",@"SHT_CUDA_CALLGRAPH"
	.align	4
	.sectionentsize	8
	.align		4
        /*0000*/ 	.word	0x00000000
	.align		4
        /*0004*/ 	.word	0xffffffff
	.align		4
        /*0008*/ 	.word	index@(_ZN7cutlass13device_kernelIN5flash11enable_sm90INS1_16FlashAttnFwdSm90INS1_25CollectiveMainloopFwdSm90ILi2EN4cute5tupleIJNS5_1CILi1EEES8_S8_EEENS6_IJNS7_ILi128EEENS7_ILi96EEENS7_ILi64EEEEEELi256ENS_6half_tEfNS_4arch4Sm90ELb0ELb0ELb1ELb0ELb0ELb0ELb0ELb1ELb0ELb0ELb0ELb0EEENS1_21CollectiveEpilogueFwdINS6_IJSA_NS7_ILi256EEESB_EEES9_SE_SG_Li256ELb0ELb0ELb0ELb0EEENS1_29StaticPersistentTileSchedulerILb0EEEEEEEEEvNT_6ParamsE)
	.align		4
        /*000c*/ 	.word	index@(__assertfail)
	.align		4
        /*0010*/ 	.word	index@(_ZN7cutlass13device_kernelIN5flash11enable_sm90INS1_16FlashAttnFwdSm90INS1_25CollectiveMainloopFwdSm90ILi2EN4cute5tupleIJNS5_1CILi1EEES8_S8_EEENS6_IJNS7_ILi128EEENS7_ILi96EEENS7_ILi64EEEEEELi256ENS_6half_tEfNS_4arch4Sm90ELb0ELb0ELb1ELb0ELb0ELb0ELb1ELb1ELb0ELb0ELb0ELb0EEENS1_21CollectiveEpilogueFwdINS6_IJSA_NS7_ILi256EEESB_EEES9_SE_SG_Li256ELb0ELb0ELb0ELb0EEENS1_29StaticPersistentTileSchedulerILb0EEEEEEEEEvNT_6ParamsE)
	.align		4
        /*0014*/ 	.word	index@(__assertfail)
	.align		4
        /*0018*/ 	.word	index@(_ZN7cutlass13device_kernelIN5flash11enable_sm90INS1_16FlashAttnFwdSm90INS1_25CollectiveMainloopFwdSm90ILi2EN4cute5tupleIJNS5_1CILi1EEES8_S8_EEENS6_IJNS7_ILi128EEENS7_ILi96EEENS7_ILi64EEEEEELi256ENS_6half_tEfNS_4arch4Sm90ELb0ELb0ELb1ELb1ELb0ELb0ELb0ELb1ELb0ELb0ELb0ELb0EEENS1_21CollectiveEpilogueFwdINS6_IJSA_NS7_ILi256EEESB_EEES9_SE_SG_Li256ELb1ELb0ELb0ELb0EEENS1_36VarlenDynamicPersistentTileSchedulerILi128ELi96ELi256ELi32ELb0ELb0ELb1ELb0ELb1ELb1EEEEEEEEEvNT_6ParamsE)
	.align		4
        /*001c*/ 	.word	index@(__assertfail)
	.align		4
        /*0020*/ 	.word	index@(_ZN7cutlass13device_kernelIN5flash11enable_sm90INS1_16FlashAttnFwdSm90INS1_25CollectiveMainloopFwdSm90ILi2EN4cute5tupleIJNS5_1CILi1EEES8_S8_EEENS6_IJNS7_ILi128EEENS7_ILi96EEENS7_ILi64EEEEEELi256ENS_6half_tEfNS_4arch4Sm90ELb0ELb0ELb1ELb1ELb0ELb1ELb0ELb1ELb0ELb0ELb0ELb0EEENS1_21CollectiveEpilogueFwdINS6_IJSA_NS7_ILi256EEESB_EEES9_SE_SG_Li256ELb1ELb0ELb0ELb0EEENS1_36VarlenDynamicPersistentTileSchedulerILi128ELi96ELi256ELi32ELb0ELb0ELb1ELb0ELb1ELb1EEEEEEEEEvNT_6ParamsE)
	.align		4
        /*0024*/ 	.word	index@(__assertfail)
	.align		4
        /*0028*/ 	.word	index@(_ZN7cutlass13device_kernelIN5flash11enable_sm90INS1_16FlashAttnFwdSm90INS1_25CollectiveMainloopFwdSm90ILi2EN4cute5tupleIJNS5_1CILi1EEES8_S8_EEENS6_IJNS7_ILi128EEENS7_ILi96EEENS7_ILi64EEEEEELi256ENS_6half_tEfNS_4arch4Sm90ELb0ELb0ELb1ELb1ELb0ELb0ELb1ELb1ELb0ELb0ELb0ELb0EEENS1_21CollectiveEpilogueFwdINS6_IJSA_NS7_ILi256EEESB_EEES9_SE_SG_Li256ELb1ELb0ELb0ELb0EEENS1_36VarlenDynamicPersistentTileSchedulerILi128ELi96ELi256ELi32ELb0ELb0ELb1ELb0ELb1ELb1EEEEEEEEEvNT_6ParamsE)
	.align		4
        /*002c*/ 	.word	index@(__assertfail)
	.align		4
        /*0030*/ 	.word	index@(_ZN7cutlass13device_kernelIN5flash11enable_sm90INS1_16FlashAttnFwdSm90INS1_25CollectiveMainloopFwdSm90ILi2EN4cute5tupleIJNS5_1CILi1EEES8_S8_EEENS6_IJNS7_ILi128EEENS7_ILi96EEENS7_ILi64EEEEEELi256ENS_6half_tEfNS_4arch4Sm90ELb0ELb0ELb1ELb1ELb0ELb1ELb1ELb1ELb0ELb0ELb0ELb0EEENS1_21CollectiveEpilogueFwdINS6_IJSA_NS7_ILi256EEESB_EEES9_SE_SG_Li256ELb1ELb0ELb0ELb0EEENS1_36VarlenDynamicPersistentTileSchedulerILi128ELi96ELi256ELi32ELb0ELb0ELb1ELb0ELb1ELb1EEEEEEEEEvNT_6ParamsE)
	.align		4
        /*0034*/ 	.word	index@(__assertfail)
	.align		4
        /*0038*/ 	.word	index@(_ZN7cutlass13device_kernelIN5flash11enable_sm90INS1_16FlashAttnFwdSm90INS1_25CollectiveMainloopFwdSm90ILi2EN4cute5tupleIJNS5_1CILi1EEES8_S8_EEENS6_IJNS7_ILi128EEENS7_ILi96EEENS7_ILi64EEEEEELi256ENS_6half_tEfNS_4arch4Sm90ELb0ELb1ELb1ELb0ELb0ELb0ELb0ELb1ELb0ELb0ELb0ELb0EEENS1_21CollectiveEpilogueFwdINS6_IJSA_NS7_ILi256EEESB_EEES9_SE_SG_Li256ELb0ELb0ELb0ELb0EEENS1_30DynamicPersistentTileSchedulerILi256ELi32ELb0ELb0ELb1EEEEEEEEEvNT_6ParamsE)
	.align		4
        /*003c*/ 	.word	index@(__assertfail)
	.align		4
        /*0040*/ 	.word	index@(_ZN7cutlass13device_kernelIN5flash11enable_sm90INS1_16FlashAttnFwdSm90INS1_25CollectiveMainloopFwdSm90ILi2EN4cute5tupleIJNS5_1CILi1EEES8_S8_EEENS6_IJNS7_ILi128EEENS7_ILi96EEENS7_ILi64EEEEEELi256ENS_6half_tEfNS_4arch4Sm90ELb0ELb1ELb1ELb0ELb0ELb0ELb1ELb1ELb0ELb0ELb0ELb0EEENS1_21CollectiveEpilogueFwdINS6_IJSA_NS7_ILi256EEESB_EEES9_SE_SG_Li256ELb0ELb0ELb0ELb0EEENS1_30DynamicPersistentTileSchedulerILi256ELi32ELb0ELb0ELb1EEEEEEEEEvNT_6ParamsE)
	.align		4
        /*0044*/ 	.word	index@(__assertfail)
	.align		4
        /*0048*/ 	.word	index@(_ZN7cutlass13device_kernelIN5flash11enable_sm90INS1_16FlashAttnFwdSm90INS1_25CollectiveMainloopFwdSm90ILi2EN4cute5tupleIJNS5_1CILi1EEES8_S8_EEENS6_IJNS7_ILi128EEENS7_ILi96EEENS7_ILi64EEEEEELi256ENS_6half_tEfNS_4arch4Sm90ELb0ELb1ELb1ELb1ELb0ELb0ELb0ELb1ELb0ELb0ELb0ELb0EEENS1_21CollectiveEpilogueFwdINS6_IJSA_NS7_ILi256EEESB_EEES9_SE_SG_Li256ELb1ELb0ELb0ELb0EEENS1_36VarlenDynamicPersistentTileSchedulerILi128ELi96ELi256ELi32ELb0ELb0ELb1ELb1ELb0ELb1EEEEEEEEEvNT_6ParamsE)
	.align		4
        /*004c*/ 	.word	index@(__assertfail)
	.align		4
        /*0050*/ 	.word	index@(_ZN7cutlass13device_kernelIN5flash11enable_sm90INS1_16FlashAttnFwdSm90INS1_25CollectiveMainloopFwdSm90ILi2EN4cute5tupleIJNS5_1CILi1EEES8_S8_EEENS6_IJNS7_ILi128EEENS7_ILi96EEENS7_ILi64EEEEEELi256ENS_6half_tEfNS_4arch4Sm90ELb0ELb1ELb1ELb1ELb0ELb1ELb0ELb1ELb0ELb0ELb0ELb0EEENS1_21CollectiveEpilogueFwdINS6_IJSA_NS7_ILi256EEESB_EEES9_SE_SG_Li256ELb1ELb0ELb0ELb0EEENS1_36VarlenDynamicPersistentTileSchedulerILi128ELi96ELi256ELi32ELb0ELb0ELb1ELb1ELb0ELb1EEEEEEEEEvNT_6ParamsE)
	.align		4
        /*0054*/ 	.word	index@(__assertfail)
	.align		4
        /*0058*/ 	.word	index@(_ZN7cutlass13device_kernelIN5flash11enable_sm90INS1_16FlashAttnFwdSm90INS1_25CollectiveMainloopFwdSm90ILi2EN4cute5tupleIJNS5_1CILi1EEES8_S8_EEENS6_IJNS7_ILi128EEENS7_ILi96EEENS7_ILi64EEEEEELi256ENS_6half_tEfNS_4arch4Sm90ELb0ELb1ELb1ELb1ELb0ELb0ELb1ELb1ELb0ELb0ELb0ELb0EEENS1_21CollectiveEpilogueFwdINS6_IJSA_NS7_ILi256EEESB_EEES9_SE_SG_Li256ELb1ELb0ELb0ELb0EEENS1_36VarlenDynamicPersistentTileSchedulerILi128ELi96ELi256ELi32ELb0ELb0ELb1ELb1ELb0ELb1EEEEEEEEEvNT_6ParamsE)
	.align		4
        /*005c*/ 	.word	index@(__assertfail)
	.align		4
        /*0060*/ 	.word	index@(_ZN7cutlass13device_kernelIN5flash11enable_sm90INS1_16FlashAttnFwdSm90INS1_25CollectiveMainloopFwdSm90ILi2EN4cute5tupleIJNS5_1CILi1EEES8_S8_EEENS6_IJNS7_ILi128EEENS7_ILi96EEENS7_ILi64EEEEEELi256ENS_6half_tEfNS_4arch4Sm90ELb0ELb1ELb1ELb1ELb0ELb1ELb1ELb1ELb0ELb0ELb0ELb0EEENS1_21CollectiveEpilogueFwdINS6_IJSA_NS7_ILi256EEESB_EEES9_SE_SG_Li256ELb1ELb0ELb0ELb0EEENS1_36VarlenDynamicPersistentTileSchedulerILi128ELi96ELi256ELi32ELb0ELb0ELb1ELb1ELb0ELb1EEEEEEEEEvNT_6ParamsE)
	.align		4
        /*0064*/ 	.word	index@(__assertfail)
	.align		4
        /*0068*/ 	.word	index@(_ZN7cutlass13device_kernelIN5flash11enable_sm90INS1_16FlashAttnFwdSm90INS1_25CollectiveMainloopFwdSm90ILi2EN4cute5tupleIJNS5_1CILi1EEES8_S8_EEENS6_IJNS7_ILi128EEENS7_ILi96EEENS7_ILi64EEEEEELi256ENS_6half_tEfNS_4arch4Sm90ELb1ELb0ELb1ELb0ELb0ELb0ELb0ELb1ELb0ELb0ELb0ELb0EEENS1_21CollectiveEpilogueFwdINS6_IJSA_NS7_ILi256EEESB_EEES9_SE_SG_Li256ELb0ELb0ELb0ELb0EEENS1_30DynamicPersistentTileSchedulerILi256ELi32ELb0ELb0ELb1EEEEEEEEEvNT_6ParamsE)
	.align		4
        /*006c*/ 	.word	index@(__assertfail)
	.align		4
        /*0070*/ 	.word	index@(_ZN7cutlass13device_kernelIN5flash11enable_sm90INS1_16FlashAttnFwdSm90INS1_25CollectiveMainloopFwdSm90ILi2EN4cute5tupleIJNS5_1CILi1EEES8_S8_EEENS6_IJNS7_ILi128EEENS7_ILi96EEENS7_ILi64EEEEEELi256ENS_6half_tEfNS_4arch4Sm90ELb1ELb0ELb1ELb0ELb0ELb0ELb1ELb1ELb0ELb0ELb0ELb0EEENS1_21CollectiveEpilogueFwdINS6_IJSA_NS7_ILi256EEESB_EEES9_SE_SG_Li256ELb0ELb0ELb0ELb0EEENS1_30DynamicPersistentTileSchedulerILi256ELi32ELb0ELb0ELb1EEEEEEEEEvNT_6ParamsE)
	.align		4
        /*0074*/ 	.word	index@(__assertfail)
	.align		4
        /*0078*/ 	.word	index@(_ZN7cutlass13device_kernelIN5flash11enable_sm90INS1_16FlashAttnFwdSm90INS1_25CollectiveMainloopFwdSm90ILi2EN4cute5tupleIJNS5_1CILi1EEES8_S8_EEENS6_IJNS7_ILi128EEENS7_ILi96EEENS7_ILi64EEEEEELi256ENS_6half_tEfNS_4arch4Sm90ELb1ELb0ELb1ELb1ELb0ELb0ELb0ELb1ELb0ELb0ELb0ELb0EEENS1_21CollectiveEpilogueFwdINS6_IJSA_NS7_ILi256EEESB_EEES9_SE_SG_Li256ELb1ELb0ELb0ELb0EEENS1_36VarlenDynamicPersistentTileSchedulerILi128ELi96ELi256ELi32ELb0ELb0ELb1ELb1ELb1ELb1EEEEEEEEEvNT_6ParamsE)
	.align		4
        /*007c*/ 	.word	index@(__assertfail)
	.align		4
        /*0080*/ 	.word	index@(_ZN7cutlass13device_kernelIN5flash11enable_sm90INS1_16FlashAttnFwdSm90INS1_25CollectiveMainloopFwdSm90ILi2EN4cute5tupleIJNS5_1CILi1EEES8_S8_EEENS6_IJNS7_ILi128EEENS7_ILi96EEENS7_ILi64EEEEEELi256ENS_6half_tEfNS_4arch4Sm90ELb1ELb0ELb1ELb1ELb0ELb1ELb0ELb1ELb0ELb0ELb0ELb0EEENS1_21CollectiveEpilogueFwdINS6_IJSA_NS7_ILi256EEESB_EEES9_SE_SG_Li256ELb1ELb0ELb0ELb0EEENS1_36VarlenDynamicPersistentTileSchedulerILi128ELi96ELi256ELi32ELb0ELb0ELb1ELb1ELb1ELb1EEEEEEEEEvNT_6ParamsE)
	.align		4
        /*0084*/ 	.word	index@(__assertfail)
	.align		4
        /*0088*/ 	.word	index@(_ZN7cutlass13device_kernelIN5flash11enable_sm90INS1_16FlashAttnFwdSm90INS1_25CollectiveMainloopFwdSm90ILi2EN4cute5tupleIJNS5_1CILi1EEES8_S8_EEENS6_IJNS7_ILi128EEENS7_ILi96EEENS7_ILi64EEEEEELi256ENS_6half_tEfNS_4arch4Sm90ELb1ELb0ELb1ELb1ELb0ELb0ELb1ELb1ELb0ELb0ELb0ELb0EEENS1_21CollectiveEpilogueFwdINS6_IJSA_NS7_ILi256EEESB_EEES9_SE_SG_Li256ELb1ELb0ELb0ELb0EEENS1_36VarlenDynamicPersistentTileSchedulerILi128ELi96ELi256ELi32ELb0ELb0ELb1ELb1ELb1ELb1EEEEEEEEEvNT_6ParamsE)
	.align		4
        /*008c*/ 	.word	index@(__assertfail)
	.align		4
        /*0090*/ 	.word	index@(_ZN7cutlass13device_kernelIN5flash11enable_sm90INS1_16FlashAttnFwdSm90INS1_25CollectiveMainloopFwdSm90ILi2EN4cute5tupleIJNS5_1CILi1EEES8_S8_EEENS6_IJNS7_ILi128EEENS7_ILi96EEENS7_ILi64EEEEEELi256ENS_6half_tEfNS_4arch4Sm90ELb1ELb0ELb1ELb1ELb0ELb1ELb1ELb1ELb0ELb0ELb0ELb0EEENS1_21CollectiveEpilogueFwdINS6_IJSA_NS7_ILi256EEESB_EEES9_SE_SG_Li256ELb1ELb0ELb0ELb0EEENS1_36VarlenDynamicPersistentTileSchedulerILi128ELi96ELi256ELi32ELb0ELb0ELb1ELb1ELb1ELb1EEEEEEEEEvNT_6ParamsE)
	.align		4
        /*0094*/ 	.word	index@(__assertfail)
	.align		4
        /*0098*/ 	.word	0x00000000
	.align		4
        /*009c*/ 	.word	0xfffffffe
	.align		4
        /*00a0*/ 	.word	0x00000000
	.align		4
        /*00a4*/ 	.word	0xfffffffd
	.align		4
        /*00a8*/ 	.word	0x00000000
	.align		4
        /*00ac*/ 	.word	0xfffffffc


//--------------------- .nv.constant4             --------------------------
	.section	.nv.constant4,"a",@progbits
	.align	8
	.align		8
.nv.constant4:
        /*0000*/ 	.dword	__assertfail
	.align		8
        /*0008*/ 	.dword	__unnamed_1
	.align		8
        /*0010*/ 	.dword	__unnamed_2
	.align		8
        /*0018*/ 	.dword	__unnamed_3
	.align		8
        /*0020*/ 	.dword	__unnamed_4
	.align		8
        /*0028*/ 	.dword	__unnamed_5
	.align		8
        /*0030*/ 	.dword	__unnamed_6
	.align		8
        /*0038*/ 	.dword	_ZN77_INTERNAL_3413cc4c_41_flash_fwd_hdim64_256_fp16_softcap_sm90_cu_9949e2e8_53894cuda3std3__45__cpo5beginE
	.align		8
        /*0040*/ 	.dword	_ZN77_INTERNAL_3413cc4c_41_flash_fwd_hdim64_256_fp16_softcap_sm90_cu_9949e2e8_53894cuda3std3__45__cpo3endE
	.align		8
        /*0048*/ 	.dword	_ZN77_INTERNAL_3413cc4c_41_flash_fwd_hdim64_256_fp16_softcap_sm90_cu_9949e2e8_53894cuda3std3__45__cpo6cbeginE
	.align		8
        /*0050*/ 	.dword	_ZN77_INTERNAL_3413cc4c_41_flash_fwd_hdim64_256_fp16_softcap_sm90_cu_9949e2e8_53894cuda3std3__45__cpo4cendE
	.align		8
        /*0058*/ 	.dword	_ZN77_INTERNAL_3413cc4c_41_flash_fwd_hdim64_256_fp16_softcap_sm90_cu_9949e2e8_53894cuda3std3__479_GLOBAL__N__3413cc4c_41_flash_fwd_hdim64_256_fp16_softcap_sm90_cu_9949e2e8_53896ignoreE
	.align		8
        /*0060*/ 	.dword	_ZN77_INTERNAL_3413cc4c_41_flash_fwd_hdim64_256_fp16_softcap_sm90_cu_9949e2e8_53894cuda3std3__419piecewise_constructE
	.align		8
        /*0068*/ 	.dword	_ZN77_INTERNAL_3413cc4c_41_flash_fwd_hdim64_256_fp16_softcap_sm90_cu_9949e2e8_53894cuda3std3__48in_placeE
	.align		8
        /*0070*/ 	.dword	_ZN77_INTERNAL_3413cc4c_41_flash_fwd_hdim64_256_fp16_softcap_sm90_cu_9949e2e8_53894cuda3std6ranges3__45__cpo4swapE
	.align		8
        /*0078*/ 	.dword	_ZN77_INTERNAL_3413cc4c_41_flash_fwd_hdim64_256_fp16_softcap_sm90_cu_9949e2e8_53894cuda3std6ranges3__45__cpo9iter_moveE
	.align		8
        /*0080*/ 	.dword	_ZN77_INTERNAL_3413cc4c_41_flash_fwd_hdim64_256_fp16_softcap_sm90_cu_9949e2e8_53894cute7productE
	.align		8
        /*0088*/ 	.dword	_ZN77_INTERNAL_3413cc4c_41_flash_fwd_hdim64_256_fp16_softcap_sm90_cu_9949e2e8_53894cute1_E
	.align		8
        /*0090*/ 	.dword	$str$20
	.align		8
        /*0098*/ 	.dword	$str$21


//--------------------- .text._ZN7cutlass13device_kernelIN5flash11enable_sm90INS1_16FlashAttnFwdSm90INS1_25CollectiveMainloopFwdSm90ILi2EN4cute5tupleIJNS5_1CILi1EEES8_S8_EEENS6_IJNS7_ILi128EEENS7_ILi96EEENS7_ILi64EEEEEELi256ENS_6half_tEfNS_4arch4Sm90ELb0ELb0ELb1ELb0ELb0ELb0ELb0ELb1ELb0ELb0ELb0ELb0EEENS1_21CollectiveEpilogueFwdINS6_IJSA_NS7_ILi256EEESB_EEES9_SE_SG_Li256ELb0ELb0ELb0ELb0EEENS1_29StaticPersistentTileSchedulerILb0EEEEEEEEEvNT_6ParamsE --------------------------
	.section	.text._ZN7cutlass13device_kernelIN5flash11enable_sm90INS1_16FlashAttnFwdSm90INS1_25CollectiveMainloopFwdSm90ILi2EN4cute5tupleIJNS5_1CILi1EEES8_S8_EEENS6_IJNS7_ILi128EEENS7_ILi96EEENS7_ILi64EEEEEELi256ENS_6half_tEfNS_4arch4Sm90ELb0ELb0ELb1ELb0ELb0ELb0ELb0ELb1ELb0ELb0ELb0ELb0EEENS1_21CollectiveEpilogueFwdINS6_IJSA_NS7_ILi256EEESB_EEES9_SE_SG_Li256ELb0ELb0ELb0ELb0EEENS1_29StaticPersistentTileSchedulerILb0EEEEEEEEEvNT_6ParamsE,"ax",@progbits
	.align	128
.text._ZN7cutlass13device_kernelIN5flash11enable_sm90INS1_16FlashAttnFwdSm90INS1_25CollectiveMainloopFwdSm90ILi2EN4cute5tupleIJNS5_1CILi1EEES8_S8_EEENS6_IJNS7_ILi128EEENS7_ILi96EEENS7_ILi64EEEEEELi256ENS_6half_tEfNS_4arch4Sm90ELb0ELb0ELb1ELb0ELb0ELb0ELb0ELb1ELb0ELb0ELb0ELb0EEENS1_21CollectiveEpilogueFwdINS6_IJSA_NS7_ILi256EEESB_EEES9_SE_SG_Li256ELb0ELb0ELb0ELb0EEENS1_29StaticPersistentTileSchedulerILb0EEEEEEEEEvNT_6ParamsE:
        .type           _ZN7cutlass13device_kernelIN5flash11enable_sm90INS1_16FlashAttnFwdSm90INS1_25CollectiveMainloopFwdSm90ILi2EN4cute5tupleIJNS5_1CILi1EEES8_S8_EEENS6_IJNS7_ILi128EEENS7_ILi96EEENS7_ILi64EEEEEELi256ENS_6half_tEfNS_4arch4Sm90ELb0ELb0ELb1ELb0ELb0ELb0ELb0ELb1ELb0ELb0ELb0ELb0EEENS1_21CollectiveEpilogueFwdINS6_IJSA_NS7_ILi256EEESB_EEES9_SE_SG_Li256ELb0ELb0ELb0ELb0EEENS1_29StaticPersistentTileSchedulerILb0EEEEEEEEEvNT_6ParamsE,@function
        .size           _ZN7cutlass13device_kernelIN5flash11enable_sm90INS1_16FlashAttnFwdSm90INS1_25CollectiveMainloopFwdSm90ILi2EN4cute5tupleIJNS5_1CILi1EEES8_S8_EEENS6_IJNS7_ILi128EEENS7_ILi96EEENS7_ILi64EEEEEELi256ENS_6half_tEfNS_4arch4Sm90ELb0ELb0ELb1ELb0ELb0ELb0ELb0ELb1ELb0ELb0ELb0ELb0EEENS1_21CollectiveEpilogueFwdINS6_IJSA_NS7_ILi256EEESB_EEES9_SE_SG_Li256ELb0ELb0ELb0ELb0EEENS1_29StaticPersistentTileSchedulerILb0EEEEEEEEEvNT_6ParamsE,(.L_x_4714 - _ZN7cutlass13device_kernelIN5flash11enable_sm90INS1_16FlashAttnFwdSm90INS1_25CollectiveMainloopFwdSm90ILi2EN4cute5tupleIJNS5_1CILi1EEES8_S8_EEENS6_IJNS7_ILi128EEENS7_ILi96EEENS7_ILi64EEEEEELi256ENS_6half_tEfNS_4arch4Sm90ELb0ELb0ELb1ELb0ELb0ELb0ELb0ELb1ELb0ELb0ELb0ELb0EEENS1_21CollectiveEpilogueFwdINS6_IJSA_NS7_ILi256EEESB_EEES9_SE_SG_Li256ELb0ELb0ELb0ELb0EEENS1_29StaticPersistentTileSchedulerILb0EEEEEEEEEvNT_6ParamsE)
        .other          _ZN7cutlass13device_kernelIN5flash11enable_sm90INS1_16FlashAttnFwdSm90INS1_25CollectiveMainloopFwdSm90ILi2EN4cute5tupleIJNS5_1CILi1EEES8_S8_EEENS6_IJNS7_ILi128EEENS7_ILi96EEENS7_ILi64EEEEEELi256ENS_6half_tEfNS_4arch4Sm90ELb0ELb0ELb1ELb0ELb0ELb0ELb0ELb1ELb0ELb0ELb0ELb0EEENS1_21CollectiveEpilogueFwdINS6_IJSA_NS7_ILi256EEESB_EEES9_SE_SG_Li256ELb0ELb0ELb0ELb0EEENS1_29StaticPersistentTileSchedulerILb0EEEEEEEEEvNT_6ParamsE,@"STO_CUDA_ENTRY STV_DEFAULT"
_ZN7cutlass13device_kernelIN5flash11enable_sm90INS1_16FlashAttnFwdSm90INS1_25CollectiveMainloopFwdSm90ILi2EN4cute5tupleIJNS5_1CILi1EEES8_S8_EEENS6_IJNS7_ILi128EEENS7_ILi96EEENS7_ILi64EEEEEELi256ENS_6half_tEfNS_4arch4Sm90ELb0ELb0ELb1ELb0ELb0ELb0ELb0ELb1ELb0ELb0ELb0ELb0EEENS1_21CollectiveEpilogueFwdINS6_IJSA_NS7_ILi256EEESB_EEES9_SE_SG_Li256ELb0ELb0ELb0ELb0EEENS1_29StaticPersistentTileSchedulerILb0EEEEEEEEEvNT_6ParamsE:
[----:B------:R-:W1:Y:S02]  /*0000*/  LDC R1, c[0x0][0x28] ;  /* 0x00000a00ff017b82 */ /* 0x000e640000000800 */
[----:B-1----:R-:W-:Y:S01]  /*0010*/  VIADD R1, R1, 0xffffffe0 ;  /* 0xffffffe001017836 */ /* 0x002fe20000000000 */
[----:B------:R-:W1:Y:S01]  /*0020*/  S2R R3, SR_TID.X ;  /* 0x0000000000037919 */ /* 0x000e620000002100 */
[----:B------:R-:W-:Y:S01]  /*0030*/  ELECT P0, URZ, PT ;  /* 0x00000000003f782f */ /* 0x000fe20003800000 */
[----:B------:R-:W-:Y:S01]  /*0040*/  BSSY B0, `(.L_x_0) ;  /* 0x0000014000007945 */ /* 0x000fe20003800000 */
[--C-:B-1----:R-:W-:Y:S02]  /*0050*/  SHF.R.U32.HI R0, RZ, 0x5, R3.reuse ;  /* 0x00000005ff007819 */ /* 0x102fe40000011603 */
[----:B------:R-:W-:-:S03]  /*0060*/  SHF.R.U32.HI R18, RZ, 0x7, R3 ;  /* 0x00000007ff127819 */ /* 0x000fc60000011603 */
[----:B------:R-:W1:Y:S02]  /*0070*/  SHFL.IDX PT, R2, R0, RZ, 0x1f ;  /* 0x00001fff00027589 */ /* 0x000e6400000e0000 */
[----:B-1----:R-:W-:-:S13]  /*0080*/  ISETP.EQ.AND P0, PT, R2, RZ, P0 ;  /* 0x000000ff0200720c */ /* 0x002fda0000702270 */
[----:B------:R-:W-:Y:S05]  /*0090*/  @!P0 BRA `(.L_x_1) ;  /* 0x0000000000388947 */ /* 0x000fea0003800000 */
[----:B------:R-:W-:Y:S02]  /*00a0*/  ULDC.64 UR4, c[0x0][0x198] ;  /* 0x0000660000047ab9 */ /* 0x000fe40000000a00 */
[----:B------:R-:W-:Y:S02]  /*00b0*/  UIADD3 UR6, UP0, UR4, 0x270, URZ ;  /* 0x0000027004067890 */ /* 0x000fe4000ff1e03f */
[----:B------:R-:W-:Y:S02]  /*00c0*/  UIADD3 UR8, UP1, UR4, 0x370, URZ ;  /* 0x0000037004087890 */ /* 0x000fe4000ff3e03f */
[----:B------:R-:W-:Y:S02]  /*00d0*/  UIADD3 UR10, UP2, UR4, 0x470, URZ ;  /* 0x00000470040a7890 */ /* 0x000fe4000ff5e03f */
[----:B------:R-:W-:Y:S02]  /*00e0*/  UIADD3 UR4, UP3, UR4, 0x9f0, URZ ;  /* 0x000009f004047890 */ /* 0x000fe4000ff7e03f */
[----:B------:R-:W-:-:S02]  /*00f0*/  UIADD3.X UR7, URZ, UR5, URZ, UP0, !UPT ;  /* 0x000000053f077290 */ /* 0x000fc400087fe43f */
[----:B------:R-:W-:Y:S02]  /*0100*/  UIADD3.X UR9, URZ, UR5, URZ, UP1, !UPT ;  /* 0x000000053f097290 */ /* 0x000fe40008ffe43f */
[----:B------:R-:W-:Y:S02]  /*0110*/  UIADD3.X UR11, URZ, UR5, URZ, UP2, !UPT ;  /* 0x000000053f0b7290 */ /* 0x000fe400097fe43f */
[----:B------:R-:W-:-:S03]  /*0120*/  UIADD3.X UR5, URZ, UR5, URZ, UP3, !UPT ;  /* 0x000000053f057290 */ /* 0x000fc60009ffe43f */
[----:B------:R1:W-:Y:S02]  /*0130*/  UTMACCTL.PF [UR6] ;  /* 0x00000000060079b9 */ /* 0x0003e40008040000 */
[----:B------:R1:W-:Y:S02]  /*0140*/  UTMACCTL.PF [UR8] ;  /* 0x00000000080079b9 */ /* 0x0003e40008040000 */
[----:B------:R1:W-:Y:S02]  /*0150*/  UTMACCTL.PF [UR10] ;  /* 0x000000000a0079b9 */ /* 0x0003e40008040000 */
[----:B------:R1:W-:Y:S02]  /*0160*/  UTMACCTL.PF [UR4] ;  /* 0x00000000040079b9 */ /* 0x0003e40008040000 */
[----:B-1----:R-:W-:Y:S01]  /*0170*/  NOP ;  /* 0x0000000000007918 */ /* 0x002fe20000000000 */
.L_x_1:
[----:B------:R-:W-:Y:S05]  /*0180*/  BSYNC B0 ;  /* 0x0000000000007941 */ /* 0x000fea0003800000 */
.L_x_0:
[----:B------:R-:W-:Y:S01]  /*0190*/  VOTEU.ANY UP0, P0 ;  /* 0x00000000003f7886 */ /* 0x000fe20000000100 */
[----:B------:R-:W1:Y:S01]  /*01a0*/  SHFL.IDX PT, R4, R18, RZ, 0x1f ;  /* 0x00001fff12047589 */ /* 0x000e6200000e0000 */
[----:B------:R-:W-:Y:S01]  /*01b0*/  UMOV UR4, 0x1 ;  /* 0x0000000100047882 */ /* 0x000fe20000000000 */
[----:B------:R-:W-:Y:S01]  /*01c0*/  VOTEU.ANY UP1, P0 ;  /* 0x00000000003f7886 */ /* 0x000fe20000020100 */
[----:B------:R-:W-:Y:S01]  /*01d0*/  VOTEU.ANY UP2, P0 ;  /* 0x00000000003f7886 */ /* 0x000fe20000040100 */
[----:B------:R-:W2:Y:S01]  /*01e0*/  @UP0 S2UR UR7, SR_CgaCtaId ;  /* 0x00000000000709c3 */ /* 0x000ea20000008800 */
[----:B------:R-:W3:Y:S01]  /*01f0*/  SHFL.IDX PT, R2, R0, RZ, 0x1f ;  /* 0x00001fff00027589 */ /* 0x000ee200000e0000 */
[----:B------:R-:W-:Y:S01]  /*0200*/  @UP0 UMOV UR6, 0x400 ;  /* 0x0000040000060882 */ /* 0x000fe20000000000 */
[----:B------:R-:W-:-:S04]  /*0210*/  @UP0 UIADD3 UR4, -UR4, 0x100000, URZ ;  /* 0x0010000004040890 */ /* 0x000fc8000fffe13f */
[----:B------:R-:W-:Y:S02]  /*0220*/  @UP0 USHF.L.U32 UR5, UR4, 0xb, URZ ;  /* 0x0000000b04050899 */ /* 0x000fe4000800063f */
[----:B------:R-:W-:Y:S01]  /*0230*/  @UP0 USHF.L.U32 UR4, UR4, 0x1, URZ ;  /* 0x0000000104040899 */ /* 0x000fe2000800063f */
[----:B-1----:R-:W-:Y:S01]  /*0240*/  R2UR UR8, R4 ;  /* 0x00000000040872ca */ /* 0x002fe200000e0000 */
[----:B--2---:R-:W-:Y:S01]  /*0250*/  @UP0 ULEA UR6, UR7, UR6, 0x18 ;  /* 0x0000000607060291 */ /* 0x004fe2000f8ec03f */
[----:B---3--:R-:W-:-:S11]  /*0260*/  ISETP.NE.AND P1, PT, R2, RZ, PT ;  /* 0x000000ff0200720c */ /* 0x008fd60003f25270 */
[----:B------:R-:W-:Y:S01]  /*0270*/  UISETP.NE.AND UP0, UPT, UR8, URZ, UPT ;  /* 0x0000003f0800728c */ /* 0x000fe2000bf05270 */
[----:B------:R-:W1:Y:S02]  /*0280*/  FENCE.VIEW.ASYNC.S ;  /* 0x00000000000073c6 */ /* 0x000e640000000000 */
[----:B-1----:R1:W2:Y:S01]  /*0290*/  @UP1 SYNCS.EXCH.64 URZ, [UR6+0x22800], UR4 ;  /* 0x02280004063f15b2 */ /* 0x0022a20008000100 */
[----:B------:R1:W3:Y:S01]  /*02a0*/  @UP2 SYNCS.EXCH.64 URZ, [UR6+0x22820], UR4 ;  /* 0x02282004063f25b2 */ /* 0x0002e20008000100 */
[----:B------:R-:W-:Y:S06]  /*02b0*/  @P1 BRA `(.L_x_2) ;  /* 0x0000000000481947 */ /* 0x000fec0003800000 */
[----:B-1----:R-:W1:Y:S01]  /*02c0*/  S2UR UR5, SR_CgaCtaId ;  /* 0x00000000000579c3 */ /* 0x002e620000008800 */
[----:B------:R-:W-:Y:S01]  /*02d0*/  UMOV UR4, 0x400 ;  /* 0x0000040000047882 */ /* 0x000fe20000000000 */
[----:B------:R-:W-:Y:S01]  /*02e0*/  UMOV UR6, 0x1 ;  /* 0x0000000100067882 */ /* 0x000fe20000000000 */
[----:B------:R-:W-:Y:S01]  /*02f0*/  UMOV UR9, 0x2 ;  /* 0x0000000200097882 */ /* 0x000fe20000000000 */
[----:B------:R-:W-:-:S04]  /*0300*/  UIADD3 UR6, -UR6, 0x100000, URZ ;  /* 0x0010000006067890 */ /* 0x000fc8000fffe13f */
[----:B------:R-:W-:Y:S02]  /*0310*/  USHF.L.U32 UR7, UR6, 0xb, URZ ;  /* 0x0000000b06077899 */ /* 0x000fe4000800063f */
[----:B------:R-:W-:Y:S01]  /*0320*/  USHF.L.U32 UR6, UR6, 0x1, URZ ;  /* 0x0000000106067899 */ /* 0x000fe2000800063f */
[----:B------:R-:W-:Y:S01]  /*0330*/  ELECT P0, URZ, PT ;  /* 0x00000000003f782f */ /* 0x000fe20003800000 */
[----:B-1----:R-:W-:Y:S02]  /*0340*/  ULEA UR8, UR5, UR4, 0x18 ;  /* 0x0000000405087291 */ /* 0x002fe4000f8ec03f */
[----:B------:R-:W-:-:S04]  /*0350*/  UIADD3 UR4, -UR9, 0x100000, URZ ;  /* 0x0010000009047890 */ /* 0x000fc8000fffe13f */
[----:B------:R-:W-:Y:S02]  /*0360*/  USHF.L.U32 UR5, UR4, 0xb, URZ ;  /* 0x0000000b04057899 */ /* 0x000fe4000800063f */
[----:B------:R-:W-:Y:S01]  /*0370*/  USHF.L.U32 UR4, UR4, 0x1, URZ ;  /* 0x0000000104047899 */ /* 0x000fe2000800063f */
[----:B------:R-:W1:Y:S03]  /*0380*/  FENCE.VIEW.ASYNC.S ;  /* 0x00000000000073c6 */ /* 0x000e660000000000 */
[----:B-1----:R4:W1:Y:S08]  /*0390*/  SYNCS.EXCH.64 URZ, [UR8+0x22830], UR6 ;  /* 0x02283006083f75b2 */ /* 0x0028700008000100 */
[----:B------:R4:W1:Y:S01]  /*03a0*/  SYNCS.EXCH.64 URZ, [UR8+0x22840], UR4 ;  /* 0x02284004083f75b2 */ /* 0x0008620008000100 */
[----:B------:R4:W1:Y:S01]  /*03b0*/  SYNCS.EXCH.64 URZ, [UR8+0x22838], UR6 ;  /* 0x02283806083f75b2 */ /* 0x0008620008000100 */
[----:B------:R4:W1:Y:S02]  /*03c0*/  SYNCS.EXCH.64 URZ, [UR8+0x22848], UR4 ;  /* 0x02284804083f75b2 */ /* 0x0008640008000100 */
[----:B----4-:R-:W-:Y:S01]  /*03d0*/  NOP ;  /* 0x0000000000007918 */ /* 0x010fe20000000000 */
.L_x_2:
[----:B------:R-:W4:Y:S01]  /*03e0*/  SHFL.IDX PT, R2, R0, RZ, 0x1f ;  /* 0x00001fff00027589 */ /* 0x000f2200000e0000 */
[----:B------:R-:W-:Y:S01]  /*03f0*/  NOP ;  /* 0x0000000000007918 */ /* 0x000fe20000000000 */
[----:B----4-:R-:W-:-:S13]  /*0400*/  ISETP.NE.AND P0, PT, R2, RZ, PT ;  /* 0x000000ff0200720c */ /* 0x010fda0003f05270 */
[----:B------:R-:W-:Y:S05]  /*0410*/  @P0 BRA `(.L_x_3) ;  /* 0x0000000000480947 */ /* 0x000fea0003800000 */
[----:B-1----:R-:W1:Y:S01]  /*0420*/  S2UR UR5, SR_CgaCtaId ;  /* 0x00000000000579c3 */ /* 0x002e620000008800 */
[----:B------:R-:W-:Y:S01]  /*0430*/  UMOV UR4, 0x400 ;  /* 0x0000040000047882 */ /* 0x000fe20000000000 */
[----:B------:R-:W-:Y:S01]  /*0440*/  UMOV UR6, 0x1 ;  /* 0x0000000100067882 */ /* 0x000fe20000000000 */
[----:B------:R-:W-:Y:S01]  /*0450*/  UMOV UR7, 0x2 ;  /* 0x0000000200077882 */ /* 0x000fe20000000000 */
[----:B------:R-:W-:Y:S01]  /*0460*/  ELECT P0, URZ, PT ;  /* 0x00000000003f782f */ /* 0x000fe20003800000 */
[----:B-1----:R-:W-:Y:S02]  /*0470*/  ULEA UR8, UR5, UR4, 0x18 ;  /* 0x0000000405087291 */ /* 0x002fe4000f8ec03f */
[----:B------:R-:W-:-:S04]  /*0480*/  UIADD3 UR4, -UR6, 0x100000, URZ ;  /* 0x0010000006047890 */ /* 0x000fc8000fffe13f */
[----:B------:R-:W-:Y:S02]  /*0490*/  USHF.L.U32 UR5, UR4, 0xb, URZ ;  /* 0x0000000b04057899 */ /* 0x000fe4000800063f */
[----:B------:R-:W-:Y:S02]  /*04a0*/  USHF.L.U32 UR4, UR4, 0x1, URZ ;  /* 0x0000000104047899 */ /* 0x000fe4000800063f */
        /* <DEDUP_REMOVED lines=9> */
.L_x_3:
[----:B------:R-:W4:Y:S01]  /*0540*/  SHFL.IDX PT, R2, R0, RZ, 0x1f ;  /* 0x00001fff00027589 */ /* 0x000f2200000e0000 */
[----:B------:R-:W-:Y:S01]  /*0550*/  NOP ;  /* 0x0000000000007918 */ /* 0x000fe20000000000 */
[----:B----4-:R-:W-:-:S13]  /*0560*/  ISETP.NE.AND P0, PT, R2, RZ, PT ;  /* 0x000000ff0200720c */ /* 0x010fda0003f05270 */
[----:B------:R-:W-:Y:S05]  /*0570*/  @P0 BRA `(.L_x_4) ;  /* 0x0000000000380947 */ /* 0x000fea0003800000 */
[----:B-1----:R-:W1:Y:S01]  /*0580*/  S2UR UR5, SR_CgaCtaId ;  /* 0x00000000000579c3 */ /* 0x002e620000008800 */
[----:B------:R-:W-:Y:S01]  /*0590*/  UMOV UR4, 0x400 ;  /* 0x0000040000047882 */ /* 0x000fe20000000000 */
[----:B------:R-:W-:Y:S01]  /*05a0*/  UMOV UR7, 0x1 ;  /* 0x0000000100077882 */ /* 0x000fe20000000000 */
[----:B------:R-:W-:Y:S01]  /*05b0*/  ELECT P0, URZ, PT ;  /* 0x00000000003f782f */ /* 0x000fe20003800000 */
[----:B-1----:R-:W-:Y:S02]  /*05c0*/  ULEA UR6, UR5, UR4, 0x18 ;  /* 0x0000000405067291 */ /* 0x002fe4000f8ec03f */
[----:B------:R-:W-:-:S04]  /*05d0*/  UIADD3 UR4, -UR7, 0x100000, URZ ;  /* 0x0010000007047890 */ /* 0x000fc8000fffe13f */
[----:B------:R-:W-:Y:S02]  /*05e0*/  USHF.L.U32 UR5, UR4, 0xb, URZ ;  /* 0x0000000b04057899 */ /* 0x000fe4000800063f */
[----:B------:R-:W-:Y:S01]  /*05f0*/  USHF.L.U32 UR4, UR4, 0x1, URZ ;  /* 0x0000000104047899 */ /* 0x000fe2000800063f */
[----:B------:R-:W1:Y:S11]  /*0600*/  FENCE.VIEW.ASYNC.S ;  /* 0x00000000000073c6 */ /* 0x000e760000000000 */
[----:B-1----:R4:W1:Y:S01]  /*0610*/  SYNCS.EXCH.64 URZ, [UR6+0x22870], UR4 ;  /* 0x02287004063f75b2 */ /* 0x0028620008000100 */
[----:B------:R4:W1:Y:S01]  /*0620*/  SYNCS.EXCH.64 URZ, [UR6+0x22880], UR4 ;  /* 0x02288004063f75b2 */ /* 0x0008620008000100 */
[----:B------:R4:W1:Y:S01]  /*0630*/  SYNCS.EXCH.64 URZ, [UR6+0x22878], UR4 ;  /* 0x02287804063f75b2 */ /* 0x0008620008000100 */
[----:B------:R4:W1:Y:S02]  /*0640*/  SYNCS.EXCH.64 URZ, [UR6+0x22888], UR4 ;  /* 0x02288804063f75b2 */ /* 0x0008640008000100 */
[----:B----4-:R-:W-:Y:S01]  /*0650*/  NOP ;  /* 0x0000000000007918 */ /* 0x010fe20000000000 */
.L_x_4:
        /* <DEDUP_REMOVED lines=22> */
.L_x_5:
        /* <DEDUP_REMOVED lines=22> */
.L_x_6:
[----:B------:R-:W-:Y:S01]  /*0920*/  PLOP3.LUT P0, PT, PT, PT, UP0, 0x80, 0x0 ;  /* 0x000000000000781c */ /* 0x000fe20003f0f008 */
[----:B------:R-:W-:Y:S01]  /*0930*/  UMOV UR38, 0x1 ;  /* 0x0000000100267882 */ /* 0x000fe20000000000 */
[----:B------:R-:W-:Y:S01]  /*0940*/  NOP ;  /* 0x0000000000007918 */ /* 0x000fe20000000000 */
[----:B------:R-:W-:Y:S01]  /*0950*/  USEL UR38, UR38, 0x2, !UP0 ;  /* 0x0000000226267887 */ /* 0x000fe2000c000000 */
[----:B------:R-:W-:Y:S01]  /*0960*/  ULDC.64 UR40, c[0x0][0x208] ;  /* 0x0000820000287ab9 */ /* 0x000fe20000000a00 */
[----:B-123--:R-:W-:Y:S08]  /*0970*/  BAR.SYNC.DEFER_BLOCKING 0x0 ;  /* 0x0000000000007b1d */ /* 0x00eff00000010000 */
[----:B------:R-:W-:Y:S05]  /*0980*/  @!P0 BRA `(.L_x_7) ;  /* 0x0000006400388947 */ /* 0x000fea0003800000 */
.L_x_8:
[----:B------:R-:W-:-:S08]  /*0990*/  NOP ;  /* 0x0000000000007918 */ /* 0x000fd00000000000 */
[----:B------:R-:W1:Y:S02]  /*09a0*/  USETMAXREG.TRY_ALLOC.CTAPOOL UP0, 0xf0 ;  /* 0x000000f0000079c8 */ /* 0x000e640008000600 */
[----:B-1----:R-:W-:-:S13]  /*09b0*/  PLOP3.LUT P0, PT, PT, PT, UP0, 0x80, 0x0 ;  /* 0x000000000000781c */ /* 0x002fda0003f0f008 */
[----:B------:R-:W-:Y:S05]  /*09c0*/  @!P0 BRA `(.L_x_8) ;  /* 0xfffffffc00f08947 */ /* 0x000fea000383ffff */
[----:B------:R-:W1:Y:S08]  /*09d0*/  S2UR UR44, SR_CTAID.X ;  /* 0x00000000002c79c3 */ /* 0x000e700000002500 */
[----:B------:R-:W-:Y:S06]  /*09e0*/  BAR.ARV 0x8, 0x120 ;  /* 0x0204800000007b1d */ /* 0x000fec0000002000 */
[----:B------:R-:W-:-:S02]  /*09f0*/  ISETP.NE.AND P0, PT, R18, 0x1, PT ;  /* 0x000000011200780c */ /* 0x000fc40003f05270 */
[----:B------:R-:W1:Y:S11]  /*0a00*/  LDC R0, c[0x0][0xda4] ;  /* 0x00036900ff007b82 */ /* 0x000e760000000800 */
[----:B------:R-:W-:Y:S06]  /*0a10*/  @!P0 BAR.ARV 0x9, 0x100 ;  /* 0x0244000000008b1d */ /* 0x000fec0000002000 */
[----:B-1----:R-:W-:-:S13]  /*0a20*/  ISETP.LE.AND P0, PT, R0, UR44, PT ;  /* 0x0000002c00007c0c */ /* 0x002fda000bf03270 */
[----:B------:R-:W-:Y:S05]  /*0a30*/  @P0 EXIT ;  /* 0x000000000000094d */ /* 0x000fea0003800000 */
[----:B------:R-:W-:Y:S01]  /*0a40*/  VIADD R0, R3, 0xffffff80 ;  /* 0xffffff8003007836 */ /* 0x000fe20000000000 */
[----:B------:R-:W1:Y:S01]  /*0a50*/  S2UR UR4, SR_CgaCtaId ;  /* 0x00000000000479c3 */ /* 0x000e620000008800 */
[----:B------:R-:W-:Y:S01]  /*0a60*/  UMOV UR46, 0x400 ;  /* 0x00000400002e7882 */ /* 0x000fe20000000000 */
[----:B------:R-:W-:Y:S02]  /*0a70*/  ULOP3.LUT UR45, UR38, 0x1, URZ, 0xfc, !UPT ;  /* 0x00000001262d7892 */ /* 0x000fe4000f8efc3f */
[----:B------:R-:W-:Y:S01]  /*0a80*/  SHF.R.S32.HI R3, RZ, 0x1f, R0 ;  /* 0x0000001fff037819 */ /* 0x000fe20000011400 */
[----:B------:R-:W-:Y:S01]  /*0a90*/  ULDC.64 UR48, c[0x0][0x198] ;  /* 0x0000660000307ab9 */ /* 0x000fe20000000a00 */
[----:B------:R-:W-:Y:S01]  /*0aa0*/  UMOV UR43, URZ ;  /* 0x0000003f002b7c82 */ /* 0x000fe20008000000 */
[----:B------:R-:W-:Y:S01]  /*0ab0*/  UMOV UR42, URZ ;  /* 0x0000003f002a7c82 */ /* 0x000fe20008000000 */
[CC--:B------:R-:W-:Y:S01]  /*0ac0*/  LEA.HI R4, R3.reuse, R0.reuse, RZ, 0x7 ;  /* 0x0000000003047211 */ /* 0x0c0fe200078f38ff */
[----:B------:R-:W2:Y:S01]  /*0ad0*/  S2UR UR6, SR_SWINHI ;  /* 0x00000000000679c3 */ /* 0x000ea20000002f00 */
[----:B------:R-:W-:Y:S01]  /*0ae0*/  LEA.HI R6, R3, R0, RZ, 0x4 ;  /* 0x0000000003067211 */ /* 0x000fe200078f20ff */
[----:B------:R-:W-:Y:S01]  /*0af0*/  UMOV UR39, URZ ;  /* 0x0000003f00277c82 */ /* 0x000fe20008000000 */
[----:B------:R-:W-:-:S02]  /*0b00*/  LOP3.LUT R5, R4, 0xffffff80, RZ, 0xc0, !PT ;  /* 0xffffff8004057812 */ /* 0x000fc400078ec0ff */
[----:B------:R-:W-:Y:S02]  /*0b10*/  SHF.R.S32.HI R7, RZ, 0x4, R6 ;  /* 0x00000004ff077819 */ /* 0x000fe40000011406 */
[----:B------:R-:W-:Y:S02]  /*0b20*/  IADD3 R2, R0, -R5, RZ ;  /* 0x8000000500027210 */ /* 0x000fe40007ffe0ff */
[----:B------:R-:W-:Y:S02]  /*0b30*/  LOP3.LUT R5, R6, 0x3fffff0, RZ, 0xc0, !PT ;  /* 0x03fffff006057812 */ /* 0x000fe400078ec0ff */
[----:B------:R-:W-:Y:S02]  /*0b40*/  SHF.R.S32.HI R9, RZ, 0x1f, R2 ;  /* 0x0000001fff097819 */ /* 0x000fe40000011402 */
[----:B------:R-:W-:Y:S01]  /*0b50*/  LEA.HI R22, R3, R0, RZ, 0x5 ;  /* 0x0000000003167211 */ /* 0x000fe200078f28ff */
[----:B------:R-:W-:Y:S01]  /*0b60*/  IMAD.IADD R5, R0, 0x1, -R5 ;  /* 0x0000000100057824 */ /* 0x000fe200078e0a05 */
[----:B------:R-:W-:Y:S01]  /*0b70*/  LEA.HI R0, R9, R2, RZ, 0x2 ;  /* 0x0000000209007211 */ /* 0x000fe200078f10ff */
[----:B-1----:R-:W-:Y:S01]  /*0b80*/  ULEA UR46, UR4, UR46, 0x18 ;  /* 0x0000002e042e7291 */ /* 0x002fe2000f8ec03f */
[----:B------:R-:W-:-:S02]  /*0b90*/  LEA.HI R8, R6, R7, RZ, 0x1 ;  /* 0x0000000706087211 */ /* 0x000fc400078f08ff */
[--C-:B------:R-:W-:Y:S02]  /*0ba0*/  SHF.R.S32.HI R3, RZ, 0x2, R0.reuse ;  /* 0x00000002ff037819 */ /* 0x100fe40000011400 */
[----:B------:R-:W-:Y:S02]  /*0bb0*/  SHF.R.S32.HI R6, RZ, 0x1f, R0 ;  /* 0x0000001fff067819 */ /* 0x000fe40000011400 */
[----:B------:R-:W-:Y:S01]  /*0bc0*/  LOP3.LUT R8, R8, 0x1ffffffe, RZ, 0xc0, !PT ;  /* 0x1ffffffe08087812 */ /* 0x000fe200078ec0ff */
[----:B------:R-:W-:Y:S01]  /*0bd0*/  UMOV UR4, UR46 ;  /* 0x0000002e00047c82 */ /* 0x000fe20008000000 */
[----:B--2---:R-:W-:Y:S01]  /*0be0*/  UMOV UR5, UR6 ;  /* 0x0000000600057c82 */ /* 0x004fe20008000000 */
[----:B------:R-:W-:Y:S01]  /*0bf0*/  LEA.HI R6, R6, R3, RZ, 0x3 ;  /* 0x0000000306067211 */ /* 0x000fe200078f18ff */
[----:B------:R-:W-:Y:S01]  /*0c00*/  IMAD.U32 R17, RZ, RZ, UR5 ;  /* 0x00000005ff117e24 */ /* 0x000fe2000f8e00ff */
[----:B------:R-:W-:Y:S01]  /*0c10*/  SHF.R.S32.HI R22, RZ, 0x5, R22 ;  /* 0x00000005ff167819 */ /* 0x000fe20000011416 */
[----:B------:R-:W-:Y:S01]  /*0c20*/  IMAD.IADD R8, R7, 0x1, -R8 ;  /* 0x0000000107087824 */ /* 0x000fe200078e0a08 */
[----:B------:R-:W-:-:S02]  /*0c30*/  SHF.R.S32.HI R19, RZ, 0x7, R4 ;  /* 0x00000007ff137819 */ /* 0x000fc40000011404 */
[----:B------:R-:W-:Y:S02]  /*0c40*/  LOP3.LUT R6, R6, 0xfffffff8, RZ, 0xc0, !PT ;  /* 0xfffffff806067812 */ /* 0x000fe400078ec0ff */
[----:B------:R-:W-:Y:S02]  /*0c50*/  LEA R5, R22, R5, 0x4 ;  /* 0x0000000516057211 */ /* 0x000fe400078e20ff */
[----:B------:R-:W-:Y:S01]  /*0c60*/  LEA.HI R9, R9, R2, RZ, 0x5 ;  /* 0x0000000209097211 */ /* 0x000fe200078f28ff */
[----:B------:R-:W-:Y:S01]  /*0c70*/  IMAD.IADD R6, R3, 0x1, -R6 ;  /* 0x0000000103067824 */ /* 0x000fe200078e0a06 */
[----:B------:R-:W-:Y:S01]  /*0c80*/  LEA.HI R4, R4, R19, RZ, 0x1 ;  /* 0x0000001304047211 */ /* 0x000fe200078f08ff */
[----:B------:R-:W-:Y:S01]  /*0c90*/  IMAD R5, R5, 0x8, R8 ;  /* 0x0000000805057824 */ /* 0x000fe200078e0208 */
[----:B------:R-:W-:Y:S02]  /*0ca0*/  SHF.R.S32.HI R9, RZ, 0x5, R9 ;  /* 0x00000005ff097819 */ /* 0x000fe40000011409 */
[----:B------:R-:W-:Y:S01]  /*0cb0*/  LOP3.LUT R4, R4, 0x3fffffe, RZ, 0xc0, !PT ;  /* 0x03fffffe04047812 */ /* 0x000fe200078ec0ff */
[----:B------:R-:W-:Y:S01]  /*0cc0*/  IMAD.SHL.U32 R3, R5, 0x8, RZ ;  /* 0x0000000805037824 */ /* 0x000fe200078e00ff */
[----:B------:R-:W-:-:S02]  /*0cd0*/  MOV R16, UR4 ;  /* 0x0000000400107c02 */ /* 0x000fc40008000f00 */
[----:B------:R-:W-:Y:S01]  /*0ce0*/  LEA R9, R9, R6, 0x4 ;  /* 0x0000000609097211 */ /* 0x000fe200078e20ff */
[----:B------:R-:W-:Y:S01]  /*0cf0*/  IMAD.IADD R4, R19, 0x1, -R4 ;  /* 0x0000000113047824 */ /* 0x000fe200078e0a04 */
[----:B------:R-:W-:Y:S01]  /*0d00*/  LOP3.LUT R23, R0, 0x7ffffffc, RZ, 0xc0, !PT ;  /* 0x7ffffffc00177812 */ /* 0x000fe200078ec0ff */
[----:B------:R-:W-:-:S03]  /*0d10*/  IMAD.WIDE R16, R3, 0x2, R16 ;  /* 0x0000000203107825 */ /* 0x000fc600078e0210 */
[----:B------:R-:W-:Y:S01]  /*0d20*/  IADD3 R23, R2, -R23, RZ ;  /* 0x8000001702177210 */ /* 0x000fe20007ffe0ff */
[----:B------:R-:W-:-:S07]  /*0d30*/  IMAD R200, R4, 0x40, R9 ;  /* 0x0000004004c87824 */ /* 0x000fce00078e0209 */
.L_x_31:
[----:B------:R-:W1:Y:S01]  /*0d40*/  SHFL.IDX PT, R0, R19, RZ, 0x1f ;  /* 0x00001fff13007589 */ /* 0x000e6200000e0000 */
[----:B------:R-:W-:Y:S01]  /*0d50*/  ULDC.64 UR6, c[0x0][0x3f8] ;  /* 0x0000fe0000067ab9 */ /* 0x000fe20000000a00 */
[----:B------:R-:W-:Y:S01]  /*0d60*/  ULDC UR4, c[0x0][0xda8] ;  /* 0x00036a0000047ab9 */ /* 0x000fe20000000800 */
[----:B------:R-:W-:Y:S02]  /*0d70*/  UISETP.NE.U32.AND UP0, UPT, UR6, URZ, UPT ;  /* 0x0000003f0600728c */ /* 0x000fe4000bf05070 */
[----:B------:R-:W-:Y:S02]  /*0d80*/  UISETP.NE.AND UP1, UPT, UR4, 0x1, UPT ;  /* 0x000000010400788c */ /* 0x000fe4000bf25270 */
[----:B------:R-:W-:Y:S01]  /*0d90*/  UISETP.NE.AND.EX UP0, UPT, UR7, URZ, UPT, UP0 ;  /* 0x0000003f0700728c */ /* 0x000fe2000bf05300 */
[----:B------:R-:W-:Y:S01]  /*0da0*/  ULDC UR4, c[0x0][0xdb4] ;  /* 0x00036d0000047ab9 */ /* 0x000fe20000000800 */
[----:B------:R-:W-:Y:S01]  /*0db0*/  ULDC UR50, c[0x0][0x404] ;  /* 0x0001010000327ab9 */ /* 0x000fe20000000800 */
[----:B------:R-:W-:-:S02]  /*0dc0*/  UISETP.NE.AND UP2, UPT, UR4, 0x1, UPT ;  /* 0x000000010400788c */ /* 0x000fc4000bf45270 */
[----:B------:R-:W-:Y:S02]  /*0dd0*/  UIADD3 UR11, UR46, 0x18400, URZ ;  /* 0x000184002e0b7890 */ /* 0x000fe4000fffe03f */
[----:B------:R-:W-:Y:S01]  /*0de0*/  USEL UR50, UR50, 0x1, UP0 ;  /* 0x0000000132327887 */ /* 0x000fe20008000000 */
[----:B------:R-:W-:Y:S01]  /*0df0*/  ULDC UR10, c[0x0][0x2e0] ;  /* 0x0000b800000a7ab9 */ /* 0x000fe20000000800 */
[----:B------:R-:W-:Y:S02]  /*0e00*/  ULOP3.LUT UP0, URZ, UR11, 0x1bf, URZ, 0xc0, !UPT ;  /* 0x000001bf0b3f7892 */ /* 0x000fe4000f80c03f */
[----:B------:R-:W-:Y:S01]  /*0e10*/  UIMAD UR50, UR50, UR10, URZ ;  /* 0x0000000a323272a4 */ /* 0x000fe2000f8e023f */
[----:B------:R-:W-:Y:S01]  /*0e20*/  @UP1 ULDC UR6, c[0x0][0xdac] ;  /* 0x00036b0000061ab9 */ /* 0x000fe20000000800 */
[----:B------:R-:W-:Y:S01]  /*0e30*/  @UP1 ULDC UR12, c[0x0][0xdb0] ;  /* 0x00036c00000c1ab9 */ /* 0x000fe20000000800 */
[----:B-1----:R-:W-:Y:S01]  /*0e40*/  R2UR UR8, R0 ;  /* 0x00000000000872ca */ /* 0x002fe200000e0000 */
[----:B------:R-:W-:Y:S01]  /*0e50*/  UIMAD.WIDE.U32 UR6, UR44, UR6, URZ ;  /* 0x000000062c0672a5 */ /* 0x000fe2000f8e003f */
[----:B------:R-:W-:Y:S01]  /*0e60*/  PLOP3.LUT P0, PT, PT, PT, UP0, 0x80, 0x0 ;  /* 0x000000000000781c */ /* 0x000fe20003f0f008 */
[----:B------:R-:W-:-:S02]  /*0e70*/  UMOV UR37, UR44 ;  /* 0x0000002c00257c82 */ /* 0x000fc40008000000 */
[----:B------:R-:W-:-:S07]  /*0e80*/  @UP1 USHF.R.U32.HI UR37, URZ, UR12, UR7 ;  /* 0x0000000c3f251299 */ /* 0x000fce0008011607 */
[----:B------:R-:W-:Y:S01]  /*0e90*/  UMOV UR36, UR37 ;  /* 0x0000002500247c82 */ /* 0x000fe20008000000 */
[----:B------:R-:W-:-:S04]  /*0ea0*/  ULEA.HI UR4, UR8, UR8, URZ, 0x1 ;  /* 0x0000000808047291 */ /* 0x000fc8000f8f083f */
[----:B------:R-:W-:-:S03]  /*0eb0*/  ULOP3.LUT UR9, UR4, 0x1e, URZ, 0xc0, !UPT ;  /* 0x0000001e04097892 */ /* 0x000fc6000f8ec03f */
[----:B------:R-:W-:Y:S01]  /*0ec0*/  @UP2 ULDC.64 UR4, c[0x0][0xdb8] ;  /* 0x00036e0000042ab9 */ /* 0x000fe20000000a00 */
[----:B------:R-:W-:Y:S02]  /*0ed0*/  UIADD3 UR9, UR8, -UR9, URZ ;  /* 0x8000000908097290 */ /* 0x000fe4000fffe03f */
[----:B------:R-:W-:Y:S02]  /*0ee0*/  UIADD3 UR8, UR50, 0x5f, URZ ;  /* 0x0000005f32087890 */ /* 0x000fe4000fffe03f */
[----:B------:R-:W-:Y:S02]  /*0ef0*/  ULEA UR10, UR9, UR11, 0xd ;  /* 0x0000000b090a7291 */ /* 0x000fe4000f8e683f */
[----:B------:R-:W-:Y:S02]  /*0f00*/  UIMAD.WIDE UR8, UR8, 0x2aaaaaab, URZ ;  /* 0x2aaaaaab080878a5 */ /* 0x000fe4000f8e023f */
[----:B------:R-:W-:Y:S02]  /*0f10*/  UIMAD.WIDE.U32 UR6, UR37, UR4, URZ ;  /* 0x00000004250672a5 */ /* 0x000fe4000f8e003f */
[----:B------:R-:W-:-:S02]  /*0f20*/  USHF.R.U32.HI UR10, URZ, 0x4, UR10 ;  /* 0x000000043f0a7899 */ /* 0x000fc4000801160a */
[----:B------:R-:W-:Y:S02]  /*0f30*/  USHF.R.U32.HI UR47, URZ, 0x1f, UR9 ;  /* 0x0000001f3f2f7899 */ /* 0x000fe40008011609 */
[----:B------:R-:W-:Y:S02]  /*0f40*/  ULOP3.LUT UR51, UR10, 0x3fff, URZ, 0xc0, !UPT ;  /* 0x00003fff0a337892 */ /* 0x000fe4000f8ec03f */
[----:B------:R-:W-:Y:S02]  /*0f50*/  @UP2 USHF.R.U32.HI UR36, URZ, UR5, UR7 ;  /* 0x000000053f242299 */ /* 0x000fe40008011607 */
[----:B------:R-:W-:Y:S01]  /*0f60*/  ULEA.HI.SX32 UR47, UR9, UR47, 0x1c ;  /* 0x0000002f092f7291 */ /* 0x000fe2000f8fe23f */
[----:B--2---:R-:W-:Y:S11]  /*0f70*/  @!P0 BRA `(.L_x_9) ;  /* 0x0000000000408947 */ /* 0x004ff60003800000 */
[----:B------:R-:W-:Y:S01]  /*0f80*/  MOV R0, 0x0 ;  /* 0x0000000000007802 */ /* 0x000fe20000000f00 */
[----:B------:R-:W-:Y:S01]  /*0f90*/  ULDC.64 UR4, c[0x4][0x90] ;  /* 0x0100240000047ab9 */ /* 0x000fe20000000a00 */
[----:B------:R-:W-:Y:S01]  /*0fa0*/  ULDC.64 UR6, c[0x4][0x28] ;  /* 0x01000a0000067ab9 */ /* 0x000fe20000000a00 */
[----:B------:R-:W-:Y:S01]  /*0fb0*/  IMAD.U32 R4, RZ, RZ, UR4 ;  /* 0x00000004ff047e24 */ /* 0x000fe2000f8e00ff */
[----:B------:R1:W2:Y:S01]  /*0fc0*/  LDC.64 R14, c[0x4][R0] ;  /* 0x01000000000e7b82 */ /* 0x0002a20000000a00 */
[----:B------:R-:W-:Y:S01]  /*0fd0*/  IMAD.U32 R5, RZ, RZ, UR5 ;  /* 0x00000005ff057e24 */ /* 0x000fe2000f8e00ff */
[----:B------:R-:W-:Y:S01]  /*0fe0*/  ULDC.64 UR4, c[0x4][0x98] ;  /* 0x0100260000047ab9 */ /* 0x000fe20000000a00 */
[----:B------:R-:W-:Y:S01]  /*0ff0*/  IMAD.U32 R10, RZ, RZ, UR6 ;  /* 0x00000006ff0a7e24 */ /* 0x000fe2000f8e00ff */
[----:B------:R-:W-:Y:S01]  /*1000*/  MOV R6, UR4 ;  /* 0x0000000400067c02 */ /* 0x000fe20008000f00 */
[----:B------:R-:W-:Y:S01]  /*1010*/  IMAD.U32 R7, RZ, RZ, UR5 ;  /* 0x00000005ff077e24 */ /* 0x000fe2000f8e00ff */
[----:B------:R-:W-:Y:S01]  /*1020*/  MOV R11, UR7 ;  /* 0x00000007000b7c02 */ /* 0x000fe20008000f00 */
[----:B------:R-:W-:Y:S01]  /*1030*/  IMAD.MOV.U32 R8, RZ, RZ, 0x70 ;  /* 0x00000070ff087424 */ /* 0x000fe200078e00ff */
[----:B------:R-:W-:Y:S01]  /*1040*/  MOV R13, RZ ;  /* 0x000000ff000d7202 */ /* 0x000fe20000000f00 */
[----:B-1----:R-:W-:-:S07]  /*1050*/  IMAD.MOV.U32 R12, RZ, RZ, 0x1 ;  /* 0x00000001ff0c7424 */ /* 0x002fce00078e00ff */
[----:B------:R-:W-:-:S07]  /*1060*/  LEPC R20, `(.L_x_9) ;  /* 0x000000001014794e */ /* 0x000fce0000000000 */
[----:B--2---:R-:W-:Y:S05]  /*1070*/  CALL.ABS.NOINC R14 ;  /* 0x000000000e007343 */ /* 0x004fea0003c00000 */
.L_x_9:
[----:B------:R-:W-:Y:S01]  /*1080*/  ULOP3.LUT UR4, UR43, 0x1, URZ, 0xc0, !UPT ;  /* 0x000000012b047892 */ /* 0x000fe2000f8ec03f */
[----:B------:R-:W-:-:S05]  /*1090*/  VIADD R6, R18, 0x8 ;  /* 0x0000000812067836 */ /* 0x000fca0000000000 */
[----:B------:R-:W-:-:S05]  /*10a0*/  IMAD.U32 R0, RZ, RZ, UR4 ;  /* 0x00000004ff007e24 */ /* 0x000fca000f8e00ff */
[----:B------:R-:W-:-:S04]  /*10b0*/  SHF.L.U32 R0, R0, 0x1f, RZ ;  /* 0x0000001f00007819 */ /* 0x000fc800000006ff */
[----:B------:R-:W1:Y:S02]  /*10c0*/  SYNCS.PHASECHK.TRANS64.TRYWAIT P0, [UR46+0x22800], R0 ;  /* 0x02280000ff0075a7 */ /* 0x000e64000800016e */
[----:B-1----:R-:W-:Y:S05]  /*10d0*/  @!P0 BRA `(.L_x_10) ;  /* 0x0000008800848947 */ /* 0x002fea0003800000 */
.L_x_87:
[----:B-1----:R-:W-:Y:S01]  /*10e0*/  MOV R0, UR45 ;  /* 0x0000002d00007c02 */ /* 0x002fe20008000f00 */
[----:B------:R-:W-:Y:S05]  /*10f0*/  WARPSYNC.ALL ;  /* 0x0000000000007948 */ /* 0x000fea0003800000 */
[----:B------:R1:W-:Y:S01]  /*1100*/  BAR.SYNC.DEFER_BLOCKING R6, 0x100 ;  /* 0x000400060000751d */ /* 0x0003e20000010000 */
[----:B------:R-:W-:-:S13]  /*1110*/  ISETP.NE.AND P0, PT, R0, 0x3, PT ;  /* 0x000000030000780c */ /* 0x000fda0003f05270 */
[----:B-1----:R-:W-:Y:S05]  /*1120*/  @!P0 BRA `(.L_x_11) ;  /* 0x0000000000048947 */ /* 0x002fea0003800000 */
[----:B------:R-:W-:Y:S01]  /*1130*/  BPT.TRAP 0x1 ;  /* 0x000000040000795c */ /* 0x000fe20000300000 */
.L_x_11:
[----:B------:R-:W-:Y:S01]  /*1140*/  ULEA UR21, UR39, UR46, 0x3 ;  /* 0x0000002e27157291 */ /* 0x000fe2000f8e183f */
[----:B------:R-:W-:-:S05]  /*1150*/  IMAD.U32 R7, RZ, RZ, UR42 ;  /* 0x0000002aff077e24 */ /* 0x000fca000f8e00ff */
[----:B------:R-:W-:-:S04]  /*1160*/  SHF.L.U32 R7, R7, 0x1f, RZ ;  /* 0x0000001f07077819 */ /* 0x000fc800000006ff */
[----:B------:R1:W2:Y:S01]  /*1170*/  SYNCS.PHASECHK.TRANS64.TRYWAIT P1, [UR21+0x22830], R7 ;  /* 0x02283007ff0075a7 */ /* 0x0002a20008020155 */
[----:B------:R-:W-:Y:S05]  /*1180*/  @!P0 BRA `(.L_x_12) ;  /* 0x0000000000048947 */ /* 0x000fea0003800000 */
[----:B------:R-:W-:Y:S01]  /*1190*/  BPT.TRAP 0x1 ;  /* 0x000000040000795c */ /* 0x000fe20000300000 */
.L_x_12:
[----:B--2---:R-:W-:Y:S05]  /*11a0*/  @P1 BRA `(.L_x_13) ;  /* 0x0000000000081947 */ /* 0x004fea0003800000 */
[----:B------:R-:W2:Y:S02]  /*11b0*/  SYNCS.PHASECHK.TRANS64.TRYWAIT P1, [UR21+0x22830], R7 ;  /* 0x02283007ff0075a7 */ /* 0x000ea40008020155 */
[----:B--2---:R-:W-:Y:S05]  /*11c0*/  @!P1 BRA `(.L_x_14) ;  /* 0x0000008800609947 */ /* 0x004fea0003800000 */
.L_x_13:
[----:B------:R-:W-:Y:S01]  /*11d0*/  UIADD3 UR4, UR46, 0x1c400, URZ ;  /* 0x0001c4002e047890 */ /* 0x000fe2000fffe03f */
[----:B------:R-:W-:Y:S01]  /*11e0*/  WARPGROUP.ARRIVE ;  /* 0x00000000000079c5 */ /* 0x000fe20000000000 */
[----:B------:R-:W-:Y:S01]  /*11f0*/  ULOP3.LUT UR16, UR51, 0x10000, URZ, 0xfc, !UPT ;  /* 0x0001000033107892 */ /* 0x000fe2000f8efc3f */
[----:B------:R-:W-:Y:S01]  /*1200*/  P2R R15, PR, RZ, 0x1 ;  /* 0x00000001ff0f7803 */ /* 0x000fe20000000000 */
[----:B------:R-:W-:-:S03]  /*1210*/  USHF.R.U32.HI UR4, URZ, 0x4, UR4 ;  /* 0x000000043f047899 */ /* 0x000fc60008011604 */
[----:B------:R-:W3:Y:S01]  /*1220*/  S2R R21, SR_TID.X ;  /* 0x0000000000157919 */ /* 0x000ee20000002100 */
[----:B------:R-:W-:Y:S01]  /*1230*/  UMOV UR17, 0x40000040 ;  /* 0x4000004000117882 */ /* 0x000fe20000000000 */
[----:B------:R-:W-:Y:S01]  /*1240*/  UMOV UR19, 0x40000040 ;  /* 0x4000004000137882 */ /* 0x000fe20000000000 */
[----:B------:R-:W-:Y:S01]  /*1250*/  ULOP3.LUT UR4, UR4, 0x3fff, URZ, 0xc0, !UPT ;  /* 0x00003fff04047892 */ /* 0x000fe2000f8ec03f */
[----:B------:R-:W-:Y:S01]  /*1260*/  UMOV UR5, 0x40000040 ;  /* 0x4000004000057882 */ /* 0x000fe20000000000 */
[----:B------:R-:W-:Y:S02]  /*1270*/  UMOV UR7, 0x40000040 ;  /* 0x4000004000077882 */ /* 0x000fe40000000000 */
[----:B------:R-:W-:Y:S02]  /*1280*/  ULOP3.LUT UR20, UR4, 0x10000, URZ, 0xfc, !UPT ;  /* 0x0001000004147892 */ /* 0x000fe4000f8efc3f */
[----:B------:R-:W-:Y:S02]  /*1290*/  UIADD3 UR4, UR16, 0x2, URZ ;  /* 0x0000000210047890 */ /* 0x000fe4000fffe03f */
[----:B------:R-:W-:-:S02]  /*12a0*/  UIMAD UR18, UR39, 0x300, UR20 ;  /* 0x00000300271278a4 */ /* 0x000fc4000f8e0214 */
[----:B------:R-:W-:Y:S02]  /*12b0*/  UIADD3 UR8, UR16, 0x4, URZ ;  /* 0x0000000410087890 */ /* 0x000fe4000fffe03f */
[----:B------:R-:W-:Y:S02]  /*12c0*/  UIADD3 UR6, UR18, 0x2, URZ ;  /* 0x0000000212067890 */ /* 0x000fe4000fffe03f */
[----:B------:R-:W-:Y:S01]  /*12d0*/  UIADD3 UR10, UR18, 0x4, URZ ;  /* 0x00000004120a7890 */ /* 0x000fe2000fffe03f */
[----:B------:R-:W-:Y:S02]  /*12e0*/  UMOV UR9, 0x40000040 ;  /* 0x4000004000097882 */ /* 0x000fe40000000000 */
[----:B------:R-:W-:Y:S01]  /*12f0*/  HGMMA.64x96x16.F32 R24, gdesc[UR16], RZ, !UPT, gsb0 ;  /* 0x01600000101879f0 */ /* 0x000fe2000c0008ff */
[----:B------:R-:W-:Y:S01]  /*1300*/  UMOV UR11, 0x40000040 ;  /* 0x40000040000b7882 */ /* 0x000fe20000000000 */
[----:B------:R-:W-:Y:S02]  /*1310*/  UIADD3 UR12, UR16, 0x6, URZ ;  /* 0x00000006100c7890 */ /* 0x000fe4000fffe03f */
[----:B------:R-:W-:Y:S01]  /*1320*/  UIADD3 UR14, UR18, 0x6, URZ ;  /* 0x00000006120e7890 */ /* 0x000fe2000fffe03f */
[----:B------:R-:W-:Y:S01]  /*1330*/  UMOV UR13, 0x40000040 ;  /* 0x40000040000d7882 */ /* 0x000fe20000000000 */
[----:B------:R-:W-:Y:S01]  /*1340*/  UMOV UR15, 0x40000040 ;  /* 0x40000040000f7882 */ /* 0x000fe20000000000 */
[----:B---3--:R-:W-:Y:S01]  /*1350*/  LOP3.LUT R21, R21, 0x7f, RZ, 0xc0, !PT ;  /* 0x0000007f15157812 */ /* 0x008fe200078ec0ff */
[----:B------:R-:W-:-:S02]  /*1360*/  WARPGROUP.DEPBAR.LE gsb0, 0x0 ;  /* 0x00008000000079c5 */ /* 0x000fc40000010000 */
[----:B------:R-:W-:-:S06]  /*1370*/  WARPGROUP.ARRIVE ;  /* 0x00000000000079c5 */ /* 0x000fcc0000000000 */
[----:B------:R-:W-:Y:S01]  /*1380*/  HGMMA.64x96x16.F32 R24, gdesc[UR4], R24, gsb0 ;  /* 0x01600000041879f0 */ /* 0x000fe20008000818 */
[----:B------:R-:W-:Y:S01]  /*1390*/  ULDC UR7, c[0x0][0x9d8] ;  /* 0x0002760000077ab9 */ /* 0x000fe20000000800 */
[----:B------:R-:W-:-:S04]  /*13a0*/  UIMAD UR6, UR47, -0x60, UR50 ;  /* 0xffffffa02f0678a4 */ /* 0x000fc8000f8e0232 */
[----:B------:R-:W-:-:S06]  /*13b0*/  UIADD3 UR6, UR6, 0x60, URZ ;  /* 0x0000006006067890 */ /* 0x000fcc000fffe03f */
[----:B------:R-:W-:-:S04]  /*13c0*/  IMAD.U32 R4, RZ, RZ, UR6 ;  /* 0x00000006ff047e24 */ /* 0x000fc8000f8e00ff */
[----:B------:R-:W-:-:S05]  /*13d0*/  IMAD R4, R23, -0x2, R4 ;  /* 0xfffffffe17047824 */ /* 0x000fca00078e0204 */
[C---:B------:R-:W-:Y:S02]  /*13e0*/  ISETP.GT.AND P6, PT, R4.reuse, RZ, PT ;  /* 0x000000ff0400720c */ /* 0x040fe40003fc4270 */
[C---:B------:R-:W-:Y:S02]  /*13f0*/  ISETP.GT.AND P5, PT, R4.reuse, 0x1, PT ;  /* 0x000000010400780c */ /* 0x040fe40003fa4270 */
[C---:B------:R-:W-:Y:S02]  /*1400*/  ISETP.GT.AND P4, PT, R4.reuse, 0x8, PT ;  /* 0x000000080400780c */ /* 0x040fe40003f84270 */
[C---:B------:R-:W-:Y:S02]  /*1410*/  ISETP.GT.AND P3, PT, R4.reuse, 0x9, PT ;  /* 0x000000090400780c */ /* 0x040fe40003f64270 */
[C---:B------:R-:W-:Y:S02]  /*1420*/  ISETP.GT.AND P1, PT, R4.reuse, 0x10, PT ;  /* 0x000000100400780c */ /* 0x040fe40003f24270 */
[----:B------:R-:W-:Y:S01]  /*1430*/  ISETP.GT.AND P2, PT, R4, 0x11, PT ;  /* 0x000000110400780c */ /* 0x000fe20003f44270 */
[----:B------:R-:W-:-:S02]  /*1440*/  WARPGROUP.DEPBAR.LE gsb0, 0x0 ;  /* 0x00008000000079c5 */ /* 0x000fc40000010000 */
[----:B------:R-:W-:-:S06]  /*1450*/  WARPGROUP.ARRIVE ;  /* 0x00000000000079c5 */ /* 0x000fcc0000000000 */
[----:B------:R-:W-:Y:S01]  /*1460*/  HGMMA.64x96x16.F32 R24, gdesc[UR8], R24, gsb0 ;  /* 0x01600000081879f0 */ /* 0x000fe20008000818 */
[----:B------:R-:W-:Y:S02]  /*1470*/  ULDC UR10, c[0x0][0x988] ;  /* 0x00026200000a7ab9 */ /* 0x000fe40000000800 */
[----:B------:R-:W-:Y:S02]  /*1480*/  WARPGROUP.DEPBAR.LE gsb0, 0x0 ;  /* 0x00008000000079c5 */ /* 0x000fe40000010000 */
[----:B------:R-:W-:-:S06]  /*1490*/  WARPGROUP.ARRIVE ;  /* 0x00000000000079c5 */ /* 0x000fcc0000000000 */
[----:B------:R-:W-:Y:S03]  /*14a0*/  HGMMA.64x96x16.F32 R24, gdesc[UR12], R24, gsb0 ;  /* 0x016000000c1879f0 */ /* 0x000fe60008000818 */
[----:B------:R-:W-:Y:S02]  /*14b0*/  WARPGROUP.DEPBAR.LE gsb0, 0x0 ;  /* 0x00008000000079c5 */ /* 0x000fe40000010000 */
[----:B------:R-:W-:Y:S01]  /*14c0*/  FMUL.FTZ R24, R24, UR7 ;  /* 0x0000000718187c20 */ /* 0x000fe20008410000 */
[----:B------:R-:W-:Y:S01]  /*14d0*/  FMUL.FTZ R25, R25, UR7 ;  /* 0x0000000719197c20 */ /* 0x000fe20008410000 */
[----:B------:R-:W-:Y:S01]  /*14e0*/  FMUL.FTZ R28, R28, UR7 ;  /* 0x000000071c1c7c20 */ /* 0x000fe20008410000 */
[----:B------:R-:W-:Y:S01]  /*14f0*/  FMUL.FTZ R29, R29, UR7 ;  /* 0x000000071d1d7c20 */ /* 0x000fe20008410000 */
[----:B------:R-:W-:Y:S01]  /*1500*/  FMUL.FTZ R32, R32, UR7 ;  /* 0x0000000720207c20 */ /* 0x000fe20008410000 */
[----:B------:R-:W-:Y:S01]  /*1510*/  FMUL.FTZ R33, R33, UR7 ;  /* 0x0000000721217c20 */ /* 0x000fe20008410000 */
[----:B------:R-:W3:Y:S01]  /*1520*/  MUFU.TANH R24, R24 ;  /* 0x0000001800187308 */ /* 0x000ee20000002400 */
[----:B------:R-:W-:Y:S01]  /*1530*/  FMUL.FTZ R26, R26, UR7 ;  /* 0x000000071a1a7c20 */ /* 0x000fe20008410000 */
[----:B------:R-:W-:Y:S01]  /*1540*/  FMUL.FTZ R36, R36, UR7 ;  /* 0x0000000724247c20 */ /* 0x000fe20008410000 */
[----:B------:R-:W-:Y:S01]  /*1550*/  FMUL.FTZ R27, R27, UR7 ;  /* 0x000000071b1b7c20 */ /* 0x000fe20008410000 */
[----:B------:R-:W-:Y:S01]  /*1560*/  FMUL.FTZ R37, R37, UR7 ;  /* 0x0000000725257c20 */ /* 0x000fe20008410000 */
[----:B------:R-:W-:Y:S01]  /*1570*/  FMUL.FTZ R30, R30, UR7 ;  /* 0x000000071e1e7c20 */ /* 0x000fe20008410000 */
[----:B------:R-:W-:Y:S01]  /*1580*/  FMUL.FTZ R40, R40, UR7 ;  /* 0x0000000728287c20 */ /* 0x000fe20008410000 */
[----:B------:R-:W-:Y:S01]  /*1590*/  FMUL.FTZ R31, R31, UR7 ;  /* 0x000000071f1f7c20 */ /* 0x000fe20008410000 */
[----:B------:R-:W4:Y:S01]  /*15a0*/  MUFU.TANH R25, R25 ;  /* 0x0000001900197308 */ /* 0x000f220000002400 */
[----:B------:R-:W-:Y:S01]  /*15b0*/  FMUL.FTZ R41, R41, UR7 ;  /* 0x0000000729297c20 */ /* 0x000fe20008410000 */
[----:B------:R-:W-:Y:S01]  /*15c0*/  FMUL.FTZ R34, R34, UR7 ;  /* 0x0000000722227c20 */ /* 0x000fe20008410000 */
[----:B------:R-:W-:Y:S01]  /*15d0*/  FMUL.FTZ R44, R44, UR7 ;  /* 0x000000072c2c7c20 */ /* 0x000fe20008410000 */
[----:B------:R-:W-:Y:S01]  /*15e0*/  FMUL.FTZ R35, R35, UR7 ;  /* 0x0000000723237c20 */ /* 0x000fe20008410000 */
[----:B------:R-:W-:Y:S01]  /*15f0*/  FMUL.FTZ R38, R38, UR7 ;  /* 0x0000000726267c20 */ /* 0x000fe20008410000 */
[----:B------:R-:W-:Y:S01]  /*1600*/  FMUL.FTZ R45, R45, UR7 ;  /* 0x000000072d2d7c20 */ /* 0x000fe20008410000 */
[----:B------:R-:W-:Y:S01]  /*1610*/  FMUL.FTZ R39, R39, UR7 ;  /* 0x0000000727277c20 */ /* 0x000fe20008410000 */
[----:B------:R-:W5:Y:S01]  /*1620*/  MUFU.TANH R28, R28 ;  /* 0x0000001c001c7308 */ /* 0x000f620000002400 */
[----:B---3--:R-:W-:Y:S01]  /*1630*/  FSEL R24, R24, -INF , P6 ;  /* 0xff80000018187808 */ /* 0x008fe20003000000 */
[----:B------:R-:W-:Y:S01]  /*1640*/  FMUL.FTZ R48, R48, UR7 ;  /* 0x0000000730307c20 */ /* 0x000fe20008410000 */
[----:B------:R-:W-:Y:S01]  /*1650*/  FMUL.FTZ R42, R42, UR7 ;  /* 0x000000072a2a7c20 */ /* 0x000fe20008410000 */
[----:B------:R-:W-:Y:S01]  /*1660*/  FMUL.FTZ R49, R49, UR7 ;  /* 0x0000000731317c20 */ /* 0x000fe20008410000 */
[----:B------:R-:W-:Y:S01]  /*1670*/  FMUL.FTZ R43, R43, UR7 ;  /* 0x000000072b2b7c20 */ /* 0x000fe20008410000 */
[----:B------:R-:W-:Y:S01]  /*1680*/  FMUL.FTZ R52, R52, UR7 ;  /* 0x0000000734347c20 */ /* 0x000fe20008410000 */
[----:B------:R-:W-:Y:S01]  /*1690*/  FMUL.FTZ R47, R47, UR7 ;  /* 0x000000072f2f7c20 */ /* 0x000fe20008410000 */
[----:B------:R-:W3:Y:S01]  /*16a0*/  MUFU.TANH R29, R29 ;  /* 0x0000001d001d7308 */ /* 0x000ee20000002400 */
[----:B----4-:R-:W-:Y:S01]  /*16b0*/  FSEL R25, R25, -INF , P5 ;  /* 0xff80000019197808 */ /* 0x010fe20002800000 */
[----:B------:R-:W-:Y:S01]  /*16c0*/  FMUL.FTZ R53, R53, UR7 ;  /* 0x0000000735357c20 */ /* 0x000fe20008410000 */
[----:B------:R-:W-:Y:S01]  /*16d0*/  FMUL.FTZ R46, R46, UR7 ;  /* 0x000000072e2e7c20 */ /* 0x000fe20008410000 */
[----:B------:R-:W-:Y:S01]  /*16e0*/  FMUL.FTZ R56, R56, UR7 ;  /* 0x0000000738387c20 */ /* 0x000fe20008410000 */
[----:B------:R-:W-:Y:S01]  /*16f0*/  FMNMX.FTZ R5, R24, R25, !PT ;  /* 0x0000001918057209 */ /* 0x000fe20007810000 */
[----:B------:R-:W-:Y:S01]  /*1700*/  FMUL.FTZ R50, R50, UR7 ;  /* 0x0000000732327c20 */ /* 0x000fe20008410000 */
[----:B------:R-:W-:Y:S01]  /*1710*/  FMUL.FTZ R57, R57, UR7 ;  /* 0x0000000739397c20 */ /* 0x000fe20008410000 */
[----:B------:R-:W4:Y:S01]  /*1720*/  MUFU.TANH R32, R32 ;  /* 0x0000002000207308 */ /* 0x000f220000002400 */
[----:B-----5:R-:W-:Y:S01]  /*1730*/  FSEL R28, R28, -INF , P4 ;  /* 0xff8000001c1c7808 */ /* 0x020fe20002000000 */
[----:B------:R-:W-:Y:S01]  /*1740*/  FMUL.FTZ R51, R51, UR7 ;  /* 0x0000000733337c20 */ /* 0x000fe20008410000 */
[----:B------:R-:W-:Y:S01]  /*1750*/  FMUL.FTZ R60, R60, UR7 ;  /* 0x000000073c3c7c20 */ /* 0x000fe20008410000 */
[----:B------:R-:W-:Y:S01]  /*1760*/  FMUL.FTZ R54, R54, UR7 ;  /* 0x0000000736367c20 */ /* 0x000fe20008410000 */
[----:B------:R-:W-:Y:S01]  /*1770*/  FMNMX.FTZ R12, R28, R5, !PT ;  /* 0x000000051c0c7209 */ /* 0x000fe20007810000 */
[----:B------:R-:W-:Y:S01]  /*1780*/  FMUL.FTZ R61, R61, UR7 ;  /* 0x000000073d3d7c20 */ /* 0x000fe20008410000 */
[----:B------:R-:W-:Y:S01]  /*1790*/  FMUL.FTZ R55, R55, UR7 ;  /* 0x0000000737377c20 */ /* 0x000fe20008410000 */
[----:B--2---:R-:W2:Y:S01]  /*17a0*/  MUFU.TANH R0, R26 ;  /* 0x0000001a00007308 */ /* 0x004ea20000002400 */
[----:B---3--:R-:W-:Y:S01]  /*17b0*/  FSEL R29, R29, -INF , P3 ;  /* 0xff8000001d1d7808 */ /* 0x008fe20001800000 */
[----:B------:R-:W-:Y:S01]  /*17c0*/  FMUL.FTZ R64, R64, UR7 ;  /* 0x0000000740407c20 */ /* 0x000fe20008410000 */
[----:B------:R-:W-:Y:S01]  /*17d0*/  FMUL.FTZ R58, R58, UR7 ;  /* 0x000000073a3a7c20 */ /* 0x000fe20008410000 */
[----:B------:R-:W-:Y:S01]  /*17e0*/  FMUL.FTZ R65, R65, UR7 ;  /* 0x0000000741417c20 */ /* 0x000fe20008410000 */
[----:B------:R-:W-:Y:S01]  /*17f0*/  FMNMX.FTZ R5, R29, R12, !PT ;  /* 0x0000000c1d057209 */ /* 0x000fe20007810000 */
        /* <DEDUP_REMOVED lines=11> */
[----:B--2---:R-:W-:Y:S01]  /*18b0*/  FSEL R0, R0, -INF , P6 ;  /* 0xff80000000007808 */ /* 0x004fe20003000000 */
[----:B------:R-:W-:Y:S01]  /*18c0*/  FMUL.FTZ R70, R70, UR7 ;  /* 0x0000000746467c20 */ /* 0x000fe20008410000 */
[----:B------:R-:W-:Y:S01]  /*18d0*/  ISETP.GT.AND P6, PT, R4, 0x18, PT ;  /* 0x000000180400780c */ /* 0x000fe20003fc4270 */
[----:B------:R-:W-:-:S04]  /*18e0*/  FMUL.FTZ R71, R71, UR7 ;  /* 0x0000000747477c20 */ /* 0x000fc80008410000 */
[----:B------:R-:W2:Y:S01]  /*18f0*/  MUFU.TANH R36, R36 ;  /* 0x0000002400247308 */ /* 0x000ea20000002400 */
[----:B---3--:R-:W-:-:S04]  /*1900*/  FSEL R33, R33, -INF , P2 ;  /* 0xff80000021217808 */ /* 0x008fc80001000000 */
[----:B------:R-:W-:-:S03]  /*1910*/  FMNMX.FTZ R5, R33, R12, !PT ;  /* 0x0000000c21057209 */ /* 0x000fc60007810000 */
[----:B------:R-:W3:Y:S01]  /*1920*/  MUFU.TANH R8, R30 ;  /* 0x0000001e00087308 */ /* 0x000ee20000002400 */
[----:B----4-:R-:W-:Y:S02]  /*1930*/  FSEL R3, R3, -INF , P5 ;  /* 0xff80000003037808 */ /* 0x010fe40002800000 */
[----:B------:R-:W-:-:S05]  /*1940*/  ISETP.GT.AND P5, PT, R4, 0x19, PT ;  /* 0x000000190400780c */ /* 0x000fca0003fa4270 */
[----:B------:R-:W4:Y:S01]  /*1950*/  MUFU.TANH R37, R37 ;  /* 0x0000002500257308 */ /* 0x000f220000002400 */
[----:B--2---:R-:W-:-:S04]  /*1960*/  FSEL R36, R36, -INF , P6 ;  /* 0xff80000024247808 */ /* 0x004fc80003000000 */
[----:B------:R-:W-:-:S03]  /*1970*/  FMNMX.FTZ R12, R36, R5, !PT ;  /* 0x00000005240c7209 */ /* 0x000fc60007810000 */
[----:B------:R-:W2:Y:S01]  /*1980*/  MUFU.TANH R9, R31 ;  /* 0x0000001f00097308 */ /* 0x000ea20000002400 */
[----:B---3--:R-:W-:Y:S02]  /*1990*/  FSEL R8, R8, -INF , P4 ;  /* 0xff80000008087808 */ /* 0x008fe40002000000 */
[----:B------:R-:W-:-:S05]  /*19a0*/  ISETP.GT.AND P4, PT, R4, 0x20, PT ;  /* 0x000000200400780c */ /* 0x000fca0003f84270 */
[----:B------:R-:W3:Y:S01]  /*19b0*/  MUFU.TANH R40, R40 ;  /* 0x0000002800287308 */ /* 0x000ee20000002400 */
[----:B----4-:R-:W-:-:S04]  /*19c0*/  FSEL R37, R37, -INF , P5 ;  /* 0xff80000025257808 */ /* 0x010fc80002800000 */
[----:B------:R-:W-:-:S03]  /*19d0*/  FMNMX.FTZ R5, R37, R12, !PT ;  /* 0x0000000c25057209 */ /* 0x000fc60007810000 */
[----:B------:R-:W4:Y:S01]  /*19e0*/  MUFU.TANH R10, R34 ;  /* 0x00000022000a7308 */ /* 0x000f220000002400 */
[----:B--2---:R-:W-:Y:S02]  /*19f0*/  FSEL R9, R9, -INF , P3 ;  /* 0xff80000009097808 */ /* 0x004fe40001800000 */
[----:B------:R-:W-:-:S05]  /*1a00*/  ISETP.GT.AND P3, PT, R4, 0x21, PT ;  /* 0x000000210400780c */ /* 0x000fca0003f64270 */
        /* <DEDUP_REMOVED lines=88> */
[----:B--2---:R-:W-:-:S04]  /*1f90*/  FSEL R69, R69, -INF , P1 ;  /* 0xff80000045457808 */ /* 0x004fc80000800000 */
[----:B------:R-:W-:-:S03]  /*1fa0*/  FMNMX.FTZ R5, R69, R4, !PT ;  /* 0x0000000445057209 */ /* 0x000fc60007810000 */
[----:B------:R-:W2:Y:S01]  /*1fb0*/  MUFU.TANH R66, R66 ;  /* 0x0000004200427308 */ /* 0x000ea20000002400 */
[----:B---3--:R-:W-:Y:S01]  /*1fc0*/  FSEL R62, R62, -INF , P6 ;  /* 0xff8000003e3e7808 */ /* 0x008fe20003000000 */
[----:B------:R-:W3:Y:S06]  /*1fd0*/  SHFL.BFLY PT, R4, R5, 0x2, 0x1f ;  /* 0x0c401f0005047f89 */ /* 0x000eec00000e0000 */
[----:B------:R-:W5:Y:S01]  /*1fe0*/  MUFU.TANH R67, R67 ;  /* 0x0000004300437308 */ /* 0x000f620000002400 */
[----:B----4-:R-:W-:-:S07]  /*1ff0*/  FSEL R63, R63, -INF , P5 ;  /* 0xff8000003f3f7808 */ /* 0x010fce0002800000 */
[----:B------:R-:W4:Y:S01]  /*2000*/  MUFU.TANH R70, R70 ;  /* 0x0000004600467308 */ /* 0x000f220000002400 */
[----:B--2---:R-:W-:-:S07]  /*2010*/  FSEL R66, R66, -INF , P4 ;  /* 0xff80000042427808 */ /* 0x004fce0002000000 */
[----:B------:R-:W2:Y:S01]  /*2020*/  MUFU.TANH R71, R71 ;  /* 0x0000004700477308 */ /* 0x000ea20000002400 */
[----:B-----5:R-:W-:Y:S02]  /*2030*/  FSEL R67, R67, -INF , P3 ;  /* 0xff80000043437808 */ /* 0x020fe40001800000 */
[----:B---3--:R-:W-:Y:S02]  /*2040*/  FMNMX.FTZ R12, R5, R4, !PT ;  /* 0x00000004050c7209 */ /* 0x008fe40007810000 */
[----:B------:R-:W-:-:S03]  /*2050*/  FMNMX.FTZ R5, R0, R3, !PT ;  /* 0x0000000300057209 */ /* 0x000fc60007810000 */
[----:B------:R-:W3:Y:S01]  /*2060*/  SHFL.BFLY PT, R13, R12, 0x1, 0x1f ;  /* 0x0c201f000c0d7f89 */ /* 0x000ee200000e0000 */
[----:B----4-:R-:W-:Y:S02]  /*2070*/  FSEL R70, R70, -INF , P2 ;  /* 0xff80000046467808 */ /* 0x010fe40001000000 */
[----:B--2---:R-:W-:Y:S02]  /*2080*/  FSEL R71, R71, -INF , P1 ;  /* 0xff80000047477808 */ /* 0x004fe40000800000 */
[----:B---3--:R-:W-:Y:S02]  /*2090*/  FMNMX.FTZ R4, R12, R13, !PT ;  /* 0x0000000d0c047209 */ /* 0x008fe40007810000 */
[----:B------:R-:W-:Y:S02]  /*20a0*/  FMNMX.FTZ R12, R8, R5, !PT ;  /* 0x00000005080c7209 */ /* 0x000fe40007810000 */
[C---:B------:R-:W-:Y:S01]  /*20b0*/  FSETP.NEU.FTZ.AND P0, PT, R4.reuse, -INF , PT ;  /* 0xff8000000400780b */ /* 0x040fe20003f1d000 */
[----:B------:R-:W-:Y:S01]  /*20c0*/  FMUL.FTZ R13, R4, UR10 ;  /* 0x0000000a040d7c20 */ /* 0x000fe20008410000 */
[----:B------:R-:W-:-:S04]  /*20d0*/  FMNMX.FTZ R5, R9, R12, !PT ;  /* 0x0000000c09057209 */ /* 0x000fc80007810000 */
[----:B------:R-:W-:Y:S02]  /*20e0*/  FMNMX.FTZ R12, R10, R5, !PT ;  /* 0x000000050a0c7209 */ /* 0x000fe40007810000 */
[----:B------:R-:W-:Y:S02]  /*20f0*/  FSEL R14, R13, RZ, P0 ;  /* 0x000000ff0d0e7208 */ /* 0x000fe40000000000 */
[----:B------:R-:W-:Y:S02]  /*2100*/  FMNMX.FTZ R5, R11, R12, !PT ;  /* 0x0000000c0b057209 */ /* 0x000fe40007810000 */
[----:B------:R-:W-:Y:S01]  /*2110*/  ISETP.NE.AND P0, PT, R15, RZ, PT ;  /* 0x000000ff0f00720c */ /* 0x000fe20003f05270 */
[--C-:B------:R-:W-:Y:S01]  /*2120*/  FFMA.FTZ R24, R24, UR10, -R14.reuse ;  /* 0x0000000a18187c23 */ /* 0x100fe2000801080e */
[----:B------:R-:W-:Y:S01]  /*2130*/  FMNMX.FTZ R12, R38, R5, !PT ;  /* 0x00000005260c7209 */ /* 0x000fe20007810000 */
[--C-:B------:R-:W-:Y:S01]  /*2140*/  FFMA.FTZ R25, R25, UR10, -R14.reuse ;  /* 0x0000000a19197c23 */ /* 0x100fe2000801080e */
[--C-:B------:R-:W-:Y:S01]  /*2150*/  FFMA.FTZ R28, R28, UR10, -R14.reuse ;  /* 0x0000000a1c1c7c23 */ /* 0x100fe2000801080e */
[--C-:B------:R-:W-:Y:S01]  /*2160*/  FFMA.FTZ R29, R29, UR10, -R14.reuse ;  /* 0x0000000a1d1d7c23 */ /* 0x100fe2000801080e */
[----:B------:R-:W-:Y:S01]  /*2170*/  FMNMX.FTZ R5, R39, R12, !PT ;  /* 0x0000000c27057209 */ /* 0x000fe20007810000 */
[----:B------:R-:W-:Y:S01]  /*2180*/  MUFU.EX2 R24, R24 ;  /* 0x0000001800187308 */ /* 0x000fe20000000800 */
[--C-:B------:R-:W-:Y:S01]  /*2190*/  FFMA.FTZ R32, R32, UR10, -R14.reuse ;  /* 0x0000000a20207c23 */ /* 0x100fe2000801080e */
[--C-:B------:R-:W-:Y:S01]  /*21a0*/  FFMA.FTZ R33, R33, UR10, -R14.reuse ;  /* 0x0000000a21217c23 */ /* 0x100fe2000801080e */
[----:B------:R-:W-:Y:S01]  /*21b0*/  FMNMX.FTZ R12, R42, R5, !PT ;  /* 0x000000052a0c7209 */ /* 0x000fe20007810000 */
[--C-:B------:R-:W-:Y:S01]  /*21c0*/  FFMA.FTZ R36, R36, UR10, -R14.reuse ;  /* 0x0000000a24247c23 */ /* 0x100fe2000801080e */
[--C-:B------:R-:W-:Y:S01]  /*21d0*/  FFMA.FTZ R37, R37, UR10, -R14.reuse ;  /* 0x0000000a25257c23 */ /* 0x100fe2000801080e */
[--C-:B------:R-:W-:Y:S01]  /*21e0*/  FFMA.FTZ R40, R40, UR10, -R14.reuse ;  /* 0x0000000a28287c23 */ /* 0x100fe2000801080e */
[----:B------:R-:W-:Y:S01]  /*21f0*/  FMNMX.FTZ R5, R43, R12, !PT ;  /* 0x0000000c2b057209 */ /* 0x000fe20007810000 */
[----:B------:R-:W2:Y:S01]  /*2200*/  MUFU.EX2 R25, R25 ;  /* 0x0000001900197308 */ /* 0x000ea20000000800 */
[--C-:B------:R-:W-:Y:S01]  /*2210*/  FFMA.FTZ R41, R41, UR10, -R14.reuse ;  /* 0x0000000a29297c23 */ /* 0x100fe2000801080e */
        /* <DEDUP_REMOVED lines=14> */
[----:B------:R-:W3:Y:S01]  /*2300*/  MUFU.EX2 R29, R29 ;  /* 0x0000001d001d7308 */ /* 0x000ee20000000800 */
[--C-:B------:R-:W-:Y:S01]  /*2310*/  FFMA.FTZ R61, R61, UR10, -R14.reuse ;  /* 0x0000000a3d3d7c23 */ /* 0x100fe2000801080e */
[--C-:B------:R-:W-:Y:S01]  /*2320*/  FFMA.FTZ R64, R64, UR10, -R14.reuse ;  /* 0x0000000a40407c23 */ /* 0x100fe2000801080e */
[----:B------:R-:W-:Y:S01]  /*2330*/  FMNMX.FTZ R12, R54, R5, !PT ;  /* 0x00000005360c7209 */ /* 0x000fe20007810000 */
[--C-:B------:R-:W-:Y:S01]  /*2340*/  FFMA.FTZ R65, R65, UR10, -R14.reuse ;  /* 0x0000000a41417c23 */ /* 0x100fe2000801080e */
[--C-:B------:R-:W-:Y:S01]  /*2350*/  FFMA.FTZ R68, R68, UR10, -R14.reuse ;  /* 0x0000000a44447c23 */ /* 0x100fe2000801080e */
[----:B------:R-:W-:Y:S01]  /*2360*/  FFMA.FTZ R14, R69, UR10, -R14 ;  /* 0x0000000a450e7c23 */ /* 0x000fe2000801080e */
[----:B------:R-:W-:Y:S01]  /*2370*/  FMNMX.FTZ R5, R55, R12, !PT ;  /* 0x0000000c37057209 */ /* 0x000fe20007810000 */
[----:B------:R-:W-:Y:S01]  /*2380*/  MUFU.EX2 R32, R32 ;  /* 0x0000002000207308 */ /* 0x000fe20000000800 */
[----:B--2---:R-:W-:-:S02]  /*2390*/  F2FP.F16.F32.PACK_AB R152, R25, R24 ;  /* 0x000000181998723e */ /* 0x004fc400000000ff */
[----:B------:R-:W-:-:S04]  /*23a0*/  FMNMX.FTZ R12, R58, R5, !PT ;  /* 0x000000053a0c7209 */ /* 0x000fc80007810000 */
[----:B------:R-:W-:Y:S01]  /*23b0*/  FMNMX.FTZ R5, R59, R12, !PT ;  /* 0x0000000c3b057209 */ /* 0x000fe20007810000 */
[----:B------:R-:W2:Y:S01]  /*23c0*/  MUFU.EX2 R33, R33 ;  /* 0x0000002100217308 */ /* 0x000ea20000000800 */
[----:B---3--:R-:W-:Y:S02]  /*23d0*/  F2FP.F16.F32.PACK_AB R154, R29, R28 ;  /* 0x0000001c1d9a723e */ /* 0x008fe400000000ff */
[----:B------:R-:W-:-:S04]  /*23e0*/  FMNMX.FTZ R12, R62, R5, !PT ;  /* 0x000000053e0c7209 */ /* 0x000fc80007810000 */
[----:B------:R-:W-:Y:S01]  /*23f0*/  FMNMX.FTZ R5, R63, R12, !PT ;  /* 0x0000000c3f057209 */ /* 0x000fe20007810000 */
[----:B------:R-:W-:Y:S03]  /*2400*/  MUFU.EX2 R36, R36 ;  /* 0x0000002400247308 */ /* 0x000fe60000000800 */
[----:B------:R-:W-:-:S04]  /*2410*/  FMNMX.FTZ R12, R66, R5, !PT ;  /* 0x00000005420c7209 */ /* 0x000fc80007810000 */
[----:B------:R-:W-:Y:S01]  /*2420*/  FMNMX.FTZ R5, R67, R12, !PT ;  /* 0x0000000c43057209 */ /* 0x000fe20007810000 */
[----:B------:R-:W3:Y:S01]  /*2430*/  MUFU.EX2 R37, R37 ;  /* 0x0000002500257308 */ /* 0x000ee20000000800 */
[----:B--2---:R-:W-:Y:S02]  /*2440*/  F2FP.F16.F32.PACK_AB R156, R33, R32 ;  /* 0x00000020219c723e */ /* 0x004fe400000000ff */
[----:B------:R-:W-:-:S04]  /*2450*/  FMNMX.FTZ R12, R70, R5, !PT ;  /* 0x00000005460c7209 */ /* 0x000fc80007810000 */
[----:B------:R-:W-:Y:S01]  /*2460*/  FMNMX.FTZ R12, R71, R12, !PT ;  /* 0x0000000c470c7209 */ /* 0x000fe20007810000 */
[----:B------:R-:W-:Y:S04]  /*2470*/  MUFU.EX2 R40, R40 ;  /* 0x0000002800287308 */ /* 0x000fe80000000800 */
[----:B------:R-:W2:Y:S04]  /*2480*/  SHFL.BFLY PT, R5, R12, 0x2, 0x1f ;  /* 0x0c401f000c057f89 */ /* 0x000ea800000e0000 */
[----:B------:R-:W4:Y:S01]  /*2490*/  MUFU.EX2 R41, R41 ;  /* 0x0000002900297308 */ /* 0x000f220000000800 */
[----:B---3--:R-:W-:-:S07]  /*24a0*/  F2FP.F16.F32.PACK_AB R158, R37, R36 ;  /* 0x00000024259e723e */ /* 0x008fce00000000ff */
[----:B------:R-:W-:Y:S08]  /*24b0*/  MUFU.EX2 R44, R44 ;  /* 0x0000002c002c7308 */ /* 0x000ff00000000800 */
[----:B------:R-:W3:Y:S01]  /*24c0*/  MUFU.EX2 R45, R45 ;  /* 0x0000002d002d7308 */ /* 0x000ee20000000800 */
[----:B----4-:R-:W-:Y:S02]  /*24d0*/  F2FP.F16.F32.PACK_AB R160, R41, R40 ;  /* 0x0000002829a0723e */ /* 0x010fe400000000ff */
[----:B--2---:R-:W-:-:S05]  /*24e0*/  FMNMX.FTZ R13, R12, R5, !PT ;  /* 0x000000050c0d7209 */ /* 0x004fca0007810000 */
[----:B------:R-:W-:Y:S01]  /*24f0*/  MUFU.EX2 R48, R48 ;  /* 0x0000003000307308 */ /* 0x000fe20000000800 */
[----:B------:R-:W2:Y:S07]  /*2500*/  SHFL.BFLY PT, R12, R13, 0x1, 0x1f ;  /* 0x0c201f000d0c7f89 */ /* 0x000eae00000e0000 */
[----:B------:R-:W4:Y:S01]  /*2510*/  MUFU.EX2 R49, R49 ;  /* 0x0000003100317308 */ /* 0x000f220000000800 */
[----:B---3--:R-:W-:-:S07]  /*2520*/  F2FP.F16.F32.PACK_AB R162, R45, R44 ;  /* 0x0000002c2da2723e */ /* 0x008fce00000000ff */
[----:B------:R-:W-:Y:S08]  /*2530*/  MUFU.EX2 R52, R52 ;  /* 0x0000003400347308 */ /* 0x000ff00000000800 */
[----:B------:R-:W-:Y:S01]  /*2540*/  MUFU.EX2 R53, R53 ;  /* 0x0000003500357308 */ /* 0x000fe20000000800 */
[----:B--2---:R-:W-:Y:S02]  /*2550*/  FMNMX.FTZ R5, R13, R12, !PT ;  /* 0x0000000c0d057209 */ /* 0x004fe40007810000 */
[----:B----4-:R-:W-:-:S02]  /*2560*/  F2FP.F16.F32.PACK_AB R164, R49, R48 ;  /* 0x0000003031a4723e */ /* 0x010fc400000000ff */
[C---:B------:R-:W-:Y:S01]  /*2570*/  FSETP.NEU.FTZ.AND P1, PT, R5.reuse, -INF , PT ;  /* 0xff8000000500780b */ /* 0x040fe20003f3d000 */
[----:B------:R-:W-:Y:S02]  /*2580*/  FMUL.FTZ R12, R5, UR10 ;  /* 0x0000000a050c7c20 */ /* 0x000fe40008410000 */
[----:B------:R-:W-:Y:S03]  /*2590*/  MUFU.EX2 R13, R14 ;  /* 0x0000000e000d7308 */ /* 0x000fe60000000800 */
[----:B------:R-:W-:Y:S02]  /*25a0*/  FSEL R12, R12, RZ, P1 ;  /* 0x000000ff0c0c7208 */ /* 0x000fe40000800000 */
[----:B------:R-:W-:-:S03]  /*25b0*/  ISETP.NE.AND P1, PT, R21, RZ, PT ;  /* 0x000000ff1500720c */ /* 0x000fc60003f25270 */
[--C-:B------:R-:W-:Y:S01]  /*25c0*/  FFMA.FTZ R0, R0, UR10, -R12.reuse ;  /* 0x0000000a00007c23 */ /* 0x100fe2000801080c */
[--C-:B------:R-:W-:Y:S01]  /*25d0*/  FFMA.FTZ R3, R3, UR10, -R12.reuse ;  /* 0x0000000a03037c23 */ /* 0x100fe2000801080c */
[--C-:B------:R-:W-:Y:S01]  /*25e0*/  FFMA.FTZ R8, R8, UR10, -R12.reuse ;  /* 0x0000000a08087c23 */ /* 0x100fe2000801080c */
[--C-:B------:R-:W-:Y:S01]  /*25f0*/  FFMA.FTZ R9, R9, UR10, -R12.reuse ;  /* 0x0000000a09097c23 */ /* 0x100fe2000801080c */
[----:B------:R-:W-:Y:S01]  /*2600*/  MUFU.EX2 R153, R0 ;  /* 0x0000000000997308 */ /* 0x000fe20000000800 */
[--C-:B------:R-:W-:Y:S01]  /*2610*/  FFMA.FTZ R10, R10, UR10, -R12.reuse ;  /* 0x0000000a0a0a7c23 */ /* 0x100fe2000801080c */
[--C-:B------:R-:W-:Y:S01]  /*2620*/  FFMA.FTZ R11, R11, UR10, -R12.reuse ;  /* 0x0000000a0b0b7c23 */ /* 0x100fe2000801080c */
[--C-:B------:R-:W-:Y:S01]  /*2630*/  FFMA.FTZ R38, R38, UR10, -R12.reuse ;  /* 0x0000000a26267c23 */ /* 0x100fe2000801080c */
[--C-:B------:R-:W-:Y:S01]  /*2640*/  FFMA.FTZ R39, R39, UR10, -R12.reuse ;  /* 0x0000000a27277c23 */ /* 0x100fe2000801080c */
[--C-:B------:R-:W-:Y:S01]  /*2650*/  FFMA.FTZ R42, R42, UR10, -R12.reuse ;  /* 0x0000000a2a2a7c23 */ /* 0x100fe2000801080c */
[--C-:B------:R-:W-:Y:S01]  /*2660*/  FFMA.FTZ R43, R43, UR10, -R12.reuse ;  /* 0x0000000a2b2b7c23 */ /* 0x100fe2000801080c */
[--C-:B------:R-:W-:Y:S01]  /*2670*/  FFMA.FTZ R46, R46, UR10, -R12.reuse ;  /* 0x0000000a2e2e7c23 */ /* 0x100fe2000801080c */
[----:B------:R2:W3:Y:S01]  /*2680*/  MUFU.EX2 R20, R3 ;  /* 0x0000000300147308 */ /* 0x0004e20000000800 */
[--C-:B------:R-:W-:Y:S01]  /*2690*/  FFMA.FTZ R47, R47, UR10, -R12.reuse ;  /* 0x0000000a2f2f7c23 */ /* 0x100fe2000801080c */
[--C-:B------:R-:W-:Y:S01]  /*26a0*/  FFMA.FTZ R50, R50, UR10, -R12.reuse ;  /* 0x0000000a32327c23 */ /* 0x100fe2000801080c */
[--C-:B------:R-:W-:Y:S01]  /*26b0*/  FFMA.FTZ R51, R51, UR10, -R12.reuse ;  /* 0x0000000a33337c23 */ /* 0x100fe2000801080c */
[--C-:B------:R-:W-:Y:S01]  /*26c0*/  FFMA.FTZ R54, R54, UR10, -R12.reuse ;  /* 0x0000000a36367c23 */ /* 0x100fe2000801080c */
[--C-:B------:R-:W-:Y:S01]  /*26d0*/  FFMA.FTZ R55, R55, UR10, -R12.reuse ;  /* 0x0000000a37377c23 */ /* 0x100fe2000801080c */
[--C-:B------:R-:W-:Y:S01]  /*26e0*/  FFMA.FTZ R58, R58, UR10, -R12.reuse ;  /* 0x0000000a3a3a7c23 */ /* 0x100fe2000801080c */
[--C-:B------:R-:W-:Y:S01]  /*26f0*/  FFMA.FTZ R59, R59, UR10, -R12.reuse ;  /* 0x0000000a3b3b7c23 */ /* 0x100fe2000801080c */
[----:B------:R4:W5:Y:S01]  /*2700*/  MUFU.EX2 R155, R8 ;  /* 0x00000008009b7308 */ /* 0x0009620000000800 */
[----:B--2---:R-:W-:Y:S01]  /*2710*/  FADD.FTZ R3, R24, R25 ;  /* 0x0000001918037221 */ /* 0x004fe20000010000 */
[--C-:B------:R-:W-:Y:S01]  /*2720*/  FFMA.FTZ R62, R62, UR10, -R12.reuse ;  /* 0x0000000a3e3e7c23 */ /* 0x100fe2000801080c */
[--C-:B------:R-:W-:Y:S01]  /*2730*/  FFMA.FTZ R63, R63, UR10, -R12.reuse ;  /* 0x0000000a3f3f7c23 */ /* 0x100fe2000801080c */
[--C-:B------:R-:W-:Y:S01]  /*2740*/  FFMA.FTZ R66, R66, UR10, -R12.reuse ;  /* 0x0000000a42427c23 */ /* 0x100fe2000801080c */
[----:B------:R-:W-:Y:S01]  /*2750*/  FADD.FTZ R0, R28, R3 ;  /* 0x000000031c007221 */ /* 0x000fe20000010000 */
[--C-:B------:R-:W-:Y:S01]  /*2760*/  FFMA.FTZ R67, R67, UR10, -R12.reuse ;  /* 0x0000000a43437c23 */ /* 0x100fe2000801080c */
[----:B------:R-:W-:Y:S01]  /*2770*/  FFMA.FTZ R70, R70, UR10, -R12 ;  /* 0x0000000a46467c23 */ /* 0x000fe2000801080c */
[----:B------:R2:W1:Y:S01]  /*2780*/  MUFU.EX2 R26, R9 ;  /* 0x00000009001a7308 */ /* 0x0004620000000800 */
[----:B------:R-:W-:Y:S01]  /*2790*/  FADD.FTZ R3, R29, R0 ;  /* 0x000000001d037221 */ /* 0x000fe20000010000 */
[----:B---3--:R-:W-:Y:S01]  /*27a0*/  FADD.FTZ R0, R153, R20 ;  /* 0x0000001499007221 */ /* 0x008fe20000010000 */
[----:B------:R-:W-:Y:S01]  /*27b0*/  FFMA.FTZ R12, R71, UR10, -R12 ;  /* 0x0000000a470c7c23 */ /* 0x000fe2000801080c */
[----:B------:R-:W-:Y:S01]  /*27c0*/  F2FP.F16.F32.PACK_AB R166, R53, R52 ;  /* 0x0000003435a6723e */ /* 0x000fe200000000ff */
[----:B----4-:R-:W-:Y:S01]  /*27d0*/  FADD.FTZ R8, R32, R3 ;  /* 0x0000000320087221 */ /* 0x010fe20000010000 */
[----:B------:R-:W-:-:S02]  /*27e0*/  F2FP.F16.F32.PACK_AB R153, R20, R153 ;  /* 0x000000991499723e */ /* 0x000fc400000000ff */
[----:B------:R3:W4:Y:S01]  /*27f0*/  MUFU.EX2 R157, R10 ;  /* 0x0000000a009d7308 */ /* 0x0007220000000800 */
[----:B--2---:R-:W-:Y:S01]  /*2800*/  FADD.FTZ R9, R33, R8 ;  /* 0x0000000821097221 */ /* 0x004fe20000010000 */
[----:B-----5:R-:W-:Y:S01]  /*2810*/  FADD.FTZ R3, R155, R0 ;  /* 0x000000009b037221 */ /* 0x020fe20000010000 */
[----:B------:R-:W-:Y:S02]  /*2820*/  IADD3 R8, -R18, 0xb, RZ ;  /* 0x0000000b12087810 */ /* 0x000fe40007ffe1ff */
[----:B------:R-:W-:-:S03]  /*2830*/  FADD.FTZ R0, R36, R9 ;  /* 0x0000000924007221 */ /* 0x000fc60000010000 */
[----:B------:R-:W2:Y:S01]  /*2840*/  MUFU.EX2 R14, R11 ;  /* 0x0000000b000e7308 */ /* 0x000ea20000000800 */
[C---:B-1----:R-:W-:Y:S01]  /*2850*/  FADD.FTZ R30, R26.reuse, R3 ;  /* 0x000000031a1e7221 */ /* 0x042fe20000010000 */
[----:B------:R-:W-:Y:S01]  /*2860*/  FADD.FTZ R9, R37, R0 ;  /* 0x0000000025097221 */ /* 0x000fe20000010000 */
[----:B---3--:R-:W-:Y:S02]  /*2870*/  MOV R10, UR21 ;  /* 0x00000015000a7c02 */ /* 0x008fe40008000f00 */
[----:B------:R-:W-:-:S03]  /*2880*/  F2FP.F16.F32.PACK_AB R155, R26, R155 ;  /* 0x0000009b1a9b723e */ /* 0x000fc600000000ff */
[----:B------:R-:W1:Y:S01]  /*2890*/  MUFU.EX2 R38, R38 ;  /* 0x0000002600267308 */ /* 0x000e620000000800 */
[----:B----4-:R-:W-:Y:S01]  /*28a0*/  FADD.FTZ R3, R157, R30 ;  /* 0x0000001e9d037221 */ /* 0x010fe20000010000 */
[----:B------:R-:W-:Y:S01]  /*28b0*/  FADD.FTZ R30, R40, R9 ;  /* 0x00000009281e7221 */ /* 0x000fe20000010000 */
[----:B------:R-:W-:-:S03]  /*28c0*/  @!P1 VIADD R0, R10, 0x22840 ;  /* 0x000228400a009836 */ /* 0x000fc60000000000 */
[----:B------:R-:W-:Y:S02]  /*28d0*/  FADD.FTZ R9, R41, R30 ;  /* 0x0000001e29097221 */ /* 0x000fe40000010000 */
[----:B------:R-:W3:Y:S01]  /*28e0*/  MUFU.EX2 R39, R39 ;  /* 0x0000002700277308 */ /* 0x000ee20000000800 */
[----:B--2---:R-:W-:Y:S01]  /*28f0*/  FADD.FTZ R3, R14, R3 ;  /* 0x000000030e037221 */ /* 0x004fe20000010000 */
[----:B------:R-:W-:Y:S01]  /*2900*/  @!P1 PRMT R0, RZ, 0x654, R0 ;  /* 0x00000654ff009816 */ /* 0x000fe20000000000 */
[----:B------:R-:W-:Y:S01]  /*2910*/  FADD.FTZ R34, R44, R9 ;  /* 0x000000092c227221 */ /* 0x000fe20000010000 */
[----:B------:R2:W-:Y:S06]  /*2920*/  BAR.ARV R8, 0x100 ;  /* 0x000400080000751d */ /* 0x0005ec0000002000 */
[----:B------:R-:W4:Y:S01]  /*2930*/  MUFU.EX2 R42, R42 ;  /* 0x0000002a002a7308 */ /* 0x000f220000000800 */
[----:B-1----:R-:W-:Y:S01]  /*2940*/  FADD.FTZ R30, R38, R3 ;  /* 0x00000003261e7221 */ /* 0x002fe20000010000 */
[----:B------:R-:W-:Y:S01]  /*2950*/  FADD.FTZ R9, R45, R34 ;  /* 0x000000222d097221 */ /* 0x000fe20000010000 */
[----:B------:R4:W-:Y:S01]  /*2960*/  @!P1 SYNCS.ARRIVE.TRANS64.RED.A1T0 RZ, [R0+URZ], RZ ;  /* 0x000000ff00ff99a7 */ /* 0x0009e2000810043f */
[----:B------:R-:W-:Y:S01]  /*2970*/  F2FP.F16.F32.PACK_AB R157, R14, R157 ;  /* 0x0000009d0e9d723e */ /* 0x000fe200000000ff */
[----:B---3--:R-:W-:-:S03]  /*2980*/  FADD.FTZ R3, R39, R30 ;  /* 0x0000001e27037221 */ /* 0x008fc60000010000 */
[----:B------:R-:W1:Y:S01]  /*2990*/  MUFU.EX2 R43, R43 ;  /* 0x0000002b002b7308 */ /* 0x000e620000000800 */
[----:B------:R-:W-:Y:S01]  /*29a0*/  FADD.FTZ R30, R48, R9 ;  /* 0x00000009301e7221 */ /* 0x000fe20000010000 */
[----:B------:R-:W-:-:S03]  /*29b0*/  F2FP.F16.F32.PACK_AB R159, R39, R38 ;  /* 0x00000026279f723e */ /* 0x000fc600000000ff */
[----:B------:R-:W-:-:S03]  /*29c0*/  FADD.FTZ R9, R49, R30 ;  /* 0x0000001e31097221 */ /* 0x000fc60000010000 */
[----:B------:R-:W3:Y:S01]  /*29d0*/  MUFU.EX2 R46, R46 ;  /* 0x0000002e002e7308 */ /* 0x000ee20000000800 */
[----:B----4-:R-:W-:Y:S01]  /*29e0*/  FADD.FTZ R0, R42, R3 ;  /* 0x000000032a007221 */ /* 0x010fe20000010000 */
[----:B------:R-:W-:-:S04]  /*29f0*/  FADD.FTZ R30, R52, R9 ;  /* 0x00000009341e7221 */ /* 0x000fc80000010000 */
[----:B------:R-:W-:Y:S02]  /*2a00*/  FADD.FTZ R9, R53, R30 ;  /* 0x0000001e35097221 */ /* 0x000fe40000010000 */
[----:B------:R-:W4:Y:S01]  /*2a10*/  MUFU.EX2 R47, R47 ;  /* 0x0000002f002f7308 */ /* 0x000f220000000800 */
[C---:B-1----:R-:W-:Y:S01]  /*2a20*/  FADD.FTZ R3, R43.reuse, R0 ;  /* 0x000000002b037221 */ /* 0x042fe20000010000 */
[----:B------:R-:W-:-:S06]  /*2a30*/  F2FP.F16.F32.PACK_AB R161, R43, R42 ;  /* 0x0000002a2ba1723e */ /* 0x000fcc00000000ff */
[----:B------:R-:W1:Y:S01]  /*2a40*/  MUFU.EX2 R50, R50 ;  /* 0x0000003200327308 */ /* 0x000e620000000800 */
[----:B---3--:R-:W-:-:S07]  /*2a50*/  FADD.FTZ R0, R46, R3 ;  /* 0x000000032e007221 */ /* 0x008fce0000010000 */
[----:B------:R-:W3:Y:S01]  /*2a60*/  MUFU.EX2 R56, R56 ;  /* 0x0000003800387308 */ /* 0x000ee20000000800 */
[C---:B----4-:R-:W-:Y:S01]  /*2a70*/  FADD.FTZ R3, R47.reuse, R0 ;  /* 0x000000002f037221 */ /* 0x050fe20000010000 */
[----:B------:R-:W-:-:S06]  /*2a80*/  F2FP.F16.F32.PACK_AB R163, R47, R46 ;  /* 0x0000002e2fa3723e */ /* 0x000fcc00000000ff */
[----:B------:R-:W4:Y:S01]  /*2a90*/  MUFU.EX2 R51, R51 ;  /* 0x0000003300337308 */ /* 0x000f220000000800 */
[----:B-1----:R-:W-:-:S07]  /*2aa0*/  FADD.FTZ R0, R50, R3 ;  /* 0x0000000332007221 */ /* 0x002fce0000010000 */
[----:B------:R-:W1:Y:S01]  /*2ab0*/  MUFU.EX2 R57, R57 ;  /* 0x0000003900397308 */ /* 0x000e620000000800 */
[----:B---3--:R-:W-:-:S07]  /*2ac0*/  FADD.FTZ R24, R56, R9 ;  /* 0x0000000938187221 */ /* 0x008fce0000010000 */
[----:B------:R-:W3:Y:S01]  /*2ad0*/  MUFU.EX2 R54, R54 ;  /* 0x0000003600367308 */ /* 0x000ee20000000800 */
[C---:B----4-:R-:W-:Y:S01]  /*2ae0*/  FADD.FTZ R3, R51.reuse, R0 ;  /* 0x0000000033037221 */ /* 0x050fe20000010000 */
[----:B------:R-:W-:-:S06]  /*2af0*/  F2FP.F16.F32.PACK_AB R165, R51, R50 ;  /* 0x0000003233a5723e */ /* 0x000fcc00000000ff */
[----:B------:R-:W4:Y:S01]  /*2b00*/  MUFU.EX2 R60, R60 ;  /* 0x0000003c003c7308 */ /* 0x000f220000000800 */
[C---:B-1----:R-:W-:Y:S01]  /*2b10*/  FADD.FTZ R9, R57.reuse, R24 ;  /* 0x0000001839097221 */ /* 0x042fe20000010000 */
[----:B------:R-:W-:-:S06]  /*2b20*/  F2FP.F16.F32.PACK_AB R168, R57, R56 ;  /* 0x0000003839a8723e */ /* 0x000fcc00000000ff */
[----:B------:R-:W1:Y:S01]  /*2b30*/  MUFU.EX2 R55, R55 ;  /* 0x0000003700377308 */ /* 0x000e620000000800 */
[----:B---3--:R-:W-:-:S07]  /*2b40*/  FADD.FTZ R0, R54, R3 ;  /* 0x0000000336007221 */ /* 0x008fce0000010000 */
[----:B------:R-:W3:Y:S01]  /*2b50*/  MUFU.EX2 R61, R61 ;  /* 0x0000003d003d7308 */ /* 0x000ee20000000800 */
[----:B----4-:R-:W-:-:S07]  /*2b60*/  FADD.FTZ R24, R60, R9 ;  /* 0x000000093c187221 */ /* 0x010fce0000010000 */
[----:B------:R-:W4:Y:S01]  /*2b70*/  MUFU.EX2 R58, R58 ;  /* 0x0000003a003a7308 */ /* 0x000f220000000800 */
[C---:B-1----:R-:W-:Y:S01]  /*2b80*/  FADD.FTZ R3, R55.reuse, R0 ;  /* 0x0000000037037221 */ /* 0x042fe20000010000 */
[----:B------:R-:W-:-:S06]  /*2b90*/  F2FP.F16.F32.PACK_AB R167, R55, R54 ;  /* 0x0000003637a7723e */ /* 0x000fcc00000000ff */
[----:B------:R-:W1:Y:S01]  /*2ba0*/  MUFU.EX2 R64, R64 ;  /* 0x0000004000407308 */ /* 0x000e620000000800 */
[C---:B---3--:R-:W-:Y:S01]  /*2bb0*/  FADD.FTZ R9, R61.reuse, R24 ;  /* 0x000000183d097221 */ /* 0x048fe20000010000 */
[----:B------:R-:W-:-:S06]  /*2bc0*/  F2FP.F16.F32.PACK_AB R170, R61, R60 ;  /* 0x0000003c3daa723e */ /* 0x000fcc00000000ff */
[----:B------:R-:W3:Y:S01]  /*2bd0*/  MUFU.EX2 R59, R59 ;  /* 0x0000003b003b7308 */ /* 0x000ee20000000800 */
[----:B----4-:R-:W-:-:S07]  /*2be0*/  FADD.FTZ R0, R58, R3 ;  /* 0x000000033a007221 */ /* 0x010fce0000010000 */
[----:B------:R-:W4:Y:S01]  /*2bf0*/  MUFU.EX2 R65, R65 ;  /* 0x0000004100417308 */ /* 0x000f220000000800 */
[----:B-1----:R-:W-:-:S07]  /*2c00*/  FADD.FTZ R24, R64, R9 ;  /* 0x0000000940187221 */ /* 0x002fce0000010000 */
[----:B------:R-:W1:Y:S01]  /*2c10*/  MUFU.EX2 R62, R62 ;  /* 0x0000003e003e7308 */ /* 0x000e620000000800 */
[C---:B---3--:R-:W-:Y:S01]  /*2c20*/  FADD.FTZ R3, R59.reuse, R0 ;  /* 0x000000003b037221 */ /* 0x048fe20000010000 */
[----:B------:R-:W-:-:S06]  /*2c30*/  F2FP.F16.F32.PACK_AB R169, R59, R58 ;  /* 0x0000003a3ba9723e */ /* 0x000fcc00000000ff */
[----:B------:R-:W3:Y:S01]  /*2c40*/  MUFU.EX2 R68, R68 ;  /* 0x0000004400447308 */ /* 0x000ee20000000800 */
[C---:B----4-:R-:W-:Y:S01]  /*2c50*/  FADD.FTZ R9, R65.reuse, R24 ;  /* 0x0000001841097221 */ /* 0x050fe20000010000 */
[----:B------:R-:W-:-:S06]  /*2c60*/  F2FP.F16.F32.PACK_AB R172, R65, R64 ;  /* 0x0000004041ac723e */ /* 0x000fcc00000000ff */
[----:B------:R-:W4:Y:S01]  /*2c70*/  MUFU.EX2 R63, R63 ;  /* 0x0000003f003f7308 */ /* 0x000f220000000800 */
[----:B-1----:R-:W-:-:S07]  /*2c80*/  FADD.FTZ R0, R62, R3 ;  /* 0x000000033e007221 */ /* 0x002fce0000010000 */
[----:B------:R-:W1:Y:S01]  /*2c90*/  MUFU.EX2 R66, R66 ;  /* 0x0000004200427308 */ /* 0x000e620000000800 */
[----:B---3--:R-:W-:Y:S01]  /*2ca0*/  FADD.FTZ R24, R68, R9 ;  /* 0x0000000944187221 */ /* 0x008fe20000010000 */
[----:B------:R-:W-:-:S03]  /*2cb0*/  F2FP.F16.F32.PACK_AB R174, R13, R68 ;  /* 0x000000440dae723e */ /* 0x000fc600000000ff */
[----:B------:R-:W-:-:S03]  /*2cc0*/  FADD.FTZ R3, R13, R24 ;  /* 0x000000180d037221 */ /* 0x000fc60000010000 */
[----:B------:R-:W3:Y:S01]  /*2cd0*/  MUFU.EX2 R67, R67 ;  /* 0x0000004300437308 */ /* 0x000ee20000000800 */
[C---:B----4-:R-:W-:Y:S01]  /*2ce0*/  FADD.FTZ R9, R63.reuse, R0 ;  /* 0x000000003f097221 */ /* 0x050fe20000010000 */
[----:B------:R-:W-:-:S06]  /*2cf0*/  F2FP.F16.F32.PACK_AB R171, R63, R62 ;  /* 0x0000003e3fab723e */ /* 0x000fcc00000000ff */
[----:B------:R-:W4:Y:S01]  /*2d00*/  MUFU.EX2 R70, R70 ;  /* 0x0000004600467308 */ /* 0x000f220000000800 */
[----:B-1----:R-:W-:-:S07]  /*2d10*/  FADD.FTZ R0, R66, R9 ;  /* 0x0000000942007221 */ /* 0x002fce0000010000 */
[----:B------:R-:W1:Y:S01]  /*2d20*/  MUFU.EX2 R175, R12 ;  /* 0x0000000c00af7308 */ /* 0x000e620000000800 */
[C---:B---3--:R-:W-:Y:S01]  /*2d30*/  FADD.FTZ R9, R67.reuse, R0 ;  /* 0x0000000043097221 */ /* 0x048fe20000010000 */
[----:B------:R-:W-:-:S03]  /*2d40*/  F2FP.F16.F32.PACK_AB R173, R67, R66 ;  /* 0x0000004243ad723e */ /* 0x000fc600000000ff */
[----:B----4-:R-:W-:-:S04]  /*2d50*/  FADD.FTZ R0, R70, R9 ;  /* 0x0000000946007221 */ /* 0x010fc80000010000 */
[C---:B-1----:R-:W-:Y:S01]  /*2d60*/  FADD.FTZ R0, R175.reuse, R0 ;  /* 0x00000000af007221 */ /* 0x042fe20000010000 */
[----:B------:R-:W-:Y:S01]  /*2d70*/  F2FP.F16.F32.PACK_AB R175, R175, R70 ;  /* 0x00000046afaf723e */ /* 0x000fe200000000ff */
[----:B--2---:R-:W-:Y:S06]  /*2d80*/  @!P0 BRA `(.L_x_15) ;  /* 0x0000000000048947 */ /* 0x004fec0003800000 */
[----:B------:R-:W-:Y:S01]  /*2d90*/  BPT.TRAP 0x1 ;  /* 0x000000040000795c */ /* 0x000fe20000300000 */
.L_x_15:
[----:B------:R1:W2:Y:S01]  /*2da0*/  SYNCS.PHASECHK.TRANS64.TRYWAIT P2, [UR21+0x22850], R7 ;  /* 0x02285007ff0075a7 */ /* 0x0002a20008040155 */
[----:B------:R-:W-:Y:S05]  /*2db0*/  @!P0 BRA `(.L_x_16) ;  /* 0x0000000000048947 */ /* 0x000fea0003800000 */
[----:B------:R-:W-:Y:S01]  /*2dc0*/  BPT.TRAP 0x1 ;  /* 0x000000040000795c */ /* 0x000fe20000300000 */
.L_x_16:
[----:B--2---:R-:W-:Y:S05]  /*2dd0*/  @P2 BRA `(.L_x_17) ;  /* 0x0000000000082947 */ /* 0x004fea0003800000 */
[----:B------:R-:W2:Y:S02]  /*2de0*/  SYNCS.PHASECHK.TRANS64.TRYWAIT P2, [UR21+0x22850], R7 ;  /* 0x02285007ff0075a7 */ /* 0x000ea40008040155 */
[----:B--2---:R-:W-:Y:S05]  /*2df0*/  @!P2 BRA `(.L_x_18) ;  /* 0x0000006c006ca947 */ /* 0x004fea0003800000 */
.L_x_17:
[----:B------:R3:W-:Y:S01]  /*2e00*/  BAR.SYNC.DEFER_BLOCKING R6, 0x100 ;  /* 0x000400060000751d */ /* 0x0007e20000010000 */
[----:B------:R-:W-:Y:S01]  /*2e10*/  UIADD3 UR6, UR46, 0x400, URZ ;  /* 0x000004002e067890 */ /* 0x000fe2000fffe03f */
[----:B--2---:R-:W-:Y:S01]  /*2e20*/  @!P1 VIADD R10, R10, 0x22860 ;  /* 0x000228600a0a9836 */ /* 0x004fe20000000000 */
[----:B------:R-:W-:Y:S02]  /*2e30*/  UISETP.GE.AND UP0, UPT, UR50, 0x61, UPT ;  /* 0x000000613200788c */ /* 0x000fe4000bf06270 */
[----:B------:R-:W-:Y:S01]  /*2e40*/  USHF.R.U32.HI UR6, URZ, 0x4, UR6 ;  /* 0x000000043f067899 */ /* 0x000fe20008011606 */
[----:B------:R-:W-:Y:S01]  /*2e50*/  UMOV UR7, 0x40000040 ;  /* 0x4000004000077882 */ /* 0x000fe20000000000 */
[----:B------:R-:W-:Y:S02]  /*2e60*/  @!P1 PRMT R10, RZ, 0x654, R10 ;  /* 0x00000654ff0a9816 */ /* 0x000fe4000000000a */
[----:B------:R-:W-:Y:S01]  /*2e70*/  ULOP3.LUT UR6, UR6, 0x3fff, URZ, 0xc0, !UPT ;  /* 0x00003fff06067892 */ /* 0x000fe2000f8ec03f */
[----:B------:R-:W-:-:S03]  /*2e80*/  PLOP3.LUT P2, PT, PT, PT, UP0, 0x80, 0x0 ;  /* 0x000000000000781c */ /* 0x000fc60003f4f008 */
[----:B------:R-:W-:-:S04]  /*2e90*/  ULOP3.LUT UR21, UR6, 0x3000000, URZ, 0xfc, !UPT ;  /* 0x0300000006157892 */ /* 0x000fc8000f8efc3f */
[----:B------:R-:W-:Y:S01]  /*2ea0*/  UIMAD UR11, UR39, 0xc00, UR21 ;  /* 0x00000c00270b78a4 */ /* 0x000fe2000f8e0215 */
[----:B------:R-:W-:-:S06]  /*2eb0*/  WARPGROUP.ARRIVE ;  /* 0x00000000000079c5 */ /* 0x000fcc0000000000 */
[----:B------:R-:W-:Y:S02]  /*2ec0*/  UMOV UR6, UR11 ;  /* 0x0000000b00067c82 */ /* 0x000fe40008000000 */
[----:B------:R-:W-:Y:S01]  /*2ed0*/  HGMMA.64x256x16.F32 R24, R152, gdesc[UR4].tnspB, RZ, !UPT, gsb0 ;  /* 0x43e0000498187df0 */ /* 0x000fe2000c0008ff */
[----:B------:R-:W-:Y:S01]  /*2ee0*/  UIADD3 UR6, UR11, 0x80, URZ ;  /* 0x000000800b067890 */ /* 0x000fe2000fffe03f */
[----:B------:R-:W-:Y:S01]  /*2ef0*/  UMOV UR7, 0x40000040 ;  /* 0x4000004000077882 */ /* 0x000fe20000000000 */
[----:B------:R-:W-:Y:S02]  /*2f00*/  WARPGROUP.DEPBAR.LE gsb0, 0x0 ;  /* 0x00008000000079c5 */ /* 0x000fe40000010000 */
[----:B------:R-:W-:-:S15]  /*2f10*/  WARPGROUP.ARRIVE ;  /* 0x00000000000079c5 */ /* 0x000fde0000000000 */
[----:B------:R-:W-:-:S08]  /*2f20*/  NOP ;  /* 0x0000000000007918 */ /* 0x000fd00000000000 */
[----:B------:R-:W-:Y:S01]  /*2f30*/  HGMMA.64x256x16.F32 R24, R156, gdesc[UR4].tnspB, R24, gsb0 ;  /* 0x43e000049c187df0 */ /* 0x000fe20008000818 */
        /* <DEDUP_REMOVED lines=23> */
[----:B------:R-:W-:Y:S03]  /*30b0*/  HGMMA.64x256x16.F32 R24, R172, gdesc[UR4].tnspB, R24, gsb0 ;  /* 0x43e00004ac187df0 */ /* 0x000fe60008000818 */
[----:B------:R-:W-:Y:S02]  /*30c0*/  WARPGROUP.DEPBAR.LE gsb0, 0x0 ;  /* 0x00008000000079c5 */ /* 0x000fe40000010000 */
[----:B------:R3:W-:Y:S01]  /*30d0*/  @!P1 SYNCS.ARRIVE.TRANS64.RED.A1T0 RZ, [R10+URZ], RZ ;  /* 0x000000ff0aff99a7 */ /* 0x0007e2000810043f */
[----:B------:R-:W-:Y:S05]  /*30e0*/  @!P2 BRA `(.L_x_19) ;  /* 0x0000002000d0a947 */ /* 0x000fea0003800000 */
[----:B---3--:R-:W-:Y:S01]  /*30f0*/  MOV R6, R5 ;  /* 0x0000000500067202 */ /* 0x008fe20000000f00 */
[----:B------:R-:W-:Y:S01]  /*3100*/  IMAD.MOV.U32 R13, RZ, RZ, R4 ;  /* 0x000000ffff0d7224 */ /* 0x000fe200078e0004 */
[----:B------:R-:W-:Y:S01]  /*3110*/  UIADD3 UR47, UR47, -0x2, URZ ;  /* 0xfffffffe2f2f7890 */ /* 0x000fe2000fffe03f */
[----:B------:R-:W-:Y:S01]  /*3120*/  ULDC UR23, c[0x0][0x9d8] ;  /* 0x0002760000177ab9 */ /* 0x000fe20000000800 */
[----:B------:R-:W-:-:S10]  /*3130*/  ULDC UR22, c[0x0][0x988] ;  /* 0x0002620000167ab9 */ /* 0x000fd40000000800 */
.L_x_28:
[----:B------:R-:W-:Y:S01]  /*3140*/  UIADD3 UR39, UR39, 0x1, URZ ;  /* 0x0000000127277890 */ /* 0x000fe2000fffe03f */
[----:B------:R-:W-:Y:S01]  /*3150*/  IMAD.U32 R4, RZ, RZ, UR47 ;  /* 0x0000002fff047e24 */ /* 0x000fe2000f8e00ff */
[----:B------:R-:W-:Y:S02]  /*3160*/  UIADD3 UR47, UR47, -0x1, URZ ;  /* 0xffffffff2f2f7890 */ /* 0x000fe4000fffe03f */
[----:B------:R-:W-:Y:S02]  /*3170*/  UISETP.NE.AND UP0, UPT, UR39, 0x2, UPT ;  /* 0x000000022700788c */ /* 0x000fe4000bf05270 */
[----:B------:R-:W-:Y:S02]  /*3180*/  ISETP.GT.AND P2, PT, R4, RZ, PT ;  /* 0x000000ff0400720c */ /* 0x000fe40003f44270 */
[----:B------:R-:W-:Y:S02]  /*3190*/  USEL UR6, URZ, 0x1, UP0 ;  /* 0x000000013f067887 */ /* 0x000fe40008000000 */
[----:B------:R-:W-:-:S02]  /*31a0*/  USEL UR39, UR39, URZ, UP0 ;  /* 0x0000003f27277287 */ /* 0x000fc40008000000 */
[----:B------:R-:W-:Y:S01]  /*31b0*/  ULOP3.LUT UR42, UR42, UR6, URZ, 0x3c, !UPT ;  /* 0x000000062a2a7292 */ /* 0x000fe2000f8e3c3f */
[----:B--2---:R-:W-:Y:S11]  /*31c0*/  @!P0 BRA `(.L_x_20) ;  /* 0x0000000000048947 */ /* 0x004ff60003800000 */
[----:B------:R-:W-:Y:S01]  /*31d0*/  BPT.TRAP 0x1 ;  /* 0x000000040000795c */ /* 0x000fe20000300000 */
.L_x_20:
[----:B------:R-:W-:Y:S01]  /*31e0*/  MOV R4, UR42 ;  /* 0x0000002a00047c02 */ /* 0x000fe20008000f00 */
[----:B------:R-:W-:-:S03]  /*31f0*/  ULEA UR24, UR39, UR46, 0x3 ;  /* 0x0000002e27187291 */ /* 0x000fc6000f8e183f */
[----:B------:R-:W-:-:S04]  /*3200*/  SHF.L.U32 R4, R4, 0x1f, RZ ;  /* 0x0000001f04047819 */ /* 0x000fc800000006ff */
[----:B------:R-:W-:-:S13]  /*3210*/  R2UR UR25, R4 ;  /* 0x00000000041972ca */ /* 0x000fda00000e0000 */
[----:B------:R-:W-:-:S04]  /*3220*/  IMAD.U32 R4, RZ, RZ, UR25 ;  /* 0x00000019ff047e24 */ /* 0x000fc8000f8e00ff */
[----:B------:R2:W3:Y:S01]  /*3230*/  SYNCS.PHASECHK.TRANS64.TRYWAIT P3, [UR24+0x22830], R4 ;  /* 0x02283004ff0075a7 */ /* 0x0004e20008060158 */
[----:B------:R-:W-:Y:S05]  /*3240*/  @!P0 BRA `(.L_x_21) ;  /* 0x0000000000048947 */ /* 0x000fea0003800000 */
[----:B------:R-:W-:Y:S01]  /*3250*/  BPT.TRAP 0x1 ;  /* 0x000000040000795c */ /* 0x000fe20000300000 */
.L_x_21:
[----:B---3--:R-:W-:Y:S05]  /*3260*/  @P3 BRA `(.L_x_22) ;  /* 0x00000000000c3947 */ /* 0x008fea0003800000 */
[----:B--2---:R-:W-:-:S04]  /*3270*/  IMAD.U32 R4, RZ, RZ, UR25 ;  /* 0x00000019ff047e24 */ /* 0x004fc8000f8e00ff */
[----:B------:R-:W2:Y:S02]  /*3280*/  SYNCS.PHASECHK.TRANS64.TRYWAIT P3, [UR24+0x22830], R4 ;  /* 0x02283004ff0075a7 */ /* 0x000ea40008060158 */
[----:B--2---:R-:W-:Y:S05]  /*3290*/  @!P3 BRA `(.L_x_23) ;  /* 0x000000680058b947 */ /* 0x004fea0003800000 */
.L_x_22:
[----:B------:R-:W-:Y:S01]  /*32a0*/  UIMAD UR18, UR39, 0x300, UR20 ;  /* 0x00000300271278a4 */ /* 0x000fe2000f8e0214 */
[----:B------:R-:W-:Y:S01]  /*32b0*/  WARPGROUP.ARRIVE ;  /* 0x00000000000079c5 */ /* 0x000fe20000000000 */
[----:B------:R-:W-:Y:S01]  /*32c0*/  UMOV UR19, 0x40000040 ;  /* 0x4000004000137882 */ /* 0x000fe20000000000 */
[----:B------:R-:W-:Y:S01]  /*32d0*/  UMOV UR7, 0x40000040 ;  /* 0x4000004000077882 */ /* 0x000fe20000000000 */
[----:B------:R-:W-:Y:S02]  /*32e0*/  UIADD3 UR6, UR18, 0x2, URZ ;  /* 0x0000000212067890 */ /* 0x000fe4000fffe03f */
[----:B------:R-:W-:Y:S01]  /*32f0*/  UIADD3 UR10, UR18, 0x4, URZ ;  /* 0x00000004120a7890 */ /* 0x000fe2000fffe03f */
[----:B------:R-:W-:Y:S02]  /*3300*/  UMOV UR11, 0x40000040 ;  /* 0x40000040000b7882 */ /* 0x000fe40000000000 */
[----:B------:R-:W-:Y:S01]  /*3310*/  HGMMA.64x96x16.F32 R152, gdesc[UR16], RZ, !UPT, gsb0 ;  /* 0x01600000109879f0 */ /* 0x000fe2000c0008ff */
[----:B------:R-:W-:Y:S01]  /*3320*/  UIADD3 UR14, UR18, 0x6, URZ ;  /* 0x00000006120e7890 */ /* 0x000fe2000fffe03f */
[----:B------:R-:W-:Y:S01]  /*3330*/  UMOV UR15, 0x40000040 ;  /* 0x40000040000f7882 */ /* 0x000fe20000000000 */
[----:B------:R-:W-:-:S02]  /*3340*/  WARPGROUP.DEPBAR.LE gsb0, 0x0 ;  /* 0x00008000000079c5 */ /* 0x000fc40000010000 */
[----:B------:R-:W-:-:S06]  /*3350*/  WARPGROUP.ARRIVE ;  /* 0x00000000000079c5 */ /* 0x000fcc0000000000 */
[----:B------:R-:W-:Y:S03]  /*3360*/  HGMMA.64x96x16.F32 R152, gdesc[UR4], R152, gsb0 ;  /* 0x01600000049879f0 */ /* 0x000fe60008000898 */
[----:B------:R-:W-:Y:S02]  /*3370*/  WARPGROUP.DEPBAR.LE gsb0, 0x0 ;  /* 0x00008000000079c5 */ /* 0x000fe40000010000 */
[----:B------:R-:W-:-:S06]  /*3380*/  WARPGROUP.ARRIVE ;  /* 0x00000000000079c5 */ /* 0x000fcc0000000000 */
[----:B------:R-:W-:Y:S01]  /*3390*/  HGMMA.64x96x16.F32 R152, gdesc[UR8], R152, gsb0 ;  /* 0x01600000089879f0 */ /* 0x000fe20008000898 */
[----:B------:R-:W-:Y:S02]  /*33a0*/  UMOV UR10, UR22 ;  /* 0x00000016000a7c82 */ /* 0x000fe40008000000 */
[----:B------:R-:W-:Y:S02]  /*33b0*/  WARPGROUP.DEPBAR.LE gsb0, 0x0 ;  /* 0x00008000000079c5 */ /* 0x000fe40000010000 */
[----:B------:R-:W-:-:S06]  /*33c0*/  WARPGROUP.ARRIVE ;  /* 0x00000000000079c5 */ /* 0x000fcc0000000000 */
[----:B------:R-:W-:Y:S03]  /*33d0*/  HGMMA.64x96x16.F32 R152, gdesc[UR12], R152, gsb0 ;  /* 0x016000000c9879f0 */ /* 0x000fe60008000898 */
[----:B------:R-:W-:Y:S02]  /*33e0*/  WARPGROUP.DEPBAR.LE gsb0, 0x0 ;  /* 0x00008000000079c5 */ /* 0x000fe40000010000 */
[----:B------:R-:W-:Y:S01]  /*33f0*/  FMUL.FTZ R14, R152, UR23 ;  /* 0x00000017980e7c20 */ /* 0x000fe20008410000 */
[----:B--2---:R-:W-:Y:S01]  /*3400*/  FMUL.FTZ R5, R153, UR23 ;  /* 0x0000001799057c20 */ /* 0x004fe20008410000 */
[----:B------:R-:W-:Y:S01]  /*3410*/  FMUL.FTZ R201, R156, UR23 ;  /* 0x000000179cc97c20 */ /* 0x000fe20008410000 */
[----:B------:R-:W-:Y:S01]  /*3420*/  FMUL.FTZ R202, R157, UR23 ;  /* 0x000000179dca7c20 */ /* 0x000fe20008410000 */
[----:B------:R-:W-:Y:S01]  /*3430*/  FMUL.FTZ R203, R160, UR23 ;  /* 0x00000017a0cb7c20 */ /* 0x000fe20008410000 */
[----:B------:R-:W-:Y:S01]  /*3440*/  FMUL.FTZ R204, R161, UR23 ;  /* 0x00000017a1cc7c20 */ /* 0x000fe20008410000 */
[----:B------:R-:W2:Y:S01]  /*3450*/  MUFU.TANH R14, R14 ;  /* 0x0000000e000e7308 */ /* 0x000ea20000002400 */
[----:B------:R-:W-:Y:S01]  /*3460*/  FMUL.FTZ R205, R164, UR23 ;  /* 0x00000017a4cd7c20 */ /* 0x000fe20008410000 */
        /* <DEDUP_REMOVED lines=15> */
[----:B--2---:R-:W-:Y:S01]  /*3560*/  FMNMX.FTZ R4, R14, R13, !PT ;  /* 0x0000000d0e047209 */ /* 0x004fe20007810000 */
[----:B------:R-:W-:Y:S01]  /*3570*/  FMUL.FTZ R212, R189, UR23 ;  /* 0x00000017bdd47c20 */ /* 0x000fe20008410000 */
[----:B------:R-:W-:Y:S01]  /*3580*/  FMUL.FTZ R192, R192, UR23 ;  /* 0x00000017c0c07c20 */ /* 0x000fe20008410000 */
[----:B------:R-:W-:Y:S01]  /*3590*/  FMUL.FTZ R213, R193, UR23 ;  /* 0x00000017c1d57c20 */ /* 0x000fe20008410000 */
[----:B------:R-:W-:Y:S01]  /*35a0*/  FMUL.FTZ R193, R196, UR23 ;  /* 0x00000017c4c17c20 */ /* 0x000fe20008410000 */
[----:B------:R-:W-:Y:S01]  /*35b0*/  FMUL.FTZ R189, R197, UR23 ;  /* 0x00000017c5bd7c20 */ /* 0x000fe20008410000 */
[----:B------:R-:W-:Y:S01]  /*35c0*/  FMUL.FTZ R20, R167, UR23 ;  /* 0x00000017a7147c20 */ /* 0x000fe20008410000 */
[----:B------:R-:W2:Y:S01]  /*35d0*/  MUFU.TANH R202, R202 ;  /* 0x000000ca00ca7308 */ /* 0x000ea20000002400 */
[----:B---3--:R-:W-:Y:S01]  /*35e0*/  FMNMX.FTZ R4, R5, R4, !PT ;  /* 0x0000000405047209 */ /* 0x008fe20007810000 */
[----:B-1----:R-:W-:Y:S01]  /*35f0*/  FMUL.FTZ R7, R154, UR23 ;  /* 0x000000179a077c20 */ /* 0x002fe20008410000 */
[----:B------:R-:W-:Y:S01]  /*3600*/  FMUL.FTZ R9, R158, UR23 ;  /* 0x000000179e097c20 */ /* 0x000fe20008410000 */
[----:B------:R-:W-:Y:S01]  /*3610*/  FMUL.FTZ R10, R159, UR23 ;  /* 0x000000179f0a7c20 */ /* 0x000fe20008410000 */
[----:B------:R-:W-:Y:S01]  /*3620*/  FMUL.FTZ R11, R162, UR23 ;  /* 0x00000017a20b7c20 */ /* 0x000fe20008410000 */
[----:B------:R-:W-:Y:S01]  /*3630*/  FMUL.FTZ R12, R163, UR23 ;  /* 0x00000017a30c7c20 */ /* 0x000fe20008410000 */
[----:B------:R-:W-:Y:S01]  /*3640*/  FMUL.FTZ R15, R166, UR23 ;  /* 0x00000017a60f7c20 */ /* 0x000fe20008410000 */
[----:B------:R-:W1:Y:S01]  /*3650*/  MUFU.TANH R203, R203 ;  /* 0x000000cb00cb7308 */ /* 0x000e620000002400 */
[----:B----4-:R-:W-:Y:S01]  /*3660*/  FMNMX.FTZ R155, R201, R4, !PT ;  /* 0x00000004c99b7209 */ /* 0x010fe20007810000 */
[----:B------:R-:W-:Y:S01]  /*3670*/  FMUL.FTZ R21, R170, UR23 ;  /* 0x00000017aa157c20 */ /* 0x000fe20008410000 */
[----:B------:R-:W-:Y:S01]  /*3680*/  FMUL.FTZ R152, R171, UR23 ;  /* 0x00000017ab987c20 */ /* 0x000fe20008410000 */
[----:B------:R-:W-:Y:S01]  /*3690*/  FMUL.FTZ R153, R174, UR23 ;  /* 0x00000017ae997c20 */ /* 0x000fe20008410000 */
[----:B------:R-:W-:Y:S01]  /*36a0*/  FMUL.FTZ R154, R175, UR23 ;  /* 0x00000017af9a7c20 */ /* 0x000fe20008410000 */
[----:B------:R-:W-:Y:S01]  /*36b0*/  FMUL.FTZ R156, R179, UR23 ;  /* 0x00000017b39c7c20 */ /* 0x000fe20008410000 */
[----:B------:R-:W-:Y:S01]  /*36c0*/  FMUL.FTZ R157, R182, UR23 ;  /* 0x00000017b69d7c20 */ /* 0x000fe20008410000 */
[----:B------:R-:W3:Y:S01]  /*36d0*/  MUFU.TANH R204, R204 ;  /* 0x000000cc00cc7308 */ /* 0x000ee20000002400 */
        /* <DEDUP_REMOVED lines=8> */
[----:B-1----:R-:W-:Y:S01]  /*3760*/  FMNMX.FTZ R155, R203, R4, !PT ;  /* 0x00000004cb9b7209 */ /* 0x002fe20007810000 */
[----:B------:R-:W-:Y:S01]  /*3770*/  FMUL.FTZ R165, R198, UR23 ;  /* 0x00000017c6a57c20 */ /* 0x000fe20008410000 */
[----:B------:R-:W-:Y:S01]  /*3780*/  FMUL.FTZ R166, R199, UR23 ;  /* 0x00000017c7a67c20 */ /* 0x000fe20008410000 */
[----:B------:R-:W-:-:S04]  /*3790*/  MOV R199, UR24 ;  /* 0x0000001800c77c02 */ /* 0x000fc80008000f00 */
[----:B------:R-:W1:Y:S01]  /*37a0*/  MUFU.TANH R206, R206 ;  /* 0x000000ce00ce7308 */ /* 0x000e620000002400 */
[----:B---3--:R-:W-:-:S07]  /*37b0*/  FMNMX.FTZ R4, R204, R155, !PT ;  /* 0x0000009bcc047209 */ /* 0x008fce0007810000 */
[----:B------:R-:W3:Y:S01]  /*37c0*/  MUFU.TANH R207, R207 ;  /* 0x000000cf00cf7308 */ /* 0x000ee20000002400 */
[----:B--2---:R-:W-:-:S07]  /*37d0*/  FMNMX.FTZ R155, R205, R4, !PT ;  /* 0x00000004cd9b7209 */ /* 0x004fce0007810000 */
[----:B------:R-:W2:Y:S01]  /*37e0*/  MUFU.TANH R208, R208 ;  /* 0x000000d000d07308 */ /* 0x000ea20000002400 */
[----:B-1----:R-:W-:-:S07]  /*37f0*/  FMNMX.FTZ R4, R206, R155, !PT ;  /* 0x0000009bce047209 */ /* 0x002fce0007810000 */
        /* <DEDUP_REMOVED lines=25> */
[----:B---3--:R-:W-:Y:S01]  /*3990*/  FMNMX.FTZ R4, R192, R155, !PT ;  /* 0x0000009bc0047209 */ /* 0x008fe20007810000 */
[----:B------:R-:W-:-:S06]  /*39a0*/  FMUL.FTZ R155, R178, UR23 ;  /* 0x00000017b29b7c20 */ /* 0x000fcc0008410000 */
[----:B------:R-:W3:Y:S01]  /*39b0*/  MUFU.TANH R189, R189 ;  /* 0x000000bd00bd7308 */ /* 0x000ee20000002400 */
[----:B--2---:R-:W-:-:S07]  /*39c0*/  FMNMX.FTZ R4, R213, R4, !PT ;  /* 0x00000004d5047209 */ /* 0x004fce0007810000 */
[----:B------:R-:W2:Y:S01]  /*39d0*/  MUFU.TANH R7, R7 ;  /* 0x0000000700077308 */ /* 0x000ea20000002400 */
[----:B-1----:R-:W-:-:S07]  /*39e0*/  FMNMX.FTZ R4, R193, R4, !PT ;  /* 0x00000004c1047209 */ /* 0x002fce0007810000 */
[----:B------:R-:W1:Y:S01]  /*39f0*/  MUFU.TANH R8, R8 ;  /* 0x0000000800087308 */ /* 0x000e620000002400 */
[----:B---3--:R-:W-:-:S05]  /*3a00*/  FMNMX.FTZ R4, R189, R4, !PT ;  /* 0x00000004bd047209 */ /* 0x008fca0007810000 */
[----:B------:R-:W3:Y:S02]  /*3a10*/  SHFL.BFLY PT, R161, R4, 0x2, 0x1f ;  /* 0x0c401f0004a17f89 */ /* 0x000ee400000e0000 */
[----:B------:R-:W4:Y:S08]  /*3a20*/  MUFU.TANH R9, R9 ;  /* 0x0000000900097308 */ /* 0x000f300000002400 */
[----:B------:R-:W5:Y:S08]  /*3a30*/  MUFU.TANH R10, R10 ;  /* 0x0000000a000a7308 */ /* 0x000f700000002400 */
[----:B------:R-:W5:Y:S01]  /*3a40*/  MUFU.TANH R11, R11 ;  /* 0x0000000b000b7308 */ /* 0x000f620000002400 */
[----:B---3--:R-:W-:Y:S01]  /*3a50*/  FMNMX.FTZ R167, R4, R161, !PT ;  /* 0x000000a104a77209 */ /* 0x008fe20007810000 */
[----:B------:R-:W-:-:S06]  /*3a60*/  FMUL.FTZ R161, R190, UR23 ;  /* 0x00000017bea17c20 */ /* 0x000fcc0008410000 */
[----:B------:R-:W3:Y:S01]  /*3a70*/  MUFU.TANH R12, R12 ;  /* 0x0000000c000c7308 */ /* 0x000ee20000002400 */
[----:B------:R-:W2:Y:S07]  /*3a80*/  SHFL.BFLY PT, R4, R167, 0x1, 0x1f ;  /* 0x0c201f00a7047f89 */ /* 0x000eae00000e0000 */
[----:B------:R-:W3:Y:S08]  /*3a90*/  MUFU.TANH R15, R15 ;  /* 0x0000000f000f7308 */ /* 0x000ef00000002400 */
[----:B------:R-:W3:Y:S08]  /*3aa0*/  MUFU.TANH R20, R20 ;  /* 0x0000001400147308 */ /* 0x000ef00000002400 */
[----:B------:R-:W3:Y:S01]  /*3ab0*/  MUFU.TANH R21, R21 ;  /* 0x0000001500157308 */ /* 0x000ee20000002400 */
[----:B--2---:R-:W-:-:S05]  /*3ac0*/  FMNMX.FTZ R4, R167, R4, !PT ;  /* 0x00000004a7047209 */ /* 0x004fca0007810000 */
[C---:B------:R-:W-:Y:S01]  /*3ad0*/  FADD.FTZ R13, -R4.reuse, R13 ;  /* 0x0000000d040d7221 */ /* 0x040fe20000010100 */
[----:B------:R-:W-:Y:S01]  /*3ae0*/  FMUL.FTZ R178, R4, UR10 ;  /* 0x0000000a04b27c20 */ /* 0x000fe20008410000 */
[----:B------:R-:W2:Y:S02]  /*3af0*/  MUFU.TANH R152, R152 ;  /* 0x0000009800987308 */ /* 0x000ea40000002400 */
[----:B------:R-:W-:Y:S01]  /*3b00*/  FMUL.FTZ R168, R13, UR10 ;  /* 0x0000000a0da87c20 */ /* 0x000fe20008410000 */
[----:B------:R-:W-:Y:S01]  /*3b10*/  FMNMX.FTZ R13, R7, R6, !PT ;  /* 0x00000006070d7209 */ /* 0x000fe20007810000 */
[--C-:B------:R-:W-:Y:S01]  /*3b20*/  FFMA.FTZ R169, R14, UR10, -R178.reuse ;  /* 0x0000000a0ea97c23 */ /* 0x100fe200080108b2 */
[--C-:B------:R-:W-:Y:S01]  /*3b30*/  FFMA.FTZ R186, R177, UR10, -R178.reuse ;  /* 0x0000000ab1ba7c23 */ /* 0x100fe200080108b2 */
[--C-:B------:R-:W-:Y:S01]  /*3b40*/  FFMA.FTZ R177, R180, UR10, -R178.reuse ;  /* 0x0000000ab4b17c23 */ /* 0x100fe200080108b2 */
[----:B-1----:R-:W-:Y:S01]  /*3b50*/  FMNMX.FTZ R14, R8, R13, !PT ;  /* 0x0000000d080e7209 */ /* 0x002fe20007810000 */
[----:B------:R-:W1:Y:S01]  /*3b60*/  MUFU.TANH R153, R153 ;  /* 0x0000009900997308 */ /* 0x000e620000002400 */
[--C-:B------:R-:W-:Y:S01]  /*3b70*/  FFMA.FTZ R180, R181, UR10, -R178.reuse ;  /* 0x0000000ab5b47c23 */ /* 0x100fe200080108b2 */
[--C-:B------:R-:W-:Y:S01]  /*3b80*/  FFMA.FTZ R181, R184, UR10, -R178.reuse ;  /* 0x0000000ab8b57c23 */ /* 0x100fe200080108b2 */
[----:B----4-:R-:W-:Y:S01]  /*3b90*/  FMNMX.FTZ R167, R9, R14, !PT ;  /* 0x0000000e09a77209 */ /* 0x010fe20007810000 */
[--C-:B------:R-:W-:Y:S01]  /*3ba0*/  FFMA.FTZ R14, R5, UR10, -R178.reuse ;  /* 0x0000000a050e7c23 */ /* 0x100fe200080108b2 */
[--C-:B------:R-:W-:Y:S01]  /*3bb0*/  FFMA.FTZ R184, R185, UR10, -R178.reuse ;  /* 0x0000000ab9b87c23 */ /* 0x100fe200080108b2 */
[--C-:B------:R-:W-:Y:S01]  /*3bc0*/  FFMA.FTZ R185, R192, UR10, -R178.reuse ;  /* 0x0000000ac0b97c23 */ /* 0x100fe200080108b2 */
[----:B-----5:R-:W-:Y:S01]  /*3bd0*/  FMNMX.FTZ R170, R10, R167, !PT ;  /* 0x000000a70aaa7209 */ /* 0x020fe20007810000 */
[----:B------:R-:W4:Y:S01]  /*3be0*/  MUFU.TANH R154, R154 ;  /* 0x0000009a009a7308 */ /* 0x000f220000002400 */
[--C-:B------:R-:W-:Y:S01]  /*3bf0*/  FFMA.FTZ R167, R201, UR10, -R178.reuse ;  /* 0x0000000ac9a77c23 */ /* 0x100fe200080108b2 */
[--C-:B------:R-:W-:Y:S01]  /*3c00*/  FFMA.FTZ R183, R188, UR10, -R178.reuse ;  /* 0x0000000abcb77c23 */ /* 0x100fe200080108b2 */
[----:B------:R-:W-:Y:S01]  /*3c10*/  FMNMX.FTZ R5, R11, R170, !PT ;  /* 0x000000aa0b057209 */ /* 0x000fe20007810000 */
[--C-:B------:R-:W-:Y:S01]  /*3c20*/  FFMA.FTZ R192, R189, UR10, -R178.reuse ;  /* 0x0000000abdc07c23 */ /* 0x100fe200080108b2 */
[--C-:B------:R-:W-:Y:S01]  /*3c30*/  FFMA.FTZ R171, R205, UR10, -R178.reuse ;  /* 0x0000000acdab7c23 */ /* 0x100fe200080108b2 */
[--C-:B------:R-:W-:Y:S01]  /*3c40*/  FFMA.FTZ R173, R207, UR10, -R178.reuse ;  /* 0x0000000acfad7c23 */ /* 0x100fe200080108b2 */
[----:B---3--:R-:W-:Y:S01]  /*3c50*/  FMNMX.FTZ R170, R12, R5, !PT ;  /* 0x000000050caa7209 */ /* 0x008fe20007810000 */
[----:B------:R-:W3:Y:S01]  /*3c60*/  MUFU.TANH R155, R155 ;  /* 0x0000009b009b7308 */ /* 0x000ee20000002400 */
[--C-:B------:R-:W-:Y:S01]  /*3c70*/  FFMA.FTZ R175, R209, UR10, -R178.reuse ;  /* 0x0000000ad1af7c23 */ /* 0x100fe200080108b2 */
[--C-:B------:R-:W-:Y:S01]  /*3c80*/  FFMA.FTZ R179, R211, UR10, -R178.reuse ;  /* 0x0000000ad3b37c23 */ /* 0x100fe200080108b2 */
[----:B------:R-:W-:Y:S01]  /*3c90*/  FMNMX.FTZ R5, R15, R170, !PT ;  /* 0x000000aa0f057209 */ /* 0x000fe20007810000 */
[--C-:B------:R-:W-:Y:S01]  /*3ca0*/  FFMA.FTZ R170, R202, UR10, -R178.reuse ;  /* 0x0000000acaaa7c23 */ /* 0x100fe200080108b2 */
[--C-:B------:R-:W-:Y:S01]  /*3cb0*/  FFMA.FTZ R188, R212, UR10, -R178.reuse ;  /* 0x0000000ad4bc7c23 */ /* 0x100fe200080108b2 */
[----:B------:R-:W-:Y:S01]  /*3cc0*/  FFMA.FTZ R193, R193, UR10, -R178 ;  /* 0x0000000ac1c17c23 */ /* 0x000fe200080108b2 */
[----:B------:R-:W-:Y:S01]  /*3cd0*/  FMNMX.FTZ R172, R20, R5, !PT ;  /* 0x0000000514ac7209 */ /* 0x000fe20007810000 */
[----:B------:R-:W5:Y:S03]  /*3ce0*/  MUFU.TANH R156, R156 ;  /* 0x0000009c009c7308 */ /* 0x000f660000002400 */
[----:B------:R-:W-:-:S04]  /*3cf0*/  FMNMX.FTZ R5, R21, R172, !PT ;  /* 0x000000ac15057209 */ /* 0x000fc80007810000 */
[----:B--2---:R-:W-:Y:S01]  /*3d00*/  FMNMX.FTZ R172, R152, R5, !PT ;  /* 0x0000000598ac7209 */ /* 0x004fe20007810000 */
[----:B------:R-:W2:Y:S03]  /*3d10*/  MUFU.TANH R157, R157 ;  /* 0x0000009d009d7308 */ /* 0x000ea60000002400 */
[----:B-1----:R-:W-:Y:S01]  /*3d20*/  FMNMX.FTZ R5, R153, R172, !PT ;  /* 0x000000ac99057209 */ /* 0x002fe20007810000 */
[----:B------:R-:W-:-:S03]  /*3d30*/  FFMA.FTZ R172, R204, UR10, -R178 ;  /* 0x0000000accac7c23 */ /* 0x000fc600080108b2 */
[----:B----4-:R-:W-:Y:S01]  /*3d40*/  FMNMX.FTZ R174, R154, R5, !PT ;  /* 0x000000059aae7209 */ /* 0x010fe20007810000 */
[----:B------:R-:W1:Y:S03]  /*3d50*/  MUFU.TANH R158, R158 ;  /* 0x0000009e009e7308 */ /* 0x000e660000002400 */
[----:B---3--:R-:W-:-:S04]  /*3d60*/  FMNMX.FTZ R5, R155, R174, !PT ;  /* 0x000000ae9b057209 */ /* 0x008fc80007810000 */
[----:B-----5:R-:W-:Y:S01]  /*3d70*/  FMNMX.FTZ R174, R156, R5, !PT ;  /* 0x000000059cae7209 */ /* 0x020fe20007810000 */
[----:B------:R-:W3:Y:S03]  /*3d80*/  MUFU.TANH R159, R159 ;  /* 0x0000009f009f7308 */ /* 0x000ee60000002400 */
[----:B--2---:R-:W-:Y:S01]  /*3d90*/  FMNMX.FTZ R5, R157, R174, !PT ;  /* 0x000000ae9d057209 */ /* 0x004fe20007810000 */
[----:B------:R-:W-:-:S04]  /*3da0*/  FFMA.FTZ R174, R206, UR10, -R178 ;  /* 0x0000000aceae7c23 */ /* 0x000fc800080108b2 */
[----:B------:R-:W2:Y:S01]  /*3db0*/  MUFU.TANH R160, R160 ;  /* 0x000000a000a07308 */ /* 0x000ea20000002400 */
[----:B-1----:R-:W-:-:S07]  /*3dc0*/  FMNMX.FTZ R176, R158, R5, !PT ;  /* 0x000000059eb07209 */ /* 0x002fce0007810000 */
[----:B------:R-:W1:Y:S01]  /*3dd0*/  MUFU.TANH R161, R161 ;  /* 0x000000a100a17308 */ /* 0x000e620000002400 */
[----:B---3--:R-:W-:-:S07]  /*3de0*/  FMNMX.FTZ R5, R159, R176, !PT ;  /* 0x000000b09f057209 */ /* 0x008fce0007810000 */
[----:B------:R-:W3:Y:S01]  /*3df0*/  MUFU.TANH R162, R162 ;  /* 0x000000a200a27308 */ /* 0x000ee20000002400 */
[----:B--2---:R-:W-:-:S07]  /*3e00*/  FMNMX.FTZ R176, R160, R5, !PT ;  /* 0x00000005a0b07209 */ /* 0x004fce0007810000 */
[----:B------:R-:W2:Y:S01]  /*3e10*/  MUFU.TANH R163, R163 ;  /* 0x000000a300a37308 */ /* 0x000ea20000002400 */
[----:B-1----:R-:W-:Y:S01]  /*3e20*/  FMNMX.FTZ R5, R161, R176, !PT ;  /* 0x000000b0a1057209 */ /* 0x002fe20007810000 */
[----:B------:R-:W-:-:S06]  /*3e30*/  FFMA.FTZ R176, R208, UR10, -R178 ;  /* 0x0000000ad0b07c23 */ /* 0x000fcc00080108b2 */
[----:B------:R-:W1:Y:S01]  /*3e40*/  MUFU.TANH R164, R164 ;  /* 0x000000a400a47308 */ /* 0x000e620000002400 */
[----:B---3--:R-:W-:-:S07]  /*3e50*/  FMNMX.FTZ R182, R162, R5, !PT ;  /* 0x00000005a2b67209 */ /* 0x008fce0007810000 */
[----:B------:R-:W3:Y:S01]  /*3e60*/  MUFU.TANH R165, R165 ;  /* 0x000000a500a57308 */ /* 0x000ee20000002400 */
[----:B--2---:R-:W-:-:S07]  /*3e70*/  FMNMX.FTZ R5, R163, R182, !PT ;  /* 0x000000b6a3057209 */ /* 0x004fce0007810000 */
[----:B------:R-:W2:Y:S01]  /*3e80*/  MUFU.TANH R166, R166 ;  /* 0x000000a600a67308 */ /* 0x000ea20000002400 */
[----:B-1----:R-:W-:-:S07]  /*3e90*/  FMNMX.FTZ R182, R164, R5, !PT ;  /* 0x00000005a4b67209 */ /* 0x002fce0007810000 */
[----:B------:R-:W1:Y:S01]  /*3ea0*/  MUFU.EX2 R168, R168 ;  /* 0x000000a800a87308 */ /* 0x000e620000000800 */
[----:B---3--:R-:W-:Y:S01]  /*3eb0*/  FMNMX.FTZ R5, R165, R182, !PT ;  /* 0x000000b6a5057209 */ /* 0x008fe20007810000 */
[----:B------:R-:W-:-:S06]  /*3ec0*/  FFMA.FTZ R182, R210, UR10, -R178 ;  /* 0x0000000ad2b67c23 */ /* 0x000fcc00080108b2 */
[----:B------:R3:W4:Y:S01]  /*3ed0*/  MUFU.EX2 R13, R169 ;  /* 0x000000a9000d7308 */ /* 0x0007220000000800 */
[----:B--2---:R-:W-:-:S05]  /*3ee0*/  FMNMX.FTZ R5, R166, R5, !PT ;  /* 0x00000005a6057209 */ /* 0x004fca0007810000 */
[----:B------:R-:W2:Y:S02]  /*3ef0*/  SHFL.BFLY PT, R190, R5, 0x2, 0x1f ;  /* 0x0c401f0005be7f89 */ /* 0x000ea400000e0000 */
[----:B------:R-:W5:Y:S01]  /*3f00*/  MUFU.EX2 R14, R14 ;  /* 0x0000000e000e7308 */ /* 0x000f620000000800 */
[--C-:B---3--:R-:W-:Y:S01]  /*3f10*/  FFMA.FTZ R169, R203, UR10, -R178.reuse ;  /* 0x0000000acba97c23 */ /* 0x108fe200080108b2 */
[-C--:B-1----:R-:W-:Y:S01]  /*3f20*/  FMUL.FTZ R24, R24, R168.reuse ;  /* 0x000000a818187220 */ /* 0x082fe20000410000 */
[-C--:B------:R-:W-:Y:S01]  /*3f30*/  FMUL.FTZ R25, R25, R168.reuse ;  /* 0x000000a819197220 */ /* 0x080fe20000410000 */
[-C--:B------:R-:W-:Y:S01]  /*3f40*/  FMUL.FTZ R28, R28, R168.reuse ;  /* 0x000000a81c1c7220 */ /* 0x080fe20000410000 */
[-C--:B------:R-:W-:Y:S01]  /*3f50*/  FMUL.FTZ R29, R29, R168.reuse ;  /* 0x000000a81d1d7220 */ /* 0x080fe20000410000 */
[-C--:B------:R-:W-:Y:S01]  /*3f60*/  FMUL.FTZ R32, R32, R168.reuse ;  /* 0x000000a820207220 */ /* 0x080fe20000410000 */
[-C--:B------:R-:W-:Y:S01]  /*3f70*/  FMUL.FTZ R33, R33, R168.reuse ;  /* 0x000000a821217220 */ /* 0x080fe20000410000 */
[----:B------:R-:W1:Y:S01]  /*3f80*/  MUFU.EX2 R167, R167 ;  /* 0x000000a700a77308 */ /* 0x000e620000000800 */
[----:B----4-:R-:W-:Y:S01]  /*3f90*/  FFMA.FTZ R3, R168, R3, R13 ;  /* 0x00000003a8037223 */ /* 0x010fe2000001000d */
[-C--:B------:R-:W-:Y:S01]  /*3fa0*/  FMUL.FTZ R36, R36, R168.reuse ;  /* 0x000000a824247220 */ /* 0x080fe20000410000 */
[-C--:B------:R-:W-:Y:S01]  /*3fb0*/  FMUL.FTZ R37, R37, R168.reuse ;  /* 0x000000a825257220 */ /* 0x080fe20000410000 */
[-C--:B------:R-:W-:Y:S01]  /*3fc0*/  FMUL.FTZ R40, R40, R168.reuse ;  /* 0x000000a828287220 */ /* 0x080fe20000410000 */
[-C--:B------:R-:W-:Y:S01]  /*3fd0*/  FMUL.FTZ R41, R41, R168.reuse ;  /* 0x000000a829297220 */ /* 0x080fe20000410000 */
[-C--:B------:R-:W-:Y:S01]  /*3fe0*/  FMUL.FTZ R44, R44, R168.reuse ;  /* 0x000000a82c2c7220 */ /* 0x080fe20000410000 */
[-C--:B------:R-:W-:Y:S01]  /*3ff0*/  FMUL.FTZ R45, R45, R168.reuse ;  /* 0x000000a82d2d7220 */ /* 0x080fe20000410000 */
[----:B------:R-:W3:Y:S01]  /*4000*/  MUFU.EX2 R170, R170 ;  /* 0x000000aa00aa7308 */ /* 0x000ee20000000800 */
[-C--:B------:R-:W-:Y:S01]  /*4010*/  FMUL.FTZ R48, R48, R168.reuse ;  /* 0x000000a830307220 */ /* 0x080fe20000410000 */
[-C--:B------:R-:W-:Y:S01]  /*4020*/  FMUL.FTZ R49, R49, R168.reuse ;  /* 0x000000a831317220 */ /* 0x080fe20000410000 */
[-C--:B------:R-:W-:Y:S01]  /*4030*/  FMUL.FTZ R52, R52, R168.reuse ;  /* 0x000000a834347220 */ /* 0x080fe20000410000 */
[-C--:B------:R-:W-:Y:S01]  /*4040*/  FMUL.FTZ R53, R53, R168.reuse ;  /* 0x000000a835357220 */ /* 0x080fe20000410000 */
[----:B------:R-:W-:Y:S01]  /*4050*/  FMUL.FTZ R56, R56, R168 ;  /* 0x000000a838387220 */ /* 0x000fe20000410000 */
[----:B--2---:R-:W-:Y:S01]  /*4060*/  FMNMX.FTZ R187, R5, R190, !PT ;  /* 0x000000be05bb7209 */ /* 0x004fe20007810000 */
[----:B------:R-:W-:Y:S01]  /*4070*/  FFMA.FTZ R190, R213, UR10, -R178 ;  /* 0x0000000ad5be7c23 */ /* 0x000fe200080108b2 */
[----:B------:R-:W2:Y:S01]  /*4080*/  MUFU.EX2 R169, R169 ;  /* 0x000000a900a97308 */ /* 0x000ea20000000800 */
[-C--:B------:R-:W-:Y:S01]  /*4090*/  FMUL.FTZ R57, R57, R168.reuse ;  /* 0x000000a839397220 */ /* 0x080fe20000410000 */
[-C--:B------:R-:W-:Y:S01]  /*40a0*/  FMUL.FTZ R60, R60, R168.reuse ;  /* 0x000000a83c3c7220 */ /* 0x080fe20000410000 */
[----:B------:R-:W4:Y:S01]  /*40b0*/  SHFL.BFLY PT, R194, R187, 0x1, 0x1f ;  /* 0x0c201f00bbc27f89 */ /* 0x000f2200000e0000 */
[-C--:B------:R-:W-:Y:S01]  /*40c0*/  FMUL.FTZ R61, R61, R168.reuse ;  /* 0x000000a83d3d7220 */ /* 0x080fe20000410000 */
[-C--:B------:R-:W-:Y:S01]  /*40d0*/  FMUL.FTZ R64, R64, R168.reuse ;  /* 0x000000a840407220 */ /* 0x080fe20000410000 */
[-C--:B------:R-:W-:Y:S01]  /*40e0*/  FMUL.FTZ R65, R65, R168.reuse ;  /* 0x000000a841417220 */ /* 0x080fe20000410000 */
[-C--:B------:R-:W-:Y:S01]  /*40f0*/  FMUL.FTZ R68, R68, R168.reuse ;  /* 0x000000a844447220 */ /* 0x080fe20000410000 */
[----:B------:R-:W2:Y:S01]  /*4100*/  MUFU.EX2 R172, R172 ;  /* 0x000000ac00ac7308 */ /* 0x000ea20000000800 */
[-C--:B------:R-:W-:Y:S01]  /*4110*/  FMUL.FTZ R69, R69, R168.reuse ;  /* 0x000000a845457220 */ /* 0x080fe20000410000 */
[-C--:B------:R-:W-:Y:S01]  /*4120*/  FMUL.FTZ R72, R72, R168.reuse ;  /* 0x000000a848487220 */ /* 0x080fe20000410000 */
[-C--:B------:R-:W-:Y:S01]  /*4130*/  FMUL.FTZ R73, R73, R168.reuse ;  /* 0x000000a849497220 */ /* 0x080fe20000410000 */
        /* <DEDUP_REMOVED lines=14> */
[----:B------:R-:W-:Y:S01]  /*4220*/  FMUL.FTZ R100, R100, R168 ;  /* 0x000000a864647220 */ /* 0x000fe20000410000 */
[----:B----4-:R-:W-:Y:S01]  /*4230*/  FMNMX.FTZ R5, R187, R194, !PT ;  /* 0x000000c2bb057209 */ /* 0x010fe20007810000 */
[-C--:B------:R-:W-:Y:S01]  /*4240*/  FMUL.FTZ R101, R101, R168.reuse ;  /* 0x000000a865657220 */ /* 0x080fe20000410000 */
[-C--:B------:R-:W-:Y:S01]  /*4250*/  FMUL.FTZ R104, R104, R168.reuse ;  /* 0x000000a868687220 */ /* 0x080fe20000410000 */
[-C--:B------:R-:W-:Y:S01]  /*4260*/  FMUL.FTZ R105, R105, R168.reuse ;  /* 0x000000a869697220 */ /* 0x080fe20000410000 */
[-C--:B------:R-:W-:Y:S01]  /*4270*/  FMUL.FTZ R108, R108, R168.reuse ;  /* 0x000000a86c6c7220 */ /* 0x080fe20000410000 */
[C---:B------:R-:W-:Y:S01]  /*4280*/  FMUL.FTZ R191, R5.reuse, UR10 ;  /* 0x0000000a05bf7c20 */ /* 0x040fe20008410000 */
[----:B------:R-:W-:Y:S01]  /*4290*/  FADD.FTZ R178, -R5, R6 ;  /* 0x0000000605b27221 */ /* 0x000fe20000010100 */
[----:B------:R-:W4:Y:S01]  /*42a0*/  MUFU.EX2 R173, R173 ;  /* 0x000000ad00ad7308 */ /* 0x000f220000000800 */
[----:B------:R-:W-:Y:S01]  /*42b0*/  FMUL.FTZ R109, R109, R168 ;  /* 0x000000a86d6d7220 */ /* 0x000fe20000410000 */
[--C-:B------:R-:W-:Y:S01]  /*42c0*/  FFMA.FTZ R9, R9, UR10, -R191.reuse ;  /* 0x0000000a09097c23 */ /* 0x100fe200080108bf */
[----:B------:R-:W-:Y:S01]  /*42d0*/  FMUL.FTZ R189, R178, UR10 ;  /* 0x0000000ab2bd7c20 */ /* 0x000fe20008410000 */
[--C-:B------:R-:W-:Y:S01]  /*42e0*/  FFMA.FTZ R178, R7, UR10, -R191.reuse ;  /* 0x0000000a07b27c23 */ /* 0x100fe200080108bf */
[--C-:B------:R-:W-:Y:S01]  /*42f0*/  FFMA.FTZ R7, R8, UR10, -R191.reuse ;  /* 0x0000000a08077c23 */ /* 0x100fe200080108bf */
[----:B------:R-:W-:Y:S01]  /*4300*/  IADD3 R8, -R18, 0xb, RZ ;  /* 0x0000000b12087810 */ /* 0x000fe20007ffe1ff */
[--C-:B------:R-:W-:Y:S01]  /*4310*/  FFMA.FTZ R10, R10, UR10, -R191.reuse ;  /* 0x0000000a0a0a7c23 */ /* 0x100fe200080108bf */
[----:B------:R5:W-:Y:S01]  /*4320*/  MUFU.EX2 R6, R192 ;  /* 0x000000c000067308 */ /* 0x000be20000000800 */
[--C-:B------:R-:W-:Y:S01]  /*4330*/  FFMA.FTZ R11, R11, UR10, -R191.reuse ;  /* 0x0000000a0b0b7c23 */ /* 0x100fe200080108bf */
[--C-:B------:R-:W-:Y:S01]  /*4340*/  FFMA.FTZ R12, R12, UR10, -R191.reuse ;  /* 0x0000000a0c0c7c23 */ /* 0x100fe200080108bf */
[--C-:B------:R-:W-:Y:S01]  /*4350*/  FFMA.FTZ R15, R15, UR10, -R191.reuse ;  /* 0x0000000a0f0f7c23 */ /* 0x100fe200080108bf */
[--C-:B------:R-:W-:Y:S01]  /*4360*/  FFMA.FTZ R20, R20, UR10, -R191.reuse ;  /* 0x0000000a14147c23 */ /* 0x100fe200080108bf */
[--C-:B------:R-:W-:Y:S01]  /*4370*/  FFMA.FTZ R21, R21, UR10, -R191.reuse ;  /* 0x0000000a15157c23 */ /* 0x100fe200080108bf */
[--C-:B------:R-:W-:Y:S01]  /*4380*/  FFMA.FTZ R194, R154, UR10, -R191.reuse ;  /* 0x0000000a9ac27c23 */ /* 0x100fe200080108bf */
[--C-:B------:R-:W-:Y:S01]  /*4390*/  FFMA.FTZ R195, R155, UR10, -R191.reuse ;  /* 0x0000000a9bc37c23 */ /* 0x100fe200080108bf */
[----:B------:R-:W4:Y:S01]  /*43a0*/  MUFU.EX2 R176, R176 ;  /* 0x000000b000b07308 */ /* 0x000f220000000800 */
[----:B-----5:R-:W-:Y:S01]  /*43b0*/  FFMA.FTZ R192, R152, UR10, -R191 ;  /* 0x0000000a98c07c23 */ /* 0x020fe200080108bf */
[----:B------:R-:W-:-:S02]  /*43c0*/  @!P1 VIADD R152, R199, 0x22840 ;  /* 0x00022840c7989836 */ /* 0x000fc40000000000 */
[--C-:B------:R-:W-:Y:S01]  /*43d0*/  FFMA.FTZ R196, R156, UR10, -R191.reuse ;  /* 0x0000000a9cc47c23 */ /* 0x100fe200080108bf */
[--C-:B------:R-:W-:Y:S01]  /*43e0*/  FFMA.FTZ R197, R157, UR10, -R191.reuse ;  /* 0x0000000a9dc57c23 */ /* 0x100fe200080108bf */
[--C-:B------:R-:W-:Y:S01]  /*43f0*/  FFMA.FTZ R198, R158, UR10, -R191.reuse ;  /* 0x0000000a9ec67c23 */ /* 0x100fe200080108bf */
[--C-:B------:R-:W-:Y:S01]  /*4400*/  FFMA.FTZ R201, R159, UR10, -R191.reuse ;  /* 0x0000000a9fc97c23 */ /* 0x100fe200080108bf */
[----:B------:R-:W-:Y:S01]  /*4410*/  @!P1 PRMT R152, RZ, 0x654, R152 ;  /* 0x00000654ff989816 */ /* 0x000fe20000000098 */
[----:B------:R1:W-:Y:S06]  /*4420*/  BAR.ARV R8, 0x100 ;  /* 0x000400080000751d */ /* 0x0003ec0000002000 */
[----:B------:R5:W-:Y:S01]  /*4430*/  @!P1 SYNCS.ARRIVE.TRANS64.RED.A1T0 RZ, [R152+URZ], RZ ;  /* 0x000000ff98ff99a7 */ /* 0x000be2000810043f */
[----:B------:R-:W-:Y:S01]  /*4440*/  MUFU.EX2 R175, R175 ;  /* 0x000000af00af7308 */ /* 0x000fe20000000800 */
[--C-:B------:R-:W-:Y:S01]  /*4450*/  FFMA.FTZ R202, R160, UR10, -R191.reuse ;  /* 0x0000000aa0ca7c23 */ /* 0x100fe200080108bf */
[--C-:B------:R-:W-:Y:S01]  /*4460*/  FFMA.FTZ R203, R161, UR10, -R191.reuse ;  /* 0x0000000aa1cb7c23 */ /* 0x100fe200080108bf */
[--C-:B------:R-:W-:Y:S01]  /*4470*/  FFMA.FTZ R204, R162, UR10, -R191.reuse ;  /* 0x0000000aa2cc7c23 */ /* 0x100fe200080108bf */
[--C-:B------:R-:W-:Y:S01]  /*4480*/  FFMA.FTZ R163, R163, UR10, -R191.reuse ;  /* 0x0000000aa3a37c23 */ /* 0x100fe200080108bf */
[--C-:B------:R-:W-:Y:S01]  /*4490*/  FFMA.FTZ R165, R165, UR10, -R191.reuse ;  /* 0x0000000aa5a57c23 */ /* 0x100fe200080108bf */
[----:B------:R-:W-:Y:S01]  /*44a0*/  FFMA.FTZ R155, R166, UR10, -R191 ;  /* 0x0000000aa69b7c23 */ /* 0x000fe200080108bf */
[----:B-----5:R-:W-:Y:S01]  /*44b0*/  FADD.FTZ R152, R14, R3 ;  /* 0x000000030e987221 */ /* 0x020fe20000010000 */
[----:B------:R-:W5:Y:S01]  /*44c0*/  MUFU.EX2 R182, R182 ;  /* 0x000000b600b67308 */ /* 0x000f620000000800 */
[-C--:B------:R-:W-:Y:S01]  /*44d0*/  FMUL.FTZ R112, R112, R168.reuse ;  /* 0x000000a870707220 */ /* 0x080fe20000410000 */
[-C--:B------:R-:W-:Y:S01]  /*44e0*/  FMUL.FTZ R113, R113, R168.reuse ;  /* 0x000000a871717220 */ /* 0x080fe20000410000 */
[----:B-1----:R-:W-:Y:S01]  /*44f0*/  FADD.FTZ R3, R167, R152 ;  /* 0x00000098a7037221 */ /* 0x002fe20000010000 */
[-C--:B------:R-:W-:Y:S01]  /*4500*/  FMUL.FTZ R116, R116, R168.reuse ;  /* 0x000000a874747220 */ /* 0x080fe20000410000 */
[-C--:B------:R-:W-:Y:S01]  /*4510*/  FMUL.FTZ R117, R117, R168.reuse ;  /* 0x000000a875757220 */ /* 0x080fe20000410000 */
[-C--:B------:R-:W-:Y:S01]  /*4520*/  FMUL.FTZ R120, R120, R168.reuse ;  /* 0x000000a878787220 */ /* 0x080fe20000410000 */
[----:B---3--:R-:W-:Y:S01]  /*4530*/  FADD.FTZ R152, R170, R3 ;  /* 0x00000003aa987221 */ /* 0x008fe20000010000 */
[----:B------:R-:W1:Y:S01]  /*4540*/  MUFU.EX2 R179, R179 ;  /* 0x000000b300b37308 */ /* 0x000e620000000800 */
[-C--:B------:R-:W-:Y:S01]  /*4550*/  FMUL.FTZ R121, R121, R168.reuse ;  /* 0x000000a879797220 */ /* 0x080fe20000410000 */
[-C--:B------:R-:W-:Y:S01]  /*4560*/  FMUL.FTZ R124, R124, R168.reuse ;  /* 0x000000a87c7c7220 */ /* 0x080fe20000410000 */
[----:B--2---:R-:W-:Y:S01]  /*4570*/  FADD.FTZ R3, R169, R152 ;  /* 0x00000098a9037221 */ /* 0x004fe20000010000 */
[-C--:B------:R-:W-:Y:S01]  /*4580*/  FMUL.FTZ R125, R125, R168.reuse ;  /* 0x000000a87d7d7220 */ /* 0x080fe20000410000 */
[-C--:B------:R-:W-:Y:S01]  /*4590*/  FMUL.FTZ R128, R128, R168.reuse ;  /* 0x000000a880807220 */ /* 0x080fe20000410000 */
[-C--:B------:R-:W-:Y:S01]  /*45a0*/  FMUL.FTZ R129, R129, R168.reuse ;  /* 0x000000a881817220 */ /* 0x080fe20000410000 */
[----:B------:R-:W-:Y:S01]  /*45b0*/  FADD.FTZ R152, R172, R3 ;  /* 0x00000003ac987221 */ /* 0x000fe20000010000 */
[----:B------:R-:W2:Y:S01]  /*45c0*/  MUFU.EX2 R186, R186 ;  /* 0x000000ba00ba7308 */ /* 0x000ea20000000800 */
[-C--:B------:R-:W-:Y:S01]  /*45d0*/  FMUL.FTZ R132, R132, R168.reuse ;  /* 0x000000a884847220 */ /* 0x080fe20000410000 */
[-C--:B------:R-:W-:Y:S01]  /*45e0*/  FMUL.FTZ R133, R133, R168.reuse ;  /* 0x000000a885857220 */ /* 0x080fe20000410000 */
[----:B------:R-:W-:Y:S01]  /*45f0*/  FADD.FTZ R3, R171, R152 ;  /* 0x00000098ab037221 */ /* 0x000fe20000010000 */
[-C--:B------:R-:W-:Y:S01]  /*4600*/  FMUL.FTZ R136, R136, R168.reuse ;  /* 0x000000a888887220 */ /* 0x080fe20000410000 */
[-C--:B------:R-:W-:Y:S01]  /*4610*/  FMUL.FTZ R137, R137, R168.reuse ;  /* 0x000000a889897220 */ /* 0x080fe20000410000 */
[-C--:B------:R-:W-:Y:S01]  /*4620*/  FMUL.FTZ R140, R140, R168.reuse ;  /* 0x000000a88c8c7220 */ /* 0x080fe20000410000 */
[----:B------:R-:W-:Y:S01]  /*4630*/  FADD.FTZ R152, R174, R3 ;  /* 0x00000003ae987221 */ /* 0x000fe20000010000 */
[----:B------:R-:W-:Y:S01]  /*4640*/  MUFU.EX2 R177, R177 ;  /* 0x000000b100b17308 */ /* 0x000fe20000000800 */
[-C--:B------:R-:W-:Y:S01]  /*4650*/  FMUL.FTZ R141, R141, R168.reuse ;  /* 0x000000a88d8d7220 */ /* 0x080fe20000410000 */
[-C--:B------:R-:W-:Y:S01]  /*4660*/  FMUL.FTZ R144, R144, R168.reuse ;  /* 0x000000a890907220 */ /* 0x080fe20000410000 */
[----:B----4-:R-:W-:Y:S01]  /*4670*/  FADD.FTZ R3, R173, R152 ;  /* 0x00000098ad037221 */ /* 0x010fe20000010000 */
[-C--:B------:R-:W-:Y:S01]  /*4680*/  FMUL.FTZ R145, R145, R168.reuse ;  /* 0x000000a891917220 */ /* 0x080fe20000410000 */
[-C--:B------:R-:W-:Y:S01]  /*4690*/  FMUL.FTZ R148, R148, R168.reuse ;  /* 0x000000a894947220 */ /* 0x080fe20000410000 */
[----:B------:R-:W-:Y:S01]  /*46a0*/  FMUL.FTZ R149, R149, R168 ;  /* 0x000000a895957220 */ /* 0x000fe20000410000 */
[----:B------:R-:W-:Y:S01]  /*46b0*/  FADD.FTZ R152, R176, R3 ;  /* 0x00000003b0987221 */ /* 0x000fe20000010000 */
[----:B------:R-:W3:Y:S01]  /*46c0*/  MUFU.EX2 R180, R180 ;  /* 0x000000b400b47308 */ /* 0x000ee20000000800 */
[----:B-----5:R-:W-:-:S02]  /*46d0*/  F2FP.F16.F32.PACK_AB R162, R182, R175 ;  /* 0x000000afb6a2723e */ /* 0x020fc400000000ff */
[----:B------:R-:W-:Y:S01]  /*46e0*/  FADD.FTZ R3, R175, R152 ;  /* 0x00000098af037221 */ /* 0x000fe20000010000 */
[----:B------:R-:W-:Y:S02]  /*46f0*/  F2FP.F16.F32.PACK_AB R154, R170, R167 ;  /* 0x000000a7aa9a723e */ /* 0x000fe400000000ff */
[----:B------:R-:W-:Y:S01]  /*4700*/  F2FP.F16.F32.PACK_AB R156, R172, R169 ;  /* 0x000000a9ac9c723e */ /* 0x000fe200000000ff */
[----:B------:R-:W-:Y:S01]  /*4710*/  FADD.FTZ R152, R182, R3 ;  /* 0x00000003b6987221 */ /* 0x000fe20000010000 */
[----:B------:R-:W4:Y:S01]  /*4720*/  MUFU.EX2 R181, R181 ;  /* 0x000000b500b57308 */ /* 0x000f220000000800 */
[----:B------:R-:W-:Y:S02]  /*4730*/  F2FP.F16.F32.PACK_AB R160, R176, R173 ;  /* 0x000000adb0a0723e */ /* 0x000fe400000000ff */
[----:B-1----:R-:W-:-:S04]  /*4740*/  FADD.FTZ R3, R179, R152 ;  /* 0x00000098b3037221 */ /* 0x002fc80000010000 */
[----:B--2---:R-:W-:Y:S01]  /*4750*/  FADD.FTZ R152, R186, R3 ;  /* 0x00000003ba987221 */ /* 0x004fe20000010000 */
[----:B------:R-:W1:Y:S01]  /*4760*/  MUFU.EX2 R189, R189 ;  /* 0x000000bd00bd7308 */ /* 0x000e620000000800 */
[----:B---3--:R-:W-:Y:S02]  /*4770*/  F2FP.F16.F32.PACK_AB R166, R180, R177 ;  /* 0x000000b1b4a6723e */ /* 0x008fe400000000ff */
[----:B------:R-:W-:-:S04]  /*4780*/  FADD.FTZ R3, R177, R152 ;  /* 0x00000098b1037221 */ /* 0x000fc80000010000 */
[----:B------:R-:W-:Y:S01]  /*4790*/  FADD.FTZ R152, R180, R3 ;  /* 0x00000003b4987221 */ /* 0x000fe20000010000 */
[----:B------:R-:W2:Y:S03]  /*47a0*/  MUFU.EX2 R178, R178 ;  /* 0x000000b200b27308 */ /* 0x000ea60000000800 */
[----:B----4-:R-:W-:-:S05]  /*47b0*/  FADD.FTZ R3, R181, R152 ;  /* 0x00000098b5037221 */ /* 0x010fca0000010000 */
[----:B------:R-:W3:Y:S01]  /*47c0*/  MUFU.EX2 R184, R184 ;  /* 0x000000b800b87308 */ /* 0x000ee20000000800 */
[-C--:B-1----:R-:W-:Y:S01]  /*47d0*/  FMUL.FTZ R26, R26, R189.reuse ;  /* 0x000000bd1a1a7220 */ /* 0x082fe20000410000 */
[-C--:B------:R-:W-:Y:S01]  /*47e0*/  FMUL.FTZ R27, R27, R189.reuse ;  /* 0x000000bd1b1b7220 */ /* 0x080fe20000410000 */
[-C--:B------:R-:W-:Y:S01]  /*47f0*/  FMUL.FTZ R30, R30, R189.reuse ;  /* 0x000000bd1e1e7220 */ /* 0x080fe20000410000 */
[-C--:B------:R-:W-:Y:S01]  /*4800*/  FMUL.FTZ R31, R31, R189.reuse ;  /* 0x000000bd1f1f7220 */ /* 0x080fe20000410000 */
[-C--:B------:R-:W-:Y:S01]  /*4810*/  FMUL.FTZ R34, R34, R189.reuse ;  /* 0x000000bd22227220 */ /* 0x080fe20000410000 */
[-C--:B------:R-:W-:Y:S01]  /*4820*/  FMUL.FTZ R35, R35, R189.reuse ;  /* 0x000000bd23237220 */ /* 0x080fe20000410000 */
[-C--:B------:R-:W-:Y:S01]  /*4830*/  FMUL.FTZ R38, R38, R189.reuse ;  /* 0x000000bd26267220 */ /* 0x080fe20000410000 */
[----:B------:R-:W1:Y:S01]  /*4840*/  MUFU.EX2 R7, R7 ;  /* 0x0000000700077308 */ /* 0x000e620000000800 */
[----:B--2---:R-:W-:Y:S01]  /*4850*/  FFMA.FTZ R0, R189, R0, R178 ;  /* 0x00000000bd007223 */ /* 0x004fe200000100b2 */
[-C--:B------:R-:W-:Y:S01]  /*4860*/  FMUL.FTZ R39, R39, R189.reuse ;  /* 0x000000bd27277220 */ /* 0x080fe20000410000 */
[-C--:B------:R-:W-:Y:S01]  /*4870*/  FMUL.FTZ R42, R42, R189.reuse ;  /* 0x000000bd2a2a7220 */ /* 0x080fe20000410000 */
[-C--:B------:R-:W-:Y:S01]  /*4880*/  FMUL.FTZ R43, R43, R189.reuse ;  /* 0x000000bd2b2b7220 */ /* 0x080fe20000410000 */
[-C--:B------:R-:W-:Y:S01]  /*4890*/  FMUL.FTZ R46, R46, R189.reuse ;  /* 0x000000bd2e2e7220 */ /* 0x080fe20000410000 */
[-C--:B------:R-:W-:Y:S01]  /*48a0*/  FMUL.FTZ R47, R47, R189.reuse ;  /* 0x000000bd2f2f7220 */ /* 0x080fe20000410000 */
[-C--:B------:R-:W-:Y:S01]  /*48b0*/  FMUL.FTZ R50, R50, R189.reuse ;  /* 0x000000bd32327220 */ /* 0x080fe20000410000 */
[----:B------:R-:W2:Y:S01]  /*48c0*/  MUFU.EX2 R183, R183 ;  /* 0x000000b700b77308 */ /* 0x000ea20000000800 */
[----:B---3--:R-:W-:Y:S01]  /*48d0*/  FADD.FTZ R152, R184, R3 ;  /* 0x00000003b8987221 */ /* 0x008fe20000010000 */
[-C--:B------:R-:W-:Y:S01]  /*48e0*/  FMUL.FTZ R51, R51, R189.reuse ;  /* 0x000000bd33337220 */ /* 0x080fe20000410000 */
[-C--:B------:R-:W-:Y:S01]  /*48f0*/  FMUL.FTZ R54, R54, R189.reuse ;  /* 0x000000bd36367220 */ /* 0x080fe20000410000 */
[-C--:B------:R-:W-:Y:S01]  /*4900*/  FMUL.FTZ R55, R55, R189.reuse ;  /* 0x000000bd37377220 */ /* 0x080fe20000410000 */
[-C--:B------:R-:W-:Y:S01]  /*4910*/  FMUL.FTZ R58, R58, R189.reuse ;  /* 0x000000bd3a3a7220 */ /* 0x080fe20000410000 */
[-C--:B------:R-:W-:Y:S01]  /*4920*/  FMUL.FTZ R59, R59, R189.reuse ;  /* 0x000000bd3b3b7220 */ /* 0x080fe20000410000 */
[-C--:B------:R-:W-:Y:S01]  /*4930*/  FMUL.FTZ R62, R62, R189.reuse ;  /* 0x000000bd3e3e7220 */ /* 0x080fe20000410000 */
[----:B------:R-:W3:Y:S01]  /*4940*/  MUFU.EX2 R9, R9 ;  /* 0x0000000900097308 */ /* 0x000ee20000000800 */
[----:B-1----:R-:W-:Y:S01]  /*4950*/  FADD.FTZ R0, R7, R0 ;  /* 0x0000000007007221 */ /* 0x002fe20000010000 */
[-C--:B------:R-:W-:Y:S01]  /*4960*/  FMUL.FTZ R63, R63, R189.reuse ;  /* 0x000000bd3f3f7220 */ /* 0x080fe20000410000 */
[-C--:B------:R-:W-:Y:S01]  /*4970*/  FMUL.FTZ R66, R66, R189.reuse ;  /* 0x000000bd42427220 */ /* 0x080fe20000410000 */
[-C--:B------:R-:W-:Y:S01]  /*4980*/  FMUL.FTZ R67, R67, R189.reuse ;  /* 0x000000bd43437220 */ /* 0x080fe20000410000 */
[-C--:B------:R-:W-:Y:S01]  /*4990*/  FMUL.FTZ R70, R70, R189.reuse ;  /* 0x000000bd46467220 */ /* 0x080fe20000410000 */
[-C--:B------:R-:W-:Y:S01]  /*49a0*/  FMUL.FTZ R71, R71, R189.reuse ;  /* 0x000000bd47477220 */ /* 0x080fe20000410000 */
[----:B------:R-:W-:Y:S01]  /*49b0*/  FMUL.FTZ R74, R74, R189 ;  /* 0x000000bd4a4a7220 */ /* 0x000fe20000410000 */
[----:B------:R-:W1:Y:S01]  /*49c0*/  MUFU.EX2 R10, R10 ;  /* 0x0000000a000a7308 */ /* 0x000e620000000800 */
[----:B--2---:R-:W-:Y:S01]  /*49d0*/  FADD.FTZ R3, R183, R152 ;  /* 0x00000098b7037221 */ /* 0x004fe20000010000 */
[----:B------:R-:W-:Y:S01]  /*49e0*/  F2FP.F16.F32.PACK_AB R152, R14, R13 ;  /* 0x0000000d0e98723e */ /* 0x000fe200000000ff */
        /* <DEDUP_REMOVED lines=20> */
[-C--:B------:R-:W-:Y:S01]  /*4b30*/  FMUL.FTZ R107, R107, R189.reuse ;  /* 0x000000bd6b6b7220 */ /* 0x080fe20000410000 */
[----:B------:R-:W1:Y:S01]  /*4b40*/  MUFU.EX2 R15, R15 ;  /* 0x0000000f000f7308 */ /* 0x000e620000000800 */
[----:B--2---:R-:W-:Y:S01]  /*4b50*/  FADD.FTZ R13, R11, R0 ;  /* 0x000000000b0d7221 */ /* 0x004fe20000010000 */
        /* <DEDUP_REMOVED lines=22> */
[----:B------:R1:W-:Y:S01]  /*4cc0*/  MUFU.EX2 R187, R193 ;  /* 0x000000c100bb7308 */ /* 0x0003e20000000800 */
[----:B--2---:R-:W-:Y:S01]  /*4cd0*/  FADD.FTZ R0, R20, R13 ;  /* 0x0000000d14007221 */ /* 0x004fe20000010000 */
[-C--:B------:R-:W-:Y:S01]  /*4ce0*/  FMUL.FTZ R146, R146, R189.reuse ;  /* 0x000000bd92927220 */ /* 0x080fe20000410000 */
[-C--:B------:R-:W-:Y:S01]  /*4cf0*/  FMUL.FTZ R147, R147, R189.reuse ;  /* 0x000000bd93937220 */ /* 0x080fe20000410000 */
[-C--:B------:R-:W-:Y:S01]  /*4d00*/  FMUL.FTZ R150, R150, R189.reuse ;  /* 0x000000bd96967220 */ /* 0x080fe20000410000 */
[----:B------:R-:W-:Y:S01]  /*4d10*/  FMUL.FTZ R151, R151, R189 ;  /* 0x000000bd97977220 */ /* 0x000fe20000410000 */
[----:B------:R-:W-:-:S02]  /*4d20*/  F2FP.F16.F32.PACK_AB R157, R12, R11 ;  /* 0x0000000b0c9d723e */ /* 0x000fc400000000ff */
[----:B------:R-:W2:Y:S01]  /*4d30*/  MUFU.EX2 R192, R192 ;  /* 0x000000c000c07308 */ /* 0x000ea20000000800 */
[--C-:B-1----:R-:W-:Y:S01]  /*4d40*/  FFMA.FTZ R193, R153, UR10, -R191.reuse ;  /* 0x0000000a99c17c23 */ /* 0x102fe200080108bf */
[----:B---3--:R-:W-:Y:S01]  /*4d50*/  FADD.FTZ R13, R21, R0 ;  /* 0x00000000150d7221 */ /* 0x008fe20000010000 */
[----:B------:R-:W-:Y:S01]  /*4d60*/  FFMA.FTZ R153, R164, UR10, -R191 ;  /* 0x0000000aa4997c23 */ /* 0x000fe200080108bf */
[----:B------:R-:W-:Y:S02]  /*4d70*/  F2FP.F16.F32.PACK_AB R164, R186, R179 ;  /* 0x000000b3baa4723e */ /* 0x000fe400000000ff */
[----:B------:R-:W-:Y:S02]  /*4d80*/  F2FP.F16.F32.PACK_AB R159, R20, R15 ;  /* 0x0000000f149f723e */ /* 0x000fe400000000ff */
[----:B------:R-:W1:Y:S08]  /*4d90*/  MUFU.EX2 R193, R193 ;  /* 0x000000c100c17308 */ /* 0x000e700000000800 */
[----:B------:R-:W3:Y:S01]  /*4da0*/  MUFU.EX2 R194, R194 ;  /* 0x000000c200c27308 */ /* 0x000ee20000000800 */
[C---:B--2---:R-:W-:Y:S01]  /*4db0*/  FADD.FTZ R0, R192.reuse, R13 ;  /* 0x0000000dc0007221 */ /* 0x044fe20000010000 */
[----:B------:R-:W-:-:S06]  /*4dc0*/  F2FP.F16.F32.PACK_AB R161, R192, R21 ;  /* 0x00000015c0a1723e */ /* 0x000fcc00000000ff */
[----:B------:R-:W2:Y:S01]  /*4dd0*/  MUFU.EX2 R195, R195 ;  /* 0x000000c300c37308 */ /* 0x000ea20000000800 */
[----:B-1----:R-:W-:-:S07]  /*4de0*/  FADD.FTZ R13, R193, R0 ;  /* 0x00000000c10d7221 */ /* 0x002fce0000010000 */
[----:B------:R-:W1:Y:S01]  /*4df0*/  MUFU.EX2 R196, R196 ;  /* 0x000000c400c47308 */ /* 0x000e620000000800 */
[----:B---3--:R-:W-:-:S07]  /*4e00*/  FADD.FTZ R0, R194, R13 ;  /* 0x0000000dc2007221 */ /* 0x008fce0000010000 */
[----:B------:R-:W3:Y:S01]  /*4e10*/  MUFU.EX2 R197, R197 ;  /* 0x000000c500c57308 */ /* 0x000ee20000000800 */
[----:B--2---:R-:W-:-:S07]  /*4e20*/  FADD.FTZ R13, R195, R0 ;  /* 0x00000000c30d7221 */ /* 0x004fce0000010000 */
[----:B------:R-:W2:Y:S01]  /*4e30*/  MUFU.EX2 R188, R188 ;  /* 0x000000bc00bc7308 */ /* 0x000ea20000000800 */
[----:B-1----:R-:W-:-:S07]  /*4e40*/  FADD.FTZ R0, R196, R13 ;  /* 0x0000000dc4007221 */ /* 0x002fce0000010000 */
[----:B------:R-:W1:Y:S01]  /*4e50*/  MUFU.EX2 R198, R198 ;  /* 0x000000c600c67308 */ /* 0x000e620000000800 */
[----:B---3--:R-:W-:-:S07]  /*4e60*/  FADD.FTZ R13, R197, R0 ;  /* 0x00000000c50d7221 */ /* 0x008fce0000010000 */
[----:B------:R-:W3:Y:S01]  /*4e70*/  MUFU.EX2 R185, R185 ;  /* 0x000000b900b97308 */ /* 0x000ee20000000800 */
[C---:B--2---:R-:W-:Y:S01]  /*4e80*/  FADD.FTZ R158, R188.reuse, R3 ;  /* 0x00000003bc9e7221 */ /* 0x044fe20000010000 */
[----:B------:R-:W-:-:S06]  /*4e90*/  F2FP.F16.F32.PACK_AB R170, R188, R183 ;  /* 0x000000b7bcaa723e */ /* 0x000fcc00000000ff */
[----:B------:R-:W2:Y:S01]  /*4ea0*/  MUFU.EX2 R201, R201 ;  /* 0x000000c900c97308 */ /* 0x000ea20000000800 */
[C---:B-1----:R-:W-:Y:S01]  /*4eb0*/  FADD.FTZ R0, R198.reuse, R13 ;  /* 0x0000000dc6007221 */ /* 0x042fe20000010000 */
[----:B------:R-:W-:-:S06]  /*4ec0*/  F2FP.F16.F32.PACK_AB R167, R198, R197 ;  /* 0x000000c5c6a7723e */ /* 0x000fcc00000000ff */
[----:B------:R-:W1:Y:S01]  /*4ed0*/  MUFU.EX2 R190, R190 ;  /* 0x000000be00be7308 */ /* 0x000e620000000800 */
[----:B---3--:R-:W-:Y:S01]  /*4ee0*/  FADD.FTZ R3, R185, R158 ;  /* 0x0000009eb9037221 */ /* 0x008fe20000010000 */
[----:B------:R-:W-:Y:S02]  /*4ef0*/  F2FP.F16.F32.PACK_AB R158, R174, R171 ;  /* 0x000000abae9e723e */ /* 0x000fe400000000ff */
[----:B------:R-:W-:-:S04]  /*4f00*/  F2FP.F16.F32.PACK_AB R174, R6, R187 ;  /* 0x000000bb06ae723e */ /* 0x000fc800000000ff */
[----:B------:R-:W3:Y:S01]  /*4f10*/  MUFU.EX2 R202, R202 ;  /* 0x000000ca00ca7308 */ /* 0x000ee20000000800 */
[----:B--2---:R-:W-:-:S07]  /*4f20*/  FADD.FTZ R13, R201, R0 ;  /* 0x00000000c90d7221 */ /* 0x004fce0000010000 */
[----:B------:R-:W2:Y:S01]  /*4f30*/  MUFU.EX2 R203, R203 ;  /* 0x000000cb00cb7308 */ /* 0x000ea20000000800 */
[C---:B-1----:R-:W-:Y:S01]  /*4f40*/  FADD.FTZ R168, R190.reuse, R3 ;  /* 0x00000003bea87221 */ /* 0x042fe20000010000 */
[----:B------:R-:W-:-:S03]  /*4f50*/  F2FP.F16.F32.PACK_AB R172, R190, R185 ;  /* 0x000000b9beac723e */ /* 0x000fc600000000ff */
[----:B------:R-:W-:Y:S01]  /*4f60*/  FADD.FTZ R3, R187, R168 ;  /* 0x000000a8bb037221 */ /* 0x000fe20000010000 */
[----:B------:R-:W-:Y:S02]  /*4f70*/  F2FP.F16.F32.PACK_AB R168, R184, R181 ;  /* 0x000000b5b8a8723e */ /* 0x000fe400000000ff */
[----:B------:R-:W1:Y:S01]  /*4f80*/  MUFU.EX2 R204, R204 ;  /* 0x000000cc00cc7308 */ /* 0x000e620000000800 */
[----:B---3--:R-:W-:Y:S01]  /*4f90*/  FADD.FTZ R0, R202, R13 ;  /* 0x0000000dca007221 */ /* 0x008fe20000010000 */
[----:B------:R-:W-:Y:S01]  /*4fa0*/  FADD.FTZ R3, R6, R3 ;  /* 0x0000000306037221 */ /* 0x000fe20000010000 */
[----:B------:R-:W-:-:S05]  /*4fb0*/  F2FP.F16.F32.PACK_AB R169, R202, R201 ;  /* 0x000000c9caa9723e */ /* 0x000fca00000000ff */
[----:B------:R3:W4:Y:S01]  /*4fc0*/  MUFU.EX2 R191, R163 ;  /* 0x000000a300bf7308 */ /* 0x0007220000000800 */
[----:B--2---:R-:W-:-:S07]  /*4fd0*/  FADD.FTZ R13, R203, R0 ;  /* 0x00000000cb0d7221 */ /* 0x004fce0000010000 */
[----:B------:R2:W5:Y:S01]  /*4fe0*/  MUFU.EX2 R14, R153 ;  /* 0x00000099000e7308 */ /* 0x0005620000000800 */
[----:B-1----:R-:W-:Y:S01]  /*4ff0*/  FADD.FTZ R0, R204, R13 ;  /* 0x0000000dcc007221 */ /* 0x002fe20000010000 */
[----:B---3--:R-:W-:Y:S02]  /*5000*/  F2FP.F16.F32.PACK_AB R163, R194, R193 ;  /* 0x000000c1c2a3723e */ /* 0x008fe400000000ff */
[----:B------:R-:W-:-:S04]  /*5010*/  F2FP.F16.F32.PACK_AB R171, R204, R203 ;  /* 0x000000cbccab723e */ /* 0x000fc800000000ff */
[----:B------:R1:W3:Y:S01]  /*5020*/  MUFU.EX2 R175, R165 ;  /* 0x000000a500af7308 */ /* 0x0002e20000000800 */
[----:B--2---:R-:W-:Y:S01]  /*5030*/  F2FP.F16.F32.PACK_AB R153, R7, R178 ;  /* 0x000000b20799723e */ /* 0x004fe200000000ff */
[----:B----4-:R-:W-:-:S06]  /*5040*/  FADD.FTZ R7, R191, R0 ;  /* 0x00000000bf077221 */ /* 0x010fcc0000010000 */
[----:B------:R2:W4:Y:S01]  /*5050*/  MUFU.EX2 R6, R155 ;  /* 0x0000009b00067308 */ /* 0x0005220000000800 */
[----:B-----5:R-:W-:Y:S01]  /*5060*/  FADD.FTZ R0, R14, R7 ;  /* 0x000000070e007221 */ /* 0x020fe20000010000 */
[----:B-1----:R-:W-:Y:S02]  /*5070*/  F2FP.F16.F32.PACK_AB R165, R196, R195 ;  /* 0x000000c3c4a5723e */ /* 0x002fe400000000ff */
[----:B------:R-:W-:Y:S01]  /*5080*/  F2FP.F16.F32.PACK_AB R173, R14, R191 ;  /* 0x000000bf0ead723e */ /* 0x000fe200000000ff */
[----:B---3--:R-:W-:Y:S01]  /*5090*/  FADD.FTZ R7, R175, R0 ;  /* 0x00000000af077221 */ /* 0x008fe20000010000 */
[----:B--2---:R-:W-:-:S03]  /*50a0*/  F2FP.F16.F32.PACK_AB R155, R10, R9 ;  /* 0x000000090a9b723e */ /* 0x004fc600000000ff */
[C---:B----4-:R-:W-:Y:S01]  /*50b0*/  FADD.FTZ R0, R6.reuse, R7 ;  /* 0x0000000706007221 */ /* 0x050fe20000010000 */
[----:B------:R-:W-:Y:S01]  /*50c0*/  F2FP.F16.F32.PACK_AB R175, R6, R175 ;  /* 0x000000af06af723e */ /* 0x000fe200000000ff */
[----:B------:R-:W-:Y:S06]  /*50d0*/  @!P0 BRA `(.L_x_24) ;  /* 0x0000000000048947 */ /* 0x000fec0003800000 */
[----:B------:R-:W-:Y:S01]  /*50e0*/  BPT.TRAP 0x1 ;  /* 0x000000040000795c */ /* 0x000fe20000300000 */
.L_x_24:
[----:B------:R-:W-:-:S04]  /*50f0*/  IMAD.U32 R6, RZ, RZ, UR25 ;  /* 0x00000019ff067e24 */ /* 0x000fc8000f8e00ff */
[----:B------:R1:W2:Y:S01]  /*5100*/  SYNCS.PHASECHK.TRANS64.TRYWAIT P3, [UR24+0x22850], R6 ;  /* 0x02285006ff0075a7 */ /* 0x0002a20008060158 */
[----:B------:R-:W-:Y:S05]  /*5110*/  @!P0 BRA `(.L_x_25) ;  /* 0x0000000000048947 */ /* 0x000fea0003800000 */
[----:B------:R-:W-:Y:S01]  /*5120*/  BPT.TRAP 0x1 ;  /* 0x000000040000795c */ /* 0x000fe20000300000 */
.L_x_25:
[----:B--2---:R-:W-:Y:S05]  /*5130*/  @P3 BRA `(.L_x_26) ;  /* 0x00000000000c3947 */ /* 0x004fea0003800000 */
[----:B-1----:R-:W-:-:S04]  /*5140*/  MOV R6, UR25 ;  /* 0x0000001900067c02 */ /* 0x002fc80008000f00 */
[----:B------:R-:W1:Y:S02]  /*5150*/  SYNCS.PHASECHK.TRANS64.TRYWAIT P3, [UR24+0x22850], R6 ;  /* 0x02285006ff0075a7 */ /* 0x000e640008060158 */
[----:B-1----:R-:W-:Y:S05]  /*5160*/  @!P3 BRA `(.L_x_27) ;  /* 0x0000004800c0b947 */ /* 0x002fea0003800000 */
.L_x_26:
[----:B-1----:R-:W-:Y:S01]  /*5170*/  VIADD R6, R18, 0x8 ;  /* 0x0000000812067836 */ /* 0x002fe20000000000 */
[----:B------:R-:W-:Y:S01]  /*5180*/  UIMAD UR11, UR39, 0xc00, UR21 ;  /* 0x00000c00270b78a4 */ /* 0x000fe2000f8e0215 */
[----:B------:R-:W-:Y:S01]  /*5190*/  @!P1 VIADD R199, R199, 0x22860 ;  /* 0x00022860c7c79836 */ /* 0x000fe20000000000 */
[----:B------:R-:W-:Y:S01]  /*51a0*/  UMOV UR7, 0x40000040 ;  /* 0x4000004000077882 */ /* 0x000fe20000000000 */
[----:B------:R-:W-:Y:S01]  /*51b0*/  IMAD.MOV.U32 R13, RZ, RZ, R4 ;  /* 0x000000ffff0d7224 */ /* 0x000fe200078e0004 */
[----:B------:R1:W-:Y:S02]  /*51c0*/  BAR.SYNC.DEFER_BLOCKING R6, 0x100 ;  /* 0x000400060000751d */ /* 0x0003e40000010000 */
[----:B------:R-:W-:-:S04]  /*51d0*/  @!P1 PRMT R199, RZ, 0x654, R199 ;  /* 0x00000654ffc79816 */ /* 0x000fc800000000c7 */
[----:B------:R-:W-:Y:S01]  /*51e0*/  UMOV UR6, UR11 ;  /* 0x0000000b00067c82 */ /* 0x000fe20008000000 */
[----:B-1----:R-:W-:Y:S01]  /*51f0*/  MOV R6, R5 ;  /* 0x0000000500067202 */ /* 0x002fe20000000f00 */
[----:B------:R-:W-:-:S06]  /*5200*/  WARPGROUP.ARRIVE ;  /* 0x00000000000079c5 */ /* 0x000fcc0000000000 */
        /* <DEDUP_REMOVED lines=33> */
[----:B------:R-:W-:Y:S05]  /*5420*/  @P2 BRA `(.L_x_28) ;  /* 0xffffffdc00442947 */ /* 0x000fea000383ffff */
.L_x_19:
[----:B---3--:R-:W3:Y:S01]  /*5430*/  SHFL.BFLY PT, R6, R3, 0x2, 0x1f ;  /* 0x0c401f0003067f89 */ /* 0x008ee200000e0000 */
[C---:B------:R-:W-:Y:S01]  /*5440*/  IADD3 R11, P0, R16.reuse, 0x20, RZ ;  /* 0x00000020100b7810 */ /* 0x040fe20007f1e0ff */
[----:B------:R-:W-:Y:S01]  /*5450*/  UIADD3 UR34, -UR37, URZ, URZ ;  /* 0x0000003f25227290 */ /* 0x000fe2000fffe13f */
[C---:B------:R-:W-:Y:S01]  /*5460*/  IADD3 R12, P4, R16.reuse, 0x60, RZ ;  /* 0x00000060100c7810 */ /* 0x040fe20007f9e0ff */
[----:B-1----:R-:W1:Y:S01]  /*5470*/  SHFL.BFLY PT, R7, R0, 0x2, 0x1f ;  /* 0x0c401f0000077f89 */ /* 0x002e6200000e0000 */
[----:B------:R-:W-:Y:S01]  /*5480*/  LOP3.LUT R9, R11, 0x380, RZ, 0xc0, !PT ;  /* 0x000003800b097812 */ /* 0x000fe200078ec0ff */
[----:B------:R-:W-:Y:S01]  /*5490*/  ULDC UR4, c[0x0][0xda8] ;  /* 0x00036a0000047ab9 */ /* 0x000fe20000000800 */
[C---:B------:R-:W-:Y:S01]  /*54a0*/  IADD3 R163, P3, R16.reuse, 0x4000, RZ ;  /* 0x0000400010a37810 */ /* 0x040fe20007f7e0ff */
[----:B------:R-:W-:Y:S01]  /*54b0*/  UIMAD UR34, UR4, UR34, UR44 ;  /* 0x00000022042272a4 */ /* 0x000fe2000f8e022c */
[C---:B------:R-:W-:Y:S01]  /*54c0*/  IADD3 R13, P2, R16.reuse, 0x4060, RZ ;  /* 0x00004060100d7810 */ /* 0x040fe20007f5e0ff */
[----:B------:R-:W-:Y:S01]  /*54d0*/  UIADD3 UR35, -UR36, URZ, URZ ;  /* 0x0000003f24237290 */ /* 0x000fe2000fffe13f */
[----:B------:R-:W-:Y:S01]  /*54e0*/  LOP3.LUT R162, R163, 0x380, RZ, 0xc0, !PT ;  /* 0x00000380a3a27812 */ /* 0x000fe200078ec0ff */
[----:B------:R-:W-:Y:S01]  /*54f0*/  ULDC UR4, c[0x0][0xdb4] ;  /* 0x00036d0000047ab9 */ /* 0x000fe20000000800 */
[----:B------:R-:W-:Y:S01]  /*5500*/  IADD3 R161, P1, R16, 0x40, RZ ;  /* 0x0000004010a17810 */ /* 0x000fe20007f3e0ff */
[----:B------:R-:W-:Y:S01]  /*5510*/  USHF.L.U32 UR34, UR34, 0x7, URZ ;  /* 0x0000000722227899 */ /* 0x000fe2000800063f */
[----:B------:R-:W-:Y:S01]  /*5520*/  SHF.R.U64 R162, R162, 0x3, RZ ;  /* 0x00000003a2a27819 */ /* 0x000fe200000012ff */
[----:B------:R-:W-:Y:S01]  /*5530*/  UIMAD UR35, UR4, UR35, UR37 ;  /* 0x00000023042372a4 */ /* 0x000fe2000f8e0225 */
[----:B------:R-:W-:Y:S01]  /*5540*/  LOP3.LUT R160, R161, 0x380, RZ, 0xc0, !PT ;  /* 0x00000380a1a07812 */ /* 0x000fe200078ec0ff */
[----:B------:R-:W-:Y:S01]  /*5550*/  ULDC.64 UR8, c[0x0][0xb70] ;  /* 0x0002dc0000087ab9 */ /* 0x000fe20000000a00 */
[----:B------:R-:W-:Y:S01]  /*5560*/  LOP3.LUT R162, R162, R163, RZ, 0x3c, !PT ;  /* 0x000000a3a2a27212 */ /* 0x000fe200078e3cff */
[----:B------:R-:W-:Y:S01]  /*5570*/  IMAD.X R163, RZ, RZ, R17, P3 ;  /* 0x000000ffffa37224 */ /* 0x000fe200018e0611 */
[----:B------:R-:W-:Y:S01]  /*5580*/  IADD3 R177, P3, R16, 0x8060, RZ ;  /* 0x0000806010b17810 */ /* 0x000fe20007f7e0ff */
[----:B------:R-:W-:Y:S01]  /*5590*/  USHF.R.S32.HI UR4, URZ, 0x1f, UR35 ;  /* 0x0000001f3f047899 */ /* 0x000fe20008011423 */
[----:B------:R-:W-:Y:S01]  /*55a0*/  SHF.R.U64 R160, R160, 0x3, RZ ;  /* 0x00000003a0a07819 */ /* 0x000fe200000012ff */
[----:B---3--:R-:W-:Y:S01]  /*55b0*/  FADD.FTZ R6, R6, R3 ;  /* 0x0000000306067221 */ /* 0x008fe20000010000 */
[----:B------:R-:W-:Y:S01]  /*55c0*/  LOP3.LUT R3, R12, 0x380, RZ, 0xc0, !PT ;  /* 0x000003800c037812 */ /* 0x000fe200078ec0ff */
[----:B------:R-:W-:Y:S01]  /*55d0*/  UIMAD UR6, UR4, UR8, URZ ;  /* 0x00000008040672a4 */ /* 0x000fe2000f8e023f */
[----:B------:R-:W-:Y:S01]  /*55e0*/  LOP3.LUT R176, R177, 0x380, RZ, 0xc0, !PT ;  /* 0x00000380b1b07812 */ /* 0x000fe200078ec0ff */
[----:B-1----:R-:W-:Y:S01]  /*55f0*/  FADD.FTZ R7, R7, R0 ;  /* 0x0000000007077221 */ /* 0x002fe20000010000 */
[----:B------:R-:W1:Y:S01]  /*5600*/  SHFL.BFLY PT, R169, R6, 0x1, 0x1f ;  /* 0x0c201f0006a97f89 */ /* 0x000e6200000e0000 */
[----:B------:R-:W-:Y:S01]  /*5610*/  SHF.R.U64 R0, R9, 0x3, RZ ;  /* 0x0000000309007819 */ /* 0x000fe200000012ff */
[----:B------:R-:W-:Y:S01]  /*5620*/  UIMAD.WIDE.U32 UR4, UR35, UR8, URZ ;  /* 0x00000008230472a5 */ /* 0x000fe2000f8e003f */
[----:B------:R-:W-:Y:S01]  /*5630*/  SHF.R.U64 R9, R3, 0x3, RZ ;  /* 0x0000000303097819 */ /* 0x000fe200000012ff */
[----:B------:R-:W3:Y:S01]  /*5640*/  SHFL.BFLY PT, R10, R7, 0x1, 0x1f ;  /* 0x0c201f00070a7f89 */ /* 0x000ee200000e0000 */
[----:B------:R-:W-:Y:S01]  /*5650*/  SHF.R.U64 R176, R176, 0x3, RZ ;  /* 0x00000003b0b07819 */ /* 0x000fe200000012ff */
[----:B------:R-:W-:Y:S01]  /*5660*/  ULDC UR7, c[0x0][0xa88] ;  /* 0x0002a20000077ab9 */ /* 0x000fe20000000800 */
[----:B------:R-:W-:Y:S01]  /*5670*/  LOP3.LUT R160, R160, R161, RZ, 0x3c, !PT ;  /* 0x000000a1a0a07212 */ /* 0x000fe200078e3cff */
[----:B------:R4:W-:Y:S06]  /*5680*/  BAR.ARV R8, 0x100 ;  /* 0x000400080000751d */ /* 0x0009ec0000002000 */
[----:B------:R-:W-:Y:S01]  /*5690*/  LOP3.LUT R176, R176, R177, RZ, 0x3c, !PT ;  /* 0x000000b1b0b07212 */ /* 0x000fe200078e3cff */
[--C-:B------:R-:W-:Y:S01]  /*56a0*/  IMAD.X R177, RZ, RZ, R17.reuse, P3 ;  /* 0x000000ffffb17224 */ /* 0x100fe200018e0611 */
[----:B----4-:R-:W-:Y:S01]  /*56b0*/  LOP3.LUT R8, R9, R12, RZ, 0x3c, !PT ;  /* 0x0000000c09087212 */ /* 0x010fe200078e3cff */
[----:B------:R-:W-:Y:S01]  /*56c0*/  IMAD.X R9, RZ, RZ, R17, P4 ;  /* 0x000000ffff097224 */ /* 0x000fe200020e0611 */
[----:B------:R-:W-:Y:S01]  /*56d0*/  LOP3.LUT R12, R13, 0x380, RZ, 0xc0, !PT ;  /* 0x000003800d0c7812 */ /* 0x000fe200078ec0ff */
[----:B------:R-:W-:Y:S06]  /*56e0*/  BAR.ARV 0x8, 0x120 ;  /* 0x0204800000007b1d */ /* 0x000fec0000002000 */
[----:B------:R-:W-:Y:S01]  /*56f0*/  SHF.R.U64 R12, R12, 0x3, RZ ;  /* 0x000000030c0c7819 */ /* 0x000fe200000012ff */
[----:B-1----:R-:W-:Y:S01]  /*5700*/  FADD.FTZ R169, R6, R169 ;  /* 0x000000a906a97221 */ /* 0x002fe20000010000 */
[----:B------:R-:W-:Y:S01]  /*5710*/  LOP3.LUT R6, R0, R11, RZ, 0x3c, !PT ;  /* 0x0000000b00067212 */ /* 0x000fe200078e3cff */
[----:B---3--:R-:W-:Y:S01]  /*5720*/  FADD.FTZ R167, R7, R10 ;  /* 0x0000000a07a77221 */ /* 0x008fe20000010000 */
[----:B------:R-:W-:Y:S01]  /*5730*/  LOP3.LUT R12, R12, R13, RZ, 0x3c, !PT ;  /* 0x0000000d0c0c7212 */ /* 0x000fe200078e3cff */
[--C-:B------:R-:W-:Y:S01]  /*5740*/  IMAD.X R13, RZ, RZ, R17.reuse, P2 ;  /* 0x000000ffff0d7224 */ /* 0x100fe200010e0611 */
[C---:B------:R-:W-:Y:S01]  /*5750*/  IADD3 R171, P2, R16.reuse, 0xc040, RZ ;  /* 0x0000c04010ab7810 */ /* 0x040fe20007f5e0ff */
[----:B------:R-:W-:Y:S01]  /*5760*/  IMAD.X R7, RZ, RZ, R17, P0 ;  /* 0x000000ffff077224 */ /* 0x000fe200000e0611 */
[----:B------:R-:W-:Y:S01]  /*5770*/  IADD3 R21, P0, R16, 0x8000, RZ ;  /* 0x0000800010157810 */ /* 0x000fe20007f1e0ff */
[----:B------:R-:W-:Y:S01]  /*5780*/  BAR.SYNC.DEFER_BLOCKING 0x1, 0x100 ;  /* 0x0044000000007b1d */ /* 0x000fe20000010000 */
[----:B------:R-:W-:Y:S01]  /*5790*/  LOP3.LUT R170, R171, 0x380, RZ, 0xc0, !PT ;  /* 0x00000380abaa7812 */ /* 0x000fe200078ec0ff */
[----:B------:R-:W-:Y:S01]  /*57a0*/  UIMAD UR6, UR35, UR9, UR6 ;  /* 0x00000009230672a4 */ /* 0x000fe2000f8e0206 */
[----:B------:R-:W-:-:S02]  /*57b0*/  FSETP.NE.FTZ.AND P3, PT, R169, RZ, PT ;  /* 0x000000ffa900720b */ /* 0x000fc40003f75000 */
[----:B------:R-:W-:Y:S02]  /*57c0*/  SHF.R.U64 R170, R170, 0x3, RZ ;  /* 0x00000003aaaa7819 */ /* 0x000fe400000012ff */
[----:B------:R-:W-:Y:S02]  /*57d0*/  LOP3.LUT R20, R21, 0x380, RZ, 0xc0, !PT ;  /* 0x0000038015147812 */ /* 0x000fe400078ec0ff */
[----:B------:R-:W-:Y:S01]  /*57e0*/  LOP3.LUT R170, R170, R171, RZ, 0x3c, !PT ;  /* 0x000000abaaaa7212 */ /* 0x000fe200078e3cff */
[----:B------:R-:W-:Y:S01]  /*57f0*/  IMAD.X R171, RZ, RZ, R17, P2 ;  /* 0x000000ffffab7224 */ /* 0x000fe200010e0611 */
[----:B------:R-:W-:Y:S02]  /*5800*/  IADD3 R157, P5, R16, 0x4040, RZ ;  /* 0x00004040109d7810 */ /* 0x000fe40007fbe0ff */
[----:B------:R-:W-:Y:S02]  /*5810*/  IADD3.X R161, RZ, R17, RZ, P1, !PT ;  /* 0x00000011ffa17210 */ /* 0x000fe40000ffe4ff */
[----:B------:R-:W-:-:S02]  /*5820*/  FSETP.NE.FTZ.AND P2, PT, R167, RZ, PT ;  /* 0x000000ffa700720b */ /* 0x000fc40003f55000 */
[----:B------:R-:W-:Y:S02]  /*5830*/  IADD3 R153, P1, R16, 0x8020, RZ ;  /* 0x0000802010997810 */ /* 0x000fe40007f3e0ff */
[----:B------:R-:W-:Y:S02]  /*5840*/  SHF.R.U64 R20, R20, 0x3, RZ ;  /* 0x0000000314147819 */ /* 0x000fe400000012ff */
[----:B------:R-:W-:Y:S01]  /*5850*/  MOV R159, R6 ;  /* 0x00000006009f7202 */ /* 0x000fe20000000f00 */
[----:B------:R-:W-:Y:S01]  /*5860*/  IMAD.MOV.U32 R6, RZ, RZ, RZ ;  /* 0x000000ffff067224 */ /* 0x000fe200078e00ff */
[----:B------:R-:W-:Y:S02]  /*5870*/  LOP3.LUT R156, R157, 0x380, RZ, 0xc0, !PT ;  /* 0x000003809d9c7812 */ /* 0x000fe400078ec0ff */
[----:B------:R-:W-:Y:S02]  /*5880*/  LOP3.LUT R152, R153, 0x380, RZ, 0xc0, !PT ;  /* 0x0000038099987812 */ /* 0x000fe400078ec0ff */
[----:B------:R-:W-:Y:S01]  /*5890*/  MOV R160, R160 ;  /* 0x000000a000a07202 */ /* 0x000fe20000000f00 */
[----:B------:R-:W1:Y:S01]  /*58a0*/  @P3 MUFU.RCP R6, R169 ;  /* 0x000000a900063308 */ /* 0x000e620000001000 */
[----:B------:R-:W-:-:S02]  /*58b0*/  LOP3.LUT R20, R20, R21, RZ, 0x3c, !PT ;  /* 0x0000001514147212 */ /* 0x000fc400078e3cff */
[----:B------:R-:W-:Y:S02]  /*58c0*/  MOV R161, R8 ;  /* 0x0000000800a17202 */ /* 0x000fe40000000f00 */
[----:B------:R-:W-:Y:S02]  /*58d0*/  IADD3.X R21, RZ, R17, RZ, P0, !PT ;  /* 0x00000011ff157210 */ /* 0x000fe400007fe4ff */
[----:B------:R-:W-:Y:S01]  /*58e0*/  MOV R8, RZ ;  /* 0x000000ff00087202 */ /* 0x000fe20000000f00 */
[----:B------:R-:W-:Y:S01]  /*58f0*/  @P3 MUFU.LG2 R169, R169 ;  /* 0x000000a900a93308 */ /* 0x000fe20000000c00 */
[----:B------:R-:W-:Y:S02]  /*5900*/  SHF.R.U64 R156, R156, 0x3, RZ ;  /* 0x000000039c9c7819 */ /* 0x000fe400000012ff */
[----:B------:R-:W-:Y:S02]  /*5910*/  IADD3 R165, P0, R16, 0xc060, RZ ;  /* 0x0000c06010a57810 */ /* 0x000fe40007f1e0ff */
[----:B------:R-:W-:-:S02]  /*5920*/  SHF.R.U64 R152, R152, 0x3, RZ ;  /* 0x0000000398987819 */ /* 0x000fc400000012ff */
[----:B------:R-:W-:Y:S01]  /*5930*/  IADD3 R11, P6, R16, 0x4020, RZ ;  /* 0x00004020100b7810 */ /* 0x000fe20007fde0ff */
[----:B------:R-:W3:Y:S01]  /*5940*/  @P2 MUFU.RCP R8, R167 ;  /* 0x000000a700082308 */ /* 0x000ee20000001000 */
[----:B------:R-:W-:Y:S01]  /*5950*/  LOP3.LUT R156, R156, R157, RZ, 0x3c, !PT ;  /* 0x0000009d9c9c7212 */ /* 0x000fe200078e3cff */
[--C-:B------:R-:W-:Y:S01]  /*5960*/  IMAD.X R157, RZ, RZ, R17.reuse, P5 ;  /* 0x000000ffff9d7224 */ /* 0x100fe200028e0611 */
[----:B------:R-:W-:Y:S01]  /*5970*/  LOP3.LUT R164, R165, 0x380, RZ, 0xc0, !PT ;  /* 0x00000380a5a47812 */ /* 0x000fe200078ec0ff */
[-C--:B-1----:R-:W-:Y:S01]  /*5980*/  FMUL.FTZ R25, R25, R6.reuse ;  /* 0x0000000619197220 */ /* 0x082fe20000410000 */
[----:B------:R-:W-:Y:S01]  /*5990*/  LOP3.LUT R152, R152, R153, RZ, 0x3c, !PT ;  /* 0x0000009998987212 */ /* 0x000fe200078e3cff */
[--C-:B------:R-:W-:Y:S01]  /*59a0*/  IMAD.X R153, RZ, RZ, R17.reuse, P1 ;  /* 0x000000ffff997224 */ /* 0x100fe200008e0611 */
[----:B------:R-:W-:Y:S01]  /*59b0*/  LOP3.LUT R10, R11, 0x380, RZ, 0xc0, !PT ;  /* 0x000003800b0a7812 */ /* 0x000fe200078ec0ff */
[----:B------:R-:W1:Y:S01]  /*59c0*/  @P2 MUFU.LG2 R167, R167 ;  /* 0x000000a700a72308 */ /* 0x000e620000000c00 */
[----:B------:R-:W-:Y:S01]  /*59d0*/  SHF.R.U64 R164, R164, 0x3, RZ ;  /* 0x00000003a4a47819 */ /* 0x000fe200000012ff */
[-C--:B------:R-:W-:Y:S01]  /*59e0*/  FMUL.FTZ R24, R24, R6.reuse ;  /* 0x0000000618187220 */ /* 0x080fe20000410000 */
[----:B------:R-:W-:Y:S01]  /*59f0*/  SHF.R.U64 R10, R10, 0x3, RZ ;  /* 0x000000030a0a7819 */ /* 0x000fe200000012ff */
[-C--:B------:R-:W-:Y:S01]  /*5a00*/  FMUL.FTZ R29, R29, R6.reuse ;  /* 0x000000061d1d7220 */ /* 0x080fe20000410000 */
[----:B------:R-:W-:Y:S01]  /*5a10*/  LOP3.LUT R15, R16, 0x380, RZ, 0xc0, !PT ;  /* 0x00000380100f7812 */ /* 0x000fe200078ec0ff */
[----:B------:R-:W-:Y:S01]  /*5a20*/  FMUL.FTZ R168, R32, R6 ;  /* 0x0000000620a87220 */ /* 0x000fe20000410000 */
[----:B------:R-:W-:Y:S01]  /*5a30*/  MOV R156, R156 ;  /* 0x0000009c009c7202 */ /* 0x000fe20000000f00 */
[----:B------:R-:W-:Y:S01]  /*5a40*/  FMUL.FTZ R166, R36, R6 ;  /* 0x0000000624a67220 */ /* 0x000fe20000410000 */
[----:B------:R-:W-:Y:S01]  /*5a50*/  MOV R157, R152 ;  /* 0x00000098009d7202 */ /* 0x000fe20000000f00 */
[----:B------:R-:W-:Y:S01]  /*5a60*/  VIADD R152, R200, UR34 ;  /* 0x00000022c8987c36 */ /* 0x000fe20008000000 */
[----:B------:R-:W-:Y:S01]  /*5a70*/  LOP3.LUT R164, R164, R165, RZ, 0x3c, !PT ;  /* 0x000000a5a4a47212 */ /* 0x000fe200078e3cff */
[-C--:B---3--:R-:W-:Y:S01]  /*5a80*/  FMUL.FTZ R27, R27, R8.reuse ;  /* 0x000000081b1b7220 */ /* 0x088fe20000410000 */
[----:B------:R-:W-:Y:S01]  /*5a90*/  IADD3.X R165, RZ, R17, RZ, P0, !PT ;  /* 0x00000011ffa57210 */ /* 0x000fe200007fe4ff */
[----:B------:R-:W-:Y:S01]  /*5aa0*/  VIADD R7, R152, 0x8 ;  /* 0x0000000898077836 */ /* 0x000fe20000000000 */
[----:B------:R-:W-:Y:S01]  /*5ab0*/  LOP3.LUT R10, R10, R11, RZ, 0x3c, !PT ;  /* 0x0000000b0a0a7212 */ /* 0x000fe200078e3cff */
[----:B------:R-:W-:Y:S01]  /*5ac0*/  FMUL.FTZ R31, R31, R8 ;  /* 0x000000081f1f7220 */ /* 0x000fe20000410000 */
[----:B------:R-:W-:Y:S01]  /*5ad0*/  SHF.R.U64 R15, R15, 0x3, RZ ;  /* 0x000000030f0f7819 */ /* 0x000fe200000012ff */
[-C--:B------:R-:W-:Y:S01]  /*5ae0*/  FMUL.FTZ R9, R41, R6.reuse ;  /* 0x0000000629097220 */ /* 0x080fe20000410000 */
[----:B------:R-:W-:Y:S01]  /*5af0*/  IADD3.X R11, RZ, R17, RZ, P6, !PT ;  /* 0x00000011ff0b7210 */ /* 0x000fe200037fe4ff */
[----:B------:R-:W-:Y:S01]  /*5b00*/  FMUL.FTZ R53, R53, R6 ;  /* 0x0000000635357220 */ /* 0x000fe20000410000 */
[----:B------:R-:W-:Y:S01]  /*5b10*/  MOV R3, R164 ;  /* 0x000000a400037202 */ /* 0x000fe20000000f00 */
[----:B------:R-:W-:Y:S01]  /*5b20*/  FMUL.FTZ R164, R40, R6 ;  /* 0x0000000628a47220 */ /* 0x000fe20000410000 */
[----:B------:R-:W-:Y:S01]  /*5b30*/  LOP3.LUT P0, RZ, R2, 0x3, RZ, 0xc0, !PT ;  /* 0x0000000302ff7812 */ /* 0x000fe2000780c0ff */
[----:B------:R-:W-:Y:S01]  /*5b40*/  IMAD.U32 R40, RZ, RZ, UR10 ;  /* 0x0000000aff287e24 */ /* 0x000fe2000f8e00ff */
[----:B------:R-:W-:Y:S01]  /*5b50*/  LOP3.LUT R14, R15, R16, RZ, 0x3c, !PT ;  /* 0x000000100f0e7212 */ /* 0x000fe200078e3cff */
[----:B------:R-:W-:Y:S01]  /*5b60*/  IMAD.MOV.U32 R15, RZ, RZ, R17 ;  /* 0x000000ffff0f7224 */ /* 0x000fe200078e0011 */
[----:B------:R-:W-:Y:S01]  /*5b70*/  MOV R162, R162 ;  /* 0x000000a200a27202 */ /* 0x000fe20000000f00 */
[----:B------:R-:W-:Y:S01]  /*5b80*/  FMUL.FTZ R165, R44, R6 ;  /* 0x000000062ca57220 */ /* 0x000fe20000410000 */
[----:B------:R-:W-:Y:S01]  /*5b90*/  MOV R163, R10 ;  /* 0x0000000a00a37202 */ /* 0x000fe20000000f00 */
[----:B------:R-:W-:Y:S01]  /*5ba0*/  FMUL.FTZ R10, R45, R6 ;  /* 0x000000062d0a7220 */ /* 0x000fe20000410000 */
[----:B------:R-:W-:Y:S01]  /*5bb0*/  MOV R155, R12 ;  /* 0x0000000c009b7202 */ /* 0x000fe20000000f00 */
[----:B------:R-:W-:Y:S01]  /*5bc0*/  FMUL.FTZ R13, R33, R6 ;  /* 0x00000006210d7220 */ /* 0x000fe20000410000 */
[----:B------:R-:W-:Y:S01]  /*5bd0*/  MOV R158, R20 ;  /* 0x00000014009e7202 */ /* 0x000fe20000000f00 */
[-C--:B------:R-:W-:Y:S01]  /*5be0*/  FMUL.FTZ R12, R49, R6.reuse ;  /* 0x00000006310c7220 */ /* 0x080fe20000410000 */
[----:B------:R-:W-:Y:S01]  /*5bf0*/  ISETP.GE.OR P1, PT, R7, UR7, P0 ;  /* 0x0000000707007c0c */ /* 0x000fe20008726670 */
[----:B------:R-:W-:Y:S01]  /*5c00*/  FMUL.FTZ R45, R64, R6 ;  /* 0x00000006402d7220 */ /* 0x000fe20000410000 */
[----:B------:R-:W-:Y:S01]  /*5c10*/  MOV R20, R170 ;  /* 0x000000aa00147202 */ /* 0x000fe20000000f00 */
[----:B------:R-:W-:Y:S01]  /*5c20*/  FMUL.FTZ R33, R72, R6 ;  /* 0x0000000648217220 */ /* 0x000fe20000410000 */
[----:B------:R-:W-:Y:S01]  /*5c30*/  MOV R49, UR10 ;  /* 0x0000000a00317c02 */ /* 0x000fe20008000f00 */
[----:B------:R-:W-:Y:S01]  /*5c40*/  FMUL.FTZ R64, R26, R8 ;  /* 0x000000081a407220 */ /* 0x000fe20000410000 */
[----:B------:R-:W-:Y:S01]  /*5c50*/  MOV R7, UR5 ;  /* 0x0000000500077c02 */ /* 0x000fe20008000f00 */
[----:B------:R-:W-:Y:S01]  /*5c60*/  FMUL.FTZ R170, R28, R6 ;  /* 0x000000061caa7220 */ /* 0x000fe20000410000 */
[----:B------:R-:W-:Y:S01]  /*5c70*/  @P3 FMUL.FTZ R7, R40, 0.69314718246459960938 ;  /* 0x3f31721828073820 */ /* 0x000fe20000410000 */
[----:B------:R-:W-:Y:S01]  /*5c80*/  FMUL.FTZ R72, R30, R8 ;  /* 0x000000081e487220 */ /* 0x000fe20000410000 */
[----:B------:R-:W-:Y:S01]  /*5c90*/  @P3 FMUL.FTZ R26, R169, 0.69314718246459960938 ;  /* 0x3f317218a91a3820 */ /* 0x000fe20000410000 */
[----:B------:R-:W-:Y:S01]  /*5ca0*/  IADD3 R179, P4, R16, 0x8040, RZ ;  /* 0x0000804010b37810 */ /* 0x000fe20007f9e0ff */
[----:B------:R-:W-:Y:S01]  /*5cb0*/  FMUL.FTZ R11, R37, R6 ;  /* 0x00000006250b7220 */ /* 0x000fe20000410000 */
[----:B------:R-:W-:Y:S01]  /*5cc0*/  MOV R14, R14 ;  /* 0x0000000e000e7202 */ /* 0x000fe20000000f00 */
[-C--:B------:R-:W-:Y:S01]  /*5cd0*/  FMUL.FTZ R15, R48, R6.reuse ;  /* 0x00000006300f7220 */ /* 0x080fe20000410000 */
[----:B------:R-:W-:Y:S01]  /*5ce0*/  IADD3 R175, P6, R16, 0xc000, RZ ;  /* 0x0000c00010af7810 */ /* 0x000fe20007fde0ff */
[-C--:B------:R-:W-:Y:S01]  /*5cf0*/  FMUL.FTZ R52, R52, R6.reuse ;  /* 0x0000000634347220 */ /* 0x080fe20000410000 */
        /* <DEDUP_REMOVED lines=45> */
[----:B------:R-:W-:Y:S01]  /*5fd0*/  FMUL.FTZ R148, R148, R6 ;  /* 0x0000000694947220 */ /* 0x000fe20000410000 */
[----:B------:R-:W-:Y:S01]  /*5fe0*/  IMAD.MOV.U32 R48, RZ, RZ, -0x800000 ;  /* 0xff800000ff307424 */ /* 0x000fe200078e00ff */
[----:B------:R-:W-:Y:S01]  /*5ff0*/  F2FP.F16.F32.PACK_AB R24, R25, R24 ;  /* 0x000000181918723e */ /* 0x000fe200000000ff */
[----:B------:R-:W-:Y:S01]  /*6000*/  IMAD.U32 R6, RZ, RZ, UR4 ;  /* 0x00000004ff067e24 */ /* 0x000fe2000f8e00ff */
[----:B------:R-:W-:Y:S01]  /*6010*/  IADD3 R173, P5, R16, 0xc020, RZ ;  /* 0x0000c02010ad7810 */ /* 0x000fe20007fbe0ff */
[----:B------:R-:W-:Y:S01]  /*6020*/  @P2 FMUL.FTZ R49, R49, 0.69314718246459960938 ;  /* 0x3f31721831312820 */ /* 0x000fe20000410000 */
[-C--:B------:R-:W-:Y:S01]  /*6030*/  FMUL.FTZ R35, R35, R8.reuse ;  /* 0x0000000823237220 */ /* 0x080fe20000410000 */
[-C--:B------:R-:W-:Y:S01]  /*6040*/  FMUL.FTZ R34, R34, R8.reuse ;  /* 0x0000000822227220 */ /* 0x080fe20000410000 */
[-C--:B------:R-:W-:Y:S01]  /*6050*/  FMUL.FTZ R39, R39, R8.reuse ;  /* 0x0000000827277220 */ /* 0x080fe20000410000 */
[----:B------:R-:W-:Y:S01]  /*6060*/  FMUL.FTZ R38, R38, R8 ;  /* 0x0000000826267220 */ /* 0x000fe20000410000 */
[----:B-1----:R-:W-:Y:S01]  /*6070*/  @P2 FMUL.FTZ R30, R167, 0.69314718246459960938 ;  /* 0x3f317218a71e2820 */ /* 0x002fe20000410000 */
[----:B------:R-:W-:Y:S01]  /*6080*/  @P3 FFMA.FTZ R48, R7, R4, R26 ;  /* 0x0000000407303223 */ /* 0x000fe2000001001a */
[----:B------:R-:W-:Y:S01]  /*6090*/  F2FP.F16.F32.PACK_AB R25, R27, R64 ;  /* 0x000000401b19723e */ /* 0x000fe200000000ff */
[-C--:B------:R-:W-:Y:S01]  /*60a0*/  FMUL.FTZ R43, R43, R8.reuse ;  /* 0x000000082b2b7220 */ /* 0x080fe20000410000 */
[----:B------:R-:W-:Y:S01]  /*60b0*/  LOP3.LUT R178, R179, 0x380, RZ, 0xc0, !PT ;  /* 0x00000380b3b27812 */ /* 0x000fe200078ec0ff */
[-C--:B------:R-:W-:Y:S01]  /*60c0*/  FMUL.FTZ R42, R42, R8.reuse ;  /* 0x000000082a2a7220 */ /* 0x080fe20000410000 */
[-C--:B------:R-:W-:Y:S01]  /*60d0*/  FMUL.FTZ R47, R47, R8.reuse ;  /* 0x000000082f2f7220 */ /* 0x080fe20000410000 */
[----:B------:R-:W-:Y:S01]  /*60e0*/  FMUL.FTZ R46, R46, R8 ;  /* 0x000000082e2e7220 */ /* 0x000fe20000410000 */
[----:B------:R-:W-:Y:S01]  /*60f0*/  F2FP.F16.F32.PACK_AB R26, R29, R170 ;  /* 0x000000aa1d1a723e */ /* 0x000fe200000000ff */
[----:B------:R-:W-:Y:S01]  /*6100*/  FMUL.FTZ R51, R51, R8 ;  /* 0x0000000833337220 */ /* 0x000fe20000410000 */
[----:B------:R-:W-:Y:S01]  /*6110*/  F2FP.F16.F32.PACK_AB R27, R31, R72 ;  /* 0x000000481f1b723e */ /* 0x000fe200000000ff */
[-C--:B------:R-:W-:Y:S01]  /*6120*/  FMUL.FTZ R50, R50, R8.reuse ;  /* 0x0000000832327220 */ /* 0x080fe20000410000 */
[----:B------:R-:W-:Y:S01]  /*6130*/  LOP3.LUT R174, R175, 0x380, RZ, 0xc0, !PT ;  /* 0x00000380afae7812 */ /* 0x000fe200078ec0ff */
[-C--:B------:R-:W-:Y:S01]  /*6140*/  FMUL.FTZ R55, R55, R8.reuse ;  /* 0x0000000837377220 */ /* 0x080fe20000410000 */
[----:B------:R-:W-:Y:S01]  /*6150*/  FMUL.FTZ R54, R54, R8 ;  /* 0x0000000836367220 */ /* 0x000fe20000410000 */
[----:B------:R-:W-:-:S02]  /*6160*/  IMAD.MOV.U32 R44, RZ, RZ, -0x800000 ;  /* 0xff800000ff2c7424 */ /* 0x000fc400078e00ff */
[-C--:B------:R-:W-:Y:S01]  /*6170*/  FMUL.FTZ R59, R59, R8.reuse ;  /* 0x000000083b3b7220 */ /* 0x080fe20000410000 */
[-C--:B------:R-:W-:Y:S01]  /*6180*/  FMUL.FTZ R58, R58, R8.reuse ;  /* 0x000000083a3a7220 */ /* 0x080fe20000410000 */
[-C--:B------:R-:W-:Y:S01]  /*6190*/  FMUL.FTZ R63, R63, R8.reuse ;  /* 0x000000083f3f7220 */ /* 0x080fe20000410000 */
[-C--:B------:R-:W-:Y:S01]  /*61a0*/  FMUL.FTZ R62, R62, R8.reuse ;  /* 0x000000083e3e7220 */ /* 0x080fe20000410000 */
[----:B------:R-:W-:Y:S01]  /*61b0*/  LOP3.LUT R172, R173, 0x380, RZ, 0xc0, !PT ;  /* 0x00000380adac7812 */ /* 0x000fe200078ec0ff */
        /* <DEDUP_REMOVED lines=44> */
[----:B------:R-:W-:Y:S01]  /*6480*/  @P2 FFMA.FTZ R44, R49, R5, R30 ;  /* 0x00000005312c2223 */ /* 0x000fe2000001001e */
[----:B------:R-:W-:Y:S01]  /*6490*/  IMAD.MOV.U32 R40, RZ, RZ, R6 ;  /* 0x000000ffff287224 */ /* 0x000fe200078e0006 */
[----:B------:R-:W-:Y:S01]  /*64a0*/  SHF.R.U64 R178, R178, 0x3, RZ ;  /* 0x00000003b2b27819 */ /* 0x000fe200000012ff */
[----:B------:R1:W-:Y:S01]  /*64b0*/  STSM.16.M88.4 [R14], R24 ;  /* 0x000000180e007844 */ /* 0x0003e20000000200 */
[----:B------:R-:W-:Y:S01]  /*64c0*/  F2FP.F16.F32.PACK_AB R4, R13, R168 ;  /* 0x000000a80d04723e */ /* 0x000fe200000000ff */
[----:B------:R-:W-:Y:S01]  /*64d0*/  UIADD3 UR4, UR5, UR6, URZ ;  /* 0x0000000605047290 */ /* 0x000fe2000fffe03f */
[----:B------:R-:W-:-:S02]  /*64e0*/  F2FP.F16.F32.PACK_AB R5, R35, R34 ;  /* 0x000000222305723e */ /* 0x000fc400000000ff */
[----:B------:R-:W-:Y:S02]  /*64f0*/  F2FP.F16.F32.PACK_AB R6, R11, R166 ;  /* 0x000000a60b06723e */ /* 0x000fe400000000ff */
[----:B------:R-:W-:Y:S01]  /*6500*/  F2FP.F16.F32.PACK_AB R7, R39, R38 ;  /* 0x000000262707723e */ /* 0x000fe200000000ff */
[----:B------:R-:W-:Y:S01]  /*6510*/  IMAD.U32 R41, RZ, RZ, UR4 ;  /* 0x00000004ff297e24 */ /* 0x000fe2000f8e00ff */
[----:B------:R-:W-:Y:S01]  /*6520*/  F2FP.F16.F32.PACK_AB R8, R9, R164 ;  /* 0x000000a40908723e */ /* 0x000fe200000000ff */
[----:B------:R-:W-:Y:S01]  /*6530*/  USHF.R.S32.HI UR4, URZ, 0x1f, UR36 ;  /* 0x0000001f3f047899 */ /* 0x000fe20008011424 */
[----:B------:R-:W-:Y:S01]  /*6540*/  SHF.R.U64 R174, R174, 0x3, RZ ;  /* 0x00000003aeae7819 */ /* 0x000fe200000012ff */
[----:B------:R-:W-:Y:S01]  /*6550*/  STSM.16.M88.4 [R159], R4 ;  /* 0x000000049f007844 */ /* 0x000fe20000000200 */
[----:B------:R-:W-:Y:S02]  /*6560*/  F2FP.F16.F32.PACK_AB R9, R43, R42 ;  /* 0x0000002a2b09723e */ /* 0x000fe400000000ff */
[----:B------:R-:W-:Y:S01]  /*6570*/  F2FP.F16.F32.PACK_AB R10, R10, R165 ;  /* 0x000000a50a0a723e */ /* 0x000fe200000000ff */
[----:B------:R-:W3:Y:S01]  /*6580*/  LDC.64 R42, c[0x0][0xb78] ;  /* 0x0002de00ff2a7b82 */ /* 0x000ee20000000a00 */
[----:B------:R-:W-:-:S02]  /*6590*/  F2FP.F16.F32.PACK_AB R11, R47, R46 ;  /* 0x0000002e2f0b723e */ /* 0x000fc400000000ff */
[----:B------:R-:W-:Y:S02]  /*65a0*/  F2FP.F16.F32.PACK_AB R12, R12, R15 ;  /* 0x0000000f0c0c723e */ /* 0x000fe400000000ff */
[----:B------:R-:W-:Y:S01]  /*65b0*/  F2FP.F16.F32.PACK_AB R13, R51, R50 ;  /* 0x00000032330d723e */ /* 0x000fe200000000ff */
[----:B------:R-:W-:Y:S01]  /*65c0*/  STSM.16.M88.4 [R160], R8 ;  /* 0x00000008a0007844 */ /* 0x000fe20000000200 */
[----:B-1----:R-:W-:Y:S02]  /*65d0*/  F2FP.F16.F32.PACK_AB R14, R53, R52 ;  /* 0x00000034350e723e */ /* 0x002fe400000000ff */
[----:B------:R-:W-:Y:S02]  /*65e0*/  F2FP.F16.F32.PACK_AB R15, R55, R54 ;  /* 0x00000036370f723e */ /* 0x000fe400000000ff */
[----:B------:R-:W-:Y:S02]  /*65f0*/  SHF.R.U64 R172, R172, 0x3, RZ ;  /* 0x00000003acac7819 */ /* 0x000fe400000012ff */
[----:B------:R-:W-:Y:S01]  /*6600*/  F2FP.F16.F32.PACK_AB R24, R57, R56 ;  /* 0x000000383918723e */ /* 0x000fe200000000ff */
[----:B------:R1:W-:Y:S01]  /*6610*/  STSM.16.M88.4 [R161], R12 ;  /* 0x0000000ca1007844 */ /* 0x0003e20000000200 */
[----:B------:R-:W-:-:S02]  /*6620*/  F2FP.F16.F32.PACK_AB R25, R59, R58 ;  /* 0x0000003a3b19723e */ /* 0x000fc400000000ff */
[----:B------:R-:W-:Y:S02]  /*6630*/  F2FP.F16.F32.PACK_AB R26, R61, R60 ;  /* 0x0000003c3d1a723e */ /* 0x000fe400000000ff */
[----:B------:R-:W-:Y:S02]  /*6640*/  F2FP.F16.F32.PACK_AB R27, R63, R62 ;  /* 0x0000003e3f1b723e */ /* 0x000fe400000000ff */
[----:B------:R-:W-:Y:S02]  /*6650*/  LOP3.LUT R178, R178, R179, RZ, 0x3c, !PT ;  /* 0x000000b3b2b27212 */ /* 0x000fe400078e3cff */
[----:B------:R-:W-:Y:S01]  /*6660*/  F2FP.F16.F32.PACK_AB R28, R28, R45 ;  /* 0x0000002d1c1c723e */ /* 0x000fe200000000ff */
[----:B------:R-:W-:Y:S01]  /*6670*/  STSM.16.M88.4 [R162], R24 ;  /* 0x00000018a2007844 */ /* 0x000fe20000000200 */
[----:B------:R-:W-:Y:S01]  /*6680*/  F2FP.F16.F32.PACK_AB R29, R67, R66 ;  /* 0x00000042431d723e */ /* 0x000fe200000000ff */
[----:B---3--:R-:W-:Y:S01]  /*6690*/  IMAD.WIDE.U32 R40, R42, UR36, R40 ;  /* 0x000000242a287c25 */ /* 0x008fe2000f8e0028 */
[----:B------:R-:W-:-:S02]  /*66a0*/  F2FP.F16.F32.PACK_AB R30, R69, R68 ;  /* 0x00000044451e723e */ /* 0x000fc400000000ff */
[----:B------:R-:W-:Y:S01]  /*66b0*/  F2FP.F16.F32.PACK_AB R31, R71, R70 ;  /* 0x00000046471f723e */ /* 0x000fe200000000ff */
[----:B-1----:R-:W-:Y:S01]  /*66c0*/  IMAD R12, R42, UR4, RZ ;  /* 0x000000042a0c7c24 */ /* 0x002fe2000f8e02ff */
[----:B------:R-:W-:Y:S01]  /*66d0*/  F2FP.F16.F32.PACK_AB R32, R32, R33 ;  /* 0x000000212020723e */ /* 0x000fe200000000ff */
[----:B------:R-:W-:Y:S01]  /*66e0*/  ULDC.64 UR4, c[0x0][0xb40] ;  /* 0x0002d00000047ab9 */ /* 0x000fe20000000a00 */
[----:B------:R-:W-:Y:S01]  /*66f0*/  LOP3.LUT R174, R174, R175, RZ, 0x3c, !PT ;  /* 0x000000afaeae7212 */ /* 0x000fe200078e3cff */
[----:B------:R-:W-:Y:S01]  /*6700*/  IMAD.X R175, RZ, RZ, R17, P6 ;  /* 0x000000ffffaf7224 */ /* 0x000fe200030e0611 */
[----:B------:R-:W-:Y:S01]  /*6710*/  IADD3.X R179, RZ, R17, RZ, P4, !PT ;  /* 0x00000011ffb37210 */ /* 0x000fe200027fe4ff */
[----:B------:R-:W-:Y:S01]  /*6720*/  STSM.16.M88.4 [R163], R28 ;  /* 0x0000001ca3007844 */ /* 0x000fe20000000200 */
[----:B------:R-:W-:Y:S01]  /*6730*/  F2FP.F16.F32.PACK_AB R33, R75, R74 ;  /* 0x0000004a4b21723e */ /* 0x000fe200000000ff */
[----:B------:R-:W-:Y:S01]  /*6740*/  IMAD R12, R43, UR36, R12 ;  /* 0x000000242b0c7c24 */ /* 0x000fe2000f8e020c */
[----:B------:R-:W-:-:S02]  /*6750*/  F2FP.F16.F32.PACK_AB R34, R77, R76 ;  /* 0x0000004c4d22723e */ /* 0x000fc400000000ff */
[----:B------:R-:W-:Y:S02]  /*6760*/  F2FP.F16.F32.PACK_AB R35, R79, R78 ;  /* 0x0000004e4f23723e */ /* 0x000fe400000000ff */
[----:B------:R-:W-:Y:S02]  /*6770*/  F2FP.F16.F32.PACK_AB R36, R36, R37 ;  /* 0x000000252424723e */ /* 0x000fe400000000ff */
[----:B------:R-:W-:Y:S01]  /*6780*/  F2FP.F16.F32.PACK_AB R37, R83, R82 ;  /* 0x000000525325723e */ /* 0x000fe200000000ff */
[----:B------:R-:W-:Y:S01]  /*6790*/  STSM.16.M88.4 [R156], R32 ;  /* 0x000000209c007844 */ /* 0x000fe20000000200 */
[----:B------:R-:W-:Y:S02]  /*67a0*/  F2FP.F16.F32.PACK_AB R38, R85, R84 ;  /* 0x000000545526723e */ /* 0x000fe400000000ff */
[----:B------:R-:W-:Y:S02]  /*67b0*/  F2FP.F16.F32.PACK_AB R39, R87, R86 ;  /* 0x000000565727723e */ /* 0x000fe400000000ff */
[----:B------:R-:W-:-:S02]  /*67c0*/  LOP3.LUT R172, R172, R173, RZ, 0x3c, !PT ;  /* 0x000000adacac7212 */ /* 0x000fc400078e3cff */
[----:B------:R-:W-:Y:S01]  /*67d0*/  F2FP.F16.F32.PACK_AB R4, R89, R88 ;  /* 0x000000585904723e */ /* 0x000fe200000000ff */
[----:B------:R-:W-:Y:S01]  /*67e0*/  STSM.16.M88.4 [R155], R36 ;  /* 0x000000249b007844 */ /* 0x000fe20000000200 */
[----:B------:R-:W-:Y:S02]  /*67f0*/  F2FP.F16.F32.PACK_AB R5, R91, R90 ;  /* 0x0000005a5b05723e */ /* 0x000fe400000000ff */
[----:B------:R-:W-:Y:S02]  /*6800*/  F2FP.F16.F32.PACK_AB R6, R93, R92 ;  /* 0x0000005c5d06723e */ /* 0x000fe400000000ff */
[----:B------:R-:W-:Y:S02]  /*6810*/  F2FP.F16.F32.PACK_AB R7, R95, R94 ;  /* 0x0000005e5f07723e */ /* 0x000fe400000000ff */
[----:B------:R-:W-:Y:S02]  /*6820*/  F2FP.F16.F32.PACK_AB R104, R105, R104 ;  /* 0x000000686968723e */ /* 0x000fe400000000ff */
[----:B------:R-:W-:Y:S01]  /*6830*/  IADD3.X R173, RZ, R17, RZ, P5, !PT ;  /* 0x00000011ffad7210 */ /* 0x000fe20002ffe4ff */
[----:B------:R1:W-:Y:S01]  /*6840*/  STSM.16.M88.4 [R158], R4 ;  /* 0x000000049e007844 */ /* 0x0003e20000000200 */
[----:B------:R-:W-:-:S02]  /*6850*/  F2FP.F16.F32.PACK_AB R8, R97, R96 ;  /* 0x000000606108723e */ /* 0x000fc400000000ff */
[----:B------:R-:W-:Y:S01]  /*6860*/  F2FP.F16.F32.PACK_AB R9, R99, R98 ;  /* 0x000000626309723e */ /* 0x000fe200000000ff */
[----:B------:R-:W3:Y:S01]  /*6870*/  SHFL.IDX PT, R6, R22, RZ, 0x1f ;  /* 0x00001fff16067589 */ /* 0x000ee200000e0000 */
[----:B------:R-:W-:Y:S02]  /*6880*/  F2FP.F16.F32.PACK_AB R10, R101, R100 ;  /* 0x00000064650a723e */ /* 0x000fe400000000ff */
[----:B------:R-:W-:Y:S02]  /*6890*/  F2FP.F16.F32.PACK_AB R11, R103, R102 ;  /* 0x00000066670b723e */ /* 0x000fe400000000ff */
[----:B------:R-:W-:Y:S02]  /*68a0*/  F2FP.F16.F32.PACK_AB R105, R107, R106 ;  /* 0x0000006a6b69723e */ /* 0x000fe400000000ff */
[----:B------:R-:W-:Y:S01]  /*68b0*/  F2FP.F16.F32.PACK_AB R112, R113, R112 ;  /* 0x000000707170723e */ /* 0x000fe200000000ff */
[----:B------:R4:W-:Y:S01]  /*68c0*/  STSM.16.M88.4 [R157], R8 ;  /* 0x000000089d007844 */ /* 0x0009e20000000200 */
[----:B------:R-:W-:-:S02]  /*68d0*/  MOV R21, R178 ;  /* 0x000000b200157202 */ /* 0x000fc40000000f00 */
[----:B------:R-:W-:Y:S02]  /*68e0*/  F2FP.F16.F32.PACK_AB R106, R109, R108 ;  /* 0x0000006c6d6a723e */ /* 0x000fe400000000ff */
[----:B------:R-:W-:Y:S02]  /*68f0*/  F2FP.F16.F32.PACK_AB R107, R111, R110 ;  /* 0x0000006e6f6b723e */ /* 0x000fe400000000ff */
[----:B------:R-:W-:Y:S02]  /*6900*/  F2FP.F16.F32.PACK_AB R113, R115, R114 ;  /* 0x000000727371723e */ /* 0x000fe400000000ff */
[----:B------:R-:W-:Y:S01]  /*6910*/  F2FP.F16.F32.PACK_AB R120, R121, R120 ;  /* 0x000000787978723e */ /* 0x000fe200000000ff */
[----:B------:R4:W-:Y:S01]  /*6920*/  STSM.16.M88.4 [R21], R104 ;  /* 0x0000006815007844 */ /* 0x0009e20000000200 */
[----:B------:R-:W-:Y:S02]  /*6930*/  MOV R154, R176 ;  /* 0x000000b0009a7202 */ /* 0x000fe40000000f00 */
[----:B------:R-:W-:-:S02]  /*6940*/  F2FP.F16.F32.PACK_AB R114, R117, R116 ;  /* 0x000000747572723e */ /* 0x000fc400000000ff */
[----:B------:R-:W-:Y:S02]  /*6950*/  F2FP.F16.F32.PACK_AB R115, R119, R118 ;  /* 0x000000767773723e */ /* 0x000fe400000000ff */
[----:B------:R-:W-:Y:S02]  /*6960*/  F2FP.F16.F32.PACK_AB R121, R123, R122 ;  /* 0x0000007a7b79723e */ /* 0x000fe400000000ff */
[----:B------:R-:W-:Y:S01]  /*6970*/  F2FP.F16.F32.PACK_AB R128, R129, R128 ;  /* 0x000000808180723e */ /* 0x000fe200000000ff */
[----:B------:R4:W-:Y:S01]  /*6980*/  STSM.16.M88.4 [R154], R112 ;  /* 0x000000709a007844 */ /* 0x0009e20000000200 */
[----:B------:R-:W-:Y:S02]  /*6990*/  MOV R153, R174 ;  /* 0x000000ae00997202 */ /* 0x000fe40000000f00 */
[----:B------:R-:W-:Y:S02]  /*69a0*/  F2FP.F16.F32.PACK_AB R122, R125, R124 ;  /* 0x0000007c7d7a723e */ /* 0x000fe400000000ff */
[----:B------:R-:W-:-:S02]  /*69b0*/  F2FP.F16.F32.PACK_AB R123, R127, R126 ;  /* 0x0000007e7f7b723e */ /* 0x000fc400000000ff */
[----:B------:R-:W-:Y:S02]  /*69c0*/  F2FP.F16.F32.PACK_AB R129, R131, R130 ;  /* 0x000000828381723e */ /* 0x000fe400000000ff */
[----:B------:R-:W-:Y:S01]  /*69d0*/  F2FP.F16.F32.PACK_AB R136, R137, R136 ;  /* 0x000000888988723e */ /* 0x000fe200000000ff */
[----:B------:R4:W-:Y:S01]  /*69e0*/  STSM.16.M88.4 [R153], R120 ;  /* 0x0000007899007844 */ /* 0x0009e20000000200 */
[----:B------:R-:W-:Y:S02]  /*69f0*/  MOV R0, R172 ;  /* 0x000000ac00007202 */ /* 0x000fe40000000f00 */
[----:B------:R-:W-:Y:S02]  /*6a00*/  F2FP.F16.F32.PACK_AB R130, R133, R132 ;  /* 0x000000848582723e */ /* 0x000fe400000000ff */
[----:B------:R-:W-:Y:S02]  /*6a10*/  F2FP.F16.F32.PACK_AB R131, R135, R134 ;  /* 0x000000868783723e */ /* 0x000fe400000000ff */
[----:B------:R-:W-:-:S02]  /*6a20*/  F2FP.F16.F32.PACK_AB R137, R139, R138 ;  /* 0x0000008a8b89723e */ /* 0x000fc400000000ff */
[----:B------:R-:W-:Y:S01]  /*6a30*/  F2FP.F16.F32.PACK_AB R144, R145, R144 ;  /* 0x000000909190723e */ /* 0x000fe200000000ff */
[----:B------:R4:W-:Y:S01]  /*6a40*/  STSM.16.M88.4 [R0], R128 ;  /* 0x0000008000007844 */ /* 0x0009e20000000200 */
[----:B------:R-:W-:Y:S02]  /*6a50*/  F2FP.F16.F32.PACK_AB R138, R141, R140 ;  /* 0x0000008c8d8a723e */ /* 0x000fe400000000ff */
[----:B------:R-:W-:Y:S02]  /*6a60*/  F2FP.F16.F32.PACK_AB R139, R143, R142 ;  /* 0x0000008e8f8b723e */ /* 0x000fe400000000ff */
[----:B------:R-:W-:Y:S02]  /*6a70*/  F2FP.F16.F32.PACK_AB R145, R147, R146 ;  /* 0x000000929391723e */ /* 0x000fe400000000ff */
[----:B------:R-:W-:Y:S01]  /*6a80*/  F2FP.F16.F32.PACK_AB R146, R149, R148 ;  /* 0x000000949592723e */ /* 0x000fe200000000ff */
[----:B------:R4:W-:Y:S01]  /*6a90*/  STSM.16.M88.4 [R20], R136 ;  /* 0x0000008814007844 */ /* 0x0009e20000000200 */
[----:B------:R-:W-:-:S02]  /*6aa0*/  F2FP.F16.F32.PACK_AB R147, R151, R150 ;  /* 0x000000969793723e */ /* 0x000fc400000000ff */
[C---:B------:R-:W-:Y:S02]  /*6ab0*/  ISETP.GE.OR P0, PT, R152.reuse, UR7, P0 ;  /* 0x0000000798007c0c */ /* 0x040fe40008706670 */
[----:B-1----:R-:W-:Y:S01]  /*6ac0*/  SHF.R.S32.HI R5, RZ, 0x1f, R152 ;  /* 0x0000001fff057819 */ /* 0x002fe20000011498 */
[----:B------:R4:W-:Y:S01]  /*6ad0*/  STSM.16.M88.4 [R3], R144 ;  /* 0x0000009003007844 */ /* 0x0009e20000000200 */
[----:B------:R-:W-:Y:S01]  /*6ae0*/  IADD3 R152, P2, R152, R40, RZ ;  /* 0x0000002898987210 */ /* 0x000fe20007f5e0ff */
[----:B------:R-:W-:Y:S01]  /*6af0*/  @!PT LDS RZ, [RZ] ;  /* 0x00000000fffff984 */ /* 0x000fe20000000800 */
[----:B------:R-:W-:Y:S01]  /*6b00*/  @!PT LDS RZ, [RZ] ;  /* 0x00000000fffff984 */ /* 0x000fe20000000800 */
[----:B------:R-:W-:Y:S01]  /*6b10*/  @!PT LDS RZ, [RZ] ;  /* 0x00000000fffff984 */ /* 0x000fe20000000800 */
[----:B------:R1:W-:Y:S06]  /*6b20*/  MEMBAR.ALL.CTA ;  /* 0x0000000000007992 */ /* 0x0003ec0000008000 */
[----:B-1----:R-:W1:Y:S01]  /*6b30*/  FENCE.VIEW.ASYNC.S ;  /* 0x00000000000073c6 */ /* 0x002e620000000000 */
[----:B------:R-:W-:Y:S01]  /*6b40*/  IADD3.X R5, R5, R41, R12, P2, !PT ;  /* 0x0000002905057210 */ /* 0x000fe200017fe40c */
[----:B-1----:R-:W-:Y:S06]  /*6b50*/  BAR.ARV 0x1, 0x120 ;  /* 0x0044800000007b1d */ /* 0x002fec0000002000 */
[----:B------:R-:W-:Y:S01]  /*6b60*/  LEA R4, P2, R152, UR4, 0x2 ;  /* 0x0000000498047c11 */ /* 0x000fe2000f8410ff */
[----:B------:R-:W-:-:S02]  /*6b70*/  ULDC UR4, c[0x0][0xc] ;  /* 0x0000030000047ab9 */ /* 0x000fc40000000800 */
[----:B------:R-:W-:Y:S01]  /*6b80*/  UIADD3 UR44, UR4, UR44, URZ ;  /* 0x0000002c042c7290 */ /* 0x000fe2000fffe03f */
[----:B------:R-:W-:-:S05]  /*6b90*/  LEA.HI.X R5, R152, UR5, R5, 0x2, P2 ;  /* 0x0000000598057c11 */ /* 0x000fca00090f1405 */
[----:B------:R4:W-:Y:S04]  /*6ba0*/  @!P1 STG.E desc[UR40][R4.64+0x20], R44 ;  /* 0x0000202c04009986 */ /* 0x0009e8000c101928 */
[----:B------:R4:W-:Y:S01]  /*6bb0*/  @!P0 STG.E desc[UR40][R4.64], R48 ;  /* 0x0000003004008986 */ /* 0x0009e2000c101928 */
[----:B---3--:R-:W-:-:S13]  /*6bc0*/  ISETP.NE.AND P0, PT, R6, 0x7, PT ;  /* 0x000000070600780c */ /* 0x008fda0003f05270 */
[----:B----4-:R-:W-:Y:S05]  /*6bd0*/  @P0 BRA `(.L_x_29) ;  /* 0x00000000007c0947 */ /* 0x010fea0003800000 */
[----:B------:R-:W-:Y:S01]  /*6be0*/  BAR.SYNC.DEFER_BLOCKING 0x1, 0x120 ;  /* 0x0044800000007b1d */ /* 0x000fe20000010000 */
[----:B------:R-:W-:-:S05]  /*6bf0*/  ELECT P0, URZ, PT ;  /* 0x00000000003f782f */ /* 0x000fca0003800000 */
[----:B------:R-:W-:Y:S08]  /*6c00*/  BSSY B0, `(.L_x_29) ;  /* 0x000001c000007945 */ /* 0x000ff00003800000 */
[----:B------:R-:W-:Y:S05]  /*6c10*/  @!P0 BRA `(.L_x_30) ;  /* 0x0000000000688947 */ /* 0x000fea0003800000 */
[----:B------:R-:W-:Y:S02]  /*6c20*/  UIADD3 UR4, UP0, UR48, 0x9f0, URZ ;  /* 0x000009f030047890 */ /* 0x000fe4000ff1e03f */
[----:B------:R-:W-:Y:S02]  /*6c30*/  UIADD3 UR6, UR46, 0x4000, URZ ;  /* 0x000040002e067890 */ /* 0x000fe4000fffe03f */
[----:B------:R-:W-:Y:S02]  /*6c40*/  UIADD3.X UR5, URZ, UR49, URZ, UP0, !UPT ;  /* 0x000000313f057290 */ /* 0x000fe400087fe43f */
[----:B------:R-:W-:Y:S01]  /*6c50*/  UIADD3 UR8, UR46, 0x8000, URZ ;  /* 0x000080002e087890 */ /* 0x000fe2000fffe03f */
[----:B------:R-:W-:Y:S01]  /*6c60*/  UMOV UR33, URZ ;  /* 0x0000003f00217c82 */ /* 0x000fe20008000000 */
[----:B------:R-:W-:Y:S01]  /*6c70*/  UMOV UR37, URZ ;  /* 0x0000003f00257c82 */ /* 0x000fe20008000000 */
[----:B------:R-:W-:Y:S01]  /*6c80*/  UMOV UR32, UR46 ;  /* 0x0000002e00207c82 */ /* 0x000fe20008000000 */
[----:B------:R-:W-:Y:S01]  /*6c90*/  UMOV UR7, 0x40 ;  /* 0x0000004000077882 */ /* 0x000fe20000000000 */
[----:B------:R-:W-:-:S02]  /*6ca0*/  UIADD3 UR9, UR46, 0xc000, URZ ;  /* 0x0000c0002e097890 */ /* 0x000fc4000fffe03f */
[----:B------:R1:W-:Y:S02]  /*6cb0*/  UTMASTG.5D [UR32], [UR4] ;  /* 0x00000020040073b5 */ /* 0x0003e40008020000 */
[----:B-1----:R-:W-:Y:S01]  /*6cc0*/  UMOV UR32, UR6 ;  /* 0x0000000600207c82 */ /* 0x002fe20008000000 */
[----:B------:R-:W-:Y:S01]  /*6cd0*/  UMOV UR33, UR7 ;  /* 0x0000000700217c82 */ /* 0x000fe20008000000 */
[----:B------:R-:W-:Y:S01]  /*6ce0*/  UMOV UR6, 0x80 ;  /* 0x0000008000067882 */ /* 0x000fe20000000000 */
[----:B------:R1:W-:Y:S02]  /*6cf0*/  UTMASTG.5D [UR32], [UR4] ;  /* 0x00000020040073b5 */ /* 0x0003e40008020000 */
[----:B-1----:R-:W-:Y:S01]  /*6d00*/  UMOV UR32, UR8 ;  /* 0x0000000800207c82 */ /* 0x002fe20008000000 */
[----:B------:R-:W-:Y:S01]  /*6d10*/  UMOV UR33, UR6 ;  /* 0x0000000600217c82 */ /* 0x000fe20008000000 */
[----:B------:R-:W-:Y:S01]  /*6d20*/  UMOV UR6, 0xc0 ;  /* 0x000000c000067882 */ /* 0x000fe20000000000 */
[----:B------:R1:W-:Y:S02]  /*6d30*/  UTMASTG.5D [UR32], [UR4] ;  /* 0x00000020040073b5 */ /* 0x0003e40008020000 */
[----:B-1----:R-:W-:Y:S01]  /*6d40*/  UMOV UR32, UR9 ;  /* 0x0000000900207c82 */ /* 0x002fe20008000000 */
[----:B------:R-:W-:Y:S01]  /*6d50*/  UMOV UR33, UR6 ;  /* 0x0000000600217c82 */ /* 0x000fe20008000000 */
[----:B------:R-:W-:Y:S01]  /*6d60*/  UIADD3 UR6, UR46, 0x22820, URZ ;  /* 0x000228202e067890 */ /* 0x000fe2000fffe03f */
[----:B------:R1:W-:Y:S03]  /*6d70*/  UTMASTG.5D [UR32], [UR4] ;  /* 0x00000020040073b5 */ /* 0x0003e60008020000 */
[----:B------:R-:W-:Y:S01]  /*6d80*/  UPRMT UR6, URZ, 0x654, UR6 ;  /* 0x000006543f067896 */ /* 0x000fe20008000006 */
[----:B------:R0:W-:Y:S01]  /*6d90*/  UTMACMDFLUSH ;  /* 0x00000000000079b7 */ /* 0x0001e20000000000 */
[----:B------:R-:W-:-:S07]  /*6da0*/  DEPBAR.LE SB0, 0x0 ;  /* 0x000080000000791a */ /* 0x000fce0000000000 */
[----:B-1----:R-:W-:Y:S03]  /*6db0*/  SYNCS.ARRIVE.TRANS64.RED.A1T0 RZ, [UR6], RZ ;  /* 0x000000ffffff79a7 */ /* 0x002fe60008100406 */
.L_x_30:
[----:B------:R-:W-:Y:S05]  /*6dc0*/  BSYNC B0 ;  /* 0x0000000000007941 */ /* 0x000fea0003800000 */
.L_x_29:
[----:B------:R-:W1:Y:S01]  /*6dd0*/  LDC R0, c[0x0][0xda4] ;  /* 0x00036900ff007b82 */ /* 0x000e620000000800 */
[----:B------:R-:W-:Y:S02]  /*6de0*/  UIADD3 UR39, UR39, 0x1, URZ ;  /* 0x0000000127277890 */ /* 0x000fe4000fffe03f */
[----:B------:R-:W-:Y:S02]  /*6df0*/  UIADD3 UR43, UR43, 0x1, URZ ;  /* 0x000000012b2b7890 */ /* 0x000fe4000fffe03f */
[----:B------:R-:W-:-:S04]  /*6e00*/  UISETP.NE.AND UP0, UPT, UR39, 0x2, UPT ;  /* 0x000000022700788c */ /* 0x000fc8000bf05270 */
[----:B------:R-:W-:Y:S02]  /*6e10*/  USEL UR4, URZ, 0x1, UP0 ;  /* 0x000000013f047887 */ /* 0x000fe40008000000 */
[----:B------:R-:W-:Y:S02]  /*6e20*/  USEL UR39, UR39, URZ, UP0 ;  /* 0x0000003f27277287 */ /* 0x000fe40008000000 */
[----:B------:R-:W-:Y:S01]  /*6e30*/  ULOP3.LUT UR42, UR42, UR4, URZ, 0x3c, !UPT ;  /* 0x000000042a2a7292 */ /* 0x000fe2000f8e3c3f */
[----:B-1----:R-:W-:-:S13]  /*6e40*/  ISETP.LE.AND P0, PT, R0, UR44, PT ;  /* 0x0000002c00007c0c */ /* 0x002fda000bf03270 */
[----:B------:R-:W-:Y:S05]  /*6e50*/  @!P0 BRA `(.L_x_31) ;  /* 0xffffff9c00b88947 */ /* 0x000fea000383ffff */
[----:B------:R-:W-:Y:S05]  /*6e60*/  EXIT ;  /* 0x000000000000794d */ /* 0x000fea0003800000 */
.L_x_7:
[----:B------:R-:W-:-:S08]  /*6e70*/  NOP ;  /* 0x0000000000007918 */ /* 0x000fd00000000000 */
[----:B------:R-:W1:-:S00]  /*6e80*/  USETMAXREG.DEALLOC.CTAPOOL 0x18 ;  /* 0x00000018000079c8 */ /* 0x000e4000080e0500 */
[----:B-1----:R-:W-:-:S06]  /*6e90*/  LOP3.LUT R0, R0, 0x3, RZ, 0xc0, !PT ;  /* 0x0000000300007812 */ /* 0x002fcc00078ec0ff */
[----:B------:R-:W1:Y:S02]  /*6ea0*/  SHFL.IDX PT, R0, R0, RZ, 0x1f ;  /* 0x00001fff00007589 */ /* 0x000e6400000e0000 */
[----:B-1----:R-:W-:-:S13]  /*6eb0*/  ISETP.NE.AND P0, PT, R0, RZ, PT ;  /* 0x000000ff0000720c */ /* 0x002fda0003f05270 */
[----:B------:R-:W-:Y:S05]  /*6ec0*/  @P0 EXIT ;  /* 0x000000000000094d */ /* 0x000fea0003800000 */
[----:B------:R-:W1:Y:S01]  /*6ed0*/  S2UR UR4, SR_CTAID.X ;  /* 0x00000000000479c3 */ /* 0x000e620000002500 */
[----:B------:R-:W-:Y:S01]  /*6ee0*/  MOV R16, RZ ;  /* 0x000000ff00107202 */ /* 0x000fe20000000f00 */
[----:B------:R-:W-:Y:S02]  /*6ef0*/  IMAD.MOV.U32 R2, RZ, RZ, 0x1 ;  /* 0x00000001ff027424 */ /* 0x000fe400078e00ff */
[----:B------:R-:W-:-:S04]  /*6f00*/  IMAD.MOV.U32 R17, RZ, RZ, 0x1 ;  /* 0x00000001ff117424 */ /* 0x000fc800078e00ff */
[----:B------:R-:W1:Y:S02]  /*6f10*/  LDC R0, c[0x0][0xda4] ;  /* 0x00036900ff007b82 */ /* 0x000e640000000800 */
[----:B-1----:R-:W-:-:S13]  /*6f20*/  ISETP.LE.AND P0, PT, R0, UR4, PT ;  /* 0x0000000400007c0c */ /* 0x002fda000bf03270 */
[----:B------:R-:W-:Y:S05]  /*6f30*/  @P0 BRA `(.L_x_32) ;  /* 0x0000002800180947 */ /* 0x000fea0003800000 */
[----:B------:R-:W-:Y:S01]  /*6f40*/  MOV R0, UR4 ;  /* 0x0000000400007c02 */ /* 0x000fe20008000f00 */
[----:B------:R-:W-:Y:S01]  /*6f50*/  IMAD.MOV.U32 R16, RZ, RZ, RZ ;  /* 0x000000ffff107224 */ /* 0x000fe200078e00ff */
[----:B------:R-:W-:Y:S01]  /*6f60*/  ULDC.64 UR42, c[0x0][0x198] ;  /* 0x00006600002a7ab9 */ /* 0x000fe20000000a00 */
[----:B------:R-:W-:Y:S01]  /*6f70*/  IMAD.MOV.U32 R17, RZ, RZ, 0x1 ;  /* 0x00000001ff117424 */ /* 0x000fe200078e00ff */
[----:B------:R-:W-:Y:S01]  /*6f80*/  ULDC UR36, c[0x0][0xc] ;  /* 0x0000030000247ab9 */ /* 0x000fe20000000800 */
[----:B------:R1:W-:Y:S04]  /*6f90*/  STL [R1+0xc], R0 ;  /* 0x00000c0001007387 */ /* 0x0003e80000100800 */
[----:B------:R1:W-:Y:S02]  /*6fa0*/  STL [R1+0x18], RZ ;  /* 0x000018ff01007387 */ /* 0x0003e40000100800 */
.L_x_74:
[----:B------:R-:W2:Y:S01]  /*6fb0*/  LDL R2, [R1+0xc] ;  /* 0x00000c0001027983 */ /* 0x000ea20000100800 */
[----:B-1----:R-:W1:Y:S01]  /*6fc0*/  LDC R0, c[0x0][0xda8] ;  /* 0x00036a00ff007b82 */ /* 0x002e620000000800 */
[----:B------:R-:W-:Y:S05]  /*6fd0*/  YIELD ;  /* 0x0000000000007946 */ /* 0x000fea0003800000 */
[----:B------:R-:W3:Y:S01]  /*6fe0*/  S2R R5, SR_CgaCtaId ;  /* 0x0000000000057919 */ /* 0x000ee20000008800 */
[----:B------:R-:W-:Y:S01]  /*6ff0*/  ULDC.64 UR4, c[0x0][0x3f8] ;  /* 0x0000fe0000047ab9 */ /* 0x000fe20000000a00 */
[----:B------:R-:W4:Y:S01]  /*7000*/  LDC R19, c[0x0][0xdb4] ;  /* 0x00036d00ff137b82 */ /* 0x000f220000000800 */
[----:B------:R-:W-:-:S03]  /*7010*/  UISETP.NE.U32.AND UP0, UPT, UR4, URZ, UPT ;  /* 0x0000003f0400728c */ /* 0x000fc6000bf05070 */
[----:B------:R-:W-:Y:S01]  /*7020*/  ULDC UR4, c[0x0][0x404] ;  /* 0x0001010000047ab9 */ /* 0x000fe20000000800 */
[----:B------:R-:W-:-:S04]  /*7030*/  UISETP.NE.AND.EX UP0, UPT, UR5, URZ, UPT, UP0 ;  /* 0x0000003f0500728c */ /* 0x000fc8000bf05300 */
[----:B------:R-:W-:Y:S01]  /*7040*/  USEL UR4, UR4, 0x1, UP0 ;  /* 0x0000000104047887 */ /* 0x000fe20008000000 */
[----:B-1----:R-:W-:Y:S02]  /*7050*/  ISETP.NE.AND P0, PT, R0, 0x1, PT ;  /* 0x000000010000780c */ /* 0x002fe40003f05270 */
[----:B----4-:R-:W-:-:S11]  /*7060*/  ISETP.NE.AND P1, PT, R19, 0x1, PT ;  /* 0x000000011300780c */ /* 0x010fd60003f25270 */
[----:B------:R-:W2:Y:S08]  /*7070*/  @P0 LDC R0, c[0x0][0xdac] ;  /* 0x00036b00ff000b82 */ /* 0x000eb00000000800 */
[----:B------:R-:W1:Y:S01]  /*7080*/  @P0 LDC R3, c[0x0][0xdb0] ;  /* 0x00036c00ff030b82 */ /* 0x000e620000000800 */
[----:B--2---:R-:W-:Y:S01]  /*7090*/  @P0 IMAD.HI.U32 R0, R2, R0, RZ ;  /* 0x0000000002000227 */ /* 0x004fe200078e00ff */
[----:B------:R-:W-:-:S04]  /*70a0*/  MOV R4, R2 ;  /* 0x0000000200047202 */ /* 0x000fc80000000f00 */
[----:B-1----:R-:W-:Y:S02]  /*70b0*/  @P0 SHF.R.U32.HI R4, RZ, R3, R0 ;  /* 0x00000003ff040219 */ /* 0x002fe40000011600 */
[----:B------:R-:W1:Y:S03]  /*70c0*/  LDC R0, c[0x0][0x2e0] ;  /* 0x0000b800ff007b82 */ /* 0x000e660000000800 */
[----:B------:R-:W-:Y:S01]  /*70d0*/  IMAD.MOV.U32 R18, RZ, RZ, R4 ;  /* 0x000000ffff127224 */ /* 0x000fe200078e0004 */
[----:B------:R2:W-:Y:S04]  /*70e0*/  STL [R1+0x4], R4 ;  /* 0x0000040401007387 */ /* 0x0005e80000100800 */
[----:B------:R-:W4:Y:S01]  /*70f0*/  @P1 LDC.64 R2, c[0x0][0xdb8] ;  /* 0x00036e00ff021b82 */ /* 0x000f220000000a00 */
[----:B-1----:R-:W-:Y:S01]  /*7100*/  IMAD R7, R0, UR4, RZ ;  /* 0x0000000400077c24 */ /* 0x002fe2000f8e02ff */
[----:B------:R-:W-:-:S04]  /*7110*/  MOV R0, 0x400 ;  /* 0x0000040000007802 */ /* 0x000fc80000000f00 */
[----:B---3--:R-:W-:Y:S01]  /*7120*/  LEA R6, R5, R0, 0x18 ;  /* 0x0000000005067211 */ /* 0x008fe200078ec0ff */
[----:B------:R-:W-:Y:S01]  /*7130*/  VIADD R0, R7, 0x5f ;  /* 0x0000005f07007836 */ /* 0x000fe20000000000 */
[----:B------:R2:W-:Y:S01]  /*7140*/  STL [R1+0x14], R7 ;  /* 0x0000140701007387 */ /* 0x0005e20000100800 */
[----:B----4-:R-:W-:-:S03]  /*7150*/  @P1 IMAD.HI.U32 R2, R4, R2, RZ ;  /* 0x0000000204021227 */ /* 0x010fc600078e00ff */
[----:B------:R2:W-:Y:S02]  /*7160*/  STL [R1], R6 ;  /* 0x0000000601007387 */ /* 0x0005e40000100800 */
[----:B------:R-:W-:Y:S01]  /*7170*/  @P1 SHF.R.U32.HI R18, RZ, R3, R2 ;  /* 0x00000003ff121219 */ /* 0x000fe20000011602 */
[----:B------:R-:W-:Y:S01]  /*7180*/  IMAD.HI R2, R0, 0x2aaaaaab, RZ ;  /* 0x2aaaaaab00027827 */ /* 0x000fe200078e02ff */
[----:B------:R-:W-:-:S03]  /*7190*/  IADD3 R3, R6, 0x1c400, RZ ;  /* 0x0001c40006037810 */ /* 0x000fc60007ffe0ff */
[----:B------:R-:W-:Y:S01]  /*71a0*/  IMAD.MOV R0, RZ, RZ, -R18 ;  /* 0x000000ffff007224 */ /* 0x000fe200078e0a12 */
[----:B------:R-:W-:Y:S02]  /*71b0*/  LOP3.LUT P0, RZ, R3, 0x3ff, RZ, 0xc0, !PT ;  /* 0x000003ff03ff7812 */ /* 0x000fe4000780c0ff */
[----:B------:R-:W-:Y:S01]  /*71c0*/  SHF.R.U32.HI R3, RZ, 0x1f, R2 ;  /* 0x0000001fff037819 */ /* 0x000fe20000011602 */
[----:B------:R-:W-:-:S03]  /*71d0*/  IMAD R19, R19, R0, R4 ;  /* 0x0000000013137224 */ /* 0x000fc600078e0204 */
[----:B------:R-:W-:-:S05]  /*71e0*/  LEA.HI.SX32 R0, R2, R3, 0x1c ;  /* 0x0000000302007211 */ /* 0x000fca00078fe2ff */
[----:B------:R2:W-:Y:S02]  /*71f0*/  STL [R1+0x8], R0 ;  /* 0x0000080001007387 */ /* 0x0005e40000100800 */
[----:B------:R-:W-:Y:S05]  /*7200*/  @!P0 BRA `(.L_x_33) ;  /* 0x0000000000408947 */ /* 0x000fea0003800000 */
[----:B------:R-:W-:Y:S01]  /*7210*/  MOV R2, 0x0 ;  /* 0x0000000000027802 */ /* 0x000fe20000000f00 */
[----:B------:R-:W-:Y:S01]  /*7220*/  ULDC.64 UR6, c[0x4][0x90] ;  /* 0x0100240000067ab9 */ /* 0x000fe20000000a00 */
[----:B------:R-:W-:Y:S01]  /*7230*/  ULDC.64 UR8, c[0x4][0x98] ;  /* 0x0100260000087ab9 */ /* 0x000fe20000000a00 */
[----:B------:R-:W-:Y:S01]  /*7240*/  ULDC.64 UR4, c[0x4][0x8] ;  /* 0x0100020000047ab9 */ /* 0x000fe20000000a00 */
[----:B--2---:R-:W-:Y:S01]  /*7250*/  IMAD.U32 R4, RZ, RZ, UR6 ;  /* 0x00000006ff047e24 */ /* 0x004fe2000f8e00ff */
[----:B------:R-:W-:Y:S01]  /*7260*/  MOV R5, UR7 ;  /* 0x0000000700057c02 */ /* 0x000fe20008000f00 */
[----:B------:R-:W1:Y:S01]  /*7270*/  LDC.64 R2, c[0x4][R2] ;  /* 0x0100000002027b82 */ /* 0x000e620000000a00 */
[----:B------:R-:W-:Y:S01]  /*7280*/  IMAD.U32 R6, RZ, RZ, UR8 ;  /* 0x00000008ff067e24 */ /* 0x000fe2000f8e00ff */
[----:B------:R-:W-:Y:S01]  /*7290*/  MOV R10, UR4 ;  /* 0x00000004000a7c02 */ /* 0x000fe20008000f00 */
[----:B------:R-:W-:Y:S01]  /*72a0*/  IMAD.U32 R7, RZ, RZ, UR9 ;  /* 0x00000009ff077e24 */ /* 0x000fe2000f8e00ff */
[----:B------:R-:W-:Y:S01]  /*72b0*/  MOV R12, 0x1 ;  /* 0x00000001000c7802 */ /* 0x000fe20000000f00 */
[----:B------:R-:W-:-:S02]  /*72c0*/  IMAD.U32 R11, RZ, RZ, UR5 ;  /* 0x00000005ff0b7e24 */ /* 0x000fc4000f8e00ff */
[----:B------:R-:W-:Y:S02]  /*72d0*/  IMAD.MOV.U32 R8, RZ, RZ, 0x70 ;  /* 0x00000070ff087424 */ /* 0x000fe400078e00ff */
[----:B------:R-:W-:-:S07]  /*72e0*/  IMAD.MOV.U32 R13, RZ, RZ, RZ ;  /* 0x000000ffff0d7224 */ /* 0x000fce00078e00ff */
[----:B------:R-:W-:-:S07]  /*72f0*/  LEPC R20, `(.L_x_33) ;  /* 0x000000001014794e */ /* 0x000fce0000000000 */
[----:B-1----:R-:W-:Y:S05]  /*7300*/  CALL.ABS.NOINC R2 ;  /* 0x0000000002007343 */ /* 0x002fea0003c00000 */
.L_x_33:
[----:B------:R-:W2:Y:S02]  /*7310*/  LDL R2, [R1] ;  /* 0x0000000001027983 */ /* 0x000ea40000100800 */
[----:B--2---:R-:W-:-:S05]  /*7320*/  VIADD R0, R2, 0x400 ;  /* 0x0000040002007836 */ /* 0x004fca0000000000 */
[----:B------:R-:W-:-:S13]  /*7330*/  LOP3.LUT P0, RZ, R0, 0x3ff, RZ, 0xc0, !PT ;  /* 0x000003ff00ff7812 */ /* 0x000fda000780c0ff */
[----:B------:R-:W-:Y:S05]  /*7340*/  @!P0 BRA `(.L_x_34) ;  /* 0x0000000000808947 */ /* 0x000fea0003800000 */
[----:B------:R-:W-:Y:S01]  /*7350*/  MOV R0, 0x0 ;  /* 0x0000000000007802 */ /* 0x000fe20000000f00 */
[----:B------:R-:W-:Y:S01]  /*7360*/  ULDC.64 UR6, c[0x4][0x90] ;  /* 0x0100240000067ab9 */ /* 0x000fe20000000a00 */
[----:B------:R-:W-:Y:S01]  /*7370*/  ULDC.64 UR8, c[0x4][0x98] ;  /* 0x0100260000087ab9 */ /* 0x000fe20000000a00 */
[----:B------:R-:W-:Y:S01]  /*7380*/  ULDC.64 UR4, c[0x4][0x10] ;  /* 0x0100040000047ab9 */ /* 0x000fe20000000a00 */
[----:B------:R1:W2:Y:S01]  /*7390*/  LDC.64 R2, c[0x4][R0] ;  /* 0x0100000000027b82 */ /* 0x0002a20000000a00 */
[----:B------:R-:W-:Y:S01]  /*73a0*/  MOV R4, UR6 ;  /* 0x0000000600047c02 */ /* 0x000fe20008000f00 */
[----:B------:R-:W-:Y:S01]  /*73b0*/  IMAD.U32 R5, RZ, RZ, UR7 ;  /* 0x00000007ff057e24 */ /* 0x000fe2000f8e00ff */
[----:B------:R-:W-:Y:S01]  /*73c0*/  MOV R7, UR9 ;  /* 0x0000000900077c02 */ /* 0x000fe20008000f00 */
[----:B------:R-:W-:Y:S01]  /*73d0*/  IMAD.U32 R6, RZ, RZ, UR8 ;  /* 0x00000008ff067e24 */ /* 0x000fe2000f8e00ff */
[----:B------:R-:W-:Y:S01]  /*73e0*/  MOV R8, 0x70 ;  /* 0x0000007000087802 */ /* 0x000fe20000000f00 */
[----:B------:R-:W-:-:S02]  /*73f0*/  IMAD.U32 R10, RZ, RZ, UR4 ;  /* 0x00000004ff0a7e24 */ /* 0x000fc4000f8e00ff */
[----:B------:R-:W-:Y:S02]  /*7400*/  IMAD.U32 R11, RZ, RZ, UR5 ;  /* 0x00000005ff0b7e24 */ /* 0x000fe4000f8e00ff */
[----:B------:R-:W-:Y:S02]  /*7410*/  IMAD.MOV.U32 R12, RZ, RZ, 0x1 ;  /* 0x00000001ff0c7424 */ /* 0x000fe400078e00ff */
[----:B-1----:R-:W-:-:S07]  /*7420*/  IMAD.MOV.U32 R13, RZ, RZ, RZ ;  /* 0x000000ffff0d7224 */ /* 0x002fce00078e00ff */
[----:B------:R-:W-:-:S07]  /*7430*/  LEPC R20, `(.L_x_35) ;  /* 0x000000001014794e */ /* 0x000fce0000000000 */
[----:B--2---:R-:W-:Y:S05]  /*7440*/  CALL.ABS.NOINC R2 ;  /* 0x0000000002007343 */ /* 0x004fea0003c00000 */
.L_x_35:
[----:B------:R-:W-:Y:S01]  /*7450*/  MOV R2, 0x0 ;  /* 0x0000000000027802 */ /* 0x000fe20000000f00 */
[----:B------:R-:W-:Y:S01]  /*7460*/  ULDC.64 UR6, c[0x4][0x90] ;  /* 0x0100240000067ab9 */ /* 0x000fe20000000a00 */
[----:B------:R-:W-:Y:S01]  /*7470*/  ULDC.64 UR8, c[0x4][0x98] ;  /* 0x0100260000087ab9 */ /* 0x000fe20000000a00 */
[----:B------:R-:W-:Y:S01]  /*7480*/  ULDC.64 UR4, c[0x4][0x18] ;  /* 0x0100060000047ab9 */ /* 0x000fe20000000a00 */
[----:B------:R-:W-:Y:S01]  /*7490*/  MOV R4, UR6 ;  /* 0x0000000600047c02 */ /* 0x000fe20008000f00 */
[----:B------:R-:W-:Y:S01]  /*74a0*/  IMAD.U32 R5, RZ, RZ, UR7 ;  /* 0x00000007ff057e24 */ /* 0x000fe2000f8e00ff */
        /* <DEDUP_REMOVED lines=10> */
.L_x_34:
[----:B------:R-:W1:Y:S01]  /*7550*/  LDC R0, c[0x0][0x428] ;  /* 0x00010a00ff007b82 */ /* 0x000e620000000800 */
[----:B------:R-:W-:Y:S01]  /*7560*/  ULDC.64 UR4, c[0x0][0x9f8] ;  /* 0x00027e0000047ab9 */ /* 0x000fe20000000a00 */
[----:B------:R-:W2:Y:S01]  /*7570*/  LDL.LU R5, [R1+0x4] ;  /* 0x0000040001057983 */ /* 0x000ea20000300800 */
[----:B-1----:R-:W-:-:S03]  /*7580*/  ISETP.NE.AND P1, PT, R0, 0x1, PT ;  /* 0x000000010000780c */ /* 0x002fc60003f25270 */
[----:B------:R-:W3:Y:S01]  /*7590*/  LDL R4, [R1+0xc] ;  /* 0x00000c0001047983 */ /* 0x000ee20000100800 */
[----:B------:R-:W-:Y:S01]  /*75a0*/  ISETP.NE.U32.AND P0, PT, RZ, UR4, PT ;  /* 0x00000004ff007c0c */ /* 0x000fe2000bf05070 */
[----:B------:R-:W-:Y:S01]  /*75b0*/  IMAD.MOV.U32 R6, RZ, RZ, R18 ;  /* 0x000000ffff067224 */ /* 0x000fe200078e0012 */
[----:B------:R-:W-:Y:S01]  /*75c0*/  MOV R0, R19 ;  /* 0x0000001300007202 */ /* 0x000fe20000000f00 */
[----:B------:R-:W1:Y:S01]  /*75d0*/  S2R R7, SR_TID.X ;  /* 0x0000000000077919 */ /* 0x000e620000002100 */
[----:B------:R-:W-:Y:S01]  /*75e0*/  ISETP.NE.AND.EX P0, PT, RZ, UR5, PT, P0 ;  /* 0x00000005ff007c0c */ /* 0x000fe2000bf05300 */
[----:B------:R-:W-:-:S04]  /*75f0*/  ULDC UR4, c[0x0][0xda8] ;  /* 0x00036a0000047ab9 */ /* 0x000fc80000000800 */
[----:B------:R-:W4:Y:S08]  /*7600*/  @P1 LDC R2, c[0x0][0x42c] ;  /* 0x00010b00ff021b82 */ /* 0x000f300000000800 */
[----:B------:R-:W1:Y:S01]  /*7610*/  @P1 LDC R3, c[0x0][0x430] ;  /* 0x00010c00ff031b82 */ /* 0x000e620000000800 */
[----:B----4-:R-:W-:Y:S01]  /*7620*/  @P1 IMAD.HI.U32 R2, R19, R2, RZ ;  /* 0x0000000213021227 */ /* 0x010fe200078e00ff */
[----:B-1----:R-:W-:-:S04]  /*7630*/  LOP3.LUT R7, R7, 0x1f, RZ, 0xc0, !PT ;  /* 0x0000001f07077812 */ /* 0x002fc800078ec0ff */
[----:B------:R-:W-:Y:S02]  /*7640*/  @P1 SHF.R.U32.HI R0, RZ, R3, R2 ;  /* 0x00000003ff001219 */ /* 0x000fe40000011602 */
[----:B------:R-:W1:Y:S02]  /*7650*/  @P0 LDC.64 R2, c[0x0][0x9f8] ;  /* 0x00027e00ff020b82 */ /* 0x000e640000000a00 */
[----:B-1----:R-:W-:-:S05]  /*7660*/  @P0 IMAD.WIDE R2, R18, 0x4, R2 ;  /* 0x0000000412020825 */ /* 0x002fca00078e0202 */
[----:B------:R1:W5:Y:S01]  /*7670*/  @P0 LDG.E R6, desc[UR40][R2.64] ;  /* 0x0000002802060981 */ /* 0x000362000c1e1900 */
[----:B------:R-:W-:-:S04]  /*7680*/  ISETP.NE.AND P1, PT, R7, RZ, PT ;  /* 0x000000ff0700720c */ /* 0x000fc80003f25270 */
[----:B------:R-:W-:-:S09]  /*7690*/  PLOP3.LUT P2, PT, P1, PT, PT, 0x8, 0x0 ;  /* 0x000000000000781c */ /* 0x000fd20000f4e170 */
[----:B------:R-:W-:-:S05]  /*76a0*/  VOTEU.ALL UP1, P1 ;  /* 0x00000000003f7886 */ /* 0x000fca0000820000 */
[----:B------:R-:W-:-:S04]  /*76b0*/  @!UP1 UIADD3 UR8, UP0, UR42, 0x270, URZ ;  /* 0x000002702a089890 */ /* 0x000fc8000ff1e03f */
[----:B------:R-:W-:-:S03]  /*76c0*/  @!UP1 UIADD3.X UR9, URZ, UR43, URZ, UP0, !UPT ;  /* 0x0000002b3f099290 */ /* 0x000fc600087fe43f */
[----:B------:R-:W-:Y:S01]  /*76d0*/  VOTEU.ALL UP0, P1 ;  /* 0x00000000003f7886 */ /* 0x000fe20000800000 */
[----:B--2---:R-:W-:-:S04]  /*76e0*/  IMAD.MOV R8, RZ, RZ, -R5 ;  /* 0x000000ffff087224 */ /* 0x004fc800078e0a05 */
[----:B---3--:R-:W-:-:S05]  /*76f0*/  IMAD R8, R8, UR4, R4 ;  /* 0x0000000408087c24 */ /* 0x008fca000f8e0204 */
[----:B-1----:R-:W-:-:S07]  /*7700*/  SHF.L.U32 R8, R8, 0x7, RZ ;  /* 0x0000000708087819 */ /* 0x002fce00000006ff */
.L_x_36:
[----:B------:R-:W-:Y:S02]  /*7710*/  PLOP3.LUT P0, PT, P0, P2, PT, 0xa2, 0x0 ;  /* 0x000000000000781c */ /* 0x000fe40000705472 */
[----:B------:R-:W-:Y:S01]  /*7720*/  @P2 R2UR P0, UR7, R18 ;  /* 0x00000000120722ca */ /* 0x000fe20000000000 */
[----:B------:R-:W-:-:S07]  /*7730*/  UMOV UR4, URZ ;  /* 0x0000003f00047c82 */ /* 0x000fce0008000000 */
[----:B------:R-:W-:Y:S02]  /*7740*/  PLOP3.LUT P0, PT, P0, P2, PT, 0xa2, 0x0 ;  /* 0x000000000000781c */ /* 0x000fe40000705472 */
[----:B------:R-:W-:-:S08]  /*7750*/  @P2 R2UR.OR P0, UR6, R19 ;  /* 0x00000000130622ca */ /* 0x000fd00000100000 */
[----:B------:R-:W-:Y:S02]  /*7760*/  PLOP3.LUT P0, PT, P0, P2, PT, 0xa2, 0x0 ;  /* 0x000000000000781c */ /* 0x000fe40000705472 */
[----:B------:R-:W-:-:S08]  /*7770*/  @P2 R2UR.OR P0, UR5, R8 ;  /* 0x00000000080522ca */ /* 0x000fd00000100000 */
[----:B------:R-:W-:-:S05]  /*7780*/  @P2 PLOP3.LUT P2, PT, P0, PT, PT, 0x80, 0x0 ;  /* 0x000000000000281c */ /* 0x000fca000074f070 */
[----:B------:R1:W-:Y:S08]  /*7790*/  @!UP0 UTMAPF.L2.4D [UR4], [UR8] ;  /* 0x00000004080085b8 */ /* 0x0003f00008018000 */
[----:B-1----:R-:W-:Y:S05]  /*77a0*/  @P2 BRA.U.ANY `(.L_x_36) ;  /* 0xfffffffd00d82947 */ /* 0x002fea000393ffff */
[----:B------:R-:W1:Y:S01]  /*77b0*/  LDC.64 R2, c[0x0][0x3f8] ;  /* 0x0000fe00ff027b82 */ /* 0x000e620000000a00 */
[----:B------:R-:W-:Y:S01]  /*77c0*/  UMOV UR4, 0xffffffff ;  /* 0xffffffff00047882 */ /* 0x000fe20000000000 */
[----:B-1----:R-:W-:-:S04]  /*77d0*/  ISETP.NE.U32.AND P0, PT, R2, RZ, PT ;  /* 0x000000ff0200720c */ /* 0x002fc80003f05070 */
[----:B------:R-:W-:-:S04]  /*77e0*/  ISETP.NE.AND.EX P0, PT, R3, RZ, PT, P0 ;  /* 0x000000ff0300720c */ /* 0x000fc80003f05300 */
[----:B-----5:R-:W-:Y:S01]  /*77f0*/  SEL R4, R6, RZ, !P0 ;  /* 0x000000ff06047207 */ /* 0x020fe20004000000 */
[----:B------:R-:W-:Y:S08]  /*7800*/  BRA.DIV UR4, `(.L_x_37) ;  /* 0x0000002604307947 */ /* 0x000ff0000b800000 */
.L_x_90:
[----:B------:R-:W2:Y:S01]  /*7810*/  LDL R5, [R1+0x8] ;  /* 0x0000080001057983 */ /* 0x000ea20000100800 */
[----:B------:R-:W-:Y:S01]  /*7820*/  UMOV UR4, 0xffffffff ;  /* 0xffffffff00047882 */ /* 0x000fe20000000000 */
[----:B------:R-:W-:Y:S01]  /*7830*/  SHF.R.S32.HI R7, RZ, 0x1f, R6 ;  /* 0x0000001fff077819 */ /* 0x000fe20000011406 */
[----:B--2---:R-:W-:Y:S01]  /*7840*/  VIADD R9, R5, 0xffffffff ;  /* 0xffffffff05097836 */ /* 0x004fe20000000000 */
[----:B------:R-:W-:Y:S06]  /*7850*/  BRA.DIV UR4, `(.L_x_38) ;  /* 0x0000002604507947 */ /* 0x000fec000b800000 */
[----:B------:R-:W-:-:S13]  /*7860*/  ELECT P6, URZ, PT ;  /* 0x00000000003f782f */ /* 0x000fda00038c0000 */
.L_x_93:
[----:B------:R-:W-:Y:S05]  /*7870*/  @!P6 BRA `(.L_x_39) ;  /* 0x0000000000ece947 */ /* 0x000fea0003800000 */
[----:B------:R1:W-:Y:S01]  /*7880*/  STL [R1+0x10], R9 ;  /* 0x0000100901007387 */ /* 0x0003e20000100800 */
[----:B------:R-:W-:Y:S01]  /*7890*/  IMAD.MOV.U32 R4, RZ, RZ, R6 ;  /* 0x000000ffff047224 */ /* 0x000fe200078e0006 */
[----:B------:R-:W-:Y:S06]  /*78a0*/  @!P0 BRA `(.L_x_40) ;  /* 0x0000000000488947 */ /* 0x000fec0003800000 */
[----:B------:R-:W2:Y:S01]  /*78b0*/  LDC R11, c[0x0][0x41c] ;  /* 0x00010700ff0b7b82 */ /* 0x000ea20000000800 */
[----:B------:R-:W-:Y:S01]  /*78c0*/  ULDC.64 UR4, c[0x0][0x408] ;  /* 0x0001020000047ab9 */ /* 0x000fe20000000a00 */
[----:B--2---:R-:W-:-:S13]  /*78d0*/  ISETP.NE.AND P1, PT, R11, 0x1, PT ;  /* 0x000000010b00780c */ /* 0x004fda0003f25270 */
[----:B------:R-:W2:Y:S02]  /*78e0*/  @P1 LDC.64 R4, c[0x0][0x420] ;  /* 0x00010800ff041b82 */ /* 0x000ea40000000a00 */
[----:B--2---:R-:W-:Y:S01]  /*78f0*/  @P1 IMAD.HI.U32 R10, R9, R4, RZ ;  /* 0x00000004090a1227 */ /* 0x004fe200078e00ff */
[----:B------:R-:W-:-:S04]  /*7900*/  MOV R4, R9 ;  /* 0x0000000900047202 */ /* 0x000fc80000000f00 */
[----:B------:R-:W-:Y:S01]  /*7910*/  @P1 SHF.R.U32.HI R4, RZ, R5, R10 ;  /* 0x00000005ff041219 */ /* 0x000fe2000001160a */
[----:B------:R-:W-:-:S04]  /*7920*/  IMAD R10, R7, UR4, RZ ;  /* 0x00000004070a7c24 */ /* 0x000fc8000f8e02ff */
[----:B------:R-:W-:Y:S02]  /*7930*/  IMAD.MOV R5, RZ, RZ, -R4 ;  /* 0x000000ffff057224 */ /* 0x000fe400078e0a04 */
[----:B------:R-:W-:Y:S02]  /*7940*/  IMAD R10, R6, UR5, R10 ;  /* 0x00000005060a7c24 */ /* 0x000fe4000f8e020a */
[----:B------:R-:W-:-:S05]  /*7950*/  IMAD R5, R11, R5, R9 ;  /* 0x000000050b057224 */ /* 0x000fca00078e0209 */
[----:B------:R2:W-:Y:S02]  /*7960*/  STL [R1+0x10], R5 ;  /* 0x0000100501007387 */ /* 0x0005e40000100800 */
[----:B--2---:R-:W-:-:S03]  /*7970*/  SHF.R.S32.HI R5, RZ, 0x1f, R4 ;  /* 0x0000001fff057819 */ /* 0x004fc60000011404 */
[----:B------:R-:W-:-:S04]  /*7980*/  IMAD.WIDE.U32 R4, R6, UR4, R4 ;  /* 0x0000000406047c25 */ /* 0x000fc8000f8e0004 */
[----:B------:R-:W-:Y:S01]  /*7990*/  IMAD.IADD R5, R5, 0x1, R10 ;  /* 0x0000000105057824 */ /* 0x000fe200078e020a */
[----:B------:R-:W-:-:S04]  /*79a0*/  LEA R10, P1, R4, R2, 0x2 ;  /* 0x00000002040a7211 */ /* 0x000fc800078210ff */
[----:B------:R-:W-:-:S05]  /*79b0*/  LEA.HI.X R11, R4, R3, R5, 0x2, P1 ;  /* 0x00000003040b7211 */ /* 0x000fca00008f1405 */
[----:B------:R2:W5:Y:S04]  /*79c0*/  LDG.E R4, desc[UR40][R10.64] ;  /* 0x000000280a047981 */ /* 0x000568000c1e1900 */
.L_x_40:
[----:B--2---:R-:W2:Y:S01]  /*79d0*/  S2R R10, SR_CgaCtaId ;  /* 0x00000000000a7919 */ /* 0x004ea20000008800 */
[----:B------:R-:W-:-:S04]  /*79e0*/  MOV R5, 0x400 ;  /* 0x0000040000057802 */ /* 0x000fc80000000f00 */
[----:B--2---:R-:W-:Y:S02]  /*79f0*/  LEA R5, R10, R5, 0x18 ;  /* 0x000000050a057211 */ /* 0x004fe400078ec0ff */
[----:B------:R-:W-:Y:S02]  /*7a00*/  SHF.L.U32 R10, R17, 0x1f, RZ ;  /* 0x0000001f110a7819 */ /* 0x000fe400000006ff */
[----:B------:R-:W-:-:S04]  /*7a10*/  LEA R5, R16, R5, 0x3 ;  /* 0x0000000510057211 */ /* 0x000fc800078e18ff */
[----:B------:R-:W2:Y:S02]  /*7a20*/  SYNCS.PHASECHK.TRANS64.TRYWAIT P1, [R5+URZ+0x22840], R10 ;  /* 0x0228400a050075a7 */ /* 0x000ea4000802017f */
[----:B--2---:R-:W-:Y:S05]  /*7a30*/  @!P1 BRA `(.L_x_41) ;  /* 0x0000002000f89947 */ /* 0x004fea0003800000 */
.L_x_94:
[----:B------:R-:W3:Y:S02]  /*7a40*/  S2R R11, SR_TID.X ;  /* 0x00000000000b7919 */ /* 0x000ee40000002100 */
[----:B---3--:R-:W-:-:S04]  /*7a50*/  LOP3.LUT R11, R11, 0x7f, RZ, 0xc0, !PT ;  /* 0x0000007f0b0b7812 */ /* 0x008fc800078ec0ff */
[----:B------:R-:W-:-:S13]  /*7a60*/  ISETP.NE.AND P1, PT, R11, RZ, PT ;  /* 0x000000ff0b00720c */ /* 0x000fda0003f25270 */
[----:B------:R-:W-:Y:S05]  /*7a70*/  @P1 BRA `(.L_x_42) ;  /* 0x00000000001c1947 */ /* 0x000fea0003800000 */
[----:B------:R-:W3:Y:S01]  /*7a80*/  S2R R11, SR_TID.X ;  /* 0x00000000000b7919 */ /* 0x000ee20000002100 */
[----:B--2---:R-:W-:-:S04]  /*7a90*/  IMAD.MOV.U32 R10, RZ, RZ, 0x3000 ;  /* 0x00003000ff0a7424 */ /* 0x004fc800078e00ff */
[----:B------:R4:W-:Y:S01]  /*7aa0*/  SYNCS.ARRIVE.TRANS64 RZ, [R5+URZ+0x22830], R10 ;  /* 0x0228300a05ff79a7 */ /* 0x0009e2000800003f */
[----:B---3--:R-:W-:-:S04]  /*7ab0*/  LOP3.LUT R11, R11, 0x1f, RZ, 0xc0, !PT ;  /* 0x0000001f0b0b7812 */ /* 0x008fc800078ec0ff */
[----:B------:R-:W-:-:S13]  /*7ac0*/  ISETP.NE.AND P1, PT, R11, RZ, PT ;  /* 0x000000ff0b00720c */ /* 0x000fda0003f25270 */
[----:B----4-:R-:W-:Y:S05]  /*7ad0*/  @!P1 BRA `(.L_x_42) ;  /* 0x0000000000049947 */ /* 0x010fea0003800000 */
[----:B------:R-:W-:Y:S01]  /*7ae0*/  BPT.TRAP 0x1 ;  /* 0x000000040000795c */ /* 0x000fe20000300000 */
.L_x_42:
[----:B--2---:R-:W2:Y:S01]  /*7af0*/  LDL R10, [R1+0x10] ;  /* 0x00001000010a7983 */ /* 0x004ea20000100800 */
[----:B------:R-:W-:Y:S01]  /*7b00*/  MOV R11, 0x400 ;  /* 0x00000400000b7802 */ /* 0x000fe20000000f00 */
[----:B------:R-:W3:Y:S01]  /*7b10*/  S2R R12, SR_CgaCtaId ;  /* 0x00000000000c7919 */ /* 0x000ee20000008800 */
[----:B------:R-:W-:Y:S01]  /*7b20*/  R2UR UR9, R5 ;  /* 0x00000000050972ca */ /* 0x000fe200000e0000 */
[----:B------:R-:W-:Y:S01]  /*7b30*/  UIADD3 UR4, UP0, UR42, 0x370, URZ ;  /* 0x000003702a047890 */ /* 0x000fe2000ff1e03f */
[----:B------:R-:W-:Y:S02]  /*7b40*/  R2UR UR12, R0 ;  /* 0x00000000000c72ca */ /* 0x000fe400000e0000 */
[----:B-----5:R-:W-:Y:S01]  /*7b50*/  R2UR UR13, R4 ;  /* 0x00000000040d72ca */ /* 0x020fe200000e0000 */
[----:B------:R-:W-:Y:S01]  /*7b60*/  UIADD3.X UR5, URZ, UR43, URZ, UP0, !UPT ;  /* 0x0000002b3f057290 */ /* 0x000fe200087fe43f */
[----:B---3--:R-:W-:-:S05]  /*7b70*/  LEA R11, R12, R11, 0x18 ;  /* 0x0000000b0c0b7211 */ /* 0x008fca00078ec0ff */
[----:B------:R-:W-:-:S05]  /*7b80*/  IMAD R5, R16, 0x3000, R11 ;  /* 0x0000300010057824 */ /* 0x000fca00078e020b */
[----:B------:R-:W-:Y:S01]  /*7b90*/  R2UR UR8, R5 ;  /* 0x00000000050872ca */ /* 0x000fe200000e0000 */
[----:B------:R-:W-:Y:S01]  /*7ba0*/  UIADD3 UR9, UR9, 0x22830, URZ ;  /* 0x0002283009097890 */ /* 0x000fe2000fffe03f */
[----:B------:R-:W-:Y:S01]  /*7bb0*/  UMOV UR6, 0x0 ;  /* 0x0000000000067882 */ /* 0x000fe20000000000 */
[----:B------:R-:W-:Y:S01]  /*7bc0*/  UMOV UR7, 0x14f00000 ;  /* 0x14f0000000077882 */ /* 0x000fe20000000000 */
[----:B------:R-:W-:-:S09]  /*7bd0*/  UMOV UR10, URZ ;  /* 0x0000003f000a7c82 */ /* 0x000fd20008000000 */
[----:B------:R-:W-:Y:S01]  /*7be0*/  UIADD3 UR8, UR8, 0x1c400, URZ ;  /* 0x0001c40008087890 */ /* 0x000fe2000fffe03f */
[----:B--2---:R-:W-:-:S13]  /*7bf0*/  R2UR UR11, R10 ;  /* 0x000000000a0b72ca */ /* 0x004fda00000e0000 */
[----:B------:R-:W-:-:S09]  /*7c00*/  UIMAD UR11, UR11, 0x60, URZ ;  /* 0x000000600b0b78a4 */ /* 0x000fd2000f8e023f */
[----:B------:R2:W-:Y:S02]  /*7c10*/  UTMALDG.4D [UR8], [UR4], desc[UR6] ;  /* 0x00000608040075b4 */ /* 0x0005e40008019000 */
[----:B--2---:R-:W-:Y:S01]  /*7c20*/  NOP ;  /* 0x0000000000007918 */ /* 0x004fe20000000000 */
.L_x_39:
[----:B------:R-:W2:Y:S01]  /*7c30*/  LDL R12, [R1+0x18] ;  /* 0x00001800010c7983 */ /* 0x000ea20000100800 */
[----:B------:R-:W-:Y:S05]  /*7c40*/  WARPSYNC.ALL ;  /* 0x0000000000007948 */ /* 0x000fea0003800000 */
[----:B------:R-:W3:Y:S01]  /*7c50*/  S2R R11, SR_CgaCtaId ;  /* 0x00000000000b7919 */ /* 0x000ee20000008800 */
[----:B------:R-:W-:Y:S01]  /*7c60*/  MOV R10, 0x400 ;  /* 0x00000400000a7802 */ /* 0x000fe20000000f00 */
[----:B------:R-:W-:Y:S01]  /*7c70*/  BAR.SYNC.DEFER_BLOCKING 0x8, 0x120 ;  /* 0x0204800000007b1d */ /* 0x000fe20000010000 */
[----:B------:R-:W-:-:S13]  /*7c80*/  ELECT P1, URZ, PT ;  /* 0x00000000003f782f */ /* 0x000fda0003820000 */
[----:B------:R-:W-:Y:S01]  /*7c90*/  @P1 R2UR UR13, R18 ;  /* 0x00000000120d12ca */ /* 0x000fe200000e0000 */
[----:B------:R-:W-:Y:S01]  /*7ca0*/  UIADD3 UR4, UP0, UR42, 0x270, URZ ;  /* 0x000002702a047890 */ /* 0x000fe2000ff1e03f */
[----:B------:R-:W-:Y:S02]  /*7cb0*/  @P1 R2UR UR12, R19 ;  /* 0x00000000130c12ca */ /* 0x000fe400000e0000 */
[----:B------:R-:W-:Y:S01]  /*7cc0*/  @P1 R2UR UR11, R8 ;  /* 0x00000000080b12ca */ /* 0x000fe200000e0000 */
[----:B------:R-:W-:Y:S01]  /*7cd0*/  UIADD3.X UR5, URZ, UR43, URZ, UP0, !UPT ;  /* 0x0000002b3f057290 */ /* 0x000fe200087fe43f */
[----:B------:R-:W-:Y:S01]  /*7ce0*/  BSSY B0, `(.L_x_43) ;  /* 0x000000f000007945 */ /* 0x000fe20003800000 */
[----:B------:R-:W-:Y:S01]  /*7cf0*/  UMOV UR6, 0x0 ;  /* 0x0000000000067882 */ /* 0x000fe20000000000 */
[----:B------:R-:W-:Y:S01]  /*7d00*/  UMOV UR7, 0x12f00000 ;  /* 0x12f0000000077882 */ /* 0x000fe20000000000 */
[----:B------:R-:W-:Y:S01]  /*7d10*/  UMOV UR10, URZ ;  /* 0x0000003f000a7c82 */ /* 0x000fe20008000000 */
[----:B------:R-:W-:Y:S01]  /*7d20*/  @P1 IMAD.MOV.U32 R5, RZ, RZ, 0x4000 ;  /* 0x00004000ff051424 */ /* 0x000fe200078e00ff */
[----:B---3--:R-:W-:-:S04]  /*7d30*/  LEA R10, R11, R10, 0x18 ;  /* 0x0000000a0b0a7211 */ /* 0x008fc800078ec0ff */
[----:B------:R-:W-:Y:S01]  /*7d40*/  R2UR UR9, R10 ;  /* 0x000000000a0972ca */ /* 0x000fe200000e0000 */
[----:B------:R2:W-:-:S12]  /*7d50*/  @P1 SYNCS.ARRIVE.TRANS64 RZ, [R10+URZ+0x22800], R5 ;  /* 0x022800050aff19a7 */ /* 0x0005d8000800003f */
[----:B------:R-:W-:Y:S02]  /*7d60*/  UIADD3 UR8, UR9, 0x18400, URZ ;  /* 0x0001840009087890 */ /* 0x000fe4000fffe03f */
[----:B------:R-:W-:-:S09]  /*7d70*/  UIADD3 UR9, UR9, 0x22800, URZ ;  /* 0x0002280009097890 */ /* 0x000fd2000fffe03f */
[----:B------:R3:W-:Y:S01]  /*7d80*/  UTMALDG.4D [UR8], [UR4], desc[UR6] ;  /* 0x00000608040075b4 */ /* 0x0007e20008019000 */
[----:B--2---:R-:W-:-:S04]  /*7d90*/  LOP3.LUT R5, R12, 0x1, RZ, 0xc, !PT ;  /* 0x000000010c057812 */ /* 0x004fc800078e0cff */
[----:B------:R-:W-:-:S04]  /*7da0*/  SHF.L.U32 R5, R5, 0x1f, RZ ;  /* 0x0000001f05057819 */ /* 0x000fc800000006ff */
[----:B------:R-:W2:Y:S02]  /*7db0*/  SYNCS.PHASECHK.TRANS64.TRYWAIT P1, [R10+URZ+0x22820], R5 ;  /* 0x022820050a0075a7 */ /* 0x000ea4000802017f */
[----:B--23--:R-:W-:Y:S05]  /*7dc0*/  @!P1 BRA `(.L_x_44) ;  /* 0x0000002000289947 */ /* 0x00cfea0003800000 */
.L_x_95:
[----:B------:R-:W-:Y:S05]  /*7dd0*/  BSYNC B0 ;  /* 0x0000000000007941 */ /* 0x000fea0003800000 */
.L_x_43:
[----:B------:R-:W-:Y:S04]  /*7de0*/  BSSY B0, `(.L_x_45) ;  /* 0x0000037000007945 */ /* 0x000fe80003800000 */
[----:B------:R-:W-:Y:S05]  /*7df0*/  @!P6 BRA `(.L_x_46) ;  /* 0x0000000000d4e947 */ /* 0x000fea0003800000 */
[----:B------:R-:W3:Y:S01]  /*7e00*/  S2R R11, SR_CgaCtaId ;  /* 0x00000000000b7919 */ /* 0x000ee20000008800 */
[----:B--2---:R-:W-:Y:S02]  /*7e10*/  MOV R8, 0x400 ;  /* 0x0000040000087802 */ /* 0x004fe40000000f00 */
[----:B------:R-:W-:Y:S01]  /*7e20*/  SHF.L.U32 R5, R17, 0x1f, RZ ;  /* 0x0000001f11057819 */ /* 0x000fe200000006ff */
[----:B------:R-:W2:Y:S01]  /*7e30*/  S2R R10, SR_TID.X ;  /* 0x00000000000a7919 */ /* 0x000ea20000002100 */
[----:B---3--:R-:W-:-:S04]  /*7e40*/  LEA R8, R11, R8, 0x18 ;  /* 0x000000080b087211 */ /* 0x008fc800078ec0ff */
[----:B------:R-:W-:Y:S02]  /*7e50*/  LEA R8, R16, R8, 0x3 ;  /* 0x0000000810087211 */ /* 0x000fe400078e18ff */
[----:B--2---:R-:W-:Y:S02]  /*7e60*/  LOP3.LUT R10, R10, 0x7f, RZ, 0xc0, !PT ;  /* 0x0000007f0a0a7812 */ /* 0x004fe400078ec0ff */
[----:B------:R-:W2:Y:S02]  /*7e70*/  SYNCS.PHASECHK.TRANS64.TRYWAIT P1, [R8+URZ+0x22860], R5 ;  /* 0x02286005080075a7 */ /* 0x000ea4000802017f */
[----:B------:R-:W-:Y:S01]  /*7e80*/  ISETP.NE.AND P2, PT, R10, RZ, PT ;  /* 0x000000ff0a00720c */ /* 0x000fe20003f45270 */
[----:B--2---:R-:W-:-:S12]  /*7e90*/  @!P1 BRA `(.L_x_47) ;  /* 0x0000002000149947 */ /* 0x004fd80003800000 */
.L_x_96:
        /* <DEDUP_REMOVED lines=8> */
.L_x_48:
[----:B------:R-:W3:Y:S01]  /*7f20*/  LDL R10, [R1+0x10] ;  /* 0x00001000010a7983 */ /* 0x000ee20000100800 */
[----:B--2---:R-:W-:Y:S01]  /*7f30*/  MOV R5, 0x400 ;  /* 0x0000040000057802 */ /* 0x004fe20000000f00 */
[----:B------:R-:W2:Y:S01]  /*7f40*/  S2R R11, SR_CgaCtaId ;  /* 0x00000000000b7919 */ /* 0x000ea20000008800 */
[----:B------:R-:W-:Y:S01]  /*7f50*/  R2UR UR9, R8 ;  /* 0x00000000080972ca */ /* 0x000fe200000e0000 */
[----:B------:R-:W-:Y:S01]  /*7f60*/  UIADD3 UR4, UP0, UR42, 0x470, URZ ;  /* 0x000004702a047890 */ /* 0x000fe2000ff1e03f */
[----:B------:R-:W-:Y:S02]  /*7f70*/  R2UR UR12, R0 ;  /* 0x00000000000c72ca */ /* 0x000fe400000e0000 */
[----:B------:R-:W-:Y:S01]  /*7f80*/  R2UR UR13, R4 ;  /* 0x00000000040d72ca */ /* 0x000fe200000e0000 */
[----:B------:R-:W-:Y:S01]  /*7f90*/  UIADD3.X UR5, URZ, UR43, URZ, UP0, !UPT ;  /* 0x0000002b3f057290 */ /* 0x000fe200087fe43f */
[----:B--2---:R-:W-:-:S05]  /*7fa0*/  LEA R5, R11, R5, 0x18 ;  /* 0x000000050b057211 */ /* 0x004fca00078ec0ff */
[----:B------:R-:W-:-:S05]  /*7fb0*/  IMAD R5, R16, 0xc000, R5 ;  /* 0x0000c00010057824 */ /* 0x000fca00078e0205 */
[----:B------:R-:W-:Y:S01]  /*7fc0*/  R2UR UR14, R5 ;  /* 0x00000000050e72ca */ /* 0x000fe200000e0000 */
[----:B------:R-:W-:Y:S01]  /*7fd0*/  UIADD3 UR9, UR9, 0x22850, URZ ;  /* 0x0002285009097890 */ /* 0x000fe2000fffe03f */
[----:B------:R-:W-:Y:S01]  /*7fe0*/  UMOV UR10, URZ ;  /* 0x0000003f000a7c82 */ /* 0x000fe20008000000 */
[----:B------:R-:W-:Y:S01]  /*7ff0*/  UMOV UR6, 0x0 ;  /* 0x0000000000067882 */ /* 0x000fe20000000000 */
[----:B------:R-:W-:-:S09]  /*8000*/  UMOV UR7, 0x14f00000 ;  /* 0x14f0000000077882 */ /* 0x000fd20000000000 */
[----:B------:R-:W-:Y:S02]  /*8010*/  UIADD3 UR8, UR14, 0x400, URZ ;  /* 0x000004000e087890 */ /* 0x000fe4000fffe03f */
[----:B------:R-:W-:Y:S02]  /*8020*/  UIADD3 UR15, UR14, 0x3400, URZ ;  /* 0x000034000e0f7890 */ /* 0x000fe4000fffe03f */
[----:B------:R-:W-:Y:S01]  /*8030*/  UIADD3 UR17, UR14, 0x6400, URZ ;  /* 0x000064000e117890 */ /* 0x000fe2000fffe03f */
[----:B------:R-:W-:Y:S01]  /*8040*/  UMOV UR16, 0x40 ;  /* 0x0000004000107882 */ /* 0x000fe20000000000 */
[----:B------:R-:W-:-:S03]  /*8050*/  UIADD3 UR18, UR14, 0x9400, URZ ;  /* 0x000094000e127890 */ /* 0x000fc6000fffe03f */
[----:B------:R-:W-:Y:S01]  /*8060*/  UMOV UR14, 0x80 ;  /* 0x00000080000e7882 */ /* 0x000fe20000000000 */
[----:B---3--:R-:W-:-:S13]  /*8070*/  R2UR UR11, R10 ;  /* 0x000000000a0b72ca */ /* 0x008fda00000e0000 */
[----:B------:R-:W-:-:S09]  /*8080*/  UIMAD UR11, UR11, 0x60, URZ ;  /* 0x000000600b0b78a4 */ /* 0x000fd2000f8e023f */
[----:B------:R2:W-:Y:S02]  /*8090*/  UTMALDG.4D [UR8], [UR4], desc[UR6] ;  /* 0x00000608040075b4 */ /* 0x0005e40008019000 */
[----:B--2---:R-:W-:Y:S01]  /*80a0*/  UMOV UR8, UR15 ;  /* 0x0000000f00087c82 */ /* 0x004fe20008000000 */
[----:B------:R-:W-:Y:S02]  /*80b0*/  UMOV UR10, UR16 ;  /* 0x00000010000a7c82 */ /* 0x000fe40008000000 */
[----:B------:R2:W-:Y:S02]  /*80c0*/  UTMALDG.4D [UR8], [UR4], desc[UR6] ;  /* 0x00000608040075b4 */ /* 0x0005e40008019000 */
[----:B--2---:R-:W-:Y:S01]  /*80d0*/  UMOV UR8, UR17 ;  /* 0x0000001100087c82 */ /* 0x004fe20008000000 */
[----:B------:R-:W-:Y:S01]  /*80e0*/  UMOV UR10, UR14 ;  /* 0x0000000e000a7c82 */ /* 0x000fe20008000000 */
[----:B------:R-:W-:Y:S01]  /*80f0*/  UMOV UR14, 0xc0 ;  /* 0x000000c0000e7882 */ /* 0x000fe20000000000 */
[----:B------:R2:W-:Y:S02]  /*8100*/  UTMALDG.4D [UR8], [UR4], desc[UR6] ;  /* 0x00000608040075b4 */ /* 0x0005e40008019000 */
[----:B--2---:R-:W-:Y:S01]  /*8110*/  UMOV UR8, UR18 ;  /* 0x0000001200087c82 */ /* 0x004fe20008000000 */
[----:B------:R-:W-:-:S02]  /*8120*/  UMOV UR10, UR14 ;  /* 0x0000000e000a7c82 */ /* 0x000fc40008000000 */
[----:B------:R3:W-:Y:S02]  /*8130*/  UTMALDG.4D [UR8], [UR4], desc[UR6] ;  /* 0x00000608040075b4 */ /* 0x0007e40008019000 */
[----:B---3--:R-:W-:Y:S01]  /*8140*/  NOP ;  /* 0x0000000000007918 */ /* 0x008fe20000000000 */
.L_x_46:
[----:B------:R-:W-:Y:S05]  /*8150*/  BSYNC B0 ;  /* 0x0000000000007941 */ /* 0x000fea0003800000 */
.L_x_45:
[----:B--2---:R-:W2:Y:S01]  /*8160*/  LDL.LU R5, [R1+0x14] ;  /* 0x0000140001057983 */ /* 0x004ea20000300800 */
[----:B------:R-:W-:-:S05]  /*8170*/  VIADD R16, R16, 0x1 ;  /* 0x0000000110107836 */ /* 0x000fca0000000000 */
[----:B------:R-:W-:-:S04]  /*8180*/  ISETP.NE.AND P1, PT, R16, 0x2, PT ;  /* 0x000000021000780c */ /* 0x000fc80003f25270 */
[----:B------:R-:W-:Y:S02]  /*8190*/  SEL R8, RZ, 0x1, P1 ;  /* 0x00000001ff087807 */ /* 0x000fe40000800000 */
[----:B------:R-:W-:Y:S02]  /*81a0*/  SEL R16, R16, RZ, P1 ;  /* 0x000000ff10107207 */ /* 0x000fe40000800000 */
[----:B------:R-:W-:Y:S02]  /*81b0*/  LOP3.LUT R17, R17, R8, RZ, 0x3c, !PT ;  /* 0x0000000811117212 */ /* 0x000fe400078e3cff */
[----:B--2---:R-:W-:-:S13]  /*81c0*/  ISETP.GE.AND P2, PT, R5, 0x61, PT ;  /* 0x000000610500780c */ /* 0x004fda0003f46270 */
[----:B------:R-:W-:Y:S05]  /*81d0*/  @!P2 BRA `(.L_x_49) ;  /* 0x000000140048a947 */ /* 0x000fea0003800000 */
[----:B------:R-:W2:Y:S01]  /*81e0*/  LDL R11, [R1+0x8] ;  /* 0x00000800010b7983 */ /* 0x000ea20000100800 */
[----:B------:R-:W-:Y:S01]  /*81f0*/  IMAD.MOV.U32 R5, RZ, RZ, 0x1 ;  /* 0x00000001ff057424 */ /* 0x000fe200078e00ff */
[C---:B--2---:R-:W-:Y:S02]  /*8200*/  IADD3 R10, -R11.reuse, RZ, RZ ;  /* 0x000000ff0b0a7210 */ /* 0x044fe40007ffe1ff */
[----:B------:R-:W-:Y:S02]  /*8210*/  IADD3 R8, R11, -0x2, RZ ;  /* 0xfffffffe0b087810 */ /* 0x000fe40007ffe0ff */
[----:B------:R-:W-:-:S05]  /*8220*/  VIADDMNMX R10, R10, R5, 0xffffffff, !PT ;  /* 0xffffffff0a0a7446 */ /* 0x000fca0007800105 */
[----:B------:R-:W-:-:S05]  /*8230*/  IMAD.IADD R5, R11, 0x1, R10 ;  /* 0x000000010b057824 */ /* 0x000fca00078e020a */
[----:B------:R-:W-:-:S04]  /*8240*/  LOP3.LUT R5, R5, 0x1, RZ, 0xc0, !PT ;  /* 0x0000000105057812 */ /* 0x000fc800078ec0ff */
[----:B------:R-:W-:-:S13]  /*8250*/  ISETP.NE.U32.AND P1, PT, R5, 0x1, PT ;  /* 0x000000010500780c */ /* 0x000fda0003f25070 */
[----:B------:R-:W-:Y:S05]  /*8260*/  @P1 BRA `(.L_x_50) ;  /* 0x0000000400ac1947 */ /* 0x000fea0003800000 */
[----:B------:R-:W-:Y:S04]  /*8270*/  BSSY B0, `(.L_x_51) ;  /* 0x0000063000007945 */ /* 0x000fe80003800000 */
[----:B------:R-:W-:Y:S05]  /*8280*/  @!P6 BRA `(.L_x_52) ;  /* 0x000000040084e947 */ /* 0x000fea0003800000 */
[----:B------:R-:W-:Y:S05]  /*8290*/  @!P0 BRA `(.L_x_53) ;  /* 0x0000000000448947 */ /* 0x000fea0003800000 */
[----:B------:R-:W2:Y:S01]  /*82a0*/  LDC R11, c[0x0][0x41c] ;  /* 0x00010700ff0b7b82 */ /* 0x000ea20000000800 */
[----:B------:R-:W-:Y:S01]  /*82b0*/  ULDC.64 UR4, c[0x0][0x408] ;  /* 0x0001020000047ab9 */ /* 0x000fe20000000a00 */
[----:B--2---:R-:W-:-:S13]  /*82c0*/  ISETP.NE.AND P1, PT, R11, 0x1, PT ;  /* 0x000000010b00780c */ /* 0x004fda0003f25270 */
[----:B------:R-:W2:Y:S02]  /*82d0*/  @P1 LDC.64 R4, c[0x0][0x420] ;  /* 0x00010800ff041b82 */ /* 0x000ea40000000a00 */
[----:B--2---:R-:W-:-:S04]  /*82e0*/  @P1 IMAD.HI.U32 R12, R8, R4, RZ ;  /* 0x00000004080c1227 */ /* 0x004fc800078e00ff */
[----:B------:R-:W-:Y:S01]  /*82f0*/  IMAD.MOV.U32 R4, RZ, RZ, R8 ;  /* 0x000000ffff047224 */ /* 0x000fe200078e0008 */
[----:B------:R-:W-:-:S05]  /*8300*/  @P1 SHF.R.U32.HI R4, RZ, R5, R12 ;  /* 0x00000005ff041219 */ /* 0x000fca000001160c */
[----:B------:R-:W-:-:S04]  /*8310*/  IMAD.MOV R5, RZ, RZ, -R4 ;  /* 0x000000ffff057224 */ /* 0x000fc800078e0a04 */
[----:B------:R-:W-:Y:S01]  /*8320*/  IMAD R8, R11, R5, R8 ;  /* 0x000000050b087224 */ /* 0x000fe200078e0208 */
[--C-:B------:R-:W-:Y:S01]  /*8330*/  SHF.R.S32.HI R5, RZ, 0x1f, R4.reuse ;  /* 0x0000001fff057819 */ /* 0x100fe20000011404 */
[----:B------:R-:W-:Y:S02]  /*8340*/  IMAD R11, R7, UR4, RZ ;  /* 0x00000004070b7c24 */ /* 0x000fe4000f8e02ff */
[----:B------:R-:W-:-:S04]  /*8350*/  IMAD.WIDE.U32 R4, R6, UR4, R4 ;  /* 0x0000000406047c25 */ /* 0x000fc8000f8e0004 */
[----:B------:R-:W-:Y:S01]  /*8360*/  IMAD R11, R6, UR5, R11 ;  /* 0x00000005060b7c24 */ /* 0x000fe2000f8e020b */
[----:B------:R-:W-:-:S04]  /*8370*/  LEA R2, P1, R4, R2, 0x2 ;  /* 0x0000000204027211 */ /* 0x000fc800078210ff */
[----:B------:R-:W-:-:S04]  /*8380*/  IADD3 R11, R11, R5, RZ ;  /* 0x000000050b0b7210 */ /* 0x000fc80007ffe0ff */
[----:B------:R-:W-:-:S05]  /*8390*/  LEA.HI.X R3, R4, R3, R11, 0x2, P1 ;  /* 0x0000000304037211 */ /* 0x000fca00008f140b */
[----:B------:R2:W5:Y:S02]  /*83a0*/  LDG.E R4, desc[UR40][R2.64] ;  /* 0x0000002802047981 */ /* 0x000564000c1e1900 */
.L_x_53:
[----:B--2---:R-:W2:Y:S01]  /*83b0*/  S2R R3, SR_CgaCtaId ;  /* 0x0000000000037919 */ /* 0x004ea20000008800 */
[----:B------:R-:W-:Y:S01]  /*83c0*/  MOV R2, 0x400 ;  /* 0x0000040000027802 */ /* 0x000fe20000000f00 */
[----:B------:R-:W3:Y:S03]  /*83d0*/  S2R R5, SR_TID.X ;  /* 0x0000000000057919 */ /* 0x000ee60000002100 */
[----:B--2---:R-:W-:Y:S02]  /*83e0*/  LEA R2, R3, R2, 0x18 ;  /* 0x0000000203027211 */ /* 0x004fe400078ec0ff */
[----:B------:R-:W-:Y:S02]  /*83f0*/  SHF.L.U32 R3, R17, 0x1f, RZ ;  /* 0x0000001f11037819 */ /* 0x000fe400000006ff */
[----:B---3--:R-:W-:Y:S01]  /*8400*/  LOP3.LUT R5, R5, 0x7f, RZ, 0xc0, !PT ;  /* 0x0000007f05057812 */ /* 0x008fe200078ec0ff */
[----:B------:R-:W-:-:S03]  /*8410*/  IMAD R2, R16, 0x8, R2 ;  /* 0x0000000810027824 */ /* 0x000fc600078e0202 */
[----:B------:R-:W-:Y:S01]  /*8420*/  ISETP.NE.AND P1, PT, R5, RZ, PT ;  /* 0x000000ff0500720c */ /* 0x000fe20003f25270 */
[----:B------:R-:W2:Y:S02]  /*8430*/  SYNCS.PHASECHK.TRANS64.TRYWAIT P2, [R2+URZ+0x22840], R3 ;  /* 0x02284003020075a7 */ /* 0x000ea4000804017f */
[----:B--2---:R-:W-:Y:S10]  /*8440*/  @!P2 BRA `(.L_x_54) ;  /* 0x0000001800bca947 */ /* 0x004ff40003800000 */
.L_x_97:
[----:B------:R-:W-:Y:S05]  /*8450*/  @P1 BRA `(.L_x_55) ;  /* 0x00000000001c1947 */ /* 0x000fea0003800000 */
[----:B------:R-:W3:Y:S01]  /*8460*/  S2R R11, SR_TID.X ;  /* 0x00000000000b7919 */ /* 0x000ee20000002100 */
[----:B------:R-:W-:-:S04]  /*8470*/  MOV R5, 0x3000 ;  /* 0x0000300000057802 */ /* 0x000fc80000000f00 */
[----:B------:R4:W-:Y:S01]  /*8480*/  SYNCS.ARRIVE.TRANS64 RZ, [R2+URZ+0x22830], R5 ;  /* 0x0228300502ff79a7 */ /* 0x0009e2000800003f */
[----:B---3--:R-:W-:-:S04]  /*8490*/  LOP3.LUT R11, R11, 0x1f, RZ, 0xc0, !PT ;  /* 0x0000001f0b0b7812 */ /* 0x008fc800078ec0ff */
[----:B------:R-:W-:-:S13]  /*84a0*/  ISETP.NE.AND P2, PT, R11, RZ, PT ;  /* 0x000000ff0b00720c */ /* 0x000fda0003f45270 */
[----:B----4-:R-:W-:Y:S05]  /*84b0*/  @!P2 BRA `(.L_x_55) ;  /* 0x000000000004a947 */ /* 0x010fea0003800000 */
[----:B------:R-:W-:Y:S01]  /*84c0*/  BPT.TRAP 0x1 ;  /* 0x000000040000795c */ /* 0x000fe20000300000 */
.L_x_55:
[----:B------:R-:W3:Y:S01]  /*84d0*/  S2R R11, SR_CgaCtaId ;  /* 0x00000000000b7919 */ /* 0x000ee20000008800 */
[----:B------:R-:W-:Y:S01]  /*84e0*/  MOV R5, 0x400 ;  /* 0x0000040000057802 */ /* 0x000fe20000000f00 */
[----:B------:R-:W-:Y:S01]  /*84f0*/  IMAD R8, R8, 0x60, RZ ;  /* 0x0000006008087824 */ /* 0x000fe200078e02ff */
[----:B------:R-:W-:Y:S01]  /*8500*/  R2UR UR9, R2 ;  /* 0x00000000020972ca */ /* 0x000fe200000e0000 */
[----:B------:R-:W-:Y:S01]  /*8510*/  UIADD3 UR4, UP0, UR42, 0x370, URZ ;  /* 0x000003702a047890 */ /* 0x000fe2000ff1e03f */
[----:B------:R-:W-:Y:S01]  /*8520*/  R2UR UR12, R0 ;  /* 0x00000000000c72ca */ /* 0x000fe200000e0000 */
[----:B------:R-:W-:Y:S01]  /*8530*/  UMOV UR6, 0x0 ;  /* 0x0000000000067882 */ /* 0x000fe20000000000 */
[----:B-----5:R-:W-:Y:S01]  /*8540*/  R2UR UR13, R4 ;  /* 0x00000000040d72ca */ /* 0x020fe200000e0000 */
[----:B------:R-:W-:Y:S01]  /*8550*/  UIADD3.X UR5, URZ, UR43, URZ, UP0, !UPT ;  /* 0x0000002b3f057290 */ /* 0x000fe200087fe43f */
[----:B------:R-:W-:Y:S01]  /*8560*/  R2UR UR11, R8 ;  /* 0x00000000080b72ca */ /* 0x000fe200000e0000 */
[----:B------:R-:W-:Y:S01]  /*8570*/  UMOV UR7, 0x14f00000 ;  /* 0x14f0000000077882 */ /* 0x000fe20000000000 */
[----:B------:R-:W-:-:S05]  /*8580*/  UMOV UR10, URZ ;  /* 0x0000003f000a7c82 */ /* 0x000fca0008000000 */
[----:B------:R-:W-:Y:S01]  /*8590*/  UIADD3 UR9, UR9, 0x22830, URZ ;  /* 0x0002283009097890 */ /* 0x000fe2000fffe03f */
[----:B---3--:R-:W-:-:S05]  /*85a0*/  LEA R5, R11, R5, 0x18 ;  /* 0x000000050b057211 */ /* 0x008fca00078ec0ff */
[----:B------:R-:W-:-:S05]  /*85b0*/  IMAD R5, R16, 0x3000, R5 ;  /* 0x0000300010057824 */ /* 0x000fca00078e0205 */
[----:B------:R-:W-:-:S13]  /*85c0*/  R2UR UR8, R5 ;  /* 0x00000000050872ca */ /* 0x000fda00000e0000 */
[----:B------:R-:W-:-:S09]  /*85d0*/  UIADD3 UR8, UR8, 0x1c400, URZ ;  /* 0x0001c40008087890 */ /* 0x000fd2000fffe03f */
[----:B------:R3:W-:Y:S01]  /*85e0*/  UTMALDG.4D [UR8], [UR4], desc[UR6] ;  /* 0x00000608040075b4 */ /* 0x0007e20008019000 */
[----:B------:R-:W4:Y:S02]  /*85f0*/  SYNCS.PHASECHK.TRANS64.TRYWAIT P2, [R2+URZ+0x22860], R3 ;  /* 0x02286003020075a7 */ /* 0x000f24000804017f */
[----:B---34-:R-:W-:Y:S05]  /*8600*/  @!P2 BRA `(.L_x_56) ;  /* 0x000000180060a947 */ /* 0x018fea0003800000 */
.L_x_98:
[----:B------:R-:W-:Y:S05]  /*8610*/  @P1 BRA `(.L_x_57) ;  /* 0x00000000001c1947 */ /* 0x000fea0003800000 */
[----:B------:R-:W4:Y:S01]  /*8620*/  S2R R5, SR_TID.X ;  /* 0x0000000000057919 */ /* 0x000f220000002100 */
[----:B--23--:R-:W-:-:S04]  /*8630*/  IMAD.MOV.U32 R3, RZ, RZ, 0xc000 ;  /* 0x0000c000ff037424 */ /* 0x00cfc800078e00ff */
[----:B------:R2:W-:Y:S01]  /*8640*/  SYNCS.ARRIVE.TRANS64 RZ, [R2+URZ+0x22850], R3 ;  /* 0x0228500302ff79a7 */ /* 0x0005e2000800003f */
[----:B----4-:R-:W-:-:S04]  /*8650*/  LOP3.LUT R5, R5, 0x1f, RZ, 0xc0, !PT ;  /* 0x0000001f05057812 */ /* 0x010fc800078ec0ff */
[----:B------:R-:W-:-:S13]  /*8660*/  ISETP.NE.AND P1, PT, R5, RZ, PT ;  /* 0x000000ff0500720c */ /* 0x000fda0003f25270 */
[----:B--2---:R-:W-:Y:S05]  /*8670*/  @!P1 BRA `(.L_x_57) ;  /* 0x0000000000049947 */ /* 0x004fea0003800000 */
[----:B------:R-:W-:Y:S01]  /*8680*/  BPT.TRAP 0x1 ;  /* 0x000000040000795c */ /* 0x000fe20000300000 */
.L_x_57:
[----:B------:R-:W4:Y:S01]  /*8690*/  S2R R5, SR_CgaCtaId ;  /* 0x0000000000057919 */ /* 0x000f220000008800 */
[----:B--23--:R-:W-:Y:S01]  /*86a0*/  MOV R3, 0x400 ;  /* 0x0000040000037802 */ /* 0x00cfe20000000f00 */
[----:B------:R-:W-:Y:S01]  /*86b0*/  UIADD3 UR4, UP0, UR42, 0x470, URZ ;  /* 0x000004702a047890 */ /* 0x000fe2000ff1e03f */
[----:B------:R-:W-:Y:S01]  /*86c0*/  R2UR UR9, R2 ;  /* 0x00000000020972ca */ /* 0x000fe200000e0000 */
[----:B------:R-:W-:Y:S01]  /*86d0*/  UMOV UR10, URZ ;  /* 0x0000003f000a7c82 */ /* 0x000fe20008000000 */
[----:B------:R-:W-:Y:S01]  /*86e0*/  R2UR UR11, R8 ;  /* 0x00000000080b72ca */ /* 0x000fe200000e0000 */
[----:B------:R-:W-:Y:S01]  /*86f0*/  UIADD3.X UR5, URZ, UR43, URZ, UP0, !UPT ;  /* 0x0000002b3f057290 */ /* 0x000fe200087fe43f */
[----:B------:R-:W-:Y:S01]  /*8700*/  R2UR UR12, R0 ;  /* 0x00000000000c72ca */ /* 0x000fe200000e0000 */
[----:B------:R-:W-:Y:S01]  /*8710*/  UMOV UR6, 0x0 ;  /* 0x0000000000067882 */ /* 0x000fe20000000000 */
[----:B------:R-:W-:Y:S01]  /*8720*/  R2UR UR13, R4 ;  /* 0x00000000040d72ca */ /* 0x000fe200000e0000 */
[----:B------:R-:W-:Y:S01]  /*8730*/  UMOV UR7, 0x14f00000 ;  /* 0x14f0000000077882 */ /* 0x000fe20000000000 */
[----:B------:R-:W-:-:S05]  /*8740*/  UMOV UR17, 0x40 ;  /* 0x0000004000117882 */ /* 0x000fca0000000000 */
[----:B------:R-:W-:Y:S01]  /*8750*/  UIADD3 UR9, UR9, 0x22850, URZ ;  /* 0x0002285009097890 */ /* 0x000fe2000fffe03f */
[----:B----4-:R-:W-:-:S05]  /*8760*/  LEA R3, R5, R3, 0x18 ;  /* 0x0000000305037211 */ /* 0x010fca00078ec0ff */
[----:B------:R-:W-:-:S05]  /*8770*/  IMAD R2, R16, 0xc000, R3 ;  /* 0x0000c00010027824 */ /* 0x000fca00078e0203 */
[----:B------:R-:W-:-:S13]  /*8780*/  R2UR UR14, R2 ;  /* 0x00000000020e72ca */ /* 0x000fda00000e0000 */
[----:B------:R-:W-:Y:S02]  /*8790*/  UIADD3 UR8, UR14, 0x400, URZ ;  /* 0x000004000e087890 */ /* 0x000fe4000fffe03f */
[----:B------:R-:W-:Y:S02]  /*87a0*/  UIADD3 UR15, UR14, 0x3400, URZ ;  /* 0x000034000e0f7890 */ /* 0x000fe4000fffe03f */
[----:B------:R-:W-:Y:S02]  /*87b0*/  UIADD3 UR16, UR14, 0x6400, URZ ;  /* 0x000064000e107890 */ /* 0x000fe4000fffe03f */
[----:B------:R-:W-:-:S03]  /*87c0*/  UIADD3 UR14, UR14, 0x9400, URZ ;  /* 0x000094000e0e7890 */ /* 0x000fc6000fffe03f */
[----:B------:R2:W-:Y:S02]  /*87d0*/  UTMALDG.4D [UR8], [UR4], desc[UR6] ;  /* 0x00000608040075b4 */ /* 0x0005e40008019000 */
[----:B--2---:R-:W-:Y:S01]  /*87e0*/  UMOV UR8, UR15 ;  /* 0x0000000f00087c82 */ /* 0x004fe20008000000 */
[----:B------:R-:W-:Y:S01]  /*87f0*/  UMOV UR10, UR17 ;  /* 0x00000011000a7c82 */ /* 0x000fe20008000000 */
[----:B------:R-:W-:Y:S01]  /*8800*/  UMOV UR15, 0x80 ;  /* 0x00000080000f7882 */ /* 0x000fe20000000000 */
        /* <DEDUP_REMOVED lines=8> */
[----:B--2---:R-:W-:Y:S01]  /*8890*/  NOP ;  /* 0x0000000000007918 */ /* 0x004fe20000000000 */
.L_x_52:
[----:B------:R-:W-:Y:S05]  /*88a0*/  BSYNC B0 ;  /* 0x0000000000007941 */ /* 0x000fea0003800000 */
.L_x_51:
[----:B------:R-:W2:Y:S01]  /*88b0*/  LDL.LU R3, [R1+0x8] ;  /* 0x0000080001037983 */ /* 0x000ea20000300800 */
[----:B------:R-:W-:-:S04]  /*88c0*/  IADD3 R16, R16, 0x1, RZ ;  /* 0x0000000110107810 */ /* 0x000fc80007ffe0ff */
[----:B------:R-:W-:-:S04]  /*88d0*/  ISETP.NE.AND P1, PT, R16, 0x2, PT ;  /* 0x000000021000780c */ /* 0x000fc80003f25270 */
[----:B------:R-:W-:Y:S02]  /*88e0*/  SEL R2, RZ, 0x1, P1 ;  /* 0x00000001ff027807 */ /* 0x000fe40000800000 */
[----:B------:R-:W-:Y:S02]  /*88f0*/  SEL R16, R16, RZ, P1 ;  /* 0x000000ff10107207 */ /* 0x000fe40000800000 */
[----:B------:R-:W-:Y:S01]  /*8900*/  LOP3.LUT R17, R17, R2, RZ, 0x3c, !PT ;  /* 0x0000000211117212 */ /* 0x000fe200078e3cff */
[----:B--2---:R-:W-:-:S07]  /*8910*/  VIADD R8, R3, 0xfffffffd ;  /* 0xfffffffd03087836 */ /* 0x004fce0000000000 */
.L_x_50:
[----:B------:R-:W-:Y:S01]  /*8920*/  IADD3 R10, -R10, RZ, RZ ;  /* 0x000000ff0a0a7210 */ /* 0x000fe20007ffe1ff */
[----:B------:R-:W-:Y:S03]  /*8930*/  BSSY B0, `(.L_x_49) ;  /* 0x00000dc000007945 */ /* 0x000fe60003800000 */
[----:B------:R-:W-:-:S13]  /*8940*/  ISETP.NE.AND P1, PT, R9, R10, PT ;  /* 0x0000000a0900720c */ /* 0x000fda0003f25270 */
[----:B------:R-:W-:Y:S05]  /*8950*/  @!P1 BRA `(.L_x_58) ;  /* 0x0000000c00649947 */ /* 0x000fea0003800000 */
.L_x_73:
[----:B------:R-:W-:Y:S04]  /*8960*/  BSSY B1, `(.L_x_59) ;  /* 0x0000065000017945 */ /* 0x000fe80003800000 */
[----:B------:R-:W-:Y:S05]  /*8970*/  @!P6 BRA `(.L_x_60) ;  /* 0x00000004008ce947 */ /* 0x000fea0003800000 */
[----:B-1----:R-:W-:Y:S01]  /*8980*/  IMAD.MOV.U32 R9, RZ, RZ, R8 ;  /* 0x000000ffff097224 */ /* 0x002fe200078e0008 */
[----:B------:R-:W-:Y:S06]  /*8990*/  @!P0 BRA `(.L_x_61) ;  /* 0x0000000000488947 */ /* 0x000fec0003800000 */
[----:B------:R-:W1:Y:S01]  /*89a0*/  LDC R10, c[0x0][0x41c] ;  /* 0x00010700ff0a7b82 */ /* 0x000e620000000800 */
[----:B------:R-:W-:Y:S02]  /*89b0*/  ULDC.64 UR4, c[0x0][0x408] ;  /* 0x0001020000047ab9 */ /* 0x000fe40000000a00 */
[----:B------:R-:W-:-:S04]  /*89c0*/  IMAD R11, R7, UR4, RZ ;  /* 0x00000004070b7c24 */ /* 0x000fc8000f8e02ff */
[----:B------:R-:W-:Y:S01]  /*89d0*/  IMAD R11, R6, UR5, R11 ;  /* 0x00000005060b7c24 */ /* 0x000fe2000f8e020b */
[----:B-1----:R-:W-:-:S13]  /*89e0*/  ISETP.NE.AND P1, PT, R10, 0x1, PT ;  /* 0x000000010a00780c */ /* 0x002fda0003f25270 */
[----:B------:R-:W1:Y:S02]  /*89f0*/  @P1 LDC.64 R2, c[0x0][0x420] ;  /* 0x00010800ff021b82 */ /* 0x000e640000000a00 */
[----:B-1----:R-:W-:Y:S01]  /*8a00*/  @P1 IMAD.HI.U32 R4, R8, R2, RZ ;  /* 0x0000000208041227 */ /* 0x002fe200078e00ff */
[----:B------:R-:W-:-:S04]  /*8a10*/  MOV R2, R8 ;  /* 0x0000000800027202 */ /* 0x000fc80000000f00 */
[----:B------:R-:W-:Y:S02]  /*8a20*/  @P1 SHF.R.U32.HI R2, RZ, R3, R4 ;  /* 0x00000003ff021219 */ /* 0x000fe40000011604 */
[----:B------:R-:W1:Y:S02]  /*8a30*/  LDC.64 R4, c[0x0][0x3f8] ;  /* 0x0000fe00ff047b82 */ /* 0x000e640000000a00 */
[--C-:B------:R-:W-:Y:S01]  /*8a40*/  SHF.R.S32.HI R3, RZ, 0x1f, R2.reuse ;  /* 0x0000001fff037819 */ /* 0x100fe20000011402 */
[--C-:B------:R-:W-:Y:S02]  /*8a50*/  IMAD.MOV R9, RZ, RZ, -R2.reuse ;  /* 0x000000ffff097224 */ /* 0x100fe400078e0a02 */
[----:B------:R-:W-:-:S04]  /*8a60*/  IMAD.WIDE.U32 R2, R6, UR4, R2 ;  /* 0x0000000406027c25 */ /* 0x000fc8000f8e0002 */
[----:B------:R-:W-:Y:S01]  /*8a70*/  IMAD R9, R10, R9, R8 ;  /* 0x000000090a097224 */ /* 0x000fe200078e0208 */
[----:B------:R-:W-:Y:S02]  /*8a80*/  IADD3 R11, R11, R3, RZ ;  /* 0x000000030b0b7210 */ /* 0x000fe40007ffe0ff */
[----:B-1----:R-:W-:-:S04]  /*8a90*/  LEA R4, P1, R2, R4, 0x2 ;  /* 0x0000000402047211 */ /* 0x002fc800078210ff */
[----:B------:R-:W-:-:S05]  /*8aa0*/  LEA.HI.X R5, R2, R5, R11, 0x2, P1 ;  /* 0x0000000502057211 */ /* 0x000fca00008f140b */
[----:B------:R1:W5:Y:S04]  /*8ab0*/  LDG.E R4, desc[UR40][R4.64] ;  /* 0x0000002804047981 */ /* 0x000368000c1e1900 */
.L_x_61:
[----:B------:R-:W2:Y:S01]  /*8ac0*/  S2R R3, SR_CgaCtaId ;  /* 0x0000000000037919 */ /* 0x000ea20000008800 */
[----:B------:R-:W-:Y:S01]  /*8ad0*/  MOV R2, 0x400 ;  /* 0x0000040000027802 */ /* 0x000fe20000000f00 */
[----:B-1----:R-:W1:Y:S03]  /*8ae0*/  S2R R5, SR_TID.X ;  /* 0x0000000000057919 */ /* 0x002e660000002100 */
[----:B--2---:R-:W-:Y:S02]  /*8af0*/  LEA R2, R3, R2, 0x18 ;  /* 0x0000000203027211 */ /* 0x004fe400078ec0ff */
[----:B-1----:R-:W-:-:S03]  /*8b00*/  LOP3.LUT R5, R5, 0x7f, RZ, 0xc0, !PT ;  /* 0x0000007f05057812 */ /* 0x002fc600078ec0ff */
[----:B------:R-:W-:Y:S01]  /*8b10*/  IMAD R3, R16, 0x8, R2 ;  /* 0x0000000810037824 */ /* 0x000fe200078e0202 */
[----:B------:R-:W-:Y:S02]  /*8b20*/  SHF.L.U32 R2, R17, 0x1f, RZ ;  /* 0x0000001f11027819 */ /* 0x000fe400000006ff */
[----:B------:R-:W-:Y:S02]  /*8b30*/  ISETP.NE.AND P1, PT, R5, RZ, PT ;  /* 0x000000ff0500720c */ /* 0x000fe40003f25270 */
[----:B------:R-:W1:Y:S02]  /*8b40*/  SYNCS.PHASECHK.TRANS64.TRYWAIT P2, [R3+URZ+0x22840], R2 ;  /* 0x02284002030075a7 */ /* 0x000e64000804017f */
[----:B-1----:R-:W-:Y:S09]  /*8b50*/  @!P2 BRA `(.L_x_62) ;  /* 0x000000140020a947 */ /* 0x002ff20003800000 */
.L_x_99:
[----:B------:R-:W-:Y:S05]  /*8b60*/  @P1 BRA `(.L_x_63) ;  /* 0x00000000001c1947 */ /* 0x000fea0003800000 */
[----:B------:R-:W2:Y:S01]  /*8b70*/  S2R R5, SR_TID.X ;  /* 0x0000000000057919 */ /* 0x000ea20000002100 */
[----:B------:R-:W-:-:S04]  /*8b80*/  MOV R10, 0x3000 ;  /* 0x00003000000a7802 */ /* 0x000fc80000000f00 */
[----:B------:R3:W-:Y:S01]  /*8b90*/  SYNCS.ARRIVE.TRANS64 RZ, [R3+URZ+0x22830], R10 ;  /* 0x0228300a03ff79a7 */ /* 0x0007e2000800003f */
[----:B--2---:R-:W-:-:S04]  /*8ba0*/  LOP3.LUT R5, R5, 0x1f, RZ, 0xc0, !PT ;  /* 0x0000001f05057812 */ /* 0x004fc800078ec0ff */
[----:B------:R-:W-:-:S13]  /*8bb0*/  ISETP.NE.AND P2, PT, R5, RZ, PT ;  /* 0x000000ff0500720c */ /* 0x000fda0003f45270 */
[----:B---3--:R-:W-:Y:S05]  /*8bc0*/  @!P2 BRA `(.L_x_63) ;  /* 0x000000000004a947 */ /* 0x008fea0003800000 */
[----:B------:R-:W-:Y:S01]  /*8bd0*/  BPT.TRAP 0x1 ;  /* 0x000000040000795c */ /* 0x000fe20000300000 */
.L_x_63:
[----:B------:R-:W2:Y:S01]  /*8be0*/  S2R R10, SR_CgaCtaId ;  /* 0x00000000000a7919 */ /* 0x000ea20000008800 */
[----:B------:R-:W-:Y:S01]  /*8bf0*/  MOV R5, 0x400 ;  /* 0x0000040000057802 */ /* 0x000fe20000000f00 */
[----:B------:R-:W-:Y:S01]  /*8c00*/  UIADD3 UR4, UP0, UR42, 0x370, URZ ;  /* 0x000003702a047890 */ /* 0x000fe2000ff1e03f */
[----:B------:R-:W-:Y:S01]  /*8c10*/  R2UR UR9, R3 ;  /* 0x00000000030972ca */ /* 0x000fe200000e0000 */
[----:B------:R-:W-:Y:S01]  /*8c20*/  UMOV UR6, 0x0 ;  /* 0x0000000000067882 */ /* 0x000fe20000000000 */
[----:B------:R-:W-:Y:S01]  /*8c30*/  R2UR UR12, R0 ;  /* 0x00000000000c72ca */ /* 0x000fe200000e0000 */
[----:B------:R-:W-:Y:S01]  /*8c40*/  UIADD3.X UR5, URZ, UR43, URZ, UP0, !UPT ;  /* 0x0000002b3f057290 */ /* 0x000fe200087fe43f */
[----:B-----5:R-:W-:Y:S01]  /*8c50*/  R2UR UR13, R4 ;  /* 0x00000000040d72ca */ /* 0x020fe200000e0000 */
[----:B------:R-:W-:Y:S01]  /*8c60*/  UMOV UR7, 0x14f00000 ;  /* 0x14f0000000077882 */ /* 0x000fe20000000000 */
[----:B------:R-:W-:-:S07]  /*8c70*/  UMOV UR10, URZ ;  /* 0x0000003f000a7c82 */ /* 0x000fce0008000000 */
[----:B------:R-:W-:Y:S01]  /*8c80*/  UIADD3 UR9, UR9, 0x22830, URZ ;  /* 0x0002283009097890 */ /* 0x000fe2000fffe03f */
[----:B--2---:R-:W-:-:S05]  /*8c90*/  LEA R5, R10, R5, 0x18 ;  /* 0x000000050a057211 */ /* 0x004fca00078ec0ff */
[----:B------:R-:W-:-:S05]  /*8ca0*/  IMAD R5, R16, 0x3000, R5 ;  /* 0x0000300010057824 */ /* 0x000fca00078e0205 */
[----:B------:R-:W-:Y:S01]  /*8cb0*/  R2UR UR8, R5 ;  /* 0x00000000050872ca */ /* 0x000fe200000e0000 */
[----:B------:R-:W-:-:S05]  /*8cc0*/  IMAD R5, R9, 0x60, RZ ;  /* 0x0000006009057824 */ /* 0x000fca00078e02ff */
[----:B------:R-:W-:-:S07]  /*8cd0*/  R2UR UR11, R5 ;  /* 0x00000000050b72ca */ /* 0x000fce00000e0000 */
[----:B------:R-:W-:-:S09]  /*8ce0*/  UIADD3 UR8, UR8, 0x1c400, URZ ;  /* 0x0001c40008087890 */ /* 0x000fd2000fffe03f */
[----:B------:R2:W-:Y:S01]  /*8cf0*/  UTMALDG.4D [UR8], [UR4], desc[UR6] ;  /* 0x00000608040075b4 */ /* 0x0005e20008019000 */
[----:B------:R-:W3:Y:S02]  /*8d00*/  SYNCS.PHASECHK.TRANS64.TRYWAIT P2, [R3+URZ+0x22860], R2 ;  /* 0x02286002030075a7 */ /* 0x000ee4000804017f */
[----:B--23--:R-:W-:Y:S05]  /*8d10*/  @!P2 BRA `(.L_x_64) ;  /* 0x0000001000c4a947 */ /* 0x00cfea0003800000 */
.L_x_100:
[----:B------:R-:W-:Y:S05]  /*8d20*/  @P1 BRA `(.L_x_65) ;  /* 0x00000000001c1947 */ /* 0x000fea0003800000 */
[----:B------:R-:W3:Y:S01]  /*8d30*/  S2R R9, SR_TID.X ;  /* 0x0000000000097919 */ /* 0x000ee20000002100 */
[----:B-12---:R-:W-:-:S04]  /*8d40*/  IMAD.MOV.U32 R2, RZ, RZ, 0xc000 ;  /* 0x0000c000ff027424 */ /* 0x006fc800078e00ff */
[----:B------:R4:W-:Y:S01]  /*8d50*/  SYNCS.ARRIVE.TRANS64 RZ, [R3+URZ+0x22850], R2 ;  /* 0x0228500203ff79a7 */ /* 0x0009e2000800003f */
[----:B---3--:R-:W-:-:S04]  /*8d60*/  LOP3.LUT R9, R9, 0x1f, RZ, 0xc0, !PT ;  /* 0x0000001f09097812 */ /* 0x008fc800078ec0ff */
[----:B------:R-:W-:-:S13]  /*8d70*/  ISETP.NE.AND P1, PT, R9, RZ, PT ;  /* 0x000000ff0900720c */ /* 0x000fda0003f25270 */
[----:B----4-:R-:W-:Y:S05]  /*8d80*/  @!P1 BRA `(.L_x_65) ;  /* 0x0000000000049947 */ /* 0x010fea0003800000 */
[----:B------:R-:W-:Y:S01]  /*8d90*/  BPT.TRAP 0x1 ;  /* 0x000000040000795c */ /* 0x000fe20000300000 */
.L_x_65:
[----:B------:R-:W3:Y:S01]  /*8da0*/  S2R R9, SR_CgaCtaId ;  /* 0x0000000000097919 */ /* 0x000ee20000008800 */
[----:B-12---:R-:W-:Y:S01]  /*8db0*/  MOV R2, 0x400 ;  /* 0x0000040000027802 */ /* 0x006fe20000000f00 */
        /* <DEDUP_REMOVED lines=11> */
[----:B---3--:R-:W-:-:S05]  /*8e70*/  LEA R2, R9, R2, 0x18 ;  /* 0x0000000209027211 */ /* 0x008fca00078ec0ff */
[----:B------:R-:W-:-:S05]  /*8e80*/  IMAD R2, R16, 0xc000, R2 ;  /* 0x0000c00010027824 */ /* 0x000fca00078e0202 */
[----:B------:R-:W-:-:S13]  /*8e90*/  R2UR UR14, R2 ;  /* 0x00000000020e72ca */ /* 0x000fda00000e0000 */
[----:B------:R-:W-:Y:S02]  /*8ea0*/  UIADD3 UR8, UR14, 0x400, URZ ;  /* 0x000004000e087890 */ /* 0x000fe4000fffe03f */
[----:B------:R-:W-:Y:S02]  /*8eb0*/  UIADD3 UR15, UR14, 0x3400, URZ ;  /* 0x000034000e0f7890 */ /* 0x000fe4000fffe03f */
[----:B------:R-:W-:Y:S02]  /*8ec0*/  UIADD3 UR16, UR14, 0x6400, URZ ;  /* 0x000064000e107890 */ /* 0x000fe4000fffe03f */
[----:B------:R-:W-:-:S03]  /*8ed0*/  UIADD3 UR14, UR14, 0x9400, URZ ;  /* 0x000094000e0e7890 */ /* 0x000fc6000fffe03f */
[----:B------:R1:W-:Y:S02]  /*8ee0*/  UTMALDG.4D [UR8], [UR4], desc[UR6] ;  /* 0x00000608040075b4 */ /* 0x0003e40008019000 */
[----:B-1----:R-:W-:Y:S01]  /*8ef0*/  UMOV UR8, UR15 ;  /* 0x0000000f00087c82 */ /* 0x002fe20008000000 */
[----:B------:R-:W-:Y:S01]  /*8f00*/  UMOV UR10, UR17 ;  /* 0x00000011000a7c82 */ /* 0x000fe20008000000 */
[----:B------:R-:W-:Y:S01]  /*8f10*/  UMOV UR15, 0x80 ;  /* 0x00000080000f7882 */ /* 0x000fe20000000000 */
[----:B------:R1:W-:Y:S02]  /*8f20*/  UTMALDG.4D [UR8], [UR4], desc[UR6] ;  /* 0x00000608040075b4 */ /* 0x0003e40008019000 */
[----:B-1----:R-:W-:Y:S01]  /*8f30*/  UMOV UR8, UR16 ;  /* 0x0000001000087c82 */ /* 0x002fe20008000000 */
[----:B------:R-:W-:Y:S01]  /*8f40*/  UMOV UR10, UR15 ;  /* 0x0000000f000a7c82 */ /* 0x000fe20008000000 */
[----:B------:R-:W-:Y:S01]  /*8f50*/  UMOV UR15, 0xc0 ;  /* 0x000000c0000f7882 */ /* 0x000fe20000000000 */
[----:B------:R1:W-:Y:S02]  /*8f60*/  UTMALDG.4D [UR8], [UR4], desc[UR6] ;  /* 0x00000608040075b4 */ /* 0x0003e40008019000 */
[----:B-1----:R-:W-:Y:S01]  /*8f70*/  UMOV UR8, UR14 ;  /* 0x0000000e00087c82 */ /* 0x002fe20008000000 */
[----:B------:R-:W-:-:S02]  /*8f80*/  UMOV UR10, UR15 ;  /* 0x0000000f000a7c82 */ /* 0x000fc40008000000 */
[----:B------:R2:W-:Y:S02]  /*8f90*/  UTMALDG.4D [UR8], [UR4], desc[UR6] ;  /* 0x00000608040075b4 */ /* 0x0005e40008019000 */
[----:B--2---:R-:W-:Y:S01]  /*8fa0*/  NOP ;  /* 0x0000000000007918 */ /* 0x004fe20000000000 */
.L_x_60:
[----:B------:R-:W-:Y:S05]  /*8fb0*/  BSYNC B1 ;  /* 0x0000000000017941 */ /* 0x000fea0003800000 */
.L_x_59:
[----:B-1----:R-:W-:Y:S01]  /*8fc0*/  IADD3 R9, R16, 0x1, RZ ;  /* 0x0000000110097810 */ /* 0x002fe20007ffe0ff */
[----:B------:R-:W-:Y:S03]  /*8fd0*/  BSSY B1, `(.L_x_66) ;  /* 0x0000069000017945 */ /* 0x000fe60003800000 */
[----:B------:R-:W-:-:S04]  /*8fe0*/  ISETP.NE.AND P1, PT, R9, 0x2, PT ;  /* 0x000000020900780c */ /* 0x000fc80003f25270 */
[----:B------:R-:W-:Y:S02]  /*8ff0*/  SEL R2, RZ, 0x1, P1 ;  /* 0x00000001ff027807 */ /* 0x000fe40000800000 */
[----:B------:R-:W-:Y:S02]  /*9000*/  SEL R9, R9, RZ, P1 ;  /* 0x000000ff09097207 */ /* 0x000fe40000800000 */
[----:B------:R-:W-:Y:S01]  /*9010*/  LOP3.LUT R17, R17, R2, RZ, 0x3c, !PT ;  /* 0x0000000211117212 */ /* 0x000fe200078e3cff */
[----:B------:R-:W-:Y:S06]  /*9020*/  @!P6 BRA `(.L_x_67) ;  /* 0x00000004008ce947 */ /* 0x000fec0003800000 */
[----:B------:R-:W-:Y:S01]  /*9030*/  VIADD R10, R8, 0xffffffff ;  /* 0xffffffff080a7836 */ /* 0x000fe20000000000 */
        /* <DEDUP_REMOVED lines=9> */
[----:B------:R-:W-:-:S05]  /*90d0*/  @P1 SHF.R.U32.HI R2, RZ, R3, R4 ;  /* 0x00000003ff021219 */ /* 0x000fca0000011604 */
[----:B------:R-:W-:-:S04]  /*90e0*/  IMAD.MOV R3, RZ, RZ, -R2 ;  /* 0x000000ffff037224 */ /* 0x000fc800078e0a02 */
[----:B------:R-:W-:Y:S01]  /*90f0*/  IMAD R10, R5, R3, R10 ;  /* 0x00000003050a7224 */ /* 0x000fe200078e020a */
[--C-:B------:R-:W-:Y:S01]  /*9100*/  SHF.R.S32.HI R3, RZ, 0x1f, R2.reuse ;  /* 0x0000001fff037819 */ /* 0x100fe20000011402 */
[----:B------:R-:W1:Y:S02]  /*9110*/  LDC.64 R4, c[0x0][0x3f8] ;  /* 0x0000fe00ff047b82 */ /* 0x000e640000000a00 */
[----:B------:R-:W-:-:S05]  /*9120*/  IMAD.WIDE.U32 R2, R6, UR4, R2 ;  /* 0x0000000406027c25 */ /* 0x000fca000f8e0002 */
[----:B------:R-:W-:Y:S02]  /*9130*/  IADD3 R11, R11, R3, RZ ;  /* 0x000000030b0b7210 */ /* 0x000fe40007ffe0ff */
[----:B-1----:R-:W-:-:S04]  /*9140*/  LEA R4, P1, R2, R4, 0x2 ;  /* 0x0000000402047211 */ /* 0x002fc800078210ff */
[----:B------:R-:W-:-:S05]  /*9150*/  LEA.HI.X R5, R2, R5, R11, 0x2, P1 ;  /* 0x0000000502057211 */ /* 0x000fca00008f140b */
[----:B------:R1:W5:Y:S04]  /*9160*/  LDG.E R4, desc[UR40][R4.64] ;  /* 0x0000002804047981 */ /* 0x000368000c1e1900 */
.L_x_68:
        /* <DEDUP_REMOVED lines=10> */
.L_x_101:
        /* <DEDUP_REMOVED lines=8> */
.L_x_70:
[----:B------:R-:W2:Y:S01]  /*9290*/  S2R R11, SR_CgaCtaId ;  /* 0x00000000000b7919 */ /* 0x000ea20000008800 */
        /* <DEDUP_REMOVED lines=12> */
[----:B--2---:R-:W-:-:S05]  /*9360*/  LEA R5, R11, R5, 0x18 ;  /* 0x000000050b057211 */ /* 0x004fca00078ec0ff */
[----:B------:R-:W-:-:S05]  /*9370*/  IMAD R5, R9, 0x3000, R5 ;  /* 0x0000300009057824 */ /* 0x000fca00078e0205 */
[----:B------:R-:W-:-:S13]  /*9380*/  R2UR UR8, R5 ;  /* 0x00000000050872ca */ /* 0x000fda00000e0000 */
[----:B------:R-:W-:-:S09]  /*9390*/  UIADD3 UR8, UR8, 0x1c400, URZ ;  /* 0x0001c40008087890 */ /* 0x000fd2000fffe03f */
[----:B------:R2:W-:Y:S01]  /*93a0*/  UTMALDG.4D [UR8], [UR4], desc[UR6] ;  /* 0x00000608040075b4 */ /* 0x0005e20008019000 */
[----:B------:R-:W3:Y:S02]  /*93b0*/  SYNCS.PHASECHK.TRANS64.TRYWAIT P2, [R3+URZ+0x22860], R2 ;  /* 0x02286002030075a7 */ /* 0x000ee4000804017f */
[----:B--23--:R-:W-:Y:S05]  /*93c0*/  @!P2 BRA `(.L_x_71) ;  /* 0x0000000c0040a947 */ /* 0x00cfea0003800000 */
.L_x_102:
        /* <DEDUP_REMOVED lines=8> */
.L_x_72:
        /* <DEDUP_REMOVED lines=32> */
[----:B-1----:R-:W-:Y:S01]  /*9650*/  NOP ;  /* 0x0000000000007918 */ /* 0x002fe20000000000 */
.L_x_67:
[----:B------:R-:W-:Y:S05]  /*9660*/  BSYNC B1 ;  /* 0x0000000000017941 */ /* 0x000fea0003800000 */
.L_x_66:
[C---:B------:R-:W-:Y:S01]  /*9670*/  ISETP.GT.AND P2, PT, R8.reuse, 0x1, PT ;  /* 0x000000010800780c */ /* 0x040fe20003f44270 */
[----:B------:R-:W-:Y:S01]  /*9680*/  VIADD R8, R8, 0xfffffffe ;  /* 0xfffffffe08087836 */ /* 0x000fe20000000000 */
[----:B------:R-:W-:-:S04]  /*9690*/  IADD3 R9, R9, 0x1, RZ ;  /* 0x0000000109097810 */ /* 0x000fc80007ffe0ff */
[----:B------:R-:W-:-:S04]  /*96a0*/  ISETP.NE.AND P1, PT, R9, 0x2, PT ;  /* 0x000000020900780c */ /* 0x000fc80003f25270 */
[----:B------:R-:W-:Y:S02]  /*96b0*/  SEL R2, RZ, 0x1, P1 ;  /* 0x00000001ff027807 */ /* 0x000fe40000800000 */
[----:B------:R-:W-:Y:S02]  /*96c0*/  SEL R16, R9, RZ, P1 ;  /* 0x000000ff09107207 */ /* 0x000fe40000800000 */
[----:B------:R-:W-:Y:S01]  /*96d0*/  LOP3.LUT R17, R17, R2, RZ, 0x3c, !PT ;  /* 0x0000000211117212 */ /* 0x000fe200078e3cff */
[----:B------:R-:W-:Y:S06]  /*96e0*/  @P2 BRA `(.L_x_73) ;  /* 0xfffffff0009c2947 */ /* 0x000fec000383ffff */
.L_x_58:
[----:B------:R-:W-:Y:S05]  /*96f0*/  BSYNC B0 ;  /* 0x0000000000007941 */ /* 0x000fea0003800000 */
.L_x_49:
[----:B------:R-:W2:Y:S01]  /*9700*/  LDL.LU R2, [R1+0xc] ;  /* 0x00000c0001027983 */ /* 0x000ea20000300800 */
[----:B------:R-:W-:-:S03]  /*9710*/  ULDC UR4, c[0x0][0xda4] ;  /* 0x0003690000047ab9 */ /* 0x000fc60000000800 */
[----:B------:R-:W3:Y:S01]  /*9720*/  LDL.LU R0, [R1+0x18] ;  /* 0x0000180001007983 */ /* 0x000ee20000300800 */
[----:B--2---:R-:W-:Y:S01]  /*9730*/  IADD3 R2, R2, UR36, RZ ;  /* 0x0000002402027c10 */ /* 0x004fe2000fffe0ff */
[----:B---3--:R-:W-:-:S04]  /*9740*/  VIADD R0, R0, 0x1 ;  /* 0x0000000100007836 */ /* 0x008fc80000000000 */
[----:B------:R2:W-:Y:S01]  /*9750*/  STL [R1+0xc], R2 ;  /* 0x00000c0201007387 */ /* 0x0005e20000100800 */
[----:B------:R-:W-:-:S03]  /*9760*/  ISETP.GE.AND P0, PT, R2, UR4, PT ;  /* 0x0000000402007c0c */ /* 0x000fc6000bf06270 */
[----:B------:R2:W-:Y:S10]  /*9770*/  STL [R1+0x18], R0 ;  /* 0x0000180001007387 */ /* 0x0005f40000100800 */
[----:B--2---:R-:W-:Y:S05]  /*9780*/  @!P0 BRA `(.L_x_74) ;  /* 0xffffffd800088947 */ /* 0x004fea000383ffff */
[----:B------:R-:W-:-:S07]  /*9790*/  LOP3.LUT R2, R0, 0x1, RZ, 0xc, !PT ;  /* 0x0000000100027812 */ /* 0x000fce00078e0cff */
.L_x_32:
[----:B------:R-:W2:Y:S01]  /*97a0*/  S2R R3, SR_CgaCtaId ;  /* 0x0000000000037919 */ /* 0x000ea20000008800 */
[----:B------:R-:W-:Y:S01]  /*97b0*/  MOV R0, 0x400 ;  /* 0x0000040000007802 */ /* 0x000fe20000000f00 */
[----:B------:R-:W-:Y:S03]  /*97c0*/  BSSY B0, `(.L_x_75) ;  /* 0x0000005000007945 */ /* 0x000fe60003800000 */
[----:B--2---:R-:W-:Y:S02]  /*97d0*/  LEA R0, R3, R0, 0x18 ;  /* 0x0000000003007211 */ /* 0x004fe400078ec0ff */
[----:B------:R-:W-:-:S04]  /*97e0*/  SHF.L.U32 R3, R2, 0x1f, RZ ;  /* 0x0000001f02037819 */ /* 0x000fc800000006ff */
[----:B------:R-:W2:Y:S02]  /*97f0*/  SYNCS.PHASECHK.TRANS64.TRYWAIT P0, [R0+URZ+0x22820], R3 ;  /* 0x02282003000075a7 */ /* 0x000ea4000800017f */
[----:B--2---:R-:W-:Y:S05]  /*9800*/  @!P0 BRA `(.L_x_76) ;  /* 0x0000000800448947 */ /* 0x004fea0003800000 */
.L_x_103:
[----:B------:R-:W-:Y:S05]  /*9810*/  BSYNC B0 ;  /* 0x0000000000007941 */ /* 0x000fea0003800000 */
.L_x_75:
[----:B------:R-:W-:-:S03]  /*9820*/  UMOV UR4, 0xffffffff ;  /* 0xffffffff00047882 */ /* 0x000fc60000000000 */
[----:B------:R-:W-:Y:S05]  /*9830*/  BRA.DIV UR4, `(.L_x_77) ;  /* 0x0000000a044c7947 */ /* 0x000fea000b800000 */
[----:B------:R-:W3:Y:S02]  /*9840*/  S2R R2, SR_TID.X ;  /* 0x0000000000027919 */ /* 0x000ee40000002100 */
[----:B---3--:R-:W-:-:S04]  /*9850*/  SHF.R.U32.HI R2, RZ, 0x5, R2 ;  /* 0x00000005ff027819 */ /* 0x008fc80000011602 */
[----:B------:R-:W-:-:S05]  /*9860*/  LOP3.LUT R2, R2, 0x3, RZ, 0xc0, !PT ;  /* 0x0000000302027812 */ /* 0x000fca00078ec0ff */
[----:B------:R3:W4:Y:S02]  /*9870*/  SHFL.IDX PT, R14, R2, RZ, 0x1f ;  /* 0x00001fff020e7589 */ /* 0x00072400000e0000 */
.L_x_106:
[----:B----4-:R-:W-:Y:S01]  /*9880*/  ISETP.NE.AND P0, PT, R14, RZ, PT ;  /* 0x000000ff0e00720c */ /* 0x010fe20003f05270 */
[----:B------:R-:W-:-:S12]  /*9890*/  BSSY B0, `(.L_x_78) ;  /* 0x0000024000007945 */ /* 0x000fd80003800000 */
[----:B------:R-:W-:Y:S05]  /*98a0*/  @P0 BRA `(.L_x_79) ;  /* 0x0000000000880947 */ /* 0x000fea0003800000 */
[----:B------:R-:W-:-:S03]  /*98b0*/  UMOV UR4, 0xffffffff ;  /* 0xffffffff00047882 */ /* 0x000fc60000000000 */
[----:B------:R-:W-:Y:S05]  /*98c0*/  BRA.DIV UR4, `(.L_x_80) ;  /* 0x0000000a045c7947 */ /* 0x000fea000b800000 */
[----:B------:R-:W-:-:S13]  /*98d0*/  ELECT P6, URZ, PT ;  /* 0x00000000003f782f */ /* 0x000fda00038c0000 */
.L_x_109:
[----:B------:R-:W-:Y:S05]  /*98e0*/  @!P6 BRA `(.L_x_79) ;  /* 0x000000000078e947 */ /* 0x000fea0003800000 */
[----:B------:R-:W-:-:S06]  /*98f0*/  ULOP3.LUT UR4, UR38, 0x2, URZ, 0xfc, !UPT ;  /* 0x0000000226047892 */ /* 0x000fcc000f8efc3f */
[----:B---3--:R-:W-:-:S04]  /*9900*/  MOV R2, UR4 ;  /* 0x0000000400027c02 */ /* 0x008fc80008000f00 */
[----:B------:R-:W-:-:S13]  /*9910*/  ISETP.NE.AND P2, PT, R2, 0x3, PT ;  /* 0x000000030200780c */ /* 0x000fda0003f45270 */
[----:B------:R-:W-:Y:S05]  /*9920*/  @!P2 BRA `(.L_x_81) ;  /* 0x000000000004a947 */ /* 0x000fea0003800000 */
[----:B------:R-:W-:Y:S01]  /*9930*/  BPT.TRAP 0x1 ;  /* 0x000000040000795c */ /* 0x000fe20000300000 */
.L_x_81:
[----:B--2---:R-:W-:Y:S01]  /*9940*/  VIADD R3, R0, 0x22840 ;  /* 0x0002284000037836 */ /* 0x004fe20000000000 */
[----:B------:R-:W-:Y:S01]  /*9950*/  SHF.L.U32 R5, R17, 0x1f, RZ ;  /* 0x0000001f11057819 */ /* 0x000fe200000006ff */
[----:B------:R-:W-:-:S03]  /*9960*/  VIADD R2, R16, 0x1 ;  /* 0x0000000110027836 */ /* 0x000fc60000000000 */
[----:B------:R-:W-:Y:S02]  /*9970*/  LEA R6, R16, R3, 0x3 ;  /* 0x0000000310067211 */ /* 0x000fe400078e18ff */
[----:B------:R-:W-:Y:S02]  /*9980*/  ISETP.NE.AND P1, PT, R2, 0x2, PT ;  /* 0x000000020200780c */ /* 0x000fe40003f25270 */
[----:B------:R-:W2:Y:S02]  /*9990*/  SYNCS.PHASECHK.TRANS64.TRYWAIT P0, [R6+URZ], R5 ;  /* 0x00000005060075a7 */ /* 0x000ea4000800017f */
[----:B------:R-:W-:-:S04]  /*99a0*/  SEL R4, RZ, 0x1, P1 ;  /* 0x00000001ff047807 */ /* 0x000fc80000800000 */
[----:B------:R-:W-:Y:S02]  /*99b0*/  LOP3.LUT R17, R17, R4, RZ, 0x3c, !PT ;  /* 0x0000000411117212 */ /* 0x000fe400078e3cff */
[----:B------:R-:W-:Y:S02]  /*99c0*/  SEL R4, R2, RZ, P1 ;  /* 0x000000ff02047207 */ /* 0x000fe40000800000 */
[----:B------:R-:W-:Y:S02]  /*99d0*/  SHF.L.U32 R2, R17, 0x1f, RZ ;  /* 0x0000001f11027819 */ /* 0x000fe400000006ff */
[----:B------:R-:W-:Y:S01]  /*99e0*/  LEA R3, R4, R3, 0x3 ;  /* 0x0000000304037211 */ /* 0x000fe200078e18ff */
[----:B--2---:R-:W-:Y:S06]  /*99f0*/  @!P0 BRA `(.L_x_82) ;  /* 0x0000000800308947 */ /* 0x004fec0003800000 */
.L_x_110:
[----:B------:R-:W3:Y:S02]  /*9a00*/  SYNCS.PHASECHK.TRANS64.TRYWAIT P0, [R3+URZ], R2 ;  /* 0x00000002030075a7 */ /* 0x000ee4000800017f */
[----:B---3--:R-:W-:Y:S05]  /*9a10*/  @!P0 BRA `(.L_x_83) ;  /* 0x00000008003c8947 */ /* 0x008fea0003800000 */
.L_x_111:
[----:B------:R-:W-:Y:S05]  /*9a20*/  @!P2 BRA `(.L_x_84) ;  /* 0x000000000004a947 */ /* 0x000fea0003800000 */
[----:B------:R-:W-:Y:S01]  /*9a30*/  BPT.TRAP 0x1 ;  /* 0x000000040000795c */ /* 0x000fe20000300000 */
.L_x_84:
[----:B---3--:R-:W-:-:S05]  /*9a40*/  VIADD R3, R0, 0x22860 ;  /* 0x0002286000037836 */ /* 0x008fca0000000000 */
[----:B------:R-:W-:-:S04]  /*9a50*/  LEA R16, R16, R3, 0x3 ;  /* 0x0000000310107211 */ /* 0x000fc800078e18ff */
[----:B------:R-:W3:Y:S02]  /*9a60*/  SYNCS.PHASECHK.TRANS64.TRYWAIT P0, [R16+URZ], R5 ;  /* 0x00000005100075a7 */ /* 0x000ee4000800017f */
[----:B---3--:R-:W-:Y:S05]  /*9a70*/  @!P0 BRA `(.L_x_85) ;  /* 0x0000000800388947 */ /* 0x008fea0003800000 */
.L_x_112:
[----:B------:R-:W-:-:S07]  /*9a80*/  IMAD R3, R4, 0x8, R3 ;  /* 0x0000000804037824 */ /* 0x000fce00078e0203 */
.L_x_86:
[----:B----4-:R4:W1:Y:S02]  /*9a90*/  SYNCS.PHASECHK.TRANS64.TRYWAIT P0, [R3+URZ], R2 ;  /* 0x00000002030075a7 */ /* 0x010864000800017f */
[----:B-1----:R-:W-:Y:S05]  /*9aa0*/  @!P0 NANOSLEEP.SYNCS 0x989680 ;  /* 0x009896800000895d */ /* 0x002fea0003900000 */
[----:B------:R-:W1:Y:S02]  /*9ab0*/  @!P0 SYNCS.PHASECHK.TRANS64 P0, [R3+URZ], R2 ;  /* 0x00000002030085a7 */ /* 0x000e64000800007f */
[----:B-1----:R-:W-:Y:S05]  /*9ac0*/  @!P0 BRA `(.L_x_86) ;  /* 0xfffffffc00f08947 */ /* 0x002fea000383ffff */
.L_x_79:
[----:B------:R-:W-:Y:S05]  /*9ad0*/  BSYNC B0 ;  /* 0x0000000000007941 */ /* 0x000fea0003800000 */
.L_x_78:
[----:B------:R-:W-:Y:S05]  /*9ae0*/  EXIT ;  /* 0x000000000000794d */ /* 0x000fea0003800000 */
.L_x_10:
[----:B-1----:R-:W-:-:S04]  /*9af0*/  MOV R3, UR46 ;  /* 0x0000002e00037c02 */ /* 0x002fc80008000f00 */
[----:B------:R1:W2:Y:S03]  /*9b00*/  SYNCS.PHASECHK.TRANS64.TRYWAIT P0, [R3+URZ+0x22800], R0 ;  /* 0x02280000030075a7 */ /* 0x0002a6000800017f */
[----:B--2---:R-:W-:Y:S05]  /*9b10*/  @!P0 NANOSLEEP.SYNCS 0x989680 ;  /* 0x009896800000895d */ /* 0x004fea0003900000 */
[----:B------:R-:W2:Y:S02]  /*9b20*/  @!P0 SYNCS.PHASECHK.TRANS64 P0, [R3+URZ+0x22800], R0 ;  /* 0x02280000030085a7 */ /* 0x000ea4000800007f */
[----:B--2---:R-:W-:Y:S05]  /*9b30*/  @!P0 BRA `(.L_x_10) ;  /* 0xfffffffc00ec8947 */ /* 0x004fea000383ffff */
[----:B------:R-:W-:Y:S05]  /*9b40*/  BRA `(.L_x_87) ;  /* 0xffffff7400647947 */ /* 0x000fea000383ffff */
.L_x_14:
[----:B--2---:R-:W-:-:S04]  /*9b50*/  IMAD.U32 R0, RZ, RZ, UR21 ;  /* 0x00000015ff007e24 */ /* 0x004fc8000f8e00ff */
[----:B------:R2:W3:Y:S03]  /*9b60*/  SYNCS.PHASECHK.TRANS64.TRYWAIT P1, [R0+URZ+0x22830], R7 ;  /* 0x02283007000075a7 */ /* 0x0004e6000802017f */
[----:B---3--:R-:W-:Y:S05]  /*9b70*/  @!P1 NANOSLEEP.SYNCS 0x989680 ;  /* 0x009896800000995d */ /* 0x008fea0003900000 */
[----:B------:R-:W3:Y:S02]  /*9b80*/  @!P1 SYNCS.PHASECHK.TRANS64 P1, [R0+URZ+0x22830], R7 ;  /* 0x02283007000095a7 */ /* 0x000ee4000802007f */
[----:B---3--:R-:W-:Y:S05]  /*9b90*/  @!P1 BRA `(.L_x_14) ;  /* 0xfffffffc00ec9947 */ /* 0x008fea000383ffff */
[----:B------:R-:W-:Y:S05]  /*9ba0*/  BRA `(.L_x_13) ;  /* 0xffffff7400887947 */ /* 0x000fea000383ffff */
.L_x_18:
[----:B--2---:R2:W3:Y:S02]  /*9bb0*/  SYNCS.PHASECHK.TRANS64.TRYWAIT P2, [R10+URZ+0x22850], R7 ;  /* 0x022850070a0075a7 */ /* 0x0044e4000804017f */
[----:B---3--:R-:W-:Y:S05]  /*9bc0*/  @!P2 NANOSLEEP.SYNCS 0x989680 ;  /* 0x009896800000a95d */ /* 0x008fea0003900000 */
[----:B------:R-:W3:Y:S02]  /*9bd0*/  @!P2 SYNCS.PHASECHK.TRANS64 P2, [R10+URZ+0x22850], R7 ;  /* 0x022850070a00a5a7 */ /* 0x000ee4000804007f */
[----:B---3--:R-:W-:Y:S05]  /*9be0*/  @!P2 BRA `(.L_x_18) ;  /* 0xfffffffc00f0a947 */ /* 0x008fea000383ffff */
[----:B------:R-:W-:Y:S05]  /*9bf0*/  BRA `(.L_x_17) ;  /* 0xffffff9000807947 */ /* 0x000fea000383ffff */
.L_x_23:
[----:B--2---:R-:W-:Y:S01]  /*9c00*/  MOV R4, UR24 ;  /* 0x0000001800047c02 */ /* 0x004fe20008000f00 */
[----:B------:R-:W-:-:S04]  /*9c10*/  IMAD.U32 R5, RZ, RZ, UR25 ;  /* 0x00000019ff057e24 */ /* 0x000fc8000f8e00ff */
[----:B------:R2:W3:Y:S03]  /*9c20*/  SYNCS.PHASECHK.TRANS64.TRYWAIT P3, [R4+URZ+0x22830], R5 ;  /* 0x02283005040075a7 */ /* 0x0004e6000806017f */
[----:B---3--:R-:W-:Y:S05]  /*9c30*/  @!P3 NANOSLEEP.SYNCS 0x989680 ;  /* 0x009896800000b95d */ /* 0x008fea0003900000 */
[----:B------:R-:W3:Y:S02]  /*9c40*/  @!P3 SYNCS.PHASECHK.TRANS64 P3, [R4+URZ+0x22830], R5 ;  /* 0x022830050400b5a7 */ /* 0x000ee4000806007f */
[----:B---3--:R-:W-:Y:S05]  /*9c50*/  @!P3 BRA `(.L_x_23) ;  /* 0xfffffffc00e8b947 */ /* 0x008fea000383ffff */
[----:B------:R-:W-:Y:S05]  /*9c60*/  BRA `(.L_x_22) ;  /* 0xffffff94008c7947 */ /* 0x000fea000383ffff */
.L_x_27:
[----:B-1----:R-:W-:-:S04]  /*9c70*/  MOV R6, UR25 ;  /* 0x0000001900067c02 */ /* 0x002fc80008000f00 */
[----:B------:R1:W2:Y:S03]  /*9c80*/  SYNCS.PHASECHK.TRANS64.TRYWAIT P3, [R199+URZ+0x22850], R6 ;  /* 0x02285006c70075a7 */ /* 0x0002a6000806017f */
[----:B--2---:R-:W-:Y:S05]  /*9c90*/  @!P3 NANOSLEEP.SYNCS 0x989680 ;  /* 0x009896800000b95d */ /* 0x004fea0003900000 */
[----:B------:R-:W2:Y:S02]  /*9ca0*/  @!P3 SYNCS.PHASECHK.TRANS64 P3, [R199+URZ+0x22850], R6 ;  /* 0x02285006c700b5a7 */ /* 0x000ea4000806007f */
[----:B--2---:R-:W-:Y:S05]  /*9cb0*/  @!P3 BRA `(.L_x_27) ;  /* 0xfffffffc00ecb947 */ /* 0x004fea000383ffff */
[----:B------:R-:W-:Y:S05]  /*9cc0*/  BRA `(.L_x_26) ;  /* 0xffffffb400287947 */ /* 0x000fea000383ffff */
.L_x_37:
[----:B------:R-:W1:Y:S01]  /*9cd0*/  S2R R5, SR_TID.X ;  /* 0x0000000000057919 */ /* 0x000e620000002100 */
[----:B------:R-:W-:Y:S01]  /*9ce0*/  BSSY B0, `(.L_x_88) ;  /* 0x000000a000007945 */ /* 0x000fe20003800000 */
[----:B------:R-:W-:Y:S01]  /*9cf0*/  MOV R12, RZ ;  /* 0x000000ff000c7202 */ /* 0x000fe20000000f00 */
[----:B------:R-:W-:Y:S01]  /*9d00*/  IMAD.MOV.U32 R11, RZ, RZ, 0x1f ;  /* 0x0000001fff0b7424 */ /* 0x000fe200078e00ff */
[----:B------:R-:W-:Y:S02]  /*9d10*/  MOV R15, 0xffffffff ;  /* 0xffffffff000f7802 */ /* 0x000fe40000000f00 */
[----:B-1----:R-:W-:-:S04]  /*9d20*/  SHF.R.U32.HI R5, RZ, 0x5, R5 ;  /* 0x00000005ff057819 */ /* 0x002fc80000011605 */
[----:B------:R-:W-:-:S05]  /*9d30*/  LOP3.LUT R5, R5, 0x3, RZ, 0xc0, !PT ;  /* 0x0000000305057812 */ /* 0x000fca00078ec0ff */
[----:B------:R-:W-:-:S07]  /*9d40*/  IMAD.MOV.U32 R13, RZ, RZ, R5 ;  /* 0x000000ffff0d7224 */ /* 0x000fce00078e0005 */
[----:B------:R-:W-:Y:S05]  /*9d50*/  WARPSYNC.COLLECTIVE R15, `(.L_x_89) ;  /* 0x000000000f087348 */ /* 0x000fea0003c00000 */
[----:B------:R1:W2:Y:S02]  /*9d60*/  SHFL.IDX P6, R14, R13, R12, R11 ;  /* 0x0000000c0d0e7389 */ /* 0x0002a400000c000b */
[----:B-12---:R-:W-:Y:S01]  /*9d70*/  ENDCOLLECTIVE ;  /* 0x000000000000791b */ /* 0x006fe20003800000 */
.L_x_89:
[----:B------:R-:W-:Y:S05]  /*9d80*/  BSYNC B0 ;  /* 0x0000000000007941 */ /* 0x000fea0003800000 */
.L_x_88:
[----:B------:R-:W-:Y:S05]  /*9d90*/  BRA `(.L_x_90) ;  /* 0xffffffd8009c7947 */ /* 0x000fea000383ffff */
.L_x_38:
[----:B------:R-:W-:Y:S01]  /*9da0*/  BSSY B0, `(.L_x_91) ;  /* 0x0000006000007945 */ /* 0x000fe20003800000 */
[----:B------:R-:W-:-:S07]  /*9db0*/  IMAD.MOV.U32 R15, RZ, RZ, -0x1 ;  /* 0xffffffffff0f7424 */ /* 0x000fce00078e00ff */
[----:B------:R-:W-:Y:S05]  /*9dc0*/  WARPSYNC.COLLECTIVE R15, `(.L_x_92) ;  /* 0x000000000f0c7348 */ /* 0x000fea0003c00000 */
[----:B------:R-:W-:Y:S02]  /*9dd0*/  ELECT P6, UR62, PT ;  /* 0x00000000003e782f */ /* 0x000fe400038c0000 */
[----:B------:R-:W-:Y:S01]  /*9de0*/  MOV R14, UR62 ;  /* 0x0000003e000e7c02 */ /* 0x000fe20008000f00 */
[----:B------:R-:W-:Y:S10]  /*9df0*/  ENDCOLLECTIVE ;  /* 0x000000000000791b */ /* 0x000ff40003800000 */
.L_x_92:
[----:B------:R-:W-:Y:S05]  /*9e00*/  BSYNC B0 ;  /* 0x0000000000007941 */ /* 0x000fea0003800000 */
.L_x_91:
[----:B------:R-:W-:Y:S05]  /*9e10*/  BRA `(.L_x_93) ;  /* 0xffffffd800947947 */ /* 0x000fea000383ffff */
.L_x_41:
[----:B--2---:R2:W3:Y:S02]  /*9e20*/  SYNCS.PHASECHK.TRANS64.TRYWAIT P1, [R5+URZ+0x22840], R10 ;  /* 0x0228400a050075a7 */ /* 0x0044e4000802017f */
[----:B---3--:R-:W-:Y:S05]  /*9e30*/  @!P1 NANOSLEEP.SYNCS 0x989680 ;  /* 0x009896800000995d */ /* 0x008fea0003900000 */
[----:B------:R-:W3:Y:S02]  /*9e40*/  @!P1 SYNCS.PHASECHK.TRANS64 P1, [R5+URZ+0x22840], R10 ;  /* 0x0228400a050095a7 */ /* 0x000ee4000802007f */
[----:B---3--:R-:W-:Y:S05]  /*9e50*/  @!P1 BRA `(.L_x_41) ;  /* 0xfffffffc00f09947 */ /* 0x008fea000383ffff */
[----:B------:R-:W-:Y:S05]  /*9e60*/  BRA `(.L_x_94) ;  /* 0xffffffd800f47947 */ /* 0x000fea000383ffff */
.L_x_44:
[----:B--2---:R-:W2:Y:S01]  /*9e70*/  S2R R10, SR_CgaCtaId ;  /* 0x00000000000a7919 */ /* 0x004ea20000008800 */
[----:B------:R-:W-:-:S04]  /*9e80*/  MOV R8, 0x400 ;  /* 0x0000040000087802 */ /* 0x000fc80000000f00 */
[----:B--2---:R-:W-:-:S04]  /*9e90*/  LEA R8, R10, R8, 0x18 ;  /* 0x000000080a087211 */ /* 0x004fc800078ec0ff */
[----:B------:R2:W3:Y:S03]  /*9ea0*/  SYNCS.PHASECHK.TRANS64.TRYWAIT P1, [R8+URZ+0x22820], R5 ;  /* 0x02282005080075a7 */ /* 0x0004e6000802017f */
[----:B---3--:R-:W-:Y:S05]  /*9eb0*/  @!P1 NANOSLEEP.SYNCS 0x989680 ;  /* 0x009896800000995d */ /* 0x008fea0003900000 */
[----:B------:R-:W3:Y:S02]  /*9ec0*/  @!P1 SYNCS.PHASECHK.TRANS64 P1, [R8+URZ+0x22820], R5 ;  /* 0x02282005080095a7 */ /* 0x000ee4000802007f */
[----:B---3--:R-:W-:Y:S05]  /*9ed0*/  @!P1 BRA `(.L_x_44) ;  /* 0xfffffffc00e49947 */ /* 0x008fea000383ffff */
[----:B------:R-:W-:Y:S05]  /*9ee0*/  BRA `(.L_x_95) ;  /* 0xffffffdc00b87947 */ /* 0x000fea000383ffff */
.L_x_47:
[----:B--2---:R2:W3:Y:S02]  /*9ef0*/  SYNCS.PHASECHK.TRANS64.TRYWAIT P1, [R8+URZ+0x22860], R5 ;  /* 0x02286005080075a7 */ /* 0x0044e4000802017f */
[----:B---3--:R-:W-:Y:S05]  /*9f00*/  @!P1 NANOSLEEP.SYNCS 0x989680 ;  /* 0x009896800000995d */ /* 0x008fea0003900000 */
[----:B------:R-:W3:Y:S02]  /*9f10*/  @!P1 SYNCS.PHASECHK.TRANS64 P1, [R8+URZ+0x22860], R5 ;  /* 0x02286005080095a7 */ /* 0x000ee4000802007f */
[----:B---3--:R-:W-:Y:S05]  /*9f20*/  @!P1 BRA `(.L_x_47) ;  /* 0xfffffffc00f09947 */ /* 0x008fea000383ffff */
[----:B------:R-:W-:Y:S05]  /*9f30*/  BRA `(.L_x_96) ;  /* 0xffffffdc00d87947 */ /* 0x000fea000383ffff */
.L_x_54:
[----:B--2---:R2:W3:Y:S02]  /*9f40*/  SYNCS.PHASECHK.TRANS64.TRYWAIT P2, [R2+URZ+0x22840], R3 ;  /* 0x02284003020075a7 */ /* 0x0044e4000804017f */
[----:B---3--:R-:W-:Y:S05]  /*9f50*/  @!P2 NANOSLEEP.SYNCS 0x989680 ;  /* 0x009896800000a95d */ /* 0x008fea0003900000 */
[----:B------:R-:W3:Y:S02]  /*9f60*/  @!P2 SYNCS.PHASECHK.TRANS64 P2, [R2+URZ+0x22840], R3 ;  /* 0x022840030200a5a7 */ /* 0x000ee4000804007f */
[----:B---3--:R-:W-:Y:S05]  /*9f70*/  @!P2 BRA `(.L_x_54) ;  /* 0xfffffffc00f0a947 */ /* 0x008fea000383ffff */
[----:B------:R-:W-:Y:S05]  /*9f80*/  BRA `(.L_x_97) ;  /* 0xffffffe400307947 */ /* 0x000fea000383ffff */
.L_x_56:
[----:B---3--:R3:W4:Y:S02]  /*9f90*/  SYNCS.PHASECHK.TRANS64.TRYWAIT P2, [R2+URZ+0x22860], R3 ;  /* 0x02286003020075a7 */ /* 0x008724000804017f */
[----:B----4-:R-:W-:Y:S05]  /*9fa0*/  @!P2 NANOSLEEP.SYNCS 0x989680 ;  /* 0x009896800000a95d */ /* 0x010fea0003900000 */
[----:B------:R-:W4:Y:S02]  /*9fb0*/  @!P2 SYNCS.PHASECHK.TRANS64 P2, [R2+URZ+0x22860], R3 ;  /* 0x022860030200a5a7 */ /* 0x000f24000804007f */
[----:B----4-:R-:W-:Y:S05]  /*9fc0*/  @!P2 BRA `(.L_x_56) ;  /* 0xfffffffc00f0a947 */ /* 0x010fea000383ffff */
[----:B------:R-:W-:Y:S05]  /*9fd0*/  BRA `(.L_x_98) ;  /* 0xffffffe4008c7947 */ /* 0x000fea000383ffff */
.L_x_62:
[----:B-1----:R1:W2:Y:S02]  /*9fe0*/  SYNCS.PHASECHK.TRANS64.TRYWAIT P2, [R3+URZ+0x22840], R2 ;  /* 0x02284002030075a7 */ /* 0x0022a4000804017f */
[----:B--2---:R-:W-:Y:S05]  /*9ff0*/  @!P2 NANOSLEEP.SYNCS 0x989680 ;  /* 0x009896800000a95d */ /* 0x004fea0003900000 */
[----:B------:R-:W2:Y:S02]  /*a000*/  @!P2 SYNCS.PHASECHK.TRANS64 P2, [R3+URZ+0x22840], R2 ;  /* 0x022840020300a5a7 */ /* 0x000ea4000804007f */
[----:B--2---:R-:W-:Y:S05]  /*a010*/  @!P2 BRA `(.L_x_62) ;  /* 0xfffffffc00f0a947 */ /* 0x004fea000383ffff */
[----:B------:R-:W-:Y:S05]  /*a020*/  BRA `(.L_x_99) ;  /* 0xffffffe800cc7947 */ /* 0x000fea000383ffff */
.L_x_64:
[----:B--2---:R2:W3:Y:S02]  /*a030*/  SYNCS.PHASECHK.TRANS64.TRYWAIT P2, [R3+URZ+0x22860], R2 ;  /* 0x02286002030075a7 */ /* 0x0044e4000804017f */
[----:B---3--:R-:W-:Y:S05]  /*a040*/  @!P2 NANOSLEEP.SYNCS 0x989680 ;  /* 0x009896800000a95d */ /* 0x008fea0003900000 */
[----:B------:R-:W3:Y:S02]  /*a050*/  @!P2 SYNCS.PHASECHK.TRANS64 P2, [R3+URZ+0x22860], R2 ;  /* 0x022860020300a5a7 */ /* 0x000ee4000804007f */
[----:B---3--:R-:W-:Y:S05]  /*a060*/  @!P2 BRA `(.L_x_64) ;  /* 0xfffffffc00f0a947 */ /* 0x008fea000383ffff */
[----:B------:R-:W-:Y:S05]  /*a070*/  BRA `(.L_x_100) ;  /* 0xffffffec00287947 */ /* 0x000fea000383ffff */
.L_x_69:
[----:B-1----:R1:W2:Y:S02]  /*a080*/  SYNCS.PHASECHK.TRANS64.TRYWAIT P2, [R3+URZ+0x22840], R2 ;  /* 0x02284002030075a7 */ /* 0x0022a4000804017f */
[----:B--2---:R-:W-:Y:S05]  /*a090*/  @!P2 NANOSLEEP.SYNCS 0x989680 ;  /* 0x009896800000a95d */ /* 0x004fea0003900000 */
[----:B------:R-:W2:Y:S02]  /*a0a0*/  @!P2 SYNCS.PHASECHK.TRANS64 P2, [R3+URZ+0x22840], R2 ;  /* 0x022840020300a5a7 */ /* 0x000ea4000804007f */
[----:B--2---:R-:W-:Y:S05]  /*a0b0*/  @!P2 BRA `(.L_x_69) ;  /* 0xfffffffc00f0a947 */ /* 0x004fea000383ffff */
[----:B------:R-:W-:Y:S05]  /*a0c0*/  BRA `(.L_x_101) ;  /* 0xfffffff000507947 */ /* 0x000fea000383ffff */
.L_x_71:
[----:B--2---:R2:W3:Y:S02]  /*a0d0*/  SYNCS.PHASECHK.TRANS64.TRYWAIT P2, [R3+URZ+0x22860], R2 ;  /* 0x02286002030075a7 */ /* 0x0044e4000804017f */
[----:B---3--:R-:W-:Y:S05]  /*a0e0*/  @!P2 NANOSLEEP.SYNCS 0x989680 ;  /* 0x009896800000a95d */ /* 0x008fea0003900000 */
[----:B------:R-:W3:Y:S02]  /*a0f0*/  @!P2 SYNCS.PHASECHK.TRANS64 P2, [R3+URZ+0x22860], R2 ;  /* 0x022860020300a5a7 */ /* 0x000ee4000804007f */
[----:B---3--:R-:W-:Y:S05]  /*a100*/  @!P2 BRA `(.L_x_71) ;  /* 0xfffffffc00f0a947 */ /* 0x008fea000383ffff */
[----:B------:R-:W-:Y:S05]  /*a110*/  BRA `(.L_x_102) ;  /* 0xfffffff000ac7947 */ /* 0x000fea000383ffff */
.L_x_76:
[----:B--2---:R2:W3:Y:S02]  /*a120*/  SYNCS.PHASECHK.TRANS64.TRYWAIT P0, [R0+URZ+0x22820], R3 ;  /* 0x02282003000075a7 */ /* 0x0044e4000800017f */
[----:B---3--:R-:W-:Y:S05]  /*a130*/  @!P0 NANOSLEEP.SYNCS 0x989680 ;  /* 0x009896800000895d */ /* 0x008fea0003900000 */
[----:B------:R-:W3:Y:S02]  /*a140*/  @!P0 SYNCS.PHASECHK.TRANS64 P0, [R0+URZ+0x22820], R3 ;  /* 0x02282003000085a7 */ /* 0x000ee4000800007f */
[----:B---3--:R-:W-:Y:S05]  /*a150*/  @!P0 BRA `(.L_x_76) ;  /* 0xfffffffc00f08947 */ /* 0x008fea000383ffff */
[----:B------:R-:W-:Y:S05]  /*a160*/  BRA `(.L_x_103) ;  /* 0xfffffff400a87947 */ /* 0x000fea000383ffff */
.L_x_77:
[----:B------:R-:W3:Y:S01]  /*a170*/  S2R R2, SR_TID.X ;  /* 0x0000000000027919 */ /* 0x000ee20000002100 */
[----:B------:R-:W-:Y:S01]  /*a180*/  BSSY B0, `(.L_x_104) ;  /* 0x000000a000007945 */ /* 0x000fe20003800000 */
[----:B------:R-:W-:Y:S01]  /*a190*/  IMAD.MOV.U32 R12, RZ, RZ, RZ ;  /* 0x000000ffff0c7224 */ /* 0x000fe200078e00ff */
[----:B------:R-:W-:Y:S01]  /*a1a0*/  MOV R11, 0x1f ;  /* 0x0000001f000b7802 */ /* 0x000fe20000000f00 */
[----:B------:R-:W-:Y:S01]  /*a1b0*/  IMAD.MOV.U32 R15, RZ, RZ, -0x1 ;  /* 0xffffffffff0f7424 */ /* 0x000fe200078e00ff */
[----:B---3--:R-:W-:-:S04]  /*a1c0*/  SHF.R.U32.HI R2, RZ, 0x5, R2 ;  /* 0x00000005ff027819 */ /* 0x008fc80000011602 */
[----:B------:R-:W-:-:S04]  /*a1d0*/  LOP3.LUT R2, R2, 0x3, RZ, 0xc0, !PT ;  /* 0x0000000302027812 */ /* 0x000fc800078ec0ff */
[----:B------:R-:W-:-:S07]  /*a1e0*/  MOV R13, R2 ;  /* 0x00000002000d7202 */ /* 0x000fce0000000f00 */
[----:B-12---:R-:W-:Y:S05]  /*a1f0*/  WARPSYNC.COLLECTIVE R15, `(.L_x_105) ;  /* 0x000000000f087348 */ /* 0x006fea0003c00000 */
[----:B------:R3:W4:Y:S02]  /*a200*/  SHFL.IDX P6, R14, R13, R12, R11 ;  /* 0x0000000c0d0e7389 */ /* 0x00072400000c000b */
[----:B-1234-:R-:W-:Y:S01]  /*a210*/  ENDCOLLECTIVE ;  /* 0x000000000000791b */ /* 0x01efe20003800000 */
.L_x_105:
[----:B------:R-:W-:Y:S05]  /*a220*/  BSYNC B0 ;  /* 0x0000000000007941 */ /* 0x000fea0003800000 */
.L_x_104:
[----:B------:R-:W-:Y:S05]  /*a230*/  BRA `(.L_x_106) ;  /* 0xfffffff400907947 */ /* 0x000fea000383ffff */
.L_x_80:
[----:B------:R-:W-:Y:S01]  /*a240*/  BSSY B1, `(.L_x_107) ;  /* 0x0000006000017945 */ /* 0x000fe20003800000 */
[----:B------:R-:W-:-:S07]  /*a250*/  MOV R15, 0xffffffff ;  /* 0xffffffff000f7802 */ /* 0x000fce0000000f00 */
[----:B-123--:R-:W-:Y:S05]  /*a260*/  WARPSYNC.COLLECTIVE R15, `(.L_x_108) ;  /* 0x000000000f0c7348 */ /* 0x00efea0003c00000 */
[----:B------:R-:W-:Y:S02]  /*a270*/  ELECT P6, UR62, PT ;  /* 0x00000000003e782f */ /* 0x000fe400038c0000 */
[----:B------:R-:W-:Y:S01]  /*a280*/  MOV R14, UR62 ;  /* 0x0000003e000e7c02 */ /* 0x000fe20008000f00 */
[----:B-123--:R-:W-:Y:S10]  /*a290*/  ENDCOLLECTIVE ;  /* 0x000000000000791b */ /* 0x00eff40003800000 */
.L_x_108:
[----:B------:R-:W-:Y:S05]  /*a2a0*/  BSYNC B1 ;  /* 0x0000000000017941 */ /* 0x000fea0003800000 */
.L_x_107:
[----:B------:R-:W-:Y:S05]  /*a2b0*/  BRA `(.L_x_109) ;  /* 0xfffffff400887947 */ /* 0x000fea000383ffff */
.L_x_82:
[----:B--2---:R2:W3:Y:S02]  /*a2c0*/  SYNCS.PHASECHK.TRANS64.TRYWAIT P0, [R6+URZ], R5 ;  /* 0x00000005060075a7 */ /* 0x0044e4000800017f */
[----:B---3--:R-:W-:Y:S05]  /*a2d0*/  @!P0 NANOSLEEP.SYNCS 0x989680 ;  /* 0x009896800000895d */ /* 0x008fea0003900000 */
[----:B------:R-:W3:Y:S02]  /*a2e0*/  @!P0 SYNCS.PHASECHK.TRANS64 P0, [R6+URZ], R5 ;  /* 0x00000005060085a7 */ /* 0x000ee4000800007f */
[----:B---3--:R-:W-:Y:S05]  /*a2f0*/  @!P0 BRA `(.L_x_82) ;  /* 0xfffffffc00f08947 */ /* 0x008fea000383ffff */
[----:B------:R-:W-:Y:S05]  /*a300*/  BRA `(.L_x_110) ;  /* 0xfffffff400bc7947 */ /* 0x000fea000383ffff */
.L_x_83:
[----:B---3--:R3:W4:Y:S02]  /*a310*/  SYNCS.PHASECHK.TRANS64.TRYWAIT P0, [R3+URZ], R2 ;  /* 0x00000002030075a7 */ /* 0x008724000800017f */
[----:B----4-:R-:W-:Y:S05]  /*a320*/  @!P0 NANOSLEEP.SYNCS 0x989680 ;  /* 0x009896800000895d */ /* 0x010fea0003900000 */
[----:B------:R-:W4:Y:S02]  /*a330*/  @!P0 SYNCS.PHASECHK.TRANS64 P0, [R3+URZ], R2 ;  /* 0x00000002030085a7 */ /* 0x000f24000800007f */
[----:B----4-:R-:W-:Y:S05]  /*a340*/  @!P0 BRA `(.L_x_83) ;  /* 0xfffffffc00f08947 */ /* 0x010fea000383ffff */
[----:B------:R-:W-:Y:S05]  /*a350*/  BRA `(.L_x_111) ;  /* 0xfffffff400b07947 */ /* 0x000fea000383ffff */
.L_x_85:
[----:B---3--:R3:W4:Y:S02]  /*a360*/  SYNCS.PHASECHK.TRANS64.TRYWAIT P0, [R16+URZ], R5 ;  /* 0x00000005100075a7 */ /* 0x008724000800017f */
[----:B----4-:R-:W-:Y:S05]  /*a370*/  @!P0 NANOSLEEP.SYNCS 0x989680 ;  /* 0x009896800000895d */ /* 0x010fea0003900000 */
[----:B------:R-:W4:Y:S02]  /*a380*/  @!P0 SYNCS.PHASECHK.TRANS64 P0, [R16+URZ], R5 ;  /* 0x00000005100085a7 */ /* 0x000f24000800007f */
[----:B----4-:R-:W-:Y:S05]  /*a390*/  @!P0 BRA `(.L_x_85) ;  /* 0xfffffffc00f08947 */ /* 0x010fea000383ffff */
[----:B------:R-:W-:Y:S05]  /*a3a0*/  BRA `(.L_x_112) ;  /* 0xfffffff400b47947 */ /* 0x000fea000383ffff */
.L_x_113:
[----:B------:R-:W-:-:S00]  /*a3b0*/  BRA `(.L_x_113) ;  /* 0xfffffffc00fc7947 */ /* 0x000fc0000383ffff */
[----:B------:R-:W-:-:S00]  /*a3c0*/  NOP ;  /* 0x0000000000007918 */ /* 0x000fc00000000000 */
        /* <DEDUP_REMOVED lines=11> */
.L_x_4714:


//--------------------- .text._ZN7cutlass13device_kernelIN5flash11enable_sm90INS1_16FlashAttnFwdSm90INS1_25CollectiveMainloopFwdSm90ILi2EN4cute5tupleIJNS5_1CILi1EEES8_S8_EEENS6_IJNS7_ILi128EEENS7_ILi96EEENS7_ILi64EEEEEELi256ENS_6half_tEfNS_4arch4Sm90ELb0ELb0ELb1ELb0ELb0ELb0ELb1ELb1ELb0ELb0ELb0ELb0EEENS1_21CollectiveEpilogueFwdINS6_IJSA_NS7_ILi256EEESB_EEES9_SE_SG_Li256ELb0ELb0ELb0ELb0EEENS1_29StaticPersistentTileSchedulerILb0EEEEEEEEEvNT_6ParamsE --------------------------
	.section	.text._ZN7cutlass13device_kernelIN5flash11enable_sm90INS1_16FlashAttnFwdSm90INS1_25CollectiveMainloopFwdSm90ILi2EN4cute5tupleIJNS5_1CILi1EEES8_S8_EEENS6_IJNS7_ILi128EEENS7_ILi96EEENS7_ILi64EEEEEELi256ENS_6half_tEfNS_4arch4Sm90ELb0ELb0ELb1ELb0ELb0ELb0ELb1ELb1ELb0ELb0ELb0ELb0EEENS1_21CollectiveEpilogueFwdINS6_IJSA_NS7_ILi256EEESB_EEES9_SE_SG_Li256ELb0ELb0ELb0ELb0EEENS1_29StaticPersistentTileSchedulerILb0EEEEEEEEEvNT_6ParamsE,"ax",@progbits
	.align	128
.text._ZN7cutlass13device_kernelIN5flash11enable_sm90INS1_16FlashAttnFwdSm90INS1_25CollectiveMainloopFwdSm90ILi2EN4cute5tupleIJNS5_1CILi1EEES8_S8_EEENS6_IJNS7_ILi128EEENS7_ILi96EEENS7_ILi64EEEEEELi256ENS_6half_tEfNS_4arch4Sm90ELb0ELb0ELb1ELb0ELb0ELb0ELb1ELb1ELb0ELb0ELb0ELb0EEENS1_21CollectiveEpilogueFwdINS6_IJSA_NS7_ILi256EEESB_EEES9_SE_SG_Li256ELb0ELb0ELb0ELb0EEENS1_29StaticPersistentTileSchedulerILb0EEEEEEEEEvNT_6ParamsE:
        .type           _ZN7cutlass13device_kernelIN5flash11enable_sm90INS1_16FlashAttnFwdSm90INS1_25CollectiveMainloopFwdSm90ILi2EN4cute5tupleIJNS5_1CILi1EEES8_S8_EEENS6_IJNS7_ILi128EEENS7_ILi96EEENS7_ILi64EEEEEELi256ENS_6half_tEfNS_4arch4Sm90ELb0ELb0ELb1ELb0ELb0ELb0ELb1ELb1ELb0ELb0ELb0ELb0EEENS1_21CollectiveEpilogueFwdINS6_IJSA_NS7_ILi256EEESB_EEES9_SE_SG_Li256ELb0ELb0ELb0ELb0EEENS1_29StaticPersistentTileSchedulerILb0EEEEEEEEEvNT_6ParamsE,@function
        .size           _ZN7cutlass13device_kernelIN5flash11enable_sm90INS1_16FlashAttnFwdSm90INS1_25CollectiveMainloopFwdSm90ILi2EN4cute5tupleIJNS5_1CILi1EEES8_S8_EEENS6_IJNS7_ILi128EEENS7_ILi96EEENS7_ILi64EEEEEELi256ENS_6half_tEfNS_4arch4Sm90ELb0ELb0ELb1ELb0ELb0ELb0ELb1ELb1ELb0ELb0ELb0ELb0EEENS1_21CollectiveEpilogueFwdINS6_IJSA_NS7_ILi256EEESB_EEES9_SE_SG_Li256ELb0ELb0ELb0ELb0EEENS1_29StaticPersistentTileSchedulerILb0EEEEEEEEEvNT_6ParamsE,(.L_x_4715 - _ZN7cutlass13device_kernelIN5flash11enable_sm90INS1_16FlashAttnFwdSm90INS1_25CollectiveMainloopFwdSm90ILi2EN4cute5tupleIJNS5_1CILi1EEES8_S8_EEENS6_IJNS7_ILi128EEENS7_ILi96EEENS7_ILi64EEEEEELi256ENS_6half_tEfNS_4arch4Sm90ELb0ELb0ELb1ELb0ELb0ELb0ELb1ELb1ELb0ELb0ELb0ELb0EEENS1_21CollectiveEpilogueFwdINS6_IJSA_NS7_ILi256EEESB_EEES9_SE_SG_Li256ELb0ELb0ELb0ELb0EEENS1_29StaticPersistentTileSchedulerILb0EEEEEEEEEvNT_6ParamsE)
        .other          _ZN7cutlass13device_kernelIN5flash11enable_sm90INS1_16FlashAttnFwdSm90INS1_25CollectiveMainloopFwdSm90ILi2EN4cute5tupleIJNS5_1CILi1EEES8_S8_EEENS6_IJNS7_ILi128EEENS7_ILi96EEENS7_ILi64EEEEEELi256ENS_6half_tEfNS_4arch4Sm90ELb0ELb0ELb1ELb0ELb0ELb0ELb1ELb1ELb0ELb0ELb0ELb0EEENS1_21CollectiveEpilogueFwdINS6_IJSA_NS7_ILi256EEESB_EEES9_SE_SG_Li256ELb0ELb0ELb0ELb0EEENS1_29StaticPersistentTileSchedulerILb0EEEEEEEEEvNT_6ParamsE,@"STO_CUDA_ENTRY STV_DEFAULT"
_ZN7cutlass13device_kernelIN5flash11enable_sm90INS1_16FlashAttnFwdSm90INS1_25CollectiveMainloopFwdSm90ILi2EN4cute5tupleIJNS5_1CILi1EEES8_S8_EEENS6_IJNS7_ILi128EEENS7_ILi96EEENS7_ILi64EEEEEELi256ENS_6half_tEfNS_4arch4Sm90ELb0ELb0ELb1ELb0ELb0ELb0ELb1ELb1ELb0ELb0ELb0ELb0EEENS1_21CollectiveEpilogueFwdINS6_IJSA_NS7_ILi256EEESB_EEES9_SE_SG_Li256ELb0ELb0ELb0ELb0EEENS1_29StaticPersistentTileSchedulerILb0EEEEEEEEEvNT_6ParamsE:
        /* <DEDUP_REMOVED lines=15> */
[----:B------:R-:W-:-:S02]  /*00f0*/  UIADD3 UR4, UP4, UR4, 0xaf0, URZ ;  /* 0x00000af004047890 */ /* 0x000fc4000ff9e03f */
[----:B------:R-:W-:Y:S02]  /*0100*/  UIADD3.X UR7, URZ, UR5, URZ, UP0, !UPT ;  /* 0x000000053f077290 */ /* 0x000fe400087fe43f */
[----:B------:R-:W-:Y:S02]  /*0110*/  UIADD3.X UR9, URZ, UR5, URZ, UP1, !UPT ;  /* 0x000000053f097290 */ /* 0x000fe40008ffe43f */
[----:B------:R-:W-:Y:S02]  /*0120*/  UIADD3.X UR11, URZ, UR5, URZ, UP2, !UPT ;  /* 0x000000053f0b7290 */ /* 0x000fe400097fe43f */
[----:B------:R-:W-:Y:S02]  /*0130*/  UIADD3.X UR13, URZ, UR5, URZ, UP3, !UPT ;  /* 0x000000053f0d7290 */ /* 0x000fe40009ffe43f */
[----:B------:R-:W-:Y:S01]  /*0140*/  UIADD3.X UR5, URZ, UR5, URZ, UP4, !UPT ;  /* 0x000000053f057290 */ /* 0x000fe2000a7fe43f */
[----:B------:R1:W-:Y:S02]  /*0150*/  UTMACCTL.PF [UR6] ;  /* 0x00000000060079b9 */ /* 0x0003e40008040000 */
[----:B------:R1:W-:Y:S02]  /*0160*/  UTMACCTL.PF [UR8] ;  /* 0x00000000080079b9 */ /* 0x0003e40008040000 */
[----:B------:R1:W-:Y:S02]  /*0170*/  UTMACCTL.PF [UR10] ;  /* 0x000000000a0079b9 */ /* 0x0003e40008040000 */
[----:B------:R1:W-:Y:S02]  /*0180*/  UTMACCTL.PF [UR12] ;  /* 0x000000000c0079b9 */ /* 0x0003e40008040000 */
[----:B------:R1:W-:Y:S02]  /*0190*/  UTMACCTL.PF [UR4] ;  /* 0x00000000040079b9 */ /* 0x0003e40008040000 */
[----:B-1----:R-:W-:Y:S01]  /*01a0*/  NOP ;  /* 0x0000000000007918 */ /* 0x002fe20000000000 */
.L_x_115:
[----:B------:R-:W-:Y:S05]  /*01b0*/  BSYNC B0 ;  /* 0x0000000000007941 */ /* 0x000fea0003800000 */
.L_x_114:
        /* <DEDUP_REMOVED lines=11> */
[----:B------:R-:W-:Y:S01]  /*0270*/  VOTEU.ANY UP3, P0 ;  /* 0x00000000003f7886 */ /* 0x000fe20000060100 */
[----:B-1----:R-:W-:Y:S01]  /*0280*/  R2UR UR8, R4 ;  /* 0x00000000040872ca */ /* 0x002fe200000e0000 */
[----:B--2---:R-:W-:Y:S01]  /*0290*/  @UP0 ULEA UR6, UR7, UR6, 0x18 ;  /* 0x0000000607060291 */ /* 0x004fe2000f8ec03f */
[----:B---3--:R-:W-:-:S11]  /*02a0*/  ISETP.NE.AND P1, PT, R2, RZ, PT ;  /* 0x000000ff0200720c */ /* 0x008fd60003f25270 */
[----:B------:R-:W-:Y:S01]  /*02b0*/  UISETP.NE.AND UP0, UPT, UR8, URZ, UPT ;  /* 0x0000003f0800728c */ /* 0x000fe2000bf05270 */
[----:B------:R-:W1:Y:S02]  /*02c0*/  FENCE.VIEW.ASYNC.S ;  /* 0x00000000000073c6 */ /* 0x000e640000000000 */
[----:B-1----:R1:W2:Y:S01]  /*02d0*/  @UP1 SYNCS.EXCH.64 URZ, [UR6+0x32400], UR4 ;  /* 0x03240004063f15b2 */ /* 0x0022a20008000100 */
[----:B------:R1:W3:Y:S01]  /*02e0*/  @UP2 SYNCS.EXCH.64 URZ, [UR6+0x32410], UR4 ;  /* 0x03241004063f25b2 */ /* 0x0002e20008000100 */
[----:B------:R1:W4:Y:S01]  /*02f0*/  @UP3 SYNCS.EXCH.64 URZ, [UR6+0x32420], UR4 ;  /* 0x03242004063f35b2 */ /* 0x0003220008000100 */
[----:B------:R-:W-:Y:S05]  /*0300*/  @P1 BRA `(.L_x_116) ;  /* 0x0000000000481947 */ /* 0x000fea0003800000 */
        /* <DEDUP_REMOVED lines=16> */
[----:B------:R1:W1:Y:S01]  /*0410*/  SYNCS.EXCH.64 URZ, [UR8+0x32448], UR4 ;  /* 0x03244804083f75b2 */ /* 0x0002620008000100 */
[----:B------:R-:W-:Y:S01]  /*0420*/  NOP ;  /* 0x0000000000007918 */ /* 0x000fe20000000000 */
.L_x_116:
[----:B------:R-:W5:Y:S01]  /*0430*/  SHFL.IDX PT, R2, R0, RZ, 0x1f ;  /* 0x00001fff00027589 */ /* 0x000f6200000e0000 */
[----:B------:R-:W-:Y:S01]  /*0440*/  NOP ;  /* 0x0000000000007918 */ /* 0x000fe20000000000 */
[----:B-----5:R-:W-:-:S13]  /*0450*/  ISETP.NE.AND P0, PT, R2, RZ, PT ;  /* 0x000000ff0200720c */ /* 0x020fda0003f05270 */
        /* <DEDUP_REMOVED lines=19> */
.L_x_117:
[----:B------:R-:W5:Y:S01]  /*0590*/  SHFL.IDX PT, R2, R0, RZ, 0x1f ;  /* 0x00001fff00027589 */ /* 0x000f6200000e0000 */
[----:B------:R-:W-:Y:S01]  /*05a0*/  NOP ;  /* 0x0000000000007918 */ /* 0x000fe20000000000 */
[----:B-----5:R-:W-:-:S13]  /*05b0*/  ISETP.NE.AND P0, PT, R2, RZ, PT ;  /* 0x000000ff0200720c */ /* 0x020fda0003f05270 */
        /* <DEDUP_REMOVED lines=13> */
[----:B------:R1:W1:Y:S01]  /*0690*/  SYNCS.EXCH.64 URZ, [UR6+0x32488], UR4 ;  /* 0x03248804063f75b2 */ /* 0x0002620008000100 */
[----:B------:R-:W-:Y:S01]  /*06a0*/  NOP ;  /* 0x0000000000007918 */ /* 0x000fe20000000000 */
.L_x_118:
        /* <DEDUP_REMOVED lines=22> */
.L_x_119:
        /* <DEDUP_REMOVED lines=22> */
.L_x_120:
[----:B------:R-:W-:Y:S01]  /*0970*/  PLOP3.LUT P0, PT, PT, PT, UP0, 0x80, 0x0 ;  /* 0x000000000000781c */ /* 0x000fe20003f0f008 */
[----:B------:R-:W-:Y:S01]  /*0980*/  UMOV UR46, 0x1 ;  /* 0x00000001002e7882 */ /* 0x000fe20000000000 */
[----:B------:R-:W-:Y:S01]  /*0990*/  NOP ;  /* 0x0000000000007918 */ /* 0x000fe20000000000 */
[----:B------:R-:W-:Y:S01]  /*09a0*/  USEL UR46, UR46, 0x2, !UP0 ;  /* 0x000000022e2e7887 */ /* 0x000fe2000c000000 */
[----:B------:R-:W-:Y:S01]  /*09b0*/  ULDC.64 UR48, c[0x0][0x208] ;  /* 0x0000820000307ab9 */ /* 0x000fe20000000a00 */
[----:B-1234-:R-:W-:Y:S08]  /*09c0*/  BAR.SYNC.DEFER_BLOCKING 0x0 ;  /* 0x0000000000007b1d */ /* 0x01eff00000010000 */
[----:B------:R-:W-:Y:S05]  /*09d0*/  @!P0 BRA `(.L_x_121) ;  /* 0x0000007000b08947 */ /* 0x000fea0003800000 */
.L_x_122:
        /* <DEDUP_REMOVED lines=59> */
.L_x_146:
[----:B------:R-:W1:Y:S01]  /*0d90*/  SHFL.IDX PT, R0, R19, RZ, 0x1f ;  /* 0x00001fff13007589 */ /* 0x000e6200000e0000 */
[----:B------:R-:W-:Y:S01]  /*0da0*/  ULDC UR4, c[0x0][0xea8] ;  /* 0x0003aa0000047ab9 */ /* 0x000fe20000000800 */
[----:B------:R-:W-:Y:S01]  /*0db0*/  ULDC.64 UR6, c[0x0][0x3f8] ;  /* 0x0000fe0000067ab9 */ /* 0x000fe20000000a00 */
[----:B------:R-:W-:Y:S02]  /*0dc0*/  UISETP.NE.AND UP1, UPT, UR4, 0x1, UPT ;  /* 0x000000010400788c */ /* 0x000fe4000bf25270 */
[----:B------:R-:W-:Y:S01]  /*0dd0*/  UISETP.NE.U32.AND UP0, UPT, UR6, URZ, UPT ;  /* 0x0000003f0600728c */ /* 0x000fe2000bf05070 */
[----:B------:R-:W-:Y:S01]  /*0de0*/  ULDC UR4, c[0x0][0xeb4] ;  /* 0x0003ad0000047ab9 */ /* 0x000fe20000000800 */
[----:B------:R-:W-:Y:S02]  /*0df0*/  ULDC UR47, c[0x0][0x404] ;  /* 0x00010100002f7ab9 */ /* 0x000fe40000000800 */
[----:B------:R-:W-:Y:S02]  /*0e00*/  UISETP.NE.AND.EX UP0, UPT, UR7, URZ, UPT, UP0 ;  /* 0x0000003f0700728c */ /* 0x000fe4000bf05300 */
[----:B------:R-:W-:-:S02]  /*0e10*/  UIADD3 UR9, UR41, 0x18400, URZ ;  /* 0x0001840029097890 */ /* 0x000fc4000fffe03f */
[----:B------:R-:W-:Y:S02]  /*0e20*/  UISETP.NE.AND UP2, UPT, UR4, 0x1, UPT ;  /* 0x000000010400788c */ /* 0x000fe4000bf45270 */
[----:B------:R-:W-:Y:S01]  /*0e30*/  USEL UR47, UR47, 0x1, UP0 ;  /* 0x000000012f2f7887 */ /* 0x000fe20008000000 */
[----:B------:R-:W-:Y:S01]  /*0e40*/  @UP1 ULDC UR4, c[0x0][0xeac] ;  /* 0x0003ab0000041ab9 */ /* 0x000fe20000000800 */
[----:B------:R-:W-:Y:S01]  /*0e50*/  ULDC UR7, c[0x0][0x2e0] ;  /* 0x0000b80000077ab9 */ /* 0x000fe20000000800 */
[----:B------:R-:W-:Y:S02]  /*0e60*/  ULOP3.LUT UP0, URZ, UR9, 0x1bf, URZ, 0xc0, !UPT ;  /* 0x000001bf093f7892 */ /* 0x000fe4000f80c03f */
[----:B------:R-:W-:Y:S02]  /*0e70*/  UIMAD.WIDE.U32 UR4, UR43, UR4, URZ ;  /* 0x000000042b0472a5 */ /* 0x000fe4000f8e003f */
[----:B------:R-:W-:Y:S01]  /*0e80*/  UIMAD UR47, UR47, UR7, URZ ;  /* 0x000000072f2f72a4 */ /* 0x000fe2000f8e023f */
[----:B-1----:R-:W-:Y:S01]  /*0e90*/  R2UR UR44, R0 ;  /* 0x00000000002c72ca */ /* 0x002fe200000e0000 */
[----:B------:R-:W-:Y:S01]  /*0ea0*/  @UP1 ULDC UR8, c[0x0][0xeb0] ;  /* 0x0003ac0000081ab9 */ /* 0x000fe20000000800 */
[----:B------:R-:W-:Y:S01]  /*0eb0*/  UMOV UR37, UR43 ;  /* 0x0000002b00257c82 */ /* 0x000fe20008000000 */
[----:B------:R-:W-:Y:S01]  /*0ec0*/  @UP1 USHF.R.U32.HI UR37, URZ, UR8, UR5 ;  /* 0x000000083f251299 */ /* 0x000fe20008011605 */
[----:B------:R-:W-:Y:S01]  /*0ed0*/  PLOP3.LUT P0, PT, PT, PT, UP0, 0x80, 0x0 ;  /* 0x000000000000781c */ /* 0x000fe20003f0f008 */
[----:B------:R-:W-:-:S02]  /*0ee0*/  @UP2 ULDC.64 UR10, c[0x0][0xeb8] ;  /* 0x0003ae00000a2ab9 */ /* 0x000fc40000000a00 */
[----:B------:R-:W-:-:S03]  /*0ef0*/  UIMAD.WIDE.U32 UR4, UR37, UR10, URZ ;  /* 0x0000000a250472a5 */ /* 0x000fc6000f8e003f */
[----:B------:R-:W-:Y:S01]  /*0f00*/  UMOV UR36, UR37 ;  /* 0x0000002500247c82 */ /* 0x000fe20008000000 */
[----:B------:R-:W-:Y:S02]  /*0f10*/  @UP2 USHF.R.U32.HI UR36, URZ, UR11, UR5 ;  /* 0x0000000b3f242299 */ /* 0x000fe40008011605 */
[----:B------:R-:W-:-:S04]  /*0f20*/  ULEA.HI UR6, UR44, UR44, URZ, 0x1 ;  /* 0x0000002c2c067291 */ /* 0x000fc8000f8f083f */
[----:B------:R-:W-:-:S04]  /*0f30*/  ULOP3.LUT UR6, UR6, 0xfffffffe, URZ, 0xc0, !UPT ;  /* 0xfffffffe06067892 */ /* 0x000fc8000f8ec03f */
[----:B------:R-:W-:Y:S02]  /*0f40*/  UIADD3 UR44, UR44, -UR6, URZ ;  /* 0x800000062c2c7290 */ /* 0x000fe4000fffe03f */
[----:B------:R-:W-:Y:S02]  /*0f50*/  UIADD3 UR6, UR47, 0x5f, URZ ;  /* 0x0000005f2f067890 */ /* 0x000fe4000fffe03f */
[----:B------:R-:W-:Y:S02]  /*0f60*/  ULEA UR8, UR44, UR41, 0xd ;  /* 0x000000292c087291 */ /* 0x000fe4000f8e683f */
[----:B------:R-:W-:Y:S02]  /*0f70*/  UIMAD.WIDE UR6, UR6, 0x2aaaaaab, URZ ;  /* 0x2aaaaaab060678a5 */ /* 0x000fe4000f8e023f */
[----:B------:R-:W-:Y:S02]  /*0f80*/  UIADD3 UR8, UR8, 0x22400, URZ ;  /* 0x0002240008087890 */ /* 0x000fe4000fffe03f */
[----:B------:R-:W-:-:S02]  /*0f90*/  USHF.R.U32.HI UR45, URZ, 0x1f, UR7 ;  /* 0x0000001f3f2d7899 */ /* 0x000fc40008011607 */
[----:B------:R-:W-:Y:S02]  /*0fa0*/  USHF.R.U32.HI UR8, URZ, 0x4, UR8 ;  /* 0x000000043f087899 */ /* 0x000fe40008011608 */
[----:B------:R-:W-:Y:S02]  /*0fb0*/  ULEA.HI.SX32 UR45, UR7, UR45, 0x1c ;  /* 0x0000002d072d7291 */ /* 0x000fe4000f8fe23f */
[----:B------:R-:W-:Y:S01]  /*0fc0*/  ULOP3.LUT UR52, UR8, 0x3fff, URZ, 0xc0, !UPT ;  /* 0x00003fff08347892 */ /* 0x000fe2000f8ec03f */
[----:B------:R-:W-:Y:S11]  /*0fd0*/  @!P0 BRA `(.L_x_123) ;  /* 0x0000000000408947 */ /* 0x000ff60003800000 */
        /* <DEDUP_REMOVED lines=16> */
.L_x_123:
[----:B------:R-:W-:Y:S01]  /*10e0*/  ULOP3.LUT UR4, UR40, 0x1, URZ, 0xc0, !UPT ;  /* 0x0000000128047892 */ /* 0x000fe2000f8ec03f */
[----:B------:R-:W-:-:S05]  /*10f0*/  VIADD R172, R18, 0x8 ;  /* 0x0000000812ac7836 */ /* 0x000fca0000000000 */
[----:B------:R-:W-:-:S05]  /*1100*/  IMAD.U32 R0, RZ, RZ, UR4 ;  /* 0x00000004ff007e24 */ /* 0x000fca000f8e00ff */
[----:B------:R-:W-:-:S04]  /*1110*/  SHF.L.U32 R0, R0, 0x1f, RZ ;  /* 0x0000001f00007819 */ /* 0x000fc800000006ff */
[----:B------:R-:W1:Y:S02]  /*1120*/  SYNCS.PHASECHK.TRANS64.TRYWAIT P0, [UR41+0x32400], R0 ;  /* 0x03240000ff0075a7 */ /* 0x000e640008000169 */
[----:B-1----:R-:W-:Y:S05]  /*1130*/  @!P0 BRA `(.L_x_124) ;  /* 0x00000098008c8947 */ /* 0x002fea0003800000 */
.L_x_204:
[----:B-1----:R-:W-:Y:S01]  /*1140*/  MOV R3, UR42 ;  /* 0x0000002a00037c02 */ /* 0x002fe20008000f00 */
[----:B------:R-:W-:Y:S05]  /*1150*/  WARPSYNC.ALL ;  /* 0x0000000000007948 */ /* 0x000fea0003800000 */
[----:B------:R1:W-:Y:S01]  /*1160*/  BAR.SYNC.DEFER_BLOCKING R172, 0x100 ;  /* 0x000400ac0000751d */ /* 0x0003e20000010000 */
[----:B------:R-:W-:-:S13]  /*1170*/  ISETP.NE.AND P0, PT, R3, 0x3, PT ;  /* 0x000000030300780c */ /* 0x000fda0003f05270 */
[----:B-1----:R-:W-:Y:S05]  /*1180*/  @!P0 BRA `(.L_x_125) ;  /* 0x0000000000048947 */ /* 0x002fea0003800000 */
[----:B------:R-:W-:Y:S01]  /*1190*/  BPT.TRAP 0x1 ;  /* 0x000000040000795c */ /* 0x000fe20000300000 */
.L_x_125:
[----:B------:R-:W-:Y:S01]  /*11a0*/  ULEA UR26, UR39, UR41, 0x3 ;  /* 0x00000029271a7291 */ /* 0x000fe2000f8e183f */
[----:B------:R-:W-:-:S05]  /*11b0*/  IMAD.U32 R3, RZ, RZ, UR38 ;  /* 0x00000026ff037e24 */ /* 0x000fca000f8e00ff */
[----:B------:R-:W-:-:S04]  /*11c0*/  SHF.L.U32 R3, R3, 0x1f, RZ ;  /* 0x0000001f03037819 */ /* 0x000fc800000006ff */
[----:B------:R1:W2:Y:S01]  /*11d0*/  SYNCS.PHASECHK.TRANS64.TRYWAIT P1, [UR26+0x32430], R3 ;  /* 0x03243003ff0075a7 */ /* 0x0002a2000802015a */
[----:B------:R-:W-:Y:S05]  /*11e0*/  @!P0 BRA `(.L_x_126) ;  /* 0x0000000000048947 */ /* 0x000fea0003800000 */
[----:B------:R-:W-:Y:S01]  /*11f0*/  BPT.TRAP 0x1 ;  /* 0x000000040000795c */ /* 0x000fe20000300000 */
.L_x_126:
[----:B--2---:R-:W-:Y:S05]  /*1200*/  @P1 BRA `(.L_x_127) ;  /* 0x0000000000081947 */ /* 0x004fea0003800000 */
[----:B------:R-:W2:Y:S02]  /*1210*/  SYNCS.PHASECHK.TRANS64.TRYWAIT P1, [UR26+0x32430], R3 ;  /* 0x03243003ff0075a7 */ /* 0x000ea4000802015a */
[----:B--2---:R-:W-:Y:S05]  /*1220*/  @!P1 BRA `(.L_x_128) ;  /* 0x0000009800689947 */ /* 0x004fea0003800000 */
.L_x_127:
[----:B------:R-:W-:Y:S01]  /*1230*/  ULEA UR4, UR44, UR41, 0xd ;  /* 0x000000292c047291 */ /* 0x000fe2000f8e683f */
[----:B------:R-:W-:Y:S01]  /*1240*/  WARPGROUP.ARRIVE ;  /* 0x00000000000079c5 */ /* 0x000fe20000000000 */
[----:B------:R-:W-:Y:S02]  /*1250*/  UIADD3 UR5, UR41, 0x1c400, URZ ;  /* 0x0001c40029057890 */ /* 0x000fe4000fffe03f */
[----:B------:R-:W-:Y:S02]  /*1260*/  UIADD3 UR4, UR4, 0x18400, URZ ;  /* 0x0001840004047890 */ /* 0x000fe4000fffe03f */
[----:B------:R-:W-:Y:S02]  /*1270*/  USHF.R.U32.HI UR5, URZ, 0x4, UR5 ;  /* 0x000000043f057899 */ /* 0x000fe40008011605 */
[----:B------:R-:W-:Y:S02]  /*1280*/  USHF.R.U32.HI UR4, URZ, 0x4, UR4 ;  /* 0x000000043f047899 */ /* 0x000fe40008011604 */
[----:B------:R-:W-:-:S02]  /*1290*/  ULOP3.LUT UR5, UR5, 0x3fff, URZ, 0xc0, !UPT ;  /* 0x00003fff05057892 */ /* 0x000fc4000f8ec03f */
[----:B------:R-:W-:Y:S02]  /*12a0*/  ULOP3.LUT UR4, UR4, 0x3fff, URZ, 0xc0, !UPT ;  /* 0x00003fff04047892 */ /* 0x000fe4000f8ec03f */
[----:B------:R-:W-:Y:S02]  /*12b0*/  ULOP3.LUT UR24, UR5, 0x10000, URZ, 0xfc, !UPT ;  /* 0x0001000005187892 */ /* 0x000fe4000f8efc3f */
[----:B------:R-:W-:Y:S02]  /*12c0*/  ULOP3.LUT UR4, UR4, 0x10000, URZ, 0xfc, !UPT ;  /* 0x0001000004047892 */ /* 0x000fe4000f8efc3f */
[----:B------:R-:W-:Y:S01]  /*12d0*/  UIMAD UR6, UR39, 0x300, UR24 ;  /* 0x00000300270678a4 */ /* 0x000fe2000f8e0218 */
[----:B------:R-:W-:Y:S01]  /*12e0*/  UMOV UR5, 0x40000040 ;  /* 0x4000004000057882 */ /* 0x000fe20000000000 */
[----:B------:R-:W-:Y:S01]  /*12f0*/  UMOV UR7, 0x40000040 ;  /* 0x4000004000077882 */ /* 0x000fe20000000000 */
[----:B------:R-:W-:Y:S02]  /*1300*/  UIADD3 UR8, UR4, 0x2, URZ ;  /* 0x0000000204087890 */ /* 0x000fe4000fffe03f */
[----:B------:R-:W-:Y:S01]  /*1310*/  UIADD3 UR10, UR6, 0x2, URZ ;  /* 0x00000002060a7890 */ /* 0x000fe2000fffe03f */
[----:B------:R-:W-:-:S03]  /*1320*/  UMOV UR9, 0x40000040 ;  /* 0x4000004000097882 */ /* 0x000fc60000000000 */
[----:B------:R-:W-:Y:S01]  /*1330*/  HGMMA.64x96x16.F32 R24, gdesc[UR4], RZ, !UPT, gsb0 ;  /* 0x01600000041879f0 */ /* 0x000fe2000c0008ff */
[----:B------:R-:W-:Y:S01]  /*1340*/  UMOV UR11, 0x40000040 ;  /* 0x40000040000b7882 */ /* 0x000fe20000000000 */
[----:B------:R-:W-:Y:S02]  /*1350*/  UIADD3 UR12, UR4, 0x4, URZ ;  /* 0x00000004040c7890 */ /* 0x000fe4000fffe03f */
[----:B------:R-:W-:Y:S01]  /*1360*/  UIADD3 UR14, UR6, 0x4, URZ ;  /* 0x00000004060e7890 */ /* 0x000fe2000fffe03f */
[----:B------:R-:W-:Y:S01]  /*1370*/  UMOV UR13, 0x40000040 ;  /* 0x40000040000d7882 */ /* 0x000fe20000000000 */
[----:B------:R-:W-:Y:S01]  /*1380*/  UMOV UR15, 0x40000040 ;  /* 0x40000040000f7882 */ /* 0x000fe20000000000 */
[----:B------:R-:W-:Y:S02]  /*1390*/  UIADD3 UR16, UR4, 0x6, URZ ;  /* 0x0000000604107890 */ /* 0x000fe4000fffe03f */
[----:B------:R-:W-:Y:S01]  /*13a0*/  UIADD3 UR18, UR6, 0x6, URZ ;  /* 0x0000000606127890 */ /* 0x000fe2000fffe03f */
[----:B------:R-:W-:Y:S01]  /*13b0*/  UMOV UR17, 0x40000040 ;  /* 0x4000004000117882 */ /* 0x000fe20000000000 */
[----:B------:R-:W-:Y:S01]  /*13c0*/  UMOV UR19, 0x40000040 ;  /* 0x4000004000137882 */ /* 0x000fe20000000000 */
[----:B------:R-:W-:-:S02]  /*13d0*/  WARPGROUP.DEPBAR.LE gsb0, 0x0 ;  /* 0x00008000000079c5 */ /* 0x000fc40000010000 */
[----:B------:R-:W-:-:S06]  /*13e0*/  WARPGROUP.ARRIVE ;  /* 0x00000000000079c5 */ /* 0x000fcc0000000000 */
[----:B------:R-:W-:Y:S03]  /*13f0*/  HGMMA.64x96x16.F32 R24, gdesc[UR8], R24, gsb0 ;  /* 0x01600000081879f0 */ /* 0x000fe60008000818 */
[----:B------:R-:W-:Y:S02]  /*1400*/  WARPGROUP.DEPBAR.LE gsb0, 0x0 ;  /* 0x00008000000079c5 */ /* 0x000fe40000010000 */
[----:B------:R-:W-:-:S06]  /*1410*/  WARPGROUP.ARRIVE ;  /* 0x00000000000079c5 */ /* 0x000fcc0000000000 */
[----:B------:R-:W-:Y:S03]  /*1420*/  HGMMA.64x96x16.F32 R24, gdesc[UR12], R24, gsb0 ;  /* 0x016000000c1879f0 */ /* 0x000fe60008000818 */
[----:B------:R-:W-:Y:S02]  /*1430*/  WARPGROUP.DEPBAR.LE gsb0, 0x0 ;  /* 0x00008000000079c5 */ /* 0x000fe40000010000 */
[----:B------:R-:W-:-:S06]  /*1440*/  WARPGROUP.ARRIVE ;  /* 0x00000000000079c5 */ /* 0x000fcc0000000000 */
[----:B------:R-:W-:Y:S03]  /*1450*/  HGMMA.64x96x16.F32 R24, gdesc[UR16], R24, gsb0 ;  /* 0x01600000101879f0 */ /* 0x000fe60008000818 */
[----:B------:R-:W-:Y:S02]  /*1460*/  WARPGROUP.DEPBAR.LE gsb0, 0x0 ;  /* 0x00008000000079c5 */ /* 0x000fe40000010000 */
[----:B------:R-:W3:Y:S02]  /*1470*/  SYNCS.PHASECHK.TRANS64.TRYWAIT P1, [UR41+0x32410], R0 ;  /* 0x03241000ff0075a7 */ /* 0x000ee40008020169 */
[----:B---3--:R-:W-:Y:S05]  /*1480*/  @!P1 BRA `(.L_x_129) ;  /* 0x0000009400e89947 */ /* 0x008fea0003800000 */
.L_x_205:
[----:B------:R-:W-:Y:S05]  /*1490*/  @!P0 BRA `(.L_x_130) ;  /* 0x0000000000048947 */ /* 0x000fea0003800000 */
[----:B------:R-:W-:Y:S01]  /*14a0*/  BPT.TRAP 0x1 ;  /* 0x000000040000795c */ /* 0x000fe20000300000 */
.L_x_130:
[----:B------:R4:W1:Y:S01]  /*14b0*/  SYNCS.PHASECHK.TRANS64.TRYWAIT P1, [UR26+0x32450], R3 ;  /* 0x03245003ff0075a7 */ /* 0x000862000802015a */
[----:B------:R-:W-:Y:S05]  /*14c0*/  @!P0 BRA `(.L_x_131) ;  /* 0x0000000000048947 */ /* 0x000fea0003800000 */
[----:B------:R-:W-:Y:S01]  /*14d0*/  BPT.TRAP 0x1 ;  /* 0x000000040000795c */ /* 0x000fe20000300000 */
.L_x_131:
[----:B-1----:R-:W-:Y:S05]  /*14e0*/  @P1 BRA `(.L_x_132) ;  /* 0x0000000000081947 */ /* 0x002fea0003800000 */
[----:B------:R-:W1:Y:S02]  /*14f0*/  SYNCS.PHASECHK.TRANS64.TRYWAIT P1, [UR26+0x32450], R3 ;  /* 0x03245003ff0075a7 */ /* 0x000e64000802015a */
[----:B-1----:R-:W-:Y:S05]  /*1500*/  @!P1 BRA `(.L_x_133) ;  /* 0x0000009400e09947 */ /* 0x002fea0003800000 */
.L_x_132:
[----:B------:R-:W-:Y:S01]  /*1510*/  UIADD3 UR6, UR41, 0x400, URZ ;  /* 0x0000040029067890 */ /* 0x000fe2000fffe03f */
[----:B------:R-:W-:Y:S01]  /*1520*/  WARPGROUP.ARRIVE ;  /* 0x00000000000079c5 */ /* 0x000fe20000000000 */
[----:B------:R-:W-:-:S05]  /*1530*/  ULOP3.LUT UR7, UR52, 0x10000, URZ, 0xfc, !UPT ;  /* 0x0001000034077892 */ /* 0x000fca000f8efc3f */
[----:B------:R-:W5:Y:S01]  /*1540*/  S2R R12, SR_TID.X ;  /* 0x00000000000c7919 */ /* 0x000f620000002100 */
[----:B------:R-:W-:Y:S01]  /*1550*/  USHF.R.U32.HI UR6, URZ, 0x4, UR6 ;  /* 0x000000043f067899 */ /* 0x000fe20008011606 */
[----:B------:R-:W-:Y:S01]  /*1560*/  UMOV UR21, 0x40000040 ;  /* 0x4000004000157882 */ /* 0x000fe20000000000 */
[----:B------:R-:W-:Y:S02]  /*1570*/  UMOV UR23, 0x40000040 ;  /* 0x4000004000177882 */ /* 0x000fe40000000000 */
[----:B------:R-:W-:Y:S01]  /*1580*/  ULOP3.LUT UR6, UR6, 0x3fff, URZ, 0xc0, !UPT ;  /* 0x00003fff06067892 */ /* 0x000fe2000f8ec03f */
[----:B------:R-:W-:Y:S01]  /*1590*/  UMOV UR20, UR7 ;  /* 0x0000000700147c82 */ /* 0x000fe20008000000 */
[----:B------:R-:W-:Y:S02]  /*15a0*/  ULDC UR27, c[0x0][0xa80] ;  /* 0x0002a000001b7ab9 */ /* 0x000fe40000000800 */
[----:B------:R-:W-:Y:S02]  /*15b0*/  ULOP3.LUT UR25, UR6, 0x10000, URZ, 0xfc, !UPT ;  /* 0x0001000006197892 */ /* 0x000fe4000f8efc3f */
[----:B------:R-:W-:-:S02]  /*15c0*/  UISETP.GE.AND UP0, UPT, UR47, 0x61, UPT ;  /* 0x000000612f00788c */ /* 0x000fc4000bf06270 */
[----:B------:R-:W-:-:S07]  /*15d0*/  UIMAD UR10, UR39, 0xc00, UR25 ;  /* 0x00000c00270a78a4 */ /* 0x000fce000f8e0219 */
[----:B------:R-:W-:Y:S02]  /*15e0*/  UMOV UR22, UR10 ;  /* 0x0000000a00167c82 */ /* 0x000fe40008000000 */
[----:B------:R-:W-:Y:S01]  /*15f0*/  HGMMA.64x96x16.F32 R24, gdesc[UR20], R24, gsb0 ;  /* 0x01600000141879f0 */ /* 0x000fe20008000818 */
[----:B------:R-:W-:Y:S02]  /*1600*/  UIADD3 UR20, UR7, 0x2, URZ ;  /* 0x0000000207147890 */ /* 0x000fe4000fffe03f */
[----:B------:R-:W-:Y:S01]  /*1610*/  UIADD3 UR22, UR10, 0x2, URZ ;  /* 0x000000020a167890 */ /* 0x000fe2000fffe03f */
[----:B------:R-:W-:Y:S01]  /*1620*/  UMOV UR21, 0x40000040 ;  /* 0x4000004000157882 */ /* 0x000fe20000000000 */
[----:B------:R-:W-:Y:S01]  /*1630*/  UMOV UR23, 0x40000040 ;  /* 0x4000004000177882 */ /* 0x000fe20000000000 */
[----:B-----5:R-:W-:Y:S01]  /*1640*/  LOP3.LUT R12, R12, 0x7f, RZ, 0xc0, !PT ;  /* 0x0000007f0c0c7812 */ /* 0x020fe200078ec0ff */
[----:B------:R-:W-:Y:S02]  /*1650*/  WARPGROUP.DEPBAR.LE gsb0, 0x0 ;  /* 0x00008000000079c5 */ /* 0x000fe40000010000 */
[----:B------:R-:W-:-:S06]  /*1660*/  WARPGROUP.ARRIVE ;  /* 0x00000000000079c5 */ /* 0x000fcc0000000000 */
[----:B------:R-:W-:Y:S01]  /*1670*/  HGMMA.64x96x16.F32 R24, gdesc[UR20], R24, gsb0 ;  /* 0x01600000141879f0 */ /* 0x000fe20008000818 */
[----:B------:R-:W-:Y:S02]  /*1680*/  UIADD3 UR20, UR7, 0x4, URZ ;  /* 0x0000000407147890 */ /* 0x000fe4000fffe03f */
[----:B------:R-:W-:Y:S01]  /*1690*/  UIADD3 UR22, UR10, 0x4, URZ ;  /* 0x000000040a167890 */ /* 0x000fe2000fffe03f */
[----:B------:R-:W-:Y:S01]  /*16a0*/  UMOV UR21, 0x40000040 ;  /* 0x4000004000157882 */ /* 0x000fe20000000000 */
[----:B------:R-:W-:Y:S01]  /*16b0*/  UMOV UR23, 0x40000040 ;  /* 0x4000004000177882 */ /* 0x000fe20000000000 */
        /* <DEDUP_REMOVED lines=91> */
[----:B------:R-:W-:Y:S01]  /*1c70*/  ULDC UR10, c[0x0][0xad0] ;  /* 0x0002b400000a7ab9 */ /* 0x000fe20000000800 */
[----:B------:R-:W-:-:S04]  /*1c80*/  UIMAD UR7, UR45, -0x60, UR47 ;  /* 0xffffffa02d0778a4 */ /* 0x000fc8000f8e022f */
[----:B------:R-:W-:-:S06]  /*1c90*/  UIADD3 UR7, UR7, 0x60, URZ ;  /* 0x0000006007077890 */ /* 0x000fcc000fffe03f */
[----:B-1-3--:R-:W-:Y:S01]  /*1ca0*/  IMAD.U32 R0, RZ, RZ, UR7 ;  /* 0x00000007ff007e24 */ /* 0x00afe2000f8e00ff */
[----:B------:R-:W-:-:S03]  /*1cb0*/  UMOV UR7, 0x40000040 ;  /* 0x4000004000077882 */ /* 0x000fc60000000000 */
        /* <DEDUP_REMOVED lines=25> */
[----:B------:R-:W1:Y:S01]  /*1e50*/  MUFU.TANH R25, R25 ;  /* 0x0000001900197308 */ /* 0x000e620000002400 */
        /* <DEDUP_REMOVED lines=8> */
[----:B--2-4-:R-:W-:Y:S01]  /*1ee0*/  FSEL R3, R24, -INF , P4 ;  /* 0xff80000018037808 */ /* 0x014fe20002000000 */
[----:B------:R-:W-:Y:S01]  /*1ef0*/  FMUL.FTZ R43, R43, UR10 ;  /* 0x0000000a2b2b7c20 */ /* 0x000fe20008410000 */
[----:B------:R-:W-:Y:S01]  /*1f00*/  FMUL.FTZ R45, R45, UR10 ;  /* 0x0000000a2d2d7c20 */ /* 0x000fe20008410000 */
[----:B------:R-:W-:Y:S01]  /*1f10*/  FMUL.FTZ R46, R46, UR10 ;  /* 0x0000000a2e2e7c20 */ /* 0x000fe20008410000 */
[----:B------:R-:W-:Y:S01]  /*1f20*/  FMUL.FTZ R48, R48, UR10 ;  /* 0x0000000a30307c20 */ /* 0x000fe20008410000 */
[----:B------:R-:W-:Y:S01]  /*1f30*/  FMUL.FTZ R47, R47, UR10 ;  /* 0x0000000a2f2f7c20 */ /* 0x000fe20008410000 */
[----:B------:R-:W-:Y:S01]  /*1f40*/  FMUL.FTZ R49, R49, UR10 ;  /* 0x0000000a31317c20 */ /* 0x000fe20008410000 */
[----:B------:R-:W2:Y:S01]  /*1f50*/  MUFU.TANH R26, R26 ;  /* 0x0000001a001a7308 */ /* 0x000ea20000002400 */
[----:B-1----:R-:W-:Y:S01]  /*1f60*/  FSEL R25, R25, -INF , P5 ;  /* 0xff80000019197808 */ /* 0x002fe20002800000 */
[----:B------:R-:W-:Y:S01]  /*1f70*/  FMUL.FTZ R50, R50, UR10 ;  /* 0x0000000a32327c20 */ /* 0x000fe20008410000 */
[----:B------:R-:W-:Y:S01]  /*1f80*/  FMUL.FTZ R52, R52, UR10 ;  /* 0x0000000a34347c20 */ /* 0x000fe20008410000 */
[----:B------:R-:W-:Y:S01]  /*1f90*/  FMUL.FTZ R51, R51, UR10 ;  /* 0x0000000a33337c20 */ /* 0x000fe20008410000 */
[----:B------:R-:W-:Y:S01]  /*1fa0*/  FMNMX.FTZ R4, R3, R25, !PT ;  /* 0x0000001903047209 */ /* 0x000fe20007810000 */
[----:B------:R-:W-:Y:S01]  /*1fb0*/  FMUL.FTZ R53, R53, UR10 ;  /* 0x0000000a35357c20 */ /* 0x000fe20008410000 */
[----:B------:R-:W-:Y:S01]  /*1fc0*/  FMUL.FTZ R54, R54, UR10 ;  /* 0x0000000a36367c20 */ /* 0x000fe20008410000 */
[----:B------:R-:W1:Y:S01]  /*1fd0*/  MUFU.TANH R27, R27 ;  /* 0x0000001b001b7308 */ /* 0x000e620000002400 */
        /* <DEDUP_REMOVED lines=8> */
[----:B--2---:R-:W-:Y:S01]  /*2060*/  FSEL R26, R26, -INF , P4 ;  /* 0xff8000001a1a7808 */ /* 0x004fe20002000000 */
[----:B------:R-:W-:Y:S01]  /*2070*/  FMUL.FTZ R59, R59, UR10 ;  /* 0x0000000a3b3b7c20 */ /* 0x000fe20008410000 */
[----:B------:R-:W-:Y:S01]  /*2080*/  ISETP.GT.AND P4, PT, R0, 0x18, PT ;  /* 0x000000180000780c */ /* 0x000fe20003f84270 */
[----:B------:R-:W-:Y:S01]  /*2090*/  FMUL.FTZ R61, R61, UR10 ;  /* 0x0000000a3d3d7c20 */ /* 0x000fe20008410000 */
[----:B------:R-:W-:Y:S01]  /*20a0*/  FMUL.FTZ R62, R62, UR10 ;  /* 0x0000000a3e3e7c20 */ /* 0x000fe20008410000 */
[----:B------:R-:W-:Y:S01]  /*20b0*/  FMUL.FTZ R63, R63, UR10 ;  /* 0x0000000a3f3f7c20 */ /* 0x000fe20008410000 */
[----:B------:R-:W-:Y:S01]  /*20c0*/  FMUL.FTZ R64, R64, UR10 ;  /* 0x0000000a40407c20 */ /* 0x000fe20008410000 */
[----:B------:R-:W2:Y:S01]  /*20d0*/  MUFU.TANH R30, R30 ;  /* 0x0000001e001e7308 */ /* 0x000ea20000002400 */
[----:B-1----:R-:W-:Y:S01]  /*20e0*/  FSEL R6, R27, -INF , P5 ;  /* 0xff8000001b067808 */ /* 0x002fe20002800000 */
[----:B------:R-:W-:Y:S01]  /*20f0*/  FMUL.FTZ R66, R66, UR10 ;  /* 0x0000000a42427c20 */ /* 0x000fe20008410000 */
[----:B------:R-:W-:Y:S01]  /*2100*/  ISETP.GT.AND P5, PT, R0, 0x19, PT ;  /* 0x000000190000780c */ /* 0x000fe20003fa4270 */
        /* <DEDUP_REMOVED lines=9> */
[----:B------:R-:W-:-:S03]  /*21a0*/  FMNMX.FTZ R4, R29, R4, !PT ;  /* 0x000000041d047209 */ /* 0x000fc60007810000 */
[----:B------:R-:W3:Y:S01]  /*21b0*/  MUFU.TANH R31, R31 ;  /* 0x0000001f001f7308 */ /* 0x000ee20000002400 */
[----:B--2---:R-:W-:Y:S02]  /*21c0*/  FSEL R30, R30, -INF , P6 ;  /* 0xff8000001e1e7808 */ /* 0x004fe40003000000 */
[----:B------:R-:W-:Y:S02]  /*21d0*/  ISETP.GT.AND P6, PT, R0, 0x20, PT ;  /* 0x000000200000780c */ /* 0x000fe40003fc4270 */
[----:B------:R-:W-:-:S03]  /*21e0*/  FMNMX.FTZ R5, R30, R5, !PT ;  /* 0x000000051e057209 */ /* 0x000fc60007810000 */
[----:B------:R-:W2:Y:S01]  /*21f0*/  MUFU.TANH R33, R33 ;  /* 0x0000002100217308 */ /* 0x000ea20000002400 */
[----:B-1----:R-:W-:-:S04]  /*2200*/  FSEL R163, R32, -INF , P2 ;  /* 0xff80000020a37808 */ /* 0x002fc80001000000 */
[----:B------:R-:W-:-:S03]  /*2210*/  FMNMX.FTZ R4, R163, R4, !PT ;  /* 0x00000004a3047209 */ /* 0x000fc60007810000 */
[----:B------:R-:W1:Y:S01]  /*2220*/  MUFU.TANH R34, R34 ;  /* 0x0000002200227308 */ /* 0x000e620000002400 */
[----:B---3--:R-:W-:Y:S02]  /*2230*/  FSEL R10, R31, -INF , P1 ;  /* 0xff8000001f0a7808 */ /* 0x008fe40000800000 */
[----:B------:R-:W-:Y:S02]  /*2240*/  ISETP.GT.AND P1, PT, R0, 0x21, PT ;  /* 0x000000210000780c */ /* 0x000fe40003f24270 */
[----:B------:R-:W-:-:S03]  /*2250*/  FMNMX.FTZ R5, R10, R5, !PT ;  /* 0x000000050a057209 */ /* 0x000fc60007810000 */
[----:B------:R-:W3:Y:S01]  /*2260*/  MUFU.TANH R36, R36 ;  /* 0x0000002400247308 */ /* 0x000ee20000002400 */
[----:B--2---:R-:W-:-:S04]  /*2270*/  FSEL R165, R33, -INF , P3 ;  /* 0xff80000021a57808 */ /* 0x004fc80001800000 */
[----:B------:R-:W-:-:S03]  /*2280*/  FMNMX.FTZ R4, R165, R4, !PT ;  /* 0x00000004a5047209 */ /* 0x000fc60007810000 */
[----:B------:R-:W2:Y:S01]  /*2290*/  MUFU.TANH R35, R35 ;  /* 0x0000002300237308 */ /* 0x000ea20000002400 */
[----:B-1----:R-:W-:Y:S02]  /*22a0*/  FSEL R174, R34, -INF , P2 ;  /* 0xff80000022ae7808 */ /* 0x002fe40001000000 */
[----:B------:R-:W-:Y:S02]  /*22b0*/  ISETP.GT.AND P2, PT, R0, 0x28, PT ;  /* 0x000000280000780c */ /* 0x000fe40003f44270 */
[----:B------:R-:W-:-:S03]  /*22c0*/  FMNMX.FTZ R5, R174, R5, !PT ;  /* 0x00000005ae057209 */ /* 0x000fc60007810000 */
[----:B------:R-:W1:Y:S01]  /*22d0*/  MUFU.TANH R37, R37 ;  /* 0x0000002500257308 */ /* 0x000e620000002400 */
[----:B---3--:R-:W-:-:S04]  /*22e0*/  FSEL R167, R36, -INF , P4 ;  /* 0xff80000024a77808 */ /* 0x008fc80002000000 */
        /* <DEDUP_REMOVED lines=80> */
[----:B------:R-:W-:-:S05]  /*27f0*/  ISETP.GT.AND P2, PT, R0, 0x58, PT ;  /* 0x000000580000780c */ /* 0x000fca0003f44270 */
[----:B------:R-:W1:Y:S01]  /*2800*/  MUFU.TANH R61, R61 ;  /* 0x0000003d003d7308 */ /* 0x000e620000002400 */
[----:B---3--:R-:W-:Y:S02]  /*2810*/  FSEL R15, R15, -INF , P3 ;  /* 0xff8000000f0f7808 */ /* 0x008fe40001800000 */
[----:B------:R-:W-:Y:S02]  /*2820*/  ISETP.GT.AND P3, PT, R0, 0x59, PT ;  /* 0x000000590000780c */ /* 0x000fe40003f64270 */
[----:B------:R-:W-:-:S03]  /*2830*/  FMNMX.FTZ R0, R20, R5, !PT ;  /* 0x0000000514007209 */ /* 0x000fc60007810000 */
[----:B------:R-:W3:Y:S01]  /*2840*/  MUFU.TANH R62, R62 ;  /* 0x0000003e003e7308 */ /* 0x000ee20000002400 */
[----:B--2---:R-:W-:Y:S02]  /*2850*/  FSEL R175, R60, -INF , P4 ;  /* 0xff8000003caf7808 */ /* 0x004fe40002000000 */
[----:B------:R-:W-:Y:S02]  /*2860*/  FMNMX.FTZ R5, R15, R0, !PT ;  /* 0x000000000f057209 */ /* 0x000fe40007810000 */
[----:B------:R-:W-:-:S03]  /*2870*/  FMNMX.FTZ R4, R175, R4, !PT ;  /* 0x00000004af047209 */ /* 0x000fc60007810000 */
[----:B------:R-:W2:Y:S01]  /*2880*/  MUFU.TANH R14, R64 ;  /* 0x00000040000e7308 */ /* 0x000ea20000002400 */
[----:B-1----:R-:W-:-:S04]  /*2890*/  FSEL R177, R61, -INF , P5 ;  /* 0xff8000003db17808 */ /* 0x002fc80002800000 */
[----:B------:R-:W-:-:S03]  /*28a0*/  FMNMX.FTZ R7, R177, R4, !PT ;  /* 0x00000004b1077209 */ /* 0x000fc60007810000 */
[----:B------:R-:W1:Y:S01]  /*28b0*/  MUFU.TANH R63, R63 ;  /* 0x0000003f003f7308 */ /* 0x000e620000002400 */
[----:B---3--:R-:W-:-:S04]  /*28c0*/  FSEL R170, R62, -INF , P4 ;  /* 0xff8000003eaa7808 */ /* 0x008fc80002000000 */
[----:B------:R-:W-:-:S03]  /*28d0*/  FMNMX.FTZ R5, R170, R5, !PT ;  /* 0x00000005aa057209 */ /* 0x000fc60007810000 */
[----:B------:R-:W3:Y:S01]  /*28e0*/  MUFU.TANH R21, R65 ;  /* 0x0000004100157308 */ /* 0x000ee20000002400 */
[----:B--2---:R-:W-:-:S04]  /*28f0*/  FSEL R14, R14, -INF , P6 ;  /* 0xff8000000e0e7808 */ /* 0x004fc80003000000 */
        /* <DEDUP_REMOVED lines=18> */
[----:B------:R-:W-:Y:S02]  /*2a20*/  FMNMX.FTZ R4, R161, R4, !PT ;  /* 0x00000004a1047209 */ /* 0x000fe40007810000 */
[----:B-1----:R-:W-:-:S03]  /*2a30*/  FSEL R158, R70, -INF , P2 ;  /* 0xff800000469e7808 */ /* 0x002fc60001000000 */
[----:B------:R-:W1:Y:S01]  /*2a40*/  SHFL.BFLY PT, R7, R4, 0x2, 0x1f ;  /* 0x0c401f0004077f89 */ /* 0x000e6200000e0000 */
[----:B------:R-:W-:Y:S02]  /*2a50*/  PLOP3.LUT P2, PT, PT, PT, UP0, 0x80, 0x0 ;  /* 0x000000000000781c */ /* 0x000fe40003f4f008 */
[----:B------:R-:W-:Y:S02]  /*2a60*/  FMNMX.FTZ R5, R158, R5, !PT ;  /* 0x000000059e057209 */ /* 0x000fe40007810000 */
[----:B---3--:R-:W-:-:S04]  /*2a70*/  FSEL R164, R71, -INF , P3 ;  /* 0xff80000047a47808 */ /* 0x008fc80001800000 */
[----:B------:R-:W-:-:S05]  /*2a80*/  FMNMX.FTZ R0, R164, R5, !PT ;  /* 0x00000005a4007209 */ /* 0x000fca0007810000 */
[----:B------:R-:W2:Y:S01]  /*2a90*/  SHFL.BFLY PT, R11, R0, 0x2, 0x1f ;  /* 0x0c401f00000b7f89 */ /* 0x000ea200000e0000 */
[----:B-1----:R-:W-:-:S05]  /*2aa0*/  FMNMX.FTZ R8, R4, R7, !PT ;  /* 0x0000000704087209 */ /* 0x002fca0007810000 */
[----:B------:R-:W1:Y:S01]  /*2ab0*/  SHFL.BFLY PT, R5, R8, 0x1, 0x1f ;  /* 0x0c201f0008057f89 */ /* 0x000e6200000e0000 */
[----:B--2---:R-:W-:-:S05]  /*2ac0*/  FMNMX.FTZ R11, R0, R11, !PT ;  /* 0x0000000b000b7209 */ /* 0x004fca0007810000 */
[----:B------:R-:W2:Y:S01]  /*2ad0*/  SHFL.BFLY PT, R4, R11, 0x1, 0x1f ;  /* 0x0c201f000b047f89 */ /* 0x000ea200000e0000 */
[----:B-1----:R-:W-:-:S04]  /*2ae0*/  FMNMX.FTZ R5, R8, R5, !PT ;  /* 0x0000000508057209 */ /* 0x002fc80007810000 */
[C---:B------:R-:W-:Y:S01]  /*2af0*/  FSETP.NEU.FTZ.AND P1, PT, R5.reuse, -INF , PT ;  /* 0xff8000000500780b */ /* 0x040fe20003f3d000 */
[----:B------:R-:W-:-:S05]  /*2b00*/  FMUL.FTZ R160, R5, UR27 ;  /* 0x0000001b05a07c20 */ /* 0x000fca0008410000 */
[----:B------:R-:W-:-:S05]  /*2b10*/  FSEL R160, R160, RZ, P1 ;  /* 0x000000ffa0a07208 */ /* 0x000fca0000800000 */
[--C-:B------:R-:W-:Y:S01]  /*2b20*/  FFMA.FTZ R8, R9, UR27, -R160.reuse ;  /* 0x0000001b09087c23 */ /* 0x100fe200080108a0 */
[----:B--2---:R-:W-:Y:S01]  /*2b30*/  FMNMX.FTZ R7, R11, R4, !PT ;  /* 0x000000040b077209 */ /* 0x004fe20007810000 */
[--C-:B------:R-:W-:Y:S01]  /*2b40*/  FFMA.FTZ R3, R3, UR27, -R160.reuse ;  /* 0x0000001b03037c23 */ /* 0x100fe200080108a0 */
[--C-:B------:R-:W-:Y:S01]  /*2b50*/  FFMA.FTZ R0, R25, UR27, -R160.reuse ;  /* 0x0000001b19007c23 */ /* 0x100fe200080108a0 */
[--C-:B------:R-:W-:Y:S01]  /*2b60*/  FFMA.FTZ R11, R29, UR27, -R160.reuse ;  /* 0x0000001b1d0b7c23 */ /* 0x100fe200080108a0 */
[C---:B------:R-:W-:Y:S01]  /*2b70*/  FSETP.NEU.FTZ.AND P1, PT, R7.reuse, -INF , PT ;  /* 0xff8000000700780b */ /* 0x040fe20003f3d000 */
[----:B------:R-:W-:Y:S01]  /*2b80*/  FMUL.FTZ R159, R7, UR27 ;  /* 0x0000001b079f7c20 */ /* 0x000fe20008410000 */
[----:B------:R-:W-:Y:S01]  /*2b90*/  MUFU.EX2 R8, R8 ;  /* 0x0000000800087308 */ /* 0x000fe20000000800 */
[--C-:B------:R-:W-:Y:S01]  /*2ba0*/  FFMA.FTZ R166, R165, UR27, -R160.reuse ;  /* 0x0000001ba5a67c23 */ /* 0x100fe200080108a0 */
[--C-:B------:R-:W-:Y:S01]  /*2bb0*/  FFMA.FTZ R165, R167, UR27, -R160.reuse ;  /* 0x0000001ba7a57c23 */ /* 0x100fe200080108a0 */
[--C-:B------:R-:W-:Y:S01]  /*2bc0*/  FFMA.FTZ R163, R163, UR27, -R160.reuse ;  /* 0x0000001ba3a37c23 */ /* 0x100fe200080108a0 */
[----:B------:R-:W-:Y:S01]  /*2bd0*/  FSEL R159, R159, RZ, P1 ;  /* 0x000000ff9f9f7208 */ /* 0x000fe20000800000 */
[--C-:B------:R-:W-:Y:S01]  /*2be0*/  FFMA.FTZ R171, R171, UR27, -R160.reuse ;  /* 0x0000001babab7c23 */ /* 0x100fe200080108a0 */
[----:B------:R-:W-:Y:S01]  /*2bf0*/  ISETP.NE.AND P1, PT, R12, RZ, PT ;  /* 0x000000ff0c00720c */ /* 0x000fe20003f25270 */
[--C-:B------:R-:W-:Y:S01]  /*2c00*/  FFMA.FTZ R181, R181, UR27, -R160.reuse ;  /* 0x0000001bb5b57c23 */ /* 0x100fe200080108a0 */
[----:B------:R-:W-:Y:S01]  /*2c10*/  MOV R12, UR26 ;  /* 0x0000001a000c7c02 */ /* 0x000fe20008000f00 */
[--C-:B------:R-:W-:Y:S01]  /*2c20*/  FFMA.FTZ R13, R6, UR27, -R159.reuse ;  /* 0x0000001b060d7c23 */ /* 0x100fe2000801089f */
[----:B------:R-:W-:Y:S01]  /*2c30*/  IADD3 R6, -R18, 0xb, RZ ;  /* 0x0000000b12067810 */ /* 0x000fe20007ffe1ff */
[--C-:B------:R-:W-:Y:S01]  /*2c40*/  FFMA.FTZ R4, R26, UR27, -R159.reuse ;  /* 0x0000001b1a047c23 */ /* 0x100fe2000801089f */
[--C-:B------:R-:W-:Y:S01]  /*2c50*/  FFMA.FTZ R9, R30, UR27, -R159.reuse ;  /* 0x0000001b1e097c23 */ /* 0x100fe2000801089f */
[--C-:B------:R-:W-:Y:S01]  /*2c60*/  FFMA.FTZ R10, R10, UR27, -R159.reuse ;  /* 0x0000001b0a0a7c23 */ /* 0x100fe2000801089f */
[----:B------:R-:W-:Y:S01]  /*2c70*/  MUFU.EX2 R3, R3 ;  /* 0x0000000300037308 */ /* 0x000fe20000000800 */
[----:B------:R-:W-:Y:S01]  /*2c80*/  ULOP3.LUT UR26, UR6, 0x3000000, URZ, 0xfc, !UPT ;  /* 0x03000000061a7892 */ /* 0x000fe2000f8efc3f */
[--C-:B------:R-:W-:Y:S01]  /*2c90*/  FFMA.FTZ R167, R174, UR27, -R159.reuse ;  /* 0x0000001baea77c23 */ /* 0x100fe2000801089f */
[--C-:B------:R-:W-:Y:S01]  /*2ca0*/  FFMA.FTZ R174, R176, UR27, -R159.reuse ;  /* 0x0000001bb0ae7c23 */ /* 0x100fe2000801089f */
[--C-:B------:R-:W-:Y:S01]  /*2cb0*/  FFMA.FTZ R176, R196, UR27, -R159.reuse ;  /* 0x0000001bc4b07c23 */ /* 0x100fe2000801089f */
[----:B------:R-:W-:Y:S01]  /*2cc0*/  @!P1 VIADD R24, R12, 0x32440 ;  /* 0x000324400c189836 */ /* 0x000fe20000000000 */
[----:B------:R-:W-:Y:S01]  /*2cd0*/  UIMAD UR10, UR39, 0xc00, UR26 ;  /* 0x00000c00270a78a4 */ /* 0x000fe2000f8e021a */
[----:B------:R-:W-:Y:S01]  /*2ce0*/  FFMA.FTZ R196, R193, UR27, -R160 ;  /* 0x0000001bc1c47c23 */ /* 0x000fe200080108a0 */
[----:B------:R-:W1:Y:S01]  /*2cf0*/  MUFU.EX2 R0, R0 ;  /* 0x0000000000007308 */ /* 0x000e620000000800 */
[--C-:B------:R-:W-:Y:S01]  /*2d00*/  FFMA.FTZ R182, R182, UR27, -R159.reuse ;  /* 0x0000001bb6b67c23 */ /* 0x100fe2000801089f */
[----:B------:R-:W-:Y:S01]  /*2d10*/  @!P1 PRMT R24, RZ, 0x654, R24 ;  /* 0x00000654ff189816 */ /* 0x000fe20000000018 */
[----:B------:R2:W-:Y:S06]  /*2d20*/  BAR.ARV R6, 0x100 ;  /* 0x000400060000751d */ /* 0x0005ec0000002000 */
[----:B------:R3:W-:Y:S01]  /*2d30*/  @!P1 SYNCS.ARRIVE.TRANS64.RED.A1T0 RZ, [R24+URZ], RZ ;  /* 0x000000ff18ff99a7 */ /* 0x0007e2000810043f */
[----:B------:R-:W4:Y:S01]  /*2d40*/  MUFU.EX2 R11, R11 ;  /* 0x0000000b000b7308 */ /* 0x000f220000000800 */
[----:B------:R5:W-:Y:S01]  /*2d50*/  BAR.SYNC.DEFER_BLOCKING R172, 0x100 ;  /* 0x000400ac0000751d */ /* 0x000be20000010000 */
[--C-:B------:R-:W-:Y:S01]  /*2d60*/  FFMA.FTZ R193, R192, UR27, -R159.reuse ;  /* 0x0000001bc0c17c23 */ /* 0x100fe2000801089f */
[--C-:B------:R-:W-:Y:S01]  /*2d70*/  FFMA.FTZ R192, R191, UR27, -R160.reuse ;  /* 0x0000001bbfc07c23 */ /* 0x100fe200080108a0 */
[--C-:B------:R-:W-:Y:S01]  /*2d80*/  FFMA.FTZ R178, R178, UR27, -R159.reuse ;  /* 0x0000001bb2b27c23 */ /* 0x100fe2000801089f */
[--C-:B------:R-:W-:Y:S01]  /*2d90*/  FFMA.FTZ R191, R190, UR27, -R159.reuse ;  /* 0x0000001bbebf7c23 */ /* 0x100fe2000801089f */
[--C-:B------:R-:W-:Y:S01]  /*2da0*/  FFMA.FTZ R179, R179, UR27, -R160.reuse ;  /* 0x0000001bb3b37c23 */ /* 0x100fe200080108a0 */
[----:B-1----:R-:W-:Y:S01]  /*2db0*/  F2FP.F16.F32.PACK_AB R152, R0, R3 ;  /* 0x000000030098723e */ /* 0x002fe200000000ff */
[----:B------:R-:W-:Y:S01]  /*2dc0*/  MUFU.EX2 R4, R4 ;  /* 0x0000000400047308 */ /* 0x000fe20000000800 */
[----:B------:R-:W-:Y:S01]  /*2dd0*/  UMOV UR6, UR10 ;  /* 0x0000000a00067c82 */ /* 0x000fe20008000000 */
[--C-:B-----5:R-:W-:Y:S01]  /*2de0*/  FFMA.FTZ R172, R169, UR27, -R160.reuse ;  /* 0x0000001ba9ac7c23 */ /* 0x120fe200080108a0 */
[--C-:B------:R-:W-:Y:S01]  /*2df0*/  FFMA.FTZ R169, R194, UR27, -R159.reuse ;  /* 0x0000001bc2a97c23 */ /* 0x100fe2000801089f */
[--C-:B------:R-:W-:Y:S01]  /*2e00*/  FFMA.FTZ R194, R185, UR27, -R160.reuse ;  /* 0x0000001bb9c27c23 */ /* 0x100fe200080108a0 */
[--C-:B------:R-:W-:Y:S01]  /*2e10*/  FFMA.FTZ R185, R189, UR27, -R160.reuse ;  /* 0x0000001bbdb97c23 */ /* 0x100fe200080108a0 */
[--C-:B------:R-:W-:Y:S01]  /*2e20*/  FFMA.FTZ R189, R184, UR27, -R159.reuse ;  /* 0x0000001bb8bd7c23 */ /* 0x100fe2000801089f */
[--C-:B------:R-:W-:Y:S01]  /*2e30*/  FFMA.FTZ R184, R188, UR27, -R159.reuse ;  /* 0x0000001bbcb87c23 */ /* 0x100fe2000801089f */
[----:B------:R-:W1:Y:S01]  /*2e40*/  MUFU.EX2 R13, R13 ;  /* 0x0000000d000d7308 */ /* 0x000e620000000800 */
[----:B----4-:R-:W-:Y:S01]  /*2e50*/  F2FP.F16.F32.PACK_AB R154, R11, R8 ;  /* 0x000000080b9a723e */ /* 0x010fe200000000ff */
[--C-:B------:R-:W-:Y:S01]  /*2e60*/  FFMA.FTZ R188, R183, UR27, -R160.reuse ;  /* 0x0000001bb7bc7c23 */ /* 0x100fe200080108a0 */
[--C-:B------:R-:W-:Y:S01]  /*2e70*/  FFMA.FTZ R183, R187, UR27, -R160.reuse ;  /* 0x0000001bbbb77c23 */ /* 0x100fe200080108a0 */
        /* <DEDUP_REMOVED lines=13> */
[----:B-1----:R-:W-:Y:S01]  /*2f50*/  F2FP.F16.F32.PACK_AB R153, R13, R4 ;  /* 0x000000040d99723e */ /* 0x002fe200000000ff */
[--C-:B------:R-:W-:Y:S01]  /*2f60*/  FFMA.FTZ R157, R157, UR27, -R160.reuse ;  /* 0x0000001b9d9d7c23 */ /* 0x100fe200080108a0 */
[----:B------:R-:W-:Y:S01]  /*2f70*/  FFMA.FTZ R160, R161, UR27, -R160 ;  /* 0x0000001ba1a07c23 */ /* 0x000fe200080108a0 */
[--C-:B------:R-:W-:Y:S01]  /*2f80*/  FFMA.FTZ R161, R162, UR27, -R159.reuse ;  /* 0x0000001ba2a17c23 */ /* 0x100fe2000801089f */
[--C-:B------:R-:W-:Y:S01]  /*2f90*/  FFMA.FTZ R156, R156, UR27, -R159.reuse ;  /* 0x0000001b9c9c7c23 */ /* 0x100fe2000801089f */
[--C-:B------:R-:W-:Y:S01]  /*2fa0*/  FFMA.FTZ R158, R158, UR27, -R159.reuse ;  /* 0x0000001b9e9e7c23 */ /* 0x100fe2000801089f */
[----:B------:R-:W-:Y:S01]  /*2fb0*/  FFMA.FTZ R159, R164, UR27, -R159 ;  /* 0x0000001ba49f7c23 */ /* 0x000fe2000801089f */
[----:B------:R-:W-:Y:S01]  /*2fc0*/  MUFU.EX2 R163, R163 ;  /* 0x000000a300a37308 */ /* 0x000fe20000000800 */
[----:B------:R-:W-:Y:S01]  /*2fd0*/  FADD.FTZ R3, R3, R0 ;  /* 0x0000000003037221 */ /* 0x000fe20000010000 */
[----:B------:R-:W-:Y:S01]  /*2fe0*/  FADD.FTZ R4, R4, R13 ;  /* 0x0000000d04047221 */ /* 0x000fe20000010000 */
[----:B------:R-:W-:-:S02]  /*2ff0*/  @!P1 VIADD R12, R12, 0x32460 ;  /* 0x000324600c0c9836 */ /* 0x000fc40000000000 */
[----:B------:R-:W-:-:S03]  /*3000*/  FADD.FTZ R8, R8, R3 ;  /* 0x0000000308087221 */ /* 0x000fc60000010000 */
[----:B------:R-:W1:Y:S01]  /*3010*/  MUFU.EX2 R166, R166 ;  /* 0x000000a600a67308 */ /* 0x000e620000000800 */
[C---:B----4-:R-:W-:Y:S01]  /*3020*/  F2FP.F16.F32.PACK_AB R155, R10.reuse, R9 ;  /* 0x000000090a9b723e */ /* 0x050fe200000000ff */
[----:B------:R-:W-:Y:S01]  /*3030*/  FADD.FTZ R9, R9, R4 ;  /* 0x0000000409097221 */ /* 0x000fe20000010000 */
[----:B------:R-:W-:Y:S01]  /*3040*/  FADD.FTZ R8, R11, R8 ;  /* 0x000000080b087221 */ /* 0x000fe20000010000 */
[----:B------:R-:W-:Y:S01]  /*3050*/  @!P1 PRMT R12, RZ, 0x654, R12 ;  /* 0x00000654ff0c9816 */ /* 0x000fe2000000000c */
[----:B---3--:R-:W-:Y:S01]  /*3060*/  WARPGROUP.ARRIVE ;  /* 0x00000000000079c5 */ /* 0x008fe20000000000 */
[----:B------:R-:W-:Y:S02]  /*3070*/  FADD.FTZ R10, R10, R9 ;  /* 0x000000090a0a7221 */ /* 0x000fe40000010000 */
[----:B------:R-:W-:Y:S03]  /*3080*/  MUFU.EX2 R165, R165 ;  /* 0x000000a500a57308 */ /* 0x000fe60000000800 */
[----:B------:R-:W-:Y:S01]  /*3090*/  HGMMA.64x256x16.F32 R24, R152, gdesc[UR4].tnspB, RZ, !UPT, gsb0 ;  /* 0x43e0000498187df0 */ /* 0x000fe2000c0008ff */
[----:B------:R-:W-:Y:S01]  /*30a0*/  UIADD3 UR6, UR10, 0x80, URZ ;  /* 0x000000800a067890 */ /* 0x000fe2000fffe03f */
[----:B------:R-:W-:-:S03]  /*30b0*/  UMOV UR7, 0x40000040 ;  /* 0x4000004000077882 */ /* 0x000fc60000000000 */
[----:B------:R-:W-:Y:S08]  /*30c0*/  MUFU.EX2 R172, R172 ;  /* 0x000000ac00ac7308 */ /* 0x000ff00000000800 */
[----:B------:R-:W-:Y:S08]  /*30d0*/  MUFU.EX2 R167, R167 ;  /* 0x000000a700a77308 */ /* 0x000ff00000000800 */
[----:B------:R-:W3:Y:S08]  /*30e0*/  MUFU.EX2 R174, R174 ;  /* 0x000000ae00ae7308 */ /* 0x000ef00000000800 */
[----:B------:R-:W-:Y:S08]  /*30f0*/  MUFU.EX2 R169, R169 ;  /* 0x000000a900a97308 */ /* 0x000ff00000000800 */
[----:B------:R-:W4:Y:S08]  /*3100*/  MUFU.EX2 R176, R176 ;  /* 0x000000b000b07308 */ /* 0x000f300000000800 */
[----:B------:R-:W-:Y:S08]  /*3110*/  MUFU.EX2 R171, R171 ;  /* 0x000000ab00ab7308 */ /* 0x000ff00000000800 */
[----:B------:R-:W5:Y:S08]  /*3120*/  MUFU.EX2 R194, R194 ;  /* 0x000000c200c27308 */ /* 0x000f700000000800 */
[----:B------:R-:W-:Y:S08]  /*3130*/  MUFU.EX2 R185, R185 ;  /* 0x000000b900b97308 */ /* 0x000ff00000000800 */
[----:B------:R-:W-:Y:S08]  /*3140*/  MUFU.EX2 R196, R196 ;  /* 0x000000c400c47308 */ /* 0x000ff00000000800 */
[----:B------:R-:W-:Y:S08]  /*3150*/  MUFU.EX2 R182, R182 ;  /* 0x000000b600b67308 */ /* 0x000ff00000000800 */
[----:B------:R-:W2:Y:S08]  /*3160*/  MUFU.EX2 R189, R189 ;  /* 0x000000bd00bd7308 */ /* 0x000eb00000000800 */
[----:B------:R-:W-:Y:S08]  /*3170*/  MUFU.EX2 R184, R184 ;  /* 0x000000b800b87308 */ /* 0x000ff00000000800 */
[----:B------:R-:W2:Y:S08]  /*3180*/  MUFU.EX2 R193, R193 ;  /* 0x000000c100c17308 */ /* 0x000eb00000000800 */
[----:B------:R-:W-:Y:S08]  /*3190*/  MUFU.EX2 R181, R181 ;  /* 0x000000b500b57308 */ /* 0x000ff00000000800 */
[----:B------:R-:W2:Y:S08]  /*31a0*/  MUFU.EX2 R188, R188 ;  /* 0x000000bc00bc7308 */ /* 0x000eb00000000800 */
        /* <DEDUP_REMOVED lines=18> */
[----:B------:R-:W-:Y:S01]  /*32d0*/  MUFU.EX2 R161, R161 ;  /* 0x000000a100a17308 */ /* 0x000fe20000000800 */
[----:B------:R-:W-:-:S02]  /*32e0*/  WARPGROUP.DEPBAR.LE gsb0, 0x0 ;  /* 0x00008000000079c5 */ /* 0x000fc40000010000 */
[----:B-1----:R-:W-:Y:S01]  /*32f0*/  F2FP.F16.F32.PACK_AB R152, R166, R163 ;  /* 0x000000a3a698723e */ /* 0x002fe200000000ff */
[----:B------:R-:W-:Y:S01]  /*3300*/  FADD.FTZ R163, R163, R8 ;  /* 0x00000008a3a37221 */ /* 0x000fe20000010000 */
[----:B---3--:R-:W-:Y:S01]  /*3310*/  F2FP.F16.F32.PACK_AB R153, R174, R167 ;  /* 0x000000a7ae99723e */ /* 0x008fe200000000ff */
[----:B------:R-:W-:Y:S01]  /*3320*/  FADD.FTZ R167, R167, R10 ;  /* 0x0000000aa7a77221 */ /* 0x000fe20000010000 */
[----:B------:R-:W-:Y:S01]  /*3330*/  F2FP.F16.F32.PACK_AB R154, R172, R165 ;  /* 0x000000a5ac9a723e */ /* 0x000fe200000000ff */
[----:B------:R-:W1:Y:S01]  /*3340*/  MUFU.EX2 R156, R156 ;  /* 0x0000009c009c7308 */ /* 0x000e620000000800 */
[----:B----4-:R-:W-:Y:S01]  /*3350*/  F2FP.F16.F32.PACK_AB R155, R176, R169 ;  /* 0x000000a9b09b723e */ /* 0x010fe200000000ff */
[----:B------:R-:W-:Y:S01]  /*3360*/  FADD.FTZ R166, R166, R163 ;  /* 0x000000a3a6a67221 */ /* 0x000fe20000010000 */
[----:B------:R-:W-:Y:S02]  /*3370*/  FADD.FTZ R174, R174, R167 ;  /* 0x000000a7aeae7221 */ /* 0x000fe40000010000 */
[----:B------:R-:W-:Y:S01]  /*3380*/  WARPGROUP.ARRIVE ;  /* 0x00000000000079c5 */ /* 0x000fe20000000000 */
[----:B------:R-:W-:Y:S01]  /*3390*/  FADD.FTZ R165, R165, R166 ;  /* 0x000000a6a5a57221 */ /* 0x000fe20000010000 */
[----:B------:R-:W-:Y:S01]  /*33a0*/  FADD.FTZ R169, R169, R174 ;  /* 0x000000aea9a97221 */ /* 0x000fe20000010000 */
[----:B------:R-:W-:Y:S02]  /*33b0*/  MUFU.EX2 R158, R158 ;  /* 0x0000009e009e7308 */ /* 0x000fe40000000800 */
[----:B------:R-:W-:Y:S01]  /*33c0*/  FADD.FTZ R172, R172, R165 ;  /* 0x000000a5acac7221 */ /* 0x000fe20000010000 */
[----:B------:R-:W-:Y:S01]  /*33d0*/  HGMMA.64x256x16.F32 R24, R152, gdesc[UR4].tnspB, R24, gsb0 ;  /* 0x43e0000498187df0 */ /* 0x000fe20008000818 */
[----:B------:R-:W-:Y:S01]  /*33e0*/  UIADD3 UR6, UR10, 0x100, URZ ;  /* 0x000001000a067890 */ /* 0x000fe2000fffe03f */
[----:B------:R-:W-:Y:S01]  /*33f0*/  FADD.FTZ R169, R176, R169 ;  /* 0x000000a9b0a97221 */ /* 0x000fe20000010000 */
[----:B------:R-:W-:-:S02]  /*3400*/  UMOV UR7, 0x40000040 ;  /* 0x4000004000077882 */ /* 0x000fc40000000000 */
[----:B------:R-:W3:Y:S01]  /*3410*/  MUFU.EX2 R159, R159 ;  /* 0x0000009f009f7308 */ /* 0x000ee20000000800 */
[----:B------:R-:W-:Y:S02]  /*3420*/  WARPGROUP.DEPBAR.LE gsb0, 0x0 ;  /* 0x00008000000079c5 */ /* 0x000fe40000010000 */
[----:B-----5:R-:W-:Y:S01]  /*3430*/  F2FP.F16.F32.PACK_AB R152, R194, R171 ;  /* 0x000000abc298723e */ /* 0x020fe200000000ff */
[----:B------:R-:W-:Y:S01]  /*3440*/  FADD.FTZ R171, R171, R172 ;  /* 0x000000acabab7221 */ /* 0x000fe20000010000 */
[----:B--2---:R-:W-:Y:S01]  /*3450*/  F2FP.F16.F32.PACK_AB R153, R189, R182 ;  /* 0x000000b6bd99723e */ /* 0x004fe200000000ff */
[----:B------:R-:W-:Y:S01]  /*3460*/  FADD.FTZ R182, R182, R169 ;  /* 0x000000a9b6b67221 */ /* 0x000fe20000010000 */
[----:B------:R-:W-:Y:S01]  /*3470*/  F2FP.F16.F32.PACK_AB R154, R196, R185 ;  /* 0x000000b9c49a723e */ /* 0x000fe200000000ff */
[----:B------:R-:W-:Y:S01]  /*3480*/  FADD.FTZ R194, R194, R171 ;  /* 0x000000abc2c27221 */ /* 0x000fe20000010000 */
[----:B------:R-:W-:Y:S01]  /*3490*/  F2FP.F16.F32.PACK_AB R155, R193, R184 ;  /* 0x000000b8c19b723e */ /* 0x000fe200000000ff */
[----:B------:R-:W-:-:S02]  /*34a0*/  FADD.FTZ R189, R189, R182 ;  /* 0x000000b6bdbd7221 */ /* 0x000fc40000010000 */
[----:B------:R-:W-:Y:S01]  /*34b0*/  FADD.FTZ R185, R185, R194 ;  /* 0x000000c2b9b97221 */ /* 0x000fe20000010000 */
[----:B------:R-:W-:Y:S01]  /*34c0*/  WARPGROUP.ARRIVE ;  /* 0x00000000000079c5 */ /* 0x000fe20000000000 */
[----:B------:R-:W-:Y:S02]  /*34d0*/  FADD.FTZ R184, R184, R189 ;  /* 0x000000bdb8b87221 */ /* 0x000fe40000010000 */
[----:B------:R-:W-:Y:S02]  /*34e0*/  FADD.FTZ R196, R196, R185 ;  /* 0x000000b9c4c47221 */ /* 0x000fe40000010000 */
[----:B------:R-:W-:-:S05]  /*34f0*/  FADD.FTZ R193, R193, R184 ;  /* 0x000000b8c1c17221 */ /* 0x000fca0000010000 */
[----:B------:R-:W-:Y:S01]  /*3500*/  HGMMA.64x256x16.F32 R24, R152, gdesc[UR4].tnspB, R24, gsb0 ;  /* 0x43e0000498187df0 */ /* 0x000fe20008000818 */
[----:B------:R-:W-:Y:S01]  /*3510*/  UIADD3 UR6, UR10, 0x180, URZ ;  /* 0x000001800a067890 */ /* 0x000fe2000fffe03f */
[----:B------:R-:W-:Y:S01]  /*3520*/  UMOV UR7, 0x40000040 ;  /* 0x4000004000077882 */ /* 0x000fe20000000000 */
[----:B------:R-:W-:Y:S02]  /*3530*/  WARPGROUP.DEPBAR.LE gsb0, 0x0 ;  /* 0x00008000000079c5 */ /* 0x000fe40000010000 */
[----:B------:R-:W-:Y:S01]  /*3540*/  F2FP.F16.F32.PACK_AB R152, R188, R181 ;  /* 0x000000b5bc98723e */ /* 0x000fe200000000ff */
[----:B------:R-:W-:Y:S01]  /*3550*/  FADD.FTZ R181, R181, R196 ;  /* 0x000000c4b5b57221 */ /* 0x000fe20000010000 */
[----:B------:R-:W-:Y:S01]  /*3560*/  F2FP.F16.F32.PACK_AB R153, R187, R178 ;  /* 0x000000b2bb99723e */ /* 0x000fe200000000ff */
        /* <DEDUP_REMOVED lines=9> */
[----:B------:R-:W-:-:S08]  /*3600*/  FADD.FTZ R191, R191, R180 ;  /* 0x000000b4bfbf7221 */ /* 0x000fd00000010000 */
        /* <DEDUP_REMOVED lines=23> */
[----:B-1----:R-:W-:Y:S01]  /*3780*/  F2FP.F16.F32.PACK_AB R153, R156, R161 ;  /* 0x000000a19c99723e */ /* 0x002fe200000000ff */
[----:B------:R-:W-:Y:S01]  /*3790*/  FADD.FTZ R161, R161, R170 ;  /* 0x000000aaa1a17221 */ /* 0x000fe20000010000 */
[----:B------:R-:W-:Y:S01]  /*37a0*/  F2FP.F16.F32.PACK_AB R154, R160, R157 ;  /* 0x0000009da09a723e */ /* 0x000fe200000000ff */
[----:B------:R-:W-:Y:S01]  /*37b0*/  FADD.FTZ R14, R21, R14 ;  /* 0x0000000e150e7221 */ /* 0x000fe20000010000 */
[----:B---3--:R-:W-:Y:S01]  /*37c0*/  F2FP.F16.F32.PACK_AB R155, R159, R158 ;  /* 0x0000009e9f9b723e */ /* 0x008fe200000000ff */
[----:B------:R-:W-:-:S02]  /*37d0*/  FADD.FTZ R161, R156, R161 ;  /* 0x000000a19ca17221 */ /* 0x000fc40000010000 */
[----:B------:R-:W-:Y:S01]  /*37e0*/  FADD.FTZ R157, R157, R14 ;  /* 0x0000000e9d9d7221 */ /* 0x000fe20000010000 */
[----:B------:R-:W-:Y:S01]  /*37f0*/  WARPGROUP.ARRIVE ;  /* 0x00000000000079c5 */ /* 0x000fe20000000000 */
[----:B------:R-:W-:Y:S02]  /*3800*/  FADD.FTZ R158, R158, R161 ;  /* 0x000000a19e9e7221 */ /* 0x000fe40000010000 */
[----:B------:R-:W-:Y:S02]  /*3810*/  FADD.FTZ R0, R160, R157 ;  /* 0x0000009da0007221 */ /* 0x000fe40000010000 */
[----:B------:R-:W-:-:S08]  /*3820*/  FADD.FTZ R3, R159, R158 ;  /* 0x0000009e9f037221 */ /* 0x000fd00000010000 */
[----:B------:R-:W-:Y:S03]  /*3830*/  HGMMA.64x256x16.F32 R24, R152, gdesc[UR4].tnspB, R24, gsb0 ;  /* 0x43e0000498187df0 */ /* 0x000fe60008000818 */
[----:B------:R-:W-:Y:S02]  /*3840*/  WARPGROUP.DEPBAR.LE gsb0, 0x0 ;  /* 0x00008000000079c5 */ /* 0x000fe40000010000 */
[----:B------:R1:W-:Y:S01]  /*3850*/  @!P1 SYNCS.ARRIVE.TRANS64.RED.A1T0 RZ, [R12+URZ], RZ ;  /* 0x000000ff0cff99a7 */ /* 0x0003e2000810043f */
[----:B------:R-:W-:Y:S05]  /*3860*/  @!P2 BRA `(.L_x_134) ;  /* 0x00000028007ca947 */ /* 0x000fea0003800000 */
[----:B------:R-:W-:Y:S01]  /*3870*/  MOV R4, R7 ;  /* 0x0000000700047202 */ /* 0x000fe20000000f00 */
[----:B------:R-:W-:Y:S01]  /*3880*/  IMAD.MOV.U32 R8, RZ, RZ, R5 ;  /* 0x000000ffff087224 */ /* 0x000fe200078e0005 */
[----:B------:R-:W-:Y:S01]  /*3890*/  UIADD3 UR45, UR45, -0x2, URZ ;  /* 0xfffffffe2d2d7890 */ /* 0x000fe2000fffe03f */
[----:B------:R-:W-:Y:S01]  /*38a0*/  ULDC UR28, c[0x0][0xad0] ;  /* 0x0002b400001c7ab9 */ /* 0x000fe20000000800 */
[----:B------:R-:W-:-:S10]  /*38b0*/  ULDC UR27, c[0x0][0xa80] ;  /* 0x0002a000001b7ab9 */ /* 0x000fd40000000800 */
.L_x_143:
        /* <DEDUP_REMOVED lines=10> */
.L_x_135:
[----:B------:R-:W-:Y:S01]  /*3960*/  ULEA UR29, UR39, UR41, 0x3 ;  /* 0x00000029271d7291 */ /* 0x000fe2000f8e183f */
[----:B------:R-:W-:-:S04]  /*3970*/  MOV R5, UR38 ;  /* 0x0000002600057c02 */ /* 0x000fc80008000f00 */
[----:B------:R-:W-:-:S04]  /*3980*/  SHF.L.U32 R5, R5, 0x1f, RZ ;  /* 0x0000001f05057819 */ /* 0x000fc800000006ff */
[----:B------:R2:W3:Y:S01]  /*3990*/  SYNCS.PHASECHK.TRANS64.TRYWAIT P3, [UR29+0x32430], R5 ;  /* 0x03243005ff0075a7 */ /* 0x0004e2000806015d */
[----:B------:R-:W-:Y:S05]  /*39a0*/  @!P0 BRA `(.L_x_136) ;  /* 0x0000000000048947 */ /* 0x000fea0003800000 */
[----:B------:R-:W-:Y:S01]  /*39b0*/  BPT.TRAP 0x1 ;  /* 0x000000040000795c */ /* 0x000fe20000300000 */
.L_x_136:
[----:B---3--:R-:W-:Y:S05]  /*39c0*/  @P3 BRA `(.L_x_137) ;  /* 0x0000000000083947 */ /* 0x008fea0003800000 */
[----:B------:R-:W3:Y:S02]  /*39d0*/  SYNCS.PHASECHK.TRANS64.TRYWAIT P3, [UR29+0x32430], R5 ;  /* 0x03243005ff0075a7 */ /* 0x000ee4000806015d */
[----:B---3--:R-:W-:Y:S05]  /*39e0*/  @!P3 BRA `(.L_x_138) ;  /* 0x0000007000c0b947 */ /* 0x008fea0003800000 */
.L_x_137:
        /* <DEDUP_REMOVED lines=20> */
[----:B------:R-:W-:Y:S05]  /*3b30*/  @!P0 BRA `(.L_x_139) ;  /* 0x0000000000048947 */ /* 0x000fea0003800000 */
[----:B------:R-:W-:Y:S01]  /*3b40*/  BPT.TRAP 0x1 ;  /* 0x000000040000795c */ /* 0x000fe20000300000 */
.L_x_139:
[----:B------:R4:W1:Y:S01]  /*3b50*/  SYNCS.PHASECHK.TRANS64.TRYWAIT P3, [UR29+0x32450], R5 ;  /* 0x03245005ff0075a7 */ /* 0x000862000806015d */
[----:B------:R-:W-:Y:S05]  /*3b60*/  @!P0 BRA `(.L_x_140) ;  /* 0x0000000000048947 */ /* 0x000fea0003800000 */
[----:B------:R-:W-:Y:S01]  /*3b70*/  BPT.TRAP 0x1 ;  /* 0x000000040000795c */ /* 0x000fe20000300000 */
.L_x_140:
[----:B-1----:R-:W-:Y:S05]  /*3b80*/  @P3 BRA `(.L_x_141) ;  /* 0x0000000000083947 */ /* 0x002fea0003800000 */
[----:B------:R-:W1:Y:S02]  /*3b90*/  SYNCS.PHASECHK.TRANS64.TRYWAIT P3, [UR29+0x32450], R5 ;  /* 0x03245005ff0075a7 */ /* 0x000e64000806015d */
[----:B-1----:R-:W-:Y:S05]  /*3ba0*/  @!P3 BRA `(.L_x_142) ;  /* 0x000000700068b947 */ /* 0x002fea0003800000 */
.L_x_141:
[----:B------:R-:W-:Y:S01]  /*3bb0*/  ULEA UR6, UR44, UR41, 0xd ;  /* 0x000000292c067291 */ /* 0x000fe2000f8e683f */
[----:B------:R-:W-:Y:S01]  /*3bc0*/  WARPGROUP.ARRIVE ;  /* 0x00000000000079c5 */ /* 0x000fe20000000000 */
[----:B------:R-:W-:Y:S02]  /*3bd0*/  UIMAD UR7, UR39, 0xc00, UR25 ;  /* 0x00000c00270778a4 */ /* 0x000fe4000f8e0219 */
[----:B------:R-:W-:Y:S01]  /*3be0*/  UIADD3 UR6, UR6, 0x22400, URZ ;  /* 0x0002240006067890 */ /* 0x000fe2000fffe03f */
[----:B------:R-:W-:Y:S01]  /*3bf0*/  UMOV UR23, 0x40000040 ;  /* 0x4000004000177882 */ /* 0x000fe20000000000 */
[----:B------:R-:W-:Y:S02]  /*3c00*/  UMOV UR21, 0x40000040 ;  /* 0x4000004000157882 */ /* 0x000fe40000000000 */
[----:B------:R-:W-:Y:S01]  /*3c10*/  USHF.R.U32.HI UR6, URZ, 0x4, UR6 ;  /* 0x000000043f067899 */ /* 0x000fe20008011606 */
[----:B------:R-:W-:Y:S01]  /*3c20*/  UMOV UR22, UR7 ;  /* 0x0000000700167c82 */ /* 0x000fe20008000000 */
[----:B------:R-:W-:-:S02]  /*3c30*/  UIMAD UR10, UR39, 0xc00, UR26 ;  /* 0x00000c00270a78a4 */ /* 0x000fc4000f8e021a */
[----:B------:R-:W-:-:S04]  /*3c40*/  ULOP3.LUT UR6, UR6, 0x3fff, URZ, 0xc0, !UPT ;  /* 0x00003fff06067892 */ /* 0x000fc8000f8ec03f */
[----:B------:R-:W-:-:S07]  /*3c50*/  ULOP3.LUT UR6, UR6, 0x10000, URZ, 0xfc, !UPT ;  /* 0x0001000006067892 */ /* 0x000fce000f8efc3f */
[----:B------:R-:W-:Y:S02]  /*3c60*/  UMOV UR20, UR6 ;  /* 0x0000000600147c82 */ /* 0x000fe40008000000 */
        /* <DEDUP_REMOVED lines=103> */
[----:B------:R-:W-:Y:S01]  /*42e0*/  UMOV UR6, UR10 ;  /* 0x0000000a00067c82 */ /* 0x000fe20008000000 */
[----:B------:R-:W-:Y:S01]  /*42f0*/  UMOV UR7, 0x40000040 ;  /* 0x4000004000077882 */ /* 0x000fe20000000000 */
        /* <DEDUP_REMOVED lines=10> */
[----:B------:R-:W5:Y:S01]  /*43a0*/  MUFU.TANH R11, R11 ;  /* 0x0000000b000b7308 */ /* 0x000f620000002400 */
[----:B------:R-:W-:Y:S01]  /*43b0*/  FMUL.FTZ R12, R161, UR28 ;  /* 0x0000001ca10c7c20 */ /* 0x000fe20008410000 */
[----:B------:R-:W-:Y:S01]  /*43c0*/  FMUL.FTZ R13, R162, UR28 ;  /* 0x0000001ca20d7c20 */ /* 0x000fe20008410000 */
[----:B------:R-:W-:Y:S01]  /*43d0*/  FMUL.FTZ R162, R171, UR28 ;  /* 0x0000001caba27c20 */ /* 0x000fe20008410000 */
[----:B------:R-:W-:Y:S01]  /*43e0*/  FMUL.FTZ R171, R180, UR28 ;  /* 0x0000001cb4ab7c20 */ /* 0x000fe20008410000 */
[----:B------:R-:W-:Y:S01]  /*43f0*/  FMUL.FTZ R21, R164, UR28 ;  /* 0x0000001ca4157c20 */ /* 0x000fe20008410000 */
[----:B-1-3--:R-:W-:Y:S01]  /*4400*/  FMUL.FTZ R6, R155, UR28 ;  /* 0x0000001c9b067c20 */ /* 0x00afe20008410000 */
        /* <DEDUP_REMOVED lines=10> */
[----:B-----5:R-:W-:Y:S01]  /*44b0*/  FMNMX.FTZ R180, R11, R8, !PT ;  /* 0x000000080bb47209 */ /* 0x020fe20007810000 */
[----:B------:R-:W-:Y:S01]  /*44c0*/  FMUL.FTZ R159, R166, UR28 ;  /* 0x0000001ca69f7c20 */ /* 0x000fe20008410000 */
[----:B------:R-:W-:Y:S01]  /*44d0*/  FMUL.FTZ R164, R176, UR28 ;  /* 0x0000001cb0a47c20 */ /* 0x000fe20008410000 */
[----:B------:R-:W-:Y:S01]  /*44e0*/  FMUL.FTZ R161, R167, UR28 ;  /* 0x0000001ca7a17c20 */ /* 0x000fe20008410000 */
[----:B------:R-:W-:Y:S01]  /*44f0*/  FMUL.FTZ R166, R177, UR28 ;  /* 0x0000001cb1a67c20 */ /* 0x000fe20008410000 */
[----:B------:R-:W-:Y:S01]  /*4500*/  FMUL.FTZ R160, R170, UR28 ;  /* 0x0000001caaa07c20 */ /* 0x000fe20008410000 */
[----:B------:R-:W-:Y:S01]  /*4510*/  FMUL.FTZ R169, R175, UR28 ;  /* 0x0000001cafa97c20 */ /* 0x000fe20008410000 */
[----:B------:R-:W3:Y:S01]  /*4520*/  MUFU.TANH R152, R152 ;  /* 0x0000009800987308 */ /* 0x000ee20000002400 */
[----:B--2-4-:R-:W-:Y:S01]  /*4530*/  FMNMX.FTZ R5, R7, R180, !PT ;  /* 0x000000b407057209 */ /* 0x014fe20007810000 */
        /* <DEDUP_REMOVED lines=10> */
[----:B------:R-:W-:Y:S01]  /*45e0*/  FMUL.FTZ R176, R186, UR28 ;  /* 0x0000001cbab07c20 */ /* 0x000fe20008410000 */
[----:B------:R-:W-:Y:S01]  /*45f0*/  FMUL.FTZ R181, R189, UR28 ;  /* 0x0000001cbdb57c20 */ /* 0x000fe20008410000 */
[----:B------:R-:W-:Y:S01]  /*4600*/  FMUL.FTZ R177, R183, UR28 ;  /* 0x0000001cb7b17c20 */ /* 0x000fe20008410000 */
[----:B------:R-:W-:Y:S01]  /*4610*/  FMUL.FTZ R178, R187, UR28 ;  /* 0x0000001cbbb27c20 */ /* 0x000fe20008410000 */
[----:B------:R-:W1:Y:S01]  /*4620*/  MUFU.TANH R12, R12 ;  /* 0x0000000c000c7308 */ /* 0x000e620000002400 */
[----:B---3--:R-:W-:Y:S01]  /*4630*/  FMNMX.FTZ R5, R152, R5, !PT ;  /* 0x0000000598057209 */ /* 0x008fe20007810000 */
[----:B------:R-:W-:Y:S01]  /*4640*/  FMUL.FTZ R183, R190, UR28 ;  /* 0x0000001cbeb77c20 */ /* 0x000fe20008410000 */
[----:B------:R-:W-:Y:S01]  /*4650*/  FMUL.FTZ R185, R191, UR28 ;  /* 0x0000001cbfb97c20 */ /* 0x000fe20008410000 */
[----:B------:R-:W-:Y:S01]  /*4660*/  FMUL.FTZ R189, R195, UR28 ;  /* 0x0000001cc3bd7c20 */ /* 0x000fe20008410000 */
[----:B------:R-:W-:-:S03]  /*4670*/  FMUL.FTZ R191, R198, UR28 ;  /* 0x0000001cc6bf7c20 */ /* 0x000fc60008410000 */
        /* <DEDUP_REMOVED lines=29> */
[----:B------:R-:W-:-:S06]  /*4850*/  FMUL.FTZ R182, R193, UR28 ;  /* 0x0000001cc1b67c20 */ /* 0x000fcc0008410000 */
        /* <DEDUP_REMOVED lines=16> */
[----:B--2---:R-:W-:Y:S01]  /*4960*/  FMNMX.FTZ R5, R173, R186, !PT ;  /* 0x000000baad057209 */ /* 0x004fe20007810000 */
[----:B------:R-:W-:Y:S01]  /*4970*/  FMUL.FTZ R186, R196, UR28 ;  /* 0x0000001cc4ba7c20 */ /* 0x000fe20008410000 */
[----:B------:R-:W-:-:S05]  /*4980*/  IMAD.U32 R196, RZ, RZ, UR29 ;  /* 0x0000001dffc47e24 */ /* 0x000fca000f8e00ff */
[----:B------:R-:W2:Y:S01]  /*4990*/  MUFU.TANH R169, R169 ;  /* 0x000000a900a97308 */ /* 0x000ea20000002400 */
[----:B-1----:R-:W-:-:S07]  /*49a0*/  FMNMX.FTZ R188, R167, R188, !PT ;  /* 0x000000bca7bc7209 */ /* 0x002fce0007810000 */
[----:B------:R-:W1:Y:S01]  /*49b0*/  MUFU.TANH R174, R174 ;  /* 0x000000ae00ae7308 */ /* 0x000e620000002400 */
[----:B---3--:R-:W-:-:S07]  /*49c0*/  FMNMX.FTZ R153, R172, R5, !PT ;  /* 0x00000005ac997209 */ /* 0x008fce0007810000 */
[----:B------:R-:W3:Y:S01]  /*49d0*/  MUFU.TANH R168, R168 ;  /* 0x000000a800a87308 */ /* 0x000ee20000002400 */
[----:B--2---:R-:W-:Y:S01]  /*49e0*/  FMNMX.FTZ R5, R169, R188, !PT ;  /* 0x000000bca9057209 */ /* 0x004fe20007810000 */
[----:B------:R-:W-:-:S06]  /*49f0*/  FMUL.FTZ R188, R197, UR28 ;  /* 0x0000001cc5bc7c20 */ /* 0x000fcc0008410000 */
        /* <DEDUP_REMOVED lines=32> */
[----:B-1----:R-:W-:-:S05]  /*4c00*/  FMNMX.FTZ R153, R188, R153, !PT ;  /* 0x00000099bc997209 */ /* 0x002fca0007810000 */
[----:B------:R-:W1:Y:S02]  /*4c10*/  SHFL.BFLY PT, R194, R153, 0x2, 0x1f ;  /* 0x0c401f0099c27f89 */ /* 0x000e6400000e0000 */
[----:B------:R-:W4:Y:S01]  /*4c20*/  MUFU.TANH R192, R192 ;  /* 0x000000c000c07308 */ /* 0x000f220000002400 */
[----:B---3--:R-:W-:-:S04]  /*4c30*/  FMNMX.FTZ R190, R189, R190, !PT ;  /* 0x000000bebdbe7209 */ /* 0x008fc80007810000 */
[----:B--2---:R-:W-:-:S04]  /*4c40*/  FMNMX.FTZ R5, R191, R190, !PT ;  /* 0x000000bebf057209 */ /* 0x004fc80007810000 */
[----:B----4-:R-:W-:-:S05]  /*4c50*/  FMNMX.FTZ R155, R192, R5, !PT ;  /* 0x00000005c09b7209 */ /* 0x010fca0007810000 */
[----:B------:R-:W2:Y:S01]  /*4c60*/  SHFL.BFLY PT, R190, R155, 0x2, 0x1f ;  /* 0x0c401f009bbe7f89 */ /* 0x000ea200000e0000 */
[----:B-1----:R-:W-:-:S05]  /*4c70*/  FMNMX.FTZ R194, R153, R194, !PT ;  /* 0x000000c299c27209 */ /* 0x002fca0007810000 */
[----:B------:R-:W1:Y:S01]  /*4c80*/  SHFL.BFLY PT, R5, R194, 0x1, 0x1f ;  /* 0x0c201f00c2057f89 */ /* 0x000e6200000e0000 */
[----:B--2---:R-:W-:-:S05]  /*4c90*/  FMNMX.FTZ R190, R155, R190, !PT ;  /* 0x000000be9bbe7209 */ /* 0x004fca0007810000 */
[----:B------:R-:W2:Y:S01]  /*4ca0*/  SHFL.BFLY PT, R153, R190, 0x1, 0x1f ;  /* 0x0c201f00be997f89 */ /* 0x000ea200000e0000 */
[----:B-1----:R-:W-:-:S05]  /*4cb0*/  FMNMX.FTZ R5, R194, R5, !PT ;  /* 0x00000005c2057209 */ /* 0x002fca0007810000 */
[C---:B------:R-:W-:Y:S01]  /*4cc0*/  FADD.FTZ R8, -R5.reuse, R8 ;  /* 0x0000000805087221 */ /* 0x040fe20000010100 */
[----:B------:R-:W-:-:S03]  /*4cd0*/  FMUL.FTZ R193, R5, UR27 ;  /* 0x0000001b05c17c20 */ /* 0x000fc60008410000 */
[----:B------:R-:W-:Y:S01]  /*4ce0*/  FMUL.FTZ R187, R8, UR27 ;  /* 0x0000001b08bb7c20 */ /* 0x000fe20008410000 */
[--C-:B------:R-:W-:Y:S01]  /*4cf0*/  FFMA.FTZ R8, R11, UR27, -R193.reuse ;  /* 0x0000001b0b087c23 */ /* 0x100fe200080108c1 */
[--C-:B------:R-:W-:Y:S01]  /*4d00*/  FFMA.FTZ R11, R7, UR27, -R193.reuse ;  /* 0x0000001b070b7c23 */ /* 0x100fe200080108c1 */
[--C-:B------:R-:W-:Y:S01]  /*4d10*/  FFMA.FTZ R195, R152, UR27, -R193.reuse ;  /* 0x0000001b98c37c23 */ /* 0x100fe200080108c1 */
[----:B------:R-:W-:Y:S02]  /*4d20*/  @!P1 VIADD R152, R196, 0x32440 ;  /* 0x00032440c4989836 */ /* 0x000fe40000000000 */
[--C-:B------:R-:W-:Y:S01]  /*4d30*/  FFMA.FTZ R154, R154, UR27, -R193.reuse ;  /* 0x0000001b9a9a7c23 */ /* 0x100fe200080108c1 */
[----:B------:R-:W1:Y:S01]  /*4d40*/  MUFU.EX2 R187, R187 ;  /* 0x000000bb00bb7308 */ /* 0x000e620000000800 */
[--C-:B------:R-:W-:Y:S01]  /*4d50*/  FFMA.FTZ R197, R12, UR27, -R193.reuse ;  /* 0x0000001b0cc57c23 */ /* 0x100fe200080108c1 */
[--C-:B------:R-:W-:Y:S01]  /*4d60*/  FFMA.FTZ R12, R21, UR27, -R193.reuse ;  /* 0x0000001b150c7c23 */ /* 0x100fe200080108c1 */
[----:B------:R-:W-:Y:S01]  /*4d70*/  @!P1 PRMT R152, RZ, 0x654, R152 ;  /* 0x00000654ff989816 */ /* 0x000fe20000000098 */
[--C-:B------:R-:W-:Y:S01]  /*4d80*/  FFMA.FTZ R21, R157, UR27, -R193.reuse ;  /* 0x0000001b9d157c23 */ /* 0x100fe200080108c1 */
[--C-:B------:R-:W-:Y:S01]  /*4d90*/  FFMA.FTZ R10, R10, UR27, -R193.reuse ;  /* 0x0000001b0a0a7c23 */ /* 0x100fe200080108c1 */
[--C-:B------:R-:W-:Y:S01]  /*4da0*/  FFMA.FTZ R156, R156, UR27, -R193.reuse ;  /* 0x0000001b9c9c7c23 */ /* 0x100fe200080108c1 */
[--C-:B------:R-:W-:Y:S01]  /*4db0*/  FFMA.FTZ R164, R164, UR27, -R193.reuse ;  /* 0x0000001ba4a47c23 */ /* 0x100fe200080108c1 */
[----:B--2---:R-:W-:Y:S01]  /*4dc0*/  FMNMX.FTZ R7, R190, R153, !PT ;  /* 0x00000099be077209 */ /* 0x004fe20007810000 */
[----:B------:R-:W-:Y:S01]  /*4dd0*/  MUFU.EX2 R8, R8 ;  /* 0x0000000800087308 */ /* 0x000fe20000000800 */
[----:B------:R-:W-:Y:S01]  /*4de0*/  IADD3 R153, R18, 0x8, RZ ;  /* 0x0000000812997810 */ /* 0x000fe20007ffe0ff */
[--C-:B------:R-:W-:Y:S01]  /*4df0*/  FFMA.FTZ R172, R172, UR27, -R193.reuse ;  /* 0x0000001bacac7c23 */ /* 0x100fe200080108c1 */
[----:B------:R-:W-:Y:S01]  /*4e00*/  FFMA.FTZ R180, R180, UR27, -R193 ;  /* 0x0000001bb4b47c23 */ /* 0x000fe200080108c1 */
[C---:B------:R-:W-:Y:S01]  /*4e10*/  FMUL.FTZ R198, R7.reuse, UR27 ;  /* 0x0000001b07c67c20 */ /* 0x040fe20008410000 */
[----:B------:R-:W-:Y:S01]  /*4e20*/  FADD.FTZ R4, -R7, R4 ;  /* 0x0000000407047221 */ /* 0x000fe20000010100 */
[----:B------:R-:W-:-:S02]  /*4e30*/  @!P1 VIADD R196, R196, 0x32460 ;  /* 0x00032460c4c49836 */ /* 0x000fc40000000000 */
[--C-:B------:R-:W-:Y:S01]  /*4e40*/  FFMA.FTZ R194, R6, UR27, -R198.reuse ;  /* 0x0000001b06c27c23 */ /* 0x100fe200080108c6 */
[----:B------:R-:W-:Y:S01]  /*4e50*/  IADD3 R6, -R18, 0xb, RZ ;  /* 0x0000000b12067810 */ /* 0x000fe20007ffe1ff */
[----:B------:R-:W-:Y:S01]  /*4e60*/  FMUL.FTZ R4, R4, UR27 ;  /* 0x0000001b04047c20 */ /* 0x000fe20008410000 */
[--C-:B------:R-:W-:Y:S01]  /*4e70*/  FFMA.FTZ R9, R9, UR27, -R198.reuse ;  /* 0x0000001b09097c23 */ /* 0x100fe200080108c6 */
[--C-:B------:R-:W-:Y:S01]  /*4e80*/  FFMA.FTZ R14, R14, UR27, -R198.reuse ;  /* 0x0000001b0e0e7c23 */ /* 0x100fe200080108c6 */
[--C-:B------:R-:W-:Y:S01]  /*4e90*/  FFMA.FTZ R15, R15, UR27, -R198.reuse ;  /* 0x0000001b0f0f7c23 */ /* 0x100fe200080108c6 */
[----:B------:R2:W-:Y:S06]  /*4ea0*/  BAR.ARV R6, 0x100 ;  /* 0x000400060000751d */ /* 0x0005ec0000002000 */
[----:B------:R3:W-:Y:S01]  /*4eb0*/  @!P1 SYNCS.ARRIVE.TRANS64.RED.A1T0 RZ, [R152+URZ], RZ ;  /* 0x000000ff98ff99a7 */ /* 0x0007e2000810043f */
[----:B------:R-:W4:Y:S01]  /*4ec0*/  MUFU.EX2 R4, R4 ;  /* 0x0000000400047308 */ /* 0x000f220000000800 */
[-C--:B-1----:R-:W-:Y:S01]  /*4ed0*/  FMUL.FTZ R24, R24, R187.reuse ;  /* 0x000000bb18187220 */ /* 0x082fe20000410000 */
        /* <DEDUP_REMOVED lines=11> */
[-C--:B------:R-:W-:Y:S01]  /*4f90*/  FMUL.FTZ R45, R45, R187.reuse ;  /* 0x000000bb2d2d7220 */ /* 0x080fe20000410000 */
[-C--:B------:R-:W-:Y:S01]  /*4fa0*/  FMUL.FTZ R48, R48, R187.reuse ;  /* 0x000000bb30307220 */ /* 0x080fe20000410000 */
[-C--:B------:R-:W-:Y:S01]  /*4fb0*/  FMUL.FTZ R49, R49, R187.reuse ;  /* 0x000000bb31317220 */ /* 0x080fe20000410000 */
[----:B------:R-:W-:Y:S01]  /*4fc0*/  MUFU.EX2 R190, R154 ;  /* 0x0000009a00be7308 */ /* 0x000fe20000000800 */
[-C--:B------:R-:W-:Y:S01]  /*4fd0*/  FMUL.FTZ R52, R52, R187.reuse ;  /* 0x000000bb34347220 */ /* 0x080fe20000410000 */
[-C--:B------:R-:W-:Y:S01]  /*4fe0*/  FMUL.FTZ R53, R53, R187.reuse ;  /* 0x000000bb35357220 */ /* 0x080fe20000410000 */
[-C--:B------:R-:W-:Y:S01]  /*4ff0*/  FMUL.FTZ R56, R56, R187.reuse ;  /* 0x000000bb38387220 */ /* 0x080fe20000410000 */
[-C--:B------:R-:W-:Y:S01]  /*5000*/  FMUL.FTZ R57, R57, R187.reuse ;  /* 0x000000bb39397220 */ /* 0x080fe20000410000 */
[-C--:B------:R-:W-:Y:S01]  /*5010*/  FMUL.FTZ R60, R60, R187.reuse ;  /* 0x000000bb3c3c7220 */ /* 0x080fe20000410000 */
[-C--:B------:R-:W-:Y:S01]  /*5020*/  FMUL.FTZ R61, R61, R187.reuse ;  /* 0x000000bb3d3d7220 */ /* 0x080fe20000410000 */
[-C--:B------:R-:W-:Y:S01]  /*5030*/  FMUL.FTZ R64, R64, R187.reuse ;  /* 0x000000bb40407220 */ /* 0x080fe20000410000 */
[----:B------:R-:W1:Y:S01]  /*5040*/  MUFU.EX2 R195, R195 ;  /* 0x000000c300c37308 */ /* 0x000e620000000800 */
        /* <DEDUP_REMOVED lines=15> */
[----:B------:R-:W5:Y:S01]  /*5140*/  MUFU.EX2 R194, R194 ;  /* 0x000000c200c27308 */ /* 0x000f620000000800 */
[----:B------:R5:W-:Y:S01]  /*5150*/  BAR.SYNC.DEFER_BLOCKING R153, 0x100 ;  /* 0x000400990000751d */ /* 0x000be20000010000 */
        /* <DEDUP_REMOVED lines=31> */
[-C--:B----4-:R-:W-:Y:S01]  /*5350*/  FMUL.FTZ R26, R26, R4.reuse ;  /* 0x000000041a1a7220 */ /* 0x090fe20000410000 */
        /* <DEDUP_REMOVED lines=63> */
[----:B---3--:R-:W-:Y:S01]  /*5750*/  F2FP.F16.F32.PACK_AB R152, R11, R8 ;  /* 0x000000080b98723e */ /* 0x008fe200000000ff */
[--C-:B------:R-:W-:Y:S01]  /*5760*/  FFMA.FTZ R13, R13, UR27, -R198.reuse ;  /* 0x0000001b0d0d7c23 */ /* 0x100fe200080108c6 */
[----:B-1----:R-:W-:Y:S01]  /*5770*/  F2FP.F16.F32.PACK_AB R154, R195, R190 ;  /* 0x000000bec39a723e */ /* 0x002fe200000000ff */
[--C-:B------:R-:W-:Y:S01]  /*5780*/  FFMA.FTZ R20, R20, UR27, -R198.reuse ;  /* 0x0000001b14147c23 */ /* 0x100fe200080108c6 */
[----:B-----5:R-:W-:Y:S01]  /*5790*/  F2FP.F16.F32.PACK_AB R153, R194, R9 ;  /* 0x00000009c299723e */ /* 0x020fe200000000ff */
[--C-:B------:R-:W-:Y:S01]  /*57a0*/  FFMA.FTZ R157, R159, UR27, -R198.reuse ;  /* 0x0000001b9f9d7c23 */ /* 0x100fe200080108c6 */
[----:B--2---:R-:W-:Y:S01]  /*57b0*/  F2FP.F16.F32.PACK_AB R155, R15, R14 ;  /* 0x0000000e0f9b723e */ /* 0x004fe200000000ff */
[--C-:B------:R-:W-:Y:S01]  /*57c0*/  FFMA.FTZ R202, R161, UR27, -R198.reuse ;  /* 0x0000001ba1ca7c23 */ /* 0x100fe200080108c6 */
[----:B------:R-:W-:Y:S01]  /*57d0*/  MUFU.EX2 R10, R10 ;  /* 0x0000000a000a7308 */ /* 0x000fe20000000800 */
[--C-:B------:R-:W-:Y:S01]  /*57e0*/  FFMA.FTZ R159, R158, UR27, -R193.reuse ;  /* 0x0000001b9e9f7c23 */ /* 0x100fe200080108c1 */
[----:B------:R-:W-:Y:S01]  /*57f0*/  WARPGROUP.ARRIVE ;  /* 0x00000000000079c5 */ /* 0x000fe20000000000 */
[--C-:B------:R-:W-:Y:S01]  /*5800*/  FFMA.FTZ R158, R163, UR27, -R193.reuse ;  /* 0x0000001ba39e7c23 */ /* 0x100fe200080108c1 */
[--C-:B------:R-:W-:Y:S01]  /*5810*/  FFMA.FTZ R161, R165, UR27, -R193.reuse ;  /* 0x0000001ba5a17c23 */ /* 0x100fe200080108c1 */
[--C-:B------:R-:W-:Y:S01]  /*5820*/  FFMA.FTZ R163, R162, UR27, -R198.reuse ;  /* 0x0000001ba2a37c23 */ /* 0x100fe200080108c6 */
[--C-:B------:R-:W-:Y:S01]  /*5830*/  FFMA.FTZ R160, R160, UR27, -R198.reuse ;  /* 0x0000001ba0a07c23 */ /* 0x100fe200080108c6 */
[--C-:B------:R-:W-:Y:S01]  /*5840*/  FFMA.FTZ R162, R167, UR27, -R198.reuse ;  /* 0x0000001ba7a27c23 */ /* 0x100fe200080108c6 */
[----:B------:R-:W-:Y:S01]  /*5850*/  HGMMA.64x256x16.F32 R24, R152, gdesc[UR4].tnspB, R24, gsb0 ;  /* 0x43e0000498187df0 */ /* 0x000fe20008000818 */
[----:B------:R-:W1:Y:S01]  /*5860*/  MUFU.EX2 R197, R197 ;  /* 0x000000c500c57308 */ /* 0x000e620000000800 */
[----:B------:R-:W-:Y:S01]  /*5870*/  UIADD3 UR6, UR10, 0x80, URZ ;  /* 0x000000800a067890 */ /* 0x000fe2000fffe03f */
[--C-:B------:R-:W-:Y:S01]  /*5880*/  FFMA.FTZ R165, R169, UR27, -R198.reuse ;  /* 0x0000001ba9a57c23 */ /* 0x100fe200080108c6 */
[----:B------:R-:W-:Y:S01]  /*5890*/  UMOV UR7, 0x40000040 ;  /* 0x4000004000077882 */ /* 0x000fe20000000000 */
        /* <DEDUP_REMOVED lines=19> */
[----:B------:R-:W-:Y:S01]  /*59d0*/  FFMA.FTZ R185, R188, UR27, -R193 ;  /* 0x0000001bbcb97c23 */ /* 0x000fe200080108c1 */
[----:B------:R-:W-:Y:S01]  /*59e0*/  MUFU.EX2 R13, R13 ;  /* 0x0000000d000d7308 */ /* 0x000fe20000000800 */
[--C-:B------:R-:W-:Y:S01]  /*59f0*/  FFMA.FTZ R184, R184, UR27, -R198.reuse ;  /* 0x0000001bb8b87c23 */ /* 0x100fe200080108c6 */
[--C-:B------:R-:W-:Y:S01]  /*5a00*/  FFMA.FTZ R189, R189, UR27, -R198.reuse ;  /* 0x0000001bbdbd7c23 */ /* 0x100fe200080108c6 */
[----:B------:R-:W-:Y:S01]  /*5a10*/  FFMA.FTZ R191, R192, UR27, -R198 ;  /* 0x0000001bc0bf7c23 */ /* 0x000fe200080108c6 */
[----:B------:R-:W-:Y:S01]  /*5a20*/  FFMA.FTZ R0, R187, R0, R8 ;  /* 0x00000000bb007223 */ /* 0x000fe20000010008 */
[----:B------:R-:W-:Y:S01]  /*5a30*/  FFMA.FTZ R3, R4, R3, R9 ;  /* 0x0000000304037223 */ /* 0x000fe20000010009 */
[----:B------:R-:W-:Y:S01]  /*5a40*/  @!P1 PRMT R196, RZ, 0x654, R196 ;  /* 0x00000654ffc49816 */ /* 0x000fe200000000c4 */
[----:B------:R-:W-:Y:S01]  /*5a50*/  IMAD.MOV.U32 R4, RZ, RZ, R7 ;  /* 0x000000ffff047224 */ /* 0x000fe200078e0007 */
[----:B------:R-:W2:Y:S01]  /*5a60*/  MUFU.EX2 R20, R20 ;  /* 0x0000001400147308 */ /* 0x000ea20000000800 */
[----:B------:R-:W-:Y:S01]  /*5a70*/  FADD.FTZ R11, R11, R0 ;  /* 0x000000000b0b7221 */ /* 0x000fe20000010000 */
[----:B------:R-:W-:Y:S01]  /*5a80*/  FADD.FTZ R3, R194, R3 ;  /* 0x00000003c2037221 */ /* 0x000fe20000010000 */
[----:B------:R-:W-:-:S02]  /*5a90*/  MOV R8, R5 ;  /* 0x0000000500087202 */ /* 0x000fc40000000f00 */
[----:B------:R-:W-:Y:S01]  /*5aa0*/  FADD.FTZ R190, R190, R11 ;  /* 0x0000000bbebe7221 */ /* 0x000fe20000010000 */
[----:B------:R-:W-:Y:S02]  /*5ab0*/  FADD.FTZ R14, R14, R3 ;  /* 0x000000030e0e7221 */ /* 0x000fe40000010000 */
[----:B------:R-:W-:Y:S01]  /*5ac0*/  MUFU.EX2 R157, R157 ;  /* 0x0000009d009d7308 */ /* 0x000fe20000000800 */
[----:B------:R-:W-:Y:S01]  /*5ad0*/  FADD.FTZ R195, R195, R190 ;  /* 0x000000bec3c37221 */ /* 0x000fe20000010000 */
[----:B------:R-:W-:-:S06]  /*5ae0*/  FADD.FTZ R14, R15, R14 ;  /* 0x0000000e0f0e7221 */ /* 0x000fcc0000010000 */
[----:B------:R-:W3:Y:S08]  /*5af0*/  MUFU.EX2 R202, R202 ;  /* 0x000000ca00ca7308 */ /* 0x000ef00000000800 */
[----:B------:R-:W-:Y:S08]  /*5b00*/  MUFU.EX2 R156, R156 ;  /* 0x0000009c009c7308 */ /* 0x000ff00000000800 */
[----:B------:R-:W4:Y:S08]  /*5b10*/  MUFU.EX2 R159, R159 ;  /* 0x0000009f009f7308 */ /* 0x000f300000000800 */
[----:B------:R-:W-:Y:S08]  /*5b20*/  MUFU.EX2 R158, R158 ;  /* 0x0000009e009e7308 */ /* 0x000ff00000000800 */
[----:B------:R-:W-:Y:S08]  /*5b30*/  MUFU.EX2 R161, R161 ;  /* 0x000000a100a17308 */ /* 0x000ff00000000800 */
[----:B------:R-:W-:Y:S08]  /*5b40*/  MUFU.EX2 R160, R160 ;  /* 0x000000a000a07308 */ /* 0x000ff00000000800 */
[----:B------:R-:W5:Y:S08]  /*5b50*/  MUFU.EX2 R163, R163 ;  /* 0x000000a300a37308 */ /* 0x000f700000000800 */
[----:B------:R-:W-:Y:S08]  /*5b60*/  MUFU.EX2 R162, R162 ;  /* 0x000000a200a27308 */ /* 0x000ff00000000800 */
[----:B------:R-:W5:Y:S08]  /*5b70*/  MUFU.EX2 R165, R165 ;  /* 0x000000a500a57308 */ /* 0x000f700000000800 */
[----:B------:R-:W-:Y:S08]  /*5b80*/  MUFU.EX2 R164, R164 ;  /* 0x000000a400a47308 */ /* 0x000ff00000000800 */
[----:B------:R-:W5:Y:S08]  /*5b90*/  MUFU.EX2 R167, R167 ;  /* 0x000000a700a77308 */ /* 0x000f700000000800 */
        /* <DEDUP_REMOVED lines=16> */
[----:B------:R-:W-:Y:S01]  /*5ca0*/  MUFU.EX2 R182, R182 ;  /* 0x000000b600b67308 */ /* 0x000fe20000000800 */
[----:B------:R-:W-:-:S02]  /*5cb0*/  WARPGROUP.DEPBAR.LE gsb0, 0x0 ;  /* 0x00008000000079c5 */ /* 0x000fc40000010000 */
[----:B-1----:R-:W-:-:S05]  /*5cc0*/  F2FP.F16.F32.PACK_AB R152, R197, R10 ;  /* 0x0000000ac598723e */ /* 0x002fca00000000ff */
[----:B------:R-:W-:Y:S01]  /*5cd0*/  MUFU.EX2 R185, R185 ;  /* 0x000000b900b97308 */ /* 0x000fe20000000800 */
[----:B--2---:R-:W-:Y:S01]  /*5ce0*/  F2FP.F16.F32.PACK_AB R153, R20, R13 ;  /* 0x0000000d1499723e */ /* 0x004fe200000000ff */
[----:B------:R-:W-:Y:S01]  /*5cf0*/  FADD.FTZ R10, R10, R195 ;  /* 0x000000c30a0a7221 */ /* 0x000fe20000010000 */
[----:B------:R-:W-:Y:S01]  /*5d00*/  F2FP.F16.F32.PACK_AB R154, R21, R12 ;  /* 0x0000000c159a723e */ /* 0x000fe200000000ff */
[----:B------:R-:W-:Y:S01]  /*5d10*/  FADD.FTZ R13, R13, R14 ;  /* 0x0000000e0d0d7221 */ /* 0x000fe20000010000 */
[----:B---3--:R-:W-:Y:S01]  /*5d20*/  F2FP.F16.F32.PACK_AB R155, R202, R157 ;  /* 0x0000009dca9b723e */ /* 0x008fe200000000ff */
[----:B------:R-:W-:Y:S02]  /*5d30*/  FADD.FTZ R197, R197, R10 ;  /* 0x0000000ac5c57221 */ /* 0x000fe40000010000 */
[----:B------:R-:W-:Y:S01]  /*5d40*/  MUFU.EX2 R184, R184 ;  /* 0x000000b800b87308 */ /* 0x000fe20000000800 */
[----:B------:R-:W-:Y:S01]  /*5d50*/  WARPGROUP.ARRIVE ;  /* 0x00000000000079c5 */ /* 0x000fe20000000000 */
[----:B------:R-:W-:Y:S01]  /*5d60*/  FADD.FTZ R20, R20, R13 ;  /* 0x0000000d14147221 */ /* 0x000fe20000010000 */
[----:B------:R-:W-:-:S03]  /*5d70*/  FADD.FTZ R12, R12, R197 ;  /* 0x000000c50c0c7221 */ /* 0x000fc60000010000 */
[----:B------:R-:W-:Y:S01]  /*5d80*/  FADD.FTZ R157, R157, R20 ;  /* 0x000000149d9d7221 */ /* 0x000fe20000010000 */
[----:B------:R-:W-:Y:S01]  /*5d90*/  HGMMA.64x256x16.F32 R24, R152, gdesc[UR4].tnspB, R24, gsb0 ;  /* 0x43e0000498187df0 */ /* 0x000fe20008000818 */
[----:B------:R-:W-:Y:S01]  /*5da0*/  UIADD3 UR6, UR10, 0x100, URZ ;  /* 0x000001000a067890 */ /* 0x000fe2000fffe03f */
[----:B------:R-:W1:Y:S01]  /*5db0*/  MUFU.EX2 R189, R189 ;  /* 0x000000bd00bd7308 */ /* 0x000e620000000800 */
[----:B------:R-:W-:Y:S01]  /*5dc0*/  UMOV UR7, 0x40000040 ;  /* 0x4000004000077882 */ /* 0x000fe20000000000 */
[----:B------:R-:W-:Y:S01]  /*5dd0*/  FADD.FTZ R21, R21, R12 ;  /* 0x0000000c15157221 */ /* 0x000fe20000010000 */
[----:B------:R-:W-:-:S05]  /*5de0*/  FADD.FTZ R157, R202, R157 ;  /* 0x0000009dca9d7221 */ /* 0x000fca0000010000 */
[----:B------:R-:W-:Y:S08]  /*5df0*/  MUFU.EX2 R186, R186 ;  /* 0x000000ba00ba7308 */ /* 0x000ff00000000800 */
[----:B------:R-:W2:Y:S01]  /*5e00*/  MUFU.EX2 R191, R191 ;  /* 0x000000bf00bf7308 */ /* 0x000ea20000000800 */
[----:B------:R-:W-:Y:S02]  /*5e10*/  WARPGROUP.DEPBAR.LE gsb0, 0x0 ;  /* 0x00008000000079c5 */ /* 0x000fe40000010000 */
[----:B----4-:R-:W-:Y:S01]  /*5e20*/  F2FP.F16.F32.PACK_AB R152, R159, R156 ;  /* 0x0000009c9f98723e */ /* 0x010fe200000000ff */
[----:B------:R-:W-:Y:S01]  /*5e30*/  FADD.FTZ R156, R156, R21 ;  /* 0x000000159c9c7221 */ /* 0x000fe20000010000 */
[----:B-----5:R-:W-:Y:S01]  /*5e40*/  F2FP.F16.F32.PACK_AB R153, R163, R160 ;  /* 0x000000a0a399723e */ /* 0x020fe200000000ff */
        /* <DEDUP_REMOVED lines=9> */
[----:B------:R-:W-:Y:S01]  /*5ee0*/  FADD.FTZ R165, R165, R162 ;  /* 0x000000a2a5a57221 */ /* 0x000fe20000010000 */
[----:B------:R-:W-:Y:S01]  /*5ef0*/  HGMMA.64x256x16.F32 R24, R152, gdesc[UR4].tnspB, R24, gsb0 ;  /* 0x43e0000498187df0 */ /* 0x000fe20008000818 */
[----:B------:R-:W-:Y:S01]  /*5f00*/  UIADD3 UR6, UR10, 0x180, URZ ;  /* 0x000001800a067890 */ /* 0x000fe2000fffe03f */
[----:B------:R-:W-:Y:S01]  /*5f10*/  UMOV UR7, 0x40000040 ;  /* 0x4000004000077882 */ /* 0x000fe20000000000 */
[----:B------:R-:W-:-:S02]  /*5f20*/  WARPGROUP.DEPBAR.LE gsb0, 0x0 ;  /* 0x00008000000079c5 */ /* 0x000fc40000010000 */
[----:B------:R-:W-:Y:S01]  /*5f30*/  F2FP.F16.F32.PACK_AB R152, R167, R164 ;  /* 0x000000a4a798723e */ /* 0x000fe200000000ff */
[----:B------:R-:W-:Y:S01]  /*5f40*/  FADD.FTZ R164, R164, R161 ;  /* 0x000000a1a4a47221 */ /* 0x000fe20000010000 */
[----:B------:R-:W-:Y:S01]  /*5f50*/  F2FP.F16.F32.PACK_AB R153, R171, R168 ;  /* 0x000000a8ab99723e */ /* 0x000fe200000000ff */
[----:B------:R-:W-:Y:S01]  /*5f60*/  FADD.FTZ R168, R168, R165 ;  /* 0x000000a5a8a87221 */ /* 0x000fe20000010000 */
[----:B------:R-:W-:Y:S01]  /*5f70*/  F2FP.F16.F32.PACK_AB R154, R169, R166 ;  /* 0x000000a6a99a723e */ /* 0x000fe200000000ff */
[----:B------:R-:W-:Y:S01]  /*5f80*/  FADD.FTZ R167, R167, R164 ;  /* 0x000000a4a7a77221 */ /* 0x000fe20000010000 */
[----:B------:R-:W-:Y:S01]  /*5f90*/  F2FP.F16.F32.PACK_AB R155, R173, R170 ;  /* 0x000000aaad9b723e */ /* 0x000fe200000000ff */
[----:B------:R-:W-:Y:S02]  /*5fa0*/  FADD.FTZ R171, R171, R168 ;  /* 0x000000a8abab7221 */ /* 0x000fe40000010000 */
[----:B------:R-:W-:Y:S01]  /*5fb0*/  FADD.FTZ R166, R166, R167 ;  /* 0x000000a7a6a67221 */ /* 0x000fe20000010000 */
[----:B------:R-:W-:Y:S01]  /*5fc0*/  WARPGROUP.ARRIVE ;  /* 0x00000000000079c5 */ /* 0x000fe20000000000 */
[----:B------:R-:W-:-:S02]  /*5fd0*/  FADD.FTZ R170, R170, R171 ;  /* 0x000000abaaaa7221 */ /* 0x000fc40000010000 */
        /* <DEDUP_REMOVED lines=29> */
[----:B--2---:R-:W-:Y:S01]  /*61b0*/  F2FP.F16.F32.PACK_AB R155, R191, R186 ;  /* 0x000000babf9b723e */ /* 0x004fe200000000ff */
        /* <DEDUP_REMOVED lines=9> */
[----:B------:R-:W-:Y:S05]  /*6250*/  @P2 BRA `(.L_x_143) ;  /* 0xffffffd400982947 */ /* 0x000fea000383ffff */
.L_x_134:
[----:B------:R-:W3:Y:S01]  /*6260*/  SHFL.BFLY PT, R9, R0, 0x2, 0x1f ;  /* 0x0c401f0000097f89 */ /* 0x000ee200000e0000 */
[C---:B------:R-:W-:Y:S01]  /*6270*/  IADD3 R163, P3, R16.reuse, 0x4000, RZ ;  /* 0x0000400010a37810 */ /* 0x040fe20007f7e0ff */
[----:B------:R-:W-:Y:S01]  /*6280*/  UIADD3 UR34, -UR37, URZ, URZ ;  /* 0x0000003f25227290 */ /* 0x000fe2000fffe13f */
[----:B------:R-:W-:Y:S01]  /*6290*/  IADD3 R21, P2, R16, 0x4060, RZ ;  /* 0x0000406010157810 */ /* 0x000fe20007f5e0ff */
[----:B------:R-:W4:Y:S01]  /*62a0*/  SHFL.BFLY PT, R4, R3, 0x2, 0x1f ;  /* 0x0c401f0003047f89 */ /* 0x000f2200000e0000 */
[----:B------:R-:W-:Y:S01]  /*62b0*/  LOP3.LUT R162, R163, 0x380, RZ, 0xc0, !PT ;  /* 0x00000380a3a27812 */ /* 0x000fe200078ec0ff */
[----:B------:R-:W-:Y:S01]  /*62c0*/  ULDC UR4, c[0x0][0xea8] ;  /* 0x0003aa0000047ab9 */ /* 0x000fe20000000800 */
[----:B------:R-:W-:Y:S01]  /*62d0*/  LOP3.LUT R20, R21, 0x380, RZ, 0xc0, !PT ;  /* 0x0000038015147812 */ /* 0x000fe200078ec0ff */
[----:B------:R-:W-:Y:S01]  /*62e0*/  UIMAD UR34, UR4, UR34, UR43 ;  /* 0x00000022042272a4 */ /* 0x000fe2000f8e022b */
[----:B------:R-:W-:Y:S01]  /*62f0*/  SHF.R.U64 R162, R162, 0x3, RZ ;  /* 0x00000003a2a27819 */ /* 0x000fe200000012ff */
[----:B------:R-:W-:Y:S01]  /*6300*/  UIADD3 UR35, -UR36, URZ, URZ ;  /* 0x0000003f24237290 */ /* 0x000fe2000fffe13f */
[----:B------:R-:W-:Y:S01]  /*6310*/  SHF.R.U64 R20, R20, 0x3, RZ ;  /* 0x0000000314147819 */ /* 0x000fe200000012ff */
[----:B------:R-:W-:Y:S01]  /*6320*/  USHF.L.U32 UR34, UR34, 0x7, URZ ;  /* 0x0000000722227899 */ /* 0x000fe2000800063f */
[----:B------:R-:W-:Y:S01]  /*6330*/  LOP3.LUT R162, R162, R163, RZ, 0x3c, !PT ;  /* 0x000000a3a2a27212 */ /* 0x000fe200078e3cff */
[--C-:B------:R-:W-:Y:S01]  /*6340*/  IMAD.X R163, RZ, RZ, R17.reuse, P3 ;  /* 0x000000ffffa37224 */ /* 0x100fe200018e0611 */
[----:B------:R-:W-:Y:S01]  /*6350*/  IADD3 R179, P3, R16, 0x8060, RZ ;  /* 0x0000806010b37810 */ /* 0x000fe20007f7e0ff */
[----:B------:R-:W-:Y:S01]  /*6360*/  ULDC UR4, c[0x0][0xeb4] ;  /* 0x0003ad0000047ab9 */ /* 0x000fe20000000800 */
[----:B------:R-:W-:Y:S01]  /*6370*/  LOP3.LUT R20, R20, R21, RZ, 0x3c, !PT ;  /* 0x0000001514147212 */ /* 0x000fe200078e3cff */
[----:B------:R-:W-:Y:S01]  /*6380*/  IMAD.X R21, RZ, RZ, R17, P2 ;  /* 0x000000ffff157224 */ /* 0x000fe200010e0611 */
[C---:B------:R-:W-:Y:S01]  /*6390*/  IADD3 R11, P0, R16.reuse, 0x20, RZ ;  /* 0x00000020100b7810 */ /* 0x040fe20007f1e0ff */
[----:B------:R-:W-:Y:S01]  /*63a0*/  UIMAD UR35, UR4, UR35, UR37 ;  /* 0x00000023042372a4 */ /* 0x000fe2000f8e0225 */
[----:B------:R-:W-:Y:S01]  /*63b0*/  LOP3.LUT R178, R179, 0x380, RZ, 0xc0, !PT ;  /* 0x00000380b3b27812 */ /* 0x000fe200078ec0ff */
[----:B------:R-:W-:Y:S01]  /*63c0*/  ULDC.64 UR8, c[0x0][0xc70] ;  /* 0x00031c0000087ab9 */ /* 0x000fe20000000a00 */
[----:B------:R-:W-:Y:S01]  /*63d0*/  IADD3 R173, P2, R16, 0xc040, RZ ;  /* 0x0000c04010ad7810 */ /* 0x000fe20007f5e0ff */
[----:B---3--:R-:W-:Y:S01]  /*63e0*/  FADD.FTZ R9, R9, R0 ;  /* 0x0000000009097221 */ /* 0x008fe20000010000 */
[----:B------:R-:W-:Y:S01]  /*63f0*/  LOP3.LUT R8, R11, 0x380, RZ, 0xc0, !PT ;  /* 0x000003800b087812 */ /* 0x000fe200078ec0ff */
[----:B------:R-:W-:Y:S01]  /*6400*/  USHF.R.S32.HI UR4, URZ, 0x1f, UR35 ;  /* 0x0000001f3f047899 */ /* 0x000fe20008011423 */
[----:B------:R-:W-:Y:S01]  /*6410*/  SHF.R.U64 R178, R178, 0x3, RZ ;  /* 0x00000003b2b27819 */ /* 0x000fe200000012ff */
[----:B----4-:R-:W-:Y:S01]  /*6420*/  FADD.FTZ R4, R4, R3 ;  /* 0x0000000304047221 */ /* 0x010fe20000010000 */
[----:B------:R-:W3:Y:S01]  /*6430*/  SHFL.BFLY PT, R168, R9, 0x1, 0x1f ;  /* 0x0c201f0009a87f89 */ /* 0x000ee200000e0000 */
[----:B------:R-:W-:Y:S01]  /*6440*/  LOP3.LUT R172, R173, 0x380, RZ, 0xc0, !PT ;  /* 0x00000380adac7812 */ /* 0x000fe200078ec0ff */
[----:B------:R-:W-:Y:S01]  /*6450*/  UIMAD UR6, UR4, UR8, URZ ;  /* 0x00000008040672a4 */ /* 0x000fe2000f8e023f */
[----:B------:R-:W-:Y:S01]  /*6460*/  SHF.R.U64 R8, R8, 0x3, RZ ;  /* 0x0000000308087819 */ /* 0x000fe200000012ff */
[----:B------:R-:W4:Y:S01]  /*6470*/  SHFL.BFLY PT, R167, R4, 0x1, 0x1f ;  /* 0x0c201f0004a77f89 */ /* 0x000f2200000e0000 */
[----:B------:R-:W-:Y:S01]  /*6480*/  LOP3.LUT R178, R178, R179, RZ, 0x3c, !PT ;  /* 0x000000b3b2b27212 */ /* 0x000fe200078e3cff */
[----:B------:R-:W-:Y:S01]  /*6490*/  UIMAD.WIDE.U32 UR4, UR35, UR8, URZ ;  /* 0x00000008230472a5 */ /* 0x000fe2000f8e003f */
[----:B------:R-:W-:Y:S01]  /*64a0*/  SHF.R.U64 R172, R172, 0x3, RZ ;  /* 0x00000003acac7819 */ /* 0x000fe200000012ff */
[----:B------:R-:W-:Y:S01]  /*64b0*/  ULDC UR7, c[0x0][0xb88] ;  /* 0x0002e20000077ab9 */ /* 0x000fe20000000800 */
[----:B------:R-:W-:Y:S01]  /*64c0*/  IADD3.X R179, RZ, R17, RZ, P3, !PT ;  /* 0x00000011ffb37210 */ /* 0x000fe20001ffe4ff */
[----:B------:R-:W-:Y:S01]  /*64d0*/  UIMAD UR6, UR35, UR9, UR6 ;  /* 0x00000009230672a4 */ /* 0x000fe2000f8e0206 */
[----:B------:R-:W-:-:S02]  /*64e0*/  LOP3.LUT R8, R8, R11, RZ, 0x3c, !PT ;  /* 0x0000000b08087212 */ /* 0x000fc400078e3cff */
[----:B------:R-:W-:Y:S02]  /*64f0*/  LOP3.LUT R172, R172, R173, RZ, 0x3c, !PT ;  /* 0x000000adacac7212 */ /* 0x000fe400078e3cff */
[----:B------:R-:W-:Y:S02]  /*6500*/  IADD3.X R173, RZ, R17, RZ, P2, !PT ;  /* 0x00000011ffad7210 */ /* 0x000fe400017fe4ff */
[C---:B------:R-:W-:Y:S02]  /*6510*/  IADD3 R161, P1, R16.reuse, 0x40, RZ ;  /* 0x0000004010a17810 */ /* 0x040fe40007f3e0ff */
[C---:B------:R-:W-:Y:S02]  /*6520*/  IADD3 R13, P4, R16.reuse, 0x60, RZ ;  /* 0x00000060100d7810 */ /* 0x040fe40007f9e0ff */
[----:B------:R-:W-:Y:S02]  /*6530*/  LOP3.LUT R160, R161, 0x380, RZ, 0xc0, !PT ;  /* 0x00000380a1a07812 */ /* 0x000fe400078ec0ff */
[----:B------:R-:W-:Y:S01]  /*6540*/  LOP3.LUT R10, R13, 0x380, RZ, 0xc0, !PT ;  /* 0x000003800d0a7812 */ /* 0x000fe200078ec0ff */
[----:B---3--:R-:W-:Y:S01]  /*6550*/  FADD.FTZ R168, R9, R168 ;  /* 0x000000a809a87221 */ /* 0x008fe20000010000 */
[----:B------:R-:W-:Y:S01]  /*6560*/  IMAD.X R9, RZ, RZ, R17, P0 ;  /* 0x000000ffff097224 */ /* 0x000fe200000e0611 */
[----:B------:R-:W-:Y:S01]  /*6570*/  IADD3 R153, P0, R16, 0x8000, RZ ;  /* 0x0000800010997810 */ /* 0x000fe20007f1e0ff */
[----:B----4-:R-:W-:-:S02]  /*6580*/  FADD.FTZ R167, R4, R167 ;  /* 0x000000a704a77221 */ /* 0x010fc40000010000 */
[----:B------:R-:W-:Y:S01]  /*6590*/  FSETP.NE.FTZ.AND P3, PT, R168, RZ, PT ;  /* 0x000000ffa800720b */ /* 0x000fe20003f75000 */
[----:B------:R-:W-:Y:S01]  /*65a0*/  IMAD.MOV.U32 R4, RZ, RZ, RZ ;  /* 0x000000ffff047224 */ /* 0x000fe200078e00ff */
[----:B------:R-:W-:Y:S01]  /*65b0*/  MOV R159, R8 ;  /* 0x00000008009f7202 */ /* 0x000fe20000000f00 */
[----:B------:R-:W-:Y:S01]  /*65c0*/  IMAD.MOV.U32 R8, RZ, RZ, RZ ;  /* 0x000000ffff087224 */ /* 0x000fe200078e00ff */
[----:B------:R-:W-:Y:S01]  /*65d0*/  FSETP.NE.FTZ.AND P2, PT, R167, RZ, PT ;  /* 0x000000ffa700720b */ /* 0x000fe20003f55000 */
[----:B------:R-:W-:Y:S01]  /*65e0*/  IMAD.U32 R9, RZ, RZ, UR5 ;  /* 0x00000005ff097e24 */ /* 0x000fe2000f8e00ff */
[----:B------:R-:W-:Y:S02]  /*65f0*/  LOP3.LUT R152, R153, 0x380, RZ, 0xc0, !PT ;  /* 0x0000038099987812 */ /* 0x000fe400078ec0ff */
[----:B------:R-:W-:Y:S02]  /*6600*/  SHF.R.U64 R160, R160, 0x3, RZ ;  /* 0x00000003a0a07819 */ /* 0x000fe400000012ff */
[----:B------:R-:W-:-:S02]  /*6610*/  SHF.R.U64 R152, R152, 0x3, RZ ;  /* 0x0000000398987819 */ /* 0x000fc400000012ff */
[----:B------:R-:W-:Y:S01]  /*6620*/  SHF.R.U64 R10, R10, 0x3, RZ ;  /* 0x000000030a0a7819 */ /* 0x000fe200000012ff */
[----:B------:R-:W3:Y:S01]  /*6630*/  @P3 MUFU.RCP R8, R168 ;  /* 0x000000a800083308 */ /* 0x000ee20000001000 */
[----:B------:R-:W-:Y:S01]  /*6640*/  LOP3.LUT R160, R160, R161, RZ, 0x3c, !PT ;  /* 0x000000a1a0a07212 */ /* 0x000fe200078e3cff */
[--C-:B------:R-:W-:Y:S01]  /*6650*/  IMAD.X R161, RZ, RZ, R17.reuse, P1 ;  /* 0x000000ffffa17224 */ /* 0x100fe200008e0611 */
[----:B------:R-:W-:Y:S01]  /*6660*/  LOP3.LUT R152, R152, R153, RZ, 0x3c, !PT ;  /* 0x0000009998987212 */ /* 0x000fe200078e3cff */
[----:B------:R-:W-:Y:S01]  /*6670*/  IMAD.X R153, RZ, RZ, R17, P0 ;  /* 0x000000ffff997224 */ /* 0x000fe200000e0611 */
[----:B------:R-:W-:Y:S02]  /*6680*/  LOP3.LUT R10, R10, R13, RZ, 0x3c, !PT ;  /* 0x0000000d0a0a7212 */ /* 0x000fe400078e3cff */
[C---:B------:R-:W-:Y:S01]  /*6690*/  IADD3 R13, P6, R16.reuse, 0x4020, RZ ;  /* 0x00004020100d7810 */ /* 0x040fe20007fde0ff */
[----:B------:R-:W4:Y:S01]  /*66a0*/  @P2 MUFU.RCP R4, R167 ;  /* 0x000000a700042308 */ /* 0x000f220000001000 */
[----:B------:R-:W-:-:S02]  /*66b0*/  IADD3 R157, P5, R16, 0x4040, RZ ;  /* 0x00004040109d7810 */ /* 0x000fc40007fbe0ff */
[C---:B------:R-:W-:Y:S02]  /*66c0*/  IADD3 R165, P1, R16.reuse, 0x8020, RZ ;  /* 0x0000802010a57810 */ /* 0x040fe40007f3e0ff */
[C---:B------:R-:W-:Y:S02]  /*66d0*/  LOP3.LUT R15, R16.reuse, 0x380, RZ, 0xc0, !PT ;  /* 0x00000380100f7812 */ /* 0x040fe400078ec0ff */
[----:B------:R-:W-:Y:S01]  /*66e0*/  IADD3 R171, P0, R16, 0xc060, RZ ;  /* 0x0000c06010ab7810 */ /* 0x000fe20007f1e0ff */
[----:B------:R-:W5:Y:S01]  /*66f0*/  @P2 MUFU.LG2 R167, R167 ;  /* 0x000000a700a72308 */ /* 0x000f620000000c00 */
[----:B-1----:R-:W-:Y:S01]  /*6700*/  LOP3.LUT R12, R13, 0x380, RZ, 0xc0, !PT ;  /* 0x000003800d0c7812 */ /* 0x002fe200078ec0ff */
[-C--:B---3--:R-:W-:Y:S01]  /*6710*/  FMUL.FTZ R166, R28, R8.reuse ;  /* 0x000000081ca67220 */ /* 0x088fe20000410000 */
[----:B------:R-:W-:Y:S01]  /*6720*/  LOP3.LUT R156, R157, 0x380, RZ, 0xc0, !PT ;  /* 0x000003809d9c7812 */ /* 0x000fe200078ec0ff */
[-C--:B------:R-:W-:Y:S01]  /*6730*/  FMUL.FTZ R28, R65, R8.reuse ;  /* 0x00000008411c7220 */ /* 0x080fe20000410000 */
[----:B------:R-:W-:Y:S01]  /*6740*/  LOP3.LUT R164, R165, 0x380, RZ, 0xc0, !PT ;  /* 0x00000380a5a47812 */ /* 0x000fe200078ec0ff */
[----:B------:R-:W-:Y:S01]  /*6750*/  IMAD.U32 R65, RZ, RZ, UR27 ;  /* 0x0000001bff417e24 */ /* 0x000fe2000f8e00ff */
[----:B------:R-:W-:Y:S01]  /*6760*/  SHF.R.U64 R15, R15, 0x3, RZ ;  /* 0x000000030f0f7819 */ /* 0x000fe200000012ff */
[----:B------:R-:W1:Y:S01]  /*6770*/  @P3 MUFU.LG2 R168, R168 ;  /* 0x000000a800a83308 */ /* 0x000e620000000c00 */
[----:B------:R-:W-:Y:S01]  /*6780*/  LOP3.LUT R170, R171, 0x380, RZ, 0xc0, !PT ;  /* 0x00000380abaa7812 */ /* 0x000fe200078ec0ff */
[----:B------:R-:W-:Y:S01]  /*6790*/  FMUL.FTZ R25, R25, R8 ;  /* 0x0000000819197220 */ /* 0x000fe20000410000 */
[----:B------:R-:W-:Y:S01]  /*67a0*/  MOV R158, R152 ;  /* 0x00000098009e7202 */ /* 0x000fe20000000f00 */
[----:B------:R-:W-:Y:S01]  /*67b0*/  FMUL.FTZ R24, R24, R8 ;  /* 0x0000000818187220 */ /* 0x000fe20000410000 */
[----:B------:R-:W-:Y:S01]  /*67c0*/  SHF.R.U64 R12, R12, 0x3, RZ ;  /* 0x000000030c0c7819 */ /* 0x000fe200000012ff */
[----:B----4-:R-:W-:Y:S01]  /*67d0*/  FMUL.FTZ R27, R27, R4 ;  /* 0x000000041b1b7220 */ /* 0x010fe20000410000 */
[----:B------:R-:W-:Y:S01]  /*67e0*/  SHF.R.U64 R156, R156, 0x3, RZ ;  /* 0x000000039c9c7819 */ /* 0x000fe200000012ff */
[----:B------:R-:W-:Y:S01]  /*67f0*/  FMUL.FTZ R29, R29, R8 ;  /* 0x000000081d1d7220 */ /* 0x000fe20000410000 */
[----:B------:R-:W-:Y:S01]  /*6800*/  SHF.R.U64 R164, R164, 0x3, RZ ;  /* 0x00000003a4a47819 */ /* 0x000fe200000012ff */
[----:B------:R-:W-:Y:S01]  /*6810*/  @P2 FMUL.FTZ R65, R65, 0.69314718246459960938 ;  /* 0x3f31721841412820 */ /* 0x000fe20000410000 */
[----:B------:R-:W-:Y:S01]  /*6820*/  LOP3.LUT R14, R15, R16, RZ, 0x3c, !PT ;  /* 0x000000100f0e7212 */ /* 0x000fe200078e3cff */
[-C--:B------:R-:W-:Y:S01]  /*6830*/  FMUL.FTZ R31, R31, R4.reuse ;  /* 0x000000041f1f7220 */ /* 0x080fe20000410000 */
[----:B------:R-:W-:Y:S01]  /*6840*/  SHF.R.U64 R170, R170, 0x3, RZ ;  /* 0x00000003aaaa7819 */ /* 0x000fe200000012ff */
[----:B------:R-:W-:Y:S01]  /*6850*/  FMUL.FTZ R30, R30, R4 ;  /* 0x000000041e1e7220 */ /* 0x000fe20000410000 */
[----:B------:R-:W-:Y:S01]  /*6860*/  IADD3 R152, R200, UR34, RZ ;  /* 0x00000022c8987c10 */ /* 0x000fe2000fffe0ff */
[----:B------:R3:W-:Y:S06]  /*6870*/  BAR.ARV R6, 0x100 ;  /* 0x000400060000751d */ /* 0x0007ec0000002000 */
[-C--:B------:R-:W-:Y:S01]  /*6880*/  IADD3.X R11, RZ, R17.reuse, RZ, P4, !PT ;  /* 0x00000011ff0b7210 */ /* 0x080fe200027fe4ff */
[-C--:B------:R-:W-:Y:S01]  /*6890*/  FMUL.FTZ R45, R45, R8.reuse ;  /* 0x000000082d2d7220 */ /* 0x080fe20000410000 */
[----:B------:R-:W-:Y:S06]  /*68a0*/  BAR.ARV 0x8, 0x120 ;  /* 0x0204800000007b1d */ /* 0x000fec0000002000 */
[----:B------:R-:W-:Y:S01]  /*68b0*/  MOV R15, R17 ;  /* 0x00000011000f7202 */ /* 0x000fe20000000f00 */
[----:B---3--:R-:W-:Y:S01]  /*68c0*/  VIADD R6, R152, 0x8 ;  /* 0x0000000898067836 */ /* 0x008fe20000000000 */
[----:B------:R-:W-:Y:S01]  /*68d0*/  BAR.SYNC.DEFER_BLOCKING 0x1, 0x100 ;  /* 0x0044000000007b1d */ /* 0x000fe20000010000 */
[----:B------:R-:W-:Y:S01]  /*68e0*/  LOP3.LUT R12, R12, R13, RZ, 0x3c, !PT ;  /* 0x0000000d0c0c7212 */ /* 0x000fe200078e3cff */
[--C-:B------:R-:W-:Y:S01]  /*68f0*/  IMAD.X R13, RZ, RZ, R17.reuse, P6 ;  /* 0x000000ffff0d7224 */ /* 0x100fe200030e0611 */
[----:B------:R-:W-:Y:S01]  /*6900*/  LOP3.LUT R156, R156, R157, RZ, 0x3c, !PT ;  /* 0x0000009d9c9c7212 */ /* 0x000fe200078e3cff */
[----:B------:R-:W-:Y:S01]  /*6910*/  FMUL.FTZ R44, R44, R8 ;  /* 0x000000082c2c7220 */ /* 0x000fe20000410000 */
[----:B------:R-:W-:Y:S01]  /*6920*/  LOP3.LUT R164, R164, R165, RZ, 0x3c, !PT ;  /* 0x000000a5a4a47212 */ /* 0x000fe200078e3cff */
[--C-:B------:R-:W-:Y:S01]  /*6930*/  IMAD.X R165, RZ, RZ, R17.reuse, P1 ;  /* 0x000000ffffa57224 */ /* 0x100fe200008e0611 */
[----:B------:R-:W-:Y:S01]  /*6940*/  LOP3.LUT R170, R170, R171, RZ, 0x3c, !PT ;  /* 0x000000abaaaa7212 */ /* 0x000fe200078e3cff */
[----:B------:R-:W-:Y:S01]  /*6950*/  IMAD.X R171, RZ, RZ, R17, P0 ;  /* 0x000000ffffab7224 */ /* 0x000fe200000e0611 */
[----:B------:R-:W-:Y:S01]  /*6960*/  MOV R160, R160 ;  /* 0x000000a000a07202 */ /* 0x000fe20000000f00 */
[-C--:B------:R-:W-:Y:S01]  /*6970*/  FMUL.FTZ R53, R53, R8.reuse ;  /* 0x0000000835357220 */ /* 0x080fe20000410000 */
[----:B------:R-:W-:Y:S01]  /*6980*/  IADD3.X R157, RZ, R17, RZ, P5, !PT ;  /* 0x00000011ff9d7210 */ /* 0x000fe20002ffe4ff */
[----:B------:R-:W-:Y:S01]  /*6990*/  FMUL.FTZ R52, R52, R8 ;  /* 0x0000000834347220 */ /* 0x000fe20000410000 */
[----:B------:R-:W-:Y:S01]  /*69a0*/  MOV R14, R14 ;  /* 0x0000000e000e7202 */ /* 0x000fe20000000f00 */
[----:B------:R-:W-:Y:S01]  /*69b0*/  FMUL.FTZ R15, R40, R8 ;  /* 0x00000008280f7220 */ /* 0x000fe20000410000 */
[----:B------:R-:W-:Y:S01]  /*69c0*/  MOV R161, R10 ;  /* 0x0000000a00a17202 */ /* 0x000fe20000000f00 */
[-C--:B------:R-:W-:Y:S01]  /*69d0*/  FMUL.FTZ R11, R33, R8.reuse ;  /* 0x00000008210b7220 */ /* 0x080fe20000410000 */
[----:B------:R-:W-:Y:S01]  /*69e0*/  LOP3.LUT P0, RZ, R2, 0x3, RZ, 0xc0, !PT ;  /* 0x0000000302ff7812 */ /* 0x000fe2000780c0ff */
[----:B------:R-:W-:Y:S01]  /*69f0*/  FMUL.FTZ R33, R72, R8 ;  /* 0x0000000848217220 */ /* 0x000fe20000410000 */
[----:B------:R-:W-:Y:S01]  /*6a00*/  MOV R40, UR27 ;  /* 0x0000001b00287c02 */ /* 0x000fe20008000f00 */
[----:B------:R-:W-:Y:S01]  /*6a10*/  FMUL.FTZ R72, R26, R4 ;  /* 0x000000041a487220 */ /* 0x000fe20000410000 */
[----:B------:R-:W-:Y:S01]  /*6a20*/  IADD3 R181, P4, R16, 0x8040, RZ ;  /* 0x0000804010b57810 */ /* 0x000fe20007f9e0ff */
[----:B-----5:R-:W-:Y:S01]  /*6a30*/  @P2 FMUL.FTZ R26, R167, 0.69314718246459960938 ;  /* 0x3f317218a71a2820 */ /* 0x020fe20000410000 */
        /* <DEDUP_REMOVED lines=9> */
[-C--:B------:R-:W-:Y:S01]  /*6ad0*/  FMUL.FTZ R6, R37, R8.reuse ;  /* 0x0000000825067220 */ /* 0x080fe20000410000 */
[----:B------:R-:W-:Y:S01]  /*6ae0*/  IADD3 R177, P6, R16, 0xc000, RZ ;  /* 0x0000c00010b17810 */ /* 0x000fe20007fde0ff */
[-C--:B------:R-:W-:Y:S01]  /*6af0*/  FMUL.FTZ R165, R36, R8.reuse ;  /* 0x0000000824a57220 */ /* 0x080fe20000410000 */
        /* <DEDUP_REMOVED lines=47> */
[----:B------:R-:W-:Y:S01]  /*6df0*/  MOV R48, 0xff800000 ;  /* 0xff80000000307802 */ /* 0x000fe20000000f00 */
[----:B------:R-:W-:Y:S01]  /*6e00*/  @P3 FMUL.FTZ R40, R40, 0.69314718246459960938 ;  /* 0x3f31721828283820 */ /* 0x000fe20000410000 */
[----:B-1----:R-:W-:Y:S01]  /*6e10*/  @P3 FMUL.FTZ R9, R168, 0.69314718246459960938 ;  /* 0x3f317218a8093820 */ /* 0x002fe20000410000 */
[----:B------:R-:W-:Y:S01]  /*6e20*/  F2FP.F16.F32.PACK_AB R24, R25, R24 ;  /* 0x000000181918723e */ /* 0x000fe200000000ff */
[----:B------:R-:W-:Y:S01]  /*6e30*/  IMAD.U32 R8, RZ, RZ, UR4 ;  /* 0x00000004ff087e24 */ /* 0x000fe2000f8e00ff */
[----:B------:R-:W-:Y:S01]  /*6e40*/  LOP3.LUT R180, R181, 0x380, RZ, 0xc0, !PT ;  /* 0x00000380b5b47812 */ /* 0x000fe200078ec0ff */
[-C--:B------:R-:W-:Y:S01]  /*6e50*/  FMUL.FTZ R35, R35, R4.reuse ;  /* 0x0000000423237220 */ /* 0x080fe20000410000 */
[-C--:B------:R-:W-:Y:S01]  /*6e60*/  FMUL.FTZ R34, R34, R4.reuse ;  /* 0x0000000422227220 */ /* 0x080fe20000410000 */
[-C--:B------:R-:W-:Y:S01]  /*6e70*/  FMUL.FTZ R39, R39, R4.reuse ;  /* 0x0000000427277220 */ /* 0x080fe20000410000 */
[----:B------:R-:W-:Y:S01]  /*6e80*/  FMUL.FTZ R38, R38, R4 ;  /* 0x0000000426267220 */ /* 0x000fe20000410000 */
[----:B------:R-:W-:Y:S01]  /*6e90*/  @P2 FFMA.FTZ R48, R65, R7, R26 ;  /* 0x0000000741302223 */ /* 0x000fe2000001001a */
[----:B------:R-:W-:Y:S01]  /*6ea0*/  F2FP.F16.F32.PACK_AB R25, R27, R72 ;  /* 0x000000481b19723e */ /* 0x000fe200000000ff */
[-C--:B------:R-:W-:Y:S01]  /*6eb0*/  FMUL.FTZ R43, R43, R4.reuse ;  /* 0x000000042b2b7220 */ /* 0x080fe20000410000 */
[-C--:B------:R-:W-:Y:S01]  /*6ec0*/  FMUL.FTZ R42, R42, R4.reuse ;  /* 0x000000042a2a7220 */ /* 0x080fe20000410000 */
[-C--:B------:R-:W-:Y:S01]  /*6ed0*/  FMUL.FTZ R47, R47, R4.reuse ;  /* 0x000000042f2f7220 */ /* 0x080fe20000410000 */
[----:B------:R-:W-:Y:S01]  /*6ee0*/  FMUL.FTZ R46, R46, R4 ;  /* 0x000000042e2e7220 */ /* 0x000fe20000410000 */
[----:B------:R-:W-:Y:S01]  /*6ef0*/  F2FP.F16.F32.PACK_AB R26, R29, R166 ;  /* 0x000000a61d1a723e */ /* 0x000fe200000000ff */
[----:B------:R-:W-:Y:S01]  /*6f00*/  IMAD.MOV.U32 R64, RZ, RZ, -0x800000 ;  /* 0xff800000ff407424 */ /* 0x000fe200078e00ff */
[----:B------:R-:W-:Y:S01]  /*6f10*/  F2FP.F16.F32.PACK_AB R27, R31, R30 ;  /* 0x0000001e1f1b723e */ /* 0x000fe200000000ff */
[-C--:B------:R-:W-:Y:S01]  /*6f20*/  FMUL.FTZ R51, R51, R4.reuse ;  /* 0x0000000433337220 */ /* 0x080fe20000410000 */
[----:B------:R-:W-:Y:S01]  /*6f30*/  LOP3.LUT R176, R177, 0x380, RZ, 0xc0, !PT ;  /* 0x00000380b1b07812 */ /* 0x000fe200078ec0ff */
        /* <DEDUP_REMOVED lines=8> */
[----:B------:R-:W-:Y:S01]  /*6fc0*/  @P3 FFMA.FTZ R64, R40, R5, R9 ;  /* 0x0000000528403223 */ /* 0x000fe20000010009 */
[----:B------:R-:W-:Y:S01]  /*6fd0*/  SHF.R.U64 R180, R180, 0x3, RZ ;  /* 0x00000003b4b47819 */ /* 0x000fe200000012ff */
        /* <DEDUP_REMOVED lines=44> */
[----:B------:R-:W-:Y:S01]  /*72a0*/  IMAD.MOV.U32 R40, RZ, RZ, R8 ;  /* 0x000000ffff287224 */ /* 0x000fe200078e0008 */
[----:B------:R-:W-:Y:S01]  /*72b0*/  F2FP.F16.F32.PACK_AB R4, R11, R164 ;  /* 0x000000a40b04723e */ /* 0x000fe200000000ff */
[----:B------:R1:W-:Y:S01]  /*72c0*/  STSM.16.M88.4 [R14], R24 ;  /* 0x000000180e007844 */ /* 0x0003e20000000200 */
[----:B------:R-:W-:Y:S01]  /*72d0*/  F2FP.F16.F32.PACK_AB R5, R35, R34 ;  /* 0x000000222305723e */ /* 0x000fe200000000ff */
[----:B------:R-:W-:Y:S01]  /*72e0*/  UIADD3 UR4, UR5, UR6, URZ ;  /* 0x0000000605047290 */ /* 0x000fe2000fffe03f */
[----:B------:R-:W-:-:S02]  /*72f0*/  F2FP.F16.F32.PACK_AB R6, R6, R165 ;  /* 0x000000a50606723e */ /* 0x000fc400000000ff */
[----:B------:R-:W-:Y:S02]  /*7300*/  F2FP.F16.F32.PACK_AB R7, R39, R38 ;  /* 0x000000262707723e */ /* 0x000fe400000000ff */
[----:B------:R-:W-:Y:S02]  /*7310*/  F2FP.F16.F32.PACK_AB R8, R10, R15 ;  /* 0x0000000f0a08723e */ /* 0x000fe400000000ff */
[----:B------:R-:W-:Y:S01]  /*7320*/  SHF.R.U64 R176, R176, 0x3, RZ ;  /* 0x00000003b0b07819 */ /* 0x000fe200000012ff */
[----:B------:R3:W-:Y:S01]  /*7330*/  STSM.16.M88.4 [R159], R4 ;  /* 0x000000049f007844 */ /* 0x0007e20000000200 */
[----:B------:R-:W-:Y:S02]  /*7340*/  F2FP.F16.F32.PACK_AB R9, R43, R42 ;  /* 0x0000002a2b09723e */ /* 0x000fe400000000ff */
[----:B------:R-:W-:Y:S01]  /*7350*/  F2FP.F16.F32.PACK_AB R10, R45, R44 ;  /* 0x0000002c2d0a723e */ /* 0x000fe200000000ff */
[----:B------:R-:W4:Y:S01]  /*7360*/  LDC.64 R42, c[0x0][0xc78] ;  /* 0x00031e00ff2a7b82 */ /* 0x000f220000000a00 */
[----:B------:R-:W-:-:S02]  /*7370*/  F2FP.F16.F32.PACK_AB R11, R47, R46 ;  /* 0x0000002e2f0b723e */ /* 0x000fc400000000ff */
[----:B------:R-:W-:Y:S02]  /*7380*/  F2FP.F16.F32.PACK_AB R12, R12, R13 ;  /* 0x0000000d0c0c723e */ /* 0x000fe400000000ff */
[----:B------:R-:W-:Y:S01]  /*7390*/  SHF.R.U64 R174, R174, 0x3, RZ ;  /* 0x00000003aeae7819 */ /* 0x000fe200000012ff */
[----:B------:R5:W-:Y:S01]  /*73a0*/  STSM.16.M88.4 [R160], R8 ;  /* 0x00000008a0007844 */ /* 0x000be20000000200 */
[----:B------:R-:W-:Y:S02]  /*73b0*/  F2FP.F16.F32.PACK_AB R13, R51, R50 ;  /* 0x00000032330d723e */ /* 0x000fe400000000ff */
[----:B-1----:R-:W-:Y:S02]  /*73c0*/  F2FP.F16.F32.PACK_AB R14, R53, R52 ;  /* 0x00000034350e723e */ /* 0x002fe400000000ff */
[----:B------:R-:W-:Y:S02]  /*73d0*/  F2FP.F16.F32.PACK_AB R15, R55, R54 ;  /* 0x00000036370f723e */ /* 0x000fe400000000ff */
[----:B------:R-:W-:Y:S01]  /*73e0*/  LOP3.LUT R180, R180, R181, RZ, 0x3c, !PT ;  /* 0x000000b5b4b47212 */ /* 0x000fe200078e3cff */
[----:B------:R-:W-:Y:S01]  /*73f0*/  IMAD.X R181, RZ, RZ, R17, P4 ;  /* 0x000000ffffb57224 */ /* 0x000fe200020e0611 */
[----:B------:R-:W-:Y:S01]  /*7400*/  F2FP.F16.F32.PACK_AB R24, R57, R56 ;  /* 0x000000383918723e */ /* 0x000fe200000000ff */
[----:B------:R-:W-:Y:S01]  /*7410*/  STSM.16.M88.4 [R161], R12 ;  /* 0x0000000ca1007844 */ /* 0x000fe20000000200 */
[----:B------:R-:W-:-:S02]  /*7420*/  F2FP.F16.F32.PACK_AB R25, R59, R58 ;  /* 0x0000003a3b19723e */ /* 0x000fc400000000ff */
[----:B------:R-:W-:Y:S02]  /*7430*/  F2FP.F16.F32.PACK_AB R26, R61, R60 ;  /* 0x0000003c3d1a723e */ /* 0x000fe400000000ff */
[----:B------:R-:W-:Y:S02]  /*7440*/  F2FP.F16.F32.PACK_AB R27, R63, R62 ;  /* 0x0000003e3f1b723e */ /* 0x000fe400000000ff */
[----:B------:R-:W-:Y:S02]  /*7450*/  F2FP.F16.F32.PACK_AB R28, R28, R49 ;  /* 0x000000311c1c723e */ /* 0x000fe400000000ff */
[----:B------:R-:W-:Y:S01]  /*7460*/  F2FP.F16.F32.PACK_AB R29, R67, R66 ;  /* 0x00000042431d723e */ /* 0x000fe200000000ff */
[----:B------:R-:W-:Y:S01]  /*7470*/  STSM.16.M88.4 [R162], R24 ;  /* 0x00000018a2007844 */ /* 0x000fe20000000200 */
[----:B------:R-:W-:Y:S02]  /*7480*/  F2FP.F16.F32.PACK_AB R30, R69, R68 ;  /* 0x00000044451e723e */ /* 0x000fe400000000ff */
[----:B------:R-:W-:-:S02]  /*7490*/  F2FP.F16.F32.PACK_AB R31, R71, R70 ;  /* 0x00000046471f723e */ /* 0x000fc400000000ff */
[----:B------:R-:W-:Y:S02]  /*74a0*/  F2FP.F16.F32.PACK_AB R32, R32, R33 ;  /* 0x000000212020723e */ /* 0x000fe400000000ff */
[----:B------:R-:W-:Y:S01]  /*74b0*/  LOP3.LUT R176, R176, R177, RZ, 0x3c, !PT ;  /* 0x000000b1b0b07212 */ /* 0x000fe200078e3cff */
[----:B------:R-:W-:Y:S01]  /*74c0*/  IMAD.X R177, RZ, RZ, R17, P6 ;  /* 0x000000ffffb17224 */ /* 0x000fe200030e0611 */
[----:B------:R-:W-:Y:S01]  /*74d0*/  F2FP.F16.F32.PACK_AB R33, R75, R74 ;  /* 0x0000004a4b21723e */ /* 0x000fe200000000ff */
[----:B------:R-:W-:Y:S01]  /*74e0*/  STSM.16.M88.4 [R163], R28 ;  /* 0x0000001ca3007844 */ /* 0x000fe20000000200 */
[----:B------:R-:W-:Y:S02]  /*74f0*/  F2FP.F16.F32.PACK_AB R34, R77, R76 ;  /* 0x0000004c4d22723e */ /* 0x000fe400000000ff */
[----:B------:R-:W-:Y:S02]  /*7500*/  F2FP.F16.F32.PACK_AB R35, R79, R78 ;  /* 0x0000004e4f23723e */ /* 0x000fe400000000ff */
[----:B------:R-:W-:-:S02]  /*7510*/  F2FP.F16.F32.PACK_AB R36, R36, R37 ;  /* 0x000000252424723e */ /* 0x000fc400000000ff */
[----:B------:R-:W-:Y:S01]  /*7520*/  LOP3.LUT R174, R174, R175, RZ, 0x3c, !PT ;  /* 0x000000afaeae7212 */ /* 0x000fe200078e3cff */
[----:B------:R-:W-:Y:S01]  /*7530*/  IMAD.X R175, RZ, RZ, R17, P5 ;  /* 0x000000ffffaf7224 */ /* 0x000fe200028e0611 */
[----:B------:R-:W-:Y:S01]  /*7540*/  MOV R155, R20 ;  /* 0x00000014009b7202 */ /* 0x000fe20000000f00 */
[----:B------:R-:W-:Y:S01]  /*7550*/  STSM.16.M88.4 [R156], R32 ;  /* 0x000000209c007844 */ /* 0x000fe20000000200 */
[----:B------:R-:W-:Y:S02]  /*7560*/  F2FP.F16.F32.PACK_AB R37, R83, R82 ;  /* 0x000000525325723e */ /* 0x000fe400000000ff */
[----:B------:R-:W-:Y:S02]  /*7570*/  F2FP.F16.F32.PACK_AB R38, R85, R84 ;  /* 0x000000545526723e */ /* 0x000fe400000000ff */
[----:B------:R-:W-:Y:S02]  /*7580*/  F2FP.F16.F32.PACK_AB R39, R87, R86 ;  /* 0x000000565727723e */ /* 0x000fe400000000ff */
[----:B---3--:R-:W-:-:S02]  /*7590*/  F2FP.F16.F32.PACK_AB R4, R89, R88 ;  /* 0x000000585904723e */ /* 0x008fc400000000ff */
[----:B------:R-:W-:Y:S01]  /*75a0*/  F2FP.F16.F32.PACK_AB R5, R91, R90 ;  /* 0x0000005a5b05723e */ /* 0x000fe200000000ff */
[----:B------:R-:W-:Y:S01]  /*75b0*/  STSM.16.M88.4 [R155], R36 ;  /* 0x000000249b007844 */ /* 0x000fe20000000200 */
[----:B------:R-:W-:Y:S02]  /*75c0*/  F2FP.F16.F32.PACK_AB R6, R93, R92 ;  /* 0x0000005c5d06723e */ /* 0x000fe400000000ff */
[----:B------:R-:W-:Y:S02]  /*75d0*/  F2FP.F16.F32.PACK_AB R7, R95, R94 ;  /* 0x0000005e5f07723e */ /* 0x000fe400000000ff */
[----:B------:R-:W-:Y:S02]  /*75e0*/  F2FP.F16.F32.PACK_AB R104, R105, R104 ;  /* 0x000000686968723e */ /* 0x000fe400000000ff */
[----:B-----5:R-:W-:Y:S01]  /*75f0*/  F2FP.F16.F32.PACK_AB R8, R97, R96 ;  /* 0x000000606108723e */ /* 0x020fe200000000ff */
[----:B------:R1:W-:Y:S01]  /*7600*/  STSM.16.M88.4 [R158], R4 ;  /* 0x000000049e007844 */ /* 0x0003e20000000200 */
[----:B------:R-:W-:-:S02]  /*7610*/  F2FP.F16.F32.PACK_AB R9, R99, R98 ;  /* 0x000000626309723e */ /* 0x000fc400000000ff */
[----:B------:R-:W-:Y:S01]  /*7620*/  F2FP.F16.F32.PACK_AB R10, R101, R100 ;  /* 0x00000064650a723e */ /* 0x000fe200000000ff */
[----:B------:R-:W3:Y:S01]  /*7630*/  SHFL.IDX PT, R6, R22, RZ, 0x1f ;  /* 0x00001fff16067589 */ /* 0x000ee200000e0000 */
        /* <DEDUP_REMOVED lines=22> */
[----:B------:R-:W-:Y:S02]  /*77a0*/  MOV R0, R174 ;  /* 0x000000ae00007202 */ /* 0x000fe40000000f00 */
        /* <DEDUP_REMOVED lines=9> */
[----:B------:R-:W-:Y:S01]  /*7840*/  MOV R3, R170 ;  /* 0x000000aa00037202 */ /* 0x000fe20000000f00 */
[----:B------:R2:W-:Y:S01]  /*7850*/  STSM.16.M88.4 [R20], R136 ;  /* 0x0000008814007844 */ /* 0x0005e20000000200 */
[----:B------:R-:W-:Y:S02]  /*7860*/  F2FP.F16.F32.PACK_AB R146, R149, R148 ;  /* 0x000000949592723e */ /* 0x000fe400000000ff */
[----:B------:R-:W-:-:S02]  /*7870*/  F2FP.F16.F32.PACK_AB R147, R151, R150 ;  /* 0x000000969793723e */ /* 0x000fc400000000ff */
[----:B------:R-:W-:Y:S01]  /*7880*/  MOV R41, UR4 ;  /* 0x0000000400297c02 */ /* 0x000fe20008000f00 */
[----:B------:R-:W-:Y:S01]  /*7890*/  USHF.R.S32.HI UR4, URZ, 0x1f, UR36 ;  /* 0x0000001f3f047899 */ /* 0x000fe20008011424 */
[----:B------:R-:W-:Y:S01]  /*78a0*/  ISETP.GE.OR P0, PT, R152, UR7, P0 ;  /* 0x0000000798007c0c */ /* 0x000fe20008706670 */
[----:B------:R2:W-:Y:S01]  /*78b0*/  STSM.16.M88.4 [R3], R144 ;  /* 0x0000009003007844 */ /* 0x0005e20000000200 */
[----:B-1----:R-:W-:Y:S01]  /*78c0*/  SHF.R.S32.HI R5, RZ, 0x1f, R152 ;  /* 0x0000001fff057819 */ /* 0x002fe20000011498 */
[C---:B----4-:R-:W-:Y:S01]  /*78d0*/  IMAD.WIDE.U32 R40, R42.reuse, UR36, R40 ;  /* 0x000000242a287c25 */ /* 0x050fe2000f8e0028 */
[----:B------:R-:W-:Y:S01]  /*78e0*/  @!PT LDS RZ, [RZ] ;  /* 0x00000000fffff984 */ /* 0x000fe20000000800 */
[----:B------:R-:W-:Y:S01]  /*78f0*/  @!PT LDS RZ, [RZ] ;  /* 0x00000000fffff984 */ /* 0x000fe20000000800 */
[----:B------:R-:W-:Y:S01]  /*7900*/  @!PT LDS RZ, [RZ] ;  /* 0x00000000fffff984 */ /* 0x000fe20000000800 */
[----:B------:R1:W-:Y:S06]  /*7910*/  MEMBAR.ALL.CTA ;  /* 0x0000000000007992 */ /* 0x0003ec0000008000 */
[----:B-1----:R-:W1:Y:S01]  /*7920*/  FENCE.VIEW.ASYNC.S ;  /* 0x00000000000073c6 */ /* 0x002e620000000000 */
[----:B------:R-:W-:Y:S01]  /*7930*/  IMAD R12, R42, UR4, RZ ;  /* 0x000000042a0c7c24 */ /* 0x000fe2000f8e02ff */
[----:B-1----:R-:W-:Y:S06]  /*7940*/  BAR.ARV 0x1, 0x120 ;  /* 0x0044800000007b1d */ /* 0x002fec0000002000 */
[----:B------:R-:W-:Y:S01]  /*7950*/  IMAD R12, R43, UR36, R12 ;  /* 0x000000242b0c7c24 */ /* 0x000fe2000f8e020c */
[----:B------:R-:W-:Y:S01]  /*7960*/  IADD3 R152, P2, R152, R40, RZ ;  /* 0x0000002898987210 */ /* 0x000fe20007f5e0ff */
[----:B------:R-:W-:-:S03]  /*7970*/  ULDC.64 UR4, c[0x0][0xc40] ;  /* 0x0003100000047ab9 */ /* 0x000fc60000000a00 */
[----:B------:R-:W-:Y:S02]  /*7980*/  IADD3.X R5, R5, R41, R12, P2, !PT ;  /* 0x0000002905057210 */ /* 0x000fe400017fe40c */
[C---:B------:R-:W-:Y:S01]  /*7990*/  LEA R4, P2, R152.reuse, UR4, 0x2 ;  /* 0x0000000498047c11 */ /* 0x040fe2000f8410ff */
[----:B------:R-:W-:Y:S02]  /*79a0*/  ULDC UR4, c[0x0][0xc] ;  /* 0x0000030000047ab9 */ /* 0x000fe40000000800 */
[----:B------:R-:W-:Y:S01]  /*79b0*/  UIADD3 UR43, UR4, UR43, URZ ;  /* 0x0000002b042b7290 */ /* 0x000fe2000fffe03f */
[----:B------:R-:W-:-:S05]  /*79c0*/  LEA.HI.X R5, R152, UR5, R5, 0x2, P2 ;  /* 0x0000000598057c11 */ /* 0x000fca00090f1405 */
[----:B------:R2:W-:Y:S04]  /*79d0*/  @!P1 STG.E desc[UR48][R4.64+0x20], R48 ;  /* 0x0000203004009986 */ /* 0x0005e8000c101930 */
[----:B------:R2:W-:Y:S01]  /*79e0*/  @!P0 STG.E desc[UR48][R4.64], R64 ;  /* 0x0000004004008986 */ /* 0x0005e2000c101930 */
[----:B---3--:R-:W-:-:S13]  /*79f0*/  ISETP.NE.AND P0, PT, R6, 0x7, PT ;  /* 0x000000070600780c */ /* 0x008fda0003f05270 */
[----:B--2---:R-:W-:Y:S05]  /*7a00*/  @P0 BRA `(.L_x_144) ;  /* 0x00000000007c0947 */ /* 0x004fea0003800000 */
        /* <DEDUP_REMOVED lines=30> */
.L_x_145:
[----:B------:R-:W-:Y:S05]  /*7bf0*/  BSYNC B0 ;  /* 0x0000000000007941 */ /* 0x000fea0003800000 */
.L_x_144:
        /* <DEDUP_REMOVED lines=10> */
.L_x_121:
[----:B------:R-:W-:-:S08]  /*7ca0*/  NOP ;  /* 0x0000000000007918 */ /* 0x000fd00000000000 */
[----:B------:R-:W1:-:S00]  /*7cb0*/  USETMAXREG.DEALLOC.CTAPOOL 0x18 ;  /* 0x00000018000079c8 */ /* 0x000e4000080e0500 */
[----:B-1----:R-:W-:-:S06]  /*7cc0*/  LOP3.LUT R0, R0, 0x3, RZ, 0xc0, !PT ;  /* 0x0000000300007812 */ /* 0x002fcc00078ec0ff */
[----:B------:R-:W1:Y:S02]  /*7cd0*/  SHFL.IDX PT, R0, R0, RZ, 0x1f ;  /* 0x00001fff00007589 */ /* 0x000e6400000e0000 */
[----:B-1----:R-:W-:-:S13]  /*7ce0*/  ISETP.NE.AND P0, PT, R0, RZ, PT ;  /* 0x000000ff0000720c */ /* 0x002fda0003f05270 */
[----:B------:R-:W-:Y:S05]  /*7cf0*/  @P0 EXIT ;  /* 0x000000000000094d */ /* 0x000fea0003800000 */
[----:B------:R-:W1:Y:S01]  /*7d00*/  S2UR UR4, SR_CTAID.X ;  /* 0x00000000000479c3 */ /* 0x000e620000002500 */
[----:B------:R-:W-:Y:S01]  /*7d10*/  IMAD.MOV.U32 R16, RZ, RZ, RZ ;  /* 0x000000ffff107224 */ /* 0x000fe200078e00ff */
[----:B------:R-:W-:Y:S01]  /*7d20*/  MOV R2, 0x1 ;  /* 0x0000000100027802 */ /* 0x000fe20000000f00 */
[----:B------:R-:W-:-:S05]  /*7d30*/  IMAD.MOV.U32 R17, RZ, RZ, 0x1 ;  /* 0x00000001ff117424 */ /* 0x000fca00078e00ff */
[----:B------:R-:W1:Y:S02]  /*7d40*/  LDC R0, c[0x0][0xea4] ;  /* 0x0003a900ff007b82 */ /* 0x000e640000000800 */
[----:B-1----:R-:W-:-:S13]  /*7d50*/  ISETP.LE.AND P0, PT, R0, UR4, PT ;  /* 0x0000000400007c0c */ /* 0x002fda000bf03270 */
[----:B------:R-:W-:Y:S05]  /*7d60*/  @P0 BRA `(.L_x_147) ;  /* 0x0000002800ac0947 */ /* 0x000fea0003800000 */
[----:B------:R-:W-:Y:S01]  /*7d70*/  IMAD.U32 R0, RZ, RZ, UR4 ;  /* 0x00000004ff007e24 */ /* 0x000fe2000f8e00ff */
[----:B------:R-:W-:Y:S01]  /*7d80*/  MOV R16, RZ ;  /* 0x000000ff00107202 */ /* 0x000fe20000000f00 */
[----:B------:R-:W-:Y:S01]  /*7d90*/  IMAD.MOV.U32 R17, RZ, RZ, 0x1 ;  /* 0x00000001ff117424 */ /* 0x000fe200078e00ff */
[----:B------:R-:W-:Y:S01]  /*7da0*/  ULDC.64 UR50, c[0x0][0x198] ;  /* 0x0000660000327ab9 */ /* 0x000fe20000000a00 */
[----:B------:R-:W-:Y:S01]  /*7db0*/  ULDC UR47, c[0x0][0xc] ;  /* 0x00000300002f7ab9 */ /* 0x000fe20000000800 */
[----:B------:R1:W-:Y:S04]  /*7dc0*/  STL [R1+0xc], R0 ;  /* 0x00000c0001007387 */ /* 0x0003e80000100800 */
[----:B------:R1:W-:Y:S02]  /*7dd0*/  STL [R1+0x18], RZ ;  /* 0x000018ff01007387 */ /* 0x0003e40000100800 */
.L_x_191:
        /* <DEDUP_REMOVED lines=14> */
[----:B--2---:R-:W-:-:S04]  /*7ec0*/  @P0 IMAD.HI.U32 R0, R2, R0, RZ ;  /* 0x0000000002000227 */ /* 0x004fc800078e00ff */
[----:B------:R-:W-:Y:S01]  /*7ed0*/  IMAD.MOV.U32 R4, RZ, RZ, R2 ;  /* 0x000000ffff047224 */ /* 0x000fe200078e0002 */
[----:B-1----:R-:W-:Y:S02]  /*7ee0*/  @P0 SHF.R.U32.HI R4, RZ, R3, R0 ;  /* 0x00000003ff040219 */ /* 0x002fe40000011600 */
[----:B------:R-:W1:Y:S02]  /*7ef0*/  LDC R0, c[0x0][0x2e0] ;  /* 0x0000b800ff007b82 */ /* 0x000e640000000800 */
[----:B------:R-:W-:Y:S01]  /*7f00*/  MOV R18, R4 ;  /* 0x0000000400127202 */ /* 0x000fe20000000f00 */
[----:B------:R2:W-:Y:S05]  /*7f10*/  STL [R1+0x4], R4 ;  /* 0x0000040401007387 */ /* 0x0005ea0000100800 */
        /* <DEDUP_REMOVED lines=9> */
[----:B------:R-:W-:Y:S02]  /*7fb0*/  VIADD R3, R6, 0x1c400 ;  /* 0x0001c40006037836 */ /* 0x000fe40000000000 */
[----:B------:R-:W-:Y:S01]  /*7fc0*/  IMAD.HI R2, R0, 0x2aaaaaab, RZ ;  /* 0x2aaaaaab00027827 */ /* 0x000fe200078e02ff */
[----:B------:R-:W-:Y:S02]  /*7fd0*/  IADD3 R0, -R18, RZ, RZ ;  /* 0x000000ff12007210 */ /* 0x000fe40007ffe1ff */
        /* <DEDUP_REMOVED lines=16> */
[----:B------:R-:W-:Y:S01]  /*80e0*/  MOV R13, RZ ;  /* 0x000000ff000d7202 */ /* 0x000fe20000000f00 */
[----:B------:R-:W-:-:S02]  /*80f0*/  IMAD.U32 R10, RZ, RZ, UR4 ;  /* 0x00000004ff0a7e24 */ /* 0x000fc4000f8e00ff */
[----:B------:R-:W-:Y:S02]  /*8100*/  IMAD.MOV.U32 R8, RZ, RZ, 0x70 ;  /* 0x00000070ff087424 */ /* 0x000fe400078e00ff */
[----:B------:R-:W-:-:S07]  /*8110*/  IMAD.MOV.U32 R12, RZ, RZ, 0x1 ;  /* 0x00000001ff0c7424 */ /* 0x000fce00078e00ff */
[----:B------:R-:W-:-:S07]  /*8120*/  LEPC R20, `(.L_x_148) ;  /* 0x000000001014794e */ /* 0x000fce0000000000 */
[----:B-1----:R-:W-:Y:S05]  /*8130*/  CALL.ABS.NOINC R2 ;  /* 0x0000000002007343 */ /* 0x002fea0003c00000 */
.L_x_148:
        /* <DEDUP_REMOVED lines=9> */
[----:B------:R-:W-:Y:S01]  /*81d0*/  IMAD.U32 R4, RZ, RZ, UR6 ;  /* 0x00000006ff047e24 */ /* 0x000fe2000f8e00ff */
[----:B------:R-:W-:Y:S01]  /*81e0*/  MOV R5, UR7 ;  /* 0x0000000700057c02 */ /* 0x000fe20008000f00 */
[----:B------:R-:W-:Y:S01]  /*81f0*/  IMAD.U32 R6, RZ, RZ, UR8 ;  /* 0x00000008ff067e24 */ /* 0x000fe2000f8e00ff */
[----:B------:R-:W-:Y:S01]  /*8200*/  MOV R10, UR4 ;  /* 0x00000004000a7c02 */ /* 0x000fe20008000f00 */
[----:B------:R-:W-:Y:S01]  /*8210*/  IMAD.U32 R7, RZ, RZ, UR9 ;  /* 0x00000009ff077e24 */ /* 0x000fe2000f8e00ff */
[----:B------:R-:W-:Y:S01]  /*8220*/  MOV R12, 0x1 ;  /* 0x00000001000c7802 */ /* 0x000fe20000000f00 */
[----:B------:R-:W-:-:S02]  /*8230*/  IMAD.U32 R11, RZ, RZ, UR5 ;  /* 0x00000005ff0b7e24 */ /* 0x000fc4000f8e00ff */
[----:B------:R-:W-:Y:S02]  /*8240*/  IMAD.MOV.U32 R8, RZ, RZ, 0x70 ;  /* 0x00000070ff087424 */ /* 0x000fe400078e00ff */
[----:B-1----:R-:W-:-:S07]  /*8250*/  IMAD.MOV.U32 R13, RZ, RZ, RZ ;  /* 0x000000ffff0d7224 */ /* 0x002fce00078e00ff */
[----:B------:R-:W-:-:S07]  /*8260*/  LEPC R20, `(.L_x_150) ;  /* 0x000000001014794e */ /* 0x000fce0000000000 */
[----:B--2---:R-:W-:Y:S05]  /*8270*/  CALL.ABS.NOINC R2 ;  /* 0x0000000002007343 */ /* 0x004fea0003c00000 */
.L_x_150:
[----:B------:R-:W-:Y:S01]  /*8280*/  MOV R2, 0x0 ;  /* 0x0000000000027802 */ /* 0x000fe20000000f00 */
[----:B------:R-:W-:Y:S01]  /*8290*/  ULDC.64 UR6, c[0x4][0x90] ;  /* 0x0100240000067ab9 */ /* 0x000fe20000000a00 */
[----:B------:R-:W-:Y:S01]  /*82a0*/  ULDC.64 UR8, c[0x4][0x98] ;  /* 0x0100260000087ab9 */ /* 0x000fe20000000a00 */
[----:B------:R-:W-:Y:S01]  /*82b0*/  ULDC.64 UR4, c[0x4][0x18] ;  /* 0x0100060000047ab9 */ /* 0x000fe20000000a00 */
[----:B------:R-:W-:Y:S01]  /*82c0*/  IMAD.U32 R4, RZ, RZ, UR6 ;  /* 0x00000006ff047e24 */ /* 0x000fe2000f8e00ff */
        /* <DEDUP_REMOVED lines=11> */
.L_x_149:
[----:B------:R-:W2:Y:S01]  /*8380*/  LDL.LU R5, [R1+0x4] ;  /* 0x0000040001057983 */ /* 0x000ea20000300800 */
[----:B------:R-:W1:Y:S01]  /*8390*/  LDC R0, c[0x0][0x428] ;  /* 0x00010a00ff007b82 */ /* 0x000e620000000800 */
[----:B------:R-:W-:Y:S02]  /*83a0*/  ULDC.64 UR4, c[0x0][0xaf0] ;  /* 0x0002bc0000047ab9 */ /* 0x000fe40000000a00 */
[----:B------:R-:W3:Y:S01]  /*83b0*/  LDL R4, [R1+0xc] ;  /* 0x00000c0001047983 */ /* 0x000ee20000100800 */
[----:B------:R-:W-:Y:S01]  /*83c0*/  ISETP.NE.U32.AND P0, PT, RZ, UR4, PT ;  /* 0x00000004ff007c0c */ /* 0x000fe2000bf05070 */
[----:B------:R-:W-:Y:S01]  /*83d0*/  ULDC UR4, c[0x0][0xea8] ;  /* 0x0003aa0000047ab9 */ /* 0x000fe20000000800 */
[----:B------:R-:W-:Y:S01]  /*83e0*/  MOV R6, R18 ;  /* 0x0000001200067202 */ /* 0x000fe20000000f00 */
[----:B------:R-:W4:Y:S01]  /*83f0*/  S2R R7, SR_TID.X ;  /* 0x0000000000077919 */ /* 0x000f220000002100 */
[----:B------:R-:W-:Y:S02]  /*8400*/  ISETP.NE.AND.EX P0, PT, RZ, UR5, PT, P0 ;  /* 0x00000005ff007c0c */ /* 0x000fe4000bf05300 */
[----:B-1----:R-:W-:Y:S01]  /*8410*/  ISETP.NE.AND P1, PT, R0, 0x1, PT ;  /* 0x000000010000780c */ /* 0x002fe20003f25270 */
[----:B------:R-:W-:-:S12]  /*8420*/  IMAD.MOV.U32 R0, RZ, RZ, R19 ;  /* 0x000000ffff007224 */ /* 0x000fd800078e0013 */
[----:B------:R-:W1:Y:S01]  /*8430*/  @P1 LDC R2, c[0x0][0x42c] ;  /* 0x00010b00ff021b82 */ /* 0x000e620000000800 */
[----:B----4-:R-:W-:-:S07]  /*8440*/  LOP3.LUT R7, R7, 0x1f, RZ, 0xc0, !PT ;  /* 0x0000001f07077812 */ /* 0x010fce00078ec0ff */
[----:B------:R-:W4:Y:S01]  /*8450*/  @P1 LDC R3, c[0x0][0x430] ;  /* 0x00010c00ff031b82 */ /* 0x000f220000000800 */
[----:B-1----:R-:W-:-:S05]  /*8460*/  @P1 IMAD.HI.U32 R2, R19, R2, RZ ;  /* 0x0000000213021227 */ /* 0x002fca00078e00ff */
[----:B----4-:R-:W-:Y:S02]  /*8470*/  @P1 SHF.R.U32.HI R0, RZ, R3, R2 ;  /* 0x00000003ff001219 */ /* 0x010fe40000011602 */
[----:B------:R-:W1:Y:S01]  /*8480*/  @P0 LDC.64 R2, c[0x0][0xaf0] ;  /* 0x0002bc00ff020b82 */ /* 0x000e620000000a00 */
[----:B------:R-:W-:-:S04]  /*8490*/  ISETP.NE.AND P1, PT, R7, RZ, PT ;  /* 0x000000ff0700720c */ /* 0x000fc80003f25270 */
[----:B------:R-:W-:-:S09]  /*84a0*/  PLOP3.LUT P2, PT, P1, PT, PT, 0x8, 0x0 ;  /* 0x000000000000781c */ /* 0x000fd20000f4e170 */
[----:B------:R-:W-:-:S05]  /*84b0*/  VOTEU.ALL UP1, P1 ;  /* 0x00000000003f7886 */ /* 0x000fca0000820000 */
[----:B------:R-:W-:Y:S01]  /*84c0*/  @!UP1 UIADD3 UR8, UP0, UR50, 0x270, URZ ;  /* 0x0000027032089890 */ /* 0x000fe2000ff1e03f */
[----:B-1----:R-:W-:-:S03]  /*84d0*/  @P0 IMAD.WIDE R2, R18, 0x4, R2 ;  /* 0x0000000412020825 */ /* 0x002fc600078e0202 */
[----:B------:R-:W-:Y:S02]  /*84e0*/  @!UP1 UIADD3.X UR9, URZ, UR51, URZ, UP0, !UPT ;  /* 0x000000333f099290 */ /* 0x000fe400087fe43f */
[----:B------:R1:W5:Y:S01]  /*84f0*/  @P0 LDG.E R6, desc[UR48][R2.64] ;  /* 0x0000003002060981 */ /* 0x000362000c1e1900 */
[----:B------:R-:W-:Y:S01]  /*8500*/  PLOP3.LUT P0, PT, PT, PT, PT, 0x80, 0x0 ;  /* 0x000000000000781c */ /* 0x000fe20003f0f070 */
[----:B------:R-:W-:Y:S01]  /*8510*/  VOTEU.ALL UP0, P1 ;  /* 0x00000000003f7886 */ /* 0x000fe20000800000 */
[----:B--2---:R-:W-:-:S04]  /*8520*/  IMAD.MOV R8, RZ, RZ, -R5 ;  /* 0x000000ffff087224 */ /* 0x004fc800078e0a05 */
[----:B---3--:R-:W-:-:S04]  /*8530*/  IMAD R8, R8, UR4, R4 ;  /* 0x0000000408087c24 */ /* 0x008fc8000f8e0204 */
[----:B-1----:R-:W-:-:S07]  /*8540*/  IMAD.SHL.U32 R8, R8, 0x80, RZ ;  /* 0x0000008008087824 */ /* 0x002fce00078e00ff */
.L_x_151:
[----:B------:R-:W-:Y:S02]  /*8550*/  PLOP3.LUT P0, PT, P0, P2, PT, 0xa2, 0x0 ;  /* 0x000000000000781c */ /* 0x000fe40000705472 */
[----:B------:R-:W-:Y:S01]  /*8560*/  @P2 R2UR P0, UR7, R18 ;  /* 0x00000000120722ca */ /* 0x000fe20000000000 */
[----:B------:R-:W-:-:S07]  /*8570*/  UMOV UR4, URZ ;  /* 0x0000003f00047c82 */ /* 0x000fce0008000000 */
[----:B------:R-:W-:Y:S02]  /*8580*/  PLOP3.LUT P0, PT, P0, P2, PT, 0xa2, 0x0 ;  /* 0x000000000000781c */ /* 0x000fe40000705472 */
[----:B------:R-:W-:-:S08]  /*8590*/  @P2 R2UR.OR P0, UR6, R19 ;  /* 0x00000000130622ca */ /* 0x000fd00000100000 */
[----:B------:R-:W-:Y:S02]  /*85a0*/  PLOP3.LUT P0, PT, P0, P2, PT, 0xa2, 0x0 ;  /* 0x000000000000781c */ /* 0x000fe40000705472 */
[----:B------:R-:W-:-:S08]  /*85b0*/  @P2 R2UR.OR P0, UR5, R8 ;  /* 0x00000000080522ca */ /* 0x000fd00000100000 */
[----:B------:R-:W-:Y:S02]  /*85c0*/  @P2 PLOP3.LUT P2, PT, P0, PT, PT, 0x80, 0x0 ;  /* 0x000000000000281c */ /* 0x000fe4000074f070 */
[----:B------:R-:W-:-:S03]  /*85d0*/  PLOP3.LUT P0, PT, PT, PT, PT, 0x80, 0x0 ;  /* 0x000000000000781c */ /* 0x000fc60003f0f070 */
        /* <DEDUP_REMOVED lines=8> */
.L_x_208:
[----:B------:R-:W2:Y:S01]  /*8660*/  LDL R5, [R1+0x8] ;  /* 0x0000080001057983 */ /* 0x000ea20000100800 */
[----:B------:R-:W-:Y:S01]  /*8670*/  UMOV UR4, 0xffffffff ;  /* 0xffffffff00047882 */ /* 0x000fe20000000000 */
[----:B------:R-:W-:Y:S02]  /*8680*/  SHF.R.S32.HI R7, RZ, 0x1f, R6 ;  /* 0x0000001fff077819 */ /* 0x000fe40000011406 */
[----:B--2---:R-:W-:Y:S01]  /*8690*/  IADD3 R9, R5, -0x1, RZ ;  /* 0xffffffff05097810 */ /* 0x004fe20007ffe0ff */
[----:B------:R-:W-:Y:S06]  /*86a0*/  BRA.DIV UR4, `(.L_x_153) ;  /* 0x0000002604f47947 */ /* 0x000fec000b800000 */
[----:B------:R-:W-:-:S13]  /*86b0*/  ELECT P6, URZ, PT ;  /* 0x00000000003f782f */ /* 0x000fda00038c0000 */
.L_x_211:
        /* <DEDUP_REMOVED lines=8> */
[----:B--2---:R-:W-:-:S04]  /*8740*/  @P1 IMAD.HI.U32 R10, R9, R4, RZ ;  /* 0x00000004090a1227 */ /* 0x004fc800078e00ff */
[----:B------:R-:W-:Y:S01]  /*8750*/  IMAD.MOV.U32 R4, RZ, RZ, R9 ;  /* 0x000000ffff047224 */ /* 0x000fe200078e0009 */
[----:B------:R-:W-:Y:S01]  /*8760*/  @P1 SHF.R.U32.HI R4, RZ, R5, R10 ;  /* 0x00000005ff041219 */ /* 0x000fe2000001160a */
[----:B------:R-:W-:-:S03]  /*8770*/  IMAD R10, R7, UR4, RZ ;  /* 0x00000004070a7c24 */ /* 0x000fc6000f8e02ff */
[----:B------:R-:W-:Y:S01]  /*8780*/  IADD3 R5, -R4, RZ, RZ ;  /* 0x000000ff04057210 */ /* 0x000fe20007ffe1ff */
[----:B------:R-:W-:-:S04]  /*8790*/  IMAD R10, R6, UR5, R10 ;  /* 0x00000005060a7c24 */ /* 0x000fc8000f8e020a */
        /* <DEDUP_REMOVED lines=8> */
.L_x_155:
[----:B--2---:R-:W2:Y:S01]  /*8820*/  S2R R10, SR_CgaCtaId ;  /* 0x00000000000a7919 */ /* 0x004ea20000008800 */
[----:B------:R-:W-:-:S04]  /*8830*/  MOV R5, 0x400 ;  /* 0x0000040000057802 */ /* 0x000fc80000000f00 */
[----:B--2---:R-:W-:Y:S02]  /*8840*/  LEA R5, R10, R5, 0x18 ;  /* 0x000000050a057211 */ /* 0x004fe400078ec0ff */
[----:B------:R-:W-:-:S03]  /*8850*/  SHF.L.U32 R10, R17, 0x1f, RZ ;  /* 0x0000001f110a7819 */ /* 0x000fc600000006ff */
[----:B------:R-:W-:-:S04]  /*8860*/  IMAD R5, R16, 0x8, R5 ;  /* 0x0000000810057824 */ /* 0x000fc800078e0205 */
[----:B------:R-:W2:Y:S02]  /*8870*/  SYNCS.PHASECHK.TRANS64.TRYWAIT P1, [R5+URZ+0x32440], R10 ;  /* 0x0324400a050075a7 */ /* 0x000ea4000802017f */
[----:B--2---:R-:W-:Y:S05]  /*8880*/  @!P1 BRA `(.L_x_156) ;  /* 0x00000024009c9947 */ /* 0x004fea0003800000 */
.L_x_212:
[----:B------:R-:W3:Y:S02]  /*8890*/  S2R R11, SR_TID.X ;  /* 0x00000000000b7919 */ /* 0x000ee40000002100 */
[----:B---3--:R-:W-:-:S04]  /*88a0*/  LOP3.LUT R11, R11, 0x7f, RZ, 0xc0, !PT ;  /* 0x0000007f0b0b7812 */ /* 0x008fc800078ec0ff */
[----:B------:R-:W-:-:S13]  /*88b0*/  ISETP.NE.AND P1, PT, R11, RZ, PT ;  /* 0x000000ff0b00720c */ /* 0x000fda0003f25270 */
[----:B------:R-:W-:Y:S05]  /*88c0*/  @P1 BRA `(.L_x_157) ;  /* 0x00000000001c1947 */ /* 0x000fea0003800000 */
[----:B------:R-:W3:Y:S01]  /*88d0*/  S2R R11, SR_TID.X ;  /* 0x00000000000b7919 */ /* 0x000ee20000002100 */
[----:B--2---:R-:W-:-:S04]  /*88e0*/  MOV R10, 0x3000 ;  /* 0x00003000000a7802 */ /* 0x004fc80000000f00 */
[----:B------:R4:W-:Y:S01]  /*88f0*/  SYNCS.ARRIVE.TRANS64 RZ, [R5+URZ+0x32430], R10 ;  /* 0x0324300a05ff79a7 */ /* 0x0009e2000800003f */
[----:B---3--:R-:W-:-:S04]  /*8900*/  LOP3.LUT R11, R11, 0x1f, RZ, 0xc0, !PT ;  /* 0x0000001f0b0b7812 */ /* 0x008fc800078ec0ff */
[----:B------:R-:W-:-:S13]  /*8910*/  ISETP.NE.AND P1, PT, R11, RZ, PT ;  /* 0x000000ff0b00720c */ /* 0x000fda0003f25270 */
[----:B----4-:R-:W-:Y:S05]  /*8920*/  @!P1 BRA `(.L_x_157) ;  /* 0x0000000000049947 */ /* 0x010fea0003800000 */
[----:B------:R-:W-:Y:S01]  /*8930*/  BPT.TRAP 0x1 ;  /* 0x000000040000795c */ /* 0x000fe20000300000 */
.L_x_157:
        /* <DEDUP_REMOVED lines=20> */
.L_x_154:
[----:B------:R-:W2:Y:S01]  /*8a80*/  S2R R11, SR_CgaCtaId ;  /* 0x00000000000b7919 */ /* 0x000ea20000008800 */
[----:B------:R-:W-:Y:S05]  /*8a90*/  WARPSYNC.ALL ;  /* 0x0000000000007948 */ /* 0x000fea0003800000 */
[----:B------:R-:W-:Y:S01]  /*8aa0*/  BAR.SYNC.DEFER_BLOCKING 0x8, 0x120 ;  /* 0x0204800000007b1d */ /* 0x000fe20000010000 */
[----:B------:R-:W-:Y:S02]  /*8ab0*/  ELECT P1, URZ, PT ;  /* 0x00000000003f782f */ /* 0x000fe40003820000 */
[----:B------:R-:W-:-:S03]  /*8ac0*/  MOV R10, 0x400 ;  /* 0x00000400000a7802 */ /* 0x000fc60000000f00 */
[----:B------:R-:W-:Y:S01]  /*8ad0*/  BSSY B0, `(.L_x_158) ;  /* 0x0000032000007945 */ /* 0x000fe20003800000 */
[----:B--2---:R-:W-:-:S07]  /*8ae0*/  LEA R10, R11, R10, 0x18 ;  /* 0x0000000a0b0a7211 */ /* 0x004fce00078ec0ff */
[----:B------:R-:W-:Y:S05]  /*8af0*/  @!P1 BRA `(.L_x_159) ;  /* 0x0000000000bc9947 */ /* 0x000fea0003800000 */
[----:B------:R-:W-:Y:S01]  /*8b00*/  R2UR UR16, R10 ;  /* 0x000000000a1072ca */ /* 0x000fe200000e0000 */
[----:B------:R-:W-:Y:S01]  /*8b10*/  UIADD3 UR4, UP0, UR50, 0x270, URZ ;  /* 0x0000027032047890 */ /* 0x000fe2000ff1e03f */
[----:B------:R-:W-:Y:S01]  /*8b20*/  R2UR UR11, R8 ;  /* 0x00000000080b72ca */ /* 0x000fe200000e0000 */
[----:B------:R-:W-:Y:S01]  /*8b30*/  IMAD.MOV.U32 R5, RZ, RZ, 0x4000 ;  /* 0x00004000ff057424 */ /* 0x000fe200078e00ff */
[----:B------:R-:W-:Y:S01]  /*8b40*/  R2UR UR12, R19 ;  /* 0x00000000130c72ca */ /* 0x000fe200000e0000 */
[----:B------:R-:W-:Y:S01]  /*8b50*/  UIADD3.X UR5, URZ, UR51, URZ, UP0, !UPT ;  /* 0x000000333f057290 */ /* 0x000fe200087fe43f */
[----:B------:R-:W-:Y:S01]  /*8b60*/  R2UR UR13, R18 ;  /* 0x00000000120d72ca */ /* 0x000fe200000e0000 */
[----:B------:R-:W-:Y:S01]  /*8b70*/  UIADD3 UR6, UP0, UR50, 0x770, URZ ;  /* 0x0000077032067890 */ /* 0x000fe2000ff1e03f */
[----:B------:R2:W-:Y:S01]  /*8b80*/  SYNCS.ARRIVE.TRANS64 RZ, [R10+URZ+0x32400], R5 ;  /* 0x032400050aff79a7 */ /* 0x0005e2000800003f */
[----:B------:R-:W-:Y:S01]  /*8b90*/  UMOV UR14, 0x0 ;  /* 0x00000000000e7882 */ /* 0x000fe20000000000 */
[----:B------:R-:W-:Y:S01]  /*8ba0*/  UMOV UR15, 0x12f00000 ;  /* 0x12f00000000f7882 */ /* 0x000fe20000000000 */
[----:B------:R-:W-:-:S02]  /*8bb0*/  UIADD3.X UR7, URZ, UR51, URZ, UP0, !UPT ;  /* 0x000000333f077290 */ /* 0x000fc400087fe43f */
[----:B------:R-:W-:Y:S02]  /*8bc0*/  UIADD3 UR8, UR16, 0x18400, URZ ;  /* 0x0001840010087890 */ /* 0x000fe4000fffe03f */
[----:B------:R-:W-:Y:S02]  /*8bd0*/  UIADD3 UR9, UR16, 0x32400, URZ ;  /* 0x0003240010097890 */ /* 0x000fe4000fffe03f */
[----:B------:R-:W-:Y:S01]  /*8be0*/  UIADD3 UR40, UR16, 0x22400, URZ ;  /* 0x0002240010287890 */ /* 0x000fe2000fffe03f */
[----:B--2---:R-:W-:Y:S01]  /*8bf0*/  IMAD.MOV.U32 R5, RZ, RZ, 0x10000 ;  /* 0x00010000ff057424 */ /* 0x004fe200078e00ff */
[----:B------:R-:W-:Y:S02]  /*8c00*/  UIADD3 UR41, UR16, 0x32410, URZ ;  /* 0x0003241010297890 */ /* 0x000fe4000fffe03f */
[----:B------:R-:W-:Y:S02]  /*8c10*/  UIADD3 UR32, UR16, 0x26400, URZ ;  /* 0x0002640010207890 */ /* 0x000fe4000fffe03f */
[----:B------:R-:W-:-:S02]  /*8c20*/  UIADD3 UR24, UR16, 0x2a400, URZ ;  /* 0x0002a40010187890 */ /* 0x000fc4000fffe03f */
[----:B------:R-:W-:Y:S01]  /*8c30*/  UIADD3 UR16, UR16, 0x2e400, URZ ;  /* 0x0002e40010107890 */ /* 0x000fe2000fffe03f */
[----:B------:R-:W-:Y:S01]  /*8c40*/  UMOV UR10, URZ ;  /* 0x0000003f000a7c82 */ /* 0x000fe20008000000 */
[----:B------:R-:W-:Y:S01]  /*8c50*/  UMOV UR43, UR11 ;  /* 0x0000000b002b7c82 */ /* 0x000fe20008000000 */
[----:B------:R2:W-:Y:S01]  /*8c60*/  UTMALDG.4D [UR8], [UR4], desc[UR14] ;  /* 0x00000e08040075b4 */ /* 0x0005e20008019000 */
[----:B------:R-:W-:Y:S01]  /*8c70*/  UMOV UR44, UR12 ;  /* 0x0000000c002c7c82 */ /* 0x000fe20008000000 */
[----:B------:R-:W-:Y:S01]  /*8c80*/  UMOV UR45, UR13 ;  /* 0x0000000d002d7c82 */ /* 0x000fe20008000000 */
[----:B------:R-:W-:Y:S01]  /*8c90*/  UMOV UR42, UR10 ;  /* 0x0000000a002a7c82 */ /* 0x000fe20008000000 */
[----:B------:R2:W-:Y:S01]  /*8ca0*/  SYNCS.ARRIVE.TRANS64 RZ, [R10+URZ+0x32410], R5 ;  /* 0x032410050aff79a7 */ /* 0x0005e2000800003f */
[----:B------:R-:W-:Y:S01]  /*8cb0*/  UMOV UR34, 0x40 ;  /* 0x0000004000227882 */ /* 0x000fe20000000000 */
[----:B------:R-:W-:Y:S01]  /*8cc0*/  UMOV UR35, UR11 ;  /* 0x0000000b00237c82 */ /* 0x000fe20008000000 */
[----:B------:R-:W-:Y:S01]  /*8cd0*/  UMOV UR36, UR12 ;  /* 0x0000000c00247c82 */ /* 0x000fe20008000000 */
[----:B------:R-:W-:Y:S01]  /*8ce0*/  UMOV UR37, UR13 ;  /* 0x0000000d00257c82 */ /* 0x000fe20008000000 */
[----:B------:R-:W-:Y:S01]  /*8cf0*/  UMOV UR33, UR41 ;  /* 0x0000002900217c82 */ /* 0x000fe20008000000 */
[----:B------:R-:W-:Y:S01]  /*8d00*/  UMOV UR26, 0x80 ;  /* 0x00000080001a7882 */ /* 0x000fe20000000000 */
[----:B------:R-:W-:Y:S01]  /*8d10*/  UMOV UR27, UR11 ;  /* 0x0000000b001b7c82 */ /* 0x000fe20008000000 */
[----:B------:R2:W-:Y:S01]  /*8d20*/  UTMALDG.4D [UR40], [UR6], desc[UR14] ;  /* 0x00000e28060075b4 */ /* 0x0005e20008019000 */
[----:B------:R-:W-:Y:S01]  /*8d30*/  UMOV UR28, UR12 ;  /* 0x0000000c001c7c82 */ /* 0x000fe20008000000 */
[----:B------:R-:W-:Y:S01]  /*8d40*/  UMOV UR29, UR13 ;  /* 0x0000000d001d7c82 */ /* 0x000fe20008000000 */
[----:B------:R-:W-:Y:S01]  /*8d50*/  UMOV UR25, UR41 ;  /* 0x0000002900197c82 */ /* 0x000fe20008000000 */
[----:B------:R-:W-:Y:S01]  /*8d60*/  UMOV UR18, 0xc0 ;  /* 0x000000c000127882 */ /* 0x000fe20000000000 */
[----:B------:R-:W-:Y:S01]  /*8d70*/  UMOV UR19, UR11 ;  /* 0x0000000b00137c82 */ /* 0x000fe20008000000 */
[----:B------:R-:W-:Y:S01]  /*8d80*/  UMOV UR20, UR12 ;  /* 0x0000000c00147c82 */ /* 0x000fe20008000000 */
[----:B------:R-:W-:Y:S01]  /*8d90*/  UMOV UR21, UR13 ;  /* 0x0000000d00157c82 */ /* 0x000fe20008000000 */
[----:B------:R2:W-:Y:S01]  /*8da0*/  UTMALDG.4D [UR32], [UR6], desc[UR14] ;  /* 0x00000e20060075b4 */ /* 0x0005e20008019000 */
[----:B------:R-:W-:Y:S01]  /*8db0*/  UMOV UR17, UR41 ;  /* 0x0000002900117c82 */ /* 0x000fe20008000000 */
[----:B------:R2:W-:Y:S01]  /*8dc0*/  UTMALDG.4D [UR24], [UR6], desc[UR14] ;  /* 0x00000e18060075b4 */ /* 0x0005e20008019000 */
[----:B------:R2:W-:Y:S02]  /*8dd0*/  UTMALDG.4D [UR16], [UR6], desc[UR14] ;  /* 0x00000e10060075b4 */ /* 0x0005e40008019000 */
[----:B--2---:R-:W-:Y:S01]  /*8de0*/  NOP ;  /* 0x0000000000007918 */ /* 0x004fe20000000000 */
.L_x_159:
[----:B------:R-:W-:Y:S05]  /*8df0*/  BSYNC B0 ;  /* 0x0000000000007941 */ /* 0x000fea0003800000 */
.L_x_158:
[----:B------:R-:W2:Y:S01]  /*8e00*/  LDL R5, [R1+0x18] ;  /* 0x0000180001057983 */ /* 0x000ea20000100800 */
[----:B------:R-:W-:Y:S01]  /*8e10*/  ULDC.64 UR38, c[0x0][0x408] ;  /* 0x0001020000267ab9 */ /* 0x000fe20000000a00 */
[----:B------:R-:W-:Y:S01]  /*8e20*/  BSSY B0, `(.L_x_160) ;  /* 0x0000005000007945 */ /* 0x000fe20003800000 */
[----:B--2---:R-:W-:-:S04]  /*8e30*/  LOP3.LUT R5, R5, 0x1, RZ, 0xc, !PT ;  /* 0x0000000105057812 */ /* 0x004fc800078e0cff */
[----:B------:R-:W-:-:S04]  /*8e40*/  SHF.L.U32 R5, R5, 0x1f, RZ ;  /* 0x0000001f05057819 */ /* 0x000fc800000006ff */
[----:B------:R-:W2:Y:S02]  /*8e50*/  SYNCS.PHASECHK.TRANS64.TRYWAIT P1, [R10+URZ+0x32420], R5 ;  /* 0x032420050a0075a7 */ /* 0x000ea4000802017f */
[----:B--2---:R-:W-:Y:S05]  /*8e60*/  @!P1 BRA `(.L_x_161) ;  /* 0x0000002000389947 */ /* 0x004fea0003800000 */
.L_x_213:
[----:B------:R-:W-:Y:S05]  /*8e70*/  BSYNC B0 ;  /* 0x0000000000007941 */ /* 0x000fea0003800000 */
.L_x_160:
        /* <DEDUP_REMOVED lines=12> */
.L_x_214:
        /* <DEDUP_REMOVED lines=8> */
.L_x_165:
        /* <DEDUP_REMOVED lines=19> */
[----:B------:R-:W-:Y:S01]  /*90f0*/  UIADD3 UR14, UR14, 0x9400, URZ ;  /* 0x000094000e0e7890 */ /* 0x000fe2000fffe03f */
[----:B---3--:R-:W-:-:S13]  /*9100*/  R2UR UR11, R10 ;  /* 0x000000000a0b72ca */ /* 0x008fda00000e0000 */
[----:B------:R-:W-:-:S09]  /*9110*/  UIMAD UR11, UR11, 0x60, URZ ;  /* 0x000000600b0b78a4 */ /* 0x000fd2000f8e023f */
        /* <DEDUP_REMOVED lines=13> */
.L_x_163:
[----:B------:R-:W-:Y:S05]  /*91f0*/  BSYNC B0 ;  /* 0x0000000000007941 */ /* 0x000fea0003800000 */
.L_x_162:
        /* <DEDUP_REMOVED lines=26> */
[----:B------:R-:W-:-:S04]  /*93a0*/  @P1 SHF.R.U32.HI R4, RZ, R5, R12 ;  /* 0x00000005ff041219 */ /* 0x000fc8000001160c */
[----:B------:R-:W-:-:S05]  /*93b0*/  IADD3 R5, -R4, RZ, RZ ;  /* 0x000000ff04057210 */ /* 0x000fca0007ffe1ff */
[----:B------:R-:W-:Y:S01]  /*93c0*/  IMAD R8, R11, R5, R8 ;  /* 0x000000050b087224 */ /* 0x000fe200078e0208 */
[--C-:B------:R-:W-:Y:S01]  /*93d0*/  SHF.R.S32.HI R5, RZ, 0x1f, R4.reuse ;  /* 0x0000001fff057819 */ /* 0x100fe20000011404 */
[----:B------:R-:W-:Y:S02]  /*93e0*/  IMAD R11, R7, UR4, RZ ;  /* 0x00000004070b7c24 */ /* 0x000fe4000f8e02ff */
[----:B------:R-:W-:-:S04]  /*93f0*/  IMAD.WIDE.U32 R4, R6, UR4, R4 ;  /* 0x0000000406047c25 */ /* 0x000fc8000f8e0004 */
[----:B------:R-:W-:Y:S01]  /*9400*/  IMAD R11, R6, UR5, R11 ;  /* 0x00000005060b7c24 */ /* 0x000fe2000f8e020b */
[----:B------:R-:W-:-:S03]  /*9410*/  LEA R2, P1, R4, R2, 0x2 ;  /* 0x0000000204027211 */ /* 0x000fc600078210ff */
[----:B------:R-:W-:-:S05]  /*9420*/  IMAD.IADD R11, R11, 0x1, R5 ;  /* 0x000000010b0b7824 */ /* 0x000fca00078e0205 */
[----:B------:R-:W-:-:S05]  /*9430*/  LEA.HI.X R3, R4, R3, R11, 0x2, P1 ;  /* 0x0000000304037211 */ /* 0x000fca00008f140b */
[----:B------:R2:W5:Y:S02]  /*9440*/  LDG.E R4, desc[UR48][R2.64] ;  /* 0x0000003002047981 */ /* 0x000564000c1e1900 */
.L_x_170:
[----:B--2---:R-:W2:Y:S01]  /*9450*/  S2R R3, SR_CgaCtaId ;  /* 0x0000000000037919 */ /* 0x004ea20000008800 */
[----:B------:R-:W-:Y:S01]  /*9460*/  MOV R2, 0x400 ;  /* 0x0000040000027802 */ /* 0x000fe20000000f00 */
[----:B------:R-:W3:Y:S03]  /*9470*/  S2R R5, SR_TID.X ;  /* 0x0000000000057919 */ /* 0x000ee60000002100 */
[----:B--2---:R-:W-:Y:S02]  /*9480*/  LEA R2, R3, R2, 0x18 ;  /* 0x0000000203027211 */ /* 0x004fe400078ec0ff */
[----:B------:R-:W-:Y:S02]  /*9490*/  SHF.L.U32 R3, R17, 0x1f, RZ ;  /* 0x0000001f11037819 */ /* 0x000fe400000006ff */
[----:B------:R-:W-:Y:S02]  /*94a0*/  LEA R2, R16, R2, 0x3 ;  /* 0x0000000210027211 */ /* 0x000fe400078e18ff */
[----:B---3--:R-:W-:-:S02]  /*94b0*/  LOP3.LUT R5, R5, 0x7f, RZ, 0xc0, !PT ;  /* 0x0000007f05057812 */ /* 0x008fc400078ec0ff */
[----:B------:R-:W2:Y:S02]  /*94c0*/  SYNCS.PHASECHK.TRANS64.TRYWAIT P2, [R2+URZ+0x32440], R3 ;  /* 0x03244003020075a7 */ /* 0x000ea4000804017f */
[----:B------:R-:W-:Y:S01]  /*94d0*/  ISETP.NE.AND P1, PT, R5, RZ, PT ;  /* 0x000000ff0500720c */ /* 0x000fe20003f25270 */
[----:B--2---:R-:W-:-:S12]  /*94e0*/  @!P2 BRA `(.L_x_171) ;  /* 0x0000001800cca947 */ /* 0x004fd80003800000 */
.L_x_215:
[----:B------:R-:W-:Y:S05]  /*94f0*/  @P1 BRA `(.L_x_172) ;  /* 0x00000000001c1947 */ /* 0x000fea0003800000 */
[----:B------:R-:W3:Y:S01]  /*9500*/  S2R R11, SR_TID.X ;  /* 0x00000000000b7919 */ /* 0x000ee20000002100 */
[----:B------:R-:W-:-:S04]  /*9510*/  IMAD.MOV.U32 R5, RZ, RZ, 0x3000 ;  /* 0x00003000ff057424 */ /* 0x000fc800078e00ff */
[----:B------:R4:W-:Y:S01]  /*9520*/  SYNCS.ARRIVE.TRANS64 RZ, [R2+URZ+0x32430], R5 ;  /* 0x0324300502ff79a7 */ /* 0x0009e2000800003f */
[----:B---3--:R-:W-:-:S04]  /*9530*/  LOP3.LUT R11, R11, 0x1f, RZ, 0xc0, !PT ;  /* 0x0000001f0b0b7812 */ /* 0x008fc800078ec0ff */
[----:B------:R-:W-:-:S13]  /*9540*/  ISETP.NE.AND P2, PT, R11, RZ, PT ;  /* 0x000000ff0b00720c */ /* 0x000fda0003f45270 */
[----:B----4-:R-:W-:Y:S05]  /*9550*/  @!P2 BRA `(.L_x_172) ;  /* 0x000000000004a947 */ /* 0x010fea0003800000 */
[----:B------:R-:W-:Y:S01]  /*9560*/  BPT.TRAP 0x1 ;  /* 0x000000040000795c */ /* 0x000fe20000300000 */
.L_x_172:
        /* <DEDUP_REMOVED lines=20> */
.L_x_216:
[----:B------:R-:W-:Y:S05]  /*96b0*/  @P1 BRA `(.L_x_174) ;  /* 0x00000000001c1947 */ /* 0x000fea0003800000 */
[----:B------:R-:W4:Y:S01]  /*96c0*/  S2R R5, SR_TID.X ;  /* 0x0000000000057919 */ /* 0x000f220000002100 */
[----:B--23--:R-:W-:-:S04]  /*96d0*/  MOV R3, 0xc000 ;  /* 0x0000c00000037802 */ /* 0x00cfc80000000f00 */
[----:B------:R2:W-:Y:S01]  /*96e0*/  SYNCS.ARRIVE.TRANS64 RZ, [R2+URZ+0x32450], R3 ;  /* 0x0324500302ff79a7 */ /* 0x0005e2000800003f */
[----:B----4-:R-:W-:-:S04]  /*96f0*/  LOP3.LUT R5, R5, 0x1f, RZ, 0xc0, !PT ;  /* 0x0000001f05057812 */ /* 0x010fc800078ec0ff */
[----:B------:R-:W-:-:S13]  /*9700*/  ISETP.NE.AND P1, PT, R5, RZ, PT ;  /* 0x000000ff0500720c */ /* 0x000fda0003f25270 */
[----:B--2---:R-:W-:Y:S05]  /*9710*/  @!P1 BRA `(.L_x_174) ;  /* 0x0000000000049947 */ /* 0x004fea0003800000 */
[----:B------:R-:W-:Y:S01]  /*9720*/  BPT.TRAP 0x1 ;  /* 0x000000040000795c */ /* 0x000fe20000300000 */
.L_x_174:
        /* <DEDUP_REMOVED lines=33> */
.L_x_169:
[----:B------:R-:W-:Y:S05]  /*9940*/  BSYNC B0 ;  /* 0x0000000000007941 */ /* 0x000fea0003800000 */
.L_x_168:
[----:B------:R-:W2:Y:S01]  /*9950*/  LDL.LU R3, [R1+0x8] ;  /* 0x0000080001037983 */ /* 0x000ea20000300800 */
[----:B------:R-:W-:-:S05]  /*9960*/  VIADD R16, R16, 0x1 ;  /* 0x0000000110107836 */ /* 0x000fca0000000000 */
[----:B------:R-:W-:-:S04]  /*9970*/  ISETP.NE.AND P1, PT, R16, 0x2, PT ;  /* 0x000000021000780c */ /* 0x000fc80003f25270 */
[----:B------:R-:W-:Y:S02]  /*9980*/  SEL R2, RZ, 0x1, P1 ;  /* 0x00000001ff027807 */ /* 0x000fe40000800000 */
[----:B------:R-:W-:Y:S02]  /*9990*/  SEL R16, R16, RZ, P1 ;  /* 0x000000ff10107207 */ /* 0x000fe40000800000 */
[----:B------:R-:W-:Y:S02]  /*99a0*/  LOP3.LUT R17, R17, R2, RZ, 0x3c, !PT ;  /* 0x0000000211117212 */ /* 0x000fe400078e3cff */
[----:B--2---:R-:W-:-:S07]  /*99b0*/  IADD3 R8, R3, -0x3, RZ ;  /* 0xfffffffd03087810 */ /* 0x004fce0007ffe0ff */
.L_x_167:
[----:B------:R-:W-:Y:S01]  /*99c0*/  IMAD.MOV R10, RZ, RZ, -R10 ;  /* 0x000000ffff0a7224 */ /* 0x000fe200078e0a0a */
[----:B------:R-:W-:Y:S04]  /*99d0*/  BSSY B0, `(.L_x_166) ;  /* 0x00000da000007945 */ /* 0x000fe80003800000 */
[----:B------:R-:W-:-:S13]  /*99e0*/  ISETP.NE.AND P1, PT, R9, R10, PT ;  /* 0x0000000a0900720c */ /* 0x000fda0003f25270 */
[----:B------:R-:W-:Y:S05]  /*99f0*/  @!P1 BRA `(.L_x_175) ;  /* 0x0000000c005c9947 */ /* 0x000fea0003800000 */
.L_x_190:
[----:B------:R-:W-:Y:S04]  /*9a00*/  BSSY B1, `(.L_x_176) ;  /* 0x0000064000017945 */ /* 0x000fe80003800000 */
[----:B------:R-:W-:Y:S05]  /*9a10*/  @!P6 BRA `(.L_x_177) ;  /* 0x000000040088e947 */ /* 0x000fea0003800000 */
[----:B-1----:R-:W-:Y:S01]  /*9a20*/  MOV R9, R8 ;  /* 0x0000000800097202 */ /* 0x002fe20000000f00 */
[----:B------:R-:W-:Y:S06]  /*9a30*/  @!P0 BRA `(.L_x_178) ;  /* 0x0000000000448947 */ /* 0x000fec0003800000 */
[----:B------:R-:W1:Y:S01]  /*9a40*/  LDC R10, c[0x0][0x41c] ;  /* 0x00010700ff0a7b82 */ /* 0x000e620000000800 */
[----:B------:R-:W-:-:S04]  /*9a50*/  IMAD R11, R7, UR38, RZ ;  /* 0x00000026070b7c24 */ /* 0x000fc8000f8e02ff */
[----:B------:R-:W-:Y:S01]  /*9a60*/  IMAD R11, R6, UR39, R11 ;  /* 0x00000027060b7c24 */ /* 0x000fe2000f8e020b */
[----:B-1----:R-:W-:-:S13]  /*9a70*/  ISETP.NE.AND P1, PT, R10, 0x1, PT ;  /* 0x000000010a00780c */ /* 0x002fda0003f25270 */
[----:B------:R-:W1:Y:S02]  /*9a80*/  @P1 LDC.64 R2, c[0x0][0x420] ;  /* 0x00010800ff021b82 */ /* 0x000e640000000a00 */
[----:B-1----:R-:W-:-:S04]  /*9a90*/  @P1 IMAD.HI.U32 R4, R8, R2, RZ ;  /* 0x0000000208041227 */ /* 0x002fc800078e00ff */
[----:B------:R-:W-:Y:S01]  /*9aa0*/  IMAD.MOV.U32 R2, RZ, RZ, R8 ;  /* 0x000000ffff027224 */ /* 0x000fe200078e0008 */
[----:B------:R-:W-:Y:S02]  /*9ab0*/  @P1 SHF.R.U32.HI R2, RZ, R3, R4 ;  /* 0x00000003ff021219 */ /* 0x000fe40000011604 */
[----:B------:R-:W1:Y:S02]  /*9ac0*/  LDC.64 R4, c[0x0][0x3f8] ;  /* 0x0000fe00ff047b82 */ /* 0x000e640000000a00 */
[--C-:B------:R-:W-:Y:S02]  /*9ad0*/  SHF.R.S32.HI R3, RZ, 0x1f, R2.reuse ;  /* 0x0000001fff037819 */ /* 0x100fe40000011402 */
[----:B------:R-:W-:Y:S01]  /*9ae0*/  IADD3 R9, -R2, RZ, RZ ;  /* 0x000000ff02097210 */ /* 0x000fe20007ffe1ff */
[----:B------:R-:W-:-:S04]  /*9af0*/  IMAD.WIDE.U32 R2, R6, UR38, R2 ;  /* 0x0000002606027c25 */ /* 0x000fc8000f8e0002 */
[----:B------:R-:W-:Y:S02]  /*9b00*/  IMAD.IADD R11, R11, 0x1, R3 ;  /* 0x000000010b0b7824 */ /* 0x000fe400078e0203 */
[----:B------:R-:W-:Y:S01]  /*9b10*/  IMAD R9, R10, R9, R8 ;  /* 0x000000090a097224 */ /* 0x000fe200078e0208 */
[----:B-1----:R-:W-:-:S04]  /*9b20*/  LEA R4, P1, R2, R4, 0x2 ;  /* 0x0000000402047211 */ /* 0x002fc800078210ff */
[----:B------:R-:W-:-:S05]  /*9b30*/  LEA.HI.X R5, R2, R5, R11, 0x2, P1 ;  /* 0x0000000502057211 */ /* 0x000fca00008f140b */
[----:B------:R1:W5:Y:S04]  /*9b40*/  LDG.E R4, desc[UR48][R4.64] ;  /* 0x0000003004047981 */ /* 0x000368000c1e1900 */
.L_x_178:
[----:B------:R-:W2:Y:S01]  /*9b50*/  S2R R3, SR_CgaCtaId ;  /* 0x0000000000037919 */ /* 0x000ea20000008800 */
[----:B------:R-:W-:Y:S01]  /*9b60*/  MOV R2, 0x400 ;  /* 0x0000040000027802 */ /* 0x000fe20000000f00 */
[----:B-1----:R-:W1:Y:S03]  /*9b70*/  S2R R5, SR_TID.X ;  /* 0x0000000000057919 */ /* 0x002e660000002100 */
[----:B--2---:R-:W-:-:S04]  /*9b80*/  LEA R2, R3, R2, 0x18 ;  /* 0x0000000203027211 */ /* 0x004fc800078ec0ff */
[----:B------:R-:W-:Y:S02]  /*9b90*/  LEA R3, R16, R2, 0x3 ;  /* 0x0000000210037211 */ /* 0x000fe400078e18ff */
[----:B------:R-:W-:Y:S02]  /*9ba0*/  SHF.L.U32 R2, R17, 0x1f, RZ ;  /* 0x0000001f11027819 */ /* 0x000fe400000006ff */
[----:B-1----:R-:W-:Y:S02]  /*9bb0*/  LOP3.LUT R5, R5, 0x7f, RZ, 0xc0, !PT ;  /* 0x0000007f05057812 */ /* 0x002fe400078ec0ff */
[----:B------:R-:W1:Y:S02]  /*9bc0*/  SYNCS.PHASECHK.TRANS64.TRYWAIT P2, [R3+URZ+0x32440], R2 ;  /* 0x03244002030075a7 */ /* 0x000e64000804017f */
[----:B------:R-:W-:Y:S01]  /*9bd0*/  ISETP.NE.AND P1, PT, R5, RZ, PT ;  /* 0x000000ff0500720c */ /* 0x000fe20003f25270 */
[----:B-1----:R-:W-:-:S12]  /*9be0*/  @!P2 BRA `(.L_x_179) ;  /* 0x000000140034a947 */ /* 0x002fd80003800000 */
.L_x_217:
[----:B------:R-:W-:Y:S05]  /*9bf0*/  @P1 BRA `(.L_x_180) ;  /* 0x00000000001c1947 */ /* 0x000fea0003800000 */
[----:B------:R-:W2:Y:S01]  /*9c00*/  S2R R5, SR_TID.X ;  /* 0x0000000000057919 */ /* 0x000ea20000002100 */
[----:B------:R-:W-:-:S04]  /*9c10*/  IMAD.MOV.U32 R10, RZ, RZ, 0x3000 ;  /* 0x00003000ff0a7424 */ /* 0x000fc800078e00ff */
[----:B------:R3:W-:Y:S01]  /*9c20*/  SYNCS.ARRIVE.TRANS64 RZ, [R3+URZ+0x32430], R10 ;  /* 0x0324300a03ff79a7 */ /* 0x0007e2000800003f */
[----:B--2---:R-:W-:-:S04]  /*9c30*/  LOP3.LUT R5, R5, 0x1f, RZ, 0xc0, !PT ;  /* 0x0000001f05057812 */ /* 0x004fc800078ec0ff */
[----:B------:R-:W-:-:S13]  /*9c40*/  ISETP.NE.AND P2, PT, R5, RZ, PT ;  /* 0x000000ff0500720c */ /* 0x000fda0003f45270 */
[----:B---3--:R-:W-:Y:S05]  /*9c50*/  @!P2 BRA `(.L_x_180) ;  /* 0x000000000004a947 */ /* 0x008fea0003800000 */
[----:B------:R-:W-:Y:S01]  /*9c60*/  BPT.TRAP 0x1 ;  /* 0x000000040000795c */ /* 0x000fe20000300000 */
.L_x_180:
        /* <DEDUP_REMOVED lines=20> */
.L_x_218:
[----:B------:R-:W-:Y:S05]  /*9db0*/  @P1 BRA `(.L_x_182) ;  /* 0x00000000001c1947 */ /* 0x000fea0003800000 */
[----:B------:R-:W3:Y:S01]  /*9dc0*/  S2R R9, SR_TID.X ;  /* 0x0000000000097919 */ /* 0x000ee20000002100 */
[----:B-12---:R-:W-:-:S04]  /*9dd0*/  MOV R2, 0xc000 ;  /* 0x0000c00000027802 */ /* 0x006fc80000000f00 */
[----:B------:R4:W-:Y:S01]  /*9de0*/  SYNCS.ARRIVE.TRANS64 RZ, [R3+URZ+0x32450], R2 ;  /* 0x0324500203ff79a7 */ /* 0x0009e2000800003f */
[----:B---3--:R-:W-:-:S04]  /*9df0*/  LOP3.LUT R9, R9, 0x1f, RZ, 0xc0, !PT ;  /* 0x0000001f09097812 */ /* 0x008fc800078ec0ff */
[----:B------:R-:W-:-:S13]  /*9e00*/  ISETP.NE.AND P1, PT, R9, RZ, PT ;  /* 0x000000ff0900720c */ /* 0x000fda0003f25270 */
[----:B----4-:R-:W-:Y:S05]  /*9e10*/  @!P1 BRA `(.L_x_182) ;  /* 0x0000000000049947 */ /* 0x010fea0003800000 */
[----:B------:R-:W-:Y:S01]  /*9e20*/  BPT.TRAP 0x1 ;  /* 0x000000040000795c */ /* 0x000fe20000300000 */
.L_x_182:
        /* <DEDUP_REMOVED lines=33> */
.L_x_177:
[----:B------:R-:W-:Y:S05]  /*a040*/  BSYNC B1 ;  /* 0x0000000000017941 */ /* 0x000fea0003800000 */
.L_x_176:
[----:B-1----:R-:W-:Y:S01]  /*a050*/  VIADD R9, R16, 0x1 ;  /* 0x0000000110097836 */ /* 0x002fe20000000000 */
[----:B------:R-:W-:Y:S04]  /*a060*/  BSSY B1, `(.L_x_183) ;  /* 0x0000068000017945 */ /* 0x000fe80003800000 */
[----:B------:R-:W-:-:S04]  /*a070*/  ISETP.NE.AND P1, PT, R9, 0x2, PT ;  /* 0x000000020900780c */ /* 0x000fc80003f25270 */
[----:B------:R-:W-:Y:S02]  /*a080*/  SEL R2, RZ, 0x1, P1 ;  /* 0x00000001ff027807 */ /* 0x000fe40000800000 */
[----:B------:R-:W-:Y:S02]  /*a090*/  SEL R9, R9, RZ, P1 ;  /* 0x000000ff09097207 */ /* 0x000fe40000800000 */
[----:B------:R-:W-:Y:S01]  /*a0a0*/  LOP3.LUT R17, R17, R2, RZ, 0x3c, !PT ;  /* 0x0000000211117212 */ /* 0x000fe200078e3cff */
[----:B------:R-:W-:Y:S06]  /*a0b0*/  @!P6 BRA `(.L_x_184) ;  /* 0x000000040088e947 */ /* 0x000fec0003800000 */
[----:B------:R-:W-:Y:S01]  /*a0c0*/  IADD3 R10, R8, -0x1, RZ ;  /* 0xffffffff080a7810 */ /* 0x000fe20007ffe0ff */
        /* <DEDUP_REMOVED lines=8> */
[----:B------:R-:W-:-:S04]  /*a150*/  @P1 SHF.R.U32.HI R2, RZ, R3, R4 ;  /* 0x00000003ff021219 */ /* 0x000fc80000011604 */
[----:B------:R-:W-:-:S05]  /*a160*/  IADD3 R3, -R2, RZ, RZ ;  /* 0x000000ff02037210 */ /* 0x000fca0007ffe1ff */
[----:B------:R-:W-:Y:S01]  /*a170*/  IMAD R10, R5, R3, R10 ;  /* 0x00000003050a7224 */ /* 0x000fe200078e020a */
[--C-:B------:R-:W-:Y:S01]  /*a180*/  SHF.R.S32.HI R3, RZ, 0x1f, R2.reuse ;  /* 0x0000001fff037819 */ /* 0x100fe20000011402 */
[----:B------:R-:W1:Y:S02]  /*a190*/  LDC.64 R4, c[0x0][0x3f8] ;  /* 0x0000fe00ff047b82 */ /* 0x000e640000000a00 */
[----:B------:R-:W-:-:S04]  /*a1a0*/  IMAD.WIDE.U32 R2, R6, UR38, R2 ;  /* 0x0000002606027c25 */ /* 0x000fc8000f8e0002 */
[----:B------:R-:W-:Y:S01]  /*a1b0*/  IMAD.IADD R11, R11, 0x1, R3 ;  /* 0x000000010b0b7824 */ /* 0x000fe200078e0203 */
[----:B-1----:R-:W-:-:S04]  /*a1c0*/  LEA R4, P1, R2, R4, 0x2 ;  /* 0x0000000402047211 */ /* 0x002fc800078210ff */
[----:B------:R-:W-:-:S05]  /*a1d0*/  LEA.HI.X R5, R2, R5, R11, 0x2, P1 ;  /* 0x0000000502057211 */ /* 0x000fca00008f140b */
[----:B------:R1:W5:Y:S04]  /*a1e0*/  LDG.E R4, desc[UR48][R4.64] ;  /* 0x0000003004047981 */ /* 0x000368000c1e1900 */
.L_x_185:
        /* <DEDUP_REMOVED lines=10> */
.L_x_219:
        /* <DEDUP_REMOVED lines=8> */
.L_x_187:
        /* <DEDUP_REMOVED lines=20> */
.L_x_220:
        /* <DEDUP_REMOVED lines=8> */
.L_x_189:
        /* <DEDUP_REMOVED lines=33> */
.L_x_184:
[----:B------:R-:W-:Y:S05]  /*a6e0*/  BSYNC B1 ;  /* 0x0000000000017941 */ /* 0x000fea0003800000 */
.L_x_183:
[C---:B------:R-:W-:Y:S01]  /*a6f0*/  ISETP.GT.AND P2, PT, R8.reuse, 0x1, PT ;  /* 0x000000010800780c */ /* 0x040fe20003f44270 */
[----:B------:R-:W-:Y:S01]  /*a700*/  VIADD R9, R9, 0x1 ;  /* 0x0000000109097836 */ /* 0x000fe20000000000 */
[----:B------:R-:W-:-:S04]  /*a710*/  IADD3 R8, R8, -0x2, RZ ;  /* 0xfffffffe08087810 */ /* 0x000fc80007ffe0ff */
[----:B------:R-:W-:-:S04]  /*a720*/  ISETP.NE.AND P1, PT, R9, 0x2, PT ;  /* 0x000000020900780c */ /* 0x000fc80003f25270 */
[----:B------:R-:W-:Y:S02]  /*a730*/  SEL R2, RZ, 0x1, P1 ;  /* 0x00000001ff027807 */ /* 0x000fe40000800000 */
[----:B------:R-:W-:Y:S02]  /*a740*/  SEL R16, R9, RZ, P1 ;  /* 0x000000ff09107207 */ /* 0x000fe40000800000 */
[----:B------:R-:W-:Y:S01]  /*a750*/  LOP3.LUT R17, R17, R2, RZ, 0x3c, !PT ;  /* 0x0000000211117212 */ /* 0x000fe200078e3cff */
[----:B------:R-:W-:Y:S06]  /*a760*/  @P2 BRA `(.L_x_190) ;  /* 0xfffffff000a42947 */ /* 0x000fec000383ffff */
.L_x_175:
[----:B------:R-:W-:Y:S05]  /*a770*/  BSYNC B0 ;  /* 0x0000000000007941 */ /* 0x000fea0003800000 */
.L_x_166:
[----:B------:R-:W2:Y:S01]  /*a780*/  LDL.LU R2, [R1+0xc] ;  /* 0x00000c0001027983 */ /* 0x000ea20000300800 */
[----:B------:R-:W-:-:S03]  /*a790*/  ULDC UR4, c[0x0][0xea4] ;  /* 0x0003a90000047ab9 */ /* 0x000fc60000000800 */
[----:B------:R-:W3:Y:S01]  /*a7a0*/  LDL.LU R0, [R1+0x18] ;  /* 0x0000180001007983 */ /* 0x000ee20000300800 */
[----:B--2---:R-:W-:Y:S01]  /*a7b0*/  VIADD R2, R2, UR47 ;  /* 0x0000002f02027c36 */ /* 0x004fe20008000000 */
[----:B---3--:R-:W-:-:S04]  /*a7c0*/  IADD3 R0, R0, 0x1, RZ ;  /* 0x0000000100007810 */ /* 0x008fc80007ffe0ff */
[----:B------:R2:W-:Y:S01]  /*a7d0*/  STL [R1+0xc], R2 ;  /* 0x00000c0201007387 */ /* 0x0005e20000100800 */
[----:B------:R-:W-:-:S03]  /*a7e0*/  ISETP.GE.AND P0, PT, R2, UR4, PT ;  /* 0x0000000402007c0c */ /* 0x000fc6000bf06270 */
[----:B------:R2:W-:Y:S10]  /*a7f0*/  STL [R1+0x18], R0 ;  /* 0x0000180001007387 */ /* 0x0005f40000100800 */
[----:B--2---:R-:W-:Y:S05]  /*a800*/  @!P0 BRA `(.L_x_191) ;  /* 0xffffffd400748947 */ /* 0x004fea000383ffff */
[----:B------:R-:W-:-:S07]  /*a810*/  LOP3.LUT R2, R0, 0x1, RZ, 0xc, !PT ;  /* 0x0000000100027812 */ /* 0x000fce00078e0cff */
.L_x_147:
[----:B------:R-:W2:Y:S01]  /*a820*/  S2R R3, SR_CgaCtaId ;  /* 0x0000000000037919 */ /* 0x000ea20000008800 */
[----:B------:R-:W-:Y:S01]  /*a830*/  MOV R0, 0x400 ;  /* 0x0000040000007802 */ /* 0x000fe20000000f00 */
[----:B------:R-:W-:Y:S03]  /*a840*/  BSSY B0, `(.L_x_192) ;  /* 0x0000005000007945 */ /* 0x000fe60003800000 */
[----:B--2---:R-:W-:Y:S02]  /*a850*/  LEA R0, R3, R0, 0x18 ;  /* 0x0000000003007211 */ /* 0x004fe400078ec0ff */
[----:B------:R-:W-:-:S04]  /*a860*/  SHF.L.U32 R3, R2, 0x1f, RZ ;  /* 0x0000001f02037819 */ /* 0x000fc800000006ff */
[----:B------:R-:W2:Y:S02]  /*a870*/  SYNCS.PHASECHK.TRANS64.TRYWAIT P0, [R0+URZ+0x32420], R3 ;  /* 0x03242003000075a7 */ /* 0x000ea4000800017f */
[----:B--2---:R-:W-:Y:S05]  /*a880*/  @!P0 BRA `(.L_x_193) ;  /* 0x00000008005c8947 */ /* 0x004fea0003800000 */
.L_x_221:
[----:B------:R-:W-:Y:S05]  /*a890*/  BSYNC B0 ;  /* 0x0000000000007941 */ /* 0x000fea0003800000 */
.L_x_192:
[----:B------:R-:W-:-:S03]  /*a8a0*/  UMOV UR4, 0xffffffff ;  /* 0xffffffff00047882 */ /* 0x000fc60000000000 */
[----:B------:R-:W-:Y:S05]  /*a8b0*/  BRA.DIV UR4, `(.L_x_194) ;  /* 0x0000000a04647947 */ /* 0x000fea000b800000 */
[----:B------:R-:W3:Y:S02]  /*a8c0*/  S2R R2, SR_TID.X ;  /* 0x0000000000027919 */ /* 0x000ee40000002100 */
[----:B---3--:R-:W-:-:S04]  /*a8d0*/  SHF.R.U32.HI R2, RZ, 0x5, R2 ;  /* 0x00000005ff027819 */ /* 0x008fc80000011602 */
[----:B------:R-:W-:-:S05]  /*a8e0*/  LOP3.LUT R2, R2, 0x3, RZ, 0xc0, !PT ;  /* 0x0000000302027812 */ /* 0x000fca00078ec0ff */
[----:B------:R3:W4:Y:S02]  /*a8f0*/  SHFL.IDX PT, R14, R2, RZ, 0x1f ;  /* 0x00001fff020e7589 */ /* 0x00072400000e0000 */
.L_x_224:
[----:B----4-:R-:W-:Y:S01]  /*a900*/  ISETP.NE.AND P0, PT, R14, RZ, PT ;  /* 0x000000ff0e00720c */ /* 0x010fe20003f05270 */
[----:B------:R-:W-:-:S12]  /*a910*/  BSSY B0, `(.L_x_195) ;  /* 0x0000024000007945 */ /* 0x000fd80003800000 */
[----:B------:R-:W-:Y:S05]  /*a920*/  @P0 BRA `(.L_x_196) ;  /* 0x0000000000880947 */ /* 0x000fea0003800000 */
[----:B------:R-:W-:-:S03]  /*a930*/  UMOV UR4, 0xffffffff ;  /* 0xffffffff00047882 */ /* 0x000fc60000000000 */
[----:B------:R-:W-:Y:S05]  /*a940*/  BRA.DIV UR4, `(.L_x_197) ;  /* 0x0000000a04747947 */ /* 0x000fea000b800000 */
[----:B------:R-:W-:-:S13]  /*a950*/  ELECT P6, URZ, PT ;  /* 0x00000000003f782f */ /* 0x000fda00038c0000 */
.L_x_227:
[----:B------:R-:W-:Y:S05]  /*a960*/  @!P6 BRA `(.L_x_196) ;  /* 0x000000000078e947 */ /* 0x000fea0003800000 */
[----:B------:R-:W-:-:S06]  /*a970*/  ULOP3.LUT UR4, UR46, 0x2, URZ, 0xfc, !UPT ;  /* 0x000000022e047892 */ /* 0x000fcc000f8efc3f */
[----:B---3--:R-:W-:-:S05]  /*a980*/  IMAD.U32 R2, RZ, RZ, UR4 ;  /* 0x00000004ff027e24 */ /* 0x008fca000f8e00ff */
[----:B------:R-:W-:-:S13]  /*a990*/  ISETP.NE.AND P2, PT, R2, 0x3, PT ;  /* 0x000000030200780c */ /* 0x000fda0003f45270 */
[----:B------:R-:W-:Y:S05]  /*a9a0*/  @!P2 BRA `(.L_x_198) ;  /* 0x000000000004a947 */ /* 0x000fea0003800000 */
[----:B------:R-:W-:Y:S01]  /*a9b0*/  BPT.TRAP 0x1 ;  /* 0x000000040000795c */ /* 0x000fe20000300000 */
.L_x_198:
[----:B--2---:R-:W-:Y:S02]  /*a9c0*/  IADD3 R3, R0, 0x32440, RZ ;  /* 0x0003244000037810 */ /* 0x004fe40007ffe0ff */
[----:B------:R-:W-:Y:S02]  /*a9d0*/  SHF.L.U32 R5, R17, 0x1f, RZ ;  /* 0x0000001f11057819 */ /* 0x000fe400000006ff */
[C---:B------:R-:W-:Y:S01]  /*a9e0*/  IADD3 R2, R16.reuse, 0x1, RZ ;  /* 0x0000000110027810 */ /* 0x040fe20007ffe0ff */
[----:B------:R-:W-:-:S03]  /*a9f0*/  IMAD R6, R16, 0x8, R3 ;  /* 0x0000000810067824 */ /* 0x000fc600078e0203 */
[----:B------:R-:W-:Y:S01]  /*aa00*/  ISETP.NE.AND P1, PT, R2, 0x2, PT ;  /* 0x000000020200780c */ /* 0x000fe20003f25270 */
[----:B------:R-:W2:Y:S03]  /*aa10*/  SYNCS.PHASECHK.TRANS64.TRYWAIT P0, [R6+URZ], R5 ;  /* 0x00000005060075a7 */ /* 0x000ea6000800017f */
[----:B------:R-:W-:-:S04]  /*aa20*/  SEL R4, RZ, 0x1, P1 ;  /* 0x00000001ff047807 */ /* 0x000fc80000800000 */
[----:B------:R-:W-:Y:S02]  /*aa30*/  LOP3.LUT R17, R17, R4, RZ, 0x3c, !PT ;  /* 0x0000000411117212 */ /* 0x000fe400078e3cff */
[----:B------:R-:W-:Y:S02]  /*aa40*/  SEL R4, R2, RZ, P1 ;  /* 0x000000ff02047207 */ /* 0x000fe40000800000 */
[----:B------:R-:W-:-:S03]  /*aa50*/  SHF.L.U32 R2, R17, 0x1f, RZ ;  /* 0x0000001f11027819 */ /* 0x000fc600000006ff */
[----:B------:R-:W-:Y:S01]  /*aa60*/  IMAD R3, R4, 0x8, R3 ;  /* 0x0000000804037824 */ /* 0x000fe200078e0203 */
[----:B--2---:R-:W-:Y:S06]  /*aa70*/  @!P0 BRA `(.L_x_199) ;  /* 0x0000000800488947 */ /* 0x004fec0003800000 */
.L_x_228:
[----:B------:R-:W3:Y:S02]  /*aa80*/  SYNCS.PHASECHK.TRANS64.TRYWAIT P0, [R3+URZ], R2 ;  /* 0x00000002030075a7 */ /* 0x000ee4000800017f */
[----:B---3--:R-:W-:Y:S05]  /*aa90*/  @!P0 BRA `(.L_x_200) ;  /* 0x0000000800548947 */ /* 0x008fea0003800000 */
.L_x_229:
[----:B------:R-:W-:Y:S05]  /*aaa0*/  @!P2 BRA `(.L_x_201) ;  /* 0x000000000004a947 */ /* 0x000fea0003800000 */
[----:B------:R-:W-:Y:S01]  /*aab0*/  BPT.TRAP 0x1 ;  /* 0x000000040000795c */ /* 0x000fe20000300000 */
.L_x_201:
[----:B---3--:R-:W-:-:S05]  /*aac0*/  IADD3 R3, R0, 0x32460, RZ ;  /* 0x0003246000037810 */ /* 0x008fca0007ffe0ff */
[----:B------:R-:W-:-:S04]  /*aad0*/  IMAD R16, R16, 0x8, R3 ;  /* 0x0000000810107824 */ /* 0x000fc800078e0203 */
[----:B------:R-:W3:Y:S02]  /*aae0*/  SYNCS.PHASECHK.TRANS64.TRYWAIT P0, [R16+URZ], R5 ;  /* 0x00000005100075a7 */ /* 0x000ee4000800017f */
[----:B---3--:R-:W-:Y:S05]  /*aaf0*/  @!P0 BRA `(.L_x_202) ;  /* 0x0000000800508947 */ /* 0x008fea0003800000 */
.L_x_230:
[----:B------:R-:W-:-:S07]  /*ab00*/  LEA R3, R4, R3, 0x3 ;  /* 0x0000000304037211 */ /* 0x000fce00078e18ff */
.L_x_203:
[----:B----4-:R4:W1:Y:S02]  /*ab10*/  SYNCS.PHASECHK.TRANS64.TRYWAIT P0, [R3+URZ], R2 ;  /* 0x00000002030075a7 */ /* 0x010864000800017f */
[----:B-1----:R-:W-:Y:S05]  /*ab20*/  @!P0 NANOSLEEP.SYNCS 0x989680 ;  /* 0x009896800000895d */ /* 0x002fea0003900000 */
[----:B------:R-:W1:Y:S02]  /*ab30*/  @!P0 SYNCS.PHASECHK.TRANS64 P0, [R3+URZ], R2 ;  /* 0x00000002030085a7 */ /* 0x000e64000800007f */
[----:B-1----:R-:W-:Y:S05]  /*ab40*/  @!P0 BRA `(.L_x_203) ;  /* 0xfffffffc00f08947 */ /* 0x002fea000383ffff */
.L_x_196:
[----:B------:R-:W-:Y:S05]  /*ab50*/  BSYNC B0 ;  /* 0x0000000000007941 */ /* 0x000fea0003800000 */
.L_x_195:
[----:B------:R-:W-:Y:S05]  /*ab60*/  EXIT ;  /* 0x000000000000794d */ /* 0x000fea0003800000 */
.L_x_124:
[----:B-1----:R-:W-:-:S04]  /*ab70*/  IMAD.U32 R3, RZ, RZ, UR41 ;  /* 0x00000029ff037e24 */ /* 0x002fc8000f8e00ff */
[----:B------:R1:W2:Y:S03]  /*ab80*/  SYNCS.PHASECHK.TRANS64.TRYWAIT P0, [R3+URZ+0x32400], R0 ;  /* 0x03240000030075a7 */ /* 0x0002a6000800017f */
[----:B--2---:R-:W-:Y:S05]  /*ab90*/  @!P0 NANOSLEEP.SYNCS 0x989680 ;  /* 0x009896800000895d */ /* 0x004fea0003900000 */
[----:B------:R-:W2:Y:S02]  /*aba0*/  @!P0 SYNCS.PHASECHK.TRANS64 P0, [R3+URZ+0x32400], R0 ;  /* 0x03240000030085a7 */ /* 0x000ea4000800007f */
[----:B--2---:R-:W-:Y:S05]  /*abb0*/  @!P0 BRA `(.L_x_124) ;  /* 0xfffffffc00ec8947 */ /* 0x004fea000383ffff */
[----:B------:R-:W-:Y:S05]  /*abc0*/  BRA `(.L_x_204) ;  /* 0xffffff64005c7947 */ /* 0x000fea000383ffff */
.L_x_128:
[----:B--2---:R-:W-:-:S04]  /*abd0*/  MOV R4, UR26 ;  /* 0x0000001a00047c02 */ /* 0x004fc80008000f00 */
[----:B------:R2:W3:Y:S03]  /*abe0*/  SYNCS.PHASECHK.TRANS64.TRYWAIT P1, [R4+URZ+0x32430], R3 ;  /* 0x03243003040075a7 */ /* 0x0004e6000802017f */
[----:B---3--:R-:W-:Y:S05]  /*abf0*/  @!P1 NANOSLEEP.SYNCS 0x989680 ;  /* 0x009896800000995d */ /* 0x008fea0003900000 */
[----:B------:R-:W3:Y:S02]  /*ac00*/  @!P1 SYNCS.PHASECHK.TRANS64 P1, [R4+URZ+0x32430], R3 ;  /* 0x03243003040095a7 */ /* 0x000ee4000802007f */
[----:B---3--:R-:W-:Y:S05]  /*ac10*/  @!P1 BRA `(.L_x_128) ;  /* 0xfffffffc00ec9947 */ /* 0x008fea000383ffff */
[----:B------:R-:W-:Y:S05]  /*ac20*/  BRA `(.L_x_127) ;  /* 0xffffff6400807947 */ /* 0x000fea000383ffff */
.L_x_129:
[----:B---3--:R-:W-:-:S04]  /*ac30*/  IMAD.U32 R5, RZ, RZ, UR41 ;  /* 0x00000029ff057e24 */ /* 0x008fc8000f8e00ff */
[----:B------:R3:W4:Y:S03]  /*ac40*/  SYNCS.PHASECHK.TRANS64.TRYWAIT P1, [R5+URZ+0x32410], R0 ;  /* 0x03241000050075a7 */ /* 0x000726000802017f */
[----:B----4-:R-:W-:Y:S05]  /*ac50*/  @!P1 NANOSLEEP.SYNCS 0x989680 ;  /* 0x009896800000995d */ /* 0x010fea0003900000 */
[----:B------:R-:W4:Y:S02]  /*ac60*/  @!P1 SYNCS.PHASECHK.TRANS64 P1, [R5+URZ+0x32410], R0 ;  /* 0x03241000050095a7 */ /* 0x000f24000802007f */
[----:B----4-:R-:W-:Y:S05]  /*ac70*/  @!P1 BRA `(.L_x_129) ;  /* 0xfffffffc00ec9947 */ /* 0x010fea000383ffff */
[----:B------:R-:W-:Y:S05]  /*ac80*/  BRA `(.L_x_205) ;  /* 0xffffff6800007947 */ /* 0x000fea000383ffff */
.L_x_133:
[----:B-1-3--:R-:W-:-:S04]  /*ac90*/  MOV R0, UR26 ;  /* 0x0000001a00007c02 */ /* 0x00afc80008000f00 */
[----:B------:R1:W3:Y:S03]  /*aca0*/  SYNCS.PHASECHK.TRANS64.TRYWAIT P1, [R0+URZ+0x32450], R3 ;  /* 0x03245003000075a7 */ /* 0x0002e6000802017f */
[----:B---3--:R-:W-:Y:S05]  /*acb0*/  @!P1 NANOSLEEP.SYNCS 0x989680 ;  /* 0x009896800000995d */ /* 0x008fea0003900000 */
[----:B------:R-:W3:Y:S02]  /*acc0*/  @!P1 SYNCS.PHASECHK.TRANS64 P1, [R0+URZ+0x32450], R3 ;  /* 0x03245003000095a7 */ /* 0x000ee4000802007f */
[----:B---3--:R-:W-:Y:S05]  /*acd0*/  @!P1 BRA `(.L_x_133) ;  /* 0xfffffffc00ec9947 */ /* 0x008fea000383ffff */
[----:B------:R-:W-:Y:S05]  /*ace0*/  BRA `(.L_x_132) ;  /* 0xffffff6800087947 */ /* 0x000fea000383ffff */
.L_x_138:
[----:B---3--:R-:W-:-:S04]  /*acf0*/  IMAD.U32 R6, RZ, RZ, UR29 ;  /* 0x0000001dff067e24 */ /* 0x008fc8000f8e00ff */
[----:B------:R3:W4:Y:S03]  /*ad00*/  SYNCS.PHASECHK.TRANS64.TRYWAIT P3, [R6+URZ+0x32430], R5 ;  /* 0x03243005060075a7 */ /* 0x000726000806017f */
[----:B----4-:R-:W-:Y:S05]  /*ad10*/  @!P3 NANOSLEEP.SYNCS 0x989680 ;  /* 0x009896800000b95d */ /* 0x010fea0003900000 */
[----:B------:R-:W4:Y:S02]  /*ad20*/  @!P3 SYNCS.PHASECHK.TRANS64 P3, [R6+URZ+0x32430], R5 ;  /* 0x032430050600b5a7 */ /* 0x000f24000806007f */
[----:B----4-:R-:W-:Y:S05]  /*ad30*/  @!P3 BRA `(.L_x_138) ;  /* 0xfffffffc00ecb947 */ /* 0x010fea000383ffff */
[----:B------:R-:W-:Y:S05]  /*ad40*/  BRA `(.L_x_137) ;  /* 0xffffff8c00287947 */ /* 0x000fea000383ffff */
.L_x_142:
[----:B-1-3--:R-:W-:-:S04]  /*ad50*/  MOV R6, UR29 ;  /* 0x0000001d00067c02 */ /* 0x00afc80008000f00 */
[----:B------:R1:W3:Y:S03]  /*ad60*/  SYNCS.PHASECHK.TRANS64.TRYWAIT P3, [R6+URZ+0x32450], R5 ;  /* 0x03245005060075a7 */ /* 0x0002e6000806017f */
[----:B---3--:R-:W-:Y:S05]  /*ad70*/  @!P3 NANOSLEEP.SYNCS 0x989680 ;  /* 0x009896800000b95d */ /* 0x008fea0003900000 */
[----:B------:R-:W3:Y:S02]  /*ad80*/  @!P3 SYNCS.PHASECHK.TRANS64 P3, [R6+URZ+0x32450], R5 ;  /* 0x032450050600b5a7 */ /* 0x000ee4000806007f */
[----:B---3--:R-:W-:Y:S05]  /*ad90*/  @!P3 BRA `(.L_x_142) ;  /* 0xfffffffc00ecb947 */ /* 0x008fea000383ffff */
[----:B------:R-:W-:Y:S05]  /*ada0*/  BRA `(.L_x_141) ;  /* 0xffffff8c00807947 */ /* 0x000fea000383ffff */
.L_x_152:
        /* <DEDUP_REMOVED lines=11> */
.L_x_207:
[----:B------:R-:W-:Y:S05]  /*ae60*/  BSYNC B0 ;  /* 0x0000000000007941 */ /* 0x000fea0003800000 */
.L_x_206:
[----:B------:R-:W-:Y:S05]  /*ae70*/  BRA `(.L_x_208) ;  /* 0xffffffd400f87947 */ /* 0x000fea000383ffff */
.L_x_153:
[----:B------:R-:W-:Y:S01]  /*ae80*/  BSSY B0, `(.L_x_209) ;  /* 0x0000006000007945 */ /* 0x000fe20003800000 */
[----:B------:R-:W-:-:S07]  /*ae90*/  IMAD.MOV.U32 R15, RZ, RZ, -0x1 ;  /* 0xffffffffff0f7424 */ /* 0x000fce00078e00ff */
[----:B------:R-:W-:Y:S05]  /*aea0*/  WARPSYNC.COLLECTIVE R15, `(.L_x_210) ;  /* 0x000000000f0c7348 */ /* 0x000fea0003c00000 */
[----:B------:R-:W-:Y:S02]  /*aeb0*/  ELECT P6, UR62, PT ;  /* 0x00000000003e782f */ /* 0x000fe400038c0000 */
[----:B------:R-:W-:Y:S01]  /*aec0*/  MOV R14, UR62 ;  /* 0x0000003e000e7c02 */ /* 0x000fe20008000f00 */
[----:B------:R-:W-:Y:S10]  /*aed0*/  ENDCOLLECTIVE ;  /* 0x000000000000791b */ /* 0x000ff40003800000 */
.L_x_210:
[----:B------:R-:W-:Y:S05]  /*aee0*/  BSYNC B0 ;  /* 0x0000000000007941 */ /* 0x000fea0003800000 */
.L_x_209:
[----:B------:R-:W-:Y:S05]  /*aef0*/  BRA `(.L_x_211) ;  /* 0xffffffd400f07947 */ /* 0x000fea000383ffff */
.L_x_156:
[----:B--2---:R2:W3:Y:S02]  /*af00*/  SYNCS.PHASECHK.TRANS64.TRYWAIT P1, [R5+URZ+0x32440], R10 ;  /* 0x0324400a050075a7 */ /* 0x0044e4000802017f */
[----:B---3--:R-:W-:Y:S05]  /*af10*/  @!P1 NANOSLEEP.SYNCS 0x989680 ;  /* 0x009896800000995d */ /* 0x008fea0003900000 */
[----:B------:R-:W3:Y:S02]  /*af20*/  @!P1 SYNCS.PHASECHK.TRANS64 P1, [R5+URZ+0x32440], R10 ;  /* 0x0324400a050095a7 */ /* 0x000ee4000802007f */
[----:B---3--:R-:W-:Y:S05]  /*af30*/  @!P1 BRA `(.L_x_156) ;  /* 0xfffffffc00f09947 */ /* 0x008fea000383ffff */
[----:B------:R-:W-:Y:S05]  /*af40*/  BRA `(.L_x_212) ;  /* 0xffffffd800507947 */ /* 0x000fea000383ffff */
.L_x_161:
        /* <DEDUP_REMOVED lines=8> */
.L_x_164:
[----:B--2---:R2:W3:Y:S02]  /*afd0*/  SYNCS.PHASECHK.TRANS64.TRYWAIT P1, [R8+URZ+0x32460], R5 ;  /* 0x03246005080075a7 */ /* 0x0044e4000802017f */
[----:B---3--:R-:W-:Y:S05]  /*afe0*/  @!P1 NANOSLEEP.SYNCS 0x989680 ;  /* 0x009896800000995d */ /* 0x008fea0003900000 */
[----:B------:R-:W3:Y:S02]  /*aff0*/  @!P1 SYNCS.PHASECHK.TRANS64 P1, [R8+URZ+0x32460], R5 ;  /* 0x03246005080095a7 */ /* 0x000ee4000802007f */
[----:B---3--:R-:W-:Y:S05]  /*b000*/  @!P1 BRA `(.L_x_164) ;  /* 0xfffffffc00f09947 */ /* 0x008fea000383ffff */
[----:B------:R-:W-:Y:S05]  /*b010*/  BRA `(.L_x_214) ;  /* 0xffffffdc00c87947 */ /* 0x000fea000383ffff */
.L_x_171:
[----:B--2---:R2:W3:Y:S02]  /*b020*/  SYNCS.PHASECHK.TRANS64.TRYWAIT P2, [R2+URZ+0x32440], R3 ;  /* 0x03244003020075a7 */ /* 0x0044e4000804017f */
[----:B---3--:R-:W-:Y:S05]  /*b030*/  @!P2 NANOSLEEP.SYNCS 0x989680 ;  /* 0x009896800000a95d */ /* 0x008fea0003900000 */
[----:B------:R-:W3:Y:S02]  /*b040*/  @!P2 SYNCS.PHASECHK.TRANS64 P2, [R2+URZ+0x32440], R3 ;  /* 0x032440030200a5a7 */ /* 0x000ee4000804007f */
[----:B---3--:R-:W-:Y:S05]  /*b050*/  @!P2 BRA `(.L_x_171) ;  /* 0xfffffffc00f0a947 */ /* 0x008fea000383ffff */
[----:B------:R-:W-:Y:S05]  /*b060*/  BRA `(.L_x_215) ;  /* 0xffffffe400207947 */ /* 0x000fea000383ffff */
.L_x_173:
[----:B---3--:R3:W4:Y:S02]  /*b070*/  SYNCS.PHASECHK.TRANS64.TRYWAIT P2, [R2+URZ+0x32460], R3 ;  /* 0x03246003020075a7 */ /* 0x008724000804017f */
[----:B----4-:R-:W-:Y:S05]  /*b080*/  @!P2 NANOSLEEP.SYNCS 0x989680 ;  /* 0x009896800000a95d */ /* 0x010fea0003900000 */
[----:B------:R-:W4:Y:S02]  /*b090*/  @!P2 SYNCS.PHASECHK.TRANS64 P2, [R2+URZ+0x32460], R3 ;  /* 0x032460030200a5a7 */ /* 0x000f24000804007f */
[----:B----4-:R-:W-:Y:S05]  /*b0a0*/  @!P2 BRA `(.L_x_173) ;  /* 0xfffffffc00f0a947 */ /* 0x010fea000383ffff */
[----:B------:R-:W-:Y:S05]  /*b0b0*/  BRA `(.L_x_216) ;  /* 0xffffffe4007c7947 */ /* 0x000fea000383ffff */
.L_x_179:
[----:B-1----:R1:W2:Y:S02]  /*b0c0*/  SYNCS.PHASECHK.TRANS64.TRYWAIT P2, [R3+URZ+0x32440], R2 ;  /* 0x03244002030075a7 */ /* 0x0022a4000804017f */
[----:B--2---:R-:W-:Y:S05]  /*b0d0*/  @!P2 NANOSLEEP.SYNCS 0x989680 ;  /* 0x009896800000a95d */ /* 0x004fea0003900000 */
[----:B------:R-:W2:Y:S02]  /*b0e0*/  @!P2 SYNCS.PHASECHK.TRANS64 P2, [R3+URZ+0x32440], R2 ;  /* 0x032440020300a5a7 */ /* 0x000ea4000804007f */
[----:B--2---:R-:W-:Y:S05]  /*b0f0*/  @!P2 BRA `(.L_x_179) ;  /* 0xfffffffc00f0a947 */ /* 0x004fea000383ffff */
[----:B------:R-:W-:Y:S05]  /*b100*/  BRA `(.L_x_217) ;  /* 0xffffffe800b87947 */ /* 0x000fea000383ffff */
.L_x_181:
[----:B--2---:R2:W3:Y:S02]  /*b110*/  SYNCS.PHASECHK.TRANS64.TRYWAIT P2, [R3+URZ+0x32460], R2 ;  /* 0x03246002030075a7 */ /* 0x0044e4000804017f */
[----:B---3--:R-:W-:Y:S05]  /*b120*/  @!P2 NANOSLEEP.SYNCS 0x989680 ;  /* 0x009896800000a95d */ /* 0x008fea0003900000 */
[----:B------:R-:W3:Y:S02]  /*b130*/  @!P2 SYNCS.PHASECHK.TRANS64 P2, [R3+URZ+0x32460], R2 ;  /* 0x032460020300a5a7 */ /* 0x000ee4000804007f */
[----:B---3--:R-:W-:Y:S05]  /*b140*/  @!P2 BRA `(.L_x_181) ;  /* 0xfffffffc00f0a947 */ /* 0x008fea000383ffff */
[----:B------:R-:W-:Y:S05]  /*b150*/  BRA `(.L_x_218) ;  /* 0xffffffec00147947 */ /* 0x000fea000383ffff */
.L_x_186:
[----:B-1----:R1:W2:Y:S02]  /*b160*/  SYNCS.PHASECHK.TRANS64.TRYWAIT P2, [R3+URZ+0x32440], R2 ;  /* 0x03244002030075a7 */ /* 0x0022a4000804017f */
[----:B--2---:R-:W-:Y:S05]  /*b170*/  @!P2 NANOSLEEP.SYNCS 0x989680 ;  /* 0x009896800000a95d */ /* 0x004fea0003900000 */
[----:B------:R-:W2:Y:S02]  /*b180*/  @!P2 SYNCS.PHASECHK.TRANS64 P2, [R3+URZ+0x32440], R2 ;  /* 0x032440020300a5a7 */ /* 0x000ea4000804007f */
[----:B--2---:R-:W-:Y:S05]  /*b190*/  @!P2 BRA `(.L_x_186) ;  /* 0xfffffffc00f0a947 */ /* 0x004fea000383ffff */
[----:B------:R-:W-:Y:S05]  /*b1a0*/  BRA `(.L_x_219) ;  /* 0xfffffff000387947 */ /* 0x000fea000383ffff */
.L_x_188:
[----:B--2---:R2:W3:Y:S02]  /*b1b0*/  SYNCS.PHASECHK.TRANS64.TRYWAIT P2, [R3+URZ+0x32460], R2 ;  /* 0x03246002030075a7 */ /* 0x0044e4000804017f */
[----:B---3--:R-:W-:Y:S05]  /*b1c0*/  @!P2 NANOSLEEP.SYNCS 0x989680 ;  /* 0x009896800000a95d */ /* 0x008fea0003900000 */
[----:B------:R-:W3:Y:S02]  /*b1d0*/  @!P2 SYNCS.PHASECHK.TRANS64 P2, [R3+URZ+0x32460], R2 ;  /* 0x032460020300a5a7 */ /* 0x000ee4000804007f */
[----:B---3--:R-:W-:Y:S05]  /*b1e0*/  @!P2 BRA `(.L_x_188) ;  /* 0xfffffffc00f0a947 */ /* 0x008fea000383ffff */
[----:B------:R-:W-:Y:S05]  /*b1f0*/  BRA `(.L_x_220) ;  /* 0xfffffff000947947 */ /* 0x000fea000383ffff */
.L_x_193:
[----:B--2---:R2:W3:Y:S02]  /*b200*/  SYNCS.PHASECHK.TRANS64.TRYWAIT P0, [R0+URZ+0x32420], R3 ;  /* 0x03242003000075a7 */ /* 0x0044e4000800017f */
[----:B---3--:R-:W-:Y:S05]  /*b210*/  @!P0 NANOSLEEP.SYNCS 0x989680 ;  /* 0x009896800000895d */ /* 0x008fea0003900000 */
[----:B------:R-:W3:Y:S02]  /*b220*/  @!P0 SYNCS.PHASECHK.TRANS64 P0, [R0+URZ+0x32420], R3 ;  /* 0x03242003000085a7 */ /* 0x000ee4000800007f */
[----:B---3--:R-:W-:Y:S05]  /*b230*/  @!P0 BRA `(.L_x_193) ;  /* 0xfffffffc00f08947 */ /* 0x008fea000383ffff */
[----:B------:R-:W-:Y:S05]  /*b240*/  BRA `(.L_x_221) ;  /* 0xfffffff400907947 */ /* 0x000fea000383ffff */
.L_x_194:
        /* <DEDUP_REMOVED lines=11> */
.L_x_223:
[----:B------:R-:W-:Y:S05]  /*b300*/  BSYNC B0 ;  /* 0x0000000000007941 */ /* 0x000fea0003800000 */
.L_x_222:
[----:B------:R-:W-:Y:S05]  /*b310*/  BRA `(.L_x_224) ;  /* 0xfffffff400787947 */ /* 0x000fea000383ffff */
.L_x_197:
[----:B------:R-:W-:Y:S01]  /*b320*/  BSSY B1, `(.L_x_225) ;  /* 0x0000006000017945 */ /* 0x000fe20003800000 */
[----:B------:R-:W-:-:S07]  /*b330*/  MOV R15, 0xffffffff ;  /* 0xffffffff000f7802 */ /* 0x000fce0000000f00 */
[----:B-123--:R-:W-:Y:S05]  /*b340*/  WARPSYNC.COLLECTIVE R15, `(.L_x_226) ;  /* 0x000000000f0c7348 */ /* 0x00efea0003c00000 */
[----:B------:R-:W-:Y:S02]  /*b350*/  ELECT P6, UR62, PT ;  /* 0x00000000003e782f */ /* 0x000fe400038c0000 */
[----:B------:R-:W-:Y:S01]  /*b360*/  MOV R14, UR62 ;  /* 0x0000003e000e7c02 */ /* 0x000fe20008000f00 */
[----:B-123--:R-:W-:Y:S10]  /*b370*/  ENDCOLLECTIVE ;  /* 0x000000000000791b */ /* 0x00eff40003800000 */
.L_x_226:
[----:B------:R-:W-:Y:S05]  /*b380*/  BSYNC B1 ;  /* 0x0000000000017941 */ /* 0x000fea0003800000 */
.L_x_225:
[----:B------:R-:W-:Y:S05]  /*b390*/  BRA `(.L_x_227) ;  /* 0xfffffff400707947 */ /* 0x000fea000383ffff */
.L_x_199:
[----:B--2---:R2:W3:Y:S02]  /*b3a0*/  SYNCS.PHASECHK.TRANS64.TRYWAIT P0, [R6+URZ], R5 ;  /* 0x00000005060075a7 */ /* 0x0044e4000800017f */
[----:B---3--:R-:W-:Y:S05]  /*b3b0*/  @!P0 NANOSLEEP.SYNCS 0x989680 ;  /* 0x009896800000895d */ /* 0x008fea0003900000 */
[----:B------:R-:W3:Y:S02]  /*b3c0*/  @!P0 SYNCS.PHASECHK.TRANS64 P0, [R6+URZ], R5 ;  /* 0x00000005060085a7 */ /* 0x000ee4000800007f */
[----:B---3--:R-:W-:Y:S05]  /*b3d0*/  @!P0 BRA `(.L_x_199) ;  /* 0xfffffffc00f08947 */ /* 0x008fea000383ffff */
[----:B------:R-:W-:Y:S05]  /*b3e0*/  BRA `(.L_x_228) ;  /* 0xfffffff400a47947 */ /* 0x000fea000383ffff */
.L_x_200:
[----:B---3--:R3:W4:Y:S02]  /*b3f0*/  SYNCS.PHASECHK.TRANS64.TRYWAIT P0, [R3+URZ], R2 ;  /* 0x00000002030075a7 */ /* 0x008724000800017f */
[----:B----4-:R-:W-:Y:S05]  /*b400*/  @!P0 NANOSLEEP.SYNCS 0x989680 ;  /* 0x009896800000895d */ /* 0x010fea0003900000 */
[----:B------:R-:W4:Y:S02]  /*b410*/  @!P0 SYNCS.PHASECHK.TRANS64 P0, [R3+URZ], R2 ;  /* 0x00000002030085a7 */ /* 0x000f24000800007f */
[----:B----4-:R-:W-:Y:S05]  /*b420*/  @!P0 BRA `(.L_x_200) ;  /* 0xfffffffc00f08947 */ /* 0x010fea000383ffff */
[----:B------:R-:W-:Y:S05]  /*b430*/  BRA `(.L_x_229) ;  /* 0xfffffff400987947 */ /* 0x000fea000383ffff */
.L_x_202:
[----:B---3--:R3:W4:Y:S02]  /*b440*/  SYNCS.PHASECHK.TRANS64.TRYWAIT P0, [R16+URZ], R5 ;  /* 0x00000005100075a7 */ /* 0x008724000800017f */
[----:B----4-:R-:W-:Y:S05]  /*b450*/  @!P0 NANOSLEEP.SYNCS 0x989680 ;  /* 0x009896800000895d */ /* 0x010fea0003900000 */
[----:B------:R-:W4:Y:S02]  /*b460*/  @!P0 SYNCS.PHASECHK.TRANS64 P0, [R16+URZ], R5 ;  /* 0x00000005100085a7 */ /* 0x000f24000800007f */
[----:B----4-:R-:W-:Y:S05]  /*b470*/  @!P0 BRA `(.L_x_202) ;  /* 0xfffffffc00f08947 */ /* 0x010fea000383ffff */
[----:B------:R-:W-:Y:S05]  /*b480*/  BRA `(.L_x_230) ;  /* 0xfffffff4009c7947 */ /* 0x000fea000383ffff */
.L_x_231:
        /* <DEDUP_REMOVED lines=15> */
.L_x_4715:


//--------------------- .text._ZN7cutlass13device_kernelIN5flash11enable_sm90INS1_16FlashAttnFwdSm90INS1_25CollectiveMainloopFwdSm90ILi2EN4cute5tupleIJNS5_1CILi1EEES8_S8_EEENS6_IJNS7_ILi128EEENS7_ILi96EEENS7_ILi64EEEEEELi256ENS_6half_tEfNS_4arch4Sm90ELb0ELb0ELb1ELb1ELb0ELb0ELb0ELb1ELb0ELb0ELb0ELb0EEENS1_21CollectiveEpilogueFwdINS6_IJSA_NS7_ILi256EEESB_EEES9_SE_SG_Li256ELb1ELb0ELb0ELb0EEENS1_36VarlenDynamicPersistentTileSchedulerILi128ELi96ELi256ELi32ELb0ELb0ELb1ELb0ELb1ELb1EEEEEEEEEvNT_6ParamsE --------------------------
	.section	.text._ZN7cutlass13device_kernelIN5flash11enable_sm90INS1_16FlashAttnFwdSm90INS1_25CollectiveMainloopFwdSm90ILi2EN4cute5tupleIJNS5_1CILi1EEES8_S8_EEENS6_IJNS7_ILi128EEENS7_ILi96EEENS7_ILi64EEEEEELi256ENS_6half_tEfNS_4arch4Sm90ELb0ELb0ELb1ELb1ELb0ELb0ELb0ELb1ELb0ELb0ELb0ELb0EEENS1_21CollectiveEpilogueFwdINS6_IJSA_NS7_ILi256EEESB_EEES9_SE_SG_Li256ELb1ELb0ELb0ELb0EEENS1_36VarlenDynamicPersistentTileSchedulerILi128ELi96ELi256ELi32ELb0ELb0ELb1ELb0ELb1ELb1EEEEEEEEEvNT_6ParamsE,"ax",@progbits
	.align	128
.text._ZN7cutlass13device_kernelIN5flash11enable_sm90INS1_16FlashAttnFwdSm90INS1_25CollectiveMainloopFwdSm90ILi2EN4cute5tupleIJNS5_1CILi1EEES8_S8_EEENS6_IJNS7_ILi128EEENS7_ILi96EEENS7_ILi64EEEEEELi256ENS_6half_tEfNS_4arch4Sm90ELb0ELb0ELb1ELb1ELb0ELb0ELb0ELb1ELb0ELb0ELb0ELb0EEENS1_21CollectiveEpilogueFwdINS6_IJSA_NS7_ILi256EEESB_EEES9_SE_SG_Li256ELb1ELb0ELb0ELb0EEENS1_36VarlenDynamicPersistentTileSchedulerILi128ELi96ELi256ELi32ELb0ELb0ELb1ELb0ELb1ELb1EEEEEEEEEvNT_6ParamsE:
        .type           _ZN7cutlass13device_kernelIN5flash11enable_sm90INS1_16FlashAttnFwdSm90INS1_25CollectiveMainloopFwdSm90ILi2EN4cute5tupleIJNS5_1CILi1EEES8_S8_EEENS6_IJNS7_ILi128EEENS7_ILi96EEENS7_ILi64EEEEEELi256ENS_6half_tEfNS_4arch4Sm90ELb0ELb0ELb1ELb1ELb0ELb0ELb0ELb1ELb0ELb0ELb0ELb0EEENS1_21CollectiveEpilogueFwdINS6_IJSA_NS7_ILi256EEESB_EEES9_SE_SG_Li256ELb1ELb0ELb0ELb0EEENS1_36VarlenDynamicPersistentTileSchedulerILi128ELi96ELi256ELi32ELb0ELb0ELb1ELb0ELb1ELb1EEEEEEEEEvNT_6ParamsE,@function
        .size           _ZN7cutlass13device_kernelIN5flash11enable_sm90INS1_16FlashAttnFwdSm90INS1_25CollectiveMainloopFwdSm90ILi2EN4cute5tupleIJNS5_1CILi1EEES8_S8_EEENS6_IJNS7_ILi128EEENS7_ILi96EEENS7_ILi64EEEEEELi256ENS_6half_tEfNS_4arch4Sm90ELb0ELb0ELb1ELb1ELb0ELb0ELb0ELb1ELb0ELb0ELb0ELb0EEENS1_21CollectiveEpilogueFwdINS6_IJSA_NS7_ILi256EEESB_EEES9_SE_SG_Li256ELb1ELb0ELb0ELb0EEENS1_36VarlenDynamicPersistentTileSchedulerILi128ELi96ELi256ELi32ELb0ELb0ELb1ELb0ELb1ELb1EEEEEEEEEvNT_6ParamsE,(.L_x_4716 - _ZN7cutlass13device_kernelIN5flash11enable_sm90INS1_16FlashAttnFwdSm90INS1_25CollectiveMainloopFwdSm90ILi2EN4cute5tupleIJNS5_1CILi1EEES8_S8_EEENS6_IJNS7_ILi128EEENS7_ILi96EEENS7_ILi64EEEEEELi256ENS_6half_tEfNS_4arch4Sm90ELb0ELb0ELb1ELb1ELb0ELb0ELb0ELb1ELb0ELb0ELb0ELb0EEENS1_21CollectiveEpilogueFwdINS6_IJSA_NS7_ILi256EEESB_EEES9_SE_SG_Li256ELb1ELb0ELb0ELb0EEENS1_36VarlenDynamicPersistentTileSchedulerILi128ELi96ELi256ELi32ELb0ELb0ELb1ELb0ELb1ELb1EEEEEEEEEvNT_6ParamsE)
        .other          _ZN7cutlass13device_kernelIN5flash11enable_sm90INS1_16FlashAttnFwdSm90INS1_25CollectiveMainloopFwdSm90ILi2EN4cute5tupleIJNS5_1CILi1EEES8_S8_EEENS6_IJNS7_ILi128EEENS7_ILi96EEENS7_ILi64EEEEEELi256ENS_6half_tEfNS_4arch4Sm90ELb0ELb0ELb1ELb1ELb0ELb0ELb0ELb1ELb0ELb0ELb0ELb0EEENS1_21CollectiveEpilogueFwdINS6_IJSA_NS7_ILi256EEESB_EEES9_SE_SG_Li256ELb1ELb0ELb0ELb0EEENS1_36VarlenDynamicPersistentTileSchedulerILi128ELi96ELi256ELi32ELb0ELb0ELb1ELb0ELb1ELb1EEEEEEEEEvNT_6ParamsE,@"STO_CUDA_ENTRY STV_DEFAULT"
_ZN7cutlass13device_kernelIN5flash11enable_sm90INS1_16FlashAttnFwdSm90INS1_25CollectiveMainloopFwdSm90ILi2EN4cute5tupleIJNS5_1CILi1EEES8_S8_EEENS6_IJNS7_ILi128EEENS7_ILi96EEENS7_ILi64EEEEEELi256ENS_6half_tEfNS_4arch4Sm90ELb0ELb0ELb1ELb1ELb0ELb0ELb0ELb1ELb0ELb0ELb0ELb0EEENS1_21CollectiveEpilogueFwdINS6_IJSA_NS7_ILi256EEESB_EEES9_SE_SG_Li256ELb1ELb0ELb0ELb0EEENS1_36VarlenDynamicPersistentTileSchedulerILi128ELi96ELi256ELi32ELb0ELb0ELb1ELb0ELb1ELb1EEEEEEEEEvNT_6ParamsE:
[----:B------:R-:W0:Y:S02]  /*0000*/  LDC R1, c[0x0][0x28] ;  /* 0x00000a00ff017b82 */ /* 0x000e240000000800 */
[----:B0-----:R-:W-:Y:S01]  /*0010*/  VIADD R1, R1, 0xffffffd0 ;  /* 0xffffffd001017836 */ /* 0x001fe20000000000 */
[----:B------:R-:W0:Y:S01]  /*0020*/  S2R R3, SR_TID.X ;  /* 0x0000000000037919 */ /* 0x000e220000002100 */
[----:B------:R-:W-:Y:S01]  /*0030*/  ELECT P0, URZ, PT ;  /* 0x00000000003f782f */ /* 0x000fe20003800000 */
[----:B------:R-:W-:Y:S01]  /*0040*/  BSSY B0, `(.L_x_232) ;  /* 0x0000011000007945 */ /* 0x000fe20003800000 */
[--C-:B0-----:R-:W-:Y:S02]  /*0050*/  SHF.R.U32.HI R0, RZ, 0x5, R3.reuse ;  /* 0x00000005ff007819 */ /* 0x101fe40000011603 */
[----:B------:R-:W-:-:S03]  /*0060*/  SHF.R.U32.HI R22, RZ, 0x7, R3 ;  /* 0x00000007ff167819 */ /* 0x000fc60000011603 */
[----:B------:R-:W0:Y:S02]  /*0070*/  SHFL.IDX PT, R2, R0, RZ, 0x1f ;  /* 0x00001fff00027589 */ /* 0x000e2400000e0000 */
[----:B0-----:R-:W-:-:S13]  /*0080*/  ISETP.EQ.AND P0, PT, R2, RZ, P0 ;  /* 0x000000ff0200720c */ /* 0x001fda0000702270 */
[----:B------:R-:W-:Y:S05]  /*0090*/  @!P0 BRA `(.L_x_233) ;  /* 0x00000000002c8947 */ /* 0x000fea0003800000 */
[----:B------:R-:W-:Y:S02]  /*00a0*/  ULDC.64 UR4, c[0x0][0x198] ;  /* 0x0000660000047ab9 */ /* 0x000fe40000000a00 */
[----:B------:R-:W-:Y:S02]  /*00b0*/  UIADD3 UR6, UP0, UR4, 0x270, URZ ;  /* 0x0000027004067890 */ /* 0x000fe4000ff1e03f */
[----:B------:R-:W-:Y:S02]  /*00c0*/  UIADD3 UR8, UP1, UR4, 0x370, URZ ;  /* 0x0000037004087890 */ /* 0x000fe4000ff3e03f */
[----:B------:R-:W-:Y:S02]  /*00d0*/  UIADD3 UR4, UP2, UR4, 0x470, URZ ;  /* 0x0000047004047890 */ /* 0x000fe4000ff5e03f */
[----:B------:R-:W-:Y:S02]  /*00e0*/  UIADD3.X UR7, URZ, UR5, URZ, UP0, !UPT ;  /* 0x000000053f077290 */ /* 0x000fe400087fe43f */
[----:B------:R-:W-:-:S02]  /*00f0*/  UIADD3.X UR9, URZ, UR5, URZ, UP1, !UPT ;  /* 0x000000053f097290 */ /* 0x000fc40008ffe43f */
[----:B------:R-:W-:-:S05]  /*0100*/  UIADD3.X UR5, URZ, UR5, URZ, UP2, !UPT ;  /* 0x000000053f057290 */ /* 0x000fca00097fe43f */
[----:B------:R0:W-:Y:S02]  /*0110*/  UTMACCTL.PF [UR6] ;  /* 0x00000000060079b9 */ /* 0x0001e40008040000 */
[----:B------:R0:W-:Y:S02]  /*0120*/  UTMACCTL.PF [UR8] ;  /* 0x00000000080079b9 */ /* 0x0001e40008040000 */
[----:B------:R0:W-:Y:S02]  /*0130*/  UTMACCTL.PF [UR4] ;  /* 0x00000000040079b9 */ /* 0x0001e40008040000 */
[----:B0-----:R-:W-:Y:S01]  /*0140*/  NOP ;  /* 0x0000000000007918 */ /* 0x001fe20000000000 */
.L_x_233:
[----:B------:R-:W-:Y:S05]  /*0150*/  BSYNC B0 ;  /* 0x0000000000007941 */ /* 0x000fea0003800000 */
.L_x_232:
[----:B------:R-:W-:Y:S01]  /*0160*/  VOTEU.ANY UP0, P0 ;  /* 0x00000000003f7886 */ /* 0x000fe20000000100 */
[----:B------:R-:W0:Y:S01]  /*0170*/  SHFL.IDX PT, R3, R22, RZ, 0x1f ;  /* 0x00001fff16037589 */ /* 0x000e2200000e0000 */
[----:B------:R-:W-:Y:S01]  /*0180*/  UMOV UR4, 0x1 ;  /* 0x0000000100047882 */ /* 0x000fe20000000000 */
[----:B------:R-:W-:Y:S01]  /*0190*/  UMOV UR7, 0x100 ;  /* 0x0000010000077882 */ /* 0x000fe20000000000 */
[----:B------:R-:W-:Y:S01]  /*01a0*/  VOTEU.ANY UP1, P0 ;  /* 0x00000000003f7886 */ /* 0x000fe20000020100 */
[----:B------:R-:W1:Y:S01]  /*01b0*/  @UP0 S2UR UR8, SR_CgaCtaId ;  /* 0x00000000000809c3 */ /* 0x000e620000008800 */
[----:B------:R-:W2:Y:S01]  /*01c0*/  SHFL.IDX PT, R2, R0, RZ, 0x1f ;  /* 0x00001fff00027589 */ /* 0x000ea200000e0000 */
[----:B------:R-:W-:Y:S01]  /*01d0*/  @UP0 UMOV UR6, 0x400 ;  /* 0x0000040000060882 */ /* 0x000fe20000000000 */
[----:B------:R-:W-:-:S04]  /*01e0*/  @UP0 UIADD3 UR4, -UR4, 0x100000, URZ ;  /* 0x0010000004040890 */ /* 0x000fc8000fffe13f */
[----:B------:R-:W-:Y:S02]  /*01f0*/  @UP0 USHF.L.U32 UR5, UR4, 0xb, URZ ;  /* 0x0000000b04050899 */ /* 0x000fe4000800063f */
[----:B------:R-:W-:Y:S01]  /*0200*/  @UP0 USHF.L.U32 UR4, UR4, 0x1, URZ ;  /* 0x0000000104040899 */ /* 0x000fe2000800063f */
[----:B------:R-:W-:Y:S01]  /*0210*/  VOTEU.ANY UP2, P0 ;  /* 0x00000000003f7886 */ /* 0x000fe20000040100 */
[----:B0-----:R-:W-:Y:S01]  /*0220*/  R2UR UR9, R3 ;  /* 0x00000000030972ca */ /* 0x001fe200000e0000 */
[----:B-1----:R-:W-:Y:S01]  /*0230*/  @UP0 ULEA UR8, UR8, UR6, 0x18 ;  /* 0x0000000608080291 */ /* 0x002fe2000f8ec03f */
[----:B--2---:R-:W-:Y:S01]  /*0240*/  ISETP.NE.AND P1, PT, R2, RZ, PT ;  /* 0x000000ff0200720c */ /* 0x004fe20003f25270 */
[----:B------:R-:W-:-:S04]  /*0250*/  @UP0 UIADD3 UR6, -UR7, 0x100000, URZ ;  /* 0x0010000007060890 */ /* 0x000fc8000fffe13f */
[----:B------:R-:W-:Y:S02]  /*0260*/  @UP0 USHF.L.U32 UR7, UR6, 0xb, URZ ;  /* 0x0000000b06070899 */ /* 0x000fe4000800063f */
[----:B------:R-:W-:-:S04]  /*0270*/  @UP0 USHF.L.U32 UR6, UR6, 0x1, URZ ;  /* 0x0000000106060899 */ /* 0x000fc8000800063f */
[----:B------:R-:W-:Y:S01]  /*0280*/  UISETP.NE.AND UP0, UPT, UR9, URZ, UPT ;  /* 0x0000003f0900728c */ /* 0x000fe2000bf05270 */
[----:B------:R-:W0:Y:S02]  /*0290*/  FENCE.VIEW.ASYNC.S ;  /* 0x00000000000073c6 */ /* 0x000e240000000000 */
[----:B0-----:R0:W1:Y:S05]  /*02a0*/  @UP1 SYNCS.EXCH.64 URZ, [UR8+0x22800], UR4 ;  /* 0x02280004083f15b2 */ /* 0x00106a0008000100 */
[----:B------:R0:W2:Y:S01]  /*02b0*/  @UP2 SYNCS.EXCH.64 URZ, [UR8+0x22820], UR6 ;  /* 0x02282006083f25b2 */ /* 0x0000a20008000100 */
[----:B------:R-:W-:Y:S05]  /*02c0*/  @P1 BRA `(.L_x_234) ;  /* 0x0000000000481947 */ /* 0x000fea0003800000 */
[----:B0-----:R-:W0:Y:S01]  /*02d0*/  S2UR UR5, SR_CgaCtaId ;  /* 0x00000000000579c3 */ /* 0x001e220000008800 */
[----:B------:R-:W-:Y:S01]  /*02e0*/  UMOV UR4, 0x400 ;  /* 0x0000040000047882 */ /* 0x000fe20000000000 */
[----:B------:R-:W-:Y:S01]  /*02f0*/  UMOV UR6, 0x1 ;  /* 0x0000000100067882 */ /* 0x000fe20000000000 */
[----:B------:R-:W-:Y:S01]  /*0300*/  UMOV UR9, 0x2 ;  /* 0x0000000200097882 */ /* 0x000fe20000000000 */
[----:B------:R-:W-:-:S04]  /*0310*/  UIADD3 UR6, -UR6, 0x100000, URZ ;  /* 0x0010000006067890 */ /* 0x000fc8000fffe13f */
[----:B------:R-:W-:Y:S02]  /*0320*/  USHF.L.U32 UR7, UR6, 0xb, URZ ;  /* 0x0000000b06077899 */ /* 0x000fe4000800063f */
[----:B------:R-:W-:Y:S01]  /*0330*/  USHF.L.U32 UR6, UR6, 0x1, URZ ;  /* 0x0000000106067899 */ /* 0x000fe2000800063f */
[----:B------:R-:W-:Y:S01]  /*0340*/  ELECT P0, URZ, PT ;  /* 0x00000000003f782f */ /* 0x000fe20003800000 */
[----:B0-----:R-:W-:Y:S02]  /*0350*/  ULEA UR8, UR5, UR4, 0x18 ;  /* 0x0000000405087291 */ /* 0x001fe4000f8ec03f */
[----:B------:R-:W-:-:S04]  /*0360*/  UIADD3 UR4, -UR9, 0x100000, URZ ;  /* 0x0010000009047890 */ /* 0x000fc8000fffe13f */
[----:B------:R-:W-:Y:S02]  /*0370*/  USHF.L.U32 UR5, UR4, 0xb, URZ ;  /* 0x0000000b04057899 */ /* 0x000fe4000800063f */
[----:B------:R-:W-:Y:S01]  /*0380*/  USHF.L.U32 UR4, UR4, 0x1, URZ ;  /* 0x0000000104047899 */ /* 0x000fe2000800063f */
[----:B------:R-:W0:Y:S03]  /*0390*/  FENCE.VIEW.ASYNC.S ;  /* 0x00000000000073c6 */ /* 0x000e260000000000 */
[----:B0-----:R3:W4:Y:S08]  /*03a0*/  SYNCS.EXCH.64 URZ, [UR8+0x22830], UR6 ;  /* 0x02283006083f75b2 */ /* 0x0017300008000100 */
[----:B------:R3:W0:Y:S01]  /*03b0*/  SYNCS.EXCH.64 URZ, [UR8+0x22840], UR4 ;  /* 0x02284004083f75b2 */ /* 0x0006220008000100 */
[----:B------:R3:W0:Y:S01]  /*03c0*/  SYNCS.EXCH.64 URZ, [UR8+0x22838], UR6 ;  /* 0x02283806083f75b2 */ /* 0x0006220008000100 */
[----:B------:R3:W0:Y:S02]  /*03d0*/  SYNCS.EXCH.64 URZ, [UR8+0x22848], UR4 ;  /* 0x02284804083f75b2 */ /* 0x0006240008000100 */
[----:B---3--:R-:W-:Y:S01]  /*03e0*/  NOP ;  /* 0x0000000000007918 */ /* 0x008fe20000000000 */
.L_x_234:
[----:B------:R-:W3:Y:S01]  /*03f0*/  SHFL.IDX PT, R2, R0, RZ, 0x1f ;  /* 0x00001fff00027589 */ /* 0x000ee200000e0000 */
[----:B------:R-:W-:Y:S01]  /*0400*/  NOP ;  /* 0x0000000000007918 */ /* 0x000fe20000000000 */
[----:B---3--:R-:W-:-:S13]  /*0410*/  ISETP.NE.AND P0, PT, R2, RZ, PT ;  /* 0x000000ff0200720c */ /* 0x008fda0003f05270 */
[----:B------:R-:W-:Y:S05]  /*0420*/  @P0 BRA `(.L_x_235) ;  /* 0x0000000000480947 */ /* 0x000fea0003800000 */
[----:B0-----:R-:W0:Y:S01]  /*0430*/  S2UR UR5, SR_CgaCtaId ;  /* 0x00000000000579c3 */ /* 0x001e220000008800 */
[----:B------:R-:W-:Y:S01]  /*0440*/  UMOV UR4, 0x400 ;  /* 0x0000040000047882 */ /* 0x000fe20000000000 */
[----:B------:R-:W-:Y:S01]  /*0450*/  UMOV UR6, 0x1 ;  /* 0x0000000100067882 */ /* 0x000fe20000000000 */
[----:B------:R-:W-:Y:S01]  /*0460*/  UMOV UR7, 0x2 ;  /* 0x0000000200077882 */ /* 0x000fe20000000000 */
[----:B------:R-:W-:Y:S01]  /*0470*/  ELECT P0, URZ, PT ;  /* 0x00000000003f782f */ /* 0x000fe20003800000 */
[----:B0-----:R-:W-:Y:S02]  /*0480*/  ULEA UR8, UR5, UR4, 0x18 ;  /* 0x0000000405087291 */ /* 0x001fe4000f8ec03f */
[----:B------:R-:W-:-:S04]  /*0490*/  UIADD3 UR4, -UR6, 0x100000, URZ ;  /* 0x0010000006047890 */ /* 0x000fc8000fffe13f */
[----:B------:R-:W-:Y:S02]  /*04a0*/  USHF.L.U32 UR5, UR4, 0xb, URZ ;  /* 0x0000000b04057899 */ /* 0x000fe4000800063f */
[----:B------:R-:W-:Y:S02]  /*04b0*/  USHF.L.U32 UR4, UR4, 0x1, URZ ;  /* 0x0000000104047899 */ /* 0x000fe4000800063f */
[----:B------:R-:W-:-:S04]  /*04c0*/  UIADD3 UR6, -UR7, 0x100000, URZ ;  /* 0x0010000007067890 */ /* 0x000fc8000fffe13f */
[----:B------:R-:W-:Y:S02]  /*04d0*/  USHF.L.U32 UR7, UR6, 0xb, URZ ;  /* 0x0000000b06077899 */ /* 0x000fe4000800063f */
[----:B------:R-:W-:Y:S01]  /*04e0*/  USHF.L.U32 UR6, UR6, 0x1, URZ ;  /* 0x0000000106067899 */ /* 0x000fe2000800063f */
[----:B------:R-:W0:Y:S03]  /*04f0*/  FENCE.VIEW.ASYNC.S ;  /* 0x00000000000073c6 */ /* 0x000e260000000000 */
[----:B0-----:R3:W0:Y:S08]  /*0500*/  SYNCS.EXCH.64 URZ, [UR8+0x22850], UR4 ;  /* 0x02285004083f75b2 */ /* 0x0016300008000100 */
[----:B------:R3:W0:Y:S01]  /*0510*/  SYNCS.EXCH.64 URZ, [UR8+0x22860], UR6 ;  /* 0x02286006083f75b2 */ /* 0x0006220008000100 */
[----:B------:R3:W0:Y:S01]  /*0520*/  SYNCS.EXCH.64 URZ, [UR8+0x22858], UR4 ;  /* 0x02285804083f75b2 */ /* 0x0006220008000100 */
[----:B------:R3:W0:Y:S02]  /*0530*/  SYNCS.EXCH.64 URZ, [UR8+0x22868], UR6 ;  /* 0x02286806083f75b2 */ /* 0x0006240008000100 */
[----:B---3--:R-:W-:Y:S01]  /*0540*/  NOP ;  /* 0x0000000000007918 */ /* 0x008fe20000000000 */
.L_x_235:
[----:B------:R-:W3:Y:S01]  /*0550*/  SHFL.IDX PT, R2, R0, RZ, 0x1f ;  /* 0x00001fff00027589 */ /* 0x000ee200000e0000 */
[----:B------:R-:W-:Y:S01]  /*0560*/  NOP ;  /* 0x0000000000007918 */ /* 0x000fe20000000000 */
[----:B---3--:R-:W-:-:S13]  /*0570*/  ISETP.NE.AND P0, PT, R2, RZ, PT ;  /* 0x000000ff0200720c */ /* 0x008fda0003f05270 */
[----:B------:R-:W-:Y:S05]  /*0580*/  @P0 BRA `(.L_x_236) ;  /* 0x0000000000380947 */ /* 0x000fea0003800000 */
[----:B0-----:R-:W0:Y:S01]  /*0590*/  S2UR UR5, SR_CgaCtaId ;  /* 0x00000000000579c3 */ /* 0x001e220000008800 */
[----:B------:R-:W-:Y:S01]  /*05a0*/  UMOV UR4, 0x400 ;  /* 0x0000040000047882 */ /* 0x000fe20000000000 */
[----:B------:R-:W-:Y:S01]  /*05b0*/  UMOV UR7, 0x1 ;  /* 0x0000000100077882 */ /* 0x000fe20000000000 */
[----:B------:R-:W-:Y:S01]  /*05c0*/  ELECT P0, URZ, PT ;  /* 0x00000000003f782f */ /* 0x000fe20003800000 */
[----:B0-----:R-:W-:Y:S02]  /*05d0*/  ULEA UR6, UR5, UR4, 0x18 ;  /* 0x0000000405067291 */ /* 0x001fe4000f8ec03f */
[----:B------:R-:W-:-:S04]  /*05e0*/  UIADD3 UR4, -UR7, 0x100000, URZ ;  /* 0x0010000007047890 */ /* 0x000fc8000fffe13f */
[----:B------:R-:W-:Y:S02]  /*05f0*/  USHF.L.U32 UR5, UR4, 0xb, URZ ;  /* 0x0000000b04057899 */ /* 0x000fe4000800063f */
[----:B------:R-:W-:Y:S01]  /*0600*/  USHF.L.U32 UR4, UR4, 0x1, URZ ;  /* 0x0000000104047899 */ /* 0x000fe2000800063f */
[----:B------:R-:W0:Y:S11]  /*0610*/  FENCE.VIEW.ASYNC.S ;  /* 0x00000000000073c6 */ /* 0x000e360000000000 */
[----:B0-----:R3:W0:Y:S01]  /*0620*/  SYNCS.EXCH.64 URZ, [UR6+0x22870], UR4 ;  /* 0x02287004063f75b2 */ /* 0x0016220008000100 */
[----:B------:R3:W0:Y:S01]  /*0630*/  SYNCS.EXCH.64 URZ, [UR6+0x22880], UR4 ;  /* 0x02288004063f75b2 */ /* 0x0006220008000100 */
[----:B------:R3:W0:Y:S01]  /*0640*/  SYNCS.EXCH.64 URZ, [UR6+0x22878], UR4 ;  /* 0x02287804063f75b2 */ /* 0x0006220008000100 */
[----:B------:R3:W0:Y:S02]  /*0650*/  SYNCS.EXCH.64 URZ, [UR6+0x22888], UR4 ;  /* 0x02288804063f75b2 */ /* 0x0006240008000100 */
[----:B---3--:R-:W-:Y:S01]  /*0660*/  NOP ;  /* 0x0000000000007918 */ /* 0x008fe20000000000 */
.L_x_236:
        /* <DEDUP_REMOVED lines=22> */
.L_x_237:
        /* <DEDUP_REMOVED lines=22> */
.L_x_238:
[----:B------:R-:W-:Y:S01]  /*0930*/  PLOP3.LUT P0, PT, PT, PT, UP0, 0x80, 0x0 ;  /* 0x000000000000781c */ /* 0x000fe20003f0f008 */
[----:B------:R-:W-:Y:S01]  /*0940*/  UMOV UR36, 0x1 ;  /* 0x0000000100247882 */ /* 0x000fe20000000000 */
[----:B------:R-:W-:Y:S01]  /*0950*/  NOP ;  /* 0x0000000000007918 */ /* 0x000fe20000000000 */
[----:B------:R-:W-:Y:S01]  /*0960*/  USEL UR36, UR36, 0x2, !UP0 ;  /* 0x0000000224247887 */ /* 0x000fe2000c000000 */
[----:B------:R-:W-:Y:S01]  /*0970*/  ULDC.64 UR40, c[0x0][0x208] ;  /* 0x0000820000287ab9 */ /* 0x000fe20000000a00 */
[----:B012-4-:R-:W-:Y:S08]  /*0980*/  BAR.SYNC.DEFER_BLOCKING 0x0 ;  /* 0x0000000000007b1d */ /* 0x017ff00000010000 */
[----:B------:R-:W-:Y:S05]  /*0990*/  @!P0 BRA `(.L_x_239) ;  /* 0x0000008400b08947 */ /* 0x000fea0003800000 */
.L_x_240:
[----:B------:R-:W-:-:S08]  /*09a0*/  NOP ;  /* 0x0000000000007918 */ /* 0x000fd00000000000 */
[----:B------:R-:W0:Y:S02]  /*09b0*/  USETMAXREG.TRY_ALLOC.CTAPOOL UP0, 0xf0 ;  /* 0x000000f0000079c8 */ /* 0x000e240008000600 */
[----:B0-----:R-:W-:-:S13]  /*09c0*/  PLOP3.LUT P0, PT, PT, PT, UP0, 0x80, 0x0 ;  /* 0x000000000000781c */ /* 0x001fda0003f0f008 */
[----:B------:R-:W-:Y:S05]  /*09d0*/  @!P0 BRA `(.L_x_240) ;  /* 0xfffffffc00f08947 */ /* 0x000fea000383ffff */
[----:B------:R-:W-:Y:S06]  /*09e0*/  BAR.ARV 0x8, 0x120 ;  /* 0x0204800000007b1d */ /* 0x000fec0000002000 */
[----:B------:R-:W-:Y:S02]  /*09f0*/  ISETP.NE.AND P0, PT, R22, 0x1, PT ;  /* 0x000000011600780c */ /* 0x000fe40003f05270 */
[----:B------:R-:W0:Y:S01]  /*0a00*/  S2UR UR5, SR_CgaCtaId ;  /* 0x00000000000579c3 */ /* 0x000e220000008800 */
[----:B------:R-:W-:-:S10]  /*0a10*/  UMOV UR4, 0x400 ;  /* 0x0000040000047882 */ /* 0x000fd40000000000 */
[----:B------:R-:W-:Y:S08]  /*0a20*/  @!P0 BAR.ARV 0x9, 0x100 ;  /* 0x0244000000008b1d */ /* 0x000ff00000002000 */
[----:B------:R-:W-:Y:S01]  /*0a30*/  BAR.SYNC.DEFER_BLOCKING 0x5, 0x120 ;  /* 0x0144800000007b1d */ /* 0x000fe20000010000 */
[----:B0-----:R-:W-:-:S09]  /*0a40*/  ULEA UR4, UR5, UR4, 0x18 ;  /* 0x0000000405047291 */ /* 0x001fd2000f8ec03f */
[----:B------:R-:W0:Y:S01]  /*0a50*/  LDS.128 R40, [UR4+0x228d0] ;  /* 0x0228d004ff287984 */ /* 0x000e220008000c00 */
[----:B------:R-:W-:Y:S01]  /*0a60*/  ULDC UR4, c[0x0][0xc14] ;  /* 0x0003050000047ab9 */ /* 0x000fe20000000800 */
[----:B------:R-:W-:Y:S06]  /*0a70*/  BAR.ARV 0x4, 0x120 ;  /* 0x0104800000007b1d */ /* 0x000fec0000002000 */
[----:B0-----:R-:W-:-:S13]  /*0a80*/  ISETP.GE.AND P0, PT, R43, UR4, PT ;  /* 0x000000042b007c0c */ /* 0x001fda000bf06270 */
[----:B------:R-:W-:Y:S05]  /*0a90*/  @P0 EXIT ;  /* 0x000000000000094d */ /* 0x000fea0003800000 */
[----:B------:R-:W0:Y:S01]  /*0aa0*/  S2R R0, SR_TID.X ;  /* 0x0000000000007919 */ /* 0x000e220000002100 */
[----:B------:R-:W-:Y:S01]  /*0ab0*/  R2UR UR5, R42 ;  /* 0x000000002a0572ca */ /* 0x000fe200000e0000 */
[----:B------:R-:W-:Y:S01]  /*0ac0*/  ULOP3.LUT UR47, UR36, 0x1, URZ, 0xfc, !UPT ;  /* 0x00000001242f7892 */ /* 0x000fe2000f8efc3f */
[----:B------:R-:W-:Y:S01]  /*0ad0*/  UMOV UR39, URZ ;  /* 0x0000003f00277c82 */ /* 0x000fe20008000000 */
[----:B------:R-:W-:Y:S01]  /*0ae0*/  UMOV UR38, URZ ;  /* 0x0000003f00267c82 */ /* 0x000fe20008000000 */
[----:B------:R-:W-:Y:S01]  /*0af0*/  UMOV UR37, URZ ;  /* 0x0000003f00257c82 */ /* 0x000fe20008000000 */
[----:B0-----:R-:W-:-:S05]  /*0b00*/  VIADD R203, R0, 0xffffff80 ;  /* 0xffffff8000cb7836 */ /* 0x001fca0000000000 */
[----:B------:R-:W-:-:S04]  /*0b10*/  SHF.R.S32.HI R0, RZ, 0x1f, R203 ;  /* 0x0000001fff007819 */ /* 0x000fc800000114cb */
[CC--:B------:R-:W-:Y:S02]  /*0b20*/  LEA.HI R2, R0.reuse, R203.reuse, RZ, 0x7 ;  /* 0x000000cb00027211 */ /* 0x0c0fe400078f38ff */
[----:B------:R-:W-:Y:S02]  /*0b30*/  LEA.HI R3, R0, R203, RZ, 0x4 ;  /* 0x000000cb00037211 */ /* 0x000fe400078f20ff */
[C---:B------:R-:W-:Y:S02]  /*0b40*/  LOP3.LUT R4, R2.reuse, 0xffffff80, RZ, 0xc0, !PT ;  /* 0xffffff8002047812 */ /* 0x040fe400078ec0ff */
[----:B------:R-:W-:Y:S02]  /*0b50*/  SHF.R.S32.HI R23, RZ, 0x7, R2 ;  /* 0x00000007ff177819 */ /* 0x000fe40000011402 */
[----:B------:R-:W-:Y:S01]  /*0b60*/  SHF.R.S32.HI R6, RZ, 0x4, R3 ;  /* 0x00000004ff067819 */ /* 0x000fe20000011403 */
[----:B------:R-:W-:Y:S01]  /*0b70*/  IMAD.IADD R19, R203, 0x1, -R4 ;  /* 0x00000001cb137824 */ /* 0x000fe200078e0a04 */
[----:B------:R-:W-:-:S04]  /*0b80*/  LEA.HI R2, R2, R23, RZ, 0x1 ;  /* 0x0000001702027211 */ /* 0x000fc800078f08ff */
[----:B------:R-:W-:Y:S02]  /*0b90*/  SHF.R.S32.HI R8, RZ, 0x1f, R19 ;  /* 0x0000001fff087819 */ /* 0x000fe40000011413 */
[----:B------:R-:W-:Y:S02]  /*0ba0*/  LOP3.LUT R2, R2, 0x3fffffe, RZ, 0xc0, !PT ;  /* 0x03fffffe02027812 */ /* 0x000fe400078ec0ff */
[CC--:B------:R-:W-:Y:S02]  /*0bb0*/  LEA.HI R7, R8.reuse, R19.reuse, RZ, 0x2 ;  /* 0x0000001308077211 */ /* 0x0c0fe400078f10ff */
[----:B------:R-:W-:Y:S01]  /*0bc0*/  LEA.HI R8, R8, R19, RZ, 0x5 ;  /* 0x0000001308087211 */ /* 0x000fe200078f28ff */
[----:B------:R-:W-:Y:S01]  /*0bd0*/  IMAD.IADD R2, R23, 0x1, -R2 ;  /* 0x0000000117027824 */ /* 0x000fe200078e0a02 */
[--C-:B------:R-:W-:Y:S02]  /*0be0*/  SHF.R.S32.HI R9, RZ, 0x2, R7.reuse ;  /* 0x00000002ff097819 */ /* 0x100fe40000011407 */
[----:B------:R-:W-:-:S02]  /*0bf0*/  SHF.R.S32.HI R4, RZ, 0x1f, R7 ;  /* 0x0000001fff047819 */ /* 0x000fc40000011407 */
[----:B------:R-:W-:Y:S02]  /*0c00*/  SHF.R.S32.HI R8, RZ, 0x5, R8 ;  /* 0x00000005ff087819 */ /* 0x000fe40000011408 */
[----:B------:R-:W-:Y:S02]  /*0c10*/  LEA.HI R5, R4, R9, RZ, 0x3 ;  /* 0x0000000904057211 */ /* 0x000fe400078f18ff */
[CC--:B------:R-:W-:Y:S02]  /*0c20*/  LEA.HI R4, R0.reuse, R203.reuse, RZ, 0x5 ;  /* 0x000000cb00047211 */ /* 0x0c0fe400078f28ff */
[----:B------:R-:W-:Y:S02]  /*0c30*/  LOP3.LUT R10, R5, 0xfffffff8, RZ, 0xc0, !PT ;  /* 0xfffffff8050a7812 */ /* 0x000fe400078ec0ff */
[----:B------:R-:W-:Y:S01]  /*0c40*/  LEA.HI R0, R0, R203, RZ, 0x3 ;  /* 0x000000cb00007211 */ /* 0x000fe200078f18ff */
[----:B------:R-:W-:Y:S01]  /*0c50*/  IMAD.SHL.U32 R5, R4, 0x20, RZ ;  /* 0x0000002004057824 */ /* 0x000fe200078e00ff */
[----:B------:R-:W-:Y:S01]  /*0c60*/  LOP3.LUT R4, R3, 0x3fffff0, RZ, 0xc0, !PT ;  /* 0x03fffff003047812 */ /* 0x000fe200078ec0ff */
[----:B------:R-:W-:Y:S01]  /*0c70*/  IMAD.IADD R9, R9, 0x1, -R10 ;  /* 0x0000000109097824 */ /* 0x000fe200078e0a0a */
[----:B------:R-:W-:-:S02]  /*0c80*/  LEA.HI R3, R3, R6, RZ, 0x1 ;  /* 0x0000000603037211 */ /* 0x000fc400078f08ff */
[----:B------:R-:W-:Y:S01]  /*0c90*/  LOP3.LUT R5, R5, 0xfffffc00, RZ, 0xc0, !PT ;  /* 0xfffffc0005057812 */ /* 0x000fe200078ec0ff */
[----:B------:R-:W-:Y:S01]  /*0ca0*/  IMAD R9, R8, 0x10, R9 ;  /* 0x0000001008097824 */ /* 0x000fe200078e0209 */
[----:B------:R-:W-:Y:S01]  /*0cb0*/  LOP3.LUT R3, R3, 0x1ffffffe, RZ, 0xc0, !PT ;  /* 0x1ffffffe03037812 */ /* 0x000fe200078ec0ff */
[----:B------:R-:W-:Y:S01]  /*0cc0*/  IMAD.IADD R4, R203, 0x1, -R4 ;  /* 0x00000001cb047824 */ /* 0x000fe200078e0a04 */
[----:B------:R-:W-:Y:S01]  /*0cd0*/  LOP3.LUT R200, R7, 0x7ffffffc, RZ, 0xc0, !PT ;  /* 0x7ffffffc07c87812 */ /* 0x000fe200078ec0ff */
[----:B------:R-:W-:Y:S01]  /*0ce0*/  IMAD R201, R2, 0x40, R9 ;  /* 0x0000004002c97824 */ /* 0x000fe200078e0209 */
[----:B------:R-:W-:Y:S01]  /*0cf0*/  LOP3.LUT R2, R0, 0x1ffffff8, RZ, 0xc0, !PT ;  /* 0x1ffffff800027812 */ /* 0x000fe200078ec0ff */
[----:B------:R-:W-:Y:S01]  /*0d00*/  IMAD R4, R4, 0x40, R5 ;  /* 0x0000004004047824 */ /* 0x000fe200078e0205 */
[----:B------:R-:W-:Y:S01]  /*0d10*/  SHF.R.S32.HI R16, RZ, 0x3, R0 ;  /* 0x00000003ff107819 */ /* 0x000fe20000011400 */
[----:B------:R-:W-:Y:S01]  /*0d20*/  IMAD.IADD R3, R6, 0x1, -R3 ;  /* 0x0000000106037824 */ /* 0x000fe200078e0a03 */
[----:B------:R-:W-:Y:S01]  /*0d30*/  IADD3 R200, R19, -R200, RZ ;  /* 0x800000c813c87210 */ /* 0x000fe20007ffe0ff */
[----:B------:R-:W-:-:S02]  /*0d40*/  IMAD.IADD R2, R203, 0x1, -R2 ;  /* 0x00000001cb027824 */ /* 0x000fc400078e0a02 */
[----:B------:R-:W-:Y:S02]  /*0d50*/  IMAD R202, R3, 0x8, R4 ;  /* 0x0000000803ca7824 */ /* 0x000fe400078e0204 */
[----:B------:R-:W-:-:S07]  /*0d60*/  IMAD.SHL.U32 R2, R2, 0x8, RZ ;  /* 0x0000000802027824 */ /* 0x000fce00078e00ff */
.L_x_282:
[----:B0---45:R-:W0:Y:S01]  /*0d70*/  LDC.64 R4, c[0x0][0xc60] ;  /* 0x00031800ff047b82 */ /* 0x031e220000000a00 */
[----:B------:R-:W-:Y:S01]  /*0d80*/  ULDC.64 UR6, c[0x0][0xa28] ;  /* 0x00028a0000067ab9 */ /* 0x000fe20000000a00 */
[----:B------:R-:W-:Y:S01]  /*0d90*/  ULDC.64 UR8, c[0x0][0xa20] ;  /* 0x0002880000087ab9 */ /* 0x000fe20000000a00 */
[----:B------:R-:W-:Y:S01]  /*0da0*/  ULDC UR4, c[0x0][0x404] ;  /* 0x0001010000047ab9 */ /* 0x000fe20000000800 */
[----:B0-----:R-:W-:-:S06]  /*0db0*/  IMAD.WIDE R4, R43, 0x4, R4 ;  /* 0x000000042b047825 */ /* 0x001fcc00078e0204 */
[----:B--2---:R-:W2:Y:S01]  /*0dc0*/  LDG.E R4, desc[UR40][R4.64] ;  /* 0x0000002804047981 */ /* 0x004ea2000c1e1900 */
[----:B------:R-:W-:Y:S02]  /*0dd0*/  UISETP.NE.U32.AND UP0, UPT, UR6, URZ, UPT ;  /* 0x0000003f0600728c */ /* 0x000fe4000bf05070 */
[----:B------:R-:W-:Y:S02]  /*0de0*/  UISETP.NE.U32.AND UP1, UPT, UR8, URZ, UPT ;  /* 0x0000003f0800728c */ /* 0x000fe4000bf25070 */
[----:B------:R-:W-:Y:S02]  /*0df0*/  UISETP.NE.AND.EX UP0, UPT, UR7, URZ, UPT, UP0 ;  /* 0x0000003f0700728c */ /* 0x000fe4000bf05300 */
[----:B------:R-:W-:-:S04]  /*0e00*/  UISETP.NE.AND.EX UP1, UPT, UR9, URZ, UPT, UP1 ;  /* 0x0000003f0900728c */ /* 0x000fc8000bf25310 */
[----:B------:R-:W-:Y:S02]  /*0e10*/  PLOP3.LUT P0, PT, PT, PT, UP0, 0x80, 0x0 ;  /* 0x000000000000781c */ /* 0x000fe40003f0f008 */
[----:B------:R-:W-:Y:S02]  /*0e20*/  PLOP3.LUT P1, PT, PT, PT, UP1, 0x80, 0x0 ;  /* 0x000000000000781c */ /* 0x000fe40003f2f018 */
[----:B--2---:R-:W-:-:S13]  /*0e30*/  R2UR UR46, R4 ;  /* 0x00000000042e72ca */ /* 0x004fda00000e0000 */
[----:B------:R-:W-:Y:S02]  /*0e40*/  USHF.R.S32.HI UR45, URZ, 0x1f, UR46 ;  /* 0x0000001f3f2d7899 */ /* 0x000fe4000801142e */
[----:B------:R-:W-:Y:S02]  /*0e50*/  @UP0 ULEA UR6, UP2, UR46, UR6, 0x2 ;  /* 0x000000062e060291 */ /* 0x000fe4000f84103f */
[----:B------:R-:W-:Y:S02]  /*0e60*/  @UP1 ULEA UR8, UP3, UR46, UR8, 0x2 ;  /* 0x000000082e081291 */ /* 0x000fe4000f86103f */
[----:B------:R-:W-:Y:S02]  /*0e70*/  @UP0 ULEA.HI.X UR7, UR46, UR7, UR45, 0x2, UP2 ;  /* 0x000000072e070291 */ /* 0x000fe400090f142d */
[----:B------:R-:W-:Y:S01]  /*0e80*/  @UP1 ULEA.HI.X UR9, UR46, UR9, UR45, 0x2, UP3 ;  /* 0x000000092e091291 */ /* 0x000fe200098f142d */
[----:B------:R-:W-:Y:S02]  /*0e90*/  IMAD.U32 R4, RZ, RZ, UR6 ;  /* 0x00000006ff047e24 */ /* 0x000fe4000f8e00ff */
[----:B---3--:R-:W-:-:S02]  /*0ea0*/  IMAD.U32 R6, RZ, RZ, UR8 ;  /* 0x00000008ff067e24 */ /* 0x008fc4000f8e00ff */
[----:B------:R-:W-:Y:S01]  /*0eb0*/  IMAD.U32 R5, RZ, RZ, UR7 ;  /* 0x00000007ff057e24 */ /* 0x000fe2000f8e00ff */
[----:B------:R-:W-:Y:S01]  /*0ec0*/  ULDC.64 UR6, c[0x0][0x3f8] ;  /* 0x0000fe0000067ab9 */ /* 0x000fe20000000a00 */
[----:B------:R-:W-:-:S03]  /*0ed0*/  IMAD.U32 R7, RZ, RZ, UR9 ;  /* 0x00000009ff077e24 */ /* 0x000fc6000f8e00ff */
[----:B------:R-:W2:Y:S04]  /*0ee0*/  @P0 LDG.E R4, desc[UR40][R4.64] ;  /* 0x0000002804040981 */ /* 0x000ea8000c1e1900 */
[----:B------:R-:W3:Y:S01]  /*0ef0*/  @P1 LDG.E R6, desc[UR40][R6.64] ;  /* 0x0000002806061981 */ /* 0x000ee2000c1e1900 */
[----:B------:R-:W-:Y:S01]  /*0f00*/  UISETP.NE.U32.AND UP0, UPT, UR6, URZ, UPT ;  /* 0x0000003f0600728c */ /* 0x000fe2000bf05070 */
[----:B------:R-:W-:Y:S01]  /*0f10*/  IMAD.MOV.U32 R18, RZ, RZ, R41 ;  /* 0x000000ffff127224 */ /* 0x000fe200078e0029 */
[----:B------:R-:W-:Y:S01]  /*0f20*/  UMOV UR43, URZ ;  /* 0x0000003f002b7c82 */ /* 0x000fe20008000000 */
[----:B------:R-:W-:Y:S01]  /*0f30*/  ULDC UR6, c[0x0][0x2e0] ;  /* 0x0000b80000067ab9 */ /* 0x000fe20000000800 */
[----:B------:R-:W-:Y:S01]  /*0f40*/  UISETP.NE.AND.EX UP0, UPT, UR7, URZ, UPT, UP0 ;  /* 0x0000003f0700728c */ /* 0x000fe2000bf05300 */
[----:B------:R-:W-:Y:S01]  /*0f50*/  CS2R R44, SRZ ;  /* 0x00000000002c7805 */ /* 0x000fe2000001ff00 */
[----:B------:R-:W-:Y:S01]  /*0f60*/  UMOV UR44, UR5 ;  /* 0x00000005002c7c82 */ /* 0x000fe20008000000 */
[----:B------:R-:W-:Y:S01]  /*0f70*/  CS2R R150, SRZ ;  /* 0x0000000000967805 */ /* 0x000fe2000001ff00 */
[----:B------:R-:W-:Y:S01]  /*0f80*/  USEL UR4, UR4, 0x1, UP0 ;  /* 0x0000000104047887 */ /* 0x000fe20008000000 */
[----:B------:R-:W-:-:S02]  /*0f90*/  CS2R R148, SRZ ;  /* 0x0000000000947805 */ /* 0x000fc4000001ff00 */
[----:B------:R-:W-:Y:S02]  /*0fa0*/  CS2R R146, SRZ ;  /* 0x0000000000927805 */ /* 0x000fe4000001ff00 */
[----:B------:R-:W-:Y:S01]  /*0fb0*/  CS2R R144, SRZ ;  /* 0x0000000000907805 */ /* 0x000fe2000001ff00 */
[----:B------:R-:W-:Y:S01]  /*0fc0*/  UIMAD UR4, UR4, UR6, URZ ;  /* 0x00000006040472a4 */ /* 0x000fe2000f8e023f */
[----:B------:R-:W-:Y:S02]  /*0fd0*/  CS2R R142, SRZ ;  /* 0x00000000008e7805 */ /* 0x000fe4000001ff00 */
[----:B------:R-:W-:Y:S02]  /*0fe0*/  CS2R R140, SRZ ;  /* 0x00000000008c7805 */ /* 0x000fe4000001ff00 */
[----:B------:R-:W-:Y:S02]  /*0ff0*/  CS2R R138, SRZ ;  /* 0x00000000008a7805 */ /* 0x000fe4000001ff00 */
[----:B------:R-:W-:-:S02]  /*1000*/  CS2R R136, SRZ ;  /* 0x0000000000887805 */ /* 0x000fc4000001ff00 */
[----:B------:R-:W-:Y:S02]  /*1010*/  CS2R R134, SRZ ;  /* 0x0000000000867805 */ /* 0x000fe4000001ff00 */
[----:B------:R-:W-:Y:S02]  /*1020*/  CS2R R132, SRZ ;  /* 0x0000000000847805 */ /* 0x000fe4000001ff00 */
        /* <DEDUP_REMOVED lines=32> */
[----:B-1----:R-:W-:Y:S02]  /*1230*/  CS2R R68, SRZ ;  /* 0x0000000000447805 */ /* 0x002fe4000001ff00 */
[----:B------:R-:W-:-:S02]  /*1240*/  CS2R R166, SRZ ;  /* 0x0000000000a67805 */ /* 0x000fc4000001ff00 */
[----:B------:R-:W-:Y:S01]  /*1250*/  CS2R R154, SRZ ;  /* 0x00000000009a7805 */ /* 0x000fe2000001ff00 */
[----:B------:R-:W-:Y:S01]  /*1260*/  IMAD.MOV.U32 R28, RZ, RZ, RZ ;  /* 0x000000ffff1c7224 */ /* 0x000fe200078e00ff */
[----:B------:R-:W-:Y:S01]  /*1270*/  CS2R R60, SRZ ;  /* 0x00000000003c7805 */ /* 0x000fe2000001ff00 */
[----:B------:R-:W-:Y:S01]  /*1280*/  IMAD.MOV.U32 R3, RZ, RZ, RZ ;  /* 0x000000ffff037224 */ /* 0x000fe200078e00ff */
[----:B------:R-:W-:Y:S02]  /*1290*/  CS2R R24, SRZ ;  /* 0x0000000000187805 */ /* 0x000fe4000001ff00 */
[----:B------:R-:W-:Y:S02]  /*12a0*/  CS2R R168, SRZ ;  /* 0x0000000000a87805 */ /* 0x000fe4000001ff00 */
[----:B------:R-:W-:Y:S02]  /*12b0*/  CS2R R156, SRZ ;  /* 0x00000000009c7805 */ /* 0x000fe4000001ff00 */
[----:B------:R-:W-:-:S02]  /*12c0*/  CS2R R14, SRZ ;  /* 0x00000000000e7805 */ /* 0x000fc4000001ff00 */
[----:B------:R-:W-:Y:S02]  /*12d0*/  CS2R R12, SRZ ;  /* 0x00000000000c7805 */ /* 0x000fe4000001ff00 */
[----:B------:R-:W-:Y:S02]  /*12e0*/  CS2R R170, SRZ ;  /* 0x0000000000aa7805 */ /* 0x000fe4000001ff00 */
[----:B------:R-:W-:Y:S02]  /*12f0*/  CS2R R158, SRZ ;  /* 0x00000000009e7805 */ /* 0x000fe4000001ff00 */
[----:B------:R-:W-:Y:S01]  /*1300*/  CS2R R10, SRZ ;  /* 0x00000000000a7805 */ /* 0x000fe2000001ff00 */
[----:B------:R-:W-:Y:S01]  /*1310*/  IMAD.MOV.U32 R8, RZ, RZ, RZ ;  /* 0x000000ffff087224 */ /* 0x000fe200078e00ff */
[----:B--2---:R-:W-:Y:S02]  /*1320*/  @P0 R2UR UR43, R4 ;  /* 0x00000000042b02ca */ /* 0x004fe400000e0000 */
[----:B------:R-:W-:-:S02]  /*1330*/  PLOP3.LUT P0, PT, PT, PT, PT, 0x80, 0x0 ;  /* 0x000000000000781c */ /* 0x000fc40003f0f070 */
[----:B---3--:R-:W-:Y:S01]  /*1340*/  @P1 R2UR UR4, R6 ;  /* 0x00000000060412ca */ /* 0x008fe200000e0000 */
[----:B------:R-:W-:-:S14]  /*1350*/  @P1 BRA `(.L_x_241) ;  /* 0x0000000000341947 */ /* 0x000fdc0003800000 */
[----:B------:R-:W-:Y:S02]  /*1360*/  ULDC.64 UR6, c[0x0][0xa08] ;  /* 0x0002820000067ab9 */ /* 0x000fe40000000a00 */
[----:B------:R-:W-:-:S04]  /*1370*/  ISETP.NE.U32.AND P1, PT, RZ, UR6, PT ;  /* 0x00000006ff007c0c */ /* 0x000fc8000bf25070 */
[----:B------:R-:W-:-:S13]  /*1380*/  ISETP.NE.AND.EX P1, PT, RZ, UR7, PT, P1 ;  /* 0x00000007ff007c0c */ /* 0x000fda000bf25310 */
[----:B------:R-:W-:Y:S05]  /*1390*/  @!P1 BRA `(.L_x_241) ;  /* 0x0000000000249947 */ /* 0x000fea0003800000 */
[----:B------:R-:W-:Y:S02]  /*13a0*/  ULDC.64 UR4, c[0x0][0xa08] ;  /* 0x0002820000047ab9 */ /* 0x000fe40000000a00 */
[----:B------:R-:W-:-:S06]  /*13b0*/  UIMAD.WIDE UR4, UR46, 0x4, UR4 ;  /* 0x000000042e0478a5 */ /* 0x000fcc000f8e0204 */
[----:B------:R-:W-:Y:S02]  /*13c0*/  IMAD.U32 R4, RZ, RZ, UR4 ;  /* 0x00000004ff047e24 */ /* 0x000fe4000f8e00ff */
[----:B------:R-:W-:-:S05]  /*13d0*/  IMAD.U32 R5, RZ, RZ, UR5 ;  /* 0x00000005ff057e24 */ /* 0x000fca000f8e00ff */
[----:B------:R-:W2:Y:S04]  /*13e0*/  LDG.E R6, desc[UR40][R4.64] ;  /* 0x0000002804067981 */ /* 0x000ea8000c1e1900 */
[----:B------:R-:W3:Y:S01]  /*13f0*/  LDG.E R0, desc[UR40][R4.64+0x4] ;  /* 0x0000042804007981 */ /* 0x000ee2000c1e1900 */
[----:B--2---:R-:W-:Y:S02]  /*1400*/  R2UR UR4, R6 ;  /* 0x00000000060472ca */ /* 0x004fe400000e0000 */
[----:B---3--:R-:W-:-:S13]  /*1410*/  R2UR UR5, R0 ;  /* 0x00000000000572ca */ /* 0x008fda00000e0000 */
[----:B------:R-:W-:-:S12]  /*1420*/  UIADD3 UR4, -UR4, UR5, URZ ;  /* 0x0000000504047290 */ /* 0x000fd8000fffe13f */
.L_x_241:
[----:B------:R-:W-:Y:S01]  /*1430*/  UIADD3 UR43, -UR43, UR4, URZ ;  /* 0x000000042b2b7290 */ /* 0x000fe2000fffe13f */
[----:B------:R-:W-:Y:S01]  /*1440*/  IMAD.MOV.U32 R9, RZ, RZ, RZ ;  /* 0x000000ffff097224 */ /* 0x000fe200078e00ff */
[----:B------:R-:W-:Y:S02]  /*1450*/  CS2R R174, SRZ ;  /* 0x0000000000ae7805 */ /* 0x000fe4000001ff00 */
[----:B------:R-:W-:Y:S01]  /*1460*/  CS2R R172, SRZ ;  /* 0x0000000000ac7805 */ /* 0x000fe2000001ff00 */
[----:B------:R-:W-:Y:S01]  /*1470*/  UISETP.GE.AND UP0, UPT, UR43, 0x1, UPT ;  /* 0x000000012b00788c */ /* 0x000fe2000bf06270 */
[----:B------:R-:W-:Y:S01]  /*1480*/  CS2R R36, SRZ ;  /* 0x0000000000247805 */ /* 0x000fe2000001ff00 */
[----:B------:R-:W-:Y:S01]  /*1490*/  UIADD3 UR4, UR43, 0x5f, URZ ;  /* 0x0000005f2b047890 */ /* 0x000fe2000fffe03f */
[----:B------:R-:W-:Y:S02]  /*14a0*/  CS2R R176, SRZ ;  /* 0x0000000000b07805 */ /* 0x000fe4000001ff00 */
[----:B------:R-:W-:Y:S01]  /*14b0*/  CS2R R32, SRZ ;  /* 0x0000000000207805 */ /* 0x000fe2000001ff00 */
[----:B------:R-:W-:Y:S01]  /*14c0*/  IMAD.MOV.U32 R26, RZ, RZ, RZ ;  /* 0x000000ffff1a7224 */ /* 0x000fe200078e00ff */
[----:B------:R-:W-:Y:S01]  /*14d0*/  PLOP3.LUT P1, PT, PT, PT, UP0, 0x80, 0x0 ;  /* 0x000000000000781c */ /* 0x000fe20003f2f008 */
[----:B------:R-:W-:Y:S01]  /*14e0*/  UIMAD.WIDE UR4, UR4, 0x2aaaaaab, URZ ;  /* 0x2aaaaaab040478a5 */ /* 0x000fe2000f8e023f */
[----:B------:R-:W-:Y:S01]  /*14f0*/  IMAD.MOV.U32 R29, RZ, RZ, RZ ;  /* 0x000000ffff1d7224 */ /* 0x000fe200078e00ff */
[----:B------:R-:W-:Y:S01]  /*1500*/  MOV R179, RZ ;  /* 0x000000ff00b37202 */ /* 0x000fe20000000f00 */
[----:B------:R-:W-:Y:S01]  /*1510*/  IMAD.MOV.U32 R6, RZ, RZ, RZ ;  /* 0x000000ffff067224 */ /* 0x000fe200078e00ff */
[----:B------:R-:W-:Y:S01]  /*1520*/  USHF.R.U32.HI UR42, URZ, 0x1f, UR5 ;  /* 0x0000001f3f2a7899 */ /* 0x000fe20008011605 */
[----:B------:R-:W-:-:S03]  /*1530*/  CS2R R4, SRZ ;  /* 0x0000000000047805 */ /* 0x000fc6000001ff00 */
[----:B------:R-:W-:-:S04]  /*1540*/  ULEA.HI.SX32 UR42, UR5, UR42, 0x1c ;  /* 0x0000002a052a7291 */ /* 0x000fc8000f8fe23f */
[----:B------:R-:W-:Y:S08]  /*1550*/  @!P1 BRA `(.L_x_242) ;  /* 0x0000005000149947 */ /* 0x000ff00003800000 */
[----:B------:R-:W0:Y:S01]  /*1560*/  SHFL.IDX PT, R0, R23, RZ, 0x1f ;  /* 0x00001fff17007589 */ /* 0x000e2200000e0000 */
[----:B------:R-:W1:Y:S01]  /*1570*/  S2UR UR7, SR_CgaCtaId ;  /* 0x00000000000779c3 */ /* 0x000e620000008800 */
[----:B------:R-:W-:Y:S01]  /*1580*/  UMOV UR6, 0x400 ;  /* 0x0000040000067882 */ /* 0x000fe20000000000 */
[----:B0-----:R-:W-:Y:S01]  /*1590*/  R2UR UR4, R0 ;  /* 0x00000000000472ca */ /* 0x001fe200000e0000 */
[----:B-1----:R-:W-:-:S04]  /*15a0*/  ULEA UR6, UR7, UR6, 0x18 ;  /* 0x0000000607067291 */ /* 0x002fc8000f8ec03f */
[----:B------:R-:W-:-:S04]  /*15b0*/  UIADD3 UR6, UR6, 0x18400, URZ ;  /* 0x0001840006067890 */ /* 0x000fc8000fffe03f */
[----:B------:R-:W-:-:S04]  /*15c0*/  ULOP3.LUT UP0, URZ, UR6, 0x1bf, URZ, 0xc0, !UPT ;  /* 0x000001bf063f7892 */ /* 0x000fc8000f80c03f */
[----:B------:R-:W-:Y:S02]  /*15d0*/  ULEA.HI UR5, UR4, UR4, URZ, 0x1 ;  /* 0x0000000404057291 */ /* 0x000fe4000f8f083f */
[----:B------:R-:W-:Y:S02]  /*15e0*/  PLOP3.LUT P0, PT, PT, PT, UP0, 0x80, 0x0 ;  /* 0x000000000000781c */ /* 0x000fe40003f0f008 */
[----:B------:R-:W-:-:S04]  /*15f0*/  ULOP3.LUT UR5, UR5, 0x1e, URZ, 0xc0, !UPT ;  /* 0x0000001e05057892 */ /* 0x000fc8000f8ec03f */
[----:B------:R-:W-:-:S04]  /*1600*/  UIADD3 UR5, UR4, -UR5, URZ ;  /* 0x8000000504057290 */ /* 0x000fc8000fffe03f */
[----:B------:R-:W-:-:S04]  /*1610*/  ULEA UR5, UR5, UR6, 0xd ;  /* 0x0000000605057291 */ /* 0x000fc8000f8e683f */
[----:B------:R-:W-:-:S04]  /*1620*/  USHF.R.U32.HI UR5, URZ, 0x4, UR5 ;  /* 0x000000043f057899 */ /* 0x000fc80008011605 */
[----:B------:R-:W-:Y:S01]  /*1630*/  ULOP3.LUT UR48, UR5, 0x3fff, URZ, 0xc0, !UPT ;  /* 0x00003fff05307892 */ /* 0x000fe2000f8ec03f */
[----:B------:R-:W-:Y:S11]  /*1640*/  @!P0 BRA `(.L_x_243) ;  /* 0x0000000000408947 */ /* 0x000ff60003800000 */
[----:B------:R-:W-:Y:S01]  /*1650*/  MOV R0, 0x0 ;  /* 0x0000000000007802 */ /* 0x000fe20000000f00 */
[----:B------:R-:W-:Y:S01]  /*1660*/  ULDC.64 UR4, c[0x4][0x90] ;  /* 0x0100240000047ab9 */ /* 0x000fe20000000a00 */
[----:B------:R-:W-:Y:S01]  /*1670*/  ULDC.64 UR6, c[0x4][0x28] ;  /* 0x01000a0000067ab9 */ /* 0x000fe20000000a00 */
[----:B------:R-:W-:Y:S01]  /*1680*/  IMAD.U32 R4, RZ, RZ, UR4 ;  /* 0x00000004ff047e24 */ /* 0x000fe2000f8e00ff */
[----:B------:R0:W1:Y:S01]  /*1690*/  LDC.64 R14, c[0x4][R0] ;  /* 0x01000000000e7b82 */ /* 0x0000620000000a00 */
[----:B------:R-:W-:Y:S01]  /*16a0*/  IMAD.U32 R5, RZ, RZ, UR5 ;  /* 0x00000005ff057e24 */ /* 0x000fe2000f8e00ff */
[----:B------:R-:W-:Y:S01]  /*16b0*/  ULDC.64 UR4, c[0x4][0x98] ;  /* 0x0100260000047ab9 */ /* 0x000fe20000000a00 */
[----:B------:R-:W-:Y:S02]  /*16c0*/  IMAD.U32 R10, RZ, RZ, UR6 ;  /* 0x00000006ff0a7e24 */ /* 0x000fe4000f8e00ff */
[----:B------:R-:W-:Y:S02]  /*16d0*/  IMAD.U32 R6, RZ, RZ, UR4 ;  /* 0x00000004ff067e24 */ /* 0x000fe4000f8e00ff */
[----:B------:R-:W-:-:S02]  /*16e0*/  IMAD.U32 R7, RZ, RZ, UR5 ;  /* 0x00000005ff077e24 */ /* 0x000fc4000f8e00ff */
[----:B------:R-:W-:Y:S02]  /*16f0*/  IMAD.U32 R11, RZ, RZ, UR7 ;  /* 0x00000007ff0b7e24 */ /* 0x000fe4000f8e00ff */
[----:B------:R-:W-:Y:S02]  /*1700*/  IMAD.MOV.U32 R8, RZ, RZ, 0x70 ;  /* 0x00000070ff087424 */ /* 0x000fe400078e00ff */
[----:B------:R-:W-:Y:S02]  /*1710*/  IMAD.MOV.U32 R12, RZ, RZ, 0x1 ;  /* 0x00000001ff0c7424 */ /* 0x000fe400078e00ff */
[----:B0-----:R-:W-:-:S07]  /*1720*/  IMAD.MOV.U32 R13, RZ, RZ, RZ ;  /* 0x000000ffff0d7224 */ /* 0x001fce00078e00ff */
[----:B------:R-:W-:-:S07]  /*1730*/  LEPC R20, `(.L_x_243) ;  /* 0x000000001014794e */ /* 0x000fce0000000000 */
[----:B-1----:R-:W-:Y:S05]  /*1740*/  CALL.ABS.NOINC R14 ;  /* 0x000000000e007343 */ /* 0x002fea0003c00000 */
.L_x_243:
[----:B------:R-:W0:Y:S01]  /*1750*/  S2R R3, SR_CgaCtaId ;  /* 0x0000000000037919 */ /* 0x000e220000008800 */
[----:B------:R-:W-:Y:S01]  /*1760*/  ULEA.HI UR4, UR39, UR39, URZ, 0x1 ;  /* 0x0000002727047291 */ /* 0x000fe2000f8f083f */
[----:B------:R-:W-:Y:S01]  /*1770*/  MOV R6, 0x400 ;  /* 0x0000040000067802 */ /* 0x000fe20000000f00 */
[----:B------:R-:W-:Y:S02]  /*1780*/  VIADD R9, R22, 0x8 ;  /* 0x0000000816097836 */ /* 0x000fe40000000000 */
[----:B------:R-:W-:-:S04]  /*1790*/  ULOP3.LUT UR4, UR4, 0xfffffffe, URZ, 0xc0, !UPT ;  /* 0xfffffffe04047892 */ /* 0x000fc8000f8ec03f */
[----:B------:R-:W-:-:S06]  /*17a0*/  UIADD3 UR4, UR39, -UR4, URZ ;  /* 0x8000000427047290 */ /* 0x000fcc000fffe03f */
[----:B------:R-:W-:Y:S01]  /*17b0*/  IMAD.U32 R0, RZ, RZ, UR4 ;  /* 0x00000004ff007e24 */ /* 0x000fe2000f8e00ff */
[----:B0-----:R-:W-:-:S04]  /*17c0*/  LEA R6, R3, R6, 0x18 ;  /* 0x0000000603067211 */ /* 0x001fc800078ec0ff */
[----:B------:R-:W-:-:S04]  /*17d0*/  SHF.L.U32 R3, R0, 0x1f, RZ ;  /* 0x0000001f00037819 */ /* 0x000fc800000006ff */
[----:B------:R-:W0:Y:S02]  /*17e0*/  SYNCS.PHASECHK.TRANS64.TRYWAIT P0, [R6+URZ+0x22800], R3 ;  /* 0x02280003060075a7 */ /* 0x000e24000800017f */
[----:B0-----:R-:W-:Y:S05]  /*17f0*/  @!P0 BRA `(.L_x_244) ;  /* 0x000000bc00cc8947 */ /* 0x001fea0003800000 */
.L_x_366:
[----:B------:R-:W-:Y:S01]  /*1800*/  IMAD.U32 R0, RZ, RZ, UR47 ;  /* 0x0000002fff007e24 */ /* 0x000fe2000f8e00ff */
[----:B------:R-:W-:Y:S05]  /*1810*/  WARPSYNC.ALL ;  /* 0x0000000000007948 */ /* 0x000fea0003800000 */
[----:B------:R1:W-:Y:S01]  /*1820*/  BAR.SYNC.DEFER_BLOCKING R9, 0x100 ;  /* 0x000400090000751d */ /* 0x0003e20000010000 */
[----:B------:R-:W-:-:S13]  /*1830*/  ISETP.NE.AND P0, PT, R0, 0x3, PT ;  /* 0x000000030000780c */ /* 0x000fda0003f05270 */
[----:B-1----:R-:W-:Y:S05]  /*1840*/  @!P0 BRA `(.L_x_245) ;  /* 0x0000000000048947 */ /* 0x002fea0003800000 */
[----:B------:R-:W-:Y:S01]  /*1850*/  BPT.TRAP 0x1 ;  /* 0x000000040000795c */ /* 0x000fe20000300000 */
.L_x_245:
[----:B------:R-:W-:Y:S02]  /*1860*/  IMAD.U32 R5, RZ, RZ, UR37 ;  /* 0x00000025ff057e24 */ /* 0x000fe4000f8e00ff */
[----:B------:R-:W-:-:S03]  /*1870*/  IMAD.U32 R10, RZ, RZ, UR38 ;  /* 0x00000026ff0a7e24 */ /* 0x000fc6000f8e00ff */
[----:B------:R-:W-:Y:S02]  /*1880*/  LEA R5, R5, R6, 0x3 ;  /* 0x0000000605057211 */ /* 0x000fe400078e18ff */
[----:B------:R-:W-:-:S04]  /*1890*/  SHF.L.U32 R10, R10, 0x1f, RZ ;  /* 0x0000001f0a0a7819 */ /* 0x000fc800000006ff */
[----:B------:R1:W2:Y:S01]  /*18a0*/  SYNCS.PHASECHK.TRANS64.TRYWAIT P1, [R5+URZ+0x22830], R10 ;  /* 0x0228300a050075a7 */ /* 0x0002a2000802017f */
[----:B------:R-:W-:Y:S05]  /*18b0*/  @!P0 BRA `(.L_x_246) ;  /* 0x0000000000048947 */ /* 0x000fea0003800000 */
[----:B------:R-:W-:Y:S01]  /*18c0*/  BPT.TRAP 0x1 ;  /* 0x000000040000795c */ /* 0x000fe20000300000 */
.L_x_246:
[----:B--2---:R-:W-:Y:S05]  /*18d0*/  @P1 BRA `(.L_x_247) ;  /* 0x0000000000081947 */ /* 0x004fea0003800000 */
[----:B------:R-:W2:Y:S02]  /*18e0*/  SYNCS.PHASECHK.TRANS64.TRYWAIT P1, [R5+URZ+0x22830], R10 ;  /* 0x0228300a050075a7 */ /* 0x000ea4000802017f */
[----:B--2---:R-:W-:Y:S05]  /*18f0*/  @!P1 BRA `(.L_x_248) ;  /* 0x000000bc00a09947 */ /* 0x004fea0003800000 */
.L_x_247:
[----:B------:R-:W-:Y:S01]  /*1900*/  R2UR UR4, R6 ;  /* 0x00000000060472ca */ /* 0x000fe200000e0000 */
[----:B------:R-:W-:Y:S01]  /*1910*/  WARPGROUP.ARRIVE ;  /* 0x00000000000079c5 */ /* 0x000fe20000000000 */
[----:B------:R-:W-:Y:S01]  /*1920*/  UMOV UR5, 0x40000040 ;  /* 0x4000004000057882 */ /* 0x000fe20000000000 */
[----:B------:R-:W-:Y:S01]  /*1930*/  UMOV UR7, 0x40000040 ;  /* 0x4000004000077882 */ /* 0x000fe20000000000 */
[----:B------:R-:W-:Y:S01]  /*1940*/  UMOV UR9, 0x40000040 ;  /* 0x4000004000097882 */ /* 0x000fe20000000000 */
[----:B------:R-:W-:Y:S01]  /*1950*/  UMOV UR11, 0x40000040 ;  /* 0x40000040000b7882 */ /* 0x000fe20000000000 */
[----:B------:R-:W-:Y:S01]  /*1960*/  UMOV UR13, 0x40000040 ;  /* 0x40000040000d7882 */ /* 0x000fe20000000000 */
[----:B------:R-:W-:Y:S01]  /*1970*/  UMOV UR15, 0x40000040 ;  /* 0x40000040000f7882 */ /* 0x000fe20000000000 */
[----:B------:R-:W-:Y:S01]  /*1980*/  UMOV UR17, 0x40000040 ;  /* 0x4000004000117882 */ /* 0x000fe20000000000 */
[----:B------:R-:W-:Y:S01]  /*1990*/  UMOV UR19, 0x40000040 ;  /* 0x4000004000137882 */ /* 0x000fe20000000000 */
[----:B------:R-:W-:Y:S01]  /*19a0*/  P2R R72, PR, RZ, 0x1 ;  /* 0x00000001ff487803 */ /* 0x000fe20000000000 */
[----:B------:R-:W3:Y:S02]  /*19b0*/  S2R R73, SR_TID.X ;  /* 0x0000000000497919 */ /* 0x000ee40000002100 */
[----:B------:R-:W-:-:S04]  /*19c0*/  UIADD3 UR4, UR4, 0x1c400, URZ ;  /* 0x0001c40004047890 */ /* 0x000fc8000fffe03f */
[----:B------:R-:W-:-:S04]  /*19d0*/  USHF.R.U32.HI UR4, URZ, 0x4, UR4 ;  /* 0x000000043f047899 */ /* 0x000fc80008011604 */
[----:B------:R-:W-:-:S04]  /*19e0*/  ULOP3.LUT UR4, UR4, 0x3fff, URZ, 0xc0, !UPT ;  /* 0x00003fff04047892 */ /* 0x000fc8000f8ec03f */
[----:B------:R-:W-:Y:S02]  /*19f0*/  ULOP3.LUT UR20, UR4, 0x10000, URZ, 0xfc, !UPT ;  /* 0x0001000004147892 */ /* 0x000fe4000f8efc3f */
[----:B------:R-:W-:Y:S02]  /*1a00*/  ULOP3.LUT UR4, UR48, 0x10000, URZ, 0xfc, !UPT ;  /* 0x0001000030047892 */ /* 0x000fe4000f8efc3f */
[----:B------:R-:W-:Y:S02]  /*1a10*/  UIMAD UR6, UR37, 0x300, UR20 ;  /* 0x00000300250678a4 */ /* 0x000fe4000f8e0214 */
[----:B------:R-:W-:Y:S02]  /*1a20*/  UIADD3 UR8, UR4, 0x2, URZ ;  /* 0x0000000204087890 */ /* 0x000fe4000fffe03f */
[----:B------:R-:W-:Y:S02]  /*1a30*/  UIADD3 UR10, UR6, 0x2, URZ ;  /* 0x00000002060a7890 */ /* 0x000fe4000fffe03f */
[----:B------:R-:W-:-:S02]  /*1a40*/  UIADD3 UR12, UR4, 0x4, URZ ;  /* 0x00000004040c7890 */ /* 0x000fc4000fffe03f */
[----:B------:R-:W-:Y:S02]  /*1a50*/  UIADD3 UR14, UR6, 0x4, URZ ;  /* 0x00000004060e7890 */ /* 0x000fe4000fffe03f */
[----:B------:R-:W-:Y:S01]  /*1a60*/  HGMMA.64x96x16.F32 R24, gdesc[UR4], RZ, !UPT, gsb0 ;  /* 0x01600000041879f0 */ /* 0x000fe2000c0008ff */
[----:B------:R-:W-:Y:S02]  /*1a70*/  UIADD3 UR16, UR4, 0x6, URZ ;  /* 0x0000000604107890 */ /* 0x000fe4000fffe03f */
[----:B------:R-:W-:Y:S01]  /*1a80*/  UIADD3 UR18, UR6, 0x6, URZ ;  /* 0x0000000606127890 */ /* 0x000fe2000fffe03f */
        /* <DEDUP_REMOVED lines=42> */
[----:B------:R-:W-:Y:S01]  /*1d30*/  FMUL.FTZ R38, R38, UR7 ;  /* 0x0000000726267c20 */ /* 0x000fe20008410000 */
[----:B------:R-:W-:Y:S01]  /*1d40*/  FMUL.FTZ R48, R48, UR7 ;  /* 0x0000000730307c20 */ /* 0x000fe20008410000 */
[----:B------:R-:W0:Y:S01]  /*1d50*/  MUFU.TANH R28, R28 ;  /* 0x0000001c001c7308 */ /* 0x000e220000002400 */
[----:B----4-:R-:W-:Y:S01]  /*1d60*/  FSEL R24, R24, -INF , P6 ;  /* 0xff80000018187808 */ /* 0x010fe20003000000 */
[----:B------:R-:W-:Y:S01]  /*1d70*/  FMUL.FTZ R39, R39, UR7 ;  /* 0x0000000727277c20 */ /* 0x000fe20008410000 */
[----:B------:R-:W-:Y:S01]  /*1d80*/  FMUL.FTZ R49, R49, UR7 ;  /* 0x0000000731317c20 */ /* 0x000fe20008410000 */
[----:B------:R-:W-:Y:S01]  /*1d90*/  FMUL.FTZ R42, R42, UR7 ;  /* 0x000000072a2a7c20 */ /* 0x000fe20008410000 */
[----:B------:R-:W-:Y:S01]  /*1da0*/  FMUL.FTZ R43, R43, UR7 ;  /* 0x000000072b2b7c20 */ /* 0x000fe20008410000 */
        /* <DEDUP_REMOVED lines=10> */
[----:B------:R-:W5:Y:S01]  /*1e50*/  MUFU.TANH R32, R32 ;  /* 0x0000002000207308 */ /* 0x000f620000002400 */
[----:B0-----:R-:W-:Y:S01]  /*1e60*/  FSEL R28, R28, -INF , P4 ;  /* 0xff8000001c1c7808 */ /* 0x001fe20002000000 */
[----:B------:R-:W-:Y:S01]  /*1e70*/  FMUL.FTZ R51, R51, UR7 ;  /* 0x0000000733337c20 */ /* 0x000fe20008410000 */
[----:B------:R-:W-:Y:S01]  /*1e80*/  FMUL.FTZ R60, R60, UR7 ;  /* 0x000000073c3c7c20 */ /* 0x000fe20008410000 */
[----:B------:R-:W-:Y:S01]  /*1e90*/  FMUL.FTZ R54, R54, UR7 ;  /* 0x0000000736367c20 */ /* 0x000fe20008410000 */
[----:B------:R-:W-:Y:S01]  /*1ea0*/  FMUL.FTZ R61, R61, UR7 ;  /* 0x000000073d3d7c20 */ /* 0x000fe20008410000 */
[----:B------:R-:W-:Y:S01]  /*1eb0*/  FMUL.FTZ R55, R55, UR7 ;  /* 0x0000000737377c20 */ /* 0x000fe20008410000 */
[----:B------:R-:W-:Y:S01]  /*1ec0*/  FMUL.FTZ R64, R64, UR7 ;  /* 0x0000000740407c20 */ /* 0x000fe20008410000 */
[----:B------:R0:W1:Y:S01]  /*1ed0*/  MUFU.TANH R3, R26 ;  /* 0x0000001a00037308 */ /* 0x0000620000002400 */
        /* <DEDUP_REMOVED lines=8> */
[----:B0-----:R-:W-:Y:S01]  /*1f60*/  FMNMX.FTZ R26, R28, R7, !PT ;  /* 0x000000071c1a7209 */ /* 0x001fe20007810000 */
[----:B------:R-:W-:Y:S01]  /*1f70*/  FMUL.FTZ R63, R63, UR7 ;  /* 0x000000073f3f7c20 */ /* 0x000fe20008410000 */
[----:B-----5:R-:W-:Y:S01]  /*1f80*/  FSEL R32, R32, -INF , P1 ;  /* 0xff80000020207808 */ /* 0x020fe20000800000 */
[----:B------:R-:W-:Y:S01]  /*1f90*/  FMUL.FTZ R66, R66, UR7 ;  /* 0x0000000742427c20 */ /* 0x000fe20008410000 */
[----:B------:R-:W-:Y:S01]  /*1fa0*/  FMNMX.FTZ R7, R29, R26, !PT ;  /* 0x0000001a1d077209 */ /* 0x000fe20007810000 */
[----:B------:R-:W-:Y:S01]  /*1fb0*/  FMUL.FTZ R67, R67, UR7 ;  /* 0x0000000743437c20 */ /* 0x000fe20008410000 */
[----:B------:R-:W-:Y:S01]  /*1fc0*/  FMUL.FTZ R70, R70, UR7 ;  /* 0x0000000746467c20 */ /* 0x000fe20008410000 */
[----:B------:R-:W0:Y:S01]  /*1fd0*/  MUFU.TANH R4, R27 ;  /* 0x0000001b00047308 */ /* 0x000e220000002400 */
[----:B-1----:R-:W-:Y:S01]  /*1fe0*/  FSEL R3, R3, -INF , P6 ;  /* 0xff80000003037808 */ /* 0x002fe20003000000 */
[----:B------:R-:W-:Y:S01]  /*1ff0*/  FMUL.FTZ R71, R71, UR7 ;  /* 0x0000000747477c20 */ /* 0x000fe20008410000 */
[----:B------:R-:W-:-:S02]  /*2000*/  ISETP.GT.AND P6, PT, R0, 0x18, PT ;  /* 0x000000180000780c */ /* 0x000fc40003fc4270 */
[----:B------:R-:W-:-:S03]  /*2010*/  FMNMX.FTZ R26, R32, R7, !PT ;  /* 0x00000007201a7209 */ /* 0x000fc60007810000 */
[----:B------:R-:W1:Y:S01]  /*2020*/  MUFU.TANH R36, R36 ;  /* 0x0000002400247308 */ /* 0x000e620000002400 */
[----:B----4-:R-:W-:-:S04]  /*2030*/  FSEL R33, R33, -INF , P2 ;  /* 0xff80000021217808 */ /* 0x010fc80001000000 */
[----:B------:R-:W-:-:S03]  /*2040*/  FMNMX.FTZ R7, R33, R26, !PT ;  /* 0x0000001a21077209 */ /* 0x000fc60007810000 */
[----:B------:R-:W4:Y:S01]  /*2050*/  MUFU.TANH R8, R30 ;  /* 0x0000001e00087308 */ /* 0x000f220000002400 */
[----:B0-----:R-:W-:Y:S02]  /*2060*/  FSEL R4, R4, -INF , P5 ;  /* 0xff80000004047808 */ /* 0x001fe40002800000 */
[----:B------:R-:W-:-:S05]  /*2070*/  ISETP.GT.AND P5, PT, R0, 0x19, PT ;  /* 0x000000190000780c */ /* 0x000fca0003fa4270 */
[----:B------:R-:W0:Y:S01]  /*2080*/  MUFU.TANH R37, R37 ;  /* 0x0000002500257308 */ /* 0x000e220000002400 */
[----:B-1----:R-:W-:-:S04]  /*2090*/  FSEL R36, R36, -INF , P6 ;  /* 0xff80000024247808 */ /* 0x002fc80003000000 */
[----:B------:R-:W-:-:S03]  /*20a0*/  FMNMX.FTZ R26, R36, R7, !PT ;  /* 0x00000007241a7209 */ /* 0x000fc60007810000 */
[----:B------:R-:W1:Y:S01]  /*20b0*/  MUFU.TANH R11, R31 ;  /* 0x0000001f000b7308 */ /* 0x000e620000002400 */
[----:B----4-:R-:W-:Y:S02]  /*20c0*/  FSEL R8, R8, -INF , P4 ;  /* 0xff80000008087808 */ /* 0x010fe40002000000 */
[----:B------:R-:W-:-:S05]  /*20d0*/  ISETP.GT.AND P4, PT, R0, 0x20, PT ;  /* 0x000000200000780c */ /* 0x000fca0003f84270 */
[----:B------:R-:W4:Y:S01]  /*20e0*/  MUFU.TANH R40, R40 ;  /* 0x0000002800287308 */ /* 0x000f220000002400 */
[----:B0-----:R-:W-:-:S04]  /*20f0*/  FSEL R37, R37, -INF , P5 ;  /* 0xff80000025257808 */ /* 0x001fc80002800000 */
[----:B------:R-:W-:-:S03]  /*2100*/  FMNMX.FTZ R7, R37, R26, !PT ;  /* 0x0000001a25077209 */ /* 0x000fc60007810000 */
[----:B------:R-:W0:Y:S01]  /*2110*/  MUFU.TANH R12, R34 ;  /* 0x00000022000c7308 */ /* 0x000e220000002400 */
[----:B-1----:R-:W-:Y:S02]  /*2120*/  FSEL R11, R11, -INF , P3 ;  /* 0xff8000000b0b7808 */ /* 0x002fe40001800000 */
[----:B------:R-:W-:-:S05]  /*2130*/  ISETP.GT.AND P3, PT, R0, 0x21, PT ;  /* 0x000000210000780c */ /* 0x000fca0003f64270 */
        /* <DEDUP_REMOVED lines=88> */
[----:B-1----:R-:W-:-:S04]  /*26c0*/  FSEL R69, R69, -INF , P1 ;  /* 0xff80000045457808 */ /* 0x002fc80000800000 */
[----:B------:R-:W-:-:S03]  /*26d0*/  FMNMX.FTZ R7, R69, R0, !PT ;  /* 0x0000000045077209 */ /* 0x000fc60007810000 */
[----:B------:R-:W1:Y:S01]  /*26e0*/  MUFU.TANH R66, R66 ;  /* 0x0000004200427308 */ /* 0x000e620000002400 */
[----:B----4-:R-:W-:Y:S01]  /*26f0*/  FSEL R62, R62, -INF , P6 ;  /* 0xff8000003e3e7808 */ /* 0x010fe20003000000 */
[----:B------:R-:W4:Y:S06]  /*2700*/  SHFL.BFLY PT, R0, R7, 0x2, 0x1f ;  /* 0x0c401f0007007f89 */ /* 0x000f2c00000e0000 */
[----:B------:R-:W5:Y:S01]  /*2710*/  MUFU.TANH R67, R67 ;  /* 0x0000004300437308 */ /* 0x000f620000002400 */
[----:B0-----:R-:W-:-:S07]  /*2720*/  FSEL R63, R63, -INF , P5 ;  /* 0xff8000003f3f7808 */ /* 0x001fce0002800000 */
[----:B------:R-:W0:Y:S01]  /*2730*/  MUFU.TANH R70, R70 ;  /* 0x0000004600467308 */ /* 0x000e220000002400 */
[----:B-1----:R-:W-:-:S07]  /*2740*/  FSEL R66, R66, -INF , P4 ;  /* 0xff80000042427808 */ /* 0x002fce0002000000 */
[----:B------:R-:W1:Y:S01]  /*2750*/  MUFU.TANH R71, R71 ;  /* 0x0000004700477308 */ /* 0x000e620000002400 */
[----:B-----5:R-:W-:Y:S02]  /*2760*/  FSEL R67, R67, -INF , P3 ;  /* 0xff80000043437808 */ /* 0x020fe40001800000 */
[----:B----4-:R-:W-:Y:S02]  /*2770*/  FMNMX.FTZ R21, R7, R0, !PT ;  /* 0x0000000007157209 */ /* 0x010fe40007810000 */
[----:B------:R-:W-:-:S03]  /*2780*/  FMNMX.FTZ R7, R3, R4, !PT ;  /* 0x0000000403077209 */ /* 0x000fc60007810000 */
[----:B------:R-:W4:Y:S01]  /*2790*/  SHFL.BFLY PT, R0, R21, 0x1, 0x1f ;  /* 0x0c201f0015007f89 */ /* 0x000f2200000e0000 */
[----:B0-----:R-:W-:Y:S02]  /*27a0*/  FSEL R70, R70, -INF , P2 ;  /* 0xff80000046467808 */ /* 0x001fe40001000000 */
[----:B-1----:R-:W-:Y:S02]  /*27b0*/  FSEL R71, R71, -INF , P1 ;  /* 0xff80000047477808 */ /* 0x002fe40000800000 */
[----:B----4-:R-:W-:-:S04]  /*27c0*/  FMNMX.FTZ R0, R21, R0, !PT ;  /* 0x0000000015007209 */ /* 0x010fc80007810000 */
[C---:B------:R-:W-:Y:S01]  /*27d0*/  FSETP.NEU.FTZ.AND P0, PT, R0.reuse, -INF , PT ;  /* 0xff8000000000780b */ /* 0x040fe20003f1d000 */
[----:B------:R-:W-:-:S05]  /*27e0*/  FMUL.FTZ R26, R0, UR10 ;  /* 0x0000000a001a7c20 */ /* 0x000fca0008410000 */
[----:B------:R-:W-:Y:S02]  /*27f0*/  FSEL R27, R26, RZ, P0 ;  /* 0x000000ff1a1b7208 */ /* 0x000fe40000000000 */
[----:B------:R-:W-:Y:S02]  /*2800*/  FMNMX.FTZ R26, R8, R7, !PT ;  /* 0x00000007081a7209 */ /* 0x000fe40007810000 */
[----:B------:R-:W-:Y:S01]  /*2810*/  ISETP.NE.AND P0, PT, R72, RZ, PT ;  /* 0x000000ff4800720c */ /* 0x000fe20003f05270 */
[--C-:B------:R-:W-:Y:S01]  /*2820*/  FFMA.FTZ R21, R24, UR10, -R27.reuse ;  /* 0x0000000a18157c23 */ /* 0x100fe2000801081b */
[----:B------:R-:W-:Y:S01]  /*2830*/  FMNMX.FTZ R7, R11, R26, !PT ;  /* 0x0000001a0b077209 */ /* 0x000fe20007810000 */
[--C-:B------:R-:W-:Y:S01]  /*2840*/  FFMA.FTZ R25, R25, UR10, -R27.reuse ;  /* 0x0000000a19197c23 */ /* 0x100fe2000801081b */
[--C-:B------:R-:W-:Y:S01]  /*2850*/  FFMA.FTZ R28, R28, UR10, -R27.reuse ;  /* 0x0000000a1c1c7c23 */ /* 0x100fe2000801081b */
[----:B------:R-:W-:Y:S01]  /*2860*/  MUFU.EX2 R152, R21 ;  /* 0x0000001500987308 */ /* 0x000fe20000000800 */
[----:B------:R-:W-:Y:S01]  /*2870*/  FMNMX.FTZ R24, R12, R7, !PT ;  /* 0x000000070c187209 */ /* 0x000fe20007810000 */
[--C-:B------:R-:W-:Y:S01]  /*2880*/  FFMA.FTZ R29, R29, UR10, -R27.reuse ;  /* 0x0000000a1d1d7c23 */ /* 0x100fe2000801081b */
[--C-:B------:R-:W-:Y:S01]  /*2890*/  FFMA.FTZ R32, R32, UR10, -R27.reuse ;  /* 0x0000000a20207c23 */ /* 0x100fe2000801081b */
        /* <DEDUP_REMOVED lines=20> */
[----:B------:R-:W0:Y:S01]  /*29e0*/  MUFU.EX2 R29, R29 ;  /* 0x0000001d001d7308 */ /* 0x000e220000000800 */
        /* <DEDUP_REMOVED lines=9> */
[----:B------:R-:W-:-:S03]  /*2a80*/  FFMA.FTZ R27, R69, UR10, -R27 ;  /* 0x0000000a451b7c23 */ /* 0x000fc6000801081b */
[----:B------:R-:W-:-:S03]  /*2a90*/  FMNMX.FTZ R7, R51, R24, !PT ;  /* 0x0000001833077209 */ /* 0x000fc60007810000 */
[----:B------:R-:W1:Y:S01]  /*2aa0*/  MUFU.EX2 R33, R33 ;  /* 0x0000002100217308 */ /* 0x000e620000000800 */
[----:B------:R-:W-:Y:S02]  /*2ab0*/  FMNMX.FTZ R24, R54, R7, !PT ;  /* 0x0000000736187209 */ /* 0x000fe40007810000 */
[----:B0-----:R-:W-:Y:S02]  /*2ac0*/  F2FP.F16.F32.PACK_AB R154, R29, R28 ;  /* 0x0000001c1d9a723e */ /* 0x001fe400000000ff */
[----:B------:R-:W-:-:S03]  /*2ad0*/  FMNMX.FTZ R7, R55, R24, !PT ;  /* 0x0000001837077209 */ /* 0x000fc60007810000 */
[----:B------:R-:W-:Y:S01]  /*2ae0*/  MUFU.EX2 R36, R36 ;  /* 0x0000002400247308 */ /* 0x000fe20000000800 */
[----:B------:R-:W-:-:S04]  /*2af0*/  FMNMX.FTZ R24, R58, R7, !PT ;  /* 0x000000073a187209 */ /* 0x000fc80007810000 */
[----:B------:R-:W-:-:S03]  /*2b00*/  FMNMX.FTZ R7, R59, R24, !PT ;  /* 0x000000183b077209 */ /* 0x000fc60007810000 */
[----:B------:R-:W0:Y:S01]  /*2b10*/  MUFU.EX2 R37, R37 ;  /* 0x0000002500257308 */ /* 0x000e220000000800 */
[----:B------:R-:W-:Y:S02]  /*2b20*/  FMNMX.FTZ R24, R62, R7, !PT ;  /* 0x000000073e187209 */ /* 0x000fe40007810000 */
[----:B-1----:R-:W-:Y:S02]  /*2b30*/  F2FP.F16.F32.PACK_AB R156, R33, R32 ;  /* 0x00000020219c723e */ /* 0x002fe400000000ff */
[----:B------:R-:W-:-:S03]  /*2b40*/  FMNMX.FTZ R7, R63, R24, !PT ;  /* 0x000000183f077209 */ /* 0x000fc60007810000 */
[----:B------:R-:W-:Y:S01]  /*2b50*/  MUFU.EX2 R40, R40 ;  /* 0x0000002800287308 */ /* 0x000fe20000000800 */
[----:B------:R-:W-:-:S04]  /*2b60*/  FMNMX.FTZ R24, R66, R7, !PT ;  /* 0x0000000742187209 */ /* 0x000fc80007810000 */
[----:B------:R-:W-:-:S03]  /*2b70*/  FMNMX.FTZ R7, R67, R24, !PT ;  /* 0x0000001843077209 */ /* 0x000fc60007810000 */
[----:B------:R-:W1:Y:S01]  /*2b80*/  MUFU.EX2 R41, R41 ;  /* 0x0000002900297308 */ /* 0x000e620000000800 */
[----:B------:R-:W-:Y:S02]  /*2b90*/  FMNMX.FTZ R24, R70, R7, !PT ;  /* 0x0000000746187209 */ /* 0x000fe40007810000 */
[----:B0-----:R-:W-:Y:S02]  /*2ba0*/  F2FP.F16.F32.PACK_AB R158, R37, R36 ;  /* 0x00000024259e723e */ /* 0x001fe400000000ff */
[----:B------:R-:W-:-:S03]  /*2bb0*/  FMNMX.FTZ R24, R71, R24, !PT ;  /* 0x0000001847187209 */ /* 0x000fc60007810000 */
[----:B------:R-:W-:Y:S02]  /*2bc0*/  MUFU.EX2 R44, R44 ;  /* 0x0000002c002c7308 */ /* 0x000fe40000000800 */
[----:B------:R-:W0:Y:S06]  /*2bd0*/  SHFL.BFLY PT, R7, R24, 0x2, 0x1f ;  /* 0x0c401f0018077f89 */ /* 0x000e2c00000e0000 */
[----:B------:R-:W4:Y:S01]  /*2be0*/  MUFU.EX2 R45, R45 ;  /* 0x0000002d002d7308 */ /* 0x000f220000000800 */
[----:B-1----:R-:W-:-:S07]  /*2bf0*/  F2FP.F16.F32.PACK_AB R160, R41, R40 ;  /* 0x0000002829a0723e */ /* 0x002fce00000000ff */
[----:B------:R-:W-:Y:S08]  /*2c00*/  MUFU.EX2 R48, R48 ;  /* 0x0000003000307308 */ /* 0x000ff00000000800 */
[----:B------:R-:W1:Y:S01]  /*2c10*/  MUFU.EX2 R49, R49 ;  /* 0x0000003100317308 */ /* 0x000e620000000800 */
[----:B----4-:R-:W-:Y:S02]  /*2c20*/  F2FP.F16.F32.PACK_AB R162, R45, R44 ;  /* 0x0000002c2da2723e */ /* 0x010fe400000000ff */
[----:B0-----:R-:W-:-:S05]  /*2c30*/  FMNMX.FTZ R21, R24, R7, !PT ;  /* 0x0000000718157209 */ /* 0x001fca0007810000 */
[----:B------:R-:W0:Y:S01]  /*2c40*/  SHFL.BFLY PT, R24, R21, 0x1, 0x1f ;  /* 0x0c201f0015187f89 */ /* 0x000e2200000e0000 */
[----:B------:R-:W-:Y:S08]  /*2c50*/  MUFU.EX2 R52, R52 ;  /* 0x0000003400347308 */ /* 0x000ff00000000800 */
[----:B------:R-:W4:Y:S01]  /*2c60*/  MUFU.EX2 R53, R53 ;  /* 0x0000003500357308 */ /* 0x000f220000000800 */
[----:B-1----:R-:W-:-:S07]  /*2c70*/  F2FP.F16.F32.PACK_AB R164, R49, R48 ;  /* 0x0000003031a4723e */ /* 0x002fce00000000ff */
[----:B------:R-:W-:Y:S01]  /*2c80*/  MUFU.EX2 R56, R56 ;  /* 0x0000003800387308 */ /* 0x000fe20000000800 */
[----:B0-----:R-:W-:-:S07]  /*2c90*/  FMNMX.FTZ R7, R21, R24, !PT ;  /* 0x0000001815077209 */ /* 0x001fce0007810000 */
[----:B------:R-:W-:Y:S01]  /*2ca0*/  MUFU.EX2 R57, R57 ;  /* 0x0000003900397308 */ /* 0x000fe20000000800 */
[----:B----4-:R-:W-:Y:S02]  /*2cb0*/  F2FP.F16.F32.PACK_AB R166, R53, R52 ;  /* 0x0000003435a6723e */ /* 0x010fe400000000ff */
[C---:B------:R-:W-:Y:S01]  /*2cc0*/  FSETP.NEU.FTZ.AND P1, PT, R7.reuse, -INF , PT ;  /* 0xff8000000700780b */ /* 0x040fe20003f3d000 */
[----:B------:R-:W-:-:S04]  /*2cd0*/  FMUL.FTZ R21, R7, UR10 ;  /* 0x0000000a07157c20 */ /* 0x000fc80008410000 */
[----:B------:R-:W-:Y:S01]  /*2ce0*/  MUFU.EX2 R60, R60 ;  /* 0x0000003c003c7308 */ /* 0x000fe20000000800 */
[----:B------:R-:W-:Y:S02]  /*2cf0*/  FSEL R21, R21, RZ, P1 ;  /* 0x000000ff15157208 */ /* 0x000fe40000800000 */
[----:B---3--:R-:W-:-:S03]  /*2d00*/  LOP3.LUT P1, RZ, R73, 0x7f, RZ, 0xc0, !PT ;  /* 0x0000007f49ff7812 */ /* 0x008fc6000782c0ff */
[--C-:B------:R-:W-:Y:S01]  /*2d10*/  FFMA.FTZ R3, R3, UR10, -R21.reuse ;  /* 0x0000000a03037c23 */ /* 0x100fe20008010815 */
[--C-:B------:R-:W-:Y:S01]  /*2d20*/  FFMA.FTZ R4, R4, UR10, -R21.reuse ;  /* 0x0000000a04047c23 */ /* 0x100fe20008010815 */
[--C-:B------:R-:W-:Y:S01]  /*2d30*/  FFMA.FTZ R8, R8, UR10, -R21.reuse ;  /* 0x0000000a08087c23 */ /* 0x100fe20008010815 */
        /* <DEDUP_REMOVED lines=8> */
[----:B------:R-:W-:Y:S01]  /*2dc0*/  FFMA.FTZ R46, R46, UR10, -R21 ;  /* 0x0000000a2e2e7c23 */ /* 0x000fe20008010815 */
[----:B------:R1:W3:Y:S01]  /*2dd0*/  MUFU.EX2 R24, R4 ;  /* 0x0000000400187308 */ /* 0x0002e20000000800 */
[----:B0-----:R-:W-:Y:S01]  /*2de0*/  FADD.FTZ R3, R152, R25 ;  /* 0x0000001998037221 */ /* 0x001fe20000010000 */
[--C-:B------:R-:W-:Y:S01]  /*2df0*/  FFMA.FTZ R47, R47, UR10, -R21.reuse ;  /* 0x0000000a2f2f7c23 */ /* 0x100fe20008010815 */
[--C-:B------:R-:W-:Y:S01]  /*2e00*/  FFMA.FTZ R50, R50, UR10, -R21.reuse ;  /* 0x0000000a32327c23 */ /* 0x100fe20008010815 */
[--C-:B------:R-:W-:Y:S01]  /*2e10*/  FFMA.FTZ R51, R51, UR10, -R21.reuse ;  /* 0x0000000a33337c23 */ /* 0x100fe20008010815 */
[--C-:B------:R-:W-:Y:S01]  /*2e20*/  FFMA.FTZ R54, R54, UR10, -R21.reuse ;  /* 0x0000000a36367c23 */ /* 0x100fe20008010815 */
[--C-:B------:R-:W-:Y:S01]  /*2e30*/  FFMA.FTZ R55, R55, UR10, -R21.reuse ;  /* 0x0000000a37377c23 */ /* 0x100fe20008010815 */
[----:B------:R-:W-:Y:S01]  /*2e40*/  FFMA.FTZ R58, R58, UR10, -R21 ;  /* 0x0000000a3a3a7c23 */ /* 0x000fe20008010815 */
[----:B------:R0:W4:Y:S01]  /*2e50*/  MUFU.EX2 R155, R8 ;  /* 0x00000008009b7308 */ /* 0x0001220000000800 */
[----:B-1----:R-:W-:Y:S01]  /*2e60*/  FADD.FTZ R4, R28, R3 ;  /* 0x000000031c047221 */ /* 0x002fe20000010000 */
[--C-:B------:R-:W-:Y:S01]  /*2e70*/  FFMA.FTZ R59, R59, UR10, -R21.reuse ;  /* 0x0000000a3b3b7c23 */ /* 0x100fe20008010815 */
[--C-:B------:R-:W-:Y:S01]  /*2e80*/  FFMA.FTZ R62, R62, UR10, -R21.reuse ;  /* 0x0000000a3e3e7c23 */ /* 0x100fe20008010815 */
[--C-:B------:R-:W-:Y:S01]  /*2e90*/  FFMA.FTZ R63, R63, UR10, -R21.reuse ;  /* 0x0000000a3f3f7c23 */ /* 0x100fe20008010815 */
[----:B------:R-:W-:Y:S01]  /*2ea0*/  FADD.FTZ R3, R29, R4 ;  /* 0x000000041d037221 */ /* 0x000fe20000010000 */
[--C-:B------:R-:W-:Y:S01]  /*2eb0*/  FFMA.FTZ R66, R66, UR10, -R21.reuse ;  /* 0x0000000a42427c23 */ /* 0x100fe20008010815 */
[----:B------:R-:W-:Y:S01]  /*2ec0*/  FFMA.FTZ R67, R67, UR10, -R21 ;  /* 0x0000000a43437c23 */ /* 0x000fe20008010815 */
[----:B------:R1:W5:Y:S01]  /*2ed0*/  MUFU.EX2 R26, R11 ;  /* 0x0000000b001a7308 */ /* 0x0003620000000800 */
[----:B0-----:R-:W-:Y:S01]  /*2ee0*/  FADD.FTZ R8, R32, R3 ;  /* 0x0000000320087221 */ /* 0x001fe20000010000 */
[----:B---3--:R-:W-:Y:S01]  /*2ef0*/  FADD.FTZ R4, R153, R24 ;  /* 0x0000001899047221 */ /* 0x008fe20000010000 */
[--C-:B------:R-:W-:Y:S01]  /*2f00*/  FFMA.FTZ R70, R70, UR10, -R21.reuse ;  /* 0x0000000a46467c23 */ /* 0x100fe20008010815 */
[----:B------:R-:W-:Y:S01]  /*2f10*/  FFMA.FTZ R21, R71, UR10, -R21 ;  /* 0x0000000a47157c23 */ /* 0x000fe20008010815 */
[----:B------:R-:W-:-:S02]  /*2f20*/  F2FP.F16.F32.PACK_AB R153, R24, R153 ;  /* 0x000000991899723e */ /* 0x000fc400000000ff */
[----:B------:R-:W-:Y:S01]  /*2f30*/  F2FP.F16.F32.PACK_AB R152, R25, R152 ;  /* 0x000000981998723e */ /* 0x000fe200000000ff */
[----:B------:R-:W0:Y:S01]  /*2f40*/  MUFU.EX2 R12, R12 ;  /* 0x0000000c000c7308 */ /* 0x000e220000000800 */
[----:B-1----:R-:W-:Y:S01]  /*2f50*/  FADD.FTZ R11, R33, R8 ;  /* 0x00000008210b7221 */ /* 0x002fe20000010000 */
[----:B----4-:R-:W-:Y:S01]  /*2f60*/  FADD.FTZ R3, R155, R4 ;  /* 0x000000049b037221 */ /* 0x010fe20000010000 */
[----:B------:R-:W-:Y:S02]  /*2f70*/  IADD3 R8, -R22, 0xb, RZ ;  /* 0x0000000b16087810 */ /* 0x000fe40007ffe1ff */
[----:B------:R-:W-:Y:S01]  /*2f80*/  FADD.FTZ R4, R36, R11 ;  /* 0x0000000b24047221 */ /* 0x000fe20000010000 */
[----:B------:R-:W-:Y:S02]  /*2f90*/  F2FP.F16.F32.PACK_AB R168, R57, R56 ;  /* 0x0000003839a8723e */ /* 0x000fe400000000ff */
[----:B------:R-:W1:Y:S01]  /*2fa0*/  MUFU.EX2 R13, R13 ;  /* 0x0000000d000d7308 */ /* 0x000e620000000800 */
[C---:B-----5:R-:W-:Y:S01]  /*2fb0*/  FADD.FTZ R11, R26.reuse, R3 ;  /* 0x000000031a0b7221 */ /* 0x060fe20000010000 */
[----:B------:R-:W-:Y:S01]  /*2fc0*/  FADD.FTZ R31, R37, R4 ;  /* 0x00000004251f7221 */ /* 0x000fe20000010000 */
[----:B------:R-:W-:Y:S01]  /*2fd0*/  @!P1 VIADD R3, R5, 0x22840 ;  /* 0x0002284005039836 */ /* 0x000fe20000000000 */
[----:B------:R-:W-:-:S02]  /*2fe0*/  F2FP.F16.F32.PACK_AB R155, R26, R155 ;  /* 0x0000009b1a9b723e */ /* 0x000fc400000000ff */
[----:B------:R-:W-:Y:S02]  /*2ff0*/  FADD.FTZ R30, R40, R31 ;  /* 0x0000001f281e7221 */ /* 0x000fe40000010000 */
[----:B------:R-:W3:Y:S01]  /*3000*/  MUFU.EX2 R14, R14 ;  /* 0x0000000e000e7308 */ /* 0x000ee20000000800 */
[----:B0-----:R-:W-:Y:S01]  /*3010*/  FADD.FTZ R4, R12, R11 ;  /* 0x0000000b0c047221 */ /* 0x001fe20000010000 */
[----:B------:R-:W-:Y:S01]  /*3020*/  @!P1 PRMT R3, RZ, 0x654, R3 ;  /* 0x00000654ff039816 */ /* 0x000fe20000000003 */
[----:B------:R0:W-:Y:S06]  /*3030*/  BAR.ARV R8, 0x100 ;  /* 0x000400080000751d */ /* 0x0001ec0000002000 */
[----:B------:R-:W4:Y:S01]  /*3040*/  MUFU.EX2 R15, R15 ;  /* 0x0000000f000f7308 */ /* 0x000f220000000800 */
[----:B-1----:R-:W-:Y:S01]  /*3050*/  FADD.FTZ R11, R13, R4 ;  /* 0x000000040d0b7221 */ /* 0x002fe20000010000 */
[----:B------:R1:W-:Y:S01]  /*3060*/  @!P1 SYNCS.ARRIVE.TRANS64.RED.A1T0 RZ, [R3+URZ], RZ ;  /* 0x000000ff03ff99a7 */ /* 0x0003e2000810043f */
[----:B------:R-:W-:Y:S01]  /*3070*/  FADD.FTZ R31, R41, R30 ;  /* 0x0000001e291f7221 */ /* 0x000fe20000010000 */
[----:B------:R-:W-:-:S03]  /*3080*/  F2FP.F16.F32.PACK_AB R157, R13, R12 ;  /* 0x0000000c0d9d723e */ /* 0x000fc600000000ff */
[----:B------:R-:W-:Y:S01]  /*3090*/  FADD.FTZ R30, R44, R31 ;  /* 0x0000001f2c1e7221 */ /* 0x000fe20000010000 */
[----:B------:R-:W5:Y:S01]  /*30a0*/  MUFU.EX2 R20, R20 ;  /* 0x0000001400147308 */ /* 0x000f620000000800 */
[----:B---3--:R-:W-:Y:S02]  /*30b0*/  FADD.FTZ R4, R14, R11 ;  /* 0x0000000b0e047221 */ /* 0x008fe40000010000 */
[----:B------:R-:W-:-:S04]  /*30c0*/  FADD.FTZ R31, R45, R30 ;  /* 0x0000001e2d1f7221 */ /* 0x000fc80000010000 */
[----:B------:R-:W-:Y:S01]  /*30d0*/  FADD.FTZ R30, R48, R31 ;  /* 0x0000001f301e7221 */ /* 0x000fe20000010000 */
[----:B------:R-:W1:Y:S01]  /*30e0*/  MUFU.EX2 R43, R43 ;  /* 0x0000002b002b7308 */ /* 0x000e620000000800 */
[C---:B----4-:R-:W-:Y:S01]  /*30f0*/  FADD.FTZ R11, R15.reuse, R4 ;  /* 0x000000040f0b7221 */ /* 0x050fe20000010000 */
[----:B------:R-:W-:-:S06]  /*3100*/  F2FP.F16.F32.PACK_AB R159, R15, R14 ;  /* 0x0000000e0f9f723e */ /* 0x000fcc00000000ff */
[----:B------:R-:W3:Y:S01]  /*3110*/  MUFU.EX2 R46, R46 ;  /* 0x0000002e002e7308 */ /* 0x000ee20000000800 */
[----:B-----5:R-:W-:Y:S01]  /*3120*/  FADD.FTZ R4, R20, R11 ;  /* 0x0000000b14047221 */ /* 0x020fe20000010000 */
[----:B------:R-:W-:-:S04]  /*3130*/  FADD.FTZ R11, R49, R30 ;  /* 0x0000001e310b7221 */ /* 0x000fc80000010000 */
[----:B------:R-:W-:Y:S02]  /*3140*/  FADD.FTZ R30, R52, R11 ;  /* 0x0000000b341e7221 */ /* 0x000fe40000010000 */
[----:B------:R-:W4:Y:S01]  /*3150*/  MUFU.EX2 R47, R47 ;  /* 0x0000002f002f7308 */ /* 0x000f220000000800 */
[----:B-1----:R-:W-:Y:S01]  /*3160*/  FADD.FTZ R3, R43, R4 ;  /* 0x000000042b037221 */ /* 0x002fe20000010000 */
[----:B------:R-:W-:Y:S01]  /*3170*/  FADD.FTZ R11, R53, R30 ;  /* 0x0000001e350b7221 */ /* 0x000fe20000010000 */
[----:B------:R-:W-:-:S03]  /*3180*/  F2FP.F16.F32.PACK_AB R161, R43, R20 ;  /* 0x000000142ba1723e */ /* 0x000fc600000000ff */
[----:B------:R-:W-:Y:S02]  /*3190*/  FADD.FTZ R30, R56, R11 ;  /* 0x0000000b381e7221 */ /* 0x000fe40000010000 */
[----:B------:R-:W1:Y:S01]  /*31a0*/  MUFU.EX2 R50, R50 ;  /* 0x0000003200327308 */ /* 0x000e620000000800 */
[----:B---3--:R-:W-:Y:S01]  /*31b0*/  FADD.FTZ R4, R46, R3 ;  /* 0x000000032e047221 */ /* 0x008fe20000010000 */
[----:B------:R-:W-:-:S04]  /*31c0*/  FADD.FTZ R11, R57, R30 ;  /* 0x0000001e390b7221 */ /* 0x000fc80000010000 */
[----:B------:R-:W-:Y:S02]  /*31d0*/  FADD.FTZ R28, R60, R11 ;  /* 0x0000000b3c1c7221 */ /* 0x000fe40000010000 */
[----:B------:R-:W3:Y:S01]  /*31e0*/  MUFU.EX2 R51, R51 ;  /* 0x0000003300337308 */ /* 0x000ee20000000800 */
[C---:B----4-:R-:W-:Y:S01]  /*31f0*/  FADD.FTZ R3, R47.reuse, R4 ;  /* 0x000000042f037221 */ /* 0x050fe20000010000 */
[----:B------:R-:W-:-:S06]  /*3200*/  F2FP.F16.F32.PACK_AB R163, R47, R46 ;  /* 0x0000002e2fa3723e */ /* 0x000fcc00000000ff */
[----:B------:R-:W4:Y:S01]  /*3210*/  MUFU.EX2 R54, R54 ;  /* 0x0000003600367308 */ /* 0x000f220000000800 */
[----:B-1----:R-:W-:-:S07]  /*3220*/  FADD.FTZ R4, R50, R3 ;  /* 0x0000000332047221 */ /* 0x002fce0000010000 */
[----:B------:R-:W1:Y:S01]  /*3230*/  MUFU.EX2 R55, R55 ;  /* 0x0000003700377308 */ /* 0x000e620000000800 */
[C---:B---3--:R-:W-:Y:S01]  /*3240*/  FADD.FTZ R3, R51.reuse, R4 ;  /* 0x0000000433037221 */ /* 0x048fe20000010000 */
[----:B------:R-:W-:-:S06]  /*3250*/  F2FP.F16.F32.PACK_AB R165, R51, R50 ;  /* 0x0000003233a5723e */ /* 0x000fcc00000000ff */
[----:B------:R-:W3:Y:S01]  /*3260*/  MUFU.EX2 R58, R58 ;  /* 0x0000003a003a7308 */ /* 0x000ee20000000800 */
[----:B----4-:R-:W-:-:S07]  /*3270*/  FADD.FTZ R4, R54, R3 ;  /* 0x0000000336047221 */ /* 0x010fce0000010000 */
        /* <DEDUP_REMOVED lines=29> */
[----:B----4-:R-:W-:Y:S01]  /*3450*/  FADD.FTZ R12, R70, R3 ;  /* 0x00000003460c7221 */ /* 0x010fe20000010000 */
[C---:B-1----:R-:W-:Y:S01]  /*3460*/  FADD.FTZ R4, R27.reuse, R28 ;  /* 0x0000001c1b047221 */ /* 0x042fe20000010000 */
[----:B------:R-:W-:Y:S02]  /*3470*/  F2FP.F16.F32.PACK_AB R174, R27, R68 ;  /* 0x000000441bae723e */ /* 0x000fe400000000ff */
[C---:B---3--:R-:W-:Y:S01]  /*3480*/  FADD.FTZ R3, R21.reuse, R12 ;  /* 0x0000000c15037221 */ /* 0x048fe20000010000 */
[----:B------:R-:W-:Y:S01]  /*3490*/  F2FP.F16.F32.PACK_AB R175, R21, R70 ;  /* 0x0000004615af723e */ /* 0x000fe200000000ff */
[----:B0-----:R-:W-:Y:S06]  /*34a0*/  @!P0 BRA `(.L_x_249) ;  /* 0x0000000000048947 */ /* 0x001fec0003800000 */
[----:B------:R-:W-:Y:S01]  /*34b0*/  BPT.TRAP 0x1 ;  /* 0x000000040000795c */ /* 0x000fe20000300000 */
.L_x_249:
[----:B------:R0:W1:Y:S01]  /*34c0*/  SYNCS.PHASECHK.TRANS64.TRYWAIT P2, [R5+URZ+0x22850], R10 ;  /* 0x0228500a050075a7 */ /* 0x000062000804017f */
[----:B------:R-:W-:Y:S05]  /*34d0*/  @!P0 BRA `(.L_x_250) ;  /* 0x0000000000048947 */ /* 0x000fea0003800000 */
[----:B------:R-:W-:Y:S01]  /*34e0*/  BPT.TRAP 0x1 ;  /* 0x000000040000795c */ /* 0x000fe20000300000 */
.L_x_250:
[----:B-1----:R-:W-:Y:S05]  /*34f0*/  @P2 BRA `(.L_x_251) ;  /* 0x0000000000082947 */ /* 0x002fea0003800000 */
[----:B------:R-:W1:Y:S02]  /*3500*/  SYNCS.PHASECHK.TRANS64.TRYWAIT P2, [R5+URZ+0x22850], R10 ;  /* 0x0228500a050075a7 */ /* 0x000e64000804017f */
[----:B-1----:R-:W-:Y:S05]  /*3510*/  @!P2 BRA `(.L_x_252) ;  /* 0x000000a000aca947 */ /* 0x002fea0003800000 */
.L_x_251:
[----:B------:R-:W-:Y:S01]  /*3520*/  R2UR UR6, R6 ;  /* 0x00000000060672ca */ /* 0x000fe200000e0000 */
[----:B------:R3:W-:Y:S01]  /*3530*/  BAR.SYNC.DEFER_BLOCKING R9, 0x100 ;  /* 0x000400090000751d */ /* 0x0007e20000010000 */
[----:B------:R-:W-:Y:S01]  /*3540*/  UISETP.GE.AND UP0, UPT, UR43, 0x61, UPT ;  /* 0x000000612b00788c */ /* 0x000fe2000bf06270 */
[----:B012---:R-:W-:-:S04]  /*3550*/  @!P1 VIADD R5, R5, 0x22860 ;  /* 0x0002286005059836 */ /* 0x007fc80000000000 */
[----:B------:R-:W-:Y:S01]  /*3560*/  UMOV UR7, 0x40000040 ;  /* 0x4000004000077882 */ /* 0x000fe20000000000 */
[----:B------:R-:W-:Y:S02]  /*3570*/  PLOP3.LUT P2, PT, PT, PT, UP0, 0x80, 0x0 ;  /* 0x000000000000781c */ /* 0x000fe40003f4f008 */
[----:B------:R-:W-:-:S03]  /*3580*/  @!P1 PRMT R5, RZ, 0x654, R5 ;  /* 0x00000654ff059816 */ /* 0x000fc60000000005 */
[----:B------:R-:W-:-:S04]  /*3590*/  UIADD3 UR6, UR6, 0x400, URZ ;  /* 0x0000040006067890 */ /* 0x000fc8000fffe03f */
[----:B------:R-:W-:-:S04]  /*35a0*/  USHF.R.U32.HI UR6, URZ, 0x4, UR6 ;  /* 0x000000043f067899 */ /* 0x000fc80008011606 */
[----:B------:R-:W-:-:S04]  /*35b0*/  ULOP3.LUT UR6, UR6, 0x3fff, URZ, 0xc0, !UPT ;  /* 0x00003fff06067892 */ /* 0x000fc8000f8ec03f */
[----:B------:R-:W-:Y:S01]  /*35c0*/  ULOP3.LUT UR21, UR6, 0x3000000, URZ, 0xfc, !UPT ;  /* 0x0300000006157892 */ /* 0x000fe2000f8efc3f */
[----:B------:R-:W-:-:S03]  /*35d0*/  WARPGROUP.ARRIVE ;  /* 0x00000000000079c5 */ /* 0x000fc60000000000 */
[----:B------:R-:W-:-:S07]  /*35e0*/  UIMAD UR11, UR37, 0xc00, UR21 ;  /* 0x00000c00250b78a4 */ /* 0x000fce000f8e0215 */
        /* <DEDUP_REMOVED lines=35> */
[----:B------:R-:W-:Y:S01]  /*3820*/  IMAD.MOV.U32 R6, RZ, RZ, R7 ;  /* 0x000000ffff067224 */ /* 0x000fe200078e0007 */
[----:B------:R-:W-:Y:S01]  /*3830*/  UIADD3 UR42, UR42, -0x2, URZ ;  /* 0xfffffffe2a2a7890 */ /* 0x000fe2000fffe03f */
[----:B------:R-:W-:Y:S01]  /*3840*/  IMAD.MOV.U32 R15, RZ, RZ, R0 ;  /* 0x000000ffff0f7224 */ /* 0x000fe200078e0000 */
[----:B------:R-:W-:Y:S01]  /*3850*/  ULDC UR24, c[0x0][0x9d8] ;  /* 0x0002760000187ab9 */ /* 0x000fe20000000800 */
[----:B------:R-:W-:-:S09]  /*3860*/  ULDC UR22, c[0x0][0x988] ;  /* 0x0002620000167ab9 */ /* 0x000fd20000000800 */
.L_x_262:
        /* <DEDUP_REMOVED lines=8> */
[----:B0-----:R-:W-:Y:S11]  /*38f0*/  @!P0 BRA `(.L_x_254) ;  /* 0x0000000000048947 */ /* 0x001ff60003800000 */
[----:B------:R-:W-:Y:S01]  /*3900*/  BPT.TRAP 0x1 ;  /* 0x000000040000795c */ /* 0x000fe20000300000 */
.L_x_254:
[----:B------:R-:W0:Y:S01]  /*3910*/  S2UR UR7, SR_CgaCtaId ;  /* 0x00000000000779c3 */ /* 0x000e220000008800 */
[----:B------:R-:W-:Y:S01]  /*3920*/  IMAD.U32 R0, RZ, RZ, UR38 ;  /* 0x00000026ff007e24 */ /* 0x000fe2000f8e00ff */
[----:B------:R-:W-:-:S04]  /*3930*/  UMOV UR6, 0x400 ;  /* 0x0000040000067882 */ /* 0x000fc80000000000 */
[----:B------:R-:W-:-:S04]  /*3940*/  SHF.L.U32 R0, R0, 0x1f, RZ ;  /* 0x0000001f00007819 */ /* 0x000fc800000006ff */
[----:B------:R-:W-:-:S13]  /*3950*/  R2UR UR25, R0 ;  /* 0x00000000001972ca */ /* 0x000fda00000e0000 */
[----:B------:R-:W-:Y:S01]  /*3960*/  IMAD.U32 R0, RZ, RZ, UR25 ;  /* 0x00000019ff007e24 */ /* 0x000fe2000f8e00ff */
[----:B0-----:R-:W-:-:S04]  /*3970*/  ULEA UR6, UR7, UR6, 0x18 ;  /* 0x0000000607067291 */ /* 0x001fc8000f8ec03f */
[----:B------:R-:W-:-:S09]  /*3980*/  ULEA UR23, UR37, UR6, 0x3 ;  /* 0x0000000625177291 */ /* 0x000fd2000f8e183f */
[----:B------:R0:W1:Y:S01]  /*3990*/  SYNCS.PHASECHK.TRANS64.TRYWAIT P3, [UR23+0x22830], R0 ;  /* 0x02283000ff0075a7 */ /* 0x0000620008060157 */
[----:B------:R-:W-:Y:S05]  /*39a0*/  @!P0 BRA `(.L_x_255) ;  /* 0x0000000000048947 */ /* 0x000fea0003800000 */
[----:B------:R-:W-:Y:S01]  /*39b0*/  BPT.TRAP 0x1 ;  /* 0x000000040000795c */ /* 0x000fe20000300000 */
.L_x_255:
[----:B-1----:R-:W-:Y:S05]  /*39c0*/  @P3 BRA `(.L_x_256) ;  /* 0x00000000000c3947 */ /* 0x002fea0003800000 */
[----:B0-----:R-:W-:-:S04]  /*39d0*/  IMAD.U32 R0, RZ, RZ, UR25 ;  /* 0x00000019ff007e24 */ /* 0x001fc8000f8e00ff */
[----:B------:R-:W0:Y:S02]  /*39e0*/  SYNCS.PHASECHK.TRANS64.TRYWAIT P3, [UR23+0x22830], R0 ;  /* 0x02283000ff0075a7 */ /* 0x000e240008060157 */
[----:B0-----:R-:W-:Y:S05]  /*39f0*/  @!P3 BRA `(.L_x_257) ;  /* 0x0000009c0088b947 */ /* 0x001fea0003800000 */
.L_x_256:
        /* <DEDUP_REMOVED lines=12> */
[----:B------:R-:W-:Y:S01]  /*3ac0*/  HGMMA.64x96x16.F32 R152, gdesc[UR8], R152, gsb0 ;  /* 0x01600000089879f0 */ /* 0x000fe20008000898 */
[----:B------:R-:W-:Y:S02]  /*3ad0*/  UMOV UR10, UR22 ;  /* 0x00000016000a7c82 */ /* 0x000fe40008000000 */
        /* <DEDUP_REMOVED lines=9> */
[----:B0--3--:R-:W-:Y:S01]  /*3b70*/  FMUL.FTZ R5, R154, UR24 ;  /* 0x000000189a057c20 */ /* 0x009fe20008410000 */
[----:B------:R-:W-:Y:S01]  /*3b80*/  FMUL.FTZ R154, R156, UR24 ;  /* 0x000000189c9a7c20 */ /* 0x000fe20008410000 */
[----:B------:R-:W-:Y:S01]  /*3b90*/  FMUL.FTZ R153, R157, UR24 ;  /* 0x000000189d997c20 */ /* 0x000fe20008410000 */
[----:B------:R-:W-:Y:S01]  /*3ba0*/  FMUL.FTZ R157, R160, UR24 ;  /* 0x00000018a09d7c20 */ /* 0x000fe20008410000 */
[----:B------:R-:W0:Y:S01]  /*3bb0*/  MUFU.TANH R20, R20 ;  /* 0x0000001400147308 */ /* 0x000e220000002400 */
        /* <DEDUP_REMOVED lines=15> */
[----:B------:R-:W2:Y:S01]  /*3cb0*/  MUFU.TANH R154, R154 ;  /* 0x0000009a009a7308 */ /* 0x000ea20000002400 */
[----:B0-----:R-:W-:Y:S01]  /*3cc0*/  FMNMX.FTZ R0, R20, R15, !PT ;  /* 0x0000000f14007209 */ /* 0x001fe20007810000 */
[----:B------:R-:W-:Y:S01]  /*3cd0*/  FMUL.FTZ R185, R188, UR24 ;  /* 0x00000018bcb97c20 */ /* 0x000fe20008410000 */
[----:B------:R-:W-:Y:S01]  /*3ce0*/  FMUL.FTZ R214, R189, UR24 ;  /* 0x00000018bdd67c20 */ /* 0x000fe20008410000 */
[----:B------:R-:W-:Y:S01]  /*3cf0*/  FMUL.FTZ R188, R192, UR24 ;  /* 0x00000018c0bc7c20 */ /* 0x000fe20008410000 */
[----:B------:R-:W-:Y:S01]  /*3d00*/  FMUL.FTZ R192, R193, UR24 ;  /* 0x00000018c1c07c20 */ /* 0x000fe20008410000 */
[----:B------:R-:W-:Y:S01]  /*3d10*/  FMUL.FTZ R189, R196, UR24 ;  /* 0x00000018c4bd7c20 */ /* 0x000fe20008410000 */
[----:B------:R-:W-:Y:S01]  /*3d20*/  FMUL.FTZ R184, R197, UR24 ;  /* 0x00000018c5b87c20 */ /* 0x000fe20008410000 */
[----:B------:R-:W0:Y:S01]  /*3d30*/  MUFU.TANH R153, R153 ;  /* 0x0000009900997308 */ /* 0x000e220000002400 */
        /* <DEDUP_REMOVED lines=26> */
[----:B------:R-:W-:-:S05]  /*3ee0*/  IMAD.U32 R199, RZ, RZ, UR23 ;  /* 0x00000017ffc77e24 */ /* 0x000fca000f8e00ff */
[----:B------:R-:W1:Y:S01]  /*3ef0*/  MUFU.TANH R205, R205 ;  /* 0x000000cd00cd7308 */ /* 0x000e620000002400 */
[----:B--2---:R-:W-:-:S07]  /*3f00*/  FMNMX.FTZ R159, R156, R159, !PT ;  /* 0x0000009f9c9f7209 */ /* 0x004fce0007810000 */
[----:B------:R-:W2:Y:S01]  /*3f10*/  MUFU.TANH R206, R206 ;  /* 0x000000ce00ce7308 */ /* 0x000ea20000002400 */
[----:B0-----:R-:W-:-:S07]  /*3f20*/  FMNMX.FTZ R0, R204, R159, !PT ;  /* 0x0000009fcc007209 */ /* 0x001fce0007810000 */
[----:B------:R-:W0:Y:S01]  /*3f30*/  MUFU.TANH R207, R207 ;  /* 0x000000cf00cf7308 */ /* 0x000e220000002400 */
[----:B-1----:R-:W-:-:S07]  /*3f40*/  FMNMX.FTZ R159, R205, R0, !PT ;  /* 0x00000000cd9f7209 */ /* 0x002fce0007810000 */
        /* <DEDUP_REMOVED lines=25> */
[----:B--2---:R-:W-:Y:S01]  /*40e0*/  FMNMX.FTZ R161, R188, R159, !PT ;  /* 0x0000009fbca17209 */ /* 0x004fe20007810000 */
[----:B------:R-:W-:-:S06]  /*40f0*/  FMUL.FTZ R159, R178, UR24 ;  /* 0x00000018b29f7c20 */ /* 0x000fcc0008410000 */
[----:B------:R-:W2:Y:S01]  /*4100*/  MUFU.TANH R184, R184 ;  /* 0x000000b800b87308 */ /* 0x000ea20000002400 */
[----:B0-----:R-:W-:-:S07]  /*4110*/  FMNMX.FTZ R0, R192, R161, !PT ;  /* 0x000000a1c0007209 */ /* 0x001fce0007810000 */
[----:B------:R-:W0:Y:S01]  /*4120*/  MUFU.TANH R5, R5 ;  /* 0x0000000500057308 */ /* 0x000e220000002400 */
[----:B-1----:R-:W-:-:S07]  /*4130*/  FMNMX.FTZ R161, R189, R0, !PT ;  /* 0x00000000bda17209 */ /* 0x002fce0007810000 */
[----:B------:R-:W1:Y:S01]  /*4140*/  MUFU.TANH R8, R8 ;  /* 0x0000000800087308 */ /* 0x000e620000002400 */
[----:B--2---:R-:W-:Y:S01]  /*4150*/  FMNMX.FTZ R0, R184, R161, !PT ;  /* 0x000000a1b8007209 */ /* 0x004fe20007810000 */
[----:B------:R-:W-:-:S04]  /*4160*/  FMUL.FTZ R161, R182, UR24 ;  /* 0x00000018b6a17c20 */ /* 0x000fc80008410000 */
[----:B------:R-:W2:Y:S02]  /*4170*/  SHFL.BFLY PT, R165, R0, 0x2, 0x1f ;  /* 0x0c401f0000a57f89 */ /* 0x000ea400000e0000 */
[----:B------:R-:W3:Y:S08]  /*4180*/  MUFU.TANH R9, R9 ;  /* 0x0000000900097308 */ /* 0x000ef00000002400 */
[----:B------:R-:W4:Y:S08]  /*4190*/  MUFU.TANH R10, R10 ;  /* 0x0000000a000a7308 */ /* 0x000f300000002400 */
[----:B------:R-:W5:Y:S01]  /*41a0*/  MUFU.TANH R11, R11 ;  /* 0x0000000b000b7308 */ /* 0x000f620000002400 */
[----:B--2---:R-:W-:Y:S01]  /*41b0*/  FMNMX.FTZ R171, R0, R165, !PT ;  /* 0x000000a500ab7209 */ /* 0x004fe20007810000 */
[----:B------:R-:W-:-:S06]  /*41c0*/  FMUL.FTZ R165, R190, UR24 ;  /* 0x00000018bea57c20 */ /* 0x000fcc0008410000 */
[----:B------:R-:W2:Y:S01]  /*41d0*/  MUFU.TANH R12, R12 ;  /* 0x0000000c000c7308 */ /* 0x000ea20000002400 */
[----:B------:R-:W0:Y:S07]  /*41e0*/  SHFL.BFLY PT, R0, R171, 0x1, 0x1f ;  /* 0x0c201f00ab007f89 */ /* 0x000e2e00000e0000 */
[----:B------:R-:W2:Y:S08]  /*41f0*/  MUFU.TANH R13, R13 ;  /* 0x0000000d000d7308 */ /* 0x000eb00000002400 */
[----:B------:R-:W2:Y:S08]  /*4200*/  MUFU.TANH R14, R14 ;  /* 0x0000000e000e7308 */ /* 0x000eb00000002400 */
[----:B------:R-:W2:Y:S01]  /*4210*/  MUFU.TANH R21, R21 ;  /* 0x0000001500157308 */ /* 0x000ea20000002400 */
[----:B0-----:R-:W-:-:S02]  /*4220*/  FMNMX.FTZ R0, R171, R0, !PT ;  /* 0x00000000ab007209 */ /* 0x001fc40007810000 */
[----:B------:R-:W-:-:S03]  /*4230*/  FMNMX.FTZ R171, R5, R6, !PT ;  /* 0x0000000605ab7209 */ /* 0x000fc60007810000 */
[----:B------:R-:W-:Y:S01]  /*4240*/  FMUL.FTZ R183, R0, UR10 ;  /* 0x0000000a00b77c20 */ /* 0x000fe20008410000 */
[----:B-1----:R-:W-:Y:S01]  /*4250*/  FMNMX.FTZ R172, R8, R171, !PT ;  /* 0x000000ab08ac7209 */ /* 0x002fe20007810000 */
[----:B------:R-:W0:Y:S01]  /*4260*/  MUFU.TANH R152, R152 ;  /* 0x0000009800987308 */ /* 0x000e220000002400 */
[----:B------:R-:W-:Y:S01]  /*4270*/  FADD.FTZ R15, -R0, R15 ;  /* 0x0000000f000f7221 */ /* 0x000fe20000010100 */
[--C-:B------:R-:W-:Y:S01]  /*4280*/  FFMA.FTZ R173, R7, UR10, -R183.reuse ;  /* 0x0000000a07ad7c23 */ /* 0x100fe200080108b7 */
[----:B---3--:R-:W-:Y:S01]  /*4290*/  FMNMX.FTZ R171, R9, R172, !PT ;  /* 0x000000ac09ab7209 */ /* 0x008fe20007810000 */
[--C-:B------:R-:W-:Y:S01]  /*42a0*/  FFMA.FTZ R20, R20, UR10, -R183.reuse ;  /* 0x0000000a14147c23 */ /* 0x100fe200080108b7 */
[----:B------:R-:W-:Y:S01]  /*42b0*/  FMUL.FTZ R15, R15, UR10 ;  /* 0x0000000a0f0f7c20 */ /* 0x000fe20008410000 */
[--C-:B------:R-:W-:Y:S01]  /*42c0*/  FFMA.FTZ R154, R154, UR10, -R183.reuse ;  /* 0x0000000a9a9a7c23 */ /* 0x100fe200080108b7 */
[----:B----4-:R-:W-:Y:S01]  /*42d0*/  FMNMX.FTZ R172, R10, R171, !PT ;  /* 0x000000ab0aac7209 */ /* 0x010fe20007810000 */
[----:B------:R-:W1:Y:S01]  /*42e0*/  MUFU.TANH R155, R155 ;  /* 0x0000009b009b7308 */ /* 0x000e620000002400 */
[--C-:B------:R-:W-:Y:S01]  /*42f0*/  FFMA.FTZ R153, R153, UR10, -R183.reuse ;  /* 0x0000000a99997c23 */ /* 0x100fe200080108b7 */
[--C-:B------:R-:W-:Y:S01]  /*4300*/  FFMA.FTZ R191, R192, UR10, -R183.reuse ;  /* 0x0000000ac0bf7c23 */ /* 0x100fe200080108b7 */
[----:B-----5:R-:W-:Y:S01]  /*4310*/  FMNMX.FTZ R7, R11, R172, !PT ;  /* 0x000000ac0b077209 */ /* 0x020fe20007810000 */
[--C-:B------:R-:W-:Y:S01]  /*4320*/  FFMA.FTZ R157, R157, UR10, -R183.reuse ;  /* 0x0000000a9d9d7c23 */ /* 0x100fe200080108b7 */
[--C-:B------:R-:W-:Y:S01]  /*4330*/  FFMA.FTZ R156, R156, UR10, -R183.reuse ;  /* 0x0000000a9c9c7c23 */ /* 0x100fe200080108b7 */
[--C-:B------:R-:W-:Y:S01]  /*4340*/  FFMA.FTZ R175, R207, UR10, -R183.reuse ;  /* 0x0000000acfaf7c23 */ /* 0x100fe200080108b7 */
[----:B--2---:R-:W-:Y:S01]  /*4350*/  FMNMX.FTZ R172, R12, R7, !PT ;  /* 0x000000070cac7209 */ /* 0x004fe20007810000 */
[----:B------:R-:W2:Y:S01]  /*4360*/  MUFU.TANH R158, R158 ;  /* 0x0000009e009e7308 */ /* 0x000ea20000002400 */
[--C-:B------:R-:W-:Y:S01]  /*4370*/  FFMA.FTZ R177, R209, UR10, -R183.reuse ;  /* 0x0000000ad1b17c23 */ /* 0x100fe200080108b7 */
[--C-:B------:R-:W-:Y:S01]  /*4380*/  FFMA.FTZ R179, R211, UR10, -R183.reuse ;  /* 0x0000000ad3b37c23 */ /* 0x100fe200080108b7 */
[----:B------:R-:W-:Y:S01]  /*4390*/  FMNMX.FTZ R7, R13, R172, !PT ;  /* 0x000000ac0d077209 */ /* 0x000fe20007810000 */
[--C-:B------:R-:W-:Y:S01]  /*43a0*/  FFMA.FTZ R180, R180, UR10, -R183.reuse ;  /* 0x0000000ab4b47c23 */ /* 0x100fe200080108b7 */
[--C-:B------:R-:W-:Y:S01]  /*43b0*/  FFMA.FTZ R181, R181, UR10, -R183.reuse ;  /* 0x0000000ab5b57c23 */ /* 0x100fe200080108b7 */
[--C-:B------:R-:W-:Y:S01]  /*43c0*/  FFMA.FTZ R182, R212, UR10, -R183.reuse ;  /* 0x0000000ad4b67c23 */ /* 0x100fe200080108b7 */
[----:B------:R-:W-:Y:S01]  /*43d0*/  FMNMX.FTZ R172, R14, R7, !PT ;  /* 0x000000070eac7209 */ /* 0x000fe20007810000 */
[----:B------:R-:W3:Y:S01]  /*43e0*/  MUFU.TANH R159, R159 ;  /* 0x0000009f009f7308 */ /* 0x000ee20000002400 */
[--C-:B------:R-:W-:Y:S01]  /*43f0*/  FFMA.FTZ R187, R213, UR10, -R183.reuse ;  /* 0x0000000ad5bb7c23 */ /* 0x100fe200080108b7 */
[--C-:B------:R-:W-:Y:S01]  /*4400*/  FFMA.FTZ R185, R185, UR10, -R183.reuse ;  /* 0x0000000ab9b97c23 */ /* 0x100fe200080108b7 */
[----:B------:R-:W-:Y:S01]  /*4410*/  FMNMX.FTZ R7, R21, R172, !PT ;  /* 0x000000ac15077209 */ /* 0x000fe20007810000 */
[--C-:B------:R-:W-:Y:S01]  /*4420*/  FFMA.FTZ R188, R188, UR10, -R183.reuse ;  /* 0x0000000abcbc7c23 */ /* 0x100fe200080108b7 */
[--C-:B------:R-:W-:Y:S01]  /*4430*/  FFMA.FTZ R189, R189, UR10, -R183.reuse ;  /* 0x0000000abdbd7c23 */ /* 0x100fe200080108b7 */
[----:B------:R-:W-:Y:S01]  /*4440*/  FFMA.FTZ R192, R184, UR10, -R183 ;  /* 0x0000000ab8c07c23 */ /* 0x000fe200080108b7 */
[----:B0-----:R-:W-:Y:S01]  /*4450*/  FMNMX.FTZ R172, R152, R7, !PT ;  /* 0x0000000798ac7209 */ /* 0x001fe20007810000 */
[----:B------:R-:W0:Y:S03]  /*4460*/  MUFU.TANH R160, R160 ;  /* 0x000000a000a07308 */ /* 0x000e260000002400 */
[----:B-1----:R-:W-:-:S04]  /*4470*/  FMNMX.FTZ R7, R155, R172, !PT ;  /* 0x000000ac9b077209 */ /* 0x002fc80007810000 */
[----:B--2---:R-:W-:Y:S01]  /*4480*/  FMNMX.FTZ R172, R158, R7, !PT ;  /* 0x000000079eac7209 */ /* 0x004fe20007810000 */
[----:B------:R-:W1:Y:S03]  /*4490*/  MUFU.TANH R161, R161 ;  /* 0x000000a100a17308 */ /* 0x000e660000002400 */
[----:B---3--:R-:W-:Y:S01]  /*44a0*/  FMNMX.FTZ R7, R159, R172, !PT ;  /* 0x000000ac9f077209 */ /* 0x008fe20007810000 */
[----:B------:R-:W-:-:S04]  /*44b0*/  FFMA.FTZ R172, R204, UR10, -R183 ;  /* 0x0000000accac7c23 */ /* 0x000fc800080108b7 */
[----:B------:R-:W2:Y:S01]  /*44c0*/  MUFU.TANH R162, R162 ;  /* 0x000000a200a27308 */ /* 0x000ea20000002400 */
[----:B0-----:R-:W-:-:S07]  /*44d0*/  FMNMX.FTZ R174, R160, R7, !PT ;  /* 0x00000007a0ae7209 */ /* 0x001fce0007810000 */
[----:B------:R-:W0:Y:S01]  /*44e0*/  MUFU.TANH R163, R163 ;  /* 0x000000a300a37308 */ /* 0x000e220000002400 */
[----:B-1----:R-:W-:-:S07]  /*44f0*/  FMNMX.FTZ R7, R161, R174, !PT ;  /* 0x000000aea1077209 */ /* 0x002fce0007810000 */
[----:B------:R-:W1:Y:S01]  /*4500*/  MUFU.TANH R164, R164 ;  /* 0x000000a400a47308 */ /* 0x000e620000002400 */
[----:B--2---:R-:W-:-:S07]  /*4510*/  FMNMX.FTZ R174, R162, R7, !PT ;  /* 0x00000007a2ae7209 */ /* 0x004fce0007810000 */
[----:B------:R-:W2:Y:S01]  /*4520*/  MUFU.TANH R165, R165 ;  /* 0x000000a500a57308 */ /* 0x000ea20000002400 */
[----:B0-----:R-:W-:Y:S01]  /*4530*/  FMNMX.FTZ R7, R163, R174, !PT ;  /* 0x000000aea3077209 */ /* 0x001fe20007810000 */
[----:B------:R-:W-:-:S06]  /*4540*/  FFMA.FTZ R174, R206, UR10, -R183 ;  /* 0x0000000aceae7c23 */ /* 0x000fcc00080108b7 */
[----:B------:R-:W0:Y:S01]  /*4550*/  MUFU.TANH R166, R166 ;  /* 0x000000a600a67308 */ /* 0x000e220000002400 */
[----:B-1----:R-:W-:-:S07]  /*4560*/  FMNMX.FTZ R176, R164, R7, !PT ;  /* 0x00000007a4b07209 */ /* 0x002fce0007810000 */
[----:B------:R-:W1:Y:S01]  /*4570*/  MUFU.TANH R167, R167 ;  /* 0x000000a700a77308 */ /* 0x000e620000002400 */
[----:B--2---:R-:W-:-:S07]  /*4580*/  FMNMX.FTZ R7, R165, R176, !PT ;  /* 0x000000b0a5077209 */ /* 0x004fce0007810000 */
[----:B------:R-:W2:Y:S01]  /*4590*/  MUFU.TANH R168, R168 ;  /* 0x000000a800a87308 */ /* 0x000ea20000002400 */
[----:B0-----:R-:W-:-:S07]  /*45a0*/  FMNMX.FTZ R176, R166, R7, !PT ;  /* 0x00000007a6b07209 */ /* 0x001fce0007810000 */
[----:B------:R-:W0:Y:S01]  /*45b0*/  MUFU.TANH R169, R169 ;  /* 0x000000a900a97308 */ /* 0x000e220000002400 */
[----:B-1----:R-:W-:Y:S01]  /*45c0*/  FMNMX.FTZ R7, R167, R176, !PT ;  /* 0x000000b0a7077209 */ /* 0x002fe20007810000 */
[----:B------:R-:W-:-:S06]  /*45d0*/  FFMA.FTZ R176, R208, UR10, -R183 ;  /* 0x0000000ad0b07c23 */ /* 0x000fcc00080108b7 */
[----:B------:R-:W1:Y:S01]  /*45e0*/  MUFU.TANH R170, R170 ;  /* 0x000000aa00aa7308 */ /* 0x000e620000002400 */
[----:B--2---:R-:W-:-:S07]  /*45f0*/  FMNMX.FTZ R178, R168, R7, !PT ;  /* 0x00000007a8b27209 */ /* 0x004fce0007810000 */
[----:B------:R-:W2:Y:S01]  /*4600*/  MUFU.EX2 R15, R15 ;  /* 0x0000000f000f7308 */ /* 0x000ea20000000800 */
[----:B0-----:R-:W-:Y:S01]  /*4610*/  FMNMX.FTZ R7, R169, R178, !PT ;  /* 0x000000b2a9077209 */ /* 0x001fe20007810000 */
[----:B------:R-:W-:-:S06]  /*4620*/  FFMA.FTZ R178, R210, UR10, -R183 ;  /* 0x0000000ad2b27c23 */ /* 0x000fcc00080108b7 */
[----:B------:R-:W0:Y:S01]  /*4630*/  MUFU.EX2 R20, R20 ;  /* 0x0000001400147308 */ /* 0x000e220000000800 */
[----:B-1----:R-:W-:-:S05]  /*4640*/  FMNMX.FTZ R7, R170, R7, !PT ;  /* 0x00000007aa077209 */ /* 0x002fca0007810000 */
[----:B------:R-:W1:Y:S02]  /*4650*/  SHFL.BFLY PT, R186, R7, 0x2, 0x1f ;  /* 0x0c401f0007ba7f89 */ /* 0x000e6400000e0000 */
[----:B------:R3:W4:Y:S01]  /*4660*/  MUFU.EX2 R171, R173 ;  /* 0x000000ad00ab7308 */ /* 0x0007220000000800 */
[-C--:B--2---:R-:W-:Y:S01]  /*4670*/  FMUL.FTZ R24, R24, R15.reuse ;  /* 0x0000000f18187220 */ /* 0x084fe20000410000 */
[-C--:B------:R-:W-:Y:S01]  /*4680*/  FMUL.FTZ R25, R25, R15.reuse ;  /* 0x0000000f19197220 */ /* 0x080fe20000410000 */
[-C--:B------:R-:W-:Y:S01]  /*4690*/  FMUL.FTZ R28, R28, R15.reuse ;  /* 0x0000000f1c1c7220 */ /* 0x080fe20000410000 */
[-C--:B------:R-:W-:Y:S01]  /*46a0*/  FMUL.FTZ R29, R29, R15.reuse ;  /* 0x0000000f1d1d7220 */ /* 0x080fe20000410000 */
[-C--:B------:R-:W-:Y:S01]  /*46b0*/  FMUL.FTZ R32, R32, R15.reuse ;  /* 0x0000000f20207220 */ /* 0x080fe20000410000 */
[-C--:B------:R-:W-:Y:S01]  /*46c0*/  FMUL.FTZ R33, R33, R15.reuse ;  /* 0x0000000f21217220 */ /* 0x080fe20000410000 */
[-C--:B------:R-:W-:Y:S01]  /*46d0*/  FMUL.FTZ R36, R36, R15.reuse ;  /* 0x0000000f24247220 */ /* 0x080fe20000410000 */
[----:B------:R-:W2:Y:S01]  /*46e0*/  MUFU.EX2 R154, R154 ;  /* 0x0000009a009a7308 */ /* 0x000ea20000000800 */
[--C-:B---3--:R-:W-:Y:S01]  /*46f0*/  FFMA.FTZ R173, R205, UR10, -R183.reuse ;  /* 0x0000000acdad7c23 */ /* 0x108fe200080108b7 */
[----:B0-----:R-:W-:Y:S01]  /*4700*/  FFMA.FTZ R4, R15, R4, R20 ;  /* 0x000000040f047223 */ /* 0x001fe20000010014 */
[-C--:B------:R-:W-:Y:S01]  /*4710*/  FMUL.FTZ R37, R37, R15.reuse ;  /* 0x0000000f25257220 */ /* 0x080fe20000410000 */
[-C--:B------:R-:W-:Y:S01]  /*4720*/  FMUL.FTZ R40, R40, R15.reuse ;  /* 0x0000000f28287220 */ /* 0x080fe20000410000 */
[-C--:B------:R-:W-:Y:S01]  /*4730*/  FMUL.FTZ R41, R41, R15.reuse ;  /* 0x0000000f29297220 */ /* 0x080fe20000410000 */
[-C--:B------:R-:W-:Y:S01]  /*4740*/  FMUL.FTZ R44, R44, R15.reuse ;  /* 0x0000000f2c2c7220 */ /* 0x080fe20000410000 */
[-C--:B------:R-:W-:Y:S01]  /*4750*/  FMUL.FTZ R45, R45, R15.reuse ;  /* 0x0000000f2d2d7220 */ /* 0x080fe20000410000 */
[----:B------:R-:W0:Y:S01]  /*4760*/  MUFU.EX2 R153, R153 ;  /* 0x0000009900997308 */ /* 0x000e220000000800 */
[-C--:B------:R-:W-:Y:S01]  /*4770*/  FMUL.FTZ R48, R48, R15.reuse ;  /* 0x0000000f30307220 */ /* 0x080fe20000410000 */
[-C--:B------:R-:W-:Y:S01]  /*4780*/  FMUL.FTZ R49, R49, R15.reuse ;  /* 0x0000000f31317220 */ /* 0x080fe20000410000 */
[-C--:B------:R-:W-:Y:S01]  /*4790*/  FMUL.FTZ R52, R52, R15.reuse ;  /* 0x0000000f34347220 */ /* 0x080fe20000410000 */
[-C--:B------:R-:W-:Y:S01]  /*47a0*/  FMUL.FTZ R53, R53, R15.reuse ;  /* 0x0000000f35357220 */ /* 0x080fe20000410000 */
[-C--:B------:R-:W-:Y:S01]  /*47b0*/  FMUL.FTZ R56, R56, R15.reuse ;  /* 0x0000000f38387220 */ /* 0x080fe20000410000 */
[----:B-1----:R-:W-:Y:S01]  /*47c0*/  FMNMX.FTZ R190, R7, R186, !PT ;  /* 0x000000ba07be7209 */ /* 0x002fe20007810000 */
[----:B------:R-:W-:Y:S01]  /*47d0*/  FFMA.FTZ R186, R214, UR10, -R183 ;  /* 0x0000000ad6ba7c23 */ /* 0x000fe200080108b7 */
[----:B------:R-:W1:Y:S01]  /*47e0*/  MUFU.EX2 R157, R157 ;  /* 0x0000009d009d7308 */ /* 0x000e620000000800 */
[-C--:B------:R-:W-:Y:S01]  /*47f0*/  FMUL.FTZ R57, R57, R15.reuse ;  /* 0x0000000f39397220 */ /* 0x080fe20000410000 */
[-C--:B------:R-:W-:Y:S01]  /*4800*/  FMUL.FTZ R60, R60, R15.reuse ;  /* 0x0000000f3c3c7220 */ /* 0x080fe20000410000 */
[----:B------:R-:W3:Y:S01]  /*4810*/  SHFL.BFLY PT, R7, R190, 0x1, 0x1f ;  /* 0x0c201f00be077f89 */ /* 0x000ee200000e0000 */
[-C--:B------:R-:W-:Y:S01]  /*4820*/  FMUL.FTZ R61, R61, R15.reuse ;  /* 0x0000000f3d3d7220 */ /* 0x080fe20000410000 */
[-C--:B------:R-:W-:Y:S01]  /*4830*/  FMUL.FTZ R64, R64, R15.reuse ;  /* 0x0000000f40407220 */ /* 0x080fe20000410000 */
[-C--:B------:R-:W-:Y:S01]  /*4840*/  FMUL.FTZ R65, R65, R15.reuse ;  /* 0x0000000f41417220 */ /* 0x080fe20000410000 */
[-C--:B------:R-:W-:Y:S01]  /*4850*/  FMUL.FTZ R68, R68, R15.reuse ;  /* 0x0000000f44447220 */ /* 0x080fe20000410000 */
[----:B------:R-:W5:Y:S01]  /*4860*/  MUFU.EX2 R156, R156 ;  /* 0x0000009c009c7308 */ /* 0x000f620000000800 */
        /* <DEDUP_REMOVED lines=17> */
[----:B------:R-:W-:Y:S01]  /*4980*/  FMUL.FTZ R100, R100, R15 ;  /* 0x0000000f64647220 */ /* 0x000fe20000410000 */
[----:B---3--:R-:W-:Y:S01]  /*4990*/  FMNMX.FTZ R7, R190, R7, !PT ;  /* 0x00000007be077209 */ /* 0x008fe20007810000 */
[-C--:B------:R-:W-:Y:S01]  /*49a0*/  FMUL.FTZ R101, R101, R15.reuse ;  /* 0x0000000f65657220 */ /* 0x080fe20000410000 */
[-C--:B------:R-:W-:Y:S01]  /*49b0*/  FMUL.FTZ R104, R104, R15.reuse ;  /* 0x0000000f68687220 */ /* 0x080fe20000410000 */
[-C--:B------:R-:W-:Y:S01]  /*49c0*/  FMUL.FTZ R105, R105, R15.reuse ;  /* 0x0000000f69697220 */ /* 0x080fe20000410000 */
[-C--:B------:R-:W-:Y:S01]  /*49d0*/  FMUL.FTZ R108, R108, R15.reuse ;  /* 0x0000000f6c6c7220 */ /* 0x080fe20000410000 */
[----:B------:R-:W-:Y:S01]  /*49e0*/  FADD.FTZ R183, -R7, R6 ;  /* 0x0000000607b77221 */ /* 0x000fe20000010100 */
[----:B------:R-:W3:Y:S01]  /*49f0*/  MUFU.EX2 R174, R174 ;  /* 0x000000ae00ae7308 */ /* 0x000ee20000000800 */
[-C--:B------:R-:W-:Y:S01]  /*4a00*/  FMUL.FTZ R109, R109, R15.reuse ;  /* 0x0000000f6d6d7220 */ /* 0x080fe20000410000 */
[-C--:B------:R-:W-:Y:S01]  /*4a10*/  FMUL.FTZ R112, R112, R15.reuse ;  /* 0x0000000f70707220 */ /* 0x080fe20000410000 */
[----:B------:R-:W-:Y:S01]  /*4a20*/  FMUL.FTZ R184, R183, UR10 ;  /* 0x0000000ab7b87c20 */ /* 0x000fe20008410000 */
[----:B------:R-:W-:Y:S01]  /*4a30*/  FMUL.FTZ R183, R7, UR10 ;  /* 0x0000000a07b77c20 */ /* 0x000fe20008410000 */
[-C--:B------:R-:W-:Y:S01]  /*4a40*/  FMUL.FTZ R113, R113, R15.reuse ;  /* 0x0000000f71717220 */ /* 0x080fe20000410000 */
[-C--:B------:R-:W-:Y:S01]  /*4a50*/  FMUL.FTZ R116, R116, R15.reuse ;  /* 0x0000000f74747220 */ /* 0x080fe20000410000 */
[----:B------:R-:W-:Y:S01]  /*4a60*/  FMUL.FTZ R117, R117, R15 ;  /* 0x0000000f75757220 */ /* 0x000fe20000410000 */
[--C-:B------:R-:W-:Y:S01]  /*4a70*/  FFMA.FTZ R195, R159, UR10, -R183.reuse ;  /* 0x0000000a9fc37c23 */ /* 0x100fe200080108b7 */
[----:B----4-:R-:W-:Y:S01]  /*4a80*/  FADD.FTZ R159, R171, R4 ;  /* 0x00000004ab9f7221 */ /* 0x010fe20000010000 */
[--C-:B------:R-:W-:Y:S01]  /*4a90*/  FFMA.FTZ R5, R5, UR10, -R183.reuse ;  /* 0x0000000a05057c23 */ /* 0x100fe200080108b7 */
[----:B------:R-:W-:Y:S01]  /*4aa0*/  FFMA.FTZ R190, R8, UR10, -R183 ;  /* 0x0000000a08be7c23 */ /* 0x000fe200080108b7 */
[----:B------:R-:W4:Y:S01]  /*4ab0*/  MUFU.EX2 R175, R175 ;  /* 0x000000af00af7308 */ /* 0x000f220000000800 */
[----:B--2---:R-:W-:Y:S01]  /*4ac0*/  FADD.FTZ R4, R154, R159 ;  /* 0x0000009f9a047221 */ /* 0x004fe20000010000 */
[--C-:B------:R-:W-:Y:S01]  /*4ad0*/  FFMA.FTZ R9, R9, UR10, -R183.reuse ;  /* 0x0000000a09097c23 */ /* 0x100fe200080108b7 */
[--C-:B------:R-:W-:Y:S01]  /*4ae0*/  FFMA.FTZ R10, R10, UR10, -R183.reuse ;  /* 0x0000000a0a0a7c23 */ /* 0x100fe200080108b7 */
[--C-:B------:R-:W-:Y:S01]  /*4af0*/  FFMA.FTZ R11, R11, UR10, -R183.reuse ;  /* 0x0000000a0b0b7c23 */ /* 0x100fe200080108b7 */
[----:B0-----:R-:W-:Y:S01]  /*4b00*/  FADD.FTZ R4, R153, R4 ;  /* 0x0000000499047221 */ /* 0x001fe20000010000 */
[--C-:B------:R-:W-:Y:S01]  /*4b10*/  FFMA.FTZ R12, R12, UR10, -R183.reuse ;  /* 0x0000000a0c0c7c23 */ /* 0x100fe200080108b7 */
[--C-:B------:R-:W-:Y:S01]  /*4b20*/  FFMA.FTZ R13, R13, UR10, -R183.reuse ;  /* 0x0000000a0d0d7c23 */ /* 0x100fe200080108b7 */
[----:B------:R-:W-:Y:S01]  /*4b30*/  MUFU.EX2 R184, R184 ;  /* 0x000000b800b87308 */ /* 0x000fe20000000800 */
[----:B-1----:R-:W-:Y:S01]  /*4b40*/  FADD.FTZ R159, R157, R4 ;  /* 0x000000049d9f7221 */ /* 0x002fe20000010000 */
[--C-:B------:R-:W-:Y:S01]  /*4b50*/  FFMA.FTZ R198, R162, UR10, -R183.reuse ;  /* 0x0000000aa2c67c23 */ /* 0x100fe200080108b7 */
[--C-:B------:R-:W-:Y:S01]  /*4b60*/  FFMA.FTZ R14, R14, UR10, -R183.reuse ;  /* 0x0000000a0e0e7c23 */ /* 0x100fe200080108b7 */
[----:B------:R-:W-:Y:S01]  /*4b70*/  FFMA.FTZ R21, R21, UR10, -R183 ;  /* 0x0000000a15157c23 */ /* 0x000fe200080108b7 */
[----:B-----5:R-:W-:Y:S01]  /*4b80*/  FADD.FTZ R159, R156, R159 ;  /* 0x0000009f9c9f7221 */ /* 0x020fe20000010000 */
[--C-:B------:R-:W-:Y:S01]  /*4b90*/  FFMA.FTZ R193, R155, UR10, -R183.reuse ;  /* 0x0000000a9bc17c23 */ /* 0x100fe200080108b7 */
[----:B------:R-:W-:Y:S01]  /*4ba0*/  FFMA.FTZ R194, R158, UR10, -R183 ;  /* 0x0000000a9ec27c23 */ /* 0x000fe200080108b7 */
[----:B------:R-:W0:Y:S01]  /*4bb0*/  MUFU.EX2 R5, R5 ;  /* 0x0000000500057308 */ /* 0x000e220000000800 */
[----:B------:R-:W-:Y:S01]  /*4bc0*/  FADD.FTZ R4, R172, R159 ;  /* 0x0000009fac047221 */ /* 0x000fe20000010000 */
[--C-:B------:R-:W-:Y:S01]  /*4bd0*/  FFMA.FTZ R196, R160, UR10, -R183.reuse ;  /* 0x0000000aa0c47c23 */ /* 0x100fe200080108b7 */
[--C-:B------:R-:W-:Y:S01]  /*4be0*/  FFMA.FTZ R197, R161, UR10, -R183.reuse ;  /* 0x0000000aa1c57c23 */ /* 0x100fe200080108b7 */
[--C-:B------:R-:W-:Y:S01]  /*4bf0*/  FFMA.FTZ R204, R163, UR10, -R183.reuse ;  /* 0x0000000aa3cc7c23 */ /* 0x100fe200080108b7 */
[----:B------:R-:W-:Y:S01]  /*4c00*/  FADD.FTZ R159, R173, R4 ;  /* 0x00000004ad9f7221 */ /* 0x000fe20000010000 */
[--C-:B------:R-:W-:Y:S01]  /*4c10*/  FFMA.FTZ R205, R164, UR10, -R183.reuse ;  /* 0x0000000aa4cd7c23 */ /* 0x100fe200080108b7 */
[----:B------:R-:W-:Y:S01]  /*4c20*/  FFMA.FTZ R206, R165, UR10, -R183 ;  /* 0x0000000aa5ce7c23 */ /* 0x000fe200080108b7 */
[----:B------:R-:W1:Y:S01]  /*4c30*/  MUFU.EX2 R176, R176 ;  /* 0x000000b000b07308 */ /* 0x000e620000000800 */
[----:B---3--:R-:W-:Y:S01]  /*4c40*/  FADD.FTZ R4, R174, R159 ;  /* 0x0000009fae047221 */ /* 0x008fe20000010000 */
[--C-:B------:R-:W-:Y:S01]  /*4c50*/  FFMA.FTZ R207, R166, UR10, -R183.reuse ;  /* 0x0000000aa6cf7c23 */ /* 0x100fe200080108b7 */
[----:B------:R-:W-:Y:S01]  /*4c60*/  IADD3 R8, -R22, 0xb, RZ ;  /* 0x0000000b16087810 */ /* 0x000fe20007ffe1ff */
[--C-:B------:R-:W-:Y:S01]  /*4c70*/  FFMA.FTZ R167, R167, UR10, -R183.reuse ;  /* 0x0000000aa7a77c23 */ /* 0x100fe200080108b7 */
[----:B----4-:R-:W-:Y:S01]  /*4c80*/  FADD.FTZ R159, R175, R4 ;  /* 0x00000004af9f7221 */ /* 0x010fe20000010000 */
[--C-:B------:R-:W-:Y:S01]  /*4c90*/  FFMA.FTZ R168, R168, UR10, -R183.reuse ;  /* 0x0000000aa8a87c23 */ /* 0x100fe200080108b7 */
[----:B------:R-:W-:Y:S01]  /*4ca0*/  FFMA.FTZ R169, R169, UR10, -R183 ;  /* 0x0000000aa9a97c23 */ /* 0x000fe200080108b7 */
[----:B------:R-:W2:Y:S01]  /*4cb0*/  MUFU.EX2 R177, R177 ;  /* 0x000000b100b17308 */ /* 0x000ea20000000800 */
[----:B0-----:R-:W-:Y:S01]  /*4cc0*/  FFMA.FTZ R3, R184, R3, R5 ;  /* 0x00000003b8037223 */ /* 0x001fe20000010005 */
[----:B------:R-:W-:Y:S01]  /*4cd0*/  FFMA.FTZ R155, R170, UR10, -R183 ;  /* 0x0000000aaa9b7c23 */ /* 0x000fe200080108b7 */
[-C--:B------:R-:W-:Y:S01]  /*4ce0*/  FMUL.FTZ R120, R120, R15.reuse ;  /* 0x0000000f78787220 */ /* 0x080fe20000410000 */
[-C--:B------:R-:W-:Y:S01]  /*4cf0*/  FMUL.FTZ R121, R121, R15.reuse ;  /* 0x0000000f79797220 */ /* 0x080fe20000410000 */
[-C--:B------:R-:W-:Y:S01]  /*4d00*/  FMUL.FTZ R124, R124, R15.reuse ;  /* 0x0000000f7c7c7220 */ /* 0x080fe20000410000 */
[-C--:B------:R-:W-:Y:S01]  /*4d10*/  FMUL.FTZ R125, R125, R15.reuse ;  /* 0x0000000f7d7d7220 */ /* 0x080fe20000410000 */
[-C--:B------:R-:W-:Y:S01]  /*4d20*/  FMUL.FTZ R128, R128, R15.reuse ;  /* 0x0000000f80807220 */ /* 0x080fe20000410000 */
[----:B------:R-:W0:Y:S01]  /*4d30*/  MUFU.EX2 R190, R190 ;  /* 0x000000be00be7308 */ /* 0x000e220000000800 */
        /* <DEDUP_REMOVED lines=8> */
[C---:B--2---:R-:W-:Y:S01]  /*4dc0*/  F2FP.F16.F32.PACK_AB R162, R177.reuse, R176 ;  /* 0x000000b0b1a2723e */ /* 0x044fe200000000ff */
[----:B------:R-:W-:Y:S01]  /*4dd0*/  FADD.FTZ R159, R177, R4 ;  /* 0x00000004b19f7221 */ /* 0x000fe20000010000 */
[-C--:B------:R-:W-:Y:S01]  /*4de0*/  FMUL.FTZ R141, R141, R15.reuse ;  /* 0x0000000f8d8d7220 */ /* 0x080fe20000410000 */
[-C--:B------:R-:W-:Y:S01]  /*4df0*/  FMUL.FTZ R144, R144, R15.reuse ;  /* 0x0000000f90907220 */ /* 0x080fe20000410000 */
[-C--:B------:R-:W-:Y:S01]  /*4e00*/  FMUL.FTZ R145, R145, R15.reuse ;  /* 0x0000000f91917220 */ /* 0x080fe20000410000 */
[-C--:B------:R-:W-:Y:S01]  /*4e10*/  FMUL.FTZ R148, R148, R15.reuse ;  /* 0x0000000f94947220 */ /* 0x080fe20000410000 */
[----:B------:R-:W-:Y:S01]  /*4e20*/  FMUL.FTZ R149, R149, R15 ;  /* 0x0000000f95957220 */ /* 0x000fe20000410000 */
[----:B------:R-:W2:Y:S01]  /*4e30*/  MUFU.EX2 R10, R10 ;  /* 0x0000000a000a7308 */ /* 0x000ea20000000800 */
[----:B0-----:R-:W-:Y:S01]  /*4e40*/  FADD.FTZ R176, R190, R3 ;  /* 0x00000003beb07221 */ /* 0x001fe20000010000 */
[----:B------:R-:W-:Y:S01]  /*4e50*/  F2FP.F16.F32.PACK_AB R160, R175, R174 ;  /* 0x000000aeafa0723e */ /* 0x000fe200000000ff */
[----:B------:R-:W-:Y:S01]  /*4e60*/  FMUL.FTZ R26, R26, R184 ;  /* 0x000000b81a1a7220 */ /* 0x000fe20000410000 */
[----:B------:R-:W-:Y:S01]  /*4e70*/  F2FP.F16.F32.PACK_AB R154, R153, R154 ;  /* 0x0000009a999a723e */ /* 0x000fe200000000ff */
[-C--:B------:R-:W-:Y:S01]  /*4e80*/  FMUL.FTZ R27, R27, R184.reuse ;  /* 0x000000b81b1b7220 */ /* 0x080fe20000410000 */
[----:B------:R-:W-:Y:S01]  /*4e90*/  F2FP.F16.F32.PACK_AB R156, R156, R157 ;  /* 0x0000009d9c9c723e */ /* 0x000fe200000000ff */
[----:B------:R-:W-:Y:S01]  /*4ea0*/  FMUL.FTZ R30, R30, R184 ;  /* 0x000000b81e1e7220 */ /* 0x000fe20000410000 */
[----:B------:R-:W0:Y:S01]  /*4eb0*/  MUFU.EX2 R11, R11 ;  /* 0x0000000b000b7308 */ /* 0x000e220000000800 */
[----:B-1----:R-:W-:Y:S01]  /*4ec0*/  FADD.FTZ R3, R9, R176 ;  /* 0x000000b009037221 */ /* 0x002fe20000010000 */
[----:B------:R-:W-:Y:S01]  /*4ed0*/  F2FP.F16.F32.PACK_AB R158, R173, R172 ;  /* 0x000000acad9e723e */ /* 0x000fe200000000ff */
        /* <DEDUP_REMOVED lines=14> */
[----:B0-----:R-:W-:Y:S01]  /*4fc0*/  FADD.FTZ R3, R11, R176 ;  /* 0x000000b00b037221 */ /* 0x001fe20000010000 */
[-C--:B------:R-:W-:Y:S01]  /*4fd0*/  FMUL.FTZ R54, R54, R184.reuse ;  /* 0x000000b836367220 */ /* 0x080fe20000410000 */
        /* <DEDUP_REMOVED lines=18> */
[-C--:B------:R-:W-:Y:S01]  /*5100*/  FMUL.FTZ R83, R83, R184.reuse ;  /* 0x000000b853537220 */ /* 0x080fe20000410000 */
[-C--:B------:R-:W-:Y:S01]  /*5110*/  FMUL.FTZ R86, R86, R184.reuse ;  /* 0x000000b856567220 */ /* 0x080fe20000410000 */
[----:B------:R-:W-:Y:S01]  /*5120*/  FMUL.FTZ R87, R87, R184 ;  /* 0x000000b857577220 */ /* 0x000fe20000410000 */
[----:B------:R-:W2:Y:S01]  /*5130*/  MUFU.EX2 R178, R178 ;  /* 0x000000b200b27308 */ /* 0x000ea20000000800 */
[----:B-1----:R-:W-:Y:S01]  /*5140*/  FFMA.FTZ R192, R152, UR10, -R183 ;  /* 0x0000000a98c07c23 */ /* 0x002fe200080108b7 */
[----:B0-----:R-:W-:Y:S01]  /*5150*/  FADD.FTZ R176, R14, R3 ;  /* 0x000000030eb07221 */ /* 0x001fe20000010000 */
[----:B------:R-:W-:-:S02]  /*5160*/  @!P1 VIADD R152, R199, 0x22840 ;  /* 0x00022840c7989836 */ /* 0x000fc40000000000 */
[-C--:B------:R-:W-:Y:S01]  /*5170*/  FMUL.FTZ R90, R90, R184.reuse ;  /* 0x000000b85a5a7220 */ /* 0x080fe20000410000 */
[-C--:B------:R-:W-:Y:S01]  /*5180*/  FMUL.FTZ R91, R91, R184.reuse ;  /* 0x000000b85b5b7220 */ /* 0x080fe20000410000 */
[-C--:B------:R-:W-:Y:S01]  /*5190*/  FMUL.FTZ R94, R94, R184.reuse ;  /* 0x000000b85e5e7220 */ /* 0x080fe20000410000 */
[-C--:B------:R-:W-:Y:S01]  /*51a0*/  FMUL.FTZ R95, R95, R184.reuse ;  /* 0x000000b85f5f7220 */ /* 0x080fe20000410000 */
[----:B------:R-:W0:Y:S01]  /*51b0*/  MUFU.EX2 R21, R21 ;  /* 0x0000001500157308 */ /* 0x000e220000000800 */
[----:B------:R-:W-:Y:S01]  /*51c0*/  @!P1 PRMT R152, RZ, 0x654, R152 ;  /* 0x00000654ff989816 */ /* 0x000fe20000000098 */
[----:B------:R1:W-:Y:S06]  /*51d0*/  BAR.ARV R8, 0x100 ;  /* 0x000400080000751d */ /* 0x0003ec0000002000 */
[----:B------:R-:W3:Y:S01]  /*51e0*/  MUFU.EX2 R179, R179 ;  /* 0x000000b300b37308 */ /* 0x000ee20000000800 */
[----:B--2---:R-:W-:Y:S01]  /*51f0*/  FADD.FTZ R4, R178, R159 ;  /* 0x0000009fb2047221 */ /* 0x004fe20000010000 */
[----:B------:R2:W-:Y:S01]  /*5200*/  @!P1 SYNCS.ARRIVE.TRANS64.RED.A1T0 RZ, [R152+URZ], RZ ;  /* 0x000000ff98ff99a7 */ /* 0x0005e2000810043f */
[-C--:B------:R-:W-:Y:S01]  /*5210*/  FMUL.FTZ R98, R98, R184.reuse ;  /* 0x000000b862627220 */ /* 0x080fe20000410000 */
[-C--:B------:R-:W-:Y:S01]  /*5220*/  FMUL.FTZ R99, R99, R184.reuse ;  /* 0x000000b863637220 */ /* 0x080fe20000410000 */
[-C--:B------:R-:W-:Y:S01]  /*5230*/  FMUL.FTZ R102, R102, R184.reuse ;  /* 0x000000b866667220 */ /* 0x080fe20000410000 */
[-C--:B------:R-:W-:Y:S01]  /*5240*/  FMUL.FTZ R103, R103, R184.reuse ;  /* 0x000000b867677220 */ /* 0x080fe20000410000 */
[----:B------:R-:W-:Y:S01]  /*5250*/  FMUL.FTZ R106, R106, R184 ;  /* 0x000000b86a6a7220 */ /* 0x000fe20000410000 */
[----:B------:R-:W4:Y:S01]  /*5260*/  MUFU.EX2 R192, R192 ;  /* 0x000000c000c07308 */ /* 0x000f220000000800 */
[----:B0-----:R-:W-:Y:S01]  /*5270*/  FADD.FTZ R3, R21, R176 ;  /* 0x000000b015037221 */ /* 0x001fe20000010000 */
[----:B--2---:R-:W-:Y:S01]  /*5280*/  F2FP.F16.F32.PACK_AB R152, R171, R20 ;  /* 0x00000014ab98723e */ /* 0x004fe200000000ff */
[-C--:B------:R-:W-:Y:S01]  /*5290*/  FMUL.FTZ R107, R107, R184.reuse ;  /* 0x000000b86b6b7220 */ /* 0x080fe20000410000 */
[-C--:B------:R-:W-:Y:S01]  /*52a0*/  FMUL.FTZ R110, R110, R184.reuse ;  /* 0x000000b86e6e7220 */ /* 0x080fe20000410000 */
[-C--:B------:R-:W-:Y:S01]  /*52b0*/  FMUL.FTZ R111, R111, R184.reuse ;  /* 0x000000b86f6f7220 */ /* 0x080fe20000410000 */
[-C--:B------:R-:W-:Y:S01]  /*52c0*/  FMUL.FTZ R114, R114, R184.reuse ;  /* 0x000000b872727220 */ /* 0x080fe20000410000 */
[----:B------:R-:W-:Y:S01]  /*52d0*/  FMUL.FTZ R115, R115, R184 ;  /* 0x000000b873737220 */ /* 0x000fe20000410000 */
[----:B------:R-:W0:Y:S01]  /*52e0*/  MUFU.EX2 R180, R180 ;  /* 0x000000b400b47308 */ /* 0x000e220000000800 */
[C---:B---3--:R-:W-:Y:S01]  /*52f0*/  FADD.FTZ R159, R179.reuse, R4 ;  /* 0x00000004b39f7221 */ /* 0x048fe20000010000 */
[----:B------:R-:W-:Y:S01]  /*5300*/  F2FP.F16.F32.PACK_AB R164, R179, R178 ;  /* 0x000000b2b3a4723e */ /* 0x000fe200000000ff */
[-C--:B------:R-:W-:Y:S01]  /*5310*/  FMUL.FTZ R118, R118, R184.reuse ;  /* 0x000000b876767220 */ /* 0x080fe20000410000 */
[-C--:B------:R-:W-:Y:S01]  /*5320*/  FMUL.FTZ R119, R119, R184.reuse ;  /* 0x000000b877777220 */ /* 0x080fe20000410000 */
[-C--:B------:R-:W-:Y:S01]  /*5330*/  FMUL.FTZ R122, R122, R184.reuse ;  /* 0x000000b87a7a7220 */ /* 0x080fe20000410000 */
[-C--:B------:R-:W-:Y:S01]  /*5340*/  FMUL.FTZ R123, R123, R184.reuse ;  /* 0x000000b87b7b7220 */ /* 0x080fe20000410000 */
[-C--:B------:R-:W-:Y:S01]  /*5350*/  FMUL.FTZ R126, R126, R184.reuse ;  /* 0x000000b87e7e7220 */ /* 0x080fe20000410000 */
[----:B------:R-:W2:Y:S01]  /*5360*/  MUFU.EX2 R193, R193 ;  /* 0x000000c100c17308 */ /* 0x000ea20000000800 */
[----:B----4-:R-:W-:Y:S01]  /*5370*/  FADD.FTZ R176, R192, R3 ;  /* 0x00000003c0b07221 */ /* 0x010fe20000010000 */
[-C--:B------:R-:W-:Y:S01]  /*5380*/  FMUL.FTZ R127, R127, R184.reuse ;  /* 0x000000b87f7f7220 */ /* 0x080fe20000410000 */
[-C--:B------:R-:W-:Y:S01]  /*5390*/  FMUL.FTZ R130, R130, R184.reuse ;  /* 0x000000b882827220 */ /* 0x080fe20000410000 */
[-C--:B------:R-:W-:Y:S01]  /*53a0*/  FMUL.FTZ R131, R131, R184.reuse ;  /* 0x000000b883837220 */ /* 0x080fe20000410000 */
[-C--:B------:R-:W-:Y:S01]  /*53b0*/  FMUL.FTZ R134, R134, R184.reuse ;  /* 0x000000b886867220 */ /* 0x080fe20000410000 */
[-C--:B------:R-:W-:Y:S01]  /*53c0*/  FMUL.FTZ R135, R135, R184.reuse ;  /* 0x000000b887877220 */ /* 0x080fe20000410000 */
[-C--:B------:R-:W-:Y:S01]  /*53d0*/  FMUL.FTZ R138, R138, R184.reuse ;  /* 0x000000b88a8a7220 */ /* 0x080fe20000410000 */
[----:B------:R-:W3:Y:S01]  /*53e0*/  MUFU.EX2 R181, R181 ;  /* 0x000000b500b57308 */ /* 0x000ee20000000800 */
        /* <DEDUP_REMOVED lines=8> */
[----:B--2---:R-:W-:Y:S01]  /*5470*/  FADD.FTZ R3, R193, R176 ;  /* 0x000000b0c1037221 */ /* 0x004fe20000010000 */
[----:B------:R-:W-:Y:S01]  /*5480*/  FMUL.FTZ R151, R151, R184 ;  /* 0x000000b897977220 */ /* 0x000fe20000410000 */
[----:B------:R-:W-:-:S02]  /*5490*/  F2FP.F16.F32.PACK_AB R153, R190, R5 ;  /* 0x00000005be99723e */ /* 0x000fc400000000ff */
[----:B------:R-:W-:Y:S02]  /*54a0*/  F2FP.F16.F32.PACK_AB R157, R12, R11 ;  /* 0x0000000b0c9d723e */ /* 0x000fe400000000ff */
[----:B------:R-:W-:Y:S01]  /*54b0*/  F2FP.F16.F32.PACK_AB R161, R192, R21 ;  /* 0x00000015c0a1723e */ /* 0x000fe200000000ff */
[----:B------:R-:W2:Y:S01]  /*54c0*/  MUFU.EX2 R182, R182 ;  /* 0x000000b600b67308 */ /* 0x000ea20000000800 */
[C---:B---3--:R-:W-:Y:S01]  /*54d0*/  FADD.FTZ R159, R181.reuse, R4 ;  /* 0x00000004b59f7221 */ /* 0x048fe20000010000 */
[----:B------:R-:W-:-:S06]  /*54e0*/  F2FP.F16.F32.PACK_AB R166, R181, R180 ;  /* 0x000000b4b5a6723e */ /* 0x000fcc00000000ff */
[----:B------:R-:W3:Y:S01]  /*54f0*/  MUFU.EX2 R195, R195 ;  /* 0x000000c300c37308 */ /* 0x000ee20000000800 */
[C---:B0-----:R-:W-:Y:S01]  /*5500*/  FADD.FTZ R176, R194.reuse, R3 ;  /* 0x00000003c2b07221 */ /* 0x041fe20000010000 */
[----:B------:R-:W-:-:S06]  /*5510*/  F2FP.F16.F32.PACK_AB R163, R194, R193 ;  /* 0x000000c1c2a3723e */ /* 0x000fcc00000000ff */
[----:B------:R-:W0:Y:S01]  /*5520*/  MUFU.EX2 R187, R187 ;  /* 0x000000bb00bb7308 */ /* 0x000e220000000800 */
[----:B--2---:R-:W-:-:S07]  /*5530*/  FADD.FTZ R4, R182, R159 ;  /* 0x0000009fb6047221 */ /* 0x004fce0000010000 */
[----:B------:R-:W2:Y:S01]  /*5540*/  MUFU.EX2 R196, R196 ;  /* 0x000000c400c47308 */ /* 0x000ea20000000800 */
[----:B---3--:R-:W-:-:S07]  /*5550*/  FADD.FTZ R3, R195, R176 ;  /* 0x000000b0c3037221 */ /* 0x008fce0000010000 */
[----:B------:R-:W3:Y:S01]  /*5560*/  MUFU.EX2 R185, R185 ;  /* 0x000000b900b97308 */ /* 0x000ee20000000800 */
[----:B0-----:R-:W-:-:S07]  /*5570*/  FADD.FTZ R4, R187, R4 ;  /* 0x00000004bb047221 */ /* 0x001fce0000010000 */
[----:B------:R-:W0:Y:S01]  /*5580*/  MUFU.EX2 R197, R197 ;  /* 0x000000c500c57308 */ /* 0x000e220000000800 */
[C---:B--2---:R-:W-:Y:S01]  /*5590*/  FADD.FTZ R176, R196.reuse, R3 ;  /* 0x00000003c4b07221 */ /* 0x044fe20000010000 */
[----:B------:R-:W-:-:S06]  /*55a0*/  F2FP.F16.F32.PACK_AB R165, R196, R195 ;  /* 0x000000c3c4a5723e */ /* 0x000fcc00000000ff */
        /* <DEDUP_REMOVED lines=10> */
[----:B0-----:R-:W-:Y:S01]  /*5650*/  FADD.FTZ R4, R188, R159 ;  /* 0x0000009fbc047221 */ /* 0x001fe20000010000 */
[----:B------:R-:W-:-:S06]  /*5660*/  F2FP.F16.F32.PACK_AB R159, R14, R13 ;  /* 0x0000000d0e9f723e */ /* 0x000fcc00000000ff */
[----:B------:R-:W0:Y:S01]  /*5670*/  MUFU.EX2 R205, R205 ;  /* 0x000000cd00cd7308 */ /* 0x000e220000000800 */
[----:B--2---:R-:W-:-:S07]  /*5680*/  FADD.FTZ R176, R204, R3 ;  /* 0x00000003ccb07221 */ /* 0x004fce0000010000 */
[----:B------:R-:W2:Y:S01]  /*5690*/  MUFU.EX2 R189, R189 ;  /* 0x000000bd00bd7308 */ /* 0x000ea20000000800 */
[C---:B---3--:R-:W-:Y:S01]  /*56a0*/  FADD.FTZ R4, R191.reuse, R4 ;  /* 0x00000004bf047221 */ /* 0x048fe20000010000 */
[----:B------:R-:W-:-:S06]  /*56b0*/  F2FP.F16.F32.PACK_AB R172, R191, R188 ;  /* 0x000000bcbfac723e */ /* 0x000fcc00000000ff */
[----:B------:R-:W3:Y:S01]  /*56c0*/  MUFU.EX2 R206, R206 ;  /* 0x000000ce00ce7308 */ /* 0x000ee20000000800 */
[----:B0-----:R-:W-:-:S07]  /*56d0*/  FADD.FTZ R3, R205, R176 ;  /* 0x000000b0cd037221 */ /* 0x001fce0000010000 */
[----:B------:R-:W0:Y:S01]  /*56e0*/  MUFU.EX2 R207, R207 ;  /* 0x000000cf00cf7308 */ /* 0x000e220000000800 */
[----:B--2---:R-:W-:Y:S01]  /*56f0*/  FADD.FTZ R15, R189, R4 ;  /* 0x00000004bd0f7221 */ /* 0x004fe20000010000 */
[----:B------:R-:W-:-:S03]  /*5700*/  F2FP.F16.F32.PACK_AB R174, R6, R189 ;  /* 0x000000bd06ae723e */ /* 0x000fc600000000ff */
[----:B------:R-:W-:-:S03]  /*5710*/  FADD.FTZ R4, R6, R15 ;  /* 0x0000000f06047221 */ /* 0x000fc60000010000 */
[----:B------:R2:W4:Y:S01]  /*5720*/  MUFU.EX2 R183, R167 ;  /* 0x000000a700b77308 */ /* 0x0005220000000800 */
[----:B---3--:R-:W-:-:S07]  /*5730*/  FADD.FTZ R176, R206, R3 ;  /* 0x00000003ceb07221 */ /* 0x008fce0000010000 */
[----:B------:R3:W5:Y:S01]  /*5740*/  MUFU.EX2 R20, R168 ;  /* 0x000000a800147308 */ /* 0x0007620000000800 */
[C---:B0-----:R-:W-:Y:S01]  /*5750*/  FADD.FTZ R176, R207.reuse, R176 ;  /* 0x000000b0cfb07221 */ /* 0x041fe20000010000 */
[----:B--2---:R-:W-:Y:S02]  /*5760*/  F2FP.F16.F32.PACK_AB R167, R198, R197 ;  /* 0x000000c5c6a7723e */ /* 0x004fe400000000ff */
[----:B------:R-:W-:-:S04]  /*5770*/  F2FP.F16.F32.PACK_AB R171, R207, R206 ;  /* 0x000000cecfab723e */ /* 0x000fc800000000ff */
[----:B------:R0:W2:Y:S01]  /*5780*/  MUFU.EX2 R175, R169 ;  /* 0x000000a900af7308 */ /* 0x0000a20000000800 */
[----:B----4-:R-:W-:Y:S01]  /*5790*/  FADD.FTZ R3, R183, R176 ;  /* 0x000000b0b7037221 */ /* 0x010fe20000010000 */
[----:B---3--:R-:W-:-:S06]  /*57a0*/  F2FP.F16.F32.PACK_AB R168, R187, R182 ;  /* 0x000000b6bba8723e */ /* 0x008fcc00000000ff */
[----:B------:R3:W4:Y:S01]  /*57b0*/  MUFU.EX2 R6, R155 ;  /* 0x0000009b00067308 */ /* 0x0007220000000800 */
[----:B0-----:R-:W-:Y:S02]  /*57c0*/  F2FP.F16.F32.PACK_AB R169, R205, R204 ;  /* 0x000000cccda9723e */ /* 0x001fe400000000ff */
[----:B-----5:R-:W-:Y:S02]  /*57d0*/  F2FP.F16.F32.PACK_AB R173, R20, R183 ;  /* 0x000000b714ad723e */ /* 0x020fe400000000ff */
[----:B---3--:R-:W-:Y:S01]  /*57e0*/  F2FP.F16.F32.PACK_AB R155, R10, R9 ;  /* 0x000000090a9b723e */ /* 0x008fe200000000ff */
[----:B------:R-:W-:-:S04]  /*57f0*/  FADD.FTZ R10, R20, R3 ;  /* 0x00000003140a7221 */ /* 0x000fc80000010000 */
[----:B--2---:R-:W-:Y:S01]  /*5800*/  FADD.FTZ R3, R175, R10 ;  /* 0x0000000aaf037221 */ /* 0x004fe20000010000 */
[----:B----4-:R-:W-:-:S03]  /*5810*/  F2FP.F16.F32.PACK_AB R175, R6, R175 ;  /* 0x000000af06af723e */ /* 0x010fc600000000ff */
[----:B------:R-:W-:Y:S01]  /*5820*/  FADD.FTZ R3, R6, R3 ;  /* 0x0000000306037221 */ /* 0x000fe20000010000 */
[----:B-1----:R-:W-:Y:S06]  /*5830*/  @!P0 BRA `(.L_x_258) ;  /* 0x0000000000048947 */ /* 0x002fec0003800000 */
[----:B------:R-:W-:Y:S01]  /*5840*/  BPT.TRAP 0x1 ;  /* 0x000000040000795c */ /* 0x000fe20000300000 */
.L_x_258:
[----:B------:R-:W-:-:S04]  /*5850*/  IMAD.U32 R5, RZ, RZ, UR25 ;  /* 0x00000019ff057e24 */ /* 0x000fc8000f8e00ff */
[----:B------:R0:W1:Y:S01]  /*5860*/  SYNCS.PHASECHK.TRANS64.TRYWAIT P3, [UR23+0x22850], R5 ;  /* 0x02285005ff0075a7 */ /* 0x0000620008060157 */
[----:B------:R-:W-:Y:S05]  /*5870*/  @!P0 BRA `(.L_x_259) ;  /* 0x0000000000048947 */ /* 0x000fea0003800000 */
[----:B------:R-:W-:Y:S01]  /*5880*/  BPT.TRAP 0x1 ;  /* 0x000000040000795c */ /* 0x000fe20000300000 */
.L_x_259:
[----:B-1----:R-:W-:Y:S05]  /*5890*/  @P3 BRA `(.L_x_260) ;  /* 0x00000000000c3947 */ /* 0x002fea0003800000 */
[----:B0-----:R-:W-:-:S04]  /*58a0*/  IMAD.U32 R5, RZ, RZ, UR25 ;  /* 0x00000019ff057e24 */ /* 0x001fc8000f8e00ff */
[----:B------:R-:W0:Y:S02]  /*58b0*/  SYNCS.PHASECHK.TRANS64.TRYWAIT P3, [UR23+0x22850], R5 ;  /* 0x02285005ff0075a7 */ /* 0x000e240008060157 */
[----:B0-----:R-:W-:Y:S05]  /*58c0*/  @!P3 BRA `(.L_x_261) ;  /* 0x0000007c00f0b947 */ /* 0x001fea0003800000 */
.L_x_260:
[----:B0-----:R-:W-:Y:S01]  /*58d0*/  VIADD R5, R22, 0x8 ;  /* 0x0000000816057836 */ /* 0x001fe20000000000 */
[----:B------:R-:W-:Y:S01]  /*58e0*/  UIMAD UR11, UR37, 0xc00, UR21 ;  /* 0x00000c00250b78a4 */ /* 0x000fe2000f8e0215 */
[----:B------:R-:W-:Y:S01]  /*58f0*/  @!P1 IADD3 R199, R199, 0x22860, RZ ;  /* 0x00022860c7c79810 */ /* 0x000fe20007ffe0ff */
[----:B------:R-:W-:Y:S01]  /*5900*/  UMOV UR7, 0x40000040 ;  /* 0x4000004000077882 */ /* 0x000fe20000000000 */
[----:B------:R-:W-:Y:S01]  /*5910*/  IMAD.MOV.U32 R6, RZ, RZ, R7 ;  /* 0x000000ffff067224 */ /* 0x000fe200078e0007 */
[----:B------:R0:W-:Y:S01]  /*5920*/  BAR.SYNC.DEFER_BLOCKING R5, 0x100 ;  /* 0x000400050000751d */ /* 0x0001e20000010000 */
[----:B------:R-:W-:Y:S01]  /*5930*/  @!P1 PRMT R199, RZ, 0x654, R199 ;  /* 0x00000654ffc79816 */ /* 0x000fe200000000c7 */
[----:B------:R-:W-:-:S04]  /*5940*/  IMAD.MOV.U32 R15, RZ, RZ, R0 ;  /* 0x000000ffff0f7224 */ /* 0x000fc800078e0000 */
[----:B------:R-:W-:Y:S01]  /*5950*/  UMOV UR6, UR11 ;  /* 0x0000000b00067c82 */ /* 0x000fe20008000000 */
        /* <DEDUP_REMOVED lines=35> */
.L_x_253:
[----:B0--3--:R-:W0:Y:S01]  /*5b90*/  SHFL.BFLY PT, R5, R4, 0x2, 0x1f ;  /* 0x0c401f0004057f89 */ /* 0x009e2200000e0000 */
[----:B------:R-:W-:Y:S01]  /*5ba0*/  CS2R R20, SRZ ;  /* 0x0000000000147805 */ /* 0x000fe2000001ff00 */
[----:B------:R-:W-:Y:S01]  /*5bb0*/  UIADD3 UR37, UR37, 0x1, URZ ;  /* 0x0000000125257890 */ /* 0x000fe2000fffe03f */
[----:B------:R1:W-:Y:S06]  /*5bc0*/  BAR.ARV R8, 0x100 ;  /* 0x000400080000751d */ /* 0x0003ec0000002000 */
[----:B------:R-:W-:Y:S02]  /*5bd0*/  UISETP.NE.AND UP0, UPT, UR37, 0x2, UPT ;  /* 0x000000022500788c */ /* 0x000fe4000bf05270 */
[----:B------:R-:W-:Y:S06]  /*5be0*/  BAR.ARV 0x8, 0x120 ;  /* 0x0204800000007b1d */ /* 0x000fec0000002000 */
[----:B------:R-:W-:Y:S01]  /*5bf0*/  USEL UR4, URZ, 0x1, UP0 ;  /* 0x000000013f047887 */ /* 0x000fe20008000000 */
[----:B------:R-:W-:Y:S01]  /*5c00*/  PLOP3.LUT P0, PT, PT, PT, PT, 0x8, 0x0 ;  /* 0x000000000000781c */ /* 0x000fe20003f0e170 */
[----:B------:R-:W2:Y:S01]  /*5c10*/  SHFL.BFLY PT, R10, R3, 0x2, 0x1f ;  /* 0x0c401f00030a7f89 */ /* 0x000ea200000e0000 */
[----:B------:R-:W-:-:S02]  /*5c20*/  UIADD3 UR39, UR39, 0x1, URZ ;  /* 0x0000000127277890 */ /* 0x000fc4000fffe03f */
[----:B------:R-:W-:Y:S01]  /*5c30*/  USEL UR37, UR37, URZ, UP0 ;  /* 0x0000003f25257287 */ /* 0x000fe20008000000 */
[----:B0-----:R-:W-:Y:S01]  /*5c40*/  FADD.FTZ R5, R5, R4 ;  /* 0x0000000405057221 */ /* 0x001fe20000010000 */
[----:B------:R-:W-:-:S04]  /*5c50*/  ULOP3.LUT UR38, UR38, UR4, URZ, 0x3c, !UPT ;  /* 0x0000000426267292 */ /* 0x000fc8000f8e3c3f */
[----:B------:R-:W0:Y:S01]  /*5c60*/  SHFL.BFLY PT, R6, R5, 0x1, 0x1f ;  /* 0x0c201f0005067f89 */ /* 0x000e2200000e0000 */
[----:B--2---:R-:W-:-:S05]  /*5c70*/  FADD.FTZ R10, R10, R3 ;  /* 0x000000030a0a7221 */ /* 0x004fca0000010000 */
[----:B------:R-:W2:Y:S01]  /*5c80*/  SHFL.BFLY PT, R9, R10, 0x1, 0x1f ;  /* 0x0c201f000a097f89 */ /* 0x000ea200000e0000 */
[----:B0-----:R-:W-:-:S05]  /*5c90*/  FADD.FTZ R152, R5, R6 ;  /* 0x0000000605987221 */ /* 0x001fca0000010000 */
[----:B------:R-:W-:-:S13]  /*5ca0*/  FSETP.NE.FTZ.AND P1, PT, R152, RZ, PT ;  /* 0x000000ff9800720b */ /* 0x000fda0003f35000 */
[----:B------:R-:W0:Y:S01]  /*5cb0*/  @P1 MUFU.RCP R21, R152 ;  /* 0x0000009800151308 */ /* 0x000e220000001000 */
[----:B--2---:R-:W-:-:S05]  /*5cc0*/  FADD.FTZ R153, R10, R9 ;  /* 0x000000090a997221 */ /* 0x004fca0000010000 */
[----:B------:R-:W-:Y:S01]  /*5cd0*/  FSETP.NE.FTZ.AND P2, PT, R153, RZ, PT ;  /* 0x000000ff9900720b */ /* 0x000fe20003f55000 */
[-C--:B0-----:R-:W-:Y:S01]  /*5ce0*/  FMUL.FTZ R9, R40, R21.reuse ;  /* 0x0000001528097220 */ /* 0x081fe20000410000 */
[-C--:B-1----:R-:W-:Y:S01]  /*5cf0*/  FMUL.FTZ R8, R41, R21.reuse ;  /* 0x0000001529087220 */ /* 0x082fe20000410000 */
[----:B------:R-:W-:Y:S01]  /*5d00*/  @P1 MUFU.LG2 R40, R152 ;  /* 0x0000009800281308 */ /* 0x000fe20000000c00 */
[-C--:B------:R-:W-:Y:S01]  /*5d10*/  FMUL.FTZ R5, R24, R21.reuse ;  /* 0x0000001518057220 */ /* 0x080fe20000410000 */
[-C--:B------:R-:W-:Y:S01]  /*5d20*/  FMUL.FTZ R6, R28, R21.reuse ;  /* 0x000000151c067220 */ /* 0x080fe20000410000 */
[-C--:B------:R-:W-:Y:S01]  /*5d30*/  FMUL.FTZ R4, R25, R21.reuse ;  /* 0x0000001519047220 */ /* 0x080fe20000410000 */
[-C--:B------:R-:W-:Y:S01]  /*5d40*/  FMUL.FTZ R29, R29, R21.reuse ;  /* 0x000000151d1d7220 */ /* 0x080fe20000410000 */
[-C--:B------:R-:W-:Y:S01]  /*5d50*/  FMUL.FTZ R32, R32, R21.reuse ;  /* 0x0000001520207220 */ /* 0x080fe20000410000 */
[-C--:B------:R-:W-:Y:S01]  /*5d60*/  FMUL.FTZ R33, R33, R21.reuse ;  /* 0x0000001521217220 */ /* 0x080fe20000410000 */
[----:B------:R-:W-:-:S03]  /*5d70*/  FMUL.FTZ R36, R36, R21 ;  /* 0x0000001524247220 */ /* 0x000fc60000410000 */
[----:B------:R-:W0:Y:S01]  /*5d80*/  @P2 MUFU.RCP R20, R153 ;  /* 0x0000009900142308 */ /* 0x000e220000001000 */
[-C--:B------:R-:W-:Y:S01]  /*5d90*/  FMUL.FTZ R37, R37, R21.reuse ;  /* 0x0000001525257220 */ /* 0x080fe20000410000 */
[-C--:B------:R-:W-:Y:S01]  /*5da0*/  FMUL.FTZ R11, R44, R21.reuse ;  /* 0x000000152c0b7220 */ /* 0x080fe20000410000 */
[-C--:B------:R-:W-:Y:S01]  /*5db0*/  FMUL.FTZ R10, R45, R21.reuse ;  /* 0x000000152d0a7220 */ /* 0x080fe20000410000 */
[-C--:B------:R-:W-:Y:S01]  /*5dc0*/  FMUL.FTZ R13, R48, R21.reuse ;  /* 0x00000015300d7220 */ /* 0x080fe20000410000 */
[-C--:B------:R-:W-:Y:S01]  /*5dd0*/  FMUL.FTZ R12, R49, R21.reuse ;  /* 0x00000015310c7220 */ /* 0x080fe20000410000 */
[-C--:B------:R-:W-:Y:S01]  /*5de0*/  FMUL.FTZ R15, R52, R21.reuse ;  /* 0x00000015340f7220 */ /* 0x080fe20000410000 */
[-C--:B------:R-:W-:Y:S01]  /*5df0*/  FMUL.FTZ R14, R53, R21.reuse ;  /* 0x00000015350e7220 */ /* 0x080fe20000410000 */
[----:B------:R-:W1:Y:S01]  /*5e00*/  @P2 MUFU.LG2 R41, R153 ;  /* 0x0000009900292308 */ /* 0x000e620000000c00 */
        /* <DEDUP_REMOVED lines=48> */
[----:B------:R-:W-:-:S02]  /*6110*/  IMAD.U32 R21, RZ, RZ, UR10 ;  /* 0x0000000aff157e24 */ /* 0x000fc4000f8e00ff */
[-C--:B0-----:R-:W-:Y:S01]  /*6120*/  FMUL.FTZ R174, R26, R20.reuse ;  /* 0x000000141aae7220 */ /* 0x081fe20000410000 */
[----:B------:R-:W-:Y:S02]  /*6130*/  IMAD.U32 R49, RZ, RZ, UR10 ;  /* 0x0000000aff317e24 */ /* 0x000fe4000f8e00ff */
[-C--:B------:R-:W-:Y:S01]  /*6140*/  FMUL.FTZ R26, R30, R20.reuse ;  /* 0x000000141e1a7220 */ /* 0x080fe20000410000 */
[----:B------:R-:W-:Y:S01]  /*6150*/  @P1 FMUL.FTZ R21, R21, 0.69314718246459960938 ;  /* 0x3f31721815151820 */ /* 0x000fe20000410000 */
[----:B------:R-:W-:Y:S01]  /*6160*/  @P1 FMUL.FTZ R40, R40, 0.69314718246459960938 ;  /* 0x3f31721828281820 */ /* 0x000fe20000410000 */
[----:B------:R-:W-:Y:S01]  /*6170*/  @P2 FMUL.FTZ R49, R49, 0.69314718246459960938 ;  /* 0x3f31721831312820 */ /* 0x000fe20000410000 */
[----:B-1----:R-:W-:Y:S01]  /*6180*/  @P2 FMUL.FTZ R30, R41, 0.69314718246459960938 ;  /* 0x3f317218291e2820 */ /* 0x002fe20000410000 */
[-C--:B------:R-:W-:Y:S01]  /*6190*/  FMUL.FTZ R161, R83, R20.reuse ;  /* 0x0000001453a17220 */ /* 0x080fe20000410000 */
[----:B------:R-:W-:Y:S01]  /*61a0*/  FMUL.FTZ R160, R87, R20 ;  /* 0x0000001457a07220 */ /* 0x000fe20000410000 */
[----:B------:R-:W-:-:S02]  /*61b0*/  IMAD.MOV.U32 R44, RZ, RZ, -0x800000 ;  /* 0xff800000ff2c7424 */ /* 0x000fc400078e00ff */
[-C--:B------:R-:W-:Y:S01]  /*61c0*/  FMUL.FTZ R83, R86, R20.reuse ;  /* 0x0000001456537220 */ /* 0x080fe20000410000 */
[----:B------:R-:W-:Y:S02]  /*61d0*/  IMAD.MOV.U32 R45, RZ, RZ, -0x800000 ;  /* 0xff800000ff2d7424 */ /* 0x000fe400078e00ff */
        /* <DEDUP_REMOVED lines=60> */
[----:B------:R-:W-:-:S07]  /*65a0*/  @P2 FFMA.FTZ R45, R49, R7, R30 ;  /* 0x00000007312d2223 */ /* 0x000fce000001001e */
.L_x_242:
[----:B------:R-:W0:Y:S01]  /*65b0*/  S2R R7, SR_CgaCtaId ;  /* 0x0000000000077919 */ /* 0x000e220000008800 */
[----:B------:R-:W-:Y:S01]  /*65c0*/  MOV R0, 0x400 ;  /* 0x0000040000007802 */ /* 0x000fe20000000f00 */
[----:B------:R-:W-:Y:S01]  /*65d0*/  BSSY B0, `(.L_x_263) ;  /* 0x00002a4000007945 */ /* 0x000fe20003800000 */
[----:B------:R-:W-:Y:S02]  /*65e0*/  BAR.SYNC.DEFER_BLOCKING 0x5, 0x120 ;  /* 0x0144800000007b1d */ /* 0x000fe40000010000 */
[----:B0-----:R-:W-:-:S05]  /*65f0*/  LEA R0, R7, R0, 0x18 ;  /* 0x0000000007007211 */ /* 0x001fca00078ec0ff */
[----:B------:R-:W0:Y:S02]  /*6600*/  LDS.128 R40, [R0+0x228d0] ;  /* 0x0228d00000287984 */ /* 0x000e240000000c00 */
[----:B0-----:R-:W-:Y:S01]  /*6610*/  R2UR UR5, R42 ;  /* 0x000000002a0572ca */ /* 0x001fe200000e0000 */
[----:B------:R-:W-:Y:S06]  /*6620*/  BAR.ARV 0x4, 0x120 ;  /* 0x0104800000007b1d */ /* 0x000fec0000002000 */
[----:B------:R-:W-:Y:S08]  /*6630*/  @P0 BRA `(.L_x_264) ;  /* 0x0000001c00700947 */ /* 0x000ff00003800000 */
[----:B------:R-:W0:Y:S01]  /*6640*/  S2R R7, SR_SWINHI ;  /* 0x0000000000077919 */ /* 0x000e220000002f00 */
[----:B------:R-:W-:Y:S01]  /*6650*/  F2FP.F16.F32.PACK_AB R6, R29, R6 ;  /* 0x000000061d06723e */ /* 0x000fe200000000ff */
[----:B------:R-:W-:Y:S01]  /*6660*/  USHF.L.U32 UR8, UR46, 0x2, URZ ;  /* 0x000000022e087899 */ /* 0x000fe2000800063f */
[----:B------:R-:W-:Y:S01]  /*6670*/  F2FP.F16.F32.PACK_AB R4, R4, R5 ;  /* 0x000000050404723e */ /* 0x000fe200000000ff */
[----:B------:R-:W-:Y:S01]  /*6680*/  BAR.SYNC.DEFER_BLOCKING 0x1, 0x100 ;  /* 0x0044000000007b1d */ /* 0x000fe20000010000 */
[----:B------:R-:W-:Y:S01]  /*6690*/  F2FP.F16.F32.PACK_AB R5, R179, R174 ;  /* 0x000000aeb305723e */ /* 0x000fe200000000ff */
[----:B------:R-:W-:Y:S01]  /*66a0*/  USHF.L.U64.HI UR9, UR46, 0x2, UR45 ;  /* 0x000000022e097899 */ /* 0x000fe2000801022d */
[----:B------:R-:W-:Y:S02]  /*66b0*/  F2FP.F16.F32.PACK_AB R8, R8, R9 ;  /* 0x000000090808723e */ /* 0x000fe400000000ff */
[----:B------:R-:W-:Y:S01]  /*66c0*/  F2FP.F16.F32.PACK_AB R10, R10, R11 ;  /* 0x0000000b0a0a723e */ /* 0x000fe200000000ff */
[----:B------:R-:W-:Y:S01]  /*66d0*/  ULDC.64 UR6, c[0x0][0xbd8] ;  /* 0x0002f60000067ab9 */ /* 0x000fe20000000a00 */
[----:B------:R-:W-:Y:S01]  /*66e0*/  F2FP.F16.F32.PACK_AB R9, R170, R159 ;  /* 0x0000009faa09723e */ /* 0x000fe200000000ff */
[----:B------:R-:W-:Y:S01]  /*66f0*/  UIADD3 UR4, UP1, UR8, UR6, URZ ;  /* 0x0000000608047290 */ /* 0x000fe2000ff3e03f */
[----:B------:R-:W-:Y:S01]  /*6700*/  F2FP.F16.F32.PACK_AB R11, R171, R158 ;  /* 0x0000009eab0b723e */ /* 0x000fe200000000ff */
[----:B------:R-:W-:Y:S01]  /*6710*/  UISETP.NE.U32.AND UP0, UPT, UR6, URZ, UPT ;  /* 0x0000003f0600728c */ /* 0x000fe2000bf05070 */
[----:B------:R-:W-:Y:S01]  /*6720*/  F2FP.F16.F32.PACK_AB R12, R12, R13 ;  /* 0x0000000d0c0c723e */ /* 0x000fe200000000ff */
[----:B------:R-:W-:Y:S01]  /*6730*/  UIADD3.X UR6, UR9, UR7, URZ, UP1, !UPT ;  /* 0x0000000709067290 */ /* 0x000fe20008ffe43f */
[----:B------:R-:W-:Y:S01]  /*6740*/  F2FP.F16.F32.PACK_AB R14, R14, R15 ;  /* 0x0000000f0e0e723e */ /* 0x000fe200000000ff */
[----:B------:R-:W-:Y:S01]  /*6750*/  UISETP.NE.AND.EX UP0, UPT, UR7, URZ, UPT, UP0 ;  /* 0x0000003f0700728c */ /* 0x000fe2000bf05300 */
[----:B------:R-:W-:-:S02]  /*6760*/  F2FP.F16.F32.PACK_AB R13, R168, R157 ;  /* 0x0000009da80d723e */ /* 0x000fc400000000ff */
[----:B------:R-:W-:Y:S02]  /*6770*/  F2FP.F16.F32.PACK_AB R15, R169, R156 ;  /* 0x0000009ca90f723e */ /* 0x000fe400000000ff */
[----:B------:R-:W-:Y:S02]  /*6780*/  F2FP.F16.F32.PACK_AB R24, R57, R24 ;  /* 0x000000183918723e */ /* 0x000fe400000000ff */
[----:B------:R-:W-:Y:S02]  /*6790*/  F2FP.F16.F32.PACK_AB R25, R166, R25 ;  /* 0x00000019a619723e */ /* 0x000fe400000000ff */
[----:B------:R-:W-:Y:S02]  /*67a0*/  F2FP.F16.F32.PACK_AB R28, R28, R3 ;  /* 0x000000031c1c723e */ /* 0x000fe400000000ff */
[----:B------:R-:W-:Y:S02]  /*67b0*/  F2FP.F16.F32.PACK_AB R72, R73, R72 ;  /* 0x000000484948723e */ /* 0x000fe400000000ff */
[----:B------:R-:W-:-:S02]  /*67c0*/  F2FP.F16.F32.PACK_AB R80, R81, R80 ;  /* 0x000000505150723e */ /* 0x000fc400000000ff */
[----:B------:R-:W-:Y:S02]  /*67d0*/  MOV R20, R0 ;  /* 0x0000000000147202 */ /* 0x000fe40000000f00 */
[----:B0-----:R-:W-:Y:S02]  /*67e0*/  MOV R21, R7 ;  /* 0x0000000700157202 */ /* 0x001fe40000000f00 */
[----:B------:R-:W-:Y:S02]  /*67f0*/  F2FP.F16.F32.PACK_AB R73, R165, R152 ;  /* 0x00000098a549723e */ /* 0x000fe400000000ff */
[----:B------:R-:W-:Y:S01]  /*6800*/  F2FP.F16.F32.PACK_AB R81, R161, R82 ;  /* 0x00000052a151723e */ /* 0x000fe200000000ff */
[----:B------:R-:W-:Y:S01]  /*6810*/  IMAD.WIDE R78, R202, 0x2, R20 ;  /* 0x00000002ca4e7825 */ /* 0x000fe200078e0214 */
[----:B------:R-:W-:Y:S02]  /*6820*/  F2FP.F16.F32.PACK_AB R88, R89, R88 ;  /* 0x000000585958723e */ /* 0x000fe400000000ff */
[----:B------:R-:W-:-:S02]  /*6830*/  F2FP.F16.F32.PACK_AB R82, R85, R84 ;  /* 0x000000545552723e */ /* 0x000fc400000000ff */
[C---:B------:R-:W-:Y:S02]  /*6840*/  IADD3 R30, P1, R78.reuse, 0x20, RZ ;  /* 0x000000204e1e7810 */ /* 0x040fe40007f3e0ff */
[C---:B------:R-:W-:Y:S02]  /*6850*/  LOP3.LUT R7, R78.reuse, 0x380, RZ, 0xc0, !PT ;  /* 0x000003804e077812 */ /* 0x040fe400078ec0ff */
[C---:B------:R-:W-:Y:S01]  /*6860*/  IADD3 R95, P0, R78.reuse, 0x40, RZ ;  /* 0x000000404e5f7810 */ /* 0x040fe20007f1e0ff */
[--C-:B------:R-:W-:Y:S01]  /*6870*/  IMAD.X R31, RZ, RZ, R79.reuse, P1 ;  /* 0x000000ffff1f7224 */ /* 0x100fe200008e064f */
[C---:B------:R-:W-:Y:S02]  /*6880*/  IADD3 R181, P4, R78.reuse, 0x60, RZ ;  /* 0x000000604eb57810 */ /* 0x040fe40007f9e0ff */
[C---:B------:R-:W-:Y:S01]  /*6890*/  IADD3 R183, P3, R78.reuse, 0x4000, RZ ;  /* 0x000040004eb77810 */ /* 0x040fe20007f7e0ff */
[--C-:B------:R-:W-:Y:S01]  /*68a0*/  IMAD.X R35, RZ, RZ, R79.reuse, P0 ;  /* 0x000000ffff237224 */ /* 0x100fe200000e064f */
        /* <DEDUP_REMOVED lines=8> */
[----:B------:R-:W-:Y:S01]  /*6930*/  SHF.R.U64 R7, R7, 0x3, RZ ;  /* 0x0000000307077819 */ /* 0x000fe200000012ff */
[--C-:B------:R-:W-:Y:S01]  /*6940*/  IMAD.X R53, RZ, RZ, R79.reuse, P2 ;  /* 0x000000ffff357224 */ /* 0x100fe200010e064f */
[C---:B------:R-:W-:Y:S01]  /*6950*/  IADD3 R58, P0, R78.reuse, 0x8020, RZ ;  /* 0x000080204e3a7810 */ /* 0x040fe20007f1e0ff */
[----:B------:R-:W-:Y:S01]  /*6960*/  IMAD.X R55, RZ, RZ, R79, P1 ;  /* 0x000000ffff377224 */ /* 0x000fe200008e064f */
[----:B------:R-:W-:-:S02]  /*6970*/  IADD3 R191, P4, R78, 0x8040, RZ ;  /* 0x000080404ebf7810 */ /* 0x000fc40007f9e0ff */
[C---:B------:R-:W-:Y:S02]  /*6980*/  IADD3 R193, P3, R78.reuse, 0x8060, RZ ;  /* 0x000080604ec17810 */ /* 0x040fe40007f7e0ff */
[C---:B------:R-:W-:Y:S01]  /*6990*/  IADD3 R195, P6, R78.reuse, 0xc000, RZ ;  /* 0x0000c0004ec37810 */ /* 0x040fe20007fde0ff */
[--C-:B------:R-:W-:Y:S01]  /*69a0*/  IMAD.X R63, RZ, RZ, R79.reuse, P4 ;  /* 0x000000ffff3f7224 */ /* 0x100fe200020e064f */
[C---:B------:R-:W-:Y:S01]  /*69b0*/  IADD3 R70, P5, R78.reuse, 0xc020, RZ ;  /* 0x0000c0204e467810 */ /* 0x040fe20007fbe0ff */
[--C-:B------:R-:W-:Y:S01]  /*69c0*/  IMAD.X R65, RZ, RZ, R79.reuse, P3 ;  /* 0x000000ffff417224 */ /* 0x100fe200018e064f */
[C---:B------:R-:W-:Y:S01]  /*69d0*/  IADD3 R197, P2, R78.reuse, 0xc040, RZ ;  /* 0x0000c0404ec57810 */ /* 0x040fe20007f5e0ff */
[--C-:B------:R-:W-:Y:S01]  /*69e0*/  IMAD.X R67, RZ, RZ, R79.reuse, P6 ;  /* 0x000000ffff437224 */ /* 0x100fe200030e064f */
[----:B------:R-:W-:Y:S01]  /*69f0*/  IADD3 R199, P1, R78, 0xc060, RZ ;  /* 0x0000c0604ec77810 */ /* 0x000fe20007f3e0ff */
[--C-:B------:R-:W-:Y:S01]  /*6a00*/  IMAD.X R71, RZ, RZ, R79.reuse, P5 ;  /* 0x000000ffff477224 */ /* 0x100fe200028e064f */
[----:B------:R-:W-:Y:S01]  /*6a10*/  LOP3.LUT R78, R7, R78, RZ, 0x3c, !PT ;  /* 0x0000004e074e7212 */ /* 0x000fe200078e3cff */
[--C-:B------:R-:W-:Y:S01]  /*6a20*/  IMAD.X R75, RZ, RZ, R79.reuse, P2 ;  /* 0x000000ffff4b7224 */ /* 0x100fe200010e064f */
[----:B------:R-:W-:Y:S01]  /*6a30*/  LOP3.LUT R7, R30, 0x380, RZ, 0xc0, !PT ;  /* 0x000003801e077812 */ /* 0x000fe200078ec0ff */
[----:B------:R-:W-:Y:S01]  /*6a40*/  IMAD.X R27, RZ, RZ, R79, P1 ;  /* 0x000000ffff1b7224 */ /* 0x000fe200008e064f */
[----:B------:R-:W-:-:S02]  /*6a50*/  LOP3.LUT R40, R183, 0x380, RZ, 0xc0, !PT ;  /* 0x00000380b7287812 */ /* 0x000fc400078ec0ff */
[----:B------:R-:W-:Y:S02]  /*6a60*/  SHF.R.U64 R7, R7, 0x3, RZ ;  /* 0x0000000307077819 */ /* 0x000fe400000012ff */
[----:B------:R-:W-:Y:S02]  /*6a70*/  SHF.R.U64 R40, R40, 0x3, RZ ;  /* 0x0000000328287819 */ /* 0x000fe400000012ff */
[----:B------:R-:W-:Y:S02]  /*6a80*/  LOP3.LUT R30, R7, R30, RZ, 0x3c, !PT ;  /* 0x0000001e071e7212 */ /* 0x000fe400078e3cff */
[----:B------:R-:W-:Y:S02]  /*6a90*/  LOP3.LUT R7, R42, 0x380, RZ, 0xc0, !PT ;  /* 0x000003802a077812 */ /* 0x000fe400078ec0ff */
[----:B------:R-:W-:Y:S02]  /*6aa0*/  LOP3.LUT R46, R40, R183, RZ, 0x3c, !PT ;  /* 0x000000b7282e7212 */ /* 0x000fe400078e3cff */
[----:B------:R-:W-:-:S02]  /*6ab0*/  LOP3.LUT R40, R185, 0x380, RZ, 0xc0, !PT ;  /* 0x00000380b9287812 */ /* 0x000fc400078ec0ff */
[----:B------:R-:W-:Y:S02]  /*6ac0*/  SHF.R.U64 R7, R7, 0x3, RZ ;  /* 0x0000000307077819 */ /* 0x000fe400000012ff */
[----:B------:R-:W-:Y:S02]  /*6ad0*/  SHF.R.U64 R40, R40, 0x3, RZ ;  /* 0x0000000328287819 */ /* 0x000fe400000012ff */
[----:B------:R-:W-:Y:S02]  /*6ae0*/  LOP3.LUT R48, R7, R42, RZ, 0x3c, !PT ;  /* 0x0000002a07307212 */ /* 0x000fe400078e3cff */
[----:B------:R-:W-:Y:S02]  /*6af0*/  LOP3.LUT R7, R58, 0x380, RZ, 0xc0, !PT ;  /* 0x000003803a077812 */ /* 0x000fe400078ec0ff */
[----:B------:R-:W-:Y:S02]  /*6b00*/  LOP3.LUT R50, R40, R185, RZ, 0x3c, !PT ;  /* 0x000000b928327212 */ /* 0x000fe400078e3cff */
[----:B------:R-:W-:-:S02]  /*6b10*/  LOP3.LUT R42, R193, 0x380, RZ, 0xc0, !PT ;  /* 0x00000380c12a7812 */ /* 0x000fc400078ec0ff */
[----:B------:R-:W-:Y:S02]  /*6b20*/  LOP3.LUT R40, R191, 0x380, RZ, 0xc0, !PT ;  /* 0x00000380bf287812 */ /* 0x000fe400078ec0ff */
[----:B------:R-:W-:Y:S02]  /*6b30*/  SHF.R.U64 R7, R7, 0x3, RZ ;  /* 0x0000000307077819 */ /* 0x000fe400000012ff */
[----:B------:R-:W-:Y:S02]  /*6b40*/  SHF.R.U64 R42, R42, 0x3, RZ ;  /* 0x000000032a2a7819 */ /* 0x000fe400000012ff */
[----:B------:R-:W-:Y:S02]  /*6b50*/  SHF.R.U64 R40, R40, 0x3, RZ ;  /* 0x0000000328287819 */ /* 0x000fe400000012ff */
[----:B------:R-:W-:Y:S02]  /*6b60*/  LOP3.LUT R58, R7, R58, RZ, 0x3c, !PT ;  /* 0x0000003a073a7212 */ /* 0x000fe400078e3cff */
[----:B------:R-:W-:-:S02]  /*6b70*/  LOP3.LUT R34, R95, 0x380, RZ, 0xc0, !PT ;  /* 0x000003805f227812 */ /* 0x000fc400078ec0ff */
[----:B------:R-:W-:Y:S02]  /*6b80*/  LOP3.LUT R64, R42, R193, RZ, 0x3c, !PT ;  /* 0x000000c12a407212 */ /* 0x000fe400078e3cff */
[----:B------:R-:W-:Y:S02]  /*6b90*/  LOP3.LUT R7, R70, 0x380, RZ, 0xc0, !PT ;  /* 0x0000038046077812 */ /* 0x000fe400078ec0ff */
[----:B------:R-:W-:Y:S02]  /*6ba0*/  LOP3.LUT R38, R181, 0x380, RZ, 0xc0, !PT ;  /* 0x00000380b5267812 */ /* 0x000fe400078ec0ff */
[----:B------:R-:W-:Y:S02]  /*6bb0*/  LOP3.LUT R62, R40, R191, RZ, 0x3c, !PT ;  /* 0x000000bf283e7212 */ /* 0x000fe400078e3cff */
[----:B------:R-:W-:Y:S02]  /*6bc0*/  LOP3.LUT R42, R199, 0x380, RZ, 0xc0, !PT ;  /* 0x00000380c72a7812 */ /* 0x000fe400078ec0ff */
[----:B------:R-:W-:-:S02]  /*6bd0*/  LOP3.LUT R40, R197, 0x380, RZ, 0xc0, !PT ;  /* 0x00000380c5287812 */ /* 0x000fc400078ec0ff */
[----:B------:R-:W-:Y:S02]  /*6be0*/  SHF.R.U64 R34, R34, 0x3, RZ ;  /* 0x0000000322227819 */ /* 0x000fe400000012ff */
[----:B------:R-:W-:Y:S02]  /*6bf0*/  SHF.R.U64 R29, R7, 0x3, RZ ;  /* 0x00000003071d7819 */ /* 0x000fe400000012ff */
[----:B------:R-:W-:Y:S02]  /*6c00*/  SHF.R.U64 R38, R38, 0x3, RZ ;  /* 0x0000000326267819 */ /* 0x000fe400000012ff */
[----:B------:R-:W-:Y:S02]  /*6c10*/  LOP3.LUT R52, R187, 0x380, RZ, 0xc0, !PT ;  /* 0x00000380bb347812 */ /* 0x000fe400078ec0ff */
[----:B------:R-:W-:Y:S02]  /*6c20*/  MOV R78, R78 ;  /* 0x0000004e004e7202 */ /* 0x000fe40000000f00 */
[----:B------:R-:W-:-:S02]  /*6c30*/  SHF.R.U64 R42, R42, 0x3, RZ ;  /* 0x000000032a2a7819 */ /* 0x000fc400000012ff */
[----:B------:R-:W-:Y:S02]  /*6c40*/  F2FP.F16.F32.PACK_AB R7, R177, R26 ;  /* 0x0000001ab107723e */ /* 0x000fe400000000ff */
[----:B------:R-:W-:Y:S02]  /*6c50*/  LOP3.LUT R54, R189, 0x380, RZ, 0xc0, !PT ;  /* 0x00000380bd367812 */ /* 0x000fe400078ec0ff */
[----:B------:R-:W-:Y:S01]  /*6c60*/  SHF.R.U64 R40, R40, 0x3, RZ ;  /* 0x0000000328287819 */ /* 0x000fe200000012ff */
[----:B------:R0:W-:Y:S01]  /*6c70*/  STSM.16.M88.4 [R78], R4 ;  /* 0x000000044e007844 */ /* 0x0001e20000000200 */
[----:B------:R-:W-:Y:S02]  /*6c80*/  LOP3.LUT R34, R34, R95, RZ, 0x3c, !PT ;  /* 0x0000005f22227212 */ /* 0x000fe400078e3cff */
[----:B------:R-:W-:Y:S02]  /*6c90*/  LOP3.LUT R38, R38, R181, RZ, 0x3c, !PT ;  /* 0x000000b526267212 */ /* 0x000fe400078e3cff */
[----:B------:R-:W-:-:S02]  /*6ca0*/  SHF.R.U64 R52, R52, 0x3, RZ ;  /* 0x0000000334347819 */ /* 0x000fc400000012ff */
[----:B------:R-:W-:Y:S02]  /*6cb0*/  LOP3.LUT R26, R42, R199, RZ, 0x3c, !PT ;  /* 0x000000c72a1a7212 */ /* 0x000fe400078e3cff */
[----:B------:R-:W-:Y:S02]  /*6cc0*/  SHF.R.U64 R54, R54, 0x3, RZ ;  /* 0x0000000336367819 */ /* 0x000fe400000012ff */
[----:B------:R-:W-:Y:S02]  /*6cd0*/  LOP3.LUT R66, R195, 0x380, RZ, 0xc0, !PT ;  /* 0x00000380c3427812 */ /* 0x000fe400078ec0ff */
[----:B------:R-:W-:Y:S02]  /*6ce0*/  LOP3.LUT R74, R40, R197, RZ, 0x3c, !PT ;  /* 0x000000c5284a7212 */ /* 0x000fe400078e3cff */
[----:B------:R-:W-:Y:S02]  /*6cf0*/  MOV R40, R30 ;  /* 0x0000001e00287202 */ /* 0x000fe40000000f00 */
[----:B0-----:R-:W-:-:S02]  /*6d00*/  F2FP.F16.F32.PACK_AB R4, R33, R32 ;  /* 0x000000202104723e */ /* 0x001fc400000000ff */
[----:B------:R-:W-:Y:S02]  /*6d10*/  F2FP.F16.F32.PACK_AB R5, R176, R173 ;  /* 0x000000adb005723e */ /* 0x000fe400000000ff */
[----:B------:R-:W-:Y:S02]  /*6d20*/  F2FP.F16.F32.PACK_AB R6, R37, R36 ;  /* 0x000000242506723e */ /* 0x000fe400000000ff */
[----:B------:R-:W-:Y:S02]  /*6d30*/  F2FP.F16.F32.PACK_AB R7, R175, R172 ;  /* 0x000000acaf07723e */ /* 0x000fe400000000ff */
[----:B------:R-:W-:Y:S02]  /*6d40*/  MOV R35, R34 ;  /* 0x0000002200237202 */ /* 0x000fe40000000f00 */
[----:B------:R-:W-:Y:S01]  /*6d50*/  LOP3.LUT R52, R52, R187, RZ, 0x3c, !PT ;  /* 0x000000bb34347212 */ /* 0x000fe200078e3cff */
[----:B------:R0:W-:Y:S01]  /*6d60*/  STSM.16.M88.4 [R40], R4 ;  /* 0x0000000428007844 */ /* 0x0001e20000000200 */
[----:B------:R-:W-:-:S02]  /*6d70*/  MOV R38, R38 ;  /* 0x0000002600267202 */ /* 0x000fc40000000f00 */
[----:B------:R-:W-:Y:S01]  /*6d80*/  MOV R32, R26 ;  /* 0x0000001a00207202 */ /* 0x000fe20000000f00 */
[----:B------:R-:W-:Y:S01]  /*6d90*/  STSM.16.M88.4 [R35], R8 ;  /* 0x0000000823007844 */ /* 0x000fe20000000200 */
[----:B------:R-:W-:Y:S02]  /*6da0*/  LOP3.LUT R54, R54, R189, RZ, 0x3c, !PT ;  /* 0x000000bd36367212 */ /* 0x000fe400078e3cff */
[----:B------:R-:W-:Y:S01]  /*6db0*/  SHF.R.U64 R66, R66, 0x3, RZ ;  /* 0x0000000342427819 */ /* 0x000fe200000012ff */
[----:B------:R-:W-:Y:S01]  /*6dc0*/  STSM.16.M88.4 [R38], R12 ;  /* 0x0000000c26007844 */ /* 0x000fe20000000200 */
[----:B------:R-:W-:Y:S02]  /*6dd0*/  LOP3.LUT R70, R29, R70, RZ, 0x3c, !PT ;  /* 0x000000461d467212 */ /* 0x000fe400078e3cff */
[----:B------:R-:W-:Y:S02]  /*6de0*/  MOV R46, R46 ;  /* 0x0000002e002e7202 */ /* 0x000fe40000000f00 */
[----:B------:R-:W-:-:S02]  /*6df0*/  F2FP.F16.F32.PACK_AB R26, R61, R60 ;  /* 0x0000003c3d1a723e */ /* 0x000fc400000000ff */
[----:B------:R-:W-:Y:S01]  /*6e00*/  F2FP.F16.F32.PACK_AB R27, R164, R155 ;  /* 0x0000009ba41b723e */ /* 0x000fe200000000ff */
[----:B0-----:R-:W-:Y:S01]  /*6e10*/  IMAD.U32 R5, RZ, RZ, UR6 ;  /* 0x00000006ff057e24 */ /* 0x001fe2000f8e00ff */
[----:B------:R-:W-:Y:S01]  /*6e20*/  IADD3.X R59, RZ, R79, RZ, P0, !PT ;  /* 0x0000004fff3b7210 */ /* 0x000fe200007fe4ff */
[----:B------:R-:W-:Y:S01]  /*6e30*/  ULDC.64 UR6, c[0x0][0xbe0] ;  /* 0x0002f80000067ab9 */ /* 0x000fe20000000a00 */
[----:B------:R-:W-:Y:S01]  /*6e40*/  MOV R48, R48 ;  /* 0x0000003000307202 */ /* 0x000fe20000000f00 */
[----:B------:R-:W-:Y:S01]  /*6e50*/  STSM.16.M88.4 [R46], R24 ;  /* 0x000000182e007844 */ /* 0x000fe20000000200 */
[----:B------:R-:W-:Y:S01]  /*6e60*/  MOV R34, R74 ;  /* 0x0000004a00227202 */ /* 0x000fe20000000f00 */
[----:B------:R-:W-:Y:S01]  /*6e70*/  IMAD.U32 R4, RZ, RZ, UR4 ;  /* 0x00000004ff047e24 */ /* 0x000fe2000f8e00ff */
[----:B------:R-:W-:Y:S02]  /*6e80*/  F2FP.F16.F32.PACK_AB R29, R167, R154 ;  /* 0x0000009aa71d723e */ /* 0x000fe400000000ff */
[----:B------:R-:W-:-:S02]  /*6e90*/  F2FP.F16.F32.PACK_AB R30, R69, R68 ;  /* 0x00000044451e723e */ /* 0x000fc400000000ff */
[----:B------:R-:W-:Y:S02]  /*6ea0*/  F2FP.F16.F32.PACK_AB R31, R162, R153 ;  /* 0x00000099a21f723e */ /* 0x000fe400000000ff */
[----:B------:R-:W-:Y:S02]  /*6eb0*/  MOV R50, R50 ;  /* 0x0000003200327202 */ /* 0x000fe40000000f00 */
[----:B------:R-:W-:Y:S01]  /*6ec0*/  F2FP.F16.F32.PACK_AB R74, R77, R76 ;  /* 0x0000004c4d4a723e */ /* 0x000fe200000000ff */
[----:B------:R-:W-:Y:S01]  /*6ed0*/  STSM.16.M88.4 [R48], R28 ;  /* 0x0000001c30007844 */ /* 0x000fe20000000200 */
[----:B------:R-:W-:Y:S02]  /*6ee0*/  F2FP.F16.F32.PACK_AB R75, R163, R56 ;  /* 0x00000038a34b723e */ /* 0x000fe400000000ff */
[----:B------:R-:W-:Y:S02]  /*6ef0*/  MOV R52, R52 ;  /* 0x0000003400347202 */ /* 0x000fe40000000f00 */
[----:B------:R-:W-:Y:S01]  /*6f00*/  F2FP.F16.F32.PACK_AB R83, R160, R83 ;  /* 0x00000053a053723e */ /* 0x000fe200000000ff */
[----:B------:R-:W-:Y:S01]  /*6f10*/  STSM.16.M88.4 [R50], R72 ;  /* 0x0000004832007844 */ /* 0x000fe20000000200 */
[----:B------:R-:W-:-:S02]  /*6f20*/  F2FP.F16.F32.PACK_AB R89, R87, R90 ;  /* 0x0000005a5759723e */ /* 0x000fc400000000ff */
[----:B------:R-:W-:Y:S01]  /*6f30*/  F2FP.F16.F32.PACK_AB R96, R97, R96 ;  /* 0x000000606160723e */ /* 0x000fe200000000ff */
[----:B------:R0:W-:Y:S01]  /*6f40*/  STSM.16.M88.4 [R52], R80 ;  /* 0x0000005034007844 */ /* 0x0001e20000000200 */
[----:B------:R-:W-:Y:S02]  /*6f50*/  LOP3.LUT R66, R66, R195, RZ, 0x3c, !PT ;  /* 0x000000c342427212 */ /* 0x000fe400078e3cff */
        /* <DEDUP_REMOVED lines=41> */
[----:B------:R-:W-:Y:S01]  /*71f0*/  F2FP.F16.F32.PACK_AB R147, R151, R150 ;  /* 0x000000969793723e */ /* 0x000fe200000000ff */
[----:B------:R-:W-:Y:S01]  /*7200*/  UISETP.NE.U32.AND UP1, UPT, UR6, URZ, UPT ;  /* 0x0000003f0600728c */ /* 0x000fe2000bf25070 */
[----:B------:R-:W-:-:S03]  /*7210*/  PLOP3.LUT P1, PT, PT, PT, UP0, 0x80, 0x0 ;  /* 0x000000000000781c */ /* 0x000fc60003f2f008 */
[----:B------:R1:W-:Y:S01]  /*7220*/  STSM.16.M88.4 [R32], R144 ;  /* 0x0000009020007844 */ /* 0x0003e20000000200 */
[----:B------:R-:W-:Y:S01]  /*7230*/  BAR.SYNC.DEFER_BLOCKING 0x1, 0x100 ;  /* 0x0044000000007b1d */ /* 0x000fe20000010000 */
[----:B------:R-:W-:-:S07]  /*7240*/  UISETP.NE.AND.EX UP1, UPT, UR7, URZ, UPT, UP1 ;  /* 0x0000003f0700728c */ /* 0x000fce000bf25310 */
[----:B0-----:R-:W0:Y:S01]  /*7250*/  LDC R81, c[0x0][0xa88] ;  /* 0x0002a200ff517b82 */ /* 0x001e220000000800 */
[----:B------:R-:W-:-:S03]  /*7260*/  PLOP3.LUT P2, PT, PT, PT, UP1, 0x80, 0x0 ;  /* 0x000000000000781c */ /* 0x000fc60003f4f018 */
[----:B------:R-:W-:Y:S01]  /*7270*/  @UP1 UIADD3 UR6, UP2, UR8, UR6, URZ ;  /* 0x0000000608061290 */ /* 0x000fe2000ff5e03f */
[----:B------:R-:W-:-:S03]  /*7280*/  IMAD R7, R16, 0x40, R2 ;  /* 0x0000004010077824 */ /* 0x000fc600078e0202 */
[----:B------:R-:W-:Y:S01]  /*7290*/  @UP1 UIADD3.X UR7, UR9, UR7, URZ, UP2, !UPT ;  /* 0x0000000709071290 */ /* 0x000fe200097fe43f */
[----:B------:R-:W-:-:S04]  /*72a0*/  IMAD.WIDE R20, R7, 0x2, R20 ;  /* 0x0000000207147825 */ /* 0x000fc800078e0214 */
[----:B------:R-:W-:Y:S01]  /*72b0*/  IMAD.U32 R6, RZ, RZ, UR6 ;  /* 0x00000006ff067e24 */ /* 0x000fe2000f8e00ff */
[----:B------:R-:W2:Y:S01]  /*72c0*/  @P1 LDG.E R3, desc[UR40][R4.64] ;  /* 0x0000002804031981 */ /* 0x000ea2000c1e1900 */
[----:B------:R-:W-:Y:S01]  /*72d0*/  IMAD.U32 R7, RZ, RZ, UR7 ;  /* 0x00000007ff077e24 */ /* 0x000fe2000f8e00ff */
[----:B------:R-:W-:Y:S01]  /*72e0*/  UMOV UR4, URZ ;  /* 0x0000003f00047c82 */ /* 0x000fe20008000000 */
[----:B------:R-:W-:-:S03]  /*72f0*/  IADD3 R13, P0, R20, 0x1000, RZ ;  /* 0x00001000140d7810 */ /* 0x000fc60007f1e0ff */
[----:B0-----:R1:W5:Y:S01]  /*7300*/  @P2 LDG.E R81, desc[UR40][R6.64] ;  /* 0x0000002806512981 */ /* 0x001362000c1e1900 */
[----:B--2---:R-:W-:Y:S01]  /*7310*/  @P1 R2UR UR4, R3 ;  /* 0x00000000030412ca */ /* 0x004fe200000e0000 */
[----:B-1----:R-:W-:-:S14]  /*7320*/  @P2 BRA `(.L_x_265) ;  /* 0x0000000000102947 */ /* 0x002fdc0003800000 */
[----:B------:R-:W-:Y:S05]  /*7330*/  @!P1 BRA `(.L_x_265) ;  /* 0x00000000000c9947 */ /* 0x000fea0003800000 */
[----:B------:R-:W2:Y:S04]  /*7340*/  LDG.E R6, desc[UR40][R4.64] ;  /* 0x0000002804067981 */ /* 0x000ea8000c1e1900 */
[----:B-----5:R-:W2:Y:S02]  /*7350*/  LDG.E R81, desc[UR40][R4.64+0x4] ;  /* 0x0000042804517981 */ /* 0x020ea4000c1e1900 */
[----:B--2---:R-:W-:-:S07]  /*7360*/  IMAD.IADD R81, R81, 0x1, -R6 ;  /* 0x0000000151517824 */ /* 0x004fce00078e0a06 */
.L_x_265:
[----:B------:R-:W-:Y:S01]  /*7370*/  USHF.R.S32.HI UR11, URZ, 0x1f, UR44 ;  /* 0x0000001f3f0b7899 */ /* 0x000fe2000801142c */
[----:B------:R-:W-:Y:S01]  /*7380*/  IADD3 R5, P2, R20, 0x3000, RZ ;  /* 0x0000300014057810 */ /* 0x000fe20007f5e0ff */
[----:B------:R-:W-:Y:S01]  /*7390*/  ULDC.64 UR12, c[0x0][0xb70] ;  /* 0x0002dc00000c7ab9 */ /* 0x000fe20000000a00 */
[----:B------:R-:W-:Y:S01]  /*73a0*/  USHF.R.S32.HI UR9, URZ, 0x1f, UR4 ;  /* 0x0000001f3f097899 */ /* 0x000fe20008011404 */
[----:B------:R-:W-:Y:S01]  /*73b0*/  IMAD R10, R18, 0x80, R201 ;  /* 0x00000080120a7824 */ /* 0x000fe200078e02c9 */
[----:B------:R-:W-:Y:S01]  /*73c0*/  UIMAD UR10, UR11, UR12, URZ ;  /* 0x0000000c0b0a72a4 */ /* 0x000fe2000f8e023f */
[----:B------:R-:W-:Y:S01]  /*73d0*/  LOP3.LUT R4, R5, 0x380, RZ, 0xc0, !PT ;  /* 0x0000038005047812 */ /* 0x000fe200078ec0ff */
[----:B------:R-:W-:Y:S01]  /*73e0*/  UMOV UR8, UR4 ;  /* 0x0000000400087c82 */ /* 0x000fe20008000000 */
[----:B------:R-:W-:Y:S01]  /*73f0*/  USEL UR45, UR45, URZ, !UP0 ;  /* 0x0000003f2d2d7287 */ /* 0x000fe2000c000000 */
[----:B------:R-:W-:Y:S01]  /*7400*/  LOP3.LUT R12, R13, 0x380, RZ, 0xc0, !PT ;  /* 0x000003800d0c7812 */ /* 0x000fe200078ec0ff */
[----:B------:R-:W-:Y:S01]  /*7410*/  UIMAD.WIDE.U32 UR6, UR44, UR12, UR8 ;  /* 0x0000000c2c0672a5 */ /* 0x000fe2000f8e0008 */
[----:B------:R-:W-:Y:S01]  /*7420*/  SHF.R.U64 R4, R4, 0x3, RZ ;  /* 0x0000000304047819 */ /* 0x000fe200000012ff */
[----:B------:R-:W-:Y:S01]  /*7430*/  UIMAD UR10, UR44, UR13, UR10 ;  /* 0x0000000d2c0a72a4 */ /* 0x000fe2000f8e020a */
[----:B------:R-:W-:Y:S01]  /*7440*/  IADD3 R9, P1, R20, 0x2000, RZ ;  /* 0x0000200014097810 */ /* 0x000fe20007f3e0ff */
[----:B------:R-:W-:Y:S01]  /*7450*/  USEL UR46, UR46, URZ, !UP0 ;  /* 0x0000003f2e2e7287 */ /* 0x000fe2000c000000 */
[----:B------:R-:W-:Y:S01]  /*7460*/  LOP3.LUT R4, R4, R5, RZ, 0x3c, !PT ;  /* 0x0000000504047212 */ /* 0x000fe200078e3cff */
[----:B------:R-:W-:Y:S01]  /*7470*/  ULDC.64 UR12, c[0x0][0xb78] ;  /* 0x0002de00000c7ab9 */ /* 0x000fe20000000a00 */
[----:B------:R-:W-:Y:S01]  /*7480*/  UIADD3 UR7, UR7, UR10, URZ ;  /* 0x0000000a07077290 */ /* 0x000fe2000fffe03f */
[----:B------:R-:W-:Y:S01]  /*7490*/  SHF.R.S32.HI R3, RZ, 0x1f, R10 ;  /* 0x0000001fff037819 */ /* 0x000fe2000001140a */
[----:B------:R-:W-:Y:S01]  /*74a0*/  UIMAD UR8, UR45, UR12, URZ ;  /* 0x0000000c2d0872a4 */ /* 0x000fe2000f8e023f */
[----:B------:R-:W-:Y:S01]  /*74b0*/  SHF.R.U64 R12, R12, 0x3, RZ ;  /* 0x000000030c0c7819 */ /* 0x000fe200000012ff */
[----:B------:R-:W-:Y:S01]  /*74c0*/  UIMAD.WIDE.U32 UR6, UR46, UR12, UR6 ;  /* 0x0000000c2e0672a5 */ /* 0x000fe2000f8e0006 */
[----:B------:R-:W-:Y:S01]  /*74d0*/  LOP3.LUT R8, R9, 0x380, RZ, 0xc0, !PT ;  /* 0x0000038009087812 */ /* 0x000fe200078ec0ff */
[----:B------:R-:W-:Y:S01]  /*74e0*/  UIMAD UR8, UR46, UR13, UR8 ;  /* 0x0000000d2e0872a4 */ /* 0x000fe2000f8e0208 */
[----:B------:R-:W-:-:S02]  /*74f0*/  LOP3.LUT R12, R12, R13, RZ, 0x3c, !PT ;  /* 0x0000000d0c0c7212 */ /* 0x000fc400078e3cff */
[----:B------:R-:W-:Y:S01]  /*7500*/  SHF.R.U64 R8, R8, 0x3, RZ ;  /* 0x0000000308087819 */ /* 0x000fe200000012ff */
[----:B------:R-:W-:Y:S01]  /*7510*/  ULDC.64 UR12, c[0x0][0xaa0] ;  /* 0x0002a800000c7ab9 */ /* 0x000fe20000000a00 */
[----:B------:R-:W-:Y:S01]  /*7520*/  IADD3 R5, P3, R10, UR6, RZ ;  /* 0x000000060a057c10 */ /* 0x000fe2000ff7e0ff */
[----:B------:R-:W-:Y:S01]  /*7530*/  IMAD.U32 R6, RZ, RZ, UR8 ;  /* 0x00000008ff067e24 */ /* 0x000fe2000f8e00ff */
[----:B------:R-:W-:Y:S02]  /*7540*/  IADD3.X R13, RZ, R21, RZ, P0, !PT ;  /* 0x00000015ff0d7210 */ /* 0x000fe400007fe4ff */
[----:B------:R-:W-:Y:S02]  /*7550*/  IADD3 R73, P0, R20, 0x8000, RZ ;  /* 0x0000800014497810 */ /* 0x000fe40007f1e0ff */
[----:B------:R-:W-:Y:S01]  /*7560*/  IADD3.X R6, R3, UR7, R6, P3, !PT ;  /* 0x0000000703067c10 */ /* 0x000fe20009ffe406 */
[----:B------:R-:W-:Y:S01]  /*7570*/  ULDC.64 UR6, c[0x0][0xb40] ;  /* 0x0002d00000067ab9 */ /* 0x000fe20000000a00 */
[----:B------:R-:W-:Y:S01]  /*7580*/  LOP3.LUT R8, R8, R9, RZ, 0x3c, !PT ;  /* 0x0000000908087212 */ /* 0x000fe200078e3cff */
[----:B------:R-:W-:Y:S01]  /*7590*/  IMAD.X R9, RZ, RZ, R21, P1 ;  /* 0x000000ffff097224 */ /* 0x000fe200008e0615 */
[----:B------:R-:W-:-:S02]  /*75a0*/  LEA R38, P3, R5, UR6, 0x2 ;  /* 0x0000000605267c11 */ /* 0x000fc4000f8610ff */
[----:B------:R-:W-:Y:S02]  /*75b0*/  IADD3 R61, P1, R20, 0x9000, RZ ;  /* 0x00009000143d7810 */ /* 0x000fe40007f3e0ff */
[----:B------:R-:W-:Y:S01]  /*75c0*/  LEA.HI.X R39, R5, UR7, R6, 0x2, P3 ;  /* 0x0000000705277c11 */ /* 0x000fe200098f1406 */
[----:B------:R-:W-:Y:S01]  /*75d0*/  IMAD.X R5, RZ, RZ, R21, P2 ;  /* 0x000000ffff057224 */ /* 0x000fe200010e0615 */
[----:B------:R-:W-:Y:S01]  /*75e0*/  LOP3.LUT R72, R73, 0x380, RZ, 0xc0, !PT ;  /* 0x0000038049487812 */ /* 0x000fe200078ec0ff */
[----:B------:R-:W-:Y:S01]  /*75f0*/  VIADD R6, R10, 0x8 ;  /* 0x000000080a067836 */ /* 0x000fe20000000000 */
[C---:B------:R-:W-:Y:S02]  /*7600*/  IADD3 R65, P6, R20.reuse, 0x4000, RZ ;  /* 0x0000400014417810 */ /* 0x040fe40007fde0ff */
[C---:B------:R-:W-:Y:S02]  /*7610*/  IADD3 R53, P5, R20.reuse, 0x5000, RZ ;  /* 0x0000500014357810 */ /* 0x040fe40007fbe0ff */
[----:B------:R-:W-:-:S02]  /*7620*/  IADD3 R33, P4, R20, 0x6000, RZ ;  /* 0x0000600014217810 */ /* 0x000fc40007f9e0ff */
[C---:B------:R-:W-:Y:S02]  /*7630*/  IADD3 R25, P3, R20.reuse, 0x7000, RZ ;  /* 0x0000700014197810 */ /* 0x040fe40007f7e0ff */
[----:B------:R-:W-:Y:S02]  /*7640*/  IADD3 R49, P2, R20, 0xa000, RZ ;  /* 0x0000a00014317810 */ /* 0x000fe40007f5e0ff */
[----:B------:R-:W-:Y:S02]  /*7650*/  LOP3.LUT R60, R61, 0x380, RZ, 0xc0, !PT ;  /* 0x000003803d3c7812 */ /* 0x000fe400078ec0ff */
[----:B------:R-:W-:Y:S02]  /*7660*/  SHF.R.U64 R72, R72, 0x3, RZ ;  /* 0x0000000348487819 */ /* 0x000fe400000012ff */
[----:B------:R-:W-:Y:S02]  /*7670*/  LOP3.LUT R64, R65, 0x380, RZ, 0xc0, !PT ;  /* 0x0000038041407812 */ /* 0x000fe400078ec0ff */
[----:B------:R-:W-:-:S02]  /*7680*/  LOP3.LUT R52, R53, 0x380, RZ, 0xc0, !PT ;  /* 0x0000038035347812 */ /* 0x000fc400078ec0ff */
[----:B------:R-:W-:Y:S02]  /*7690*/  LOP3.LUT R32, R33, 0x380, RZ, 0xc0, !PT ;  /* 0x0000038021207812 */ /* 0x000fe400078ec0ff */
[----:B------:R-:W-:Y:S02]  /*76a0*/  LOP3.LUT R24, R25, 0x380, RZ, 0xc0, !PT ;  /* 0x0000038019187812 */ /* 0x000fe400078ec0ff */
[----:B------:R-:W-:Y:S02]  /*76b0*/  LOP3.LUT R48, R49, 0x380, RZ, 0xc0, !PT ;  /* 0x0000038031307812 */ /* 0x000fe400078ec0ff */
[----:B------:R-:W-:Y:S02]  /*76c0*/  SHF.R.U64 R60, R60, 0x3, RZ ;  /* 0x000000033c3c7819 */ /* 0x000fe400000012ff */
[----:B------:R-:W-:Y:S01]  /*76d0*/  LOP3.LUT R72, R72, R73, RZ, 0x3c, !PT ;  /* 0x0000004948487212 */ /* 0x000fe200078e3cff */
[----:B------:R-:W-:Y:S01]  /*76e0*/  IMAD.X R73, RZ, RZ, R21, P0 ;  /* 0x000000ffff497224 */ /* 0x000fe200000e0615 */
[----:B------:R-:W-:-:S02]  /*76f0*/  SHF.R.U64 R64, R64, 0x3, RZ ;  /* 0x0000000340407819 */ /* 0x000fc400000012ff */
[----:B------:R-:W-:Y:S02]  /*7700*/  SHF.R.U64 R52, R52, 0x3, RZ ;  /* 0x0000000334347819 */ /* 0x000fe400000012ff */
[----:B------:R-:W-:Y:S02]  /*7710*/  SHF.R.U64 R32, R32, 0x3, RZ ;  /* 0x0000000320207819 */ /* 0x000fe400000012ff */
[----:B------:R-:W-:Y:S02]  /*7720*/  SHF.R.U64 R24, R24, 0x3, RZ ;  /* 0x0000000318187819 */ /* 0x000fe400000012ff */
[----:B------:R-:W-:Y:S02]  /*7730*/  SHF.R.U64 R48, R48, 0x3, RZ ;  /* 0x0000000330307819 */ /* 0x000fe400000012ff */
[----:B------:R-:W-:Y:S02]  /*7740*/  LOP3.LUT P0, RZ, R19, 0x3, RZ, 0xc0, !PT ;  /* 0x0000000313ff7812 */ /* 0x000fe4000780c0ff */
[----:B------:R-:W-:Y:S01]  /*7750*/  LOP3.LUT R60, R60, R61, RZ, 0x3c, !PT ;  /* 0x0000003d3c3c7212 */ /* 0x000fe200078e3cff */
[--C-:B------:R-:W-:Y:S01]  /*7760*/  IMAD.X R61, RZ, RZ, R21.reuse, P1 ;  /* 0x000000ffff3d7224 */ /* 0x100fe200008e0615 */
        /* <DEDUP_REMOVED lines=9> */
[----:B------:R-:W-:Y:S01]  /*7800*/  IMAD.X R49, RZ, RZ, R21, P2 ;  /* 0x000000ffff317224 */ /* 0x000fe200010e0615 */
[----:B-----5:R-:W-:-:S02]  /*7810*/  ISETP.GE.OR P1, PT, R10, R81, P0 ;  /* 0x000000510a00720c */ /* 0x020fc40000726670 */
[----:B------:R-:W-:Y:S02]  /*7820*/  ISETP.GE.OR P0, PT, R6, R81, P0 ;  /* 0x000000510600720c */ /* 0x000fe40000706670 */
[C---:B------:R-:W-:Y:S02]  /*7830*/  IADD3 R37, P6, R20.reuse, 0xb000, RZ ;  /* 0x0000b00014257810 */ /* 0x040fe40007fde0ff */
[C---:B------:R-:W-:Y:S02]  /*7840*/  IADD3 R77, P5, R20.reuse, 0xc000, RZ ;  /* 0x0000c000144d7810 */ /* 0x040fe40007fbe0ff */
[C---:B------:R-:W-:Y:S02]  /*7850*/  IADD3 R69, P4, R20.reuse, 0xd000, RZ ;  /* 0x0000d00014457810 */ /* 0x040fe40007f9e0ff */
[C---:B------:R-:W-:Y:S02]  /*7860*/  IADD3 R57, P3, R20.reuse, 0xe000, RZ ;  /* 0x0000e00014397810 */ /* 0x040fe40007f7e0ff */
[C---:B------:R-:W-:Y:S01]  /*7870*/  LOP3.LUT R7, R20.reuse, 0x380, RZ, 0xc0, !PT ;  /* 0x0000038014077812 */ /* 0x040fe200078ec0ff */
[----:B------:R-:W-:Y:S01]  /*7880*/  @!P1 STG.E desc[UR40][R38.64], R44 ;  /* 0x0000002c26009986 */ /* 0x000fe2000c101928 */
[----:B------:R-:W-:-:S02]  /*7890*/  IADD3 R10, P2, R20, 0xf000, RZ ;  /* 0x0000f000140a7810 */ /* 0x000fc40007f5e0ff */
[----:B------:R-:W-:Y:S01]  /*78a0*/  LOP3.LUT R36, R37, 0x380, RZ, 0xc0, !PT ;  /* 0x0000038025247812 */ /* 0x000fe200078ec0ff */
[----:B------:R0:W-:Y:S01]  /*78b0*/  @!P0 STG.E desc[UR40][R38.64+0x20], R45 ;  /* 0x0000202d26008986 */ /* 0x0001e2000c101928 */
[----:B------:R-:W-:Y:S02]  /*78c0*/  LOP3.LUT R76, R77, 0x380, RZ, 0xc0, !PT ;  /* 0x000003804d4c7812 */ /* 0x000fe400078ec0ff */
[----:B------:R-:W-:Y:S01]  /*78d0*/  LOP3.LUT R68, R69, 0x380, RZ, 0xc0, !PT ;  /* 0x0000038045447812 */ /* 0x000fe200078ec0ff */
[----:B------:R-:W-:Y:S01]  /*78e0*/  UIMAD UR6, UR9, UR12, URZ ;  /* 0x0000000c090672a4 */ /* 0x000fe2000f8e023f */
[----:B------:R-:W-:Y:S01]  /*78f0*/  LOP3.LUT R56, R57, 0x380, RZ, 0xc0, !PT ;  /* 0x0000038039387812 */ /* 0x000fe200078ec0ff */
[----:B------:R-:W5:Y:S01]  /*7900*/  LD.E.128 R12, desc[UR40][R12.64] ;  /* 0x000000280c0c7980 */ /* 0x000f62000c101d00 */
[----:B------:R-:W-:Y:S02]  /*7910*/  SHF.R.U64 R7, R7, 0x3, RZ ;  /* 0x0000000307077819 */ /* 0x000fe400000012ff */
[----:B------:R-:W-:Y:S01]  /*7920*/  LOP3.LUT R3, R10, 0x380, RZ, 0xc0, !PT ;  /* 0x000003800a037812 */ /* 0x000fe200078ec0ff */
[----:B------:R-:W5:Y:S01]  /*7930*/  LD.E.128 R64, desc[UR40][R64.64] ;  /* 0x0000002840407980 */ /* 0x000f62000c101d00 */
[----:B------:R-:W-:-:S02]  /*7940*/  SHF.R.U64 R36, R36, 0x3, RZ ;  /* 0x0000000324247819 */ /* 0x000fc400000012ff */
[----:B------:R-:W-:Y:S01]  /*7950*/  SHF.R.U64 R76, R76, 0x3, RZ ;  /* 0x000000034c4c7819 */ /* 0x000fe200000012ff */
[----:B------:R-:W5:Y:S01]  /*7960*/  LD.E.128 R52, desc[UR40][R52.64] ;  /* 0x0000002834347980 */ /* 0x000f62000c101d00 */
[----:B------:R-:W-:Y:S02]  /*7970*/  SHF.R.U64 R68, R68, 0x3, RZ ;  /* 0x0000000344447819 */ /* 0x000fe400000012ff */
[----:B------:R-:W-:Y:S01]  /*7980*/  SHF.R.U64 R56, R56, 0x3, RZ ;  /* 0x0000000338387819 */ /* 0x000fe200000012ff */
[----:B------:R-:W5:Y:S01]  /*7990*/  LD.E.128 R32, desc[UR40][R32.64] ;  /* 0x0000002820207980 */ /* 0x000f62000c101d00 */
[----:B------:R-:W-:Y:S02]  /*79a0*/  LOP3.LUT R20, R7, R20, RZ, 0x3c, !PT ;  /* 0x0000001407147212 */ /* 0x000fe400078e3cff */
[----:B------:R-:W-:Y:S02]  /*79b0*/  SHF.R.U64 R3, R3, 0x3, RZ ;  /* 0x0000000303037819 */ /* 0x000fe400000012ff */
[----:B------:R-:W-:Y:S01]  /*79c0*/  IADD3.X R47, RZ, R21, RZ, P2, !PT ;  /* 0x00000015ff2f7210 */ /* 0x000fe200017fe4ff */
[----:B------:R1:W5:Y:S01]  /*79d0*/  LD.E.128 R28, desc[UR40][R20.64] ;  /* 0x00000028141c7980 */ /* 0x000362000c101d00 */
        /* <DEDUP_REMOVED lines=8> */
[----:B------:R-:W-:Y:S01]  /*7a60*/  LOP3.LUT R46, R3, R10, RZ, 0x3c, !PT ;  /* 0x0000000a032e7212 */ /* 0x000fe200078e3cff */
[----:B-1----:R-:W-:Y:S01]  /*7a70*/  IMAD.U32 R21, RZ, RZ, UR12 ;  /* 0x0000000cff157e24 */ /* 0x002fe2000f8e00ff */
[--C-:B------:R-:W-:Y:S01]  /*7a80*/  SHF.R.S32.HI R3, RZ, 0x1f, R2.reuse ;  /* 0x0000001fff037819 */ /* 0x100fe20000011402 */
[----:B------:R-:W-:Y:S01]  /*7a90*/  UIMAD UR6, UR4, UR13, UR6 ;  /* 0x0000000d040672a4 */ /* 0x000fe2000f8e0206 */
[----:B------:R-:W5:Y:S01]  /*7aa0*/  LD.E.128 R8, desc[UR40][R8.64] ;  /* 0x0000002808087980 */ /* 0x000f62000c101d00 */
[----:B------:R-:W-:-:S03]  /*7ab0*/  IMAD.WIDE.U32 R20, R21, UR4, R2 ;  /* 0x0000000415147c25 */ /* 0x000fc6000f8e0002 */
[----:B------:R-:W5:Y:S01]  /*7ac0*/  LD.E.128 R4, desc[UR40][R4.64] ;  /* 0x0000002804047980 */ /* 0x000f62000c101d00 */
[----:B------:R-:W-:-:S03]  /*7ad0*/  VIADD R21, R21, UR6 ;  /* 0x0000000615157c36 */ /* 0x000fc60008000000 */
[----:B------:R-:W5:Y:S01]  /*7ae0*/  LD.E.128 R24, desc[UR40][R24.64] ;  /* 0x0000002818187980 */ /* 0x000f62000c101d00 */
[----:B------:R-:W-:-:S03]  /*7af0*/  ULDC.64 UR6, c[0x0][0xae0] ;  /* 0x0002b80000067ab9 */ /* 0x000fc60000000a00 */
[----:B------:R-:W5:Y:S04]  /*7b00*/  LD.E.128 R72, desc[UR40][R72.64] ;  /* 0x0000002848487980 */ /* 0x000f68000c101d00 */
[----:B------:R-:W5:Y:S04]  /*7b10*/  LD.E.128 R60, desc[UR40][R60.64] ;  /* 0x000000283c3c7980 */ /* 0x000f68000c101d00 */
[----:B------:R-:W5:Y:S04]  /*7b20*/  LD.E.128 R48, desc[UR40][R48.64] ;  /* 0x0000002830307980 */ /* 0x000f68000c101d00 */
[----:B0-----:R-:W5:Y:S04]  /*7b30*/  LD.E.128 R36, desc[UR40][R36.64] ;  /* 0x0000002824247980 */ /* 0x001f68000c101d00 */
[----:B------:R-:W5:Y:S04]  /*7b40*/  LD.E.128 R76, desc[UR40][R76.64] ;  /* 0x000000284c4c7980 */ /* 0x000f68000c101d00 */
[----:B------:R-:W5:Y:S04]  /*7b50*/  LD.E.128 R68, desc[UR40][R68.64] ;  /* 0x0000002844447980 */ /* 0x000f68000c101d00 */
[----:B------:R-:W5:Y:S04]  /*7b60*/  LD.E.128 R56, desc[UR40][R56.64] ;  /* 0x0000002838387980 */ /* 0x000f68000c101d00 */
[----:B------:R-:W5:Y:S01]  /*7b70*/  LD.E.128 R44, desc[UR40][R46.64] ;  /* 0x000000282e2c7980 */ /* 0x000f62000c101d00 */
[----:B------:R-:W-:Y:S01]  /*7b80*/  UIMAD UR4, UR11, UR6, URZ ;  /* 0x000000060b0472a4 */ /* 0x000fe2000f8e023f */
[----:B------:R-:W-:Y:S01]  /*7b90*/  @!PT LDS RZ, [RZ] ;  /* 0x00000000fffff984 */ /* 0x000fe20000000800 */
[----:B------:R-:W-:Y:S01]  /*7ba0*/  @!PT LDS RZ, [RZ] ;  /* 0x00000000fffff984 */ /* 0x000fe20000000800 */
[----:B------:R-:W-:Y:S01]  /*7bb0*/  @!PT LDS RZ, [RZ] ;  /* 0x00000000fffff984 */ /* 0x000fe20000000800 */
[----:B------:R-:W-:Y:S01]  /*7bc0*/  @!PT LDS RZ, [RZ] ;  /* 0x00000000fffff984 */ /* 0x000fe20000000800 */
[----:B------:R0:W-:Y:S06]  /*7bd0*/  MEMBAR.ALL.CTA ;  /* 0x0000000000007992 */ /* 0x0001ec0000008000 */
[----:B0-----:R-:W0:Y:S01]  /*7be0*/  FENCE.VIEW.ASYNC.S ;  /* 0x00000000000073c6 */ /* 0x001e220000000000 */
[----:B------:R-:W-:-:S02]  /*7bf0*/  IMAD R40, R18, -0x80, R81 ;  /* 0xffffff8012287824 */ /* 0x000fc400078e0251 */
[----:B------:R-:W-:Y:S01]  /*7c00*/  IMAD.U32 R81, RZ, RZ, UR6 ;  /* 0x00000006ff517e24 */ /* 0x000fe2000f8e00ff */
[----:B------:R-:W-:-:S03]  /*7c10*/  UIMAD UR4, UR44, UR7, UR4 ;  /* 0x000000072c0472a4 */ /* 0x000fc6000f8e0204 */
[----:B------:R-:W-:Y:S01]  /*7c20*/  IMAD.WIDE.U32 R20, R81, UR44, R20 ;  /* 0x0000002c51147c25 */ /* 0x000fe2000f8e0014 */
[----:B------:R-:W-:Y:S01]  /*7c30*/  ISETP.GE.AND P3, PT, R16, R40, PT ;  /* 0x000000281000720c */ /* 0x000fe20003f66270 */
[----:B------:R-:W-:Y:S02]  /*7c40*/  ULDC.64 UR6, c[0x0][0xae8] ;  /* 0x0002ba0000067ab9 */ /* 0x000fe40000000a00 */
[----:B------:R-:W-:Y:S01]  /*7c50*/  VIADD R21, R21, UR4 ;  /* 0x0000000415157c36 */ /* 0x000fe20008000000 */
[----:B------:R-:W-:Y:S01]  /*7c60*/  UIMAD UR4, UR45, UR6, URZ ;  /* 0x000000062d0472a4 */ /* 0x000fe2000f8e023f */
[----:B------:R-:W-:Y:S02]  /*7c70*/  VIADD R0, R0, 0x22820 ;  /* 0x0002282000007836 */ /* 0x000fe40000000000 */
[C---:B------:R-:W-:Y:S02]  /*7c80*/  VIADD R3, R16.reuse, 0x20 ;  /* 0x0000002010037836 */ /* 0x040fe40000000000 */
[----:B------:R-:W-:-:S02]  /*7c90*/  VIADD R17, R16, 0x60 ;  /* 0x0000006010117836 */ /* 0x000fc40000000000 */
[----:B------:R-:W-:Y:S01]  /*7ca0*/  IMAD.U32 R83, RZ, RZ, UR6 ;  /* 0x00000006ff537e24 */ /* 0x000fe2000f8e00ff */
[----:B------:R-:W-:Y:S01]  /*7cb0*/  UIMAD UR4, UR46, UR7, UR4 ;  /* 0x000000072e0472a4 */ /* 0x000fe2000f8e0204 */
[----:B------:R-:W-:Y:S02]  /*7cc0*/  PRMT R0, RZ, 0x654, R0 ;  /* 0x00000654ff007816 */ /* 0x000fe40000000000 */
[----:B------:R-:W-:Y:S01]  /*7cd0*/  IMAD.WIDE.U32 R82, R83, UR46, R20 ;  /* 0x0000002e53527c25 */ /* 0x000fe2000f8e0014 */
[-C--:B------:R-:W-:Y:S01]  /*7ce0*/  ISETP.GE.AND P0, PT, R3, R40.reuse, PT ;  /* 0x000000280300720c */ /* 0x080fe20003f06270 */
[----:B0-----:R0:W-:Y:S01]  /*7cf0*/  SYNCS.ARRIVE.TRANS64.RED.A1T0 RZ, [R0+URZ], RZ ;  /* 0x000000ff00ff79a7 */ /* 0x0011e2000810043f */
[-C--:B------:R-:W-:Y:S01]  /*7d00*/  ISETP.GE.AND P2, PT, R17, R40.reuse, PT ;  /* 0x000000281100720c */ /* 0x080fe20003f46270 */
[----:B------:R-:W-:Y:S01]  /*7d10*/  VIADD R3, R16, 0x40 ;  /* 0x0000004010037836 */ /* 0x000fe20000000000 */
[--C-:B------:R-:W-:Y:S01]  /*7d20*/  SHF.R.S32.HI R17, RZ, 0x1f, R16.reuse ;  /* 0x0000001fff117819 */ /* 0x100fe20000011410 */
[----:B------:R-:W-:Y:S01]  /*7d30*/  VIADD R87, R83, UR4 ;  /* 0x0000000453577c36 */ /* 0x000fe20008000000 */
[----:B------:R-:W-:Y:S02]  /*7d40*/  BSSY B1, `(.L_x_266) ;  /* 0x000001a000017945 */ /* 0x000fe40003800000 */
[----:B------:R-:W-:Y:S01]  /*7d50*/  ISETP.GE.AND P1, PT, R3, R40, PT ;  /* 0x000000280300720c */ /* 0x000fe20003f26270 */
[----:B------:R-:W-:Y:S01]  /*7d60*/  IMAD.WIDE R80, R18, 0x80, R16 ;  /* 0x0000008012507825 */ /* 0x000fe200078e0210 */
[----:B0-----:R-:W-:Y:S11]  /*7d70*/  @P3 BRA `(.L_x_267) ;  /* 0x0000000000583947 */ /* 0x001ff60003800000 */
[----:B------:R-:W-:Y:S01]  /*7d80*/  ULDC.64 UR6, c[0x0][0xad8] ;  /* 0x0002b60000067ab9 */ /* 0x000fe20000000a00 */
[----:B------:R-:W-:Y:S01]  /*7d90*/  IMAD.MOV.U32 R20, RZ, RZ, R82 ;  /* 0x000000ffff147224 */ /* 0x000fe200078e0052 */
[----:B------:R-:W-:Y:S01]  /*7da0*/  ULDC UR4, c[0x0][0xa8c] ;  /* 0x0002a30000047ab9 */ /* 0x000fe20000000800 */
[----:B------:R-:W-:Y:S01]  /*7db0*/  IMAD R3, R81, UR6, RZ ;  /* 0x0000000651037c24 */ /* 0x000fe2000f8e02ff */
[C---:B------:R-:W-:Y:S01]  /*7dc0*/  ISETP.GE.AND P4, PT, R2.reuse, UR4, PT ;  /* 0x0000000402007c0c */ /* 0x040fe2000bf86270 */
[----:B------:R-:W-:Y:S02]  /*7dd0*/  IMAD.MOV.U32 R21, RZ, RZ, R87 ;  /* 0x000000ffff157224 */ /* 0x000fe400078e0057 */
[----:B------:R-:W-:Y:S02]  /*7de0*/  VIADD R0, R2, 0x40 ;  /* 0x0000004002007836 */ /* 0x000fe40000000000 */
[----:B------:R-:W-:-:S03]  /*7df0*/  IMAD.WIDE.U32 R20, R80, UR6, R20 ;  /* 0x0000000650147c25 */ /* 0x000fc6000f8e0014 */
[----:B------:R-:W-:Y:S01]  /*7e00*/  ISETP.GE.AND P3, PT, R0, UR4, PT ;  /* 0x0000000400007c0c */ /* 0x000fe2000bf66270 */
[----:B------:R-:W-:Y:S01]  /*7e10*/  IMAD R3, R80, UR7, R3 ;  /* 0x0000000750037c24 */ /* 0x000fe2000f8e0203 */
[----:B------:R-:W-:Y:S01]  /*7e20*/  ULDC.64 UR6, c[0x0][0xa80] ;  /* 0x0002a00000067ab9 */ /* 0x000fe20000000a00 */
[----:B------:R-:W-:Y:S01]  /*7e30*/  VIADD R0, R2, 0x80 ;  /* 0x0000008002007836 */ /* 0x000fe20000000000 */
[----:B------:R-:W-:Y:S01]  /*7e40*/  LEA R84, P6, R20, UR6, 0x1 ;  /* 0x0000000614547c11 */ /* 0x000fe2000f8c08ff */
[----:B------:R-:W-:Y:S01]  /*7e50*/  VIADD R18, R2, 0xc0 ;  /* 0x000000c002127836 */ /* 0x000fe20000000000 */
[----:B------:R-:W-:Y:S02]  /*7e60*/  IADD3 R3, R21, R3, RZ ;  /* 0x0000000315037210 */ /* 0x000fe40007ffe0ff */
[----:B------:R-:W-:Y:S02]  /*7e70*/  ISETP.GE.AND P5, PT, R0, UR4, PT ;  /* 0x0000000400007c0c */ /* 0x000fe4000bfa6270 */
[----:B------:R-:W-:-:S02]  /*7e80*/  LEA.HI.X R85, R20, UR7, R3, 0x1, P6 ;  /* 0x0000000714557c11 */ /* 0x000fc4000b0f0c03 */
[----:B------:R-:W-:-:S03]  /*7e90*/  ISETP.GE.AND P6, PT, R18, UR4, PT ;  /* 0x0000000412007c0c */ /* 0x000fc6000bfc6270 */
[----:B-----5:R0:W-:Y:S04]  /*7ea0*/  @!P4 STG.E.128 desc[UR40][R84.64], R28 ;  /* 0x0000001c5400c986 */ /* 0x0201e8000c101d28 */
[----:B------:R0:W-:Y:S04]  /*7eb0*/  @!P3 STG.E.128 desc[UR40][R84.64+0x80], R64 ;  /* 0x000080405400b986 */ /* 0x0001e8000c101d28 */
[----:B------:R0:W-:Y:S04]  /*7ec0*/  @!P5 STG.E.128 desc[UR40][R84.64+0x100], R72 ;  /* 0x000100485400d986 */ /* 0x0001e8000c101d28 */
[----:B------:R0:W-:Y:S02]  /*7ed0*/  @!P6 STG.E.128 desc[UR40][R84.64+0x180], R76 ;  /* 0x0001804c5400e986 */ /* 0x0001e4000c101d28 */
.L_x_267:
[----:B------:R-:W-:Y:S05]  /*7ee0*/  BSYNC B1 ;  /* 0x0000000000017941 */ /* 0x000fea0003800000 */
.L_x_266:
[----:B------:R-:W-:Y:S04]  /*7ef0*/  BSSY B1, `(.L_x_268) ;  /* 0x000001a000017945 */ /* 0x000fe80003800000 */
[----:B------:R-:W-:Y:S05]  /*7f00*/  @P0 BRA `(.L_x_269) ;  /* 0x0000000000600947 */ /* 0x000fea0003800000 */
[----:B------:R-:W-:Y:S01]  /*7f10*/  IADD3 R3, P0, R80, 0x20, RZ ;  /* 0x0000002050037810 */ /* 0x000fe20007f1e0ff */
[C---:B------:R-:W-:Y:S01]  /*7f20*/  VIADD R20, R2.reuse, 0x80 ;  /* 0x0000008002147836 */ /* 0x040fe20000000000 */
[----:B------:R-:W-:Y:S01]  /*7f30*/  ULDC UR4, c[0x0][0xa8c] ;  /* 0x0002a30000047ab9 */ /* 0x000fe20000000800 */
[----:B------:R-:W-:Y:S01]  /*7f40*/  VIADD R18, R2, 0x40 ;  /* 0x0000004002127836 */ /* 0x000fe20000000000 */
[----:B------:R-:W-:Y:S01]  /*7f50*/  ULDC.64 UR6, c[0x0][0xad8] ;  /* 0x0002b60000067ab9 */ /* 0x000fe20000000a00 */
[----:B------:R-:W-:Y:S01]  /*7f60*/  IMAD.X R0, RZ, RZ, R81, P0 ;  /* 0x000000ffff007224 */ /* 0x000fe200000e0651 */
[----:B------:R-:W-:Y:S01]  /*7f70*/  ISETP.GE.AND P5, PT, R20, UR4, PT ;  /* 0x0000000414007c0c */ /* 0x000fe2000bfa6270 */
[----:B------:R-:W-:Y:S01]  /*7f80*/  IMAD.MOV.U32 R20, RZ, RZ, R82 ;  /* 0x000000ffff147224 */ /* 0x000fe200078e0052 */
[----:B------:R-:W-:Y:S01]  /*7f90*/  ISETP.GE.AND P4, PT, R18, UR4, PT ;  /* 0x0000000412007c0c */ /* 0x000fe2000bf86270 */
[----:B------:R-:W-:Y:S01]  /*7fa0*/  IMAD.MOV.U32 R21, RZ, RZ, R87 ;  /* 0x000000ffff157224 */ /* 0x000fe200078e0057 */
[----:B------:R-:W-:Y:S01]  /*7fb0*/  ISETP.GE.AND P3, PT, R2, UR4, PT ;  /* 0x0000000402007c0c */ /* 0x000fe2000bf66270 */
[----:B------:R-:W-:-:S02]  /*7fc0*/  IMAD R0, R0, UR6, RZ ;  /* 0x0000000600007c24 */ /* 0x000fc4000f8e02ff */
[----:B------:R-:W-:Y:S02]  /*7fd0*/  VIADD R18, R2, 0xc0 ;  /* 0x000000c002127836 */ /* 0x000fe40000000000 */
[----:B------:R-:W-:-:S03]  /*7fe0*/  IMAD.WIDE.U32 R20, R3, UR6, R20 ;  /* 0x0000000603147c25 */ /* 0x000fc6000f8e0014 */
[----:B------:R-:W-:Y:S01]  /*7ff0*/  ISETP.GE.AND P6, PT, R18, UR4, PT ;  /* 0x0000000412007c0c */ /* 0x000fe2000bfc6270 */
[----:B------:R-:W-:Y:S01]  /*8000*/  IMAD R3, R3, UR7, R0 ;  /* 0x0000000703037c24 */ /* 0x000fe2000f8e0200 */
[----:B------:R-:W-:Y:S02]  /*8010*/  ULDC.64 UR6, c[0x0][0xa80] ;  /* 0x0002a00000067ab9 */ /* 0x000fe40000000a00 */
[----:B0----5:R-:W-:Y:S01]  /*8020*/  LEA R28, P0, R20, UR6, 0x1 ;  /* 0x00000006141c7c11 */ /* 0x021fe2000f8008ff */
[----:B------:R-:W-:-:S05]  /*8030*/  IMAD.IADD R3, R21, 0x1, R3 ;  /* 0x0000000115037824 */ /* 0x000fca00078e0203 */
[----:B------:R-:W-:-:S05]  /*8040*/  LEA.HI.X R29, R20, UR7, R3, 0x1, P0 ;  /* 0x00000007141d7c11 */ /* 0x000fca00080f0c03 */
[----:B------:R1:W-:Y:S04]  /*8050*/  @!P3 STG.E.128 desc[UR40][R28.64], R12 ;  /* 0x0000000c1c00b986 */ /* 0x0003e8000c101d28 */
[----:B------:R1:W-:Y:S04]  /*8060*/  @!P4 STG.E.128 desc[UR40][R28.64+0x80], R52 ;  /* 0x000080341c00c986 */ /* 0x0003e8000c101d28 */
[----:B------:R1:W-:Y:S04]  /*8070*/  @!P5 STG.E.128 desc[UR40][R28.64+0x100], R60 ;  /* 0x0001003c1c00d986 */ /* 0x0003e8000c101d28 */
[----:B------:R1:W-:Y:S02]  /*8080*/  @!P6 STG.E.128 desc[UR40][R28.64+0x180], R68 ;  /* 0x000180441c00e986 */ /* 0x0003e4000c101d28 */
.L_x_269:
[----:B------:R-:W-:Y:S05]  /*8090*/  BSYNC B1 ;  /* 0x0000000000017941 */ /* 0x000fea0003800000 */
.L_x_268:
[----:B------:R-:W-:Y:S04]  /*80a0*/  BSSY B1, `(.L_x_270) ;  /* 0x000001a000017945 */ /* 0x000fe80003800000 */
[----:B------:R-:W-:Y:S05]  /*80b0*/  @P1 BRA `(.L_x_271) ;  /* 0x0000000000601947 */ /* 0x000fea0003800000 */
[----:B------:R-:W-:Y:S01]  /*80c0*/  IADD3 R3, P0, R80, 0x40, RZ ;  /* 0x0000004050037810 */ /* 0x000fe20007f1e0ff */
[C---:B-1---5:R-:W-:Y:S01]  /*80d0*/  VIADD R12, R2.reuse, 0x40 ;  /* 0x00000040020c7836 */ /* 0x062fe20000000000 */
        /* <DEDUP_REMOVED lines=15> */
[----:B------:R-:W-:Y:S02]  /*81d0*/  LEA R14, P0, R12, UR6, 0x1 ;  /* 0x000000060c0e7c11 */ /* 0x000fe4000f8008ff */
[----:B------:R-:W-:-:S04]  /*81e0*/  IADD3 R3, R13, R3, RZ ;  /* 0x000000030d037210 */ /* 0x000fc80007ffe0ff */
[----:B------:R-:W-:-:S05]  /*81f0*/  LEA.HI.X R15, R12, UR7, R3, 0x1, P0 ;  /* 0x000000070c0f7c11 */ /* 0x000fca00080f0c03 */
[----:B------:R2:W-:Y:S04]  /*8200*/  @!P1 STG.E.128 desc[UR40][R14.64], R8 ;  /* 0x000000080e009986 */ /* 0x0005e8000c101d28 */
[----:B------:R2:W-:Y:S04]  /*8210*/  @!P3 STG.E.128 desc[UR40][R14.64+0x80], R32 ;  /* 0x000080200e00b986 */ /* 0x0005e8000c101d28 */
[----:B------:R2:W-:Y:S04]  /*8220*/  @!P4 STG.E.128 desc[UR40][R14.64+0x100], R48 ;  /* 0x000100300e00c986 */ /* 0x0005e8000c101d28 */
[----:B------:R2:W-:Y:S02]  /*8230*/  @!P5 STG.E.128 desc[UR40][R14.64+0x180], R56 ;  /* 0x000180380e00d986 */ /* 0x0005e4000c101d28 */
.L_x_271:
[----:B------:R-:W-:Y:S05]  /*8240*/  BSYNC B1 ;  /* 0x0000000000017941 */ /* 0x000fea0003800000 */
.L_x_270:
[----:B------:R-:W-:Y:S05]  /*8250*/  @P2 BRA `(.L_x_272) ;  /* 0x0000000c006c2947 */ /* 0x000fea0003800000 */
[----:B------:R-:W-:Y:S01]  /*8260*/  IADD3 R3, P0, R80, 0x60, RZ ;  /* 0x0000006050037810 */ /* 0x000fe20007f1e0ff */
[C---:B------:R-:W-:Y:S01]  /*8270*/  VIADD R0, R2.reuse, 0x40 ;  /* 0x0000004002007836 */ /* 0x040fe20000000000 */
[----:B------:R-:W-:Y:S01]  /*8280*/  ULDC UR4, c[0x0][0xa8c] ;  /* 0x0002a30000047ab9 */ /* 0x000fe20000000800 */
[----:B------:R-:W-:Y:S01]  /*8290*/  ULDC.64 UR6, c[0x0][0xad8] ;  /* 0x0002b60000067ab9 */ /* 0x000fe20000000a00 */
[----:B--2--5:R-:W-:Y:S01]  /*82a0*/  IMAD.MOV.U32 R8, RZ, RZ, R82 ;  /* 0x000000ffff087224 */ /* 0x024fe200078e0052 */
[----:B------:R-:W-:Y:S01]  /*82b0*/  ISETP.GE.AND P1, PT, R2, UR4, PT ;  /* 0x0000000402007c0c */ /* 0x000fe2000bf26270 */
[----:B------:R-:W-:Y:S01]  /*82c0*/  IMAD.X R80, RZ, RZ, R81, P0 ;  /* 0x000000ffff507224 */ /* 0x000fe200000e0651 */
[----:B------:R-:W-:Y:S01]  /*82d0*/  ISETP.GE.AND P2, PT, R0, UR4, PT ;  /* 0x0000000400007c0c */ /* 0x000fe2000bf46270 */
[----:B------:R-:W-:Y:S02]  /*82e0*/  IMAD.MOV.U32 R9, RZ, RZ, R87 ;  /* 0x000000ffff097224 */ /* 0x000fe400078e0057 */
[----:B------:R-:W-:-:S02]  /*82f0*/  IMAD R80, R80, UR6, RZ ;  /* 0x0000000650507c24 */ /* 0x000fc4000f8e02ff */
[----:B------:R-:W-:Y:S02]  /*8300*/  VIADD R0, R2, 0x80 ;  /* 0x0000008002007836 */ /* 0x000fe40000000000 */
[----:B------:R-:W-:-:S03]  /*8310*/  IMAD.WIDE.U32 R8, R3, UR6, R8 ;  /* 0x0000000603087c25 */ /* 0x000fc6000f8e0008 */
[----:B------:R-:W-:Y:S01]  /*8320*/  ISETP.GE.AND P3, PT, R0, UR4, PT ;  /* 0x0000000400007c0c */ /* 0x000fe2000bf66270 */
[----:B------:R-:W-:Y:S01]  /*8330*/  IMAD R3, R3, UR7, R80 ;  /* 0x0000000703037c24 */ /* 0x000fe2000f8e0250 */
[----:B------:R-:W-:Y:S01]  /*8340*/  ULDC.64 UR6, c[0x0][0xa80] ;  /* 0x0002a00000067ab9 */ /* 0x000fe20000000a00 */
[----:B------:R-:W-:Y:S01]  /*8350*/  VIADD R0, R2, 0xc0 ;  /* 0x000000c002007836 */ /* 0x000fe20000000000 */
[----:B------:R-:W-:Y:S01]  /*8360*/  LEA R10, P0, R8, UR6, 0x1 ;  /* 0x00000006080a7c11 */ /* 0x000fe2000f8008ff */
[----:B------:R-:W-:-:S05]  /*8370*/  IMAD.IADD R3, R9, 0x1, R3 ;  /* 0x0000000109037824 */ /* 0x000fca00078e0203 */
[----:B------:R-:W-:Y:S02]  /*8380*/  LEA.HI.X R11, R8, UR7, R3, 0x1, P0 ;  /* 0x00000007080b7c11 */ /* 0x000fe400080f0c03 */
[----:B------:R-:W-:-:S03]  /*8390*/  ISETP.GE.AND P0, PT, R0, UR4, PT ;  /* 0x0000000400007c0c */ /* 0x000fc6000bf06270 */
[----:B------:R4:W-:Y:S04]  /*83a0*/  @!P1 STG.E.128 desc[UR40][R10.64], R4 ;  /* 0x000000040a009986 */ /* 0x0009e8000c101d28 */
[----:B------:R4:W-:Y:S04]  /*83b0*/  @!P2 STG.E.128 desc[UR40][R10.64+0x80], R24 ;  /* 0x000080180a00a986 */ /* 0x0009e8000c101d28 */
[----:B------:R4:W-:Y:S02]  /*83c0*/  @!P3 STG.E.128 desc[UR40][R10.64+0x100], R36 ;  /* 0x000100240a00b986 */ /* 0x0009e4000c101d28 */
[----:B------:R-:W-:Y:S05]  /*83d0*/  @P0 BRA `(.L_x_272) ;  /* 0x0000000c000c0947 */ /* 0x000fea0003800000 */
[----:B------:R2:W-:Y:S01]  /*83e0*/  STG.E.128 desc[UR40][R10.64+0x180], R44 ;  /* 0x0001802c0a007986 */ /* 0x0005e2000c101d28 */
[----:B------:R-:W-:Y:S05]  /*83f0*/  BRA `(.L_x_272) ;  /* 0x0000000c00047947 */ /* 0x000fea0003800000 */
.L_x_264:
[----:B------:R-:W-:Y:S01]  /*8400*/  USHF.L.U32 UR8, UR46, 0x2, URZ ;  /* 0x000000022e087899 */ /* 0x000fe2000800063f */
[----:B------:R-:W-:Y:S01]  /*8410*/  ULDC.64 UR6, c[0x0][0xbd8] ;  /* 0x0002f60000067ab9 */ /* 0x000fe20000000a00 */
[----:B------:R-:W-:Y:S01]  /*8420*/  USHF.L.U64.HI UR9, UR46, 0x2, UR45 ;  /* 0x000000022e097899 */ /* 0x000fe2000801022d */
[----:B------:R-:W-:Y:S01]  /*8430*/  IMAD.MOV.U32 R11, RZ, RZ, RZ ;  /* 0x000000ffff0b7224 */ /* 0x000fe200078e00ff */
[----:B------:R-:W-:Y:S02]  /*8440*/  UIADD3 UR4, UP1, UR8, UR6, URZ ;  /* 0x0000000608047290 */ /* 0x000fe4000ff3e03f */
[----:B------:R-:W-:Y:S02]  /*8450*/  UISETP.NE.U32.AND UP0, UPT, UR6, URZ, UPT ;  /* 0x0000003f0600728c */ /* 0x000fe4000bf05070 */
[----:B------:R-:W-:Y:S02]  /*8460*/  UIADD3.X UR6, UR9, UR7, URZ, UP1, !UPT ;  /* 0x0000000709067290 */ /* 0x000fe40008ffe43f */
[----:B------:R-:W-:Y:S01]  /*8470*/  UISETP.NE.AND.EX UP0, UPT, UR7, URZ, UPT, UP0 ;  /* 0x0000003f0700728c */ /* 0x000fe2000bf05300 */
[----:B------:R-:W0:Y:S01]  /*8480*/  LDC R9, c[0x0][0xa88] ;  /* 0x0002a200ff097b82 */ /* 0x000e220000000800 */
[----:B------:R-:W-:-:S02]  /*8490*/  IMAD.U32 R4, RZ, RZ, UR4 ;  /* 0x00000004ff047e24 */ /* 0x000fc4000f8e00ff */
[----:B------:R-:W-:Y:S01]  /*84a0*/  IMAD.U32 R5, RZ, RZ, UR6 ;  /* 0x00000006ff057e24 */ /* 0x000fe2000f8e00ff */
[----:B------:R-:W-:Y:S01]  /*84b0*/  ULDC.64 UR6, c[0x0][0xbe0] ;  /* 0x0002f80000067ab9 */ /* 0x000fe20000000a00 */
[----:B------:R-:W-:Y:S01]  /*84c0*/  PLOP3.LUT P1, PT, PT, PT, UP0, 0x80, 0x0 ;  /* 0x000000000000781c */ /* 0x000fe20003f2f008 */
[----:B------:R-:W-:-:S04]  /*84d0*/  UISETP.NE.U32.AND UP1, UPT, UR6, URZ, UPT ;  /* 0x0000003f0600728c */ /* 0x000fc8000bf25070 */
[----:B------:R-:W-:-:S06]  /*84e0*/  UISETP.NE.AND.EX UP1, UPT, UR7, URZ, UPT, UP1 ;  /* 0x0000003f0700728c */ /* 0x000fcc000bf25310 */
[----:B------:R-:W-:Y:S02]  /*84f0*/  PLOP3.LUT P2, PT, PT, PT, UP1, 0x80, 0x0 ;  /* 0x000000000000781c */ /* 0x000fe40003f4f018 */
[----:B------:R1:W5:Y:S03]  /*8500*/  @P1 LDG.E R11, desc[UR40][R4.64] ;  /* 0x00000028040b1981 */ /* 0x000366000c1e1900 */
[----:B------:R-:W-:-:S04]  /*8510*/  @UP1 UIADD3 UR6, UP2, UR8, UR6, URZ ;  /* 0x0000000608061290 */ /* 0x000fc8000ff5e03f */
[----:B------:R-:W-:Y:S02]  /*8520*/  @UP1 UIADD3.X UR7, UR9, UR7, URZ, UP2, !UPT ;  /* 0x0000000709071290 */ /* 0x000fe400097fe43f */
[----:B------:R-:W-:-:S04]  /*8530*/  IMAD.U32 R6, RZ, RZ, UR6 ;  /* 0x00000006ff067e24 */ /* 0x000fc8000f8e00ff */
[----:B------:R-:W-:-:S05]  /*8540*/  IMAD.U32 R7, RZ, RZ, UR7 ;  /* 0x00000007ff077e24 */ /* 0x000fca000f8e00ff */
[----:B0-----:R1:W5:Y:S01]  /*8550*/  @P2 LDG.E R9, desc[UR40][R6.64] ;  /* 0x0000002806092981 */ /* 0x001362000c1e1900 */
[----:B------:R-:W-:Y:S01]  /*8560*/  ISETP.GE.AND P0, PT, R203, 0x80, PT ;  /* 0x00000080cb00780c */ /* 0x000fe20003f06270 */
[----:B------:R-:W-:-:S12]  /*8570*/  @P2 BRA `(.L_x_273) ;  /* 0x0000000000102947 */ /* 0x000fd80003800000 */
[----:B------:R-:W-:Y:S05]  /*8580*/  @!P1 BRA `(.L_x_273) ;  /* 0x00000000000c9947 */ /* 0x000fea0003800000 */
[----:B------:R-:W2:Y:S04]  /*8590*/  LDG.E R0, desc[UR40][R4.64] ;  /* 0x0000002804007981 */ /* 0x000ea8000c1e1900 */
[----:B-----5:R-:W2:Y:S02]  /*85a0*/  LDG.E R9, desc[UR40][R4.64+0x4] ;  /* 0x0000042804097981 */ /* 0x020ea4000c1e1900 */
[----:B--2---:R-:W-:-:S07]  /*85b0*/  IMAD.IADD R9, R9, 0x1, -R0 ;  /* 0x0000000109097824 */ /* 0x004fce00078e0a00 */
.L_x_273:
[----:B------:R-:W-:Y:S01]  /*85c0*/  USHF.R.S32.HI UR7, URZ, 0x1f, UR44 ;  /* 0x0000001f3f077899 */ /* 0x000fe2000801142c */
[----:B------:R-:W-:Y:S01]  /*85d0*/  BSSY B1, `(.L_x_274) ;  /* 0x000001e000017945 */ /* 0x000fe20003800000 */
[----:B------:R-:W-:Y:S01]  /*85e0*/  USEL UR46, UR46, URZ, !UP0 ;  /* 0x0000003f2e2e7287 */ /* 0x000fe2000c000000 */
[----:B------:R-:W-:Y:S01]  /*85f0*/  SHF.R.S32.HI R13, RZ, 0x1f, R2 ;  /* 0x0000001fff0d7819 */ /* 0x000fe20000011402 */
[----:B------:R-:W-:Y:S01]  /*8600*/  USEL UR45, UR45, URZ, !UP0 ;  /* 0x0000003f2d2d7287 */ /* 0x000fe2000c000000 */
[----:B-----5:R-:W-:Y:S01]  /*8610*/  SHF.R.S32.HI R8, RZ, 0x1f, R11 ;  /* 0x0000001fff087819 */ /* 0x020fe2000001140b */
[----:B------:R-:W-:Y:S10]  /*8620*/  @P0 BRA `(.L_x_275) ;  /* 0x0000000000600947 */ /* 0x000ff40003800000 */
[----:B------:R-:W0:Y:S02]  /*8630*/  S2R R0, SR_TID.X ;  /* 0x0000000000007919 */ /* 0x000e240000002100 */
[----:B0-----:R-:W-:-:S05]  /*8640*/  IMAD R0, R18, 0x80, R0 ;  /* 0x0000008012007824 */ /* 0x001fca00078e0200 */
[----:B------:R-:W-:-:S04]  /*8650*/  IADD3 R0, R0, -0x80, RZ ;  /* 0xffffff8000007810 */ /* 0x000fc80007ffe0ff */
[----:B------:R-:W-:-:S13]  /*8660*/  ISETP.GE.AND P0, PT, R0, R9, PT ;  /* 0x000000090000720c */ /* 0x000fda0003f06270 */
[----:B------:R-:W-:Y:S05]  /*8670*/  @P0 BRA `(.L_x_275) ;  /* 0x00000000004c0947 */ /* 0x000fea0003800000 */
[C---:B-1----:R-:W-:Y:S01]  /*8680*/  IADD3 R4, P0, R0.reuse, R11, RZ ;  /* 0x0000000b00047210 */ /* 0x042fe20007f1e0ff */
[----:B------:R-:W-:Y:S02]  /*8690*/  ULDC.64 UR8, c[0x0][0xb70] ;  /* 0x0002dc0000087ab9 */ /* 0x000fe40000000a00 */
[----:B------:R-:W-:Y:S01]  /*86a0*/  UIMAD UR4, UR7, UR8, URZ ;  /* 0x00000008070472a4 */ /* 0x000fe2000f8e023f */
[----:B------:R-:W-:Y:S01]  /*86b0*/  LEA.HI.X.SX32 R5, R0, R8, 0x1, P0 ;  /* 0x0000000800057211 */ /* 0x000fe200000f0eff */
[----:B------:R-:W-:Y:S02]  /*86c0*/  IMAD.U32 R3, RZ, RZ, UR8 ;  /* 0x00000008ff037e24 */ /* 0x000fe4000f8e00ff */
[----:B------:R-:W-:Y:S02]  /*86d0*/  UIMAD UR4, UR44, UR9, UR4 ;  /* 0x000000092c0472a4 */ /* 0x000fe4000f8e0204 */
[----:B------:R-:W-:Y:S01]  /*86e0*/  IMAD.WIDE.U32 R4, R3, UR44, R4 ;  /* 0x0000002c03047c25 */ /* 0x000fe2000f8e0004 */
[----:B------:R-:W-:-:S02]  /*86f0*/  ULDC.64 UR8, c[0x0][0xb78] ;  /* 0x0002de0000087ab9 */ /* 0x000fc40000000a00 */
[----:B------:R-:W-:Y:S01]  /*8700*/  UIMAD UR6, UR45, UR8, URZ ;  /* 0x000000082d0672a4 */ /* 0x000fe2000f8e023f */
[----:B------:R-:W-:Y:S02]  /*8710*/  VIADD R5, R5, UR4 ;  /* 0x0000000405057c36 */ /* 0x000fe40008000000 */
[----:B------:R-:W-:Y:S01]  /*8720*/  IMAD.U32 R3, RZ, RZ, UR8 ;  /* 0x00000008ff037e24 */ /* 0x000fe2000f8e00ff */
[----:B------:R-:W-:-:S03]  /*8730*/  UIMAD UR6, UR46, UR9, UR6 ;  /* 0x000000092e0672a4 */ /* 0x000fc6000f8e0206 */
[----:B------:R-:W-:Y:S01]  /*8740*/  IMAD.WIDE.U32 R4, R3, UR46, R4 ;  /* 0x0000002e03047c25 */ /* 0x000fe2000f8e0004 */
[----:B------:R-:W-:-:S03]  /*8750*/  ULDC.64 UR8, c[0x0][0xb40] ;  /* 0x0002d00000087ab9 */ /* 0x000fc60000000a00 */
[----:B------:R-:W-:Y:S01]  /*8760*/  VIADD R3, R5, UR6 ;  /* 0x0000000605037c36 */ /* 0x000fe20008000000 */
[----:B------:R-:W-:-:S04]  /*8770*/  LEA R6, P0, R4, UR8, 0x2 ;  /* 0x0000000804067c11 */ /* 0x000fc8000f8010ff */
[----:B------:R-:W-:Y:S01]  /*8780*/  LEA.HI.X R7, R4, UR9, R3, 0x2, P0 ;  /* 0x0000000904077c11 */ /* 0x000fe200080f1403 */
[----:B------:R-:W-:-:S05]  /*8790*/  IMAD.MOV.U32 R3, RZ, RZ, -0x800000 ;  /* 0xff800000ff037424 */ /* 0x000fca00078e00ff */
[----:B------:R0:W-:Y:S03]  /*87a0*/  STG.E desc[UR40][R6.64], R3 ;  /* 0x0000000306007986 */ /* 0x0001e6000c101928 */
.L_x_275:
[----:B------:R-:W-:Y:S05]  /*87b0*/  BSYNC B1 ;  /* 0x0000000000017941 */ /* 0x000fea0003800000 */
.L_x_274:
[----:B------:R-:W-:Y:S01]  /*87c0*/  ULDC.64 UR8, c[0x0][0xaa0] ;  /* 0x0002a80000087ab9 */ /* 0x000fe20000000a00 */
[----:B0-----:R-:W-:Y:S01]  /*87d0*/  IMAD.MOV.U32 R3, RZ, RZ, R13 ;  /* 0x000000ffff037224 */ /* 0x001fe200078e000d */
[----:B------:R-:W-:Y:S01]  /*87e0*/  BSSY B1, `(.L_x_276) ;  /* 0x0000032000017945 */ /* 0x000fe20003800000 */
[----:B------:R-:W-:Y:S02]  /*87f0*/  IMAD R0, R8, UR8, RZ ;  /* 0x0000000808007c24 */ /* 0x000fe4000f8e02ff */
[----:B-1----:R-:W-:-:S04]  /*8800*/  IMAD.WIDE.U32 R4, R11, UR8, R2 ;  /* 0x000000080b047c25 */ /* 0x002fc8000f8e0002 */
[----:B------:R-:W-:Y:S01]  /*8810*/  IMAD R11, R11, UR9, R0 ;  /* 0x000000090b0b7c24 */ /* 0x000fe2000f8e0200 */
[----:B------:R-:W-:Y:S01]  /*8820*/  ULDC.64 UR8, c[0x0][0xae0] ;  /* 0x0002b80000087ab9 */ /* 0x000fe20000000a00 */
[----:B------:R-:W-:Y:S01]  /*8830*/  VIADD R6, R16, 0x40 ;  /* 0x0000004010067836 */ /* 0x000fe20000000000 */
[----:B------:R-:W-:Y:S01]  /*8840*/  UIMAD UR4, UR7, UR8, URZ ;  /* 0x00000008070472a4 */ /* 0x000fe2000f8e023f */
[----:B------:R-:W-:Y:S02]  /*8850*/  IMAD.IADD R5, R5, 0x1, R11 ;  /* 0x0000000105057824 */ /* 0x000fe400078e020b */
[----:B------:R-:W-:Y:S01]  /*8860*/  IMAD.U32 R3, RZ, RZ, UR8 ;  /* 0x00000008ff037e24 */ /* 0x000fe2000f8e00ff */
[----:B------:R-:W-:Y:S01]  /*8870*/  UIMAD UR4, UR44, UR9, UR4 ;  /* 0x000000092c0472a4 */ /* 0x000fe2000f8e0204 */
[----:B------:R-:W-:Y:S01]  /*8880*/  IMAD R11, R18, -0x80, R9 ;  /* 0xffffff80120b7824 */ /* 0x000fe200078e0209 */
[----:B------:R-:W-:Y:S01]  /*8890*/  ULDC.64 UR6, c[0x0][0xae8] ;  /* 0x0002ba0000067ab9 */ /* 0x000fe20000000a00 */
[----:B------:R-:W-:Y:S01]  /*88a0*/  IMAD.WIDE.U32 R4, R3, UR44, R4 ;  /* 0x0000002c03047c25 */ /* 0x000fe2000f8e0004 */
[----:B------:R-:W-:-:S02]  /*88b0*/  SHF.R.S32.HI R9, RZ, 0x1f, R16 ;  /* 0x0000001fff097819 */ /* 0x000fc40000011410 */
[-C--:B------:R-:W-:Y:S01]  /*88c0*/  ISETP.GE.AND P2, PT, R16, R11.reuse, PT ;  /* 0x0000000b1000720c */ /* 0x080fe20003f46270 */
[----:B------:R-:W-:Y:S01]  /*88d0*/  VIADD R5, R5, UR4 ;  /* 0x0000000405057c36 */ /* 0x000fe20008000000 */
[----:B------:R-:W-:Y:S02]  /*88e0*/  UIMAD UR4, UR45, UR6, URZ ;  /* 0x000000062d0472a4 */ /* 0x000fe4000f8e023f */
[----:B------:R-:W-:Y:S01]  /*88f0*/  IMAD.U32 R7, RZ, RZ, UR6 ;  /* 0x00000006ff077e24 */ /* 0x000fe2000f8e00ff */
[-C--:B------:R-:W-:Y:S01]  /*8900*/  ISETP.GE.AND P0, PT, R6, R11.reuse, PT ;  /* 0x0000000b0600720c */ /* 0x080fe20003f06270 */
[----:B------:R-:W-:Y:S01]  /*8910*/  VIADD R0, R16, 0x20 ;  /* 0x0000002010007836 */ /* 0x000fe20000000000 */
[----:B------:R-:W-:Y:S02]  /*8920*/  UIMAD UR4, UR46, UR7, UR4 ;  /* 0x000000072e0472a4 */ /* 0x000fe4000f8e0204 */
[----:B------:R-:W-:Y:S02]  /*8930*/  IMAD.WIDE.U32 R6, R7, UR46, R4 ;  /* 0x0000002e07067c25 */ /* 0x000fe4000f8e0004 */
[----:B------:R-:W-:-:S02]  /*8940*/  ISETP.GE.AND P1, PT, R0, R11, PT ;  /* 0x0000000b0000720c */ /* 0x000fc40003f26270 */
[----:B------:R-:W-:Y:S01]  /*8950*/  IMAD.MOV.U32 R8, RZ, RZ, R16 ;  /* 0x000000ffff087224 */ /* 0x000fe200078e0010 */
[----:B------:R-:W-:Y:S01]  /*8960*/  IADD3 R13, R7, UR4, RZ ;  /* 0x00000004070d7c10 */ /* 0x000fe2000fffe0ff */
[----:B------:R-:W-:Y:S02]  /*8970*/  VIADD R0, R16, 0x60 ;  /* 0x0000006010007836 */ /* 0x000fe40000000000 */
[----:B------:R-:W-:Y:S01]  /*8980*/  IMAD.WIDE R8, R18, 0x80, R8 ;  /* 0x0000008012087825 */ /* 0x000fe200078e0208 */
[----:B------:R-:W-:Y:S06]  /*8990*/  @P2 BRA `(.L_x_277) ;  /* 0x0000000000582947 */ /* 0x000fec0003800000 */
[C---:B------:R-:W-:Y:S01]  /*89a0*/  VIADD R3, R2.reuse, 0x40 ;  /* 0x0000004002037836 */ /* 0x040fe20000000000 */
[----:B------:R-:W-:Y:S01]  /*89b0*/  ULDC UR4, c[0x0][0xa8c] ;  /* 0x0002a30000047ab9 */ /* 0x000fe20000000800 */
[C---:B------:R-:W-:Y:S01]  /*89c0*/  VIADD R4, R2.reuse, 0x80 ;  /* 0x0000008002047836 */ /* 0x040fe20000000000 */
[----:B------:R-:W-:Y:S01]  /*89d0*/  ULDC.64 UR6, c[0x0][0xad8] ;  /* 0x0002b60000067ab9 */ /* 0x000fe20000000a00 */
[----:B------:R-:W-:Y:S01]  /*89e0*/  VIADD R10, R2, 0xc0 ;  /* 0x000000c0020a7836 */ /* 0x000fe20000000000 */
[----:B------:R-:W-:Y:S01]  /*89f0*/  ISETP.GE.AND P4, PT, R3, UR4, PT ;  /* 0x0000000403007c0c */ /* 0x000fe2000bf86270 */
[----:B------:R-:W-:Y:S01]  /*8a00*/  IMAD R3, R9, UR6, RZ ;  /* 0x0000000609037c24 */ /* 0x000fe2000f8e02ff */
[----:B------:R-:W-:Y:S01]  /*8a10*/  ISETP.GE.AND P5, PT, R4, UR4, PT ;  /* 0x0000000404007c0c */ /* 0x000fe2000bfa6270 */
[----:B------:R-:W-:Y:S01]  /*8a20*/  IMAD.MOV.U32 R4, RZ, RZ, R6 ;  /* 0x000000ffff047224 */ /* 0x000fe200078e0006 */
[----:B------:R-:W-:Y:S01]  /*8a30*/  ISETP.GE.AND P3, PT, R2, UR4, PT ;  /* 0x0000000402007c0c */ /* 0x000fe2000bf66270 */
[----:B------:R-:W-:Y:S01]  /*8a40*/  IMAD.MOV.U32 R5, RZ, RZ, R13 ;  /* 0x000000ffff057224 */ /* 0x000fe200078e000d */
[----:B------:R-:W-:Y:S01]  /*8a50*/  ISETP.GE.AND P6, PT, R10, UR4, PT ;  /* 0x000000040a007c0c */ /* 0x000fe2000bfc6270 */
[----:B------:R-:W-:-:S02]  /*8a60*/  IMAD R3, R8, UR7, R3 ;  /* 0x0000000708037c24 */ /* 0x000fc4000f8e0203 */
[----:B------:R-:W-:Y:S01]  /*8a70*/  IMAD.WIDE.U32 R4, R8, UR6, R4 ;  /* 0x0000000608047c25 */ /* 0x000fe2000f8e0004 */
[----:B------:R-:W-:-:S03]  /*8a80*/  ULDC.64 UR6, c[0x0][0xa80] ;  /* 0x0002a00000067ab9 */ /* 0x000fc60000000a00 */
[----:B------:R-:W-:Y:S01]  /*8a90*/  IMAD.IADD R3, R5, 0x1, R3 ;  /* 0x0000000105037824 */ /* 0x000fe200078e0203 */
[----:B------:R-:W-:-:S04]  /*8aa0*/  LEA R14, P2, R4, UR6, 0x1 ;  /* 0x00000006040e7c11 */ /* 0x000fc8000f8408ff */
[----:B------:R-:W-:-:S05]  /*8ab0*/  LEA.HI.X R15, R4, UR7, R3, 0x1, P2 ;  /* 0x00000007040f7c11 */ /* 0x000fca00090f0c03 */
[----:B------:R0:W-:Y:S04]  /*8ac0*/  @!P3 STG.E.128 desc[UR40][R14.64], RZ ;  /* 0x000000ff0e00b986 */ /* 0x0001e8000c101d28 */
[----:B------:R0:W-:Y:S04]  /*8ad0*/  @!P4 STG.E.128 desc[UR40][R14.64+0x80], RZ ;  /* 0x000080ff0e00c986 */ /* 0x0001e8000c101d28 */
[----:B------:R0:W-:Y:S04]  /*8ae0*/  @!P5 STG.E.128 desc[UR40][R14.64+0x100], RZ ;  /* 0x000100ff0e00d986 */ /* 0x0001e8000c101d28 */
[----:B------:R0:W-:Y:S02]  /*8af0*/  @!P6 STG.E.128 desc[UR40][R14.64+0x180], RZ ;  /* 0x000180ff0e00e986 */ /* 0x0001e4000c101d28 */
.L_x_277:
[----:B------:R-:W-:Y:S05]  /*8b00*/  BSYNC B1 ;  /* 0x0000000000017941 */ /* 0x000fea0003800000 */
.L_x_276:
[----:B------:R-:W-:Y:S01]  /*8b10*/  BSSY B1, `(.L_x_278) ;  /* 0x000001b000017945 */ /* 0x000fe20003800000 */
[----:B------:R-:W-:-:S03]  /*8b20*/  ISETP.GE.AND P2, PT, R0, R11, PT ;  /* 0x0000000b0000720c */ /* 0x000fc60003f46270 */
[----:B------:R-:W-:Y:S10]  /*8b30*/  @P1 BRA `(.L_x_279) ;  /* 0x0000000000601947 */ /* 0x000ff40003800000 */
        /* <DEDUP_REMOVED lines=17> */
[----:B------:R-:W-:Y:S01]  /*8c50*/  LEA R10, P1, R4, UR6, 0x1 ;  /* 0x00000006040a7c11 */ /* 0x000fe2000f8208ff */
[----:B------:R-:W-:-:S05]  /*8c60*/  IMAD.IADD R3, R5, 0x1, R3 ;  /* 0x0000000105037824 */ /* 0x000fca00078e0203 */
[----:B------:R-:W-:-:S05]  /*8c70*/  LEA.HI.X R11, R4, UR7, R3, 0x1, P1 ;  /* 0x00000007040b7c11 */ /* 0x000fca00088f0c03 */
[----:B------:R1:W-:Y:S04]  /*8c80*/  @!P3 STG.E.128 desc[UR40][R10.64], RZ ;  /* 0x000000ff0a00b986 */ /* 0x0003e8000c101d28 */
[----:B------:R1:W-:Y:S04]  /*8c90*/  @!P4 STG.E.128 desc[UR40][R10.64+0x80], RZ ;  /* 0x000080ff0a00c986 */ /* 0x0003e8000c101d28 */
[----:B------:R1:W-:Y:S04]  /*8ca0*/  @!P5 STG.E.128 desc[UR40][R10.64+0x100], RZ ;  /* 0x000100ff0a00d986 */ /* 0x0003e8000c101d28 */
[----:B------:R1:W-:Y:S02]  /*8cb0*/  @!P6 STG.E.128 desc[UR40][R10.64+0x180], RZ ;  /* 0x000180ff0a00e986 */ /* 0x0003e4000c101d28 */
.L_x_279:
[----:B------:R-:W-:Y:S05]  /*8cc0*/  BSYNC B1 ;  /* 0x0000000000017941 */ /* 0x000fea0003800000 */
.L_x_278:
[----:B------:R-:W-:Y:S04]  /*8cd0*/  BSSY B1, `(.L_x_280) ;  /* 0x000001a000017945 */ /* 0x000fe80003800000 */
[----:B------:R-:W-:Y:S05]  /*8ce0*/  @P0 BRA `(.L_x_281) ;  /* 0x0000000000600947 */ /* 0x000fea0003800000 */
[----:B------:R-:W-:Y:S01]  /*8cf0*/  IADD3 R3, P0, R8, 0x40, RZ ;  /* 0x0000004008037810 */ /* 0x000fe20007f1e0ff */
[C---:B------:R-:W-:Y:S01]  /*8d00*/  VIADD R5, R2.reuse, 0x80 ;  /* 0x0000008002057836 */ /* 0x040fe20000000000 */
[----:B------:R-:W-:Y:S01]  /*8d10*/  IADD3 R4, R2, 0x40, RZ ;  /* 0x0000004002047810 */ /* 0x000fe20007ffe0ff */
[----:B------:R-:W-:Y:S01]  /*8d20*/  ULDC UR4, c[0x0][0xa8c] ;  /* 0x0002a30000047ab9 */ /* 0x000fe20000000800 */
        /* <DEDUP_REMOVED lines=8> */
[----:B-1----:R-:W-:Y:S02]  /*8db0*/  VIADD R10, R2, 0xc0 ;  /* 0x000000c0020a7836 */ /* 0x002fe40000000000 */
        /* <DEDUP_REMOVED lines=11> */
.L_x_281:
[----:B------:R-:W-:Y:S05]  /*8e70*/  BSYNC B1 ;  /* 0x0000000000017941 */ /* 0x000fea0003800000 */
.L_x_280:
[----:B------:R-:W-:Y:S05]  /*8e80*/  @P2 BRA `(.L_x_272) ;  /* 0x0000000000602947 */ /* 0x000fea0003800000 */
[----:B------:R-:W-:Y:S01]  /*8e90*/  IADD3 R3, P0, R8, 0x60, RZ ;  /* 0x0000006008037810 */ /* 0x000fe20007f1e0ff */
[C---:B------:R-:W-:Y:S01]  /*8ea0*/  VIADD R0, R2.reuse, 0x40 ;  /* 0x0000004002007836 */ /* 0x040fe20000000000 */
[----:B------:R-:W-:Y:S01]  /*8eb0*/  ULDC UR4, c[0x0][0xa8c] ;  /* 0x0002a30000047ab9 */ /* 0x000fe20000000800 */
[----:B------:R-:W-:Y:S01]  /*8ec0*/  ULDC.64 UR6, c[0x0][0xad8] ;  /* 0x0002b60000067ab9 */ /* 0x000fe20000000a00 */
[----:B------:R-:W-:Y:S01]  /*8ed0*/  IMAD.MOV.U32 R4, RZ, RZ, R6 ;  /* 0x000000ffff047224 */ /* 0x000fe200078e0006 */
[----:B------:R-:W-:Y:S01]  /*8ee0*/  ISETP.GE.AND P1, PT, R2, UR4, PT ;  /* 0x0000000402007c0c */ /* 0x000fe2000bf26270 */
[----:B------:R-:W-:Y:S01]  /*8ef0*/  IMAD.X R8, RZ, RZ, R9, P0 ;  /* 0x000000ffff087224 */ /* 0x000fe200000e0609 */
[----:B------:R-:W-:Y:S01]  /*8f00*/  ISETP.GE.AND P2, PT, R0, UR4, PT ;  /* 0x0000000400007c0c */ /* 0x000fe2000bf46270 */
[----:B------:R-:W-:Y:S02]  /*8f10*/  IMAD.MOV.U32 R5, RZ, RZ, R13 ;  /* 0x000000ffff057224 */ /* 0x000fe400078e000d */
[----:B------:R-:W-:-:S02]  /*8f20*/  VIADD R6, R2, 0x80 ;  /* 0x0000008002067836 */ /* 0x000fc40000000000 */
[----:B------:R-:W-:Y:S02]  /*8f30*/  IMAD R8, R8, UR6, RZ ;  /* 0x0000000608087c24 */ /* 0x000fe4000f8e02ff */
[----:B------:R-:W-:Y:S01]  /*8f40*/  VIADD R0, R2, 0xc0 ;  /* 0x000000c002007836 */ /* 0x000fe20000000000 */
[----:B------:R-:W-:Y:S01]  /*8f50*/  ISETP.GE.AND P3, PT, R6, UR4, PT ;  /* 0x0000000406007c0c */ /* 0x000fe2000bf66270 */
        /* <DEDUP_REMOVED lines=11> */
.L_x_272:
[----:B------:R-:W-:Y:S05]  /*9010*/  BSYNC B0 ;  /* 0x0000000000007941 */ /* 0x000fea0003800000 */
.L_x_263:
[----:B------:R-:W-:Y:S02]  /*9020*/  ULDC UR4, c[0x0][0xc14] ;  /* 0x0003050000047ab9 */ /* 0x000fe40000000800 */
[----:B------:R-:W-:-:S13]  /*9030*/  ISETP.GE.AND P0, PT, R43, UR4, PT ;  /* 0x000000042b007c0c */ /* 0x000fda000bf06270 */
[----:B------:R-:W-:Y:S05]  /*9040*/  @!P0 BRA `(.L_x_282) ;  /* 0xffffff7c00488947 */ /* 0x000fea000383ffff */
[----:B------:R-:W-:Y:S05]  /*9050*/  EXIT ;  /* 0x000000000000794d */ /* 0x000fea0003800000 */
.L_x_239:
[----:B------:R-:W-:-:S08]  /*9060*/  NOP ;  /* 0x0000000000007918 */ /* 0x000fd00000000000 */
[----:B------:R-:W0:-:S00]  /*9070*/  USETMAXREG.DEALLOC.CTAPOOL 0x18 ;  /* 0x00000018000079c8 */ /* 0x000e0000080e0500 */
[----:B0-----:R-:W-:-:S06]  /*9080*/  LOP3.LUT R0, R0, 0x3, RZ, 0xc0, !PT ;  /* 0x0000000300007812 */ /* 0x001fcc00078ec0ff */
[----:B------:R-:W0:Y:S02]  /*9090*/  SHFL.IDX PT, R0, R0, RZ, 0x1f ;  /* 0x00001fff00007589 */ /* 0x000e2400000e0000 */
[----:B0-----:R-:W-:-:S13]  /*90a0*/  ISETP.NE.AND P0, PT, R0, RZ, PT ;  /* 0x000000ff0000720c */ /* 0x001fda0003f05270 */
[----:B------:R-:W-:Y:S05]  /*90b0*/  @P0 EXIT ;  /* 0x000000000000094d */ /* 0x000fea0003800000 */
[----:B------:R-:W0:Y:S01]  /*90c0*/  S2R R2, SR_TID.X ;  /* 0x0000000000027919 */ /* 0x000e220000002100 */
[----:B------:R-:W-:Y:S01]  /*90d0*/  LOP3.LUT R4, R4, 0xffffffdf, RZ, 0xc0, !PT ;  /* 0xffffffdf04047812 */ /* 0x000fe200078ec0ff */
[----:B------:R-:W-:Y:S01]  /*90e0*/  ULDC UR5, c[0x0][0xc14] ;  /* 0x0003050000057ab9 */ /* 0x000fe20000000800 */
[----:B------:R-:W-:Y:S01]  /*90f0*/  MOV R0, RZ ;  /* 0x000000ff00007202 */ /* 0x000fe20000000f00 */
[----:B------:R-:W1:Y:S01]  /*9100*/  S2UR UR6, SR_CTAID.X ;  /* 0x00000000000679c3 */ /* 0x000e620000002500 */
[----:B------:R-:W-:Y:S01]  /*9110*/  ULDC UR4, c[0x0][0xc10] ;  /* 0x0003040000047ab9 */ /* 0x000fe20000000800 */
[----:B0-----:R-:W-:-:S04]  /*9120*/  LOP3.LUT R8, R2, 0x1f, RZ, 0xc0, !PT ;  /* 0x0000001f02087812 */ /* 0x001fc800078ec0ff */
[----:B------:R-:W-:-:S13]  /*9130*/  ISETP.NE.AND P0, PT, R8, 0x1f, PT ;  /* 0x0000001f0800780c */ /* 0x000fda0003f05270 */
[----:B------:R-:W-:Y:S02]  /*9140*/  @P0 LOP3.LUT R4, R4, 0x20, RZ, 0xfc, !PT ;  /* 0x0000002004040812 */ /* 0x000fe400078efcff */
[----:B------:R-:W-:-:S13]  /*9150*/  ISETP.GE.OR P0, PT, R8, UR5, !P0 ;  /* 0x0000000508007c0c */ /* 0x000fda000c706670 */
[----:B------:R-:W0:Y:S02]  /*9160*/  @!P0 LDC.64 R2, c[0x0][0xc58] ;  /* 0x00031600ff028b82 */ /* 0x000e240000000a00 */
[----:B0-----:R-:W-:-:S05]  /*9170*/  @!P0 IMAD.WIDE.U32 R2, R8, 0x4, R2 ;  /* 0x0000000408028825 */ /* 0x001fca00078e0002 */
[----:B------:R-:W2:Y:S01]  /*9180*/  @!P0 LDG.E R0, desc[UR40][R2.64] ;  /* 0x0000002802008981 */ /* 0x000ea2000c1e1900 */
[C---:B------:R-:W-:Y:S01]  /*9190*/  ISETP.NE.AND P1, PT, R8.reuse, RZ, PT ;  /* 0x000000ff0800720c */ /* 0x040fe20003f25270 */
[----:B------:R-:W-:Y:S01]  /*91a0*/  IMAD.MOV.U32 R16, RZ, RZ, RZ ;  /* 0x000000ffff107224 */ /* 0x000fe200078e00ff */
[----:B------:R-:W-:Y:S01]  /*91b0*/  ISETP.GE.U32.AND P0, PT, R8, 0x2, PT ;  /* 0x000000020800780c */ /* 0x000fe20003f06070 */
[----:B------:R-:W-:Y:S01]  /*91c0*/  IMAD.MOV.U32 R19, RZ, RZ, RZ ;  /* 0x000000ffff137224 */ /* 0x000fe200078e00ff */
[----:B------:R-:W-:-:S09]  /*91d0*/  LOP3.LUT R4, R4, 0xfffffffe, RZ, 0xc0, !PT ;  /* 0xfffffffe04047812 */ /* 0x000fd200078ec0ff */
[----:B------:R-:W-:-:S04]  /*91e0*/  @P1 LOP3.LUT R4, R4, 0x1, RZ, 0xfc, !PT ;  /* 0x0000000104041812 */ /* 0x000fc800078efcff */
[----:B------:R-:W-:-:S04]  /*91f0*/  LOP3.LUT R4, R4, 0xffffffef, RZ, 0xc0, !PT ;  /* 0xffffffef04047812 */ /* 0x000fc800078ec0ff */
[----:B------:R-:W-:-:S04]  /*9200*/  @P0 LOP3.LUT R4, R4, 0x10, RZ, 0xfc, !PT ;  /* 0x0000001004040812 */ /* 0x000fc800078efcff */
[----:B------:R-:W-:Y:S01]  /*9210*/  LOP3.LUT R4, R4, 0xfffffff7, RZ, 0xc0, !PT ;  /* 0xfffffff704047812 */ /* 0x000fe200078ec0ff */
[----:B--2---:R-:W0:Y:S02]  /*9220*/  SHFL.UP PT, R5, R0, 0x1, RZ ;  /* 0x0420000000057989 */ /* 0x004e2400000e00ff */
[----:B0-----:R-:W-:-:S05]  /*9230*/  SEL R5, R5, RZ, P1 ;  /* 0x000000ff05057207 */ /* 0x001fca0000800000 */
[----:B------:R-:W-:-:S05]  /*9240*/  IMAD.IADD R5, R0, 0x1, R5 ;  /* 0x0000000100057824 */ /* 0x000fca00078e0205 */
[----:B------:R-:W0:Y:S02]  /*9250*/  SHFL.UP PT, R6, R5, 0x2, RZ ;  /* 0x0440000005067989 */ /* 0x000e2400000e00ff */
[----:B0-----:R-:W-:Y:S02]  /*9260*/  SEL R6, R6, RZ, P0 ;  /* 0x000000ff06067207 */ /* 0x001fe40000000000 */
[----:B------:R-:W-:-:S03]  /*9270*/  ISETP.GE.U32.AND P0, PT, R8, 0x4, PT ;  /* 0x000000040800780c */ /* 0x000fc60003f06070 */
[----:B------:R-:W-:-:S05]  /*9280*/  IMAD.IADD R6, R5, 0x1, R6 ;  /* 0x0000000105067824 */ /* 0x000fca00078e0206 */
[----:B------:R-:W0:Y:S05]  /*9290*/  SHFL.UP PT, R7, R6, 0x4, RZ ;  /* 0x0480000006077989 */ /* 0x000e2a00000e00ff */
[----:B------:R-:W-:-:S04]  /*92a0*/  @P0 LOP3.LUT R4, R4, 0x8, RZ, 0xfc, !PT ;  /* 0x0000000804040812 */ /* 0x000fc800078efcff */
[----:B------:R-:W-:Y:S02]  /*92b0*/  LOP3.LUT R4, R4, 0xfffffffb, RZ, 0xc0, !PT ;  /* 0xfffffffb04047812 */ /* 0x000fe400078ec0ff */
        /* <DEDUP_REMOVED lines=10> */
[----:B------:R-:W-:Y:S02]  /*9360*/  @P0 LOP3.LUT R4, R4, 0x2, RZ, 0xfc, !PT ;  /* 0x0000000204040812 */ /* 0x000fe400078efcff */
[----:B0-----:R-:W-:-:S05]  /*9370*/  SEL R2, R2, RZ, P0 ;  /* 0x000000ff02027207 */ /* 0x001fca0000000000 */
[----:B------:R-:W-:-:S05]  /*9380*/  IMAD.IADD R2, R3, 0x1, R2 ;  /* 0x0000000103027824 */ /* 0x000fca00078e0202 */
[----:B------:R-:W0:Y:S02]  /*9390*/  SHFL.IDX PT, R5, R2, 0x1f, 0x1f ;  /* 0x03e01f0002057f89 */ /* 0x000e2400000e0000 */
[----:B0-----:R-:W-:-:S04]  /*93a0*/  IMAD R5, R5, UR4, RZ ;  /* 0x0000000405057c24 */ /* 0x001fc8000f8e02ff */
[----:B------:R-:W-:Y:S01]  /*93b0*/  IMAD.MOV.U32 R6, RZ, RZ, R5 ;  /* 0x000000ffff067224 */ /* 0x000fe200078e0005 */
[----:B-1----:R-:W-:-:S13]  /*93c0*/  ISETP.GT.AND P0, PT, R5, UR6, PT ;  /* 0x0000000605007c0c */ /* 0x002fda000bf04270 */
[----:B------:R-:W-:Y:S05]  /*93d0*/  @P0 BRA `(.L_x_283) ;  /* 0x0000000000c00947 */ /* 0x000fea0003800000 */
[----:B------:R-:W-:Y:S01]  /*93e0*/  IMAD.MOV.U32 R5, RZ, RZ, R6 ;  /* 0x000000ffff057224 */ /* 0x000fe200078e0006 */
[----:B------:R-:W-:Y:S01]  /*93f0*/  ULDC UR5, c[0x0][0xc14] ;  /* 0x0003050000057ab9 */ /* 0x000fe20000000800 */
[----:B------:R-:W-:Y:S01]  /*9400*/  IMAD.MOV.U32 R19, RZ, RZ, RZ ;  /* 0x000000ffff137224 */ /* 0x000fe200078e00ff */
[----:B------:R-:W-:Y:S01]  /*9410*/  ULDC UR7, c[0x0][0xc14] ;  /* 0x0003050000077ab9 */ /* 0x000fe20000000800 */
[----:B------:R-:W-:-:S05]  /*9420*/  ULDC UR4, c[0x0][0xc10] ;  /* 0x0003040000047ab9 */ /* 0x000fca0000000800 */
.L_x_287:
[----:B------:R-:W-:Y:S02]  /*9430*/  VIADD R0, R19, 0x1f ;  /* 0x0000001f13007836 */ /* 0x000fe40000000000 */
[----:B------:R-:W-:-:S03]  /*9440*/  IMAD.U32 R19, RZ, RZ, UR7 ;  /* 0x00000007ff137e24 */ /* 0x000fc6000f8e00ff */
[----:B------:R-:W-:-:S13]  /*9450*/  ISETP.GE.AND P0, PT, R0, UR5, PT ;  /* 0x0000000500007c0c */ /* 0x000fda000bf06270 */
[----:B------:R-:W-:Y:S05]  /*9460*/  @P0 BRA `(.L_x_284) ;  /* 0x0000000400400947 */ /* 0x000fea0003800000 */
[----:B------:R-:W0:Y:S01]  /*9470*/  S2R R2, SR_TID.X ;  /* 0x0000000000027919 */ /* 0x000e220000002100 */
[----:B------:R-:W-:Y:S01]  /*9480*/  IMAD.MOV.U32 R19, RZ, RZ, R0 ;  /* 0x000000ffff137224 */ /* 0x000fe200078e0000 */
[----:B------:R-:W-:Y:S01]  /*9490*/  BSSY B0, `(.L_x_285) ;  /* 0x000000a000007945 */ /* 0x000fe20003800000 */
[----:B------:R-:W-:Y:S01]  /*94a0*/  IMAD.MOV.U32 R0, RZ, RZ, RZ ;  /* 0x000000ffff007224 */ /* 0x000fe200078e00ff */
[----:B0-----:R-:W-:-:S04]  /*94b0*/  LOP3.LUT R8, R2, 0x1f, RZ, 0xc0, !PT ;  /* 0x0000001f02087812 */ /* 0x001fc800078ec0ff */
[C---:B------:R-:W-:Y:S02]  /*94c0*/  ISETP.NE.AND P1, PT, R8.reuse, 0x1f, PT ;  /* 0x0000001f0800780c */ /* 0x040fe40003f25270 */
[----:B------:R-:W-:-:S04]  /*94d0*/  IADD3 R7, R8, R19, RZ ;  /* 0x0000001308077210 */ /* 0x000fc80007ffe0ff */
[----:B------:R-:W-:-:S13]  /*94e0*/  ISETP.GE.OR P0, PT, R7, UR5, !P1 ;  /* 0x0000000507007c0c */ /* 0x000fda000cf06670 */
[----:B------:R-:W-:Y:S05]  /*94f0*/  @P0 BRA `(.L_x_286) ;  /* 0x00000000000c0947 */ /* 0x000fea0003800000 */
[----:B------:R-:W0:Y:S02]  /*9500*/  LDC.64 R2, c[0x0][0xc58] ;  /* 0x00031600ff027b82 */ /* 0x000e240000000a00 */
[----:B0-----:R-:W-:-:S05]  /*9510*/  IMAD.WIDE R2, R7, 0x4, R2 ;  /* 0x0000000407027825 */ /* 0x001fca00078e0202 */
[----:B------:R0:W5:Y:S02]  /*9520*/  LDG.E R0, desc[UR40][R2.64] ;  /* 0x0000002802007981 */ /* 0x000164000c1e1900 */
.L_x_286:
[----:B------:R-:W-:Y:S05]  /*9530*/  BSYNC B0 ;  /* 0x0000000000007941 */ /* 0x000fea0003800000 */
.L_x_285:
[----:B0----5:R-:W0:Y:S01]  /*9540*/  SHFL.UP PT, R2, R0, 0x1, RZ ;  /* 0x0420000000027989 */ /* 0x021e2200000e00ff */
[C---:B------:R-:W-:Y:S02]  /*9550*/  ISETP.NE.AND P0, PT, R8.reuse, RZ, PT ;  /* 0x000000ff0800720c */ /* 0x040fe40003f05270 */
[----:B------:R-:W-:Y:S02]  /*9560*/  ISETP.GE.U32.AND P1, PT, R8, 0x2, PT ;  /* 0x000000020800780c */ /* 0x000fe40003f26070 */
[----:B0-----:R-:W-:Y:S02]  /*9570*/  SEL R3, R2, RZ, P0 ;  /* 0x000000ff02037207 */ /* 0x001fe40000000000 */
[----:B------:R-:W-:-:S03]  /*9580*/  ISETP.GE.U32.AND P0, PT, R8, 0x4, PT ;  /* 0x000000040800780c */ /* 0x000fc60003f06070 */
[----:B------:R-:W-:-:S05]  /*9590*/  IMAD.IADD R3, R0, 0x1, R3 ;  /* 0x0000000100037824 */ /* 0x000fca00078e0203 */
[----:B------:R-:W0:Y:S02]  /*95a0*/  SHFL.UP PT, R2, R3, 0x2, RZ ;  /* 0x0440000003027989 */ /* 0x000e2400000e00ff */
        /* <DEDUP_REMOVED lines=8> */
[----:B0-----:R-:W-:-:S05]  /*9630*/  SEL R6, R6, RZ, P1 ;  /* 0x000000ff06067207 */ /* 0x001fca0000800000 */
[----:B------:R-:W-:-:S05]  /*9640*/  IMAD.IADD R6, R7, 0x1, R6 ;  /* 0x0000000107067824 */ /* 0x000fca00078e0206 */
[----:B------:R-:W0:Y:S02]  /*9650*/  SHFL.UP PT, R8, R6, 0x10, RZ ;  /* 0x0600000006087989 */ /* 0x000e2400000e00ff */
[----:B0-----:R-:W-:-:S05]  /*9660*/  SEL R9, R8, RZ, P0 ;  /* 0x000000ff08097207 */ /* 0x001fca0000000000 */
[----:B------:R-:W-:-:S05]  /*9670*/  IMAD.IADD R9, R6, 0x1, R9 ;  /* 0x0000000106097824 */ /* 0x000fca00078e0209 */
[----:B------:R-:W0:Y:S02]  /*9680*/  SHFL.IDX PT, R3, R9, 0x1f, 0x1f ;  /* 0x03e01f0009037f89 */ /* 0x000e2400000e0000 */
[----:B0-----:R-:W-:-:S04]  /*9690*/  IMAD R6, R3, UR4, RZ ;  /* 0x0000000403067c24 */ /* 0x001fc8000f8e02ff */
[----:B------:R-:W-:-:S05]  /*96a0*/  IMAD.IADD R5, R6, 0x1, R5 ;  /* 0x0000000106057824 */ /* 0x000fca00078e0205 */
[----:B------:R-:W-:-:S13]  /*96b0*/  ISETP.GT.AND P0, PT, R5, UR6, PT ;  /* 0x0000000605007c0c */ /* 0x000fda000bf04270 */
[----:B------:R-:W-:Y:S05]  /*96c0*/  @!P0 BRA `(.L_x_287) ;  /* 0xfffffffc00588947 */ /* 0x000fea000383ffff */
[----:B------:R-:W-:-:S07]  /*96d0*/  IMAD.MOV.U32 R2, RZ, RZ, R9 ;  /* 0x000000ffff027224 */ /* 0x000fce00078e0009 */
.L_x_283:
[----:B------:R-:W-:-:S04]  /*96e0*/  IMAD.IADD R7, R5, 0x1, -R6 ;  /* 0x0000000105077824 */ /* 0x000fc800078e0a06 */
[----:B------:R-:W-:-:S05]  /*96f0*/  IMAD R3, R2, UR4, R7 ;  /* 0x0000000402037c24 */ /* 0x000fca000f8e0207 */
[----:B------:R-:W-:-:S13]  /*9700*/  ISETP.GT.AND P0, PT, R3, UR6, PT ;  /* 0x0000000603007c0c */ /* 0x000fda000bf04270 */
[----:B------:R-:W-:-:S04]  /*9710*/  VOTE.ANY R8, PT, !P0 ;  /* 0x0000000000087806 */ /* 0x000fc800040e0100 */
[----:B------:R-:W0:Y:S01]  /*9720*/  POPC R5, R8 ;  /* 0x0000000800057309 */ /* 0x000e220000000000 */
[----:B------:R-:W-:Y:S01]  /*9730*/  ISETP.NE.AND P0, PT, R8, RZ, PT ;  /* 0x000000ff0800720c */ /* 0x000fe20003f05270 */
[----:B0-----:R-:W0:Y:S02]  /*9740*/  SHFL.IDX PT, R0, R0, R5, 0x1f ;  /* 0x00001f0500007589 */ /* 0x001e2400000e0000 */
[----:B0-----:R-:W-:-:S04]  /*9750*/  IABS R6, R0 ;  /* 0x0000000000067213 */ /* 0x001fc80000000000 */
[----:B------:R-:W0:Y:S08]  /*9760*/  I2F.RP R9, R6 ;  /* 0x0000000600097306 */ /* 0x000e300000209400 */
[----:B0-----:R-:W0:Y:S02]  /*9770*/  MUFU.RCP R9, R9 ;  /* 0x0000000900097308 */ /* 0x001e240000001000 */
[----:B0-----:R-:W-:-:S06]  /*9780*/  VIADD R3, R9, 0xffffffe ;  /* 0x0ffffffe09037836 */ /* 0x001fcc0000000000 */
[----:B------:R-:W0:Y:S02]  /*9790*/  F2I.FTZ.U32.TRUNC.NTZ R3, R3 ;  /* 0x0000000300037305 */ /* 0x000e24000021f000 */
[----:B0-----:R-:W-:Y:S01]  /*97a0*/  IMAD.MOV R11, RZ, RZ, -R3 ;  /* 0x000000ffff0b7224 */ /* 0x001fe200078e0a03 */
[----:B------:R-:W-:Y:S06]  /*97b0*/  @!P0 BRA `(.L_x_288) ;  /* 0x0000000000088947 */ /* 0x000fec0003800000 */
[----:B------:R-:W-:-:S05]  /*97c0*/  VIADD R9, R5, 0xffffffff ;  /* 0xffffffff05097836 */ /* 0x000fca0000000000 */
[----:B------:R0:W1:Y:S02]  /*97d0*/  SHFL.IDX PT, R16, R2, R9, 0x1f ;  /* 0x00001f0902107589 */ /* 0x00006400000e0000 */
.L_x_288:
[----:B-1----:R-:W-:Y:S02]  /*97e0*/  IMAD R16, R16, UR4, R7 ;  /* 0x0000000410107c24 */ /* 0x002fe4000f8e0207 */
[----:B------:R-:W-:Y:S02]  /*97f0*/  IMAD R7, R11, R6, RZ ;  /* 0x000000060b077224 */ /* 0x000fe400078e02ff */
[----:B0-----:R-:W-:Y:S01]  /*9800*/  IMAD.MOV.U32 R2, RZ, RZ, RZ ;  /* 0x000000ffff027224 */ /* 0x001fe200078e00ff */
[----:B------:R-:W-:Y:S01]  /*9810*/  IADD3 R9, -R16, UR6, RZ ;  /* 0x0000000610097c10 */ /* 0x000fe2000fffe1ff */
[----:B------:R-:W-:Y:S02]  /*9820*/  IMAD.IADD R19, R5, 0x1, R19 ;  /* 0x0000000105137824 */ /* 0x000fe400078e0213 */
[----:B------:R-:W-:Y:S01]  /*9830*/  IMAD.HI.U32 R2, R3, R7, R2 ;  /* 0x0000000703027227 */ /* 0x000fe200078e0002 */
[----:B------:R-:W-:Y:S02]  /*9840*/  IABS R7, R0 ;  /* 0x0000000000077213 */ /* 0x000fe40000000000 */
[----:B------:R-:W-:-:S02]  /*9850*/  IABS R3, R9 ;  /* 0x0000000900037213 */ /* 0x000fc40000000000 */
[----:B------:R-:W-:-:S03]  /*9860*/  IADD3 R7, RZ, -R7, RZ ;  /* 0x80000007ff077210 */ /* 0x000fc60007ffe0ff */
[----:B------:R-:W-:-:S04]  /*9870*/  IMAD.HI.U32 R2, R2, R3, RZ ;  /* 0x0000000302027227 */ /* 0x000fc800078e00ff */
[----:B------:R-:W-:-:S05]  /*9880*/  IMAD R3, R2, R7, R3 ;  /* 0x0000000702037224 */ /* 0x000fca00078e0203 */
[----:B------:R-:W-:-:S13]  /*9890*/  ISETP.GT.U32.AND P0, PT, R6, R3, PT ;  /* 0x000000030600720c */ /* 0x000fda0003f04070 */
[----:B------:R-:W-:Y:S02]  /*98a0*/  @!P0 IMAD.IADD R3, R3, 0x1, -R6 ;  /* 0x0000000103038824 */ /* 0x000fe400078e0a06 */
[----:B------:R-:W-:-:S03]  /*98b0*/  @!P0 VIADD R2, R2, 0x1 ;  /* 0x0000000102028836 */ /* 0x000fc60000000000 */
[----:B------:R-:W-:Y:S02]  /*98c0*/  ISETP.GE.U32.AND P0, PT, R3, R6, PT ;  /* 0x000000060300720c */ /* 0x000fe40003f06070 */
[----:B------:R-:W-:-:S11]  /*98d0*/  LOP3.LUT R3, R9, R0, RZ, 0x3c, !PT ;  /* 0x0000000009037212 */ /* 0x000fd600078e3cff */
[----:B------:R-:W-:Y:S01]  /*98e0*/  @P0 VIADD R2, R2, 0x1 ;  /* 0x0000000102020836 */ /* 0x000fe20000000000 */
[----:B------:R-:W-:-:S13]  /*98f0*/  ISETP.GE.AND P0, PT, R3, RZ, PT ;  /* 0x000000ff0300720c */ /* 0x000fda0003f06270 */
[----:B------:R-:W-:Y:S01]  /*9900*/  @!P0 IMAD.MOV R2, RZ, RZ, -R2 ;  /* 0x000000ffff028224 */ /* 0x000fe200078e0a02 */
[----:B------:R-:W-:-:S13]  /*9910*/  ISETP.NE.AND P0, PT, R0, RZ, PT ;  /* 0x000000ff0000720c */ /* 0x000fda0003f05270 */
[----:B------:R-:W-:-:S05]  /*9920*/  @!P0 LOP3.LUT R2, RZ, R0, RZ, 0x33, !PT ;  /* 0x00000000ff028212 */ /* 0x000fca00078e33ff */
[--C-:B------:R-:W-:Y:S02]  /*9930*/  IMAD.MOV R17, RZ, RZ, -R2.reuse ;  /* 0x000000ffff117224 */ /* 0x100fe400078e0a02 */
[----:B------:R-:W-:Y:S02]  /*9940*/  IMAD.MOV.U32 R18, RZ, RZ, R2 ;  /* 0x000000ffff127224 */ /* 0x000fe400078e0002 */
[----:B------:R-:W-:Y:S01]  /*9950*/  IMAD R17, R0, R17, R9 ;  /* 0x0000001100117224 */ /* 0x000fe200078e0209 */
[----:B------:R-:W-:Y:S06]  /*9960*/  BRA `(.L_x_289) ;  /* 0x00000000000c7947 */ /* 0x000fec0003800000 */
.L_x_284:
[----:B------:R-:W-:Y:S02]  /*9970*/  IMAD.MOV.U32 R17, RZ, RZ, RZ ;  /* 0x000000ffff117224 */ /* 0x000fe400078e00ff */
[----:B------:R-:W-:Y:S02]  /*9980*/  IMAD.U32 R16, RZ, RZ, UR6 ;  /* 0x00000006ff107e24 */ /* 0x000fe4000f8e00ff */
[----:B------:R-:W-:-:S07]  /*9990*/  IMAD.MOV.U32 R18, RZ, RZ, RZ ;  /* 0x000000ffff127224 */ /* 0x000fce00078e00ff */
.L_x_289:
[----:B------:R-:W0:Y:S01]  /*99a0*/  S2R R0, SR_TID.X ;  /* 0x0000000000007919 */ /* 0x000e220000002100 */
[----:B------:R-:W-:Y:S01]  /*99b0*/  STL [R1+0x24], RZ ;  /* 0x000024ff01007387 */ /* 0x000fe20000100800 */
[----:B0-----:R-:W-:-:S04]  /*99c0*/  LOP3.LUT R0, R0, 0x1f, RZ, 0xc0, !PT ;  /* 0x0000001f00007812 */ /* 0x001fc800078ec0ff */
[----:B------:R-:W-:-:S13]  /*99d0*/  ISETP.NE.AND P0, PT, R0, RZ, PT ;  /* 0x000000ff0000720c */ /* 0x000fda0003f05270 */
[----:B------:R-:W0:Y:S01]  /*99e0*/  @!P0 S2R R3, SR_CgaCtaId ;  /* 0x0000000000038919 */ /* 0x000e220000008800 */
[----:B------:R-:W-:-:S04]  /*99f0*/  @!P0 MOV R0, 0x400 ;  /* 0x0000040000008802 */ /* 0x000fc80000000f00 */
[----:B0-----:R-:W-:-:S05]  /*9a00*/  @!P0 LEA R0, R3, R0, 0x18 ;  /* 0x0000000003008211 */ /* 0x001fca00078ec0ff */
[----:B------:R0:W-:Y:S01]  /*9a10*/  @!P0 STS.128 [R0+0x228d0], R16 ;  /* 0x0228d01000008388 */ /* 0x0001e20000000c00 */
[----:B------:R-:W-:Y:S06]  /*9a20*/  BAR.ARV 0x5, 0x120 ;  /* 0x0144800000007b1d */ /* 0x000fec0000002000 */
[----:B------:R-:W-:Y:S01]  /*9a30*/  ISETP.GE.AND P0, PT, R19, UR5, PT ;  /* 0x0000000513007c0c */ /* 0x000fe2000bf06270 */
[----:B0-----:R-:W-:-:S05]  /*9a40*/  IMAD.MOV.U32 R0, RZ, RZ, 0x1 ;  /* 0x00000001ff007424 */ /* 0x001fca00078e00ff */
[----:B------:R0:W-:Y:S04]  /*9a50*/  STL [R1+0x4], R0 ;  /* 0x0000040001007387 */ /* 0x0001e80000100800 */
[----:B------:R0:W-:Y:S03]  /*9a60*/  STL [R1], RZ ;  /* 0x000000ff01007387 */ /* 0x0001e60000100800 */
[----:B------:R-:W-:Y:S05]  /*9a70*/  @P0 BRA `(.L_x_290) ;  /* 0x0000003800380947 */ /* 0x000fea0003800000 */
[----:B0-----:R-:W-:Y:S01]  /*9a80*/  IMAD.MOV.U32 R0, RZ, RZ, 0x1 ;  /* 0x00000001ff007424 */ /* 0x001fe200078e00ff */
[----:B------:R0:W-:Y:S01]  /*9a90*/  STL [R1], RZ ;  /* 0x000000ff01007387 */ /* 0x0001e20000100800 */
[----:B------:R-:W-:Y:S01]  /*9aa0*/  ULDC UR37, c[0x0][0xc] ;  /* 0x0000030000257ab9 */ /* 0x000fe20000000800 */
[----:B------:R-:W-:Y:S02]  /*9ab0*/  ULDC.64 UR38, c[0x0][0x198] ;  /* 0x0000660000267ab9 */ /* 0x000fe40000000a00 */
[----:B------:R0:W-:Y:S04]  /*9ac0*/  STL [R1+0x4], R0 ;  /* 0x0000040001007387 */ /* 0x0001e80000100800 */
[----:B------:R0:W-:Y:S02]  /*9ad0*/  STL [R1+0x24], RZ ;  /* 0x000024ff01007387 */ /* 0x0001e40000100800 */
.L_x_353:
[----:B-12---:R-:W1:Y:S02]  /*9ae0*/  LDC.64 R2, c[0x0][0xc60] ;  /* 0x00031800ff027b82 */ /* 0x006e640000000a00 */
[----:B-1----:R-:W-:-:S05]  /*9af0*/  IMAD.WIDE R2, R19, 0x4, R2 ;  /* 0x0000000413027825 */ /* 0x002fca00078e0202 */
[----:B------:R-:W2:Y:S01]  /*9b00*/  LDG.E R5, desc[UR40][R2.64] ;  /* 0x0000002802057981 */ /* 0x000ea2000c1e1900 */
[----:B------:R-:W-:Y:S05]  /*9b10*/  YIELD ;  /* 0x0000000000007946 */ /* 0x000fea0003800000 */
[----:B------:R-:W-:Y:S01]  /*9b20*/  ULDC.64 UR4, c[0x0][0xa28] ;  /* 0x00028a0000047ab9 */ /* 0x000fe20000000a00 */
[----:B0-----:R-:W-:Y:S01]  /*9b30*/  IMAD.MOV.U32 R0, RZ, RZ, RZ ;  /* 0x000000ffff007224 */ /* 0x001fe200078e00ff */
[----:B------:R-:W-:-:S04]  /*9b40*/  ISETP.NE.U32.AND P0, PT, RZ, UR4, PT ;  /* 0x00000004ff007c0c */ /* 0x000fc8000bf05070 */
[----:B------:R-:W-:Y:S02]  /*9b50*/  ISETP.NE.AND.EX P0, PT, RZ, UR5, PT, P0 ;  /* 0x00000005ff007c0c */ /* 0x000fe4000bf05300 */
[----:B------:R-:W-:Y:S02]  /*9b60*/  MOV R6, RZ ;  /* 0x000000ff00067202 */ /* 0x000fe40000000f00 */
[----:B--2---:R-:W-:Y:S01]  /*9b70*/  SHF.R.S32.HI R4, RZ, 0x1f, R5 ;  /* 0x0000001fff047819 */ /* 0x004fe20000011405 */
[----:B------:R-:W-:-:S08]  /*9b80*/  IMAD.SHL.U32 R7, R5, 0x4, RZ ;  /* 0x0000000405077824 */ /* 0x000fd000078e00ff */
[C---:B------:R-:W-:Y:S01]  /*9b90*/  @P0 LEA R2, P1, R5.reuse, UR4, 0x2 ;  /* 0x0000000405020c11 */ /* 0x040fe2000f8210ff */
[----:B------:R-:W-:Y:S03]  /*9ba0*/  STL [R1+0x10], R5 ;  /* 0x0000100501007387 */ /* 0x000fe60000100800 */
[----:B------:R-:W-:Y:S01]  /*9bb0*/  @P0 LEA.HI.X R3, R5, UR5, R4, 0x2, P1 ;  /* 0x0000000505030c11 */ /* 0x000fe200088f1404 */
[----:B------:R-:W-:-:S04]  /*9bc0*/  ULDC.64 UR4, c[0x0][0xa00] ;  /* 0x0002800000047ab9 */ /* 0x000fc80000000a00 */
[----:B------:R0:W5:Y:S01]  /*9bd0*/  @P0 LDG.E R0, desc[UR40][R2.64] ;  /* 0x0000002802000981 */ /* 0x000162000c1e1900 */
[----:B------:R-:W-:-:S04]  /*9be0*/  ISETP.NE.U32.AND P0, PT, RZ, UR4, PT ;  /* 0x00000004ff007c0c */ /* 0x000fc8000bf05070 */
[----:B------:R-:W-:-:S13]  /*9bf0*/  ISETP.NE.AND.EX P0, PT, RZ, UR5, PT, P0 ;  /* 0x00000005ff007c0c */ /* 0x000fda000bf05300 */
[----:B0-----:R-:W-:-:S04]  /*9c00*/  @P0 LEA R2, P1, R5, UR4, 0x2 ;  /* 0x0000000405020c11 */ /* 0x001fc8000f8210ff */
[----:B------:R-:W-:Y:S01]  /*9c10*/  @P0 LEA.HI.X R3, R5, UR5, R4, 0x2, P1 ;  /* 0x0000000505030c11 */ /* 0x000fe200088f1404 */
[----:B------:R-:W-:-:S04]  /*9c20*/  ULDC.64 UR4, c[0x0][0xa20] ;  /* 0x0002880000047ab9 */ /* 0x000fc80000000a00 */
[----:B------:R-:W2:Y:S01]  /*9c30*/  @P0 LDG.E R6, desc[UR40][R2.64] ;  /* 0x0000002802060981 */ /* 0x000ea2000c1e1900 */
[----:B------:R-:W-:-:S04]  /*9c40*/  ISETP.NE.U32.AND P0, PT, RZ, UR4, PT ;  /* 0x00000004ff007c0c */ /* 0x000fc8000bf05070 */
[----:B------:R-:W-:Y:S01]  /*9c50*/  ISETP.NE.AND.EX P0, PT, RZ, UR5, PT, P0 ;  /* 0x00000005ff007c0c */ /* 0x000fe2000bf05300 */
[----:B--2---:R0:W-:Y:S04]  /*9c60*/  STL [R1+0x2c], R6 ;  /* 0x00002c0601007387 */ /* 0x0041e80000100800 */
[----:B------:R1:W-:Y:S01]  /*9c70*/  STL [R1+0x18], R7 ;  /* 0x0000180701007387 */ /* 0x0003e20000100800 */
[----:B0-----:R-:W-:-:S07]  /*9c80*/  SHF.L.U64.HI R6, R5, 0x2, R4 ;  /* 0x0000000205067819 */ /* 0x001fce0000010204 */
[C---:B------:R-:W-:Y:S01]  /*9c90*/  @P0 IADD3 R4, P1, R7.reuse, UR4, RZ ;  /* 0x0000000407040c10 */ /* 0x040fe2000ff3e0ff */
[----:B------:R0:W-:Y:S03]  /*9ca0*/  STL [R1+0x1c], R6 ;  /* 0x00001c0601007387 */ /* 0x0001e60000100800 */
[----:B------:R-:W-:Y:S01]  /*9cb0*/  @P0 IADD3.X R5, R6, UR5, RZ, P1, !PT ;  /* 0x0000000506050c10 */ /* 0x000fe20008ffe4ff */
[----:B------:R-:W-:Y:S02]  /*9cc0*/  ULDC.64 UR4, c[0x0][0xa08] ;  /* 0x0002820000047ab9 */ /* 0x000fe40000000a00 */
[----:B------:R-:W-:Y:S01]  /*9cd0*/  IADD3 R2, P1, R7, UR4, RZ ;  /* 0x0000000407027c10 */ /* 0x000fe2000ff3e0ff */
[----:B-1----:R-:W-:-:S03]  /*9ce0*/  IMAD.MOV.U32 R7, RZ, RZ, RZ ;  /* 0x000000ffff077224 */ /* 0x002fc600078e00ff */
[----:B------:R-:W-:Y:S02]  /*9cf0*/  IADD3.X R3, R6, UR5, RZ, P1, !PT ;  /* 0x0000000506037c10 */ /* 0x000fe40008ffe4ff */
[----:B------:R-:W-:-:S04]  /*9d00*/  ISETP.NE.U32.AND P1, PT, RZ, UR4, PT ;  /* 0x00000004ff007c0c */ /* 0x000fc8000bf25070 */
[----:B------:R-:W-:Y:S01]  /*9d10*/  ISETP.NE.AND.EX P1, PT, RZ, UR5, PT, P1 ;  /* 0x00000005ff007c0c */ /* 0x000fe2000bf25310 */
[----:B------:R-:W-:Y:S02]  /*9d20*/  ULDC.64 UR4, c[0x0][0x3f8] ;  /* 0x0000fe0000047ab9 */ /* 0x000fe40000000a00 */
[----:B------:R-:W-:-:S03]  /*9d30*/  UISETP.NE.U32.AND UP0, UPT, UR4, URZ, UPT ;  /* 0x0000003f0400728c */ /* 0x000fc6000bf05070 */
[----:B------:R-:W-:Y:S01]  /*9d40*/  ULDC UR4, c[0x0][0x404] ;  /* 0x0001010000047ab9 */ /* 0x000fe20000000800 */
[----:B------:R-:W-:-:S03]  /*9d50*/  UISETP.NE.AND.EX UP0, UPT, UR5, URZ, UPT, UP0 ;  /* 0x0000003f0500728c */ /* 0x000fc6000bf05300 */
[----:B------:R-:W-:Y:S01]  /*9d60*/  ULDC UR5, c[0x0][0x2e0] ;  /* 0x0000b80000057ab9 */ /* 0x000fe20000000800 */
[----:B------:R-:W-:Y:S02]  /*9d70*/  USEL UR4, UR4, 0x1, UP0 ;  /* 0x0000000104047887 */ /* 0x000fe40008000000 */
[----:B------:R1:W5:Y:S02]  /*9d80*/  @P1 LDG.E R7, desc[UR40][R2.64] ;  /* 0x0000002802071981 */ /* 0x000364000c1e1900 */
[----:B------:R-:W-:-:S06]  /*9d90*/  UIMAD UR4, UR4, UR5, URZ ;  /* 0x00000005040472a4 */ /* 0x000fcc000f8e023f */
[----:B0-----:R-:W-:-:S06]  /*9da0*/  IMAD.U32 R6, RZ, RZ, UR4 ;  /* 0x00000004ff067e24 */ /* 0x001fcc000f8e00ff */
[----:B------:R1:W5:Y:S01]  /*9db0*/  @P0 LDG.E R6, desc[UR40][R4.64] ;  /* 0x0000002804060981 */ /* 0x000362000c1e1900 */
[----:B------:R-:W-:Y:S05]  /*9dc0*/  @P0 BRA `(.L_x_291) ;  /* 0x0000000000100947 */ /* 0x000fea0003800000 */
[----:B------:R-:W-:Y:S05]  /*9dd0*/  @!P1 BRA `(.L_x_291) ;  /* 0x00000000000c9947 */ /* 0x000fea0003800000 */
[----:B-1----:R-:W2:Y:S04]  /*9de0*/  LDG.E R5, desc[UR40][R2.64] ;  /* 0x0000002802057981 */ /* 0x002ea8000c1e1900 */
[----:B-----5:R-:W2:Y:S02]  /*9df0*/  LDG.E R6, desc[UR40][R2.64+0x4] ;  /* 0x0000042802067981 */ /* 0x020ea4000c1e1900 */
[----:B--2---:R-:W-:-:S07]  /*9e00*/  IMAD.IADD R6, R6, 0x1, -R5 ;  /* 0x0000000106067824 */ /* 0x004fce00078e0a05 */
.L_x_291:
[--C-:B-1---5:R-:W-:Y:S01]  /*9e10*/  IMAD.IADD R2, R6, 0x1, -R0.reuse ;  /* 0x0000000106027824 */ /* 0x122fe200078e0a00 */
[----:B------:R-:W-:Y:S01]  /*9e20*/  BSSY B6, `(.L_x_292) ;  /* 0x00002b6000067945 */ /* 0x000fe20003800000 */
[----:B------:R-:W-:Y:S02]  /*9e30*/  IMAD.IADD R3, R7, 0x1, R0 ;  /* 0x0000000107037824 */ /* 0x000fe400078e0200 */
[C---:B------:R-:W-:Y:S01]  /*9e40*/  VIADD R0, R2.reuse, 0x5f ;  /* 0x0000005f02007836 */ /* 0x040fe20000000000 */
[----:B------:R-:W-:Y:S01]  /*9e50*/  STL [R1+0x20], R2 ;  /* 0x0000200201007387 */ /* 0x000fe20000100800 */
[----:B------:R-:W-:Y:S02]  /*9e60*/  ISETP.GT.AND P0, PT, R2, RZ, PT ;  /* 0x000000ff0200720c */ /* 0x000fe40003f04270 */
[----:B------:R-:W-:Y:S01]  /*9e70*/  IMAD.HI R0, R0, 0x2aaaaaab, RZ ;  /* 0x2aaaaaab00007827 */ /* 0x000fe200078e02ff */
[----:B------:R0:W-:Y:S04]  /*9e80*/  STL [R1+0x8], R3 ;  /* 0x0000080301007387 */ /* 0x0001e80000100800 */
[----:B0-----:R-:W-:-:S04]  /*9e90*/  SHF.R.U32.HI R3, RZ, 0x1f, R0 ;  /* 0x0000001fff037819 */ /* 0x001fc80000011600 */
[----:B------:R-:W-:-:S05]  /*9ea0*/  LEA.HI.SX32 R0, R0, R3, 0x1c ;  /* 0x0000000300007211 */ /* 0x000fca00078fe2ff */
[----:B------:R0:W-:Y:S01]  /*9eb0*/  STL [R1+0x14], R0 ;  /* 0x0000140001007387 */ /* 0x0001e20000100800 */
[----:B------:R-:W-:Y:S05]  /*9ec0*/  @P0 BRA `(.L_x_293) ;  /* 0x0000000000440947 */ /* 0x000fea0003800000 */
[----:B------:R-:W1:Y:S02]  /*9ed0*/  S2R R2, SR_TID.X ;  /* 0x0000000000027919 */ /* 0x000e640000002100 */
[----:B-1----:R-:W-:-:S04]  /*9ee0*/  LOP3.LUT R2, R2, 0x1f, RZ, 0xc0, !PT ;  /* 0x0000001f02027812 */ /* 0x002fc800078ec0ff */
[----:B------:R-:W-:-:S13]  /*9ef0*/  ISETP.NE.AND P1, PT, R2, RZ, PT ;  /* 0x000000ff0200720c */ /* 0x000fda0003f25270 */
[----:B------:R-:W-:Y:S05]  /*9f00*/  @P1 BRA `(.L_x_294) ;  /* 0x00000028009c1947 */ /* 0x000fea0003800000 */
[----:B------:R-:W1:Y:S01]  /*9f10*/  S2R R7, SR_LANEID ;  /* 0x0000000000077919 */ /* 0x000e620000000000 */
[----:B------:R-:W-:Y:S01]  /*9f20*/  VOTEU.ANY UR4, UPT, PT ;  /* 0x0000000000047886 */ /* 0x000fe200038e0100 */
[----:B------:R-:W2:Y:S01]  /*9f30*/  LDC.64 R2, c[0x0][0xc38] ;  /* 0x00030e00ff027b82 */ /* 0x000ea20000000a00 */
[----:B0-----:R-:W1:Y:S08]  /*9f40*/  FLO.U32 R0, UR4 ;  /* 0x0000000400007d00 */ /* 0x001e7000080e0000 */
[----:B------:R-:W2:Y:S01]  /*9f50*/  POPC R5, UR4 ;  /* 0x0000000400057d09 */ /* 0x000ea20008000000 */
[----:B-1----:R-:W-:-:S13]  /*9f60*/  ISETP.EQ.U32.AND P0, PT, R0, R7, PT ;  /* 0x000000070000720c */ /* 0x002fda0003f02070 */
[----:B--2---:R-:W2:Y:S01]  /*9f70*/  @P0 ATOMG.E.ADD.STRONG.GPU PT, R3, desc[UR40][R2.64], R5 ;  /* 0x00000005020309a8 */ /* 0x004ea200081ee1e8 */
[----:B------:R-:W0:Y:S02]  /*9f80*/  S2R R4, SR_LTMASK ;  /* 0x0000000000047919 */ /* 0x000e240000003900 */
[----:B0-----:R-:W-:-:S04]  /*9f90*/  LOP3.LUT R4, R4, UR4, RZ, 0xc0, !PT ;  /* 0x0000000404047c12 */ /* 0x001fc8000f8ec0ff */
[----:B------:R-:W0:Y:S01]  /*9fa0*/  POPC R7, R4 ;  /* 0x0000000400077309 */ /* 0x000e220000000000 */
[----:B--2---:R-:W0:Y:S02]  /*9fb0*/  SHFL.IDX PT, R0, R3, R0, 0x1f ;  /* 0x00001f0003007589 */ /* 0x004e2400000e0000 */
[----:B0-----:R-:W-:Y:S01]  /*9fc0*/  IADD3 R16, R0, UR37, R7 ;  /* 0x0000002500107c10 */ /* 0x001fe2000fffe007 */
[----:B------:R-:W-:Y:S06]  /*9fd0*/  BRA `(.L_x_294) ;  /* 0x0000002800687947 */ /* 0x000fec0003800000 */
.L_x_293:
[----:B------:R-:W1:Y:S01]  /*9fe0*/  S2R R3, SR_CgaCtaId ;  /* 0x0000000000037919 */ /* 0x000e620000008800 */
[----:B0-----:R-:W-:-:S04]  /*9ff0*/  MOV R0, 0x400 ;  /* 0x0000040000007802 */ /* 0x001fc80000000f00 */
[----:B-1----:R-:W-:-:S05]  /*a000*/  LEA R2, R3, R0, 0x18 ;  /* 0x0000000003027211 */ /* 0x002fca00078ec0ff */
[----:B------:R0:W-:Y:S01]  /*a010*/  STL [R1+0xc], R2 ;  /* 0x00000c0201007387 */ /* 0x0001e20000100800 */
[----:B------:R-:W-:-:S05]  /*a020*/  VIADD R0, R2, 0x1c400 ;  /* 0x0001c40002007836 */ /* 0x000fca0000000000 */
[----:B------:R-:W-:-:S13]  /*a030*/  LOP3.LUT P0, RZ, R0, 0x3ff, RZ, 0xc0, !PT ;  /* 0x000003ff00ff7812 */ /* 0x000fda000780c0ff */
[----:B0-----:R-:W-:Y:S05]  /*a040*/  @!P0 BRA `(.L_x_295) ;  /* 0x0000000000408947 */ /* 0x001fea0003800000 */
[----:B------:R-:W-:Y:S01]  /*a050*/  MOV R2, 0x0 ;  /* 0x0000000000027802 */ /* 0x000fe20000000f00 */
[----:B------:R-:W-:Y:S01]  /*a060*/  ULDC.64 UR6, c[0x4][0x90] ;  /* 0x0100240000067ab9 */ /* 0x000fe20000000a00 */
[----:B------:R-:W-:Y:S01]  /*a070*/  ULDC.64 UR8, c[0x4][0x98] ;  /* 0x0100260000087ab9 */ /* 0x000fe20000000a00 */
[----:B------:R-:W-:Y:S01]  /*a080*/  ULDC.64 UR4, c[0x4][0x8] ;  /* 0x0100020000047ab9 */ /* 0x000fe20000000a00 */
[----:B------:R-:W-:Y:S01]  /*a090*/  IMAD.U32 R4, RZ, RZ, UR6 ;  /* 0x00000006ff047e24 */ /* 0x000fe2000f8e00ff */
[----:B------:R-:W-:Y:S01]  /*a0a0*/  MOV R11, UR5 ;  /* 0x00000005000b7c02 */ /* 0x000fe20008000f00 */
[----:B------:R-:W0:Y:S01]  /*a0b0*/  LDC.64 R2, c[0x4][R2] ;  /* 0x0100000002027b82 */ /* 0x000e220000000a00 */
[----:B------:R-:W-:Y:S02]  /*a0c0*/  IMAD.U32 R5, RZ, RZ, UR7 ;  /* 0x00000007ff057e24 */ /* 0x000fe4000f8e00ff */
[----:B------:R-:W-:Y:S02]  /*a0d0*/  IMAD.U32 R6, RZ, RZ, UR8 ;  /* 0x00000008ff067e24 */ /* 0x000fe4000f8e00ff */
[----:B------:R-:W-:-:S02]  /*a0e0*/  IMAD.U32 R7, RZ, RZ, UR9 ;  /* 0x00000009ff077e24 */ /* 0x000fc4000f8e00ff */
[----:B------:R-:W-:Y:S02]  /*a0f0*/  IMAD.U32 R10, RZ, RZ, UR4 ;  /* 0x00000004ff0a7e24 */ /* 0x000fe4000f8e00ff */
[----:B------:R-:W-:Y:S02]  /*a100*/  IMAD.MOV.U32 R8, RZ, RZ, 0x70 ;  /* 0x00000070ff087424 */ /* 0x000fe400078e00ff */
[----:B------:R-:W-:Y:S02]  /*a110*/  IMAD.MOV.U32 R12, RZ, RZ, 0x1 ;  /* 0x00000001ff0c7424 */ /* 0x000fe400078e00ff */
[----:B------:R-:W-:-:S07]  /*a120*/  IMAD.MOV.U32 R13, RZ, RZ, RZ ;  /* 0x000000ffff0d7224 */ /* 0x000fce00078e00ff */
[----:B------:R-:W-:-:S07]  /*a130*/  LEPC R20, `(.L_x_295) ;  /* 0x000000001014794e */ /* 0x000fce0000000000 */
[----:B0-----:R-:W-:Y:S05]  /*a140*/  CALL.ABS.NOINC R2 ;  /* 0x0000000002007343 */ /* 0x001fea0003c00000 */
.L_x_295:
[----:B------:R-:W2:Y:S02]  /*a150*/  LDL R2, [R1+0xc] ;  /* 0x00000c0001027983 */ /* 0x000ea40000100800 */
[----:B--2---:R-:W-:-:S05]  /*a160*/  VIADD R0, R2, 0x400 ;  /* 0x0000040002007836 */ /* 0x004fca0000000000 */
[----:B------:R-:W-:-:S13]  /*a170*/  LOP3.LUT P0, RZ, R0, 0x3ff, RZ, 0xc0, !PT ;  /* 0x000003ff00ff7812 */ /* 0x000fda000780c0ff */
[----:B------:R-:W-:Y:S05]  /*a180*/  @!P0 BRA `(.L_x_296) ;  /* 0x0000000000808947 */ /* 0x000fea0003800000 */
[----:B------:R-:W-:Y:S01]  /*a190*/  MOV R0, 0x0 ;  /* 0x0000000000007802 */ /* 0x000fe20000000f00 */
[----:B------:R-:W-:Y:S01]  /*a1a0*/  ULDC.64 UR6, c[0x4][0x90] ;  /* 0x0100240000067ab9 */ /* 0x000fe20000000a00 */
[----:B------:R-:W-:Y:S01]  /*a1b0*/  ULDC.64 UR8, c[0x4][0x98] ;  /* 0x0100260000087ab9 */ /* 0x000fe20000000a00 */
[----:B------:R-:W-:Y:S01]  /*a1c0*/  ULDC.64 UR4, c[0x4][0x10] ;  /* 0x0100040000047ab9 */ /* 0x000fe20000000a00 */
[----:B------:R0:W1:Y:S01]  /*a1d0*/  LDC.64 R2, c[0x4][R0] ;  /* 0x0100000000027b82 */ /* 0x0000620000000a00 */
[----:B------:R-:W-:Y:S02]  /*a1e0*/  IMAD.U32 R4, RZ, RZ, UR6 ;  /* 0x00000006ff047e24 */ /* 0x000fe4000f8e00ff */
[----:B------:R-:W-:Y:S02]  /*a1f0*/  IMAD.U32 R5, RZ, RZ, UR7 ;  /* 0x00000007ff057e24 */ /* 0x000fe4000f8e00ff */
[----:B------:R-:W-:Y:S02]  /*a200*/  IMAD.U32 R6, RZ, RZ, UR8 ;  /* 0x00000008ff067e24 */ /* 0x000fe4000f8e00ff */
[----:B------:R-:W-:-:S02]  /*a210*/  IMAD.U32 R7, RZ, RZ, UR9 ;  /* 0x00000009ff077e24 */ /* 0x000fc4000f8e00ff */
[----:B------:R-:W-:Y:S02]  /*a220*/  IMAD.U32 R10, RZ, RZ, UR4 ;  /* 0x00000004ff0a7e24 */ /* 0x000fe4000f8e00ff */
[----:B------:R-:W-:Y:S02]  /*a230*/  IMAD.U32 R11, RZ, RZ, UR5 ;  /* 0x00000005ff0b7e24 */ /* 0x000fe4000f8e00ff */
[----:B------:R-:W-:Y:S02]  /*a240*/  IMAD.MOV.U32 R8, RZ, RZ, 0x70 ;  /* 0x00000070ff087424 */ /* 0x000fe400078e00ff */
[----:B------:R-:W-:Y:S02]  /*a250*/  IMAD.MOV.U32 R12, RZ, RZ, 0x1 ;  /* 0x00000001ff0c7424 */ /* 0x000fe400078e00ff */
[----:B0-----:R-:W-:-:S07]  /*a260*/  IMAD.MOV.U32 R13, RZ, RZ, RZ ;  /* 0x000000ffff0d7224 */ /* 0x001fce00078e00ff */
[----:B------:R-:W-:-:S07]  /*a270*/  LEPC R20, `(.L_x_297) ;  /* 0x000000001014794e */ /* 0x000fce0000000000 */
[----:B-1----:R-:W-:Y:S05]  /*a280*/  CALL.ABS.NOINC R2 ;  /* 0x0000000002007343 */ /* 0x002fea0003c00000 */
.L_x_297:
[----:B------:R-:W-:Y:S01]  /*a290*/  MOV R2, 0x0 ;  /* 0x0000000000027802 */ /* 0x000fe20000000f00 */
[----:B------:R-:W-:Y:S01]  /*a2a0*/  ULDC.64 UR6, c[0x4][0x90] ;  /* 0x0100240000067ab9 */ /* 0x000fe20000000a00 */
[----:B------:R-:W-:Y:S01]  /*a2b0*/  ULDC.64 UR8, c[0x4][0x98] ;  /* 0x0100260000087ab9 */ /* 0x000fe20000000a00 */
[----:B------:R-:W-:Y:S01]  /*a2c0*/  ULDC.64 UR4, c[0x4][0x18] ;  /* 0x0100060000047ab9 */ /* 0x000fe20000000a00 */
[----:B------:R-:W-:Y:S01]  /*a2d0*/  MOV R4, UR6 ;  /* 0x0000000600047c02 */ /* 0x000fe20008000f00 */
[----:B------:R-:W-:Y:S01]  /*a2e0*/  IMAD.U32 R5, RZ, RZ, UR7 ;  /* 0x00000007ff057e24 */ /* 0x000fe2000f8e00ff */
        /* <DEDUP_REMOVED lines=10> */
.L_x_296:
[----:B------:R-:W2:Y:S01]  /*a390*/  LDL.LU R2, [R1+0x18] ;  /* 0x0000180001027983 */ /* 0x000ea20000300800 */
[----:B------:R-:W-:-:S03]  /*a3a0*/  ULDC.64 UR4, c[0x0][0x9f8] ;  /* 0x00027e0000047ab9 */ /* 0x000fc60000000a00 */
[----:B------:R-:W3:Y:S04]  /*a3b0*/  LDL.LU R0, [R1+0x1c] ;  /* 0x00001c0001007983 */ /* 0x000ee80000300800 */
[----:B------:R-:W4:Y:S04]  /*a3c0*/  LDL.LU R4, [R1+0x2c] ;  /* 0x00002c0001047983 */ /* 0x000f280000300800 */
[----:B------:R-:W4:Y:S01]  /*a3d0*/  LDL.LU R7, [R1+0x10] ;  /* 0x0000100001077983 */ /* 0x000f220000300800 */
[----:B------:R-:W-:-:S04]  /*a3e0*/  ISETP.NE.U32.AND P0, PT, RZ, UR4, PT ;  /* 0x00000004ff007c0c */ /* 0x000fc8000bf05070 */
[----:B------:R-:W-:Y:S01]  /*a3f0*/  ISETP.NE.AND.EX P0, PT, RZ, UR5, PT, P0 ;  /* 0x00000005ff007c0c */ /* 0x000fe2000bf05300 */
[----:B------:R-:W0:Y:S02]  /*a400*/  S2R R8, SR_TID.X ;  /* 0x0000000000087919 */ /* 0x000e240000002100 */
[----:B0-----:R-:W-:-:S04]  /*a410*/  LOP3.LUT R8, R8, 0x1f, RZ, 0xc0, !PT ;  /* 0x0000001f08087812 */ /* 0x001fc800078ec0ff */
[----:B------:R-:W-:-:S13]  /*a420*/  ISETP.NE.AND P6, PT, R8, RZ, PT ;  /* 0x000000ff0800720c */ /* 0x000fda0003fc5270 */
[----:B------:R-:W-:-:S05]  /*a430*/  VOTEU.ALL UP1, P6 ;  /* 0x00000000003f7886 */ /* 0x000fca0003020000 */
[----:B------:R-:W-:-:S04]  /*a440*/  @!UP1 UIADD3 UR8, UP0, UR38, 0x270, URZ ;  /* 0x0000027026089890 */ /* 0x000fc8000ff1e03f */
[----:B------:R-:W-:-:S03]  /*a450*/  @!UP1 UIADD3.X UR9, URZ, UR39, URZ, UP0, !UPT ;  /* 0x000000273f099290 */ /* 0x000fc600087fe43f */
[----:B------:R-:W-:Y:S01]  /*a460*/  VOTEU.ALL UP0, P6 ;  /* 0x00000000003f7886 */ /* 0x000fe20003000000 */
[----:B--2---:R-:W-:-:S04]  /*a470*/  @P0 IADD3 R2, P1, R2, UR4, RZ ;  /* 0x0000000402020c10 */ /* 0x004fc8000ff3e0ff */
[----:B---3--:R-:W-:Y:S01]  /*a480*/  @P0 IADD3.X R3, R0, UR5, RZ, P1, !PT ;  /* 0x0000000500030c10 */ /* 0x008fe20008ffe4ff */
[----:B------:R-:W-:Y:S01]  /*a490*/  ULDC.64 UR4, c[0x0][0xa00] ;  /* 0x0002800000047ab9 */ /* 0x000fe20000000a00 */
[----:B----4-:R-:W-:Y:S02]  /*a4a0*/  IMAD R17, R17, 0x80, R4 ;  /* 0x0000008011117824 */ /* 0x010fe400078e0204 */
[----:B------:R-:W0:Y:S01]  /*a4b0*/  LDC R4, c[0x0][0x428] ;  /* 0x00010a00ff047b82 */ /* 0x000e220000000800 */
[----:B------:R-:W-:-:S06]  /*a4c0*/  IMAD.MOV.U32 R0, RZ, RZ, R7 ;  /* 0x000000ffff007224 */ /* 0x000fcc00078e0007 */
[----:B------:R1:W5:Y:S01]  /*a4d0*/  @P0 LDG.E R0, desc[UR40][R2.64] ;  /* 0x0000002802000981 */ /* 0x000362000c1e1900 */
[----:B------:R-:W-:Y:S02]  /*a4e0*/  PLOP3.LUT P1, PT, P6, PT, PT, 0x8, 0x0 ;  /* 0x000000000000781c */ /* 0x000fe4000372e170 */
[----:B0-----:R-:W-:Y:S01]  /*a4f0*/  ISETP.NE.AND P0, PT, R4, 0x1, PT ;  /* 0x000000010400780c */ /* 0x001fe20003f05270 */
[----:B------:R-:W-:-:S12]  /*a500*/  IMAD.MOV.U32 R4, RZ, RZ, R18 ;  /* 0x000000ffff047224 */ /* 0x000fd800078e0012 */
[----:B------:R-:W0:Y:S08]  /*a510*/  @P0 LDC R5, c[0x0][0x42c] ;  /* 0x00010b00ff050b82 */ /* 0x000e300000000800 */
[----:B------:R-:W2:Y:S01]  /*a520*/  @P0 LDC R6, c[0x0][0x430] ;  /* 0x00010c00ff060b82 */ /* 0x000ea20000000800 */
[----:B0-----:R-:W-:-:S05]  /*a530*/  @P0 IMAD.HI.U32 R5, R18, R5, RZ ;  /* 0x0000000512050227 */ /* 0x001fca00078e00ff */
[----:B--2---:R-:W-:Y:S02]  /*a540*/  @P0 SHF.R.U32.HI R4, RZ, R6, R5 ;  /* 0x00000006ff040219 */ /* 0x004fe40000011605 */
[----:B------:R-:W-:-:S04]  /*a550*/  ISETP.NE.U32.AND P0, PT, RZ, UR4, PT ;  /* 0x00000004ff007c0c */ /* 0x000fc8000bf05070 */
[----:B------:R-:W-:-:S04]  /*a560*/  ISETP.NE.AND.EX P0, PT, RZ, UR5, PT, P0 ;  /* 0x00000005ff007c0c */ /* 0x000fc8000bf05300 */
[----:B-1----:R-:W-:-:S09]  /*a570*/  SEL R6, R7, RZ, !P0 ;  /* 0x000000ff07067207 */ /* 0x002fd20004000000 */
.L_x_298:
        /* <DEDUP_REMOVED lines=9> */
[----:B0-----:R-:W-:Y:S05]  /*a610*/  @P1 BRA.U.ANY `(.L_x_298) ;  /* 0xfffffffd00d81947 */ /* 0x001fea000393ffff */
[----:B------:R-:W0:Y:S01]  /*a620*/  LDC.64 R2, c[0x0][0x3f8] ;  /* 0x0000fe00ff027b82 */ /* 0x000e220000000a00 */
[----:B------:R-:W-:Y:S02]  /*a630*/  ULDC.64 UR4, c[0x0][0xa08] ;  /* 0x0002820000047ab9 */ /* 0x000fe40000000a00 */
[----:B0-----:R-:W-:Y:S01]  /*a640*/  LOP3.LUT P0, RZ, R2, UR4, RZ, 0xfc, !PT ;  /* 0x0000000402ff7c12 */ /* 0x001fe2000f80fcff */
[----:B------:R-:W-:-:S03]  /*a650*/  UMOV UR4, 0xffffffff ;  /* 0xffffffff00047882 */ /* 0x000fc60000000000 */
[----:B------:R-:W-:-:S04]  /*a660*/  LOP3.LUT P0, RZ, R3, UR5, RZ, 0xfc, P0 ;  /* 0x0000000503ff7c12 */ /* 0x000fc8000800fcff */
[----:B-----5:R-:W-:Y:S01]  /*a670*/  SEL R7, R0, RZ, !P0 ;  /* 0x000000ff00077207 */ /* 0x020fe20004000000 */
[----:B------:R-:W-:Y:S08]  /*a680*/  BRA.DIV UR4, `(.L_x_299) ;  /* 0x0000003204987947 */ /* 0x000ff0000b800000 */
.L_x_369:
[----:B------:R-:W2:Y:S01]  /*a690*/  LDL R8, [R1+0x14] ;  /* 0x0000140001087983 */ /* 0x000ea20000100800 */
[----:B------:R-:W-:Y:S01]  /*a6a0*/  UMOV UR4, 0xffffffff ;  /* 0xffffffff00047882 */ /* 0x000fe20000000000 */
[----:B------:R-:W-:Y:S01]  /*a6b0*/  SHF.R.S32.HI R5, RZ, 0x1f, R0 ;  /* 0x0000001fff057819 */ /* 0x000fe20000011400 */
[----:B--2---:R-:W-:Y:S01]  /*a6c0*/  VIADD R9, R8, 0xffffffff ;  /* 0xffffffff08097836 */ /* 0x004fe20000000000 */
[----:B------:R-:W-:Y:S06]  /*a6d0*/  BRA.DIV UR4, `(.L_x_300) ;  /* 0x0000003204b87947 */ /* 0x000fec000b800000 */
[----:B------:R-:W-:-:S13]  /*a6e0*/  ELECT P6, URZ, PT ;  /* 0x00000000003f782f */ /* 0x000fda00038c0000 */
.L_x_372:
[----:B------:R-:W-:Y:S05]  /*a6f0*/  @!P6 BRA `(.L_x_301) ;  /* 0x000000040008e947 */ /* 0x000fea0003800000 */
[----:B------:R0:W-:Y:S01]  /*a700*/  STL [R1+0x28], R9 ;  /* 0x0000280901007387 */ /* 0x0001e20000100800 */
[----:B------:R-:W-:-:S04]  /*a710*/  ISETP.NE.U32.AND P0, PT, R2, RZ, PT ;  /* 0x000000ff0200720c */ /* 0x000fc80003f05070 */
[----:B------:R-:W-:-:S13]  /*a720*/  ISETP.NE.AND.EX P0, PT, R3, RZ, PT, P0 ;  /* 0x000000ff0300720c */ /* 0x000fda0003f05300 */
[----:B0-----:R-:W-:Y:S05]  /*a730*/  @!P0 BRA `(.L_x_302) ;  /* 0x00000000004c8947 */ /* 0x001fea0003800000 */
[----:B------:R-:W0:Y:S01]  /*a740*/  LDC R12, c[0x0][0x41c] ;  /* 0x00010700ff0c7b82 */ /* 0x000e220000000800 */
[----:B------:R-:W-:Y:S01]  /*a750*/  IMAD.MOV.U32 R7, RZ, RZ, R9 ;  /* 0x000000ffff077224 */ /* 0x000fe200078e0009 */
[----:B------:R-:W-:Y:S01]  /*a760*/  ULDC.64 UR4, c[0x0][0x408] ;  /* 0x0001020000047ab9 */ /* 0x000fe20000000a00 */
[----:B0-----:R-:W-:-:S13]  /*a770*/  ISETP.NE.AND P0, PT, R12, 0x1, PT ;  /* 0x000000010c00780c */ /* 0x001fda0003f05270 */
[----:B------:R-:W0:Y:S02]  /*a780*/  @P0 LDC.64 R10, c[0x0][0x420] ;  /* 0x00010800ff0a0b82 */ /* 0x000e240000000a00 */
[----:B0-----:R-:W-:-:S05]  /*a790*/  @P0 IMAD.HI.U32 R10, R9, R10, RZ ;  /* 0x0000000a090a0227 */ /* 0x001fca00078e00ff */
[----:B------:R-:W-:-:S04]  /*a7a0*/  @P0 SHF.R.U32.HI R7, RZ, R11, R10 ;  /* 0x0000000bff070219 */ /* 0x000fc8000001160a */
[----:B------:R-:W-:Y:S01]  /*a7b0*/  IADD3 R8, -R7, RZ, RZ ;  /* 0x000000ff07087210 */ /* 0x000fe20007ffe1ff */
[----:B------:R-:W-:-:S04]  /*a7c0*/  IMAD.MOV.U32 R10, RZ, RZ, R7 ;  /* 0x000000ffff0a7224 */ /* 0x000fc800078e0007 */
[----:B------:R-:W-:Y:S02]  /*a7d0*/  IMAD R11, R12, R8, R9 ;  /* 0x000000080c0b7224 */ /* 0x000fe400078e0209 */
[----:B------:R-:W-:-:S03]  /*a7e0*/  IMAD R8, R5, UR4, RZ ;  /* 0x0000000405087c24 */ /* 0x000fc6000f8e02ff */
[----:B------:R0:W-:Y:S01]  /*a7f0*/  STL [R1+0x28], R11 ;  /* 0x0000280b01007387 */ /* 0x0001e20000100800 */
[----:B------:R-:W-:Y:S01]  /*a800*/  IMAD R8, R0, UR5, R8 ;  /* 0x0000000500087c24 */ /* 0x000fe2000f8e0208 */
[----:B0-----:R-:W-:-:S03]  /*a810*/  SHF.R.S32.HI R11, RZ, 0x1f, R7 ;  /* 0x0000001fff0b7819 */ /* 0x001fc60000011407 */
[----:B------:R-:W-:-:S04]  /*a820*/  IMAD.WIDE.U32 R10, R0, UR4, R10 ;  /* 0x00000004000a7c25 */ /* 0x000fc8000f8e000a */
[----:B------:R-:W-:Y:S01]  /*a830*/  IMAD.IADD R7, R11, 0x1, R8 ;  /* 0x000000010b077824 */ /* 0x000fe200078e0208 */
[----:B------:R-:W-:-:S04]  /*a840*/  LEA R12, P0, R10, R2, 0x2 ;  /* 0x000000020a0c7211 */ /* 0x000fc800078010ff */
[----:B------:R-:W-:-:S05]  /*a850*/  LEA.HI.X R13, R10, R3, R7, 0x2, P0 ;  /* 0x000000030a0d7211 */ /* 0x000fca00000f1407 */
[----:B------:R0:W5:Y:S04]  /*a860*/  LDG.E R7, desc[UR40][R12.64] ;  /* 0x000000280c077981 */ /* 0x000168000c1e1900 */
.L_x_302:
[----:B------:R-:W2:Y:S01]  /*a870*/  LDL R8, [R1] ;  /* 0x0000000001087983 */ /* 0x000ea20000100800 */
[----:B------:R-:W-:-:S03]  /*a880*/  MOV R11, 0x400 ;  /* 0x00000400000b7802 */ /* 0x000fc60000000f00 */
[----:B------:R-:W3:Y:S01]  /*a890*/  LDL R10, [R1+0x4] ;  /* 0x00000400010a7983 */ /* 0x000ee20000100800 */
[----:B0-----:R-:W0:Y:S02]  /*a8a0*/  S2R R12, SR_CgaCtaId ;  /* 0x00000000000c7919 */ /* 0x001e240000008800 */
[----:B0-----:R-:W-:-:S05]  /*a8b0*/  LEA R11, R12, R11, 0x18 ;  /* 0x0000000b0c0b7211 */ /* 0x001fca00078ec0ff */
[----:B--2---:R-:W-:Y:S01]  /*a8c0*/  IMAD R8, R8, 0x8, R11 ;  /* 0x0000000808087824 */ /* 0x004fe200078e020b */
[----:B---3--:R-:W-:-:S04]  /*a8d0*/  SHF.L.U32 R10, R10, 0x1f, RZ ;  /* 0x0000001f0a0a7819 */ /* 0x008fc800000006ff */
[----:B------:R-:W0:Y:S02]  /*a8e0*/  SYNCS.PHASECHK.TRANS64.TRYWAIT P0, [R8+URZ+0x22840], R10 ;  /* 0x0228400a080075a7 */ /* 0x000e24000800017f */
[----:B0-----:R-:W-:Y:S05]  /*a8f0*/  @!P0 BRA `(.L_x_303) ;  /* 0x0000003000508947 */ /* 0x001fea0003800000 */
.L_x_373:
[----:B------:R-:W1:Y:S02]  /*a900*/  S2R R11, SR_TID.X ;  /* 0x00000000000b7919 */ /* 0x000e640000002100 */
[----:B-1----:R-:W-:-:S04]  /*a910*/  LOP3.LUT R11, R11, 0x7f, RZ, 0xc0, !PT ;  /* 0x0000007f0b0b7812 */ /* 0x002fc800078ec0ff */
[----:B------:R-:W-:-:S13]  /*a920*/  ISETP.NE.AND P0, PT, R11, RZ, PT ;  /* 0x000000ff0b00720c */ /* 0x000fda0003f05270 */
[----:B------:R-:W-:Y:S05]  /*a930*/  @P0 BRA `(.L_x_304) ;  /* 0x00000000001c0947 */ /* 0x000fea0003800000 */
[----:B------:R-:W1:Y:S01]  /*a940*/  S2R R11, SR_TID.X ;  /* 0x00000000000b7919 */ /* 0x000e620000002100 */
[----:B0-----:R-:W-:-:S04]  /*a950*/  IMAD.MOV.U32 R10, RZ, RZ, 0x3000 ;  /* 0x00003000ff0a7424 */ /* 0x001fc800078e00ff */
[----:B------:R2:W-:Y:S01]  /*a960*/  SYNCS.ARRIVE.TRANS64 RZ, [R8+URZ+0x22830], R10 ;  /* 0x0228300a08ff79a7 */ /* 0x0005e2000800003f */
[----:B-1----:R-:W-:-:S04]  /*a970*/  LOP3.LUT R11, R11, 0x1f, RZ, 0xc0, !PT ;  /* 0x0000001f0b0b7812 */ /* 0x002fc800078ec0ff */
[----:B------:R-:W-:-:S13]  /*a980*/  ISETP.NE.AND P1, PT, R11, RZ, PT ;  /* 0x000000ff0b00720c */ /* 0x000fda0003f25270 */
[----:B--2---:R-:W-:Y:S05]  /*a990*/  @!P1 BRA `(.L_x_304) ;  /* 0x0000000000049947 */ /* 0x004fea0003800000 */
[----:B------:R-:W-:Y:S01]  /*a9a0*/  BPT.TRAP 0x1 ;  /* 0x000000040000795c */ /* 0x000fe20000300000 */
.L_x_304:
[----:B------:R-:W2:Y:S01]  /*a9b0*/  LDL R12, [R1] ;  /* 0x00000000010c7983 */ /* 0x000ea20000100800 */
[----:B------:R-:W-:-:S03]  /*a9c0*/  MOV R13, 0x400 ;  /* 0x00000400000d7802 */ /* 0x000fc60000000f00 */
[----:B------:R-:W3:Y:S04]  /*a9d0*/  LDL R11, [R1+0x28] ;  /* 0x00002800010b7983 */ /* 0x000ee80000100800 */
[----:B0-----:R-:W4:Y:S01]  /*a9e0*/  LDL R10, [R1+0x8] ;  /* 0x00000800010a7983 */ /* 0x001f220000100800 */
[----:B------:R-:W0:Y:S01]  /*a9f0*/  S2R R14, SR_CgaCtaId ;  /* 0x00000000000e7919 */ /* 0x000e220000008800 */
[----:B------:R-:W-:Y:S01]  /*aa00*/  R2UR UR9, R8 ;  /* 0x00000000080972ca */ /* 0x000fe200000e0000 */
[----:B------:R-:W-:Y:S01]  /*aa10*/  UIADD3 UR6, UP0, UR38, 0x370, URZ ;  /* 0x0000037026067890 */ /* 0x000fe2000ff1e03f */
[----:B------:R-:W-:Y:S02]  /*aa20*/  R2UR UR12, R4 ;  /* 0x00000000040c72ca */ /* 0x000fe400000e0000 */
[----:B-----5:R-:W-:Y:S01]  /*aa30*/  R2UR UR13, R7 ;  /* 0x00000000070d72ca */ /* 0x020fe200000e0000 */
[----:B------:R-:W-:Y:S01]  /*aa40*/  UIADD3.X UR7, URZ, UR39, URZ, UP0, !UPT ;  /* 0x000000273f077290 */ /* 0x000fe200087fe43f */
[----:B0-----:R-:W-:-:S07]  /*aa50*/  LEA R13, R14, R13, 0x18 ;  /* 0x0000000d0e0d7211 */ /* 0x001fce00078ec0ff */
[----:B------:R-:W-:Y:S01]  /*aa60*/  UIADD3 UR9, UR9, 0x22830, URZ ;  /* 0x0002283009097890 */ /* 0x000fe2000fffe03f */
[----:B------:R-:W-:Y:S01]  /*aa70*/  UMOV UR5, 0x14f00000 ;  /* 0x14f0000000057882 */ /* 0x000fe20000000000 */
[----:B------:R-:W-:Y:S01]  /*aa80*/  UMOV UR10, URZ ;  /* 0x0000003f000a7c82 */ /* 0x000fe20008000000 */
[----:B--2---:R-:W-:Y:S01]  /*aa90*/  IMAD R8, R12, 0x3000, R13 ;  /* 0x000030000c087824 */ /* 0x004fe200078e020d */
[----:B---3--:R-:W-:-:S04]  /*aaa0*/  R2UR UR11, R11 ;  /* 0x000000000b0b72ca */ /* 0x008fc800000e0000 */
[----:B------:R-:W-:Y:S02]  /*aab0*/  R2UR UR8, R8 ;  /* 0x00000000080872ca */ /* 0x000fe400000e0000 */
[----:B----4-:R-:W-:-:S11]  /*aac0*/  R2UR UR4, R10 ;  /* 0x000000000a0472ca */ /* 0x010fd600000e0000 */
[----:B------:R-:W-:Y:S02]  /*aad0*/  UIADD3 UR8, UR8, 0x1c400, URZ ;  /* 0x0001c40008087890 */ /* 0x000fe4000fffe03f */
[----:B------:R-:W-:-:S03]  /*aae0*/  UIMAD UR11, UR11, 0x60, UR4 ;  /* 0x000000600b0b78a4 */ /* 0x000fc6000f8e0204 */
[----:B------:R-:W-:-:S06]  /*aaf0*/  UMOV UR4, 0x0 ;  /* 0x0000000000047882 */ /* 0x000fcc0000000000 */
[----:B------:R0:W-:Y:S02]  /*ab00*/  UTMALDG.4D [UR8], [UR6], desc[UR4] ;  /* 0x00000408060075b4 */ /* 0x0001e40008019000 */
[----:B0-----:R-:W-:Y:S01]  /*ab10*/  NOP ;  /* 0x0000000000007918 */ /* 0x001fe20000000000 */
.L_x_301:
[----:B------:R-:W2:Y:S01]  /*ab20*/  LDL.LU R12, [R1+0x24] ;  /* 0x00002400010c7983 */ /* 0x000ea20000300800 */
[----:B------:R-:W-:Y:S01]  /*ab30*/  MOV R10, 0x400 ;  /* 0x00000400000a7802 */ /* 0x000fe20000000f00 */
[----:B------:R-:W-:Y:S05]  /*ab40*/  WARPSYNC.ALL ;  /* 0x0000000000007948 */ /* 0x000fea0003800000 */
[----:B------:R-:W0:Y:S01]  /*ab50*/  S2R R11, SR_CgaCtaId ;  /* 0x00000000000b7919 */ /* 0x000e220000008800 */
[----:B------:R-:W-:-:S13]  /*ab60*/  ELECT P0, URZ, PT ;  /* 0x00000000003f782f */ /* 0x000fda0003800000 */
[----:B------:R-:W-:Y:S01]  /*ab70*/  @P0 R2UR UR13, R6 ;  /* 0x00000000060d02ca */ /* 0x000fe200000e0000 */
[----:B------:R-:W-:Y:S01]  /*ab80*/  UIADD3 UR4, UP0, UR38, 0x270, URZ ;  /* 0x0000027026047890 */ /* 0x000fe2000ff1e03f */
[----:B------:R-:W-:Y:S01]  /*ab90*/  @P0 R2UR UR12, R18 ;  /* 0x00000000120c02ca */ /* 0x000fe200000e0000 */
[----:B------:R-:W-:Y:S01]  /*aba0*/  UMOV UR6, 0x0 ;  /* 0x0000000000067882 */ /* 0x000fe20000000000 */
[----:B------:R-:W-:Y:S01]  /*abb0*/  @P0 R2UR UR11, R17 ;  /* 0x00000000110b02ca */ /* 0x000fe200000e0000 */
[----:B------:R-:W-:Y:S01]  /*abc0*/  UIADD3.X UR5, URZ, UR39, URZ, UP0, !UPT ;  /* 0x000000273f057290 */ /* 0x000fe200087fe43f */
[----:B------:R-:W-:Y:S01]  /*abd0*/  BSSY B0, `(.L_x_305) ;  /* 0x0000013000007945 */ /* 0x000fe20003800000 */
[----:B------:R-:W-:Y:S01]  /*abe0*/  UMOV UR7, 0x12f00000 ;  /* 0x12f0000000077882 */ /* 0x000fe20000000000 */
[----:B------:R-:W-:Y:S01]  /*abf0*/  UMOV UR10, URZ ;  /* 0x0000003f000a7c82 */ /* 0x000fe20008000000 */
[----:B------:R-:W-:Y:S01]  /*ac00*/  @P0 IMAD.MOV.U32 R8, RZ, RZ, 0x4000 ;  /* 0x00004000ff080424 */ /* 0x000fe200078e00ff */
[----:B0-----:R-:W-:Y:S01]  /*ac10*/  LEA R10, R11, R10, 0x18 ;  /* 0x0000000a0b0a7211 */ /* 0x001fe200078ec0ff */
[----:B------:R-:W-:Y:S03]  /*ac20*/  BAR.SYNC.DEFER_BLOCKING 0x8, 0x120 ;  /* 0x0204800000007b1d */ /* 0x000fe60000010000 */
[----:B------:R-:W-:-:S13]  /*ac30*/  R2UR UR9, R10 ;  /* 0x000000000a0972ca */ /* 0x000fda00000e0000 */
[----:B------:R-:W-:Y:S02]  /*ac40*/  UIADD3 UR8, UR9, 0x18400, URZ ;  /* 0x0001840009087890 */ /* 0x000fe4000fffe03f */
[----:B------:R-:W-:Y:S01]  /*ac50*/  UIADD3 UR9, UR9, 0x22800, URZ ;  /* 0x0002280009097890 */ /* 0x000fe2000fffe03f */
[----:B------:R0:W-:Y:S08]  /*ac60*/  @P0 SYNCS.ARRIVE.TRANS64 RZ, [R10+URZ+0x22800], R8 ;  /* 0x022800080aff09a7 */ /* 0x0001f0000800003f */
[----:B------:R0:W-:Y:S01]  /*ac70*/  UTMALDG.4D [UR8], [UR4], desc[UR6] ;  /* 0x00000608040075b4 */ /* 0x0001e20008019000 */
[----:B--2---:R-:W-:-:S05]  /*ac80*/  VIADD R12, R12, 0x1 ;  /* 0x000000010c0c7836 */ /* 0x004fca0000000000 */
[----:B------:R-:W-:Y:S01]  /*ac90*/  LEA.HI R6, R12, R12, RZ, 0x1 ;  /* 0x0000000c0c067211 */ /* 0x000fe200078f08ff */
[----:B------:R0:W-:Y:S03]  /*aca0*/  STL [R1+0x24], R12 ;  /* 0x0000240c01007387 */ /* 0x0001e60000100800 */
[----:B------:R-:W-:-:S05]  /*acb0*/  LOP3.LUT R6, R6, 0xfffffffe, RZ, 0xc0, !PT ;  /* 0xfffffffe06067812 */ /* 0x000fca00078ec0ff */
[----:B------:R-:W-:-:S05]  /*acc0*/  IMAD.IADD R6, R12, 0x1, -R6 ;  /* 0x000000010c067824 */ /* 0x000fca00078e0a06 */
[----:B------:R-:W-:-:S04]  /*acd0*/  SHF.L.U32 R6, R6, 0x1f, RZ ;  /* 0x0000001f06067819 */ /* 0x000fc800000006ff */
[----:B------:R-:W1:Y:S02]  /*ace0*/  SYNCS.PHASECHK.TRANS64.TRYWAIT P0, [R10+URZ+0x22820], R6 ;  /* 0x022820060a0075a7 */ /* 0x000e64000800017f */
[----:B01----:R-:W-:Y:S05]  /*acf0*/  @!P0 BRA `(.L_x_306) ;  /* 0x0000002c00648947 */ /* 0x003fea0003800000 */
.L_x_374:
[----:B------:R-:W-:Y:S05]  /*ad00*/  BSYNC B0 ;  /* 0x0000000000007941 */ /* 0x000fea0003800000 */
.L_x_305:
[----:B------:R-:W-:Y:S04]  /*ad10*/  BSSY B0, `(.L_x_307) ;  /* 0x000003c000007945 */ /* 0x000fe80003800000 */
[----:B------:R-:W-:Y:S05]  /*ad20*/  @!P6 BRA `(.L_x_308) ;  /* 0x0000000000e8e947 */ /* 0x000fea0003800000 */
[----:B0-----:R-:W2:Y:S01]  /*ad30*/  LDL R8, [R1] ;  /* 0x0000000001087983 */ /* 0x001ea20000100800 */
[----:B------:R-:W-:-:S03]  /*ad40*/  MOV R11, 0x400 ;  /* 0x00000400000b7802 */ /* 0x000fc60000000f00 */
[----:B------:R-:W3:Y:S01]  /*ad50*/  LDL R10, [R1+0x4] ;  /* 0x00000400010a7983 */ /* 0x000ee20000100800 */
[----:B------:R-:W0:Y:S02]  /*ad60*/  S2R R12, SR_CgaCtaId ;  /* 0x00000000000c7919 */ /* 0x000e240000008800 */
[----:B0-----:R-:W-:-:S05]  /*ad70*/  LEA R11, R12, R11, 0x18 ;  /* 0x0000000b0c0b7211 */ /* 0x001fca00078ec0ff */
[----:B--2---:R-:W-:Y:S01]  /*ad80*/  IMAD R8, R8, 0x8, R11 ;  /* 0x0000000808087824 */ /* 0x004fe200078e020b */
[----:B---3--:R-:W-:-:S04]  /*ad90*/  SHF.L.U32 R6, R10, 0x1f, RZ ;  /* 0x0000001f0a067819 */ /* 0x008fc800000006ff */
[----:B------:R-:W0:Y:S02]  /*ada0*/  SYNCS.PHASECHK.TRANS64.TRYWAIT P0, [R8+URZ+0x22860], R6 ;  /* 0x02286006080075a7 */ /* 0x000e24000800017f */
[----:B0-----:R-:W-:Y:S05]  /*adb0*/  @!P0 BRA `(.L_x_309) ;  /* 0x0000002c00548947 */ /* 0x001fea0003800000 */
.L_x_375:
        /* <DEDUP_REMOVED lines=11> */
.L_x_310:
[----:B0-----:R-:W2:Y:S01]  /*ae70*/  LDL R6, [R1] ;  /* 0x0000000001067983 */ /* 0x001ea20000100800 */
[----:B------:R-:W-:-:S03]  /*ae80*/  MOV R12, 0x400 ;  /* 0x00000400000c7802 */ /* 0x000fc60000000f00 */
[----:B------:R-:W3:Y:S04]  /*ae90*/  LDL R11, [R1+0x28] ;  /* 0x00002800010b7983 */ /* 0x000ee80000100800 */
[----:B------:R-:W4:Y:S01]  /*aea0*/  LDL R10, [R1+0x8] ;  /* 0x00000800010a7983 */ /* 0x000f220000100800 */
[----:B------:R-:W0:Y:S01]  /*aeb0*/  S2R R13, SR_CgaCtaId ;  /* 0x00000000000d7919 */ /* 0x000e220000008800 */
[----:B------:R-:W-:Y:S01]  /*aec0*/  R2UR UR9, R8 ;  /* 0x00000000080972ca */ /* 0x000fe200000e0000 */
[----:B------:R-:W-:Y:S01]  /*aed0*/  UIADD3 UR4, UP0, UR38, 0x470, URZ ;  /* 0x0000047026047890 */ /* 0x000fe2000ff1e03f */
[----:B------:R-:W-:Y:S02]  /*aee0*/  R2UR UR12, R4 ;  /* 0x00000000040c72ca */ /* 0x000fe400000e0000 */
[----:B------:R-:W-:-:S02]  /*aef0*/  R2UR UR13, R7 ;  /* 0x00000000070d72ca */ /* 0x000fc400000e0000 */
[----:B0-----:R-:W-:-:S07]  /*af00*/  LEA R12, R13, R12, 0x18 ;  /* 0x0000000c0d0c7211 */ /* 0x001fce00078ec0ff */
[----:B------:R-:W-:Y:S01]  /*af10*/  UIADD3 UR9, UR9, 0x22850, URZ ;  /* 0x0002285009097890 */ /* 0x000fe2000fffe03f */
[----:B------:R-:W-:Y:S01]  /*af20*/  UMOV UR10, URZ ;  /* 0x0000003f000a7c82 */ /* 0x000fe20008000000 */
[----:B------:R-:W-:Y:S01]  /*af30*/  UMOV UR6, 0x0 ;  /* 0x0000000000067882 */ /* 0x000fe20000000000 */
[----:B------:R-:W-:Y:S01]  /*af40*/  UMOV UR7, 0x14f00000 ;  /* 0x14f0000000077882 */ /* 0x000fe20000000000 */
[----:B------:R-:W-:Y:S01]  /*af50*/  UMOV UR16, 0x40 ;  /* 0x0000004000107882 */ /* 0x000fe20000000000 */
[----:B--2---:R-:W-:Y:S01]  /*af60*/  IMAD R6, R6, 0xc000, R12 ;  /* 0x0000c00006067824 */ /* 0x004fe200078e020c */
[----:B---3--:R-:W-:-:S04]  /*af70*/  R2UR UR11, R11 ;  /* 0x000000000b0b72ca */ /* 0x008fc800000e0000 */
[----:B------:R-:W-:Y:S02]  /*af80*/  R2UR UR14, R6 ;  /* 0x00000000060e72ca */ /* 0x000fe400000e0000 */
[----:B----4-:R-:W-:-:S11]  /*af90*/  R2UR UR5, R10 ;  /* 0x000000000a0572ca */ /* 0x010fd600000e0000 */
[----:B------:R-:W-:Y:S02]  /*afa0*/  UIADD3 UR8, UR14, 0x400, URZ ;  /* 0x000004000e087890 */ /* 0x000fe4000fffe03f */
[----:B------:R-:W-:Y:S02]  /*afb0*/  UIMAD UR11, UR11, 0x60, UR5 ;  /* 0x000000600b0b78a4 */ /* 0x000fe4000f8e0205 */
[----:B------:R-:W-:Y:S02]  /*afc0*/  UIADD3.X UR5, URZ, UR39, URZ, UP0, !UPT ;  /* 0x000000273f057290 */ /* 0x000fe400087fe43f */
[----:B------:R-:W-:Y:S02]  /*afd0*/  UIADD3 UR15, UR14, 0x3400, URZ ;  /* 0x000034000e0f7890 */ /* 0x000fe4000fffe03f */
[----:B------:R-:W-:Y:S02]  /*afe0*/  UIADD3 UR17, UR14, 0x6400, URZ ;  /* 0x000064000e117890 */ /* 0x000fe4000fffe03f */
[----:B------:R-:W-:-:S03]  /*aff0*/  UIADD3 UR18, UR14, 0x9400, URZ ;  /* 0x000094000e127890 */ /* 0x000fc6000fffe03f */
[----:B------:R0:W-:Y:S01]  /*b000*/  UTMALDG.4D [UR8], [UR4], desc[UR6] ;  /* 0x00000608040075b4 */ /* 0x0001e20008019000 */
[----:B------:R-:W-:Y:S01]  /*b010*/  UMOV UR14, 0x80 ;  /* 0x00000080000e7882 */ /* 0x000fe20000000000 */
[----:B0-----:R-:W-:Y:S01]  /*b020*/  UMOV UR8, UR15 ;  /* 0x0000000f00087c82 */ /* 0x001fe20008000000 */
[----:B------:R-:W-:Y:S02]  /*b030*/  UMOV UR10, UR16 ;  /* 0x00000010000a7c82 */ /* 0x000fe40008000000 */
[----:B------:R0:W-:Y:S02]  /*b040*/  UTMALDG.4D [UR8], [UR4], desc[UR6] ;  /* 0x00000608040075b4 */ /* 0x0001e40008019000 */
[----:B0-----:R-:W-:Y:S01]  /*b050*/  UMOV UR8, UR17 ;  /* 0x0000001100087c82 */ /* 0x001fe20008000000 */
[----:B------:R-:W-:Y:S01]  /*b060*/  UMOV UR10, UR14 ;  /* 0x0000000e000a7c82 */ /* 0x000fe20008000000 */
[----:B------:R-:W-:Y:S01]  /*b070*/  UMOV UR14, 0xc0 ;  /* 0x000000c0000e7882 */ /* 0x000fe20000000000 */
[----:B------:R0:W-:Y:S02]  /*b080*/  UTMALDG.4D [UR8], [UR4], desc[UR6] ;  /* 0x00000608040075b4 */ /* 0x0001e40008019000 */
[----:B0-----:R-:W-:Y:S01]  /*b090*/  UMOV UR8, UR18 ;  /* 0x0000001200087c82 */ /* 0x001fe20008000000 */
[----:B------:R-:W-:-:S02]  /*b0a0*/  UMOV UR10, UR14 ;  /* 0x0000000e000a7c82 */ /* 0x000fc40008000000 */
[----:B------:R1:W-:Y:S02]  /*b0b0*/  UTMALDG.4D [UR8], [UR4], desc[UR6] ;  /* 0x00000608040075b4 */ /* 0x0003e40008019000 */
[----:B-1----:R-:W-:Y:S01]  /*b0c0*/  NOP ;  /* 0x0000000000007918 */ /* 0x002fe20000000000 */
.L_x_308:
[----:B------:R-:W-:Y:S05]  /*b0d0*/  BSYNC B0 ;  /* 0x0000000000007941 */ /* 0x000fea0003800000 */
.L_x_307:
[----:B0-----:R-:W2:Y:S01]  /*b0e0*/  LDL.LU R6, [R1+0x20] ;  /* 0x0000200001067983 */ /* 0x001ea20000300800 */
[----:B------:R-:W-:Y:S01]  /*b0f0*/  BSSY B0, `(.L_x_311) ;  /* 0x000016d000007945 */ /* 0x000fe20003800000 */
[----:B--2---:R-:W-:-:S13]  /*b100*/  ISETP.GE.AND P0, PT, R6, 0x61, PT ;  /* 0x000000610600780c */ /* 0x004fda0003f06270 */
[----:B------:R-:W-:Y:S05]  /*b110*/  @!P0 BRA `(.L_x_312) ;  /* 0x0000001400a88947 */ /* 0x000fea0003800000 */
[----:B------:R-:W2:Y:S01]  /*b120*/  LDL R8, [R1+0x14] ;  /* 0x0000140001087983 */ /* 0x000ea20000100800 */
[----:B------:R-:W-:Y:S01]  /*b130*/  IMAD.MOV.U32 R6, RZ, RZ, 0x1 ;  /* 0x00000001ff067424 */ /* 0x000fe200078e00ff */
[----:B------:R-:W-:Y:S01]  /*b140*/  BSSY B1, `(.L_x_313) ;  /* 0x000007d000017945 */ /* 0x000fe20003800000 */
[----:B--2---:R-:W-:-:S05]  /*b150*/  IMAD.MOV R11, RZ, RZ, -R8 ;  /* 0x000000ffff0b7224 */ /* 0x004fca00078e0a08 */
[----:B------:R-:W-:-:S05]  /*b160*/  VIADDMNMX R11, R11, R6, 0xffffffff, !PT ;  /* 0xffffffff0b0b7446 */ /* 0x000fca0007800106 */
[C---:B------:R-:W-:Y:S02]  /*b170*/  IMAD.IADD R6, R8.reuse, 0x1, R11 ;  /* 0x0000000108067824 */ /* 0x040fe400078e020b */
[----:B------:R-:W-:-:S03]  /*b180*/  VIADD R8, R8, 0xfffffffe ;  /* 0xfffffffe08087836 */ /* 0x000fc60000000000 */
[----:B------:R-:W-:-:S04]  /*b190*/  LOP3.LUT R6, R6, 0x1, RZ, 0xc0, !PT ;  /* 0x0000000106067812 */ /* 0x000fc800078ec0ff */
[----:B------:R-:W-:-:S13]  /*b1a0*/  ISETP.NE.U32.AND P0, PT, R6, 0x1, PT ;  /* 0x000000010600780c */ /* 0x000fda0003f05070 */
[----:B------:R-:W-:Y:S05]  /*b1b0*/  @P0 BRA `(.L_x_314) ;  /* 0x0000000400d40947 */ /* 0x000fea0003800000 */
[----:B------:R-:W2:Y:S04]  /*b1c0*/  LDL.LU R10, [R1] ;  /* 0x00000000010a7983 */ /* 0x000ea80000300800 */
[----:B------:R-:W3:Y:S01]  /*b1d0*/  LDL.LU R14, [R1+0x4] ;  /* 0x00000400010e7983 */ /* 0x000ee20000300800 */
[----:B------:R-:W-:Y:S01]  /*b1e0*/  BSSY B2, `(.L_x_315) ;  /* 0x0000070000027945 */ /* 0x000fe20003800000 */
[----:B--2---:R-:W-:-:S04]  /*b1f0*/  IADD3 R10, R10, 0x1, RZ ;  /* 0x000000010a0a7810 */ /* 0x004fc80007ffe0ff */
[----:B------:R-:W-:-:S04]  /*b200*/  ISETP.NE.AND P0, PT, R10, 0x2, PT ;  /* 0x000000020a00780c */ /* 0x000fc80003f05270 */
[----:B------:R-:W-:Y:S02]  /*b210*/  SEL R6, RZ, 0x1, P0 ;  /* 0x00000001ff067807 */ /* 0x000fe40000000000 */
[----:B------:R-:W-:Y:S02]  /*b220*/  SEL R15, R10, RZ, P0 ;  /* 0x000000ff0a0f7207 */ /* 0x000fe40000000000 */
[----:B---3--:R-:W-:-:S05]  /*b230*/  LOP3.LUT R14, R14, R6, RZ, 0x3c, !PT ;  /* 0x000000060e0e7212 */ /* 0x008fca00078e3cff */
[----:B------:R0:W-:Y:S04]  /*b240*/  STL [R1+0x4], R14 ;  /* 0x0000040e01007387 */ /* 0x0001e80000100800 */
[----:B------:R0:W-:Y:S01]  /*b250*/  STL [R1], R15 ;  /* 0x0000000f01007387 */ /* 0x0001e20000100800 */
[----:B------:R-:W-:Y:S05]  /*b260*/  @!P6 BRA `(.L_x_316) ;  /* 0x00000004009ce947 */ /* 0x000fea0003800000 */
[----:B------:R-:W-:-:S04]  /*b270*/  ISETP.NE.U32.AND P0, PT, R2, RZ, PT ;  /* 0x000000ff0200720c */ /* 0x000fc80003f05070 */
[----:B------:R-:W-:-:S13]  /*b280*/  ISETP.NE.AND.EX P0, PT, R3, RZ, PT, P0 ;  /* 0x000000ff0300720c */ /* 0x000fda0003f05300 */
[----:B------:R-:W-:Y:S05]  /*b290*/  @!P0 BRA `(.L_x_317) ;  /* 0x0000000000488947 */ /* 0x000fea0003800000 */
[----:B------:R-:W1:Y:S01]  /*b2a0*/  LDC R13, c[0x0][0x41c] ;  /* 0x00010700ff0d7b82 */ /* 0x000e620000000800 */
[----:B------:R-:W-:Y:S01]  /*b2b0*/  IMAD.MOV.U32 R10, RZ, RZ, R8 ;  /* 0x000000ffff0a7224 */ /* 0x000fe200078e0008 */
[----:B------:R-:W-:Y:S01]  /*b2c0*/  ULDC.64 UR4, c[0x0][0x408] ;  /* 0x0001020000047ab9 */ /* 0x000fe20000000a00 */
[----:B-1----:R-:W-:-:S13]  /*b2d0*/  ISETP.NE.AND P0, PT, R13, 0x1, PT ;  /* 0x000000010d00780c */ /* 0x002fda0003f05270 */
[----:B------:R-:W1:Y:S02]  /*b2e0*/  @P0 LDC.64 R6, c[0x0][0x420] ;  /* 0x00010800ff060b82 */ /* 0x000e640000000a00 */
[----:B-1----:R-:W-:-:S05]  /*b2f0*/  @P0 IMAD.HI.U32 R6, R8, R6, RZ ;  /* 0x0000000608060227 */ /* 0x002fca00078e00ff */
[----:B------:R-:W-:Y:S01]  /*b300*/  @P0 SHF.R.U32.HI R10, RZ, R7, R6 ;  /* 0x00000007ff0a0219 */ /* 0x000fe20000011606 */
[----:B------:R-:W-:-:S03]  /*b310*/  IMAD R6, R5, UR4, RZ ;  /* 0x0000000405067c24 */ /* 0x000fc6000f8e02ff */
[----:B------:R-:W-:Y:S01]  /*b320*/  SHF.R.S32.HI R7, RZ, 0x1f, R10 ;  /* 0x0000001fff077819 */ /* 0x000fe2000001140a */
[----:B------:R-:W-:Y:S02]  /*b330*/  IMAD R12, R0, UR5, R6 ;  /* 0x00000005000c7c24 */ /* 0x000fe4000f8e0206 */
[----:B------:R-:W-:-:S04]  /*b340*/  IMAD.MOV.U32 R6, RZ, RZ, R10 ;  /* 0x000000ffff067224 */ /* 0x000fc800078e000a */
[----:B------:R-:W-:-:S04]  /*b350*/  IMAD.WIDE.U32 R6, R0, UR4, R6 ;  /* 0x0000000400067c25 */ /* 0x000fc8000f8e0006 */
[----:B------:R-:W-:Y:S01]  /*b360*/  IMAD.IADD R12, R12, 0x1, R7 ;  /* 0x000000010c0c7824 */ /* 0x000fe200078e0207 */
[----:B------:R-:W-:-:S04]  /*b370*/  LEA R2, P0, R6, R2, 0x2 ;  /* 0x0000000206027211 */ /* 0x000fc800078010ff */
[----:B------:R-:W-:Y:S01]  /*b380*/  LEA.HI.X R3, R6, R3, R12, 0x2, P0 ;  /* 0x0000000306037211 */ /* 0x000fe200000f140c */
[----:B------:R-:W-:-:S04]  /*b390*/  IMAD.MOV R6, RZ, RZ, -R10 ;  /* 0x000000ffff067224 */ /* 0x000fc800078e0a0a */
[----:B------:R1:W5:Y:S01]  /*b3a0*/  LDG.E R7, desc[UR40][R2.64] ;  /* 0x0000002802077981 */ /* 0x000362000c1e1900 */
[----:B------:R-:W-:-:S07]  /*b3b0*/  IMAD R8, R13, R6, R8 ;  /* 0x000000060d087224 */ /* 0x000fce00078e0208 */
.L_x_317:
[----:B-1----:R-:W1:Y:S01]  /*b3c0*/  S2R R3, SR_CgaCtaId ;  /* 0x0000000000037919 */ /* 0x002e620000008800 */
[----:B------:R-:W-:Y:S02]  /*b3d0*/  MOV R2, 0x400 ;  /* 0x0000040000027802 */ /* 0x000fe40000000f00 */
[----:B------:R-:W-:Y:S02]  /*b3e0*/  SHF.L.U32 R6, R14, 0x1f, RZ ;  /* 0x0000001f0e067819 */ /* 0x000fe400000006ff */
[----:B-1----:R-:W-:-:S05]  /*b3f0*/  LEA R2, R3, R2, 0x18 ;  /* 0x0000000203027211 */ /* 0x002fca00078ec0ff */
[----:B------:R-:W-:-:S04]  /*b400*/  IMAD R3, R15, 0x8, R2 ;  /* 0x000000080f037824 */ /* 0x000fc800078e0202 */
[----:B------:R-:W1:Y:S02]  /*b410*/  SYNCS.PHASECHK.TRANS64.TRYWAIT P0, [R3+URZ+0x22840], R6 ;  /* 0x02284006030075a7 */ /* 0x000e64000800017f */
[----:B-1----:R-:W-:Y:S05]  /*b420*/  @!P0 BRA `(.L_x_318) ;  /* 0x0000002400cc8947 */ /* 0x002fea0003800000 */
.L_x_376:
[----:B------:R-:W2:Y:S02]  /*b430*/  S2R R2, SR_TID.X ;  /* 0x0000000000027919 */ /* 0x000ea40000002100 */
[----:B--2---:R-:W-:-:S04]  /*b440*/  LOP3.LUT R2, R2, 0x7f, RZ, 0xc0, !PT ;  /* 0x0000007f02027812 */ /* 0x004fc800078ec0ff */
[----:B------:R-:W-:-:S13]  /*b450*/  ISETP.NE.AND P1, PT, R2, RZ, PT ;  /* 0x000000ff0200720c */ /* 0x000fda0003f25270 */
[----:B------:R-:W-:Y:S05]  /*b460*/  @P1 BRA `(.L_x_319) ;  /* 0x00000000001c1947 */ /* 0x000fea0003800000 */
[----:B------:R-:W2:Y:S02]  /*b470*/  S2R R2, SR_TID.X ;  /* 0x0000000000027919 */ /* 0x000ea40000002100 */
[----:B--2---:R-:W-:-:S04]  /*b480*/  LOP3.LUT R2, R2, 0x1f, RZ, 0xc0, !PT ;  /* 0x0000001f02027812 */ /* 0x004fc800078ec0ff */
[----:B------:R-:W-:Y:S01]  /*b490*/  ISETP.NE.AND P0, PT, R2, RZ, PT ;  /* 0x000000ff0200720c */ /* 0x000fe20003f05270 */
[----:B------:R-:W-:-:S04]  /*b4a0*/  IMAD.MOV.U32 R2, RZ, RZ, 0x3000 ;  /* 0x00003000ff027424 */ /* 0x000fc800078e00ff */
[----:B------:R2:W-:Y:S08]  /*b4b0*/  SYNCS.ARRIVE.TRANS64 RZ, [R3+URZ+0x22830], R2 ;  /* 0x0228300203ff79a7 */ /* 0x0005f0000800003f */
[----:B------:R-:W-:Y:S05]  /*b4c0*/  @!P0 BRA `(.L_x_319) ;  /* 0x0000000000048947 */ /* 0x000fea0003800000 */
[----:B------:R-:W-:Y:S01]  /*b4d0*/  BPT.TRAP 0x1 ;  /* 0x000000040000795c */ /* 0x000fe20000300000 */
.L_x_319:
[----:B--2---:R-:W2:Y:S01]  /*b4e0*/  LDL R2, [R1] ;  /* 0x0000000001027983 */ /* 0x004ea20000100800 */
[----:B------:R-:W-:-:S03]  /*b4f0*/  MOV R12, 0x400 ;  /* 0x00000400000c7802 */ /* 0x000fc60000000f00 */
[----:B------:R-:W3:Y:S01]  /*b500*/  LDL R10, [R1+0x8] ;  /* 0x00000800010a7983 */ /* 0x000ee20000100800 */
[----:B------:R-:W4:Y:S01]  /*b510*/  S2R R13, SR_CgaCtaId ;  /* 0x00000000000d7919 */ /* 0x000f220000008800 */
[----:B------:R-:W-:Y:S01]  /*b520*/  R2UR UR9, R3 ;  /* 0x00000000030972ca */ /* 0x000fe200000e0000 */
[----:B------:R-:W-:Y:S01]  /*b530*/  UIADD3 UR4, UP0, UR38, 0x370, URZ ;  /* 0x0000037026047890 */ /* 0x000fe2000ff1e03f */
[----:B------:R-:W-:Y:S02]  /*b540*/  R2UR UR12, R4 ;  /* 0x00000000040c72ca */ /* 0x000fe400000e0000 */
[----:B-----5:R-:W-:Y:S01]  /*b550*/  R2UR UR13, R7 ;  /* 0x00000000070d72ca */ /* 0x020fe200000e0000 */
[----:B------:R-:W-:Y:S01]  /*b560*/  UIADD3.X UR5, URZ, UR39, URZ, UP0, !UPT ;  /* 0x000000273f057290 */ /* 0x000fe200087fe43f */
[----:B----4-:R-:W-:-:S07]  /*b570*/  LEA R12, R13, R12, 0x18 ;  /* 0x0000000c0d0c7211 */ /* 0x010fce00078ec0ff */
[----:B------:R-:W-:Y:S01]  /*b580*/  UIADD3 UR9, UR9, 0x22830, URZ ;  /* 0x0002283009097890 */ /* 0x000fe2000fffe03f */
[----:B------:R-:W-:Y:S01]  /*b590*/  UMOV UR6, 0x0 ;  /* 0x0000000000067882 */ /* 0x000fe20000000000 */
[----:B------:R-:W-:Y:S01]  /*b5a0*/  UMOV UR7, 0x14f00000 ;  /* 0x14f0000000077882 */ /* 0x000fe20000000000 */
[----:B------:R-:W-:Y:S01]  /*b5b0*/  UMOV UR10, URZ ;  /* 0x0000003f000a7c82 */ /* 0x000fe20008000000 */
[----:B--2---:R-:W-:-:S05]  /*b5c0*/  IMAD R2, R2, 0x3000, R12 ;  /* 0x0000300002027824 */ /* 0x004fca00078e020c */
[----:B------:R-:W-:Y:S01]  /*b5d0*/  R2UR UR8, R2 ;  /* 0x00000000020872ca */ /* 0x000fe200000e0000 */
[----:B---3--:R-:W-:-:S05]  /*b5e0*/  IMAD R8, R8, 0x60, R10 ;  /* 0x0000006008087824 */ /* 0x008fca00078e020a */
[----:B------:R-:W-:-:S07]  /*b5f0*/  R2UR UR11, R8 ;  /* 0x00000000080b72ca */ /* 0x000fce00000e0000 */
[----:B------:R-:W-:-:S09]  /*b600*/  UIADD3 UR8, UR8, 0x1c400, URZ ;  /* 0x0001c40008087890 */ /* 0x000fd2000fffe03f */
[----:B------:R2:W-:Y:S01]  /*b610*/  UTMALDG.4D [UR8], [UR4], desc[UR6] ;  /* 0x00000608040075b4 */ /* 0x0005e20008019000 */
[----:B------:R-:W3:Y:S02]  /*b620*/  SYNCS.PHASECHK.TRANS64.TRYWAIT P0, [R3+URZ+0x22860], R6 ;  /* 0x02286006030075a7 */ /* 0x000ee4000800017f */
[----:B--23--:R-:W-:Y:S05]  /*b630*/  @!P0 BRA `(.L_x_320) ;  /* 0x00000024005c8947 */ /* 0x00cfea0003800000 */
.L_x_377:
[----:B------:R-:W-:Y:S05]  /*b640*/  @P1 BRA `(.L_x_321) ;  /* 0x00000000001c1947 */ /* 0x000fea0003800000 */
[----:B------:R-:W3:Y:S02]  /*b650*/  S2R R2, SR_TID.X ;  /* 0x0000000000027919 */ /* 0x000ee40000002100 */
[----:B---3--:R-:W-:-:S04]  /*b660*/  LOP3.LUT R2, R2, 0x1f, RZ, 0xc0, !PT ;  /* 0x0000001f02027812 */ /* 0x008fc800078ec0ff */
[----:B------:R-:W-:Y:S01]  /*b670*/  ISETP.NE.AND P0, PT, R2, RZ, PT ;  /* 0x000000ff0200720c */ /* 0x000fe20003f05270 */
[----:B------:R-:W-:-:S04]  /*b680*/  IMAD.MOV.U32 R2, RZ, RZ, 0xc000 ;  /* 0x0000c000ff027424 */ /* 0x000fc800078e00ff */
[----:B------:R3:W-:Y:S08]  /*b690*/  SYNCS.ARRIVE.TRANS64 RZ, [R3+URZ+0x22850], R2 ;  /* 0x0228500203ff79a7 */ /* 0x0007f0000800003f */
[----:B------:R-:W-:Y:S05]  /*b6a0*/  @!P0 BRA `(.L_x_321) ;  /* 0x0000000000048947 */ /* 0x000fea0003800000 */
[----:B------:R-:W-:Y:S01]  /*b6b0*/  BPT.TRAP 0x1 ;  /* 0x000000040000795c */ /* 0x000fe20000300000 */
.L_x_321:
[----:B---3--:R-:W3:Y:S01]  /*b6c0*/  LDL R2, [R1] ;  /* 0x0000000001027983 */ /* 0x008ee20000100800 */
[----:B-12---:R-:W-:Y:S01]  /*b6d0*/  MOV R6, 0x400 ;  /* 0x0000040000067802 */ /* 0x006fe20000000f00 */
[----:B------:R-:W1:Y:S01]  /*b6e0*/  S2R R10, SR_CgaCtaId ;  /* 0x00000000000a7919 */ /* 0x000e620000008800 */
[----:B------:R-:W-:Y:S01]  /*b6f0*/  R2UR UR9, R3 ;  /* 0x00000000030972ca */ /* 0x000fe200000e0000 */
[----:B------:R-:W-:Y:S01]  /*b700*/  UIADD3 UR4, UP0, UR38, 0x470, URZ ;  /* 0x0000047026047890 */ /* 0x000fe2000ff1e03f */
[----:B------:R-:W-:Y:S02]  /*b710*/  R2UR UR11, R8 ;  /* 0x00000000080b72ca */ /* 0x000fe400000e0000 */
[----:B------:R-:W-:Y:S02]  /*b720*/  R2UR UR12, R4 ;  /* 0x00000000040c72ca */ /* 0x000fe400000e0000 */
[----:B------:R-:W-:Y:S01]  /*b730*/  R2UR UR13, R7 ;  /* 0x00000000070d72ca */ /* 0x000fe200000e0000 */
[----:B------:R-:W-:Y:S01]  /*b740*/  UIADD3.X UR5, URZ, UR39, URZ, UP0, !UPT ;  /* 0x000000273f057290 */ /* 0x000fe200087fe43f */
[----:B-1----:R-:W-:-:S05]  /*b750*/  LEA R6, R10, R6, 0x18 ;  /* 0x000000060a067211 */ /* 0x002fca00078ec0ff */
[----:B------:R-:W-:Y:S01]  /*b760*/  UIADD3 UR9, UR9, 0x22850, URZ ;  /* 0x0002285009097890 */ /* 0x000fe2000fffe03f */
[----:B------:R-:W-:Y:S01]  /*b770*/  UMOV UR10, URZ ;  /* 0x0000003f000a7c82 */ /* 0x000fe20008000000 */
[----:B------:R-:W-:Y:S01]  /*b780*/  UMOV UR6, 0x0 ;  /* 0x0000000000067882 */ /* 0x000fe20000000000 */
[----:B------:R-:W-:Y:S01]  /*b790*/  UMOV UR7, 0x14f00000 ;  /* 0x14f0000000077882 */ /* 0x000fe20000000000 */
[----:B------:R-:W-:Y:S01]  /*b7a0*/  UMOV UR16, 0x40 ;  /* 0x0000004000107882 */ /* 0x000fe20000000000 */
[----:B---3--:R-:W-:-:S05]  /*b7b0*/  IMAD R2, R2, 0xc000, R6 ;  /* 0x0000c00002027824 */ /* 0x008fca00078e0206 */
[----:B------:R-:W-:-:S13]  /*b7c0*/  R2UR UR14, R2 ;  /* 0x00000000020e72ca */ /* 0x000fda00000e0000 */
[----:B------:R-:W-:Y:S02]  /*b7d0*/  UIADD3 UR8, UR14, 0x400, URZ ;  /* 0x000004000e087890 */ /* 0x000fe4000fffe03f */
[----:B------:R-:W-:Y:S02]  /*b7e0*/  UIADD3 UR15, UR14, 0x3400, URZ ;  /* 0x000034000e0f7890 */ /* 0x000fe4000fffe03f */
[----:B------:R-:W-:Y:S02]  /*b7f0*/  UIADD3 UR17, UR14, 0x6400, URZ ;  /* 0x000064000e117890 */ /* 0x000fe4000fffe03f */
[----:B------:R-:W-:-:S03]  /*b800*/  UIADD3 UR18, UR14, 0x9400, URZ ;  /* 0x000094000e127890 */ /* 0x000fc6000fffe03f */
[----:B------:R1:W-:Y:S01]  /*b810*/  UTMALDG.4D [UR8], [UR4], desc[UR6] ;  /* 0x00000608040075b4 */ /* 0x0003e20008019000 */
[----:B------:R-:W-:Y:S01]  /*b820*/  UMOV UR14, 0x80 ;  /* 0x00000080000e7882 */ /* 0x000fe20000000000 */
[----:B-1----:R-:W-:Y:S01]  /*b830*/  UMOV UR8, UR15 ;  /* 0x0000000f00087c82 */ /* 0x002fe20008000000 */
[----:B------:R-:W-:Y:S02]  /*b840*/  UMOV UR10, UR16 ;  /* 0x00000010000a7c82 */ /* 0x000fe40008000000 */
        /* <DEDUP_REMOVED lines=9> */
.L_x_316:
[----:B------:R-:W-:Y:S05]  /*b8e0*/  BSYNC B2 ;  /* 0x0000000000027941 */ /* 0x000fea0003800000 */
.L_x_315:
[----:B------:R-:W2:Y:S02]  /*b8f0*/  LDL.LU R2, [R1+0x14] ;  /* 0x0000140001027983 */ /* 0x000ea40000300800 */
[----:B--2---:R-:W-:-:S07]  /*b900*/  VIADD R8, R2, 0xfffffffd ;  /* 0xfffffffd02087836 */ /* 0x004fce0000000000 */
.L_x_314:
[----:B------:R-:W-:Y:S05]  /*b910*/  BSYNC B1 ;  /* 0x0000000000017941 */ /* 0x000fea0003800000 */
.L_x_313:
[----:B------:R-:W-:-:S05]  /*b920*/  IMAD.MOV R2, RZ, RZ, -R11 ;  /* 0x000000ffff027224 */ /* 0x000fca00078e0a0b */
[----:B------:R-:W-:-:S13]  /*b930*/  ISETP.NE.AND P0, PT, R9, R2, PT ;  /* 0x000000020900720c */ /* 0x000fda0003f05270 */
[----:B------:R-:W-:Y:S05]  /*b940*/  @!P0 BRA `(.L_x_312) ;  /* 0x0000000c009c8947 */ /* 0x000fea0003800000 */
.L_x_336:
[----:B------:R-:W2:Y:S04]  /*b950*/  LDL.LU R3, [R1] ;  /* 0x0000000001037983 */ /* 0x000ea80000300800 */
[----:B------:R-:W3:Y:S01]  /*b960*/  LDL.LU R2, [R1+0x4] ;  /* 0x0000040001027983 */ /* 0x000ee20000300800 */
[----:B------:R-:W-:Y:S05]  /*b970*/  YIELD ;  /* 0x0000000000007946 */ /* 0x000fea0003800000 */
[----:B------:R-:W-:Y:S01]  /*b980*/  BSSY B1, `(.L_x_322) ;  /* 0x000006d000017945 */ /* 0x000fe20003800000 */
[----:B--2---:R-:W-:-:S05]  /*b990*/  VIADD R9, R3, 0x1 ;  /* 0x0000000103097836 */ /* 0x004fca0000000000 */
[----:B------:R-:W-:-:S04]  /*b9a0*/  ISETP.NE.AND P0, PT, R9, 0x2, PT ;  /* 0x000000020900780c */ /* 0x000fc80003f05270 */
[----:B------:R-:W-:Y:S02]  /*b9b0*/  SEL R10, RZ, 0x1, P0 ;  /* 0x00000001ff0a7807 */ /* 0x000fe40000000000 */
[----:B------:R-:W-:Y:S02]  /*b9c0*/  SEL R9, R9, RZ, P0 ;  /* 0x000000ff09097207 */ /* 0x000fe40000000000 */
[----:B---3--:R-:W-:Y:S01]  /*b9d0*/  LOP3.LUT R10, R2, R10, RZ, 0x3c, !PT ;  /* 0x0000000a020a7212 */ /* 0x008fe200078e3cff */
[----:B-1----:R-:W-:Y:S06]  /*b9e0*/  @!P6 BRA `(.L_x_323) ;  /* 0x000000040098e947 */ /* 0x002fec0003800000 */
[----:B------:R-:W-:Y:S01]  /*b9f0*/  ULDC.64 UR4, c[0x0][0x3f8] ;  /* 0x0000fe0000047ab9 */ /* 0x000fe20000000a00 */
[----:B------:R-:W-:Y:S01]  /*ba00*/  IMAD.MOV.U32 R11, RZ, RZ, R8 ;  /* 0x000000ffff0b7224 */ /* 0x000fe200078e0008 */
[----:B------:R-:W-:-:S04]  /*ba10*/  ISETP.NE.U32.AND P0, PT, RZ, UR4, PT ;  /* 0x00000004ff007c0c */ /* 0x000fc8000bf05070 */
[----:B------:R-:W-:-:S13]  /*ba20*/  ISETP.NE.AND.EX P0, PT, RZ, UR5, PT, P0 ;  /* 0x00000005ff007c0c */ /* 0x000fda000bf05300 */
[----:B------:R-:W-:Y:S05]  /*ba30*/  @!P0 BRA `(.L_x_324) ;  /* 0x0000000000448947 */ /* 0x000fea0003800000 */
[----:B------:R-:W1:Y:S01]  /*ba40*/  LDC R7, c[0x0][0x41c] ;  /* 0x00010700ff077b82 */ /* 0x000e620000000800 */
[----:B------:R-:W-:Y:S01]  /*ba50*/  ULDC.64 UR6, c[0x0][0x408] ;  /* 0x0001020000067ab9 */ /* 0x000fe20000000a00 */
[----:B-1----:R-:W-:-:S13]  /*ba60*/  ISETP.NE.AND P0, PT, R7, 0x1, PT ;  /* 0x000000010700780c */ /* 0x002fda0003f05270 */
[----:B------:R-:W1:Y:S02]  /*ba70*/  @P0 LDC.64 R2, c[0x0][0x420] ;  /* 0x00010800ff020b82 */ /* 0x000e640000000a00 */
[----:B-1----:R-:W-:-:S04]  /*ba80*/  @P0 IMAD.HI.U32 R6, R8, R2, RZ ;  /* 0x0000000208060227 */ /* 0x002fc800078e00ff */
[----:B------:R-:W-:Y:S01]  /*ba90*/  IMAD.MOV.U32 R2, RZ, RZ, R8 ;  /* 0x000000ffff027224 */ /* 0x000fe200078e0008 */
[----:B------:R-:W-:-:S04]  /*baa0*/  @P0 SHF.R.U32.HI R2, RZ, R3, R6 ;  /* 0x00000003ff020219 */ /* 0x000fc80000011606 */
[--C-:B------:R-:W-:Y:S01]  /*bab0*/  SHF.R.S32.HI R3, RZ, 0x1f, R2.reuse ;  /* 0x0000001fff037819 */ /* 0x100fe20000011402 */
[----:B------:R-:W-:-:S04]  /*bac0*/  IMAD.MOV R11, RZ, RZ, -R2 ;  /* 0x000000ffff0b7224 */ /* 0x000fc800078e0a02 */
[----:B------:R-:W-:Y:S02]  /*bad0*/  IMAD R11, R7, R11, R8 ;  /* 0x0000000b070b7224 */ /* 0x000fe400078e0208 */
[----:B------:R-:W-:Y:S02]  /*bae0*/  IMAD R7, R5, UR6, RZ ;  /* 0x0000000605077c24 */ /* 0x000fe4000f8e02ff */
[----:B------:R-:W-:-:S04]  /*baf0*/  IMAD.WIDE.U32 R2, R0, UR6, R2 ;  /* 0x0000000600027c25 */ /* 0x000fc8000f8e0002 */
[----:B------:R-:W-:Y:S01]  /*bb00*/  IMAD R7, R0, UR7, R7 ;  /* 0x0000000700077c24 */ /* 0x000fe2000f8e0207 */
[----:B------:R-:W-:-:S04]  /*bb10*/  LEA R6, P0, R2, UR4, 0x2 ;  /* 0x0000000402067c11 */ /* 0x000fc8000f8010ff */
[----:B------:R-:W-:-:S04]  /*bb20*/  IADD3 R7, R7, R3, RZ ;  /* 0x0000000307077210 */ /* 0x000fc80007ffe0ff */
[----:B------:R-:W-:-:S06]  /*bb30*/  LEA.HI.X R7, R2, UR5, R7, 0x2, P0 ;  /* 0x0000000502077c11 */ /* 0x000fcc00080f1407 */
[----:B------:R1:W5:Y:S02]  /*bb40*/  LDG.E R7, desc[UR40][R6.64] ;  /* 0x0000002806077981 */ /* 0x000364000c1e1900 */
.L_x_324:
[----:B------:R-:W2:Y:S01]  /*bb50*/  S2R R3, SR_CgaCtaId ;  /* 0x0000000000037919 */ /* 0x000ea20000008800 */
[----:B------:R-:W-:-:S04]  /*bb60*/  MOV R2, 0x400 ;  /* 0x0000040000027802 */ /* 0x000fc80000000f00 */
[----:B--2---:R-:W-:Y:S02]  /*bb70*/  LEA R2, R3, R2, 0x18 ;  /* 0x0000000203027211 */ /* 0x004fe400078ec0ff */
[----:B------:R-:W-:-:S03]  /*bb80*/  SHF.L.U32 R3, R10, 0x1f, RZ ;  /* 0x0000001f0a037819 */ /* 0x000fc600000006ff */
[----:B------:R-:W-:-:S04]  /*bb90*/  IMAD R2, R9, 0x8, R2 ;  /* 0x0000000809027824 */ /* 0x000fc800078e0202 */
[----:B------:R-:W2:Y:S02]  /*bba0*/  SYNCS.PHASECHK.TRANS64.TRYWAIT P0, [R2+URZ+0x22840], R3 ;  /* 0x02284003020075a7 */ /* 0x000ea4000800017f */
[----:B--2---:R-:W-:Y:S05]  /*bbb0*/  @!P0 BRA `(.L_x_325) ;  /* 0x0000002000108947 */ /* 0x004fea0003800000 */
.L_x_378:
[----:B-1----:R-:W1:Y:S02]  /*bbc0*/  S2R R6, SR_TID.X ;  /* 0x0000000000067919 */ /* 0x002e640000002100 */
[----:B-1----:R-:W-:-:S04]  /*bbd0*/  LOP3.LUT R6, R6, 0x7f, RZ, 0xc0, !PT ;  /* 0x0000007f06067812 */ /* 0x002fc800078ec0ff */
[----:B------:R-:W-:-:S13]  /*bbe0*/  ISETP.NE.AND P0, PT, R6, RZ, PT ;  /* 0x000000ff0600720c */ /* 0x000fda0003f05270 */
[----:B------:R-:W-:Y:S05]  /*bbf0*/  @P0 BRA `(.L_x_326) ;  /* 0x00000000001c0947 */ /* 0x000fea0003800000 */
[----:B------:R-:W1:Y:S01]  /*bc00*/  S2R R6, SR_TID.X ;  /* 0x0000000000067919 */ /* 0x000e620000002100 */
[----:B------:R-:W-:-:S04]  /*bc10*/  IMAD.MOV.U32 R13, RZ, RZ, 0x3000 ;  /* 0x00003000ff0d7424 */ /* 0x000fc800078e00ff */
[----:B------:R3:W-:Y:S01]  /*bc20*/  SYNCS.ARRIVE.TRANS64 RZ, [R2+URZ+0x22830], R13 ;  /* 0x0228300d02ff79a7 */ /* 0x0007e2000800003f */
[----:B-1----:R-:W-:-:S04]  /*bc30*/  LOP3.LUT R6, R6, 0x1f, RZ, 0xc0, !PT ;  /* 0x0000001f06067812 */ /* 0x002fc800078ec0ff */
[----:B------:R-:W-:-:S13]  /*bc40*/  ISETP.NE.AND P1, PT, R6, RZ, PT ;  /* 0x000000ff0600720c */ /* 0x000fda0003f25270 */
[----:B---3--:R-:W-:Y:S05]  /*bc50*/  @!P1 BRA `(.L_x_326) ;  /* 0x0000000000049947 */ /* 0x008fea0003800000 */
[----:B------:R-:W-:Y:S01]  /*bc60*/  BPT.TRAP 0x1 ;  /* 0x000000040000795c */ /* 0x000fe20000300000 */
.L_x_326:
[----:B------:R-:W3:Y:S01]  /*bc70*/  LDL R12, [R1+0x8] ;  /* 0x00000800010c7983 */ /* 0x000ee20000100800 */
[----:B------:R-:W-:Y:S01]  /*bc80*/  MOV R6, 0x400 ;  /* 0x0000040000067802 */ /* 0x000fe20000000f00 */
[----:B------:R-:W1:Y:S01]  /*bc90*/  S2R R13, SR_CgaCtaId ;  /* 0x00000000000d7919 */ /* 0x000e620000008800 */
[----:B------:R-:W-:Y:S01]  /*bca0*/  R2UR UR9, R2 ;  /* 0x00000000020972ca */ /* 0x000fe200000e0000 */
[----:B------:R-:W-:Y:S01]  /*bcb0*/  UIADD3 UR4, UP0, UR38, 0x370, URZ ;  /* 0x0000037026047890 */ /* 0x000fe2000ff1e03f */
[----:B------:R-:W-:Y:S02]  /*bcc0*/  R2UR UR12, R4 ;  /* 0x00000000040c72ca */ /* 0x000fe400000e0000 */
[----:B-----5:R-:W-:Y:S01]  /*bcd0*/  R2UR UR13, R7 ;  /* 0x00000000070d72ca */ /* 0x020fe200000e0000 */
[----:B------:R-:W-:Y:S01]  /*bce0*/  UIADD3.X UR5, URZ, UR39, URZ, UP0, !UPT ;  /* 0x000000273f057290 */ /* 0x000fe200087fe43f */
[----:B-1----:R-:W-:-:S05]  /*bcf0*/  LEA R6, R13, R6, 0x18 ;  /* 0x000000060d067211 */ /* 0x002fca00078ec0ff */
[----:B------:R-:W-:-:S05]  /*bd00*/  IMAD R6, R9, 0x3000, R6 ;  /* 0x0000300009067824 */ /* 0x000fca00078e0206 */
[----:B------:R-:W-:Y:S01]  /*bd10*/  R2UR UR8, R6 ;  /* 0x00000000060872ca */ /* 0x000fe200000e0000 */
[----:B------:R-:W-:Y:S01]  /*bd20*/  UIADD3 UR9, UR9, 0x22830, URZ ;  /* 0x0002283009097890 */ /* 0x000fe2000fffe03f */
[----:B------:R-:W-:Y:S01]  /*bd30*/  UMOV UR6, 0x0 ;  /* 0x0000000000067882 */ /* 0x000fe20000000000 */
[----:B------:R-:W-:Y:S01]  /*bd40*/  UMOV UR7, 0x14f00000 ;  /* 0x14f0000000077882 */ /* 0x000fe20000000000 */
[----:B------:R-:W-:-:S09]  /*bd50*/  UMOV UR10, URZ ;  /* 0x0000003f000a7c82 */ /* 0x000fd20008000000 */
[----:B------:R-:W-:Y:S01]  /*bd60*/  UIADD3 UR8, UR8, 0x1c400, URZ ;  /* 0x0001c40008087890 */ /* 0x000fe2000fffe03f */
[----:B---3--:R-:W-:-:S05]  /*bd70*/  IMAD R6, R11, 0x60, R12 ;  /* 0x000000600b067824 */ /* 0x008fca00078e020c */
[----:B------:R-:W-:-:S13]  /*bd80*/  R2UR UR11, R6 ;  /* 0x00000000060b72ca */ /* 0x000fda00000e0000 */
[----:B------:R1:W-:Y:S01]  /*bd90*/  UTMALDG.4D [UR8], [UR4], desc[UR6] ;  /* 0x00000608040075b4 */ /* 0x0003e20008019000 */
[----:B------:R-:W3:Y:S02]  /*bda0*/  SYNCS.PHASECHK.TRANS64.TRYWAIT P1, [R2+URZ+0x22860], R3 ;  /* 0x02286003020075a7 */ /* 0x000ee4000802017f */
[----:B-1-3--:R-:W-:Y:S05]  /*bdb0*/  @!P1 BRA `(.L_x_327) ;  /* 0x0000001c00a49947 */ /* 0x00afea0003800000 */
.L_x_379:
        /* <DEDUP_REMOVED lines=8> */
.L_x_328:
        /* <DEDUP_REMOVED lines=33> */
.L_x_323:
[----:B------:R-:W-:Y:S05]  /*c050*/  BSYNC B1 ;  /* 0x0000000000017941 */ /* 0x000fea0003800000 */
.L_x_322:
[----:B------:R-:W-:Y:S01]  /*c060*/  VIADD R9, R9, 0x1 ;  /* 0x0000000109097836 */ /* 0x000fe20000000000 */
[----:B------:R-:W-:Y:S04]  /*c070*/  BSSY B1, `(.L_x_329) ;  /* 0x0000070000017945 */ /* 0x000fe80003800000 */
[----:B------:R-:W-:-:S04]  /*c080*/  ISETP.NE.AND P0, PT, R9, 0x2, PT ;  /* 0x000000020900780c */ /* 0x000fc80003f05270 */
[----:B------:R-:W-:Y:S02]  /*c090*/  SEL R3, RZ, 0x1, P0 ;  /* 0x00000001ff037807 */ /* 0x000fe40000000000 */
[----:B------:R-:W-:Y:S02]  /*c0a0*/  SEL R12, R9, RZ, P0 ;  /* 0x000000ff090c7207 */ /* 0x000fe40000000000 */
[----:B------:R-:W-:-:S05]  /*c0b0*/  LOP3.LUT R11, R10, R3, RZ, 0x3c, !PT ;  /* 0x000000030a0b7212 */ /* 0x000fca00078e3cff */
[----:B------:R1:W-:Y:S04]  /*c0c0*/  STL [R1+0x4], R11 ;  /* 0x0000040b01007387 */ /* 0x0003e80000100800 */
[----:B------:R1:W-:Y:S01]  /*c0d0*/  STL [R1], R12 ;  /* 0x0000000c01007387 */ /* 0x0003e20000100800 */
[----:B------:R-:W-:Y:S05]  /*c0e0*/  @!P6 BRA `(.L_x_330) ;  /* 0x0000000400a0e947 */ /* 0x000fea0003800000 */
[----:B------:R-:W-:Y:S01]  /*c0f0*/  ULDC.64 UR4, c[0x0][0x3f8] ;  /* 0x0000fe0000047ab9 */ /* 0x000fe20000000a00 */
[----:B------:R-:W-:Y:S01]  /*c100*/  VIADD R9, R8, 0xffffffff ;  /* 0xffffffff08097836 */ /* 0x000fe20000000000 */
[----:B------:R-:W-:-:S04]  /*c110*/  ISETP.NE.U32.AND P0, PT, RZ, UR4, PT ;  /* 0x00000004ff007c0c */ /* 0x000fc8000bf05070 */
[----:B------:R-:W-:-:S13]  /*c120*/  ISETP.NE.AND.EX P0, PT, RZ, UR5, PT, P0 ;  /* 0x00000005ff007c0c */ /* 0x000fda000bf05300 */
[----:B------:R-:W-:Y:S05]  /*c130*/  @!P0 BRA `(.L_x_331) ;  /* 0x0000000000448947 */ /* 0x000fea0003800000 */
[----:B------:R-:W2:Y:S01]  /*c140*/  LDC R6, c[0x0][0x41c] ;  /* 0x00010700ff067b82 */ /* 0x000ea20000000800 */
[----:B------:R-:W-:Y:S02]  /*c150*/  ULDC.64 UR6, c[0x0][0x408] ;  /* 0x0001020000067ab9 */ /* 0x000fe40000000a00 */
[----:B------:R-:W-:-:S04]  /*c160*/  IMAD R7, R5, UR6, RZ ;  /* 0x0000000605077c24 */ /* 0x000fc8000f8e02ff */
[----:B------:R-:W-:Y:S01]  /*c170*/  IMAD R7, R0, UR7, R7 ;  /* 0x0000000700077c24 */ /* 0x000fe2000f8e0207 */
[----:B--2---:R-:W-:-:S13]  /*c180*/  ISETP.NE.AND P0, PT, R6, 0x1, PT ;  /* 0x000000010600780c */ /* 0x004fda0003f05270 */
[----:B------:R-:W2:Y:S02]  /*c190*/  @P0 LDC.64 R2, c[0x0][0x420] ;  /* 0x00010800ff020b82 */ /* 0x000ea40000000a00 */
[----:B--2---:R-:W-:-:S04]  /*c1a0*/  @P0 IMAD.HI.U32 R10, R9, R2, RZ ;  /* 0x00000002090a0227 */ /* 0x004fc800078e00ff */
[----:B------:R-:W-:Y:S01]  /*c1b0*/  IMAD.MOV.U32 R2, RZ, RZ, R9 ;  /* 0x000000ffff027224 */ /* 0x000fe200078e0009 */
[----:B------:R-:W-:-:S05]  /*c1c0*/  @P0 SHF.R.U32.HI R2, RZ, R3, R10 ;  /* 0x00000003ff020219 */ /* 0x000fca000001160a */
[----:B------:R-:W-:-:S04]  /*c1d0*/  IMAD.MOV R3, RZ, RZ, -R2 ;  /* 0x000000ffff037224 */ /* 0x000fc800078e0a02 */
[----:B------:R-:W-:Y:S01]  /*c1e0*/  IMAD R9, R6, R3, R9 ;  /* 0x0000000306097224 */ /* 0x000fe200078e0209 */
[----:B------:R-:W-:-:S03]  /*c1f0*/  SHF.R.S32.HI R3, RZ, 0x1f, R2 ;  /* 0x0000001fff037819 */ /* 0x000fc60000011402 */
[----:B------:R-:W-:-:S04]  /*c200*/  IMAD.WIDE.U32 R2, R0, UR6, R2 ;  /* 0x0000000600027c25 */ /* 0x000fc8000f8e0002 */
[----:B------:R-:W-:Y:S01]  /*c210*/  IMAD.IADD R7, R7, 0x1, R3 ;  /* 0x0000000107077824 */ /* 0x000fe200078e0203 */
[----:B------:R-:W-:-:S04]  /*c220*/  LEA R6, P0, R2, UR4, 0x2 ;  /* 0x0000000402067c11 */ /* 0x000fc8000f8010ff */
[----:B------:R-:W-:-:S06]  /*c230*/  LEA.HI.X R7, R2, UR5, R7, 0x2, P0 ;  /* 0x0000000502077c11 */ /* 0x000fcc00080f1407 */
[----:B------:R2:W5:Y:S03]  /*c240*/  LDG.E R7, desc[UR40][R6.64] ;  /* 0x0000002806077981 */ /* 0x000566000c1e1900 */
.L_x_331:
[----:B------:R-:W3:Y:S01]  /*c250*/  S2R R3, SR_CgaCtaId ;  /* 0x0000000000037919 */ /* 0x000ee20000008800 */
[----:B------:R-:W-:-:S04]  /*c260*/  MOV R2, 0x400 ;  /* 0x0000040000027802 */ /* 0x000fc80000000f00 */
[----:B---3--:R-:W-:Y:S02]  /*c270*/  LEA R2, R3, R2, 0x18 ;  /* 0x0000000203027211 */ /* 0x008fe400078ec0ff */
[----:B------:R-:W-:-:S03]  /*c280*/  SHF.L.U32 R3, R11, 0x1f, RZ ;  /* 0x0000001f0b037819 */ /* 0x000fc600000006ff */
[----:B------:R-:W-:-:S04]  /*c290*/  IMAD R2, R12, 0x8, R2 ;  /* 0x000000080c027824 */ /* 0x000fc800078e0202 */
[----:B------:R-:W3:Y:S02]  /*c2a0*/  SYNCS.PHASECHK.TRANS64.TRYWAIT P0, [R2+URZ+0x22840], R3 ;  /* 0x02284003020075a7 */ /* 0x000ee4000800017f */
[----:B---3--:R-:W-:Y:S05]  /*c2b0*/  @!P0 BRA `(.L_x_332) ;  /* 0x0000001800788947 */ /* 0x008fea0003800000 */
.L_x_380:
[----:B--2---:R-:W2:Y:S02]  /*c2c0*/  S2R R6, SR_TID.X ;  /* 0x0000000000067919 */ /* 0x004ea40000002100 */
[----:B--2---:R-:W-:-:S04]  /*c2d0*/  LOP3.LUT R6, R6, 0x7f, RZ, 0xc0, !PT ;  /* 0x0000007f06067812 */ /* 0x004fc800078ec0ff */
[----:B------:R-:W-:-:S13]  /*c2e0*/  ISETP.NE.AND P0, PT, R6, RZ, PT ;  /* 0x000000ff0600720c */ /* 0x000fda0003f05270 */
[----:B------:R-:W-:Y:S05]  /*c2f0*/  @P0 BRA `(.L_x_333) ;  /* 0x00000000001c0947 */ /* 0x000fea0003800000 */
[----:B------:R-:W2:Y:S01]  /*c300*/  S2R R6, SR_TID.X ;  /* 0x0000000000067919 */ /* 0x000ea20000002100 */
[----:B-1----:R-:W-:-:S04]  /*c310*/  IMAD.MOV.U32 R11, RZ, RZ, 0x3000 ;  /* 0x00003000ff0b7424 */ /* 0x002fc800078e00ff */
[----:B------:R4:W-:Y:S01]  /*c320*/  SYNCS.ARRIVE.TRANS64 RZ, [R2+URZ+0x22830], R11 ;  /* 0x0228300b02ff79a7 */ /* 0x0009e2000800003f */
[----:B--2---:R-:W-:-:S04]  /*c330*/  LOP3.LUT R6, R6, 0x1f, RZ, 0xc0, !PT ;  /* 0x0000001f06067812 */ /* 0x004fc800078ec0ff */
[----:B------:R-:W-:-:S13]  /*c340*/  ISETP.NE.AND P1, PT, R6, RZ, PT ;  /* 0x000000ff0600720c */ /* 0x000fda0003f25270 */
[----:B----4-:R-:W-:Y:S05]  /*c350*/  @!P1 BRA `(.L_x_333) ;  /* 0x0000000000049947 */ /* 0x010fea0003800000 */
[----:B------:R-:W-:Y:S01]  /*c360*/  BPT.TRAP 0x1 ;  /* 0x000000040000795c */ /* 0x000fe20000300000 */
.L_x_333:
[----:B------:R-:W2:Y:S01]  /*c370*/  LDL R6, [R1] ;  /* 0x0000000001067983 */ /* 0x000ea20000100800 */
[----:B-1----:R-:W-:-:S03]  /*c380*/  MOV R11, 0x400 ;  /* 0x00000400000b7802 */ /* 0x002fc60000000f00 */
[----:B------:R-:W4:Y:S01]  /*c390*/  LDL R10, [R1+0x8] ;  /* 0x00000800010a7983 */ /* 0x000f220000100800 */
[----:B------:R-:W1:Y:S01]  /*c3a0*/  S2R R12, SR_CgaCtaId ;  /* 0x00000000000c7919 */ /* 0x000e620000008800 */
[----:B------:R-:W-:Y:S01]  /*c3b0*/  R2UR UR9, R2 ;  /* 0x00000000020972ca */ /* 0x000fe200000e0000 */
[----:B------:R-:W-:Y:S01]  /*c3c0*/  UIADD3 UR4, UP0, UR38, 0x370, URZ ;  /* 0x0000037026047890 */ /* 0x000fe2000ff1e03f */
[----:B------:R-:W-:Y:S02]  /*c3d0*/  R2UR UR12, R4 ;  /* 0x00000000040c72ca */ /* 0x000fe400000e0000 */
[----:B-----5:R-:W-:Y:S01]  /*c3e0*/  R2UR UR13, R7 ;  /* 0x00000000070d72ca */ /* 0x020fe200000e0000 */
[----:B------:R-:W-:Y:S01]  /*c3f0*/  UIADD3.X UR5, URZ, UR39, URZ, UP0, !UPT ;  /* 0x000000273f057290 */ /* 0x000fe200087fe43f */
[----:B-1----:R-:W-:-:S07]  /*c400*/  LEA R11, R12, R11, 0x18 ;  /* 0x0000000b0c0b7211 */ /* 0x002fce00078ec0ff */
[----:B------:R-:W-:Y:S01]  /*c410*/  UIADD3 UR9, UR9, 0x22830, URZ ;  /* 0x0002283009097890 */ /* 0x000fe2000fffe03f */
[----:B------:R-:W-:Y:S01]  /*c420*/  UMOV UR6, 0x0 ;  /* 0x0000000000067882 */ /* 0x000fe20000000000 */
[----:B------:R-:W-:Y:S01]  /*c430*/  UMOV UR7, 0x14f00000 ;  /* 0x14f0000000077882 */ /* 0x000fe20000000000 */
[----:B------:R-:W-:Y:S01]  /*c440*/  UMOV UR10, URZ ;  /* 0x0000003f000a7c82 */ /* 0x000fe20008000000 */
[----:B--2---:R-:W-:-:S05]  /*c450*/  IMAD R6, R6, 0x3000, R11 ;  /* 0x0000300006067824 */ /* 0x004fca00078e020b */
[----:B------:R-:W-:Y:S01]  /*c460*/  R2UR UR8, R6 ;  /* 0x00000000060872ca */ /* 0x000fe200000e0000 */
[----:B----4-:R-:W-:-:S05]  /*c470*/  IMAD R9, R9, 0x60, R10 ;  /* 0x0000006009097824 */ /* 0x010fca00078e020a */
[----:B------:R-:W-:-:S07]  /*c480*/  R2UR UR11, R9 ;  /* 0x00000000090b72ca */ /* 0x000fce00000e0000 */
[----:B------:R-:W-:-:S09]  /*c490*/  UIADD3 UR8, UR8, 0x1c400, URZ ;  /* 0x0001c40008087890 */ /* 0x000fd2000fffe03f */
[----:B------:R1:W-:Y:S01]  /*c4a0*/  UTMALDG.4D [UR8], [UR4], desc[UR6] ;  /* 0x00000608040075b4 */ /* 0x0003e20008019000 */
[----:B------:R-:W2:Y:S02]  /*c4b0*/  SYNCS.PHASECHK.TRANS64.TRYWAIT P1, [R2+URZ+0x22860], R3 ;  /* 0x02286003020075a7 */ /* 0x000ea4000802017f */
[----:B-12---:R-:W-:Y:S05]  /*c4c0*/  @!P1 BRA `(.L_x_334) ;  /* 0x0000001800089947 */ /* 0x006fea0003800000 */
.L_x_381:
[----:B------:R-:W-:Y:S05]  /*c4d0*/  @P0 BRA `(.L_x_335) ;  /* 0x00000000001c0947 */ /* 0x000fea0003800000 */
[----:B------:R-:W2:Y:S01]  /*c4e0*/  S2R R6, SR_TID.X ;  /* 0x0000000000067919 */ /* 0x000ea20000002100 */
[----:B-1-3--:R-:W-:-:S04]  /*c4f0*/  IMAD.MOV.U32 R3, RZ, RZ, 0xc000 ;  /* 0x0000c000ff037424 */ /* 0x00afc800078e00ff */
[----:B------:R4:W-:Y:S01]  /*c500*/  SYNCS.ARRIVE.TRANS64 RZ, [R2+URZ+0x22850], R3 ;  /* 0x0228500302ff79a7 */ /* 0x0009e2000800003f */
[----:B--2---:R-:W-:-:S04]  /*c510*/  LOP3.LUT R6, R6, 0x1f, RZ, 0xc0, !PT ;  /* 0x0000001f06067812 */ /* 0x004fc800078ec0ff */
[----:B------:R-:W-:-:S13]  /*c520*/  ISETP.NE.AND P1, PT, R6, RZ, PT ;  /* 0x000000ff0600720c */ /* 0x000fda0003f25270 */
[----:B----4-:R-:W-:Y:S05]  /*c530*/  @!P1 BRA `(.L_x_335) ;  /* 0x0000000000049947 */ /* 0x010fea0003800000 */
[----:B------:R-:W-:Y:S01]  /*c540*/  BPT.TRAP 0x1 ;  /* 0x000000040000795c */ /* 0x000fe20000300000 */
.L_x_335:
[----:B-1-3--:R-:W2:Y:S01]  /*c550*/  LDL R3, [R1] ;  /* 0x0000000001037983 */ /* 0x00aea20000100800 */
[----:B------:R-:W-:Y:S01]  /*c560*/  MOV R6, 0x400 ;  /* 0x0000040000067802 */ /* 0x000fe20000000f00 */
        /* <DEDUP_REMOVED lines=13> */
[----:B--2---:R-:W-:-:S05]  /*c640*/  IMAD R2, R3, 0xc000, R6 ;  /* 0x0000c00003027824 */ /* 0x004fca00078e0206 */
        /* <DEDUP_REMOVED lines=18> */
.L_x_330:
[----:B------:R-:W-:Y:S05]  /*c770*/  BSYNC B1 ;  /* 0x0000000000017941 */ /* 0x000fea0003800000 */
.L_x_329:
[C---:B------:R-:W-:Y:S01]  /*c780*/  ISETP.GT.AND P0, PT, R8.reuse, 0x1, PT ;  /* 0x000000010800780c */ /* 0x040fe20003f04270 */
[----:B------:R-:W-:-:S04]  /*c790*/  VIADD R2, R8, 0xfffffffe ;  /* 0xfffffffe08027836 */ /* 0x000fc80000000000 */
[----:B------:R-:W-:-:S08]  /*c7a0*/  IMAD.MOV.U32 R8, RZ, RZ, R2 ;  /* 0x000000ffff087224 */ /* 0x000fd000078e0002 */
[----:B------:R-:W-:Y:S05]  /*c7b0*/  @P0 BRA `(.L_x_336) ;  /* 0xfffffff000640947 */ /* 0x000fea000383ffff */
.L_x_312:
[----:B------:R-:W-:Y:S05]  /*c7c0*/  BSYNC B0 ;  /* 0x0000000000007941 */ /* 0x000fea0003800000 */
.L_x_311:
[----:B------:R-:W2:Y:S01]  /*c7d0*/  LDL.LU R3, [R1] ;  /* 0x0000000001037983 */ /* 0x000ea20000300800 */
[----:B------:R-:W-:Y:S01]  /*c7e0*/  BSSY B0, `(.L_x_337) ;  /* 0x0000016000007945 */ /* 0x000fe20003800000 */
[----:B------:R-:W3:Y:S02]  /*c7f0*/  S2R R2, SR_TID.X ;  /* 0x0000000000027919 */ /* 0x000ee40000002100 */
[----:B---3--:R-:W-:-:S04]  /*c800*/  LOP3.LUT R2, R2, 0x1f, RZ, 0xc0, !PT ;  /* 0x0000001f02027812 */ /* 0x008fc800078ec0ff */
[----:B------:R-:W-:Y:S02]  /*c810*/  ISETP.NE.AND P1, PT, R2, RZ, PT ;  /* 0x000000ff0200720c */ /* 0x000fe40003f25270 */
[----:B--2---:R-:W-:-:S04]  /*c820*/  IADD3 R0, R3, 0x1, RZ ;  /* 0x0000000103007810 */ /* 0x004fc80007ffe0ff */
[----:B------:R-:W-:-:S04]  /*c830*/  ISETP.NE.AND P0, PT, R0, 0x2, PT ;  /* 0x000000020000780c */ /* 0x000fc80003f05270 */
[----:B------:R-:W-:Y:S02]  /*c840*/  SEL R2, R0, RZ, P0 ;  /* 0x000000ff00027207 */ /* 0x000fe40000000000 */
[----:B------:R-:W-:-:S03]  /*c850*/  SEL R0, RZ, 0x1, P0 ;  /* 0x00000001ff007807 */ /* 0x000fc60000000000 */
[----:B------:R2:W-:Y:S01]  /*c860*/  STL [R1], R2 ;  /* 0x0000000201007387 */ /* 0x0005e20000100800 */
[----:B------:R-:W-:Y:S05]  /*c870*/  @P1 BRA `(.L_x_338) ;  /* 0x0000000000301947 */ /* 0x000fea0003800000 */
[----:B------:R-:W3:Y:S01]  /*c880*/  S2R R7, SR_LANEID ;  /* 0x0000000000077919 */ /* 0x000ee20000000000 */
[----:B------:R-:W-:Y:S01]  /*c890*/  VOTEU.ANY UR4, UPT, PT ;  /* 0x0000000000047886 */ /* 0x000fe200038e0100 */
[----:B--2---:R-:W2:Y:S01]  /*c8a0*/  LDC.64 R2, c[0x0][0xc38] ;  /* 0x00030e00ff027b82 */ /* 0x004ea20000000a00 */
[----:B------:R-:W3:Y:S08]  /*c8b0*/  FLO.U32 R4, UR4 ;  /* 0x0000000400047d00 */ /* 0x000ef000080e0000 */
[----:B------:R-:W2:Y:S01]  /*c8c0*/  POPC R5, UR4 ;  /* 0x0000000400057d09 */ /* 0x000ea20008000000 */
[----:B---3--:R-:W-:-:S13]  /*c8d0*/  ISETP.EQ.U32.AND P0, PT, R4, R7, PT ;  /* 0x000000070400720c */ /* 0x008fda0003f02070 */
[----:B--2---:R-:W2:Y:S01]  /*c8e0*/  @P0 ATOMG.E.ADD.STRONG.GPU PT, R3, desc[UR40][R2.64], R5 ;  /* 0x00000005020309a8 */ /* 0x004ea200081ee1e8 */
[----:B------:R-:W3:Y:S02]  /*c8f0*/  S2R R6, SR_LTMASK ;  /* 0x0000000000067919 */ /* 0x000ee40000003900 */
[----:B---3--:R-:W-:-:S04]  /*c900*/  LOP3.LUT R6, R6, UR4, RZ, 0xc0, !PT ;  /* 0x0000000406067c12 */ /* 0x008fc8000f8ec0ff */
[----:B------:R-:W3:Y:S01]  /*c910*/  POPC R7, R6 ;  /* 0x0000000600077309 */ /* 0x000ee20000000000 */
[----:B--2---:R-:W3:Y:S02]  /*c920*/  SHFL.IDX PT, R4, R3, R4, 0x1f ;  /* 0x00001f0403047589 */ /* 0x004ee400000e0000 */
[----:B---3--:R-:W-:-:S07]  /*c930*/  IADD3 R16, R4, UR37, R7 ;  /* 0x0000002504107c10 */ /* 0x008fce000fffe007 */
.L_x_338:
[----:B------:R-:W-:Y:S05]  /*c940*/  BSYNC B0 ;  /* 0x0000000000007941 */ /* 0x000fea0003800000 */
.L_x_337:
[----:B--2---:R-:W2:Y:S02]  /*c950*/  LDL.LU R2, [R1+0x4] ;  /* 0x0000040001027983 */ /* 0x004ea40000300800 */
[----:B--2---:R-:W-:-:S05]  /*c960*/  LOP3.LUT R2, R2, R0, RZ, 0x3c, !PT ;  /* 0x0000000002027212 */ /* 0x004fca00078e3cff */
[----:B------:R2:W-:Y:S02]  /*c970*/  STL [R1+0x4], R2 ;  /* 0x0000040201007387 */ /* 0x0005e40000100800 */
.L_x_294:
[----:B------:R-:W-:Y:S05]  /*c980*/  BSYNC B6 ;  /* 0x0000000000067941 */ /* 0x000fea0003800000 */
.L_x_292:
[----:B------:R-:W-:-:S03]  /*c990*/  UMOV UR4, 0xffffffff ;  /* 0xffffffff00047882 */ /* 0x000fc60000000000 */
[----:B------:R-:W-:Y:S05]  /*c9a0*/  BRA.DIV UR4, `(.L_x_339) ;  /* 0x0000001204e47947 */ /* 0x000fea000b800000 */
[----:B------:R3:W4:Y:S04]  /*c9b0*/  SHFL.IDX PT, R4, R16, RZ, 0x1f ;  /* 0x00001fff10047589 */ /* 0x00072800000e0000 */
[----:B------:R3:W0:Y:S02]  /*c9c0*/  SHFL.IDX PT, R5, R16, 0x1, 0x1f ;  /* 0x00201f0010057f89 */ /* 0x00062400000e0000 */
.L_x_385:
[----:B0-----:R-:W0:Y:S01]  /*c9d0*/  S2R R0, SR_TID.X ;  /* 0x0000000000007919 */ /* 0x001e220000002100 */
[----:B------:R-:W-:Y:S01]  /*c9e0*/  ULDC UR4, c[0x0][0xc14] ;  /* 0x0003050000047ab9 */ /* 0x000fe20000000800 */
[----:B------:R-:W-:Y:S01]  /*c9f0*/  BSSY B0, `(.L_x_340) ;  /* 0x000000b000007945 */ /* 0x000fe20003800000 */
[----:B------:R-:W-:Y:S01]  /*ca00*/  IMAD.MOV.U32 R3, RZ, RZ, RZ ;  /* 0x000000ffff037224 */ /* 0x000fe200078e00ff */
[----:B0-----:R-:W-:Y:S01]  /*ca10*/  LOP3.LUT R8, R0, 0x1f, RZ, 0xc0, !PT ;  /* 0x0000001f00087812 */ /* 0x001fe200078ec0ff */
[----:B------:R-:W-:-:S03]  /*ca20*/  IMAD.U32 R0, RZ, RZ, UR4 ;  /* 0x00000004ff007e24 */ /* 0x000fc6000f8e00ff */
[C---:B------:R-:W-:Y:S01]  /*ca30*/  ISETP.NE.AND P0, PT, R8.reuse, 0x1f, PT ;  /* 0x0000001f0800780c */ /* 0x040fe20003f05270 */
[----:B------:R-:W-:-:S05]  /*ca40*/  IMAD.IADD R7, R8, 0x1, R19 ;  /* 0x0000000108077824 */ /* 0x000fca00078e0213 */
[----:B------:R-:W-:-:S13]  /*ca50*/  ISETP.GE.OR P0, PT, R7, R0, !P0 ;  /* 0x000000000700720c */ /* 0x000fda0004706670 */
[----:B------:R-:W-:Y:S05]  /*ca60*/  @P0 BRA `(.L_x_341) ;  /* 0x00000000000c0947 */ /* 0x000fea0003800000 */
[----:B--2---:R-:W0:Y:S02]  /*ca70*/  LDC.64 R2, c[0x0][0xc58] ;  /* 0x00031600ff027b82 */ /* 0x004e240000000a00 */
[----:B0-----:R-:W-:-:S06]  /*ca80*/  IMAD.WIDE R2, R7, 0x4, R2 ;  /* 0x0000000407027825 */ /* 0x001fcc00078e0202 */
[----:B------:R0:W5:Y:S02]  /*ca90*/  LDG.E R3, desc[UR40][R2.64] ;  /* 0x0000002802037981 */ /* 0x000164000c1e1900 */
.L_x_341:
[----:B------:R-:W-:Y:S05]  /*caa0*/  BSYNC B0 ;  /* 0x0000000000007941 */ /* 0x000fea0003800000 */
.L_x_340:
[----:B------:R-:W-:-:S03]  /*cab0*/  UMOV UR4, 0xffffffff ;  /* 0xffffffff00047882 */ /* 0x000fc60000000000 */
[----:B------:R-:W-:Y:S05]  /*cac0*/  BRA.DIV UR4, `(.L_x_342) ;  /* 0x0000001204e87947 */ /* 0x000fea000b800000 */
[----:B-----5:R-:W0:Y:S01]  /*cad0*/  SHFL.UP PT, R14, R3, 0x1, RZ ;  /* 0x04200000030e7989 */ /* 0x020e2200000e00ff */
[C---:B------:R-:W-:Y:S02]  /*cae0*/  ISETP.NE.AND P0, PT, R8.reuse, RZ, PT ;  /* 0x000000ff0800720c */ /* 0x040fe40003f05270 */
[----:B------:R-:W-:Y:S02]  /*caf0*/  ISETP.GE.U32.AND P1, PT, R8, 0x2, PT ;  /* 0x000000020800780c */ /* 0x000fe40003f26070 */
[----:B0-----:R-:W-:Y:S02]  /*cb00*/  SEL R14, R14, RZ, P0 ;  /* 0x000000ff0e0e7207 */ /* 0x001fe40000000000 */
[----:B------:R-:W-:-:S03]  /*cb10*/  ISETP.GE.U32.AND P0, PT, R8, 0x4, PT ;  /* 0x000000040800780c */ /* 0x000fc60003f06070 */
[----:B------:R-:W-:-:S05]  /*cb20*/  IMAD.IADD R13, R3, 0x1, R14 ;  /* 0x00000001030d7824 */ /* 0x000fca00078e020e */
[----:B------:R-:W2:Y:S02]  /*cb30*/  SHFL.UP PT, R14, R13, 0x2, RZ ;  /* 0x044000000d0e7989 */ /* 0x000ea400000e00ff */
[----:B--2---:R-:W-:Y:S02]  /*cb40*/  SEL R2, R14, RZ, P1 ;  /* 0x000000ff0e027207 */ /* 0x004fe40000800000 */
        /* <DEDUP_REMOVED lines=12> */
[----:B------:R0:W2:Y:S02]  /*cc10*/  SHFL.IDX PT, R14, R2, 0x1f, 0x1f ;  /* 0x03e01f00020e7f89 */ /* 0x0000a400000e0000 */
.L_x_393:
[----:B------:R-:W-:Y:S02]  /*cc20*/  ULDC UR4, c[0x0][0xc10] ;  /* 0x0003040000047ab9 */ /* 0x000fe40000000800 */
[----:B---3--:R-:W-:-:S04]  /*cc30*/  IMAD.U32 R16, RZ, RZ, UR4 ;  /* 0x00000004ff107e24 */ /* 0x008fc8000f8e00ff */
[----:B--2---:R-:W-:-:S04]  /*cc40*/  IMAD R6, R14, R16, RZ ;  /* 0x000000100e067224 */ /* 0x004fc800078e02ff */
[----:B------:R-:W-:-:S05]  /*cc50*/  IMAD.IADD R5, R5, 0x1, R6 ;  /* 0x0000000105057824 */ /* 0x000fca00078e0206 */
[----:B----4-:R-:W-:-:S13]  /*cc60*/  ISETP.GT.AND P0, PT, R5, R4, PT ;  /* 0x000000040500720c */ /* 0x010fda0003f04270 */
[----:B------:R-:W-:Y:S05]  /*cc70*/  @P0 BRA `(.L_x_343) ;  /* 0x0000000000b40947 */ /* 0x000fea0003800000 */
[----:B------:R-:W2:Y:S02]  /*cc80*/  LDC R0, c[0x0][0xc14] ;  /* 0x00030500ff007b82 */ /* 0x000ea40000000800 */
.L_x_348:
[----:B------:R-:W-:-:S05]  /*cc90*/  VIADD R19, R19, 0x1f ;  /* 0x0000001f13137836 */ /* 0x000fca0000000000 */
[----:B--2---:R-:W-:-:S13]  /*cca0*/  ISETP.GE.AND P0, PT, R19, R0, PT ;  /* 0x000000001300720c */ /* 0x004fda0003f06270 */
[----:B------:R-:W-:Y:S05]  /*ccb0*/  @P0 BRA `(.L_x_344) ;  /* 0x00000004005c0947 */ /* 0x000fea0003800000 */
[----:B0-----:R-:W0:Y:S01]  /*ccc0*/  S2R R2, SR_TID.X ;  /* 0x0000000000027919 */ /* 0x001e220000002100 */
[----:B------:R-:W-:Y:S01]  /*ccd0*/  BSSY B0, `(.L_x_345) ;  /* 0x000000a000007945 */ /* 0x000fe20003800000 */
[----:B------:R-:W-:Y:S01]  /*cce0*/  IMAD.MOV.U32 R3, RZ, RZ, RZ ;  /* 0x000000ffff037224 */ /* 0x000fe200078e00ff */
[----:B0-----:R-:W-:-:S04]  /*ccf0*/  LOP3.LUT R8, R2, 0x1f, RZ, 0xc0, !PT ;  /* 0x0000001f02087812 */ /* 0x001fc800078ec0ff */
[C---:B------:R-:W-:Y:S01]  /*cd00*/  ISETP.NE.AND P1, PT, R8.reuse, 0x1f, PT ;  /* 0x0000001f0800780c */ /* 0x040fe20003f25270 */
[----:B------:R-:W-:-:S05]  /*cd10*/  IMAD.IADD R7, R8, 0x1, R19 ;  /* 0x0000000108077824 */ /* 0x000fca00078e0213 */
[----:B------:R-:W-:-:S13]  /*cd20*/  ISETP.GE.OR P0, PT, R7, R0, !P1 ;  /* 0x000000000700720c */ /* 0x000fda0004f06670 */
[----:B------:R-:W-:Y:S05]  /*cd30*/  @P0 BRA `(.L_x_346) ;  /* 0x00000000000c0947 */ /* 0x000fea0003800000 */
[----:B------:R-:W0:Y:S02]  /*cd40*/  LDC.64 R2, c[0x0][0xc58] ;  /* 0x00031600ff027b82 */ /* 0x000e240000000a00 */
[----:B0-----:R-:W-:-:S06]  /*cd50*/  IMAD.WIDE R2, R7, 0x4, R2 ;  /* 0x0000000407027825 */ /* 0x001fcc00078e0202 */
[----:B------:R0:W5:Y:S02]  /*cd60*/  LDG.E R3, desc[UR40][R2.64] ;  /* 0x0000002802037981 */ /* 0x000164000c1e1900 */
.L_x_346:
[----:B------:R-:W-:Y:S05]  /*cd70*/  BSYNC B0 ;  /* 0x0000000000007941 */ /* 0x000fea0003800000 */
.L_x_345:
[----:B------:R-:W-:-:S03]  /*cd80*/  UMOV UR4, 0xffffffff ;  /* 0xffffffff00047882 */ /* 0x000fc60000000000 */
[----:B------:R-:W-:Y:S05]  /*cd90*/  BRA.DIV UR4, `(.L_x_347) ;  /* 0x0000001604047947 */ /* 0x000fea000b800000 */
[----:B-----5:R-:W2:Y:S01]  /*cda0*/  SHFL.UP PT, R14, R3, 0x1, RZ ;  /* 0x04200000030e7989 */ /* 0x020ea200000e00ff */
[C---:B------:R-:W-:Y:S02]  /*cdb0*/  ISETP.NE.AND P0, PT, R8.reuse, RZ, PT ;  /* 0x000000ff0800720c */ /* 0x040fe40003f05270 */
[----:B------:R-:W-:Y:S02]  /*cdc0*/  ISETP.GE.U32.AND P1, PT, R8, 0x2, PT ;  /* 0x000000020800780c */ /* 0x000fe40003f26070 */
[----:B--2---:R-:W-:Y:S02]  /*cdd0*/  SEL R14, R14, RZ, P0 ;  /* 0x000000ff0e0e7207 */ /* 0x004fe40000000000 */
[----:B------:R-:W-:Y:S02]  /*cde0*/  ISETP.GE.U32.AND P0, PT, R8, 0x4, PT ;  /* 0x000000040800780c */ /* 0x000fe40003f06070 */
[----:B------:R-:W-:-:S05]  /*cdf0*/  IADD3 R13, R3, R14, RZ ;  /* 0x0000000e030d7210 */ /* 0x000fca0007ffe0ff */
        /* <DEDUP_REMOVED lines=15> */
.L_x_401:
[----:B------:R-:W-:Y:S02]  /*cef0*/  ULDC UR4, c[0x0][0xc10] ;  /* 0x0003040000047ab9 */ /* 0x000fe40000000800 */
[----:B------:R-:W-:-:S04]  /*cf00*/  IMAD.U32 R16, RZ, RZ, UR4 ;  /* 0x00000004ff107e24 */ /* 0x000fc8000f8e00ff */
[----:B--2---:R-:W-:-:S04]  /*cf10*/  IMAD R6, R14, R16, RZ ;  /* 0x000000100e067224 */ /* 0x004fc800078e02ff */
[----:B------:R-:W-:-:S05]  /*cf20*/  IMAD.IADD R5, R6, 0x1, R5 ;  /* 0x0000000106057824 */ /* 0x000fca00078e0205 */
[----:B------:R-:W-:-:S13]  /*cf30*/  ISETP.GT.AND P0, PT, R5, R4, PT ;  /* 0x000000040500720c */ /* 0x000fda0003f04270 */
[----:B------:R-:W-:Y:S05]  /*cf40*/  @!P0 BRA `(.L_x_348) ;  /* 0xfffffffc00508947 */ /* 0x000fea000383ffff */
.L_x_343:
[----:B------:R-:W-:Y:S01]  /*cf50*/  IMAD.IADD R6, R5, 0x1, -R6 ;  /* 0x0000000105067824 */ /* 0x000fe200078e0a06 */
[----:B------:R-:W-:-:S03]  /*cf60*/  UMOV UR4, 0xffffffff ;  /* 0xffffffff00047882 */ /* 0x000fc60000000000 */
[----:B------:R-:W-:-:S05]  /*cf70*/  IMAD R5, R2, R16, R6 ;  /* 0x0000001002057224 */ /* 0x000fca00078e0206 */
[----:B------:R-:W-:Y:S01]  /*cf80*/  ISETP.GT.AND P6, PT, R5, R4, PT ;  /* 0x000000040500720c */ /* 0x000fe20003fc4270 */
[----:B------:R-:W-:-:S12]  /*cf90*/  BRA.DIV UR4, `(.L_x_349) ;  /* 0x0000001604547947 */ /* 0x000fd8000b800000 */
[----:B------:R-:W-:-:S04]  /*cfa0*/  VOTE.ANY R7, PT, !P6 ;  /* 0x0000000000077806 */ /* 0x000fc800070e0100 */
[----:B------:R-:W2:Y:S02]  /*cfb0*/  POPC R5, R7 ;  /* 0x0000000700057309 */ /* 0x000ea40000000000 */
[----:B--2---:R2:W3:Y:S02]  /*cfc0*/  SHFL.IDX PT, R17, R3, R5, 0x1f ;  /* 0x00001f0503117589 */ /* 0x0044e400000e0000 */
.L_x_405:
[----:B------:R-:W-:Y:S01]  /*cfd0*/  ISETP.NE.AND P0, PT, R7, RZ, PT ;  /* 0x000000ff0700720c */ /* 0x000fe20003f05270 */
[----:B------:R-:W-:-:S12]  /*cfe0*/  IMAD.MOV.U32 R14, RZ, RZ, RZ ;  /* 0x000000ffff0e7224 */ /* 0x000fd800078e00ff */
[----:B------:R-:W-:Y:S05]  /*cff0*/  @!P0 BRA `(.L_x_350) ;  /* 0x0000000000108947 */ /* 0x000fea0003800000 */
[----:B------:R-:W-:Y:S01]  /*d000*/  UMOV UR4, 0xffffffff ;  /* 0xffffffff00047882 */ /* 0x000fe20000000000 */
[----:B-1----:R-:W-:Y:S02]  /*d010*/  VIADD R12, R5, 0xffffffff ;  /* 0xffffffff050c7836 */ /* 0x002fe40000000000 */
[----:B------:R-:W-:Y:S05]  /*d020*/  BRA.DIV UR4, `(.L_x_351) ;  /* 0x0000001604787947 */ /* 0x000fea000b800000 */
[----:B------:R4:W1:Y:S02]  /*d030*/  SHFL.IDX PT, R14, R2, R12, 0x1f ;  /* 0x00001f0c020e7589 */ /* 0x00086400000e0000 */
.L_x_350:
[----:B---3--:R-:W-:Y:S01]  /*d040*/  IABS R7, R17 ;  /* 0x0000001100077213 */ /* 0x008fe20000000000 */
[----:B-1----:R-:W-:Y:S02]  /*d050*/  IMAD R16, R14, R16, R6 ;  /* 0x000000100e107224 */ /* 0x002fe400078e0206 */
[----:B------:R-:W-:Y:S01]  /*d060*/  IMAD.IADD R19, R5, 0x1, R19 ;  /* 0x0000000105137824 */ /* 0x000fe200078e0213 */
[----:B------:R-:W1:Y:S08]  /*d070*/  I2F.RP R8, R7 ;  /* 0x0000000700087306 */ /* 0x000e700000209400 */
[----:B-1----:R-:W2:Y:S02]  /*d080*/  MUFU.RCP R8, R8 ;  /* 0x0000000800087308 */ /* 0x002ea40000001000 */
[----:B--2---:R-:W-:-:S06]  /*d090*/  VIADD R3, R8, 0xffffffe ;  /* 0x0ffffffe08037836 */ /* 0x004fcc0000000000 */
[----:B------:R-:W0:Y:S02]  /*d0a0*/  F2I.FTZ.U32.TRUNC.NTZ R3, R3 ;  /* 0x0000000300037305 */ /* 0x000e24000021f000 */
[----:B0---4-:R-:W-:-:S04]  /*d0b0*/  IMAD.MOV R2, RZ, RZ, -R3 ;  /* 0x000000ffff027224 */ /* 0x011fc800078e0a03 */
[----:B------:R-:W-:Y:S02]  /*d0c0*/  IMAD R9, R2, R7, RZ ;  /* 0x0000000702097224 */ /* 0x000fe400078e02ff */
[----:B------:R-:W-:-:S04]  /*d0d0*/  IMAD.MOV.U32 R2, RZ, RZ, RZ ;  /* 0x000000ffff027224 */ /* 0x000fc800078e00ff */
[----:B------:R-:W-:-:S04]  /*d0e0*/  IMAD.HI.U32 R6, R3, R9, R2 ;  /* 0x0000000903067227 */ /* 0x000fc800078e0002 */
[----:B------:R-:W-:Y:S01]  /*d0f0*/  IMAD.IADD R2, R4, 0x1, -R16 ;  /* 0x0000000104027824 */ /* 0x000fe200078e0a10 */
[----:B------:R-:W-:-:S04]  /*d100*/  IABS R4, R17 ;  /* 0x0000001100047213 */ /* 0x000fc80000000000 */
[----:B------:R-:W-:Y:S02]  /*d110*/  IABS R3, R2 ;  /* 0x0000000200037213 */ /* 0x000fe40000000000 */
[----:B------:R-:W-:-:S03]  /*d120*/  IADD3 R4, RZ, -R4, RZ ;  /* 0x80000004ff047210 */ /* 0x000fc60007ffe0ff */
[----:B------:R-:W-:-:S04]  /*d130*/  IMAD.HI.U32 R6, R6, R3, RZ ;  /* 0x0000000306067227 */ /* 0x000fc800078e00ff */
[----:B------:R-:W-:Y:S01]  /*d140*/  IMAD R4, R6, R4, R3 ;  /* 0x0000000406047224 */ /* 0x000fe200078e0203 */
[----:B------:R-:W-:-:S04]  /*d150*/  LOP3.LUT R3, R2, R17, RZ, 0x3c, !PT ;  /* 0x0000001102037212 */ /* 0x000fc800078e3cff */
[----:B------:R-:W-:-:S13]  /*d160*/  ISETP.GT.U32.AND P0, PT, R7, R4, PT ;  /* 0x000000040700720c */ /* 0x000fda0003f04070 */
[----:B------:R-:W-:Y:S02]  /*d170*/  @!P0 IMAD.IADD R4, R4, 0x1, -R7 ;  /* 0x0000000104048824 */ /* 0x000fe400078e0a07 */
[----:B------:R-:W-:-:S03]  /*d180*/  @!P0 VIADD R6, R6, 0x1 ;  /* 0x0000000106068836 */ /* 0x000fc60000000000 */
[----:B------:R-:W-:-:S13]  /*d190*/  ISETP.GE.U32.AND P0, PT, R4, R7, PT ;  /* 0x000000070400720c */ /* 0x000fda0003f06070 */
        /* <DEDUP_REMOVED lines=9> */
.L_x_344:
[----:B------:R-:W-:Y:S01]  /*d230*/  UMOV UR4, URZ ;  /* 0x0000003f00047c82 */ /* 0x000fe20008000000 */
[----:B------:R-:W-:Y:S01]  /*d240*/  UMOV UR5, URZ ;  /* 0x0000003f00057c82 */ /* 0x000fe20008000000 */
[----:B------:R-:W-:Y:S01]  /*d250*/  ULDC UR6, c[0x0][0xc14] ;  /* 0x0003050000067ab9 */ /* 0x000fe20000000800 */
[----:B------:R-:W-:Y:S02]  /*d260*/  IMAD.MOV.U32 R16, RZ, RZ, R4 ;  /* 0x000000ffff107224 */ /* 0x000fe400078e0004 */
[----:B------:R-:W-:Y:S02]  /*d270*/  IMAD.U32 R17, RZ, RZ, UR4 ;  /* 0x00000004ff117e24 */ /* 0x000fe4000f8e00ff */
[----:B------:R-:W-:Y:S02]  /*d280*/  IMAD.U32 R18, RZ, RZ, UR5 ;  /* 0x00000005ff127e24 */ /* 0x000fe4000f8e00ff */
[----:B------:R-:W-:-:S07]  /*d290*/  IMAD.U32 R19, RZ, RZ, UR6 ;  /* 0x00000006ff137e24 */ /* 0x000fce000f8e00ff */
.L_x_352:
[----:B0-----:R-:W0:Y:S01]  /*d2a0*/  S2R R2, SR_TID.X ;  /* 0x0000000000027919 */ /* 0x001e220000002100 */
[----:B------:R-:W-:Y:S05]  /*d2b0*/  WARPSYNC.ALL ;  /* 0x0000000000007948 */ /* 0x000fea0003800000 */
[----:B------:R-:W-:Y:S01]  /*d2c0*/  BAR.SYNC.DEFER_BLOCKING 0x4, 0x120 ;  /* 0x0104800000007b1d */ /* 0x000fe20000010000 */
[----:B0-----:R-:W-:-:S04]  /*d2d0*/  LOP3.LUT R2, R2, 0x1f, RZ, 0xc0, !PT ;  /* 0x0000001f02027812 */ /* 0x001fc800078ec0ff */
[----:B------:R-:W-:-:S13]  /*d2e0*/  ISETP.NE.AND P0, PT, R2, RZ, PT ;  /* 0x000000ff0200720c */ /* 0x000fda0003f05270 */
[----:B------:R-:W0:Y:S01]  /*d2f0*/  @!P0 S2R R3, SR_CgaCtaId ;  /* 0x0000000000038919 */ /* 0x000e220000008800 */
[----:B------:R-:W-:-:S04]  /*d300*/  @!P0 MOV R2, 0x400 ;  /* 0x0000040000028802 */ /* 0x000fc80000000f00 */
[----:B0-----:R-:W-:-:S05]  /*d310*/  @!P0 LEA R2, R3, R2, 0x18 ;  /* 0x0000000203028211 */ /* 0x001fca00078ec0ff */
[----:B------:R2:W-:Y:S01]  /*d320*/  @!P0 STS.128 [R2+0x228d0], R16 ;  /* 0x0228d01002008388 */ /* 0x0005e20000000c00 */
[----:B------:R-:W-:Y:S06]  /*d330*/  BAR.ARV 0x5, 0x120 ;  /* 0x0144800000007b1d */ /* 0x000fec0000002000 */
[----:B------:R-:W-:-:S13]  /*d340*/  ISETP.GE.AND P0, PT, R19, R0, PT ;  /* 0x000000001300720c */ /* 0x000fda0003f06270 */
[----:B------:R-:W-:Y:S05]  /*d350*/  @!P0 BRA `(.L_x_353) ;  /* 0xffffffc400e08947 */ /* 0x000fea000383ffff */
.L_x_290:
[----:B0-----:R-:W3:Y:S01]  /*d360*/  LDL.LU R0, [R1+0x24] ;  /* 0x0000240001007983 */ /* 0x001ee20000300800 */
[----:B------:R-:W-:Y:S01]  /*d370*/  BSSY B0, `(.L_x_354) ;  /* 0x000000b000007945 */ /* 0x000fe20003800000 */
[----:B------:R-:W0:Y:S01]  /*d380*/  S2R R5, SR_CgaCtaId ;  /* 0x0000000000057919 */ /* 0x000e220000008800 */
[----:B---3--:R-:W-:-:S05]  /*d390*/  VIADD R0, R0, 0x1 ;  /* 0x0000000100007836 */ /* 0x008fca0000000000 */
[----:B--2---:R-:W-:-:S04]  /*d3a0*/  LEA.HI R2, R0, R0, RZ, 0x1 ;  /* 0x0000000000027211 */ /* 0x004fc800078f08ff */
[----:B------:R-:W-:-:S05]  /*d3b0*/  LOP3.LUT R3, R2, 0xfffffffe, RZ, 0xc0, !PT ;  /* 0xfffffffe02037812 */ /* 0x000fca00078ec0ff */
[----:B------:R-:W-:Y:S01]  /*d3c0*/  IMAD.IADD R3, R0, 0x1, -R3 ;  /* 0x0000000100037824 */ /* 0x000fe200078e0a03 */
[----:B------:R-:W-:-:S04]  /*d3d0*/  MOV R0, 0x400 ;  /* 0x0000040000007802 */ /* 0x000fc80000000f00 */
[----:B0-----:R-:W-:Y:S02]  /*d3e0*/  LEA R0, R5, R0, 0x18 ;  /* 0x0000000005007211 */ /* 0x001fe400078ec0ff */
[----:B------:R-:W-:-:S04]  /*d3f0*/  SHF.L.U32 R3, R3, 0x1f, RZ ;  /* 0x0000001f03037819 */ /* 0x000fc800000006ff */
[----:B------:R-:W0:Y:S02]  /*d400*/  SYNCS.PHASECHK.TRANS64.TRYWAIT P0, [R0+URZ+0x22820], R3 ;  /* 0x02282003000075a7 */ /* 0x000e24000800017f */
[----:B0-----:R-:W-:Y:S05]  /*d410*/  @!P0 BRA `(.L_x_355) ;  /* 0x0000001000a08947 */ /* 0x001fea0003800000 */
.L_x_408:
[----:B------:R-:W-:Y:S05]  /*d420*/  BSYNC B0 ;  /* 0x0000000000007941 */ /* 0x000fea0003800000 */
.L_x_354:
[----:B------:R-:W-:-:S03]  /*d430*/  UMOV UR4, 0xffffffff ;  /* 0xffffffff00047882 */ /* 0x000fc60000000000 */
[----:B------:R-:W-:Y:S05]  /*d440*/  BRA.DIV UR4, `(.L_x_356) ;  /* 0x0000001204a87947 */ /* 0x000fea000b800000 */
[----:B------:R-:W2:Y:S02]  /*d450*/  S2R R2, SR_TID.X ;  /* 0x0000000000027919 */ /* 0x000ea40000002100 */
[----:B--2---:R-:W-:-:S04]  /*d460*/  SHF.R.U32.HI R2, RZ, 0x5, R2 ;  /* 0x00000005ff027819 */ /* 0x004fc80000011602 */
[----:B------:R-:W-:-:S05]  /*d470*/  LOP3.LUT R2, R2, 0x3, RZ, 0xc0, !PT ;  /* 0x0000000302027812 */ /* 0x000fca00078ec0ff */
[----:B------:R2:W3:Y:S02]  /*d480*/  SHFL.IDX PT, R14, R2, RZ, 0x1f ;  /* 0x00001fff020e7589 */ /* 0x0004e400000e0000 */
.L_x_411:
[----:B---3--:R-:W-:Y:S01]  /*d490*/  ISETP.NE.AND P0, PT, R14, RZ, PT ;  /* 0x000000ff0e00720c */ /* 0x008fe20003f05270 */
[----:B------:R-:W-:-:S12]  /*d4a0*/  BSSY B0, `(.L_x_357) ;  /* 0x0000027000007945 */ /* 0x000fd80003800000 */
[----:B------:R-:W-:Y:S05]  /*d4b0*/  @P0 BRA `(.L_x_358) ;  /* 0x0000000000940947 */ /* 0x000fea0003800000 */
[----:B------:R-:W-:-:S03]  /*d4c0*/  UMOV UR4, 0xffffffff ;  /* 0xffffffff00047882 */ /* 0x000fc60000000000 */
[----:B------:R-:W-:Y:S05]  /*d4d0*/  BRA.DIV UR4, `(.L_x_359) ;  /* 0x0000001204b87947 */ /* 0x000fea000b800000 */
[----:B------:R-:W-:-:S13]  /*d4e0*/  ELECT P6, URZ, PT ;  /* 0x00000000003f782f */ /* 0x000fda00038c0000 */
.L_x_414:
[----:B------:R-:W-:Y:S05]  /*d4f0*/  @!P6 BRA `(.L_x_358) ;  /* 0x000000000084e947 */ /* 0x000fea0003800000 */
[----:B------:R-:W-:-:S06]  /*d500*/  ULOP3.LUT UR4, UR36, 0x2, URZ, 0xfc, !UPT ;  /* 0x0000000224047892 */ /* 0x000fcc000f8efc3f */
[----:B--2---:R-:W-:-:S04]  /*d510*/  MOV R2, UR4 ;  /* 0x0000000400027c02 */ /* 0x004fc80008000f00 */
[----:B------:R-:W-:-:S13]  /*d520*/  ISETP.NE.AND P2, PT, R2, 0x3, PT ;  /* 0x000000030200780c */ /* 0x000fda0003f45270 */
[----:B------:R-:W-:Y:S05]  /*d530*/  @!P2 BRA `(.L_x_360) ;  /* 0x000000000004a947 */ /* 0x000fea0003800000 */
[----:B------:R-:W-:Y:S01]  /*d540*/  BPT.TRAP 0x1 ;  /* 0x000000040000795c */ /* 0x000fe20000300000 */
.L_x_360:
[----:B0-----:R-:W2:Y:S04]  /*d550*/  LDL R3, [R1] ;  /* 0x0000000001037983 */ /* 0x001ea80000100800 */
[----:B------:R-:W3:Y:S01]  /*d560*/  LDL.LU R7, [R1+0x4] ;  /* 0x0000040001077983 */ /* 0x000ee20000300800 */
[----:B------:R-:W-:-:S04]  /*d570*/  VIADD R2, R0, 0x22840 ;  /* 0x0002284000027836 */ /* 0x000fc80000000000 */
[C---:B--2---:R-:W-:Y:S02]  /*d580*/  IMAD R6, R3.reuse, 0x8, R2 ;  /* 0x0000000803067824 */ /* 0x044fe400078e0202 */
[----:B------:R-:W-:Y:S01]  /*d590*/  VIADD R3, R3, 0x1 ;  /* 0x0000000103037836 */ /* 0x000fe20000000000 */
[----:B---3--:R-:W-:-:S04]  /*d5a0*/  SHF.L.U32 R5, R7, 0x1f, RZ ;  /* 0x0000001f07057819 */ /* 0x008fc800000006ff */
[C---:B------:R-:W-:Y:S01]  /*d5b0*/  ISETP.NE.AND P1, PT, R3.reuse, 0x2, PT ;  /* 0x000000020300780c */ /* 0x040fe20003f25270 */
[----:B------:R-:W0:Y:S03]  /*d5c0*/  SYNCS.PHASECHK.TRANS64.TRYWAIT P0, [R6+URZ], R5 ;  /* 0x00000005060075a7 */ /* 0x000e26000800017f */
[----:B------:R-:W-:Y:S02]  /*d5d0*/  SEL R4, RZ, 0x1, P1 ;  /* 0x00000001ff047807 */ /* 0x000fe40000800000 */
[----:B------:R-:W-:Y:S02]  /*d5e0*/  SEL R3, R3, RZ, P1 ;  /* 0x000000ff03037207 */ /* 0x000fe40000800000 */
[----:B------:R-:W-:-:S03]  /*d5f0*/  LOP3.LUT R4, R7, R4, RZ, 0x3c, !PT ;  /* 0x0000000407047212 */ /* 0x000fc600078e3cff */
[----:B------:R-:W-:Y:S01]  /*d600*/  IMAD R7, R3, 0x8, R2 ;  /* 0x0000000803077824 */ /* 0x000fe200078e0202 */
[----:B------:R-:W-:Y:S01]  /*d610*/  SHF.L.U32 R2, R4, 0x1f, RZ ;  /* 0x0000001f04027819 */ /* 0x000fe200000006ff */
[----:B0-----:R-:W-:Y:S06]  /*d620*/  @!P0 BRA `(.L_x_361) ;  /* 0x0000001000848947 */ /* 0x001fec0003800000 */
.L_x_415:
[----:B------:R-:W2:Y:S02]  /*d630*/  SYNCS.PHASECHK.TRANS64.TRYWAIT P0, [R7+URZ], R2 ;  /* 0x00000002070075a7 */ /* 0x000ea4000800017f */
[----:B--2---:R-:W-:Y:S05]  /*d640*/  @!P0 BRA `(.L_x_362) ;  /* 0x0000001000908947 */ /* 0x004fea0003800000 */
.L_x_416:
[----:B------:R-:W-:Y:S05]  /*d650*/  @!P2 BRA `(.L_x_363) ;  /* 0x000000000004a947 */ /* 0x000fea0003800000 */
[----:B------:R-:W-:Y:S01]  /*d660*/  BPT.TRAP 0x1 ;  /* 0x000000040000795c */ /* 0x000fe20000300000 */
.L_x_363:
[----:B------:R-:W3:Y:S01]  /*d670*/  LDL.LU R4, [R1] ;  /* 0x0000000001047983 */ /* 0x000ee20000300800 */
[----:B------:R-:W-:-:S04]  /*d680*/  VIADD R0, R0, 0x22860 ;  /* 0x0002286000007836 */ /* 0x000fc80000000000 */
[----:B---3--:R-:W-:-:S04]  /*d690*/  IMAD R4, R4, 0x8, R0 ;  /* 0x0000000804047824 */ /* 0x008fc800078e0200 */
[----:B------:R-:W3:Y:S02]  /*d6a0*/  SYNCS.PHASECHK.TRANS64.TRYWAIT P0, [R4+URZ], R5 ;  /* 0x00000005040075a7 */ /* 0x000ee4000800017f */
[----:B---3--:R-:W-:Y:S05]  /*d6b0*/  @!P0 BRA `(.L_x_364) ;  /* 0x0000001000888947 */ /* 0x008fea0003800000 */
.L_x_417:
[----:B------:R-:W-:-:S07]  /*d6c0*/  IMAD R3, R3, 0x8, R0 ;  /* 0x0000000803037824 */ /* 0x000fce00078e0200 */
.L_x_365:
[----:B----4-:R4:W0:Y:S02]  /*d6d0*/  SYNCS.PHASECHK.TRANS64.TRYWAIT P0, [R3+URZ], R2 ;  /* 0x00000002030075a7 */ /* 0x010824000800017f */
[----:B0-----:R-:W-:Y:S05]  /*d6e0*/  @!P0 NANOSLEEP.SYNCS 0x989680 ;  /* 0x009896800000895d */ /* 0x001fea0003900000 */
[----:B------:R-:W0:Y:S02]  /*d6f0*/  @!P0 SYNCS.PHASECHK.TRANS64 P0, [R3+URZ], R2 ;  /* 0x00000002030085a7 */ /* 0x000e24000800007f */
[----:B0-----:R-:W-:Y:S05]  /*d700*/  @!P0 BRA `(.L_x_365) ;  /* 0xfffffffc00f08947 */ /* 0x001fea000383ffff */
.L_x_358:
[----:B------:R-:W-:Y:S05]  /*d710*/  BSYNC B0 ;  /* 0x0000000000007941 */ /* 0x000fea0003800000 */
.L_x_357:
[----:B------:R-:W-:Y:S05]  /*d720*/  EXIT ;  /* 0x000000000000794d */ /* 0x000fea0003800000 */
.L_x_244:
[----:B0-----:R0:W1:Y:S02]  /*d730*/  SYNCS.PHASECHK.TRANS64.TRYWAIT P0, [R6+URZ+0x22800], R3 ;  /* 0x02280003060075a7 */ /* 0x001064000800017f */
[----:B-1----:R-:W-:Y:S05]  /*d740*/  @!P0 NANOSLEEP.SYNCS 0x989680 ;  /* 0x009896800000895d */ /* 0x002fea0003900000 */
[----:B------:R-:W1:Y:S02]  /*d750*/  @!P0 SYNCS.PHASECHK.TRANS64 P0, [R6+URZ+0x22800], R3 ;  /* 0x02280003060085a7 */ /* 0x000e64000800007f */
[----:B-1----:R-:W-:Y:S05]  /*d760*/  @!P0 BRA `(.L_x_244) ;  /* 0xfffffffc00f08947 */ /* 0x002fea000383ffff */
[----:B------:R-:W-:Y:S05]  /*d770*/  BRA `(.L_x_366) ;  /* 0xffffff4000207947 */ /* 0x000fea000383ffff */
.L_x_248:
[----:B--2---:R2:W3:Y:S02]  /*d780*/  SYNCS.PHASECHK.TRANS64.TRYWAIT P1, [R5+URZ+0x22830], R10 ;  /* 0x0228300a050075a7 */ /* 0x0044e4000802017f */
[----:B---3--:R-:W-:Y:S05]  /*d790*/  @!P1 NANOSLEEP.SYNCS 0x989680 ;  /* 0x009896800000995d */ /* 0x008fea0003900000 */
[----:B------:R-:W3:Y:S02]  /*d7a0*/  @!P1 SYNCS.PHASECHK.TRANS64 P1, [R5+URZ+0x22830], R10 ;  /* 0x0228300a050095a7 */ /* 0x000ee4000802007f */
[----:B---3--:R-:W-:Y:S05]  /*d7b0*/  @!P1 BRA `(.L_x_248) ;  /* 0xfffffffc00f09947 */ /* 0x008fea000383ffff */
[----:B------:R-:W-:Y:S05]  /*d7c0*/  BRA `(.L_x_247) ;  /* 0xffffff40004c7947 */ /* 0x000fea000383ffff */
.L_x_252:
[----:B-1----:R1:W3:Y:S02]  /*d7d0*/  SYNCS.PHASECHK.TRANS64.TRYWAIT P2, [R5+URZ+0x22850], R10 ;  /* 0x0228500a050075a7 */ /* 0x0022e4000804017f */
[----:B---3--:R-:W-:Y:S05]  /*d7e0*/  @!P2 NANOSLEEP.SYNCS 0x989680 ;  /* 0x009896800000a95d */ /* 0x008fea0003900000 */
[----:B------:R-:W3:Y:S02]  /*d7f0*/  @!P2 SYNCS.PHASECHK.TRANS64 P2, [R5+URZ+0x22850], R10 ;  /* 0x0228500a0500a5a7 */ /* 0x000ee4000804007f */
[----:B---3--:R-:W-:Y:S05]  /*d800*/  @!P2 BRA `(.L_x_252) ;  /* 0xfffffffc00f0a947 */ /* 0x008fea000383ffff */
[----:B------:R-:W-:Y:S05]  /*d810*/  BRA `(.L_x_251) ;  /* 0xffffff5c00407947 */ /* 0x000fea000383ffff */
.L_x_257:
[----:B0-----:R-:W-:Y:S02]  /*d820*/  IMAD.U32 R0, RZ, RZ, UR23 ;  /* 0x00000017ff007e24 */ /* 0x001fe4000f8e00ff */
[----:B---3--:R-:W-:-:S04]  /*d830*/  IMAD.U32 R5, RZ, RZ, UR25 ;  /* 0x00000019ff057e24 */ /* 0x008fc8000f8e00ff */
[----:B------:R0:W1:Y:S03]  /*d840*/  SYNCS.PHASECHK.TRANS64.TRYWAIT P3, [R0+URZ+0x22830], R5 ;  /* 0x02283005000075a7 */ /* 0x000066000806017f */
[----:B-1----:R-:W-:Y:S05]  /*d850*/  @!P3 NANOSLEEP.SYNCS 0x989680 ;  /* 0x009896800000b95d */ /* 0x002fea0003900000 */
[----:B------:R-:W1:Y:S02]  /*d860*/  @!P3 SYNCS.PHASECHK.TRANS64 P3, [R0+URZ+0x22830], R5 ;  /* 0x022830050000b5a7 */ /* 0x000e64000806007f */
[----:B-1----:R-:W-:Y:S05]  /*d870*/  @!P3 BRA `(.L_x_257) ;  /* 0xfffffffc00e8b947 */ /* 0x002fea000383ffff */
[----:B------:R-:W-:Y:S05]  /*d880*/  BRA `(.L_x_256) ;  /* 0xffffff60005c7947 */ /* 0x000fea000383ffff */
.L_x_261:
[----:B0-----:R-:W-:-:S04]  /*d890*/  IMAD.U32 R6, RZ, RZ, UR25 ;  /* 0x00000019ff067e24 */ /* 0x001fc8000f8e00ff */
[----:B------:R0:W1:Y:S03]  /*d8a0*/  SYNCS.PHASECHK.TRANS64.TRYWAIT P3, [R199+URZ+0x22850], R6 ;  /* 0x02285006c70075a7 */ /* 0x000066000806017f */
[----:B-1----:R-:W-:Y:S05]  /*d8b0*/  @!P3 NANOSLEEP.SYNCS 0x989680 ;  /* 0x009896800000b95d */ /* 0x002fea0003900000 */
[----:B------:R-:W1:Y:S02]  /*d8c0*/  @!P3 SYNCS.PHASECHK.TRANS64 P3, [R199+URZ+0x22850], R6 ;  /* 0x02285006c700b5a7 */ /* 0x000e64000806007f */
[----:B-1----:R-:W-:Y:S05]  /*d8d0*/  @!P3 BRA `(.L_x_261) ;  /* 0xfffffffc00ecb947 */ /* 0x002fea000383ffff */
[----:B------:R-:W-:Y:S05]  /*d8e0*/  BRA `(.L_x_260) ;  /* 0xffffff7c00f87947 */ /* 0x000fea000383ffff */
.L_x_299:
[----:B------:R-:W0:Y:S01]  /*d8f0*/  S2R R5, SR_TID.X ;  /* 0x0000000000057919 */ /* 0x000e220000002100 */
[----:B------:R-:W-:Y:S01]  /*d900*/  BSSY B0, `(.L_x_367) ;  /* 0x000000a000007945 */ /* 0x000fe20003800000 */
[----:B------:R-:W-:Y:S01]  /*d910*/  IMAD.MOV.U32 R12, RZ, RZ, RZ ;  /* 0x000000ffff0c7224 */ /* 0x000fe200078e00ff */
[----:B------:R-:W-:Y:S01]  /*d920*/  MOV R15, 0xffffffff ;  /* 0xffffffff000f7802 */ /* 0x000fe20000000f00 */
[----:B------:R-:W-:Y:S01]  /*d930*/  IMAD.MOV.U32 R11, RZ, RZ, 0x1f ;  /* 0x0000001fff0b7424 */ /* 0x000fe200078e00ff */
[----:B0-----:R-:W-:-:S04]  /*d940*/  SHF.R.U32.HI R5, RZ, 0x5, R5 ;  /* 0x00000005ff057819 */ /* 0x001fc80000011605 */
[----:B------:R-:W-:-:S05]  /*d950*/  LOP3.LUT R5, R5, 0x3, RZ, 0xc0, !PT ;  /* 0x0000000305057812 */ /* 0x000fca00078ec0ff */
[----:B------:R-:W-:-:S07]  /*d960*/  IMAD.MOV.U32 R13, RZ, RZ, R5 ;  /* 0x000000ffff0d7224 */ /* 0x000fce00078e0005 */
[----:B------:R-:W-:Y:S05]  /*d970*/  WARPSYNC.COLLECTIVE R15, `(.L_x_368) ;  /* 0x000000000f087348 */ /* 0x000fea0003c00000 */
[----:B------:R0:W1:Y:S02]  /*d980*/  SHFL.IDX P6, R14, R13, R12, R11 ;  /* 0x0000000c0d0e7389 */ /* 0x00006400000c000b */
[----:B01----:R-:W-:Y:S01]  /*d990*/  ENDCOLLECTIVE ;  /* 0x000000000000791b */ /* 0x003fe20003800000 */
.L_x_368:
[----:B------:R-:W-:Y:S05]  /*d9a0*/  BSYNC B0 ;  /* 0x0000000000007941 */ /* 0x000fea0003800000 */
.L_x_367:
[----:B------:R-:W-:Y:S05]  /*d9b0*/  BRA `(.L_x_369) ;  /* 0xffffffcc00347947 */ /* 0x000fea000383ffff */
.L_x_300:
[----:B------:R-:W-:Y:S01]  /*d9c0*/  BSSY B0, `(.L_x_370) ;  /* 0x0000006000007945 */ /* 0x000fe20003800000 */
[----:B------:R-:W-:-:S07]  /*d9d0*/  IMAD.MOV.U32 R15, RZ, RZ, -0x1 ;  /* 0xffffffffff0f7424 */ /* 0x000fce00078e00ff */
[----:B------:R-:W-:Y:S05]  /*d9e0*/  WARPSYNC.COLLECTIVE R15, `(.L_x_371) ;  /* 0x000000000f0c7348 */ /* 0x000fea0003c00000 */
[----:B------:R-:W-:Y:S02]  /*d9f0*/  ELECT P6, UR62, PT ;  /* 0x00000000003e782f */ /* 0x000fe400038c0000 */
[----:B------:R-:W-:Y:S01]  /*da00*/  MOV R14, UR62 ;  /* 0x0000003e000e7c02 */ /* 0x000fe20008000f00 */
[----:B------:R-:W-:Y:S10]  /*da10*/  ENDCOLLECTIVE ;  /* 0x000000000000791b */ /* 0x000ff40003800000 */
.L_x_371:
[----:B------:R-:W-:Y:S05]  /*da20*/  BSYNC B0 ;  /* 0x0000000000007941 */ /* 0x000fea0003800000 */
.L_x_370:
[----:B------:R-:W-:Y:S05]  /*da30*/  BRA `(.L_x_372) ;  /* 0xffffffcc002c7947 */ /* 0x000fea000383ffff */
.L_x_303:
[----:B0-----:R0:W1:Y:S02]  /*da40*/  SYNCS.PHASECHK.TRANS64.TRYWAIT P0, [R8+URZ+0x22840], R10 ;  /* 0x0228400a080075a7 */ /* 0x001064000800017f */
[----:B-1----:R-:W-:Y:S05]  /*da50*/  @!P0 NANOSLEEP.SYNCS 0x989680 ;  /* 0x009896800000895d */ /* 0x002fea0003900000 */
[----:B------:R-:W1:Y:S02]  /*da60*/  @!P0 SYNCS.PHASECHK.TRANS64 P0, [R8+URZ+0x22840], R10 ;  /* 0x0228400a080085a7 */ /* 0x000e64000800007f */
[----:B-1----:R-:W-:Y:S05]  /*da70*/  @!P0 BRA `(.L_x_303) ;  /* 0xfffffffc00f08947 */ /* 0x002fea000383ffff */
[----:B------:R-:W-:Y:S05]  /*da80*/  BRA `(.L_x_373) ;  /* 0xffffffcc009c7947 */ /* 0x000fea000383ffff */
.L_x_306:
[----:B0-----:R-:W0:Y:S01]  /*da90*/  S2R R10, SR_CgaCtaId ;  /* 0x00000000000a7919 */ /* 0x001e220000008800 */
[----:B------:R-:W-:-:S04]  /*daa0*/  MOV R8, 0x400 ;  /* 0x0000040000087802 */ /* 0x000fc80000000f00 */
[----:B0-----:R-:W-:-:S04]  /*dab0*/  LEA R8, R10, R8, 0x18 ;  /* 0x000000080a087211 */ /* 0x001fc800078ec0ff */
[----:B------:R0:W1:Y:S03]  /*dac0*/  SYNCS.PHASECHK.TRANS64.TRYWAIT P0, [R8+URZ+0x22820], R6 ;  /* 0x02282006080075a7 */ /* 0x000066000800017f */
[----:B-1----:R-:W-:Y:S05]  /*dad0*/  @!P0 NANOSLEEP.SYNCS 0x989680 ;  /* 0x009896800000895d */ /* 0x002fea0003900000 */
[----:B------:R-:W1:Y:S02]  /*dae0*/  @!P0 SYNCS.PHASECHK.TRANS64 P0, [R8+URZ+0x22820], R6 ;  /* 0x02282006080085a7 */ /* 0x000e64000800007f */
[----:B-1----:R-:W-:Y:S05]  /*daf0*/  @!P0 BRA `(.L_x_306) ;  /* 0xfffffffc00e48947 */ /* 0x002fea000383ffff */
[----:B------:R-:W-:Y:S05]  /*db00*/  BRA `(.L_x_374) ;  /* 0xffffffd0007c7947 */ /* 0x000fea000383ffff */
.L_x_309:
[----:B0-----:R0:W1:Y:S02]  /*db10*/  SYNCS.PHASECHK.TRANS64.TRYWAIT P0, [R8+URZ+0x22860], R6 ;  /* 0x02286006080075a7 */ /* 0x001064000800017f */
[----:B-1----:R-:W-:Y:S05]  /*db20*/  @!P0 NANOSLEEP.SYNCS 0x989680 ;  /* 0x009896800000895d */ /* 0x002fea0003900000 */
[----:B------:R-:W1:Y:S02]  /*db30*/  @!P0 SYNCS.PHASECHK.TRANS64 P0, [R8+URZ+0x22860], R6 ;  /* 0x02286006080085a7 */ /* 0x000e64000800007f */
[----:B-1----:R-:W-:Y:S05]  /*db40*/  @!P0 BRA `(.L_x_309) ;  /* 0xfffffffc00f08947 */ /* 0x002fea000383ffff */
[----:B------:R-:W-:Y:S05]  /*db50*/  BRA `(.L_x_375) ;  /* 0xffffffd000987947 */ /* 0x000fea000383ffff */
.L_x_318:
[----:B-1----:R1:W2:Y:S02]  /*db60*/  SYNCS.PHASECHK.TRANS64.TRYWAIT P0, [R3+URZ+0x22840], R6 ;  /* 0x02284006030075a7 */ /* 0x0022a4000800017f */
[----:B--2---:R-:W-:Y:S05]  /*db70*/  @!P0 NANOSLEEP.SYNCS 0x989680 ;  /* 0x009896800000895d */ /* 0x004fea0003900000 */
[----:B------:R-:W2:Y:S02]  /*db80*/  @!P0 SYNCS.PHASECHK.TRANS64 P0, [R3+URZ+0x22840], R6 ;  /* 0x02284006030085a7 */ /* 0x000ea4000800007f */
[----:B--2---:R-:W-:Y:S05]  /*db90*/  @!P0 BRA `(.L_x_318) ;  /* 0xfffffffc00f08947 */ /* 0x004fea000383ffff */
[----:B------:R-:W-:Y:S05]  /*dba0*/  BRA `(.L_x_376) ;  /* 0xffffffd800207947 */ /* 0x000fea000383ffff */
.L_x_320:
[----:B--2---:R2:W3:Y:S02]  /*dbb0*/  SYNCS.PHASECHK.TRANS64.TRYWAIT P0, [R3+URZ+0x22860], R6 ;  /* 0x02286006030075a7 */ /* 0x0044e4000800017f */
[----:B---3--:R-:W-:Y:S05]  /*dbc0*/  @!P0 NANOSLEEP.SYNCS 0x989680 ;  /* 0x009896800000895d */ /* 0x008fea0003900000 */
[----:B------:R-:W3:Y:S02]  /*dbd0*/  @!P0 SYNCS.PHASECHK.TRANS64 P0, [R3+URZ+0x22860], R6 ;  /* 0x02286006030085a7 */ /* 0x000ee4000800007f */
[----:B---3--:R-:W-:Y:S05]  /*dbe0*/  @!P0 BRA `(.L_x_320) ;  /* 0xfffffffc00f08947 */ /* 0x008fea000383ffff */
[----:B------:R-:W-:Y:S05]  /*dbf0*/  BRA `(.L_x_377) ;  /* 0xffffffd800907947 */ /* 0x000fea000383ffff */
.L_x_325:
[----:B--2---:R2:W3:Y:S02]  /*dc00*/  SYNCS.PHASECHK.TRANS64.TRYWAIT P0, [R2+URZ+0x22840], R3 ;  /* 0x02284003020075a7 */ /* 0x0044e4000800017f */
[----:B---3--:R-:W-:Y:S05]  /*dc10*/  @!P0 NANOSLEEP.SYNCS 0x989680 ;  /* 0x009896800000895d */ /* 0x008fea0003900000 */
[----:B------:R-:W3:Y:S02]  /*dc20*/  @!P0 SYNCS.PHASECHK.TRANS64 P0, [R2+URZ+0x22840], R3 ;  /* 0x02284003020085a7 */ /* 0x000ee4000800007f */
[----:B---3--:R-:W-:Y:S05]  /*dc30*/  @!P0 BRA `(.L_x_325) ;  /* 0xfffffffc00f08947 */ /* 0x008fea000383ffff */
[----:B------:R-:W-:Y:S05]  /*dc40*/  BRA `(.L_x_378) ;  /* 0xffffffdc00dc7947 */ /* 0x000fea000383ffff */
.L_x_327:
[----:B-1----:R1:W3:Y:S02]  /*dc50*/  SYNCS.PHASECHK.TRANS64.TRYWAIT P1, [R2+URZ+0x22860], R3 ;  /* 0x02286003020075a7 */ /* 0x0022e4000802017f */
[----:B---3--:R-:W-:Y:S05]  /*dc60*/  @!P1 NANOSLEEP.SYNCS 0x989680 ;  /* 0x009896800000995d */ /* 0x008fea0003900000 */
[----:B------:R-:W3:Y:S02]  /*dc70*/  @!P1 SYNCS.PHASECHK.TRANS64 P1, [R2+URZ+0x22860], R3 ;  /* 0x02286003020095a7 */ /* 0x000ee4000802007f */
[----:B---3--:R-:W-:Y:S05]  /*dc80*/  @!P1 BRA `(.L_x_327) ;  /* 0xfffffffc00f09947 */ /* 0x008fea000383ffff */
[----:B------:R-:W-:Y:S05]  /*dc90*/  BRA `(.L_x_379) ;  /* 0xffffffe000487947 */ /* 0x000fea000383ffff */
.L_x_332:
[----:B---3--:R3:W4:Y:S02]  /*dca0*/  SYNCS.PHASECHK.TRANS64.TRYWAIT P0, [R2+URZ+0x22840], R3 ;  /* 0x02284003020075a7 */ /* 0x008724000800017f */
[----:B----4-:R-:W-:Y:S05]  /*dcb0*/  @!P0 NANOSLEEP.SYNCS 0x989680 ;  /* 0x009896800000895d */ /* 0x010fea0003900000 */
[----:B------:R-:W4:Y:S02]  /*dcc0*/  @!P0 SYNCS.PHASECHK.TRANS64 P0, [R2+URZ+0x22840], R3 ;  /* 0x02284003020085a7 */ /* 0x000f24000800007f */
[----:B----4-:R-:W-:Y:S05]  /*dcd0*/  @!P0 BRA `(.L_x_332) ;  /* 0xfffffffc00f08947 */ /* 0x010fea000383ffff */
[----:B------:R-:W-:Y:S05]  /*dce0*/  BRA `(.L_x_380) ;  /* 0xffffffe400747947 */ /* 0x000fea000383ffff */
.L_x_334:
[----:B-1----:R1:W2:Y:S02]  /*dcf0*/  SYNCS.PHASECHK.TRANS64.TRYWAIT P1, [R2+URZ+0x22860], R3 ;  /* 0x02286003020075a7 */ /* 0x0022a4000802017f */
[----:B--2---:R-:W-:Y:S05]  /*dd00*/  @!P1 NANOSLEEP.SYNCS 0x989680 ;  /* 0x009896800000995d */ /* 0x004fea0003900000 */
[----:B------:R-:W2:Y:S02]  /*dd10*/  @!P1 SYNCS.PHASECHK.TRANS64 P1, [R2+URZ+0x22860], R3 ;  /* 0x02286003020095a7 */ /* 0x000ea4000802007f */
[----:B--2---:R-:W-:Y:S05]  /*dd20*/  @!P1 BRA `(.L_x_334) ;  /* 0xfffffffc00f09947 */ /* 0x004fea000383ffff */
[----:B------:R-:W-:Y:S05]  /*dd30*/  BRA `(.L_x_381) ;  /* 0xffffffe400e47947 */ /* 0x000fea000383ffff */
.L_x_339:
[----:B------:R-:W-:Y:S01]  /*dd40*/  BSSY B0, `(.L_x_382) ;  /* 0x0000008000007945 */ /* 0x000fe20003800000 */
[----:B------:R-:W-:Y:S02]  /*dd50*/  IMAD.MOV.U32 R13, RZ, RZ, R16 ;  /* 0x000000ffff0d7224 */ /* 0x000fe400078e0010 */
[----:B-1----:R-:W-:Y:S02]  /*dd60*/  IMAD.MOV.U32 R12, RZ, RZ, RZ ;  /* 0x000000ffff0c7224 */ /* 0x002fe400078e00ff */
[----:B------:R-:W-:Y:S02]  /*dd70*/  IMAD.MOV.U32 R11, RZ, RZ, 0x1f ;  /* 0x0000001fff0b7424 */ /* 0x000fe400078e00ff */
[----:B0-----:R-:W-:-:S07]  /*dd80*/  IMAD.MOV.U32 R15, RZ, RZ, -0x1 ;  /* 0xffffffffff0f7424 */ /* 0x001fce00078e00ff */
[----:B--2---:R-:W-:Y:S05]  /*dd90*/  WARPSYNC.COLLECTIVE R15, `(.L_x_383) ;  /* 0x000000000f087348 */ /* 0x004fea0003c00000 */
[----:B------:R0:W1:Y:S02]  /*dda0*/  SHFL.IDX P6, R14, R13, R12, R11 ;  /* 0x0000000c0d0e7389 */ /* 0x00006400000c000b */
[----:B012---:R-:W-:Y:S01]  /*ddb0*/  ENDCOLLECTIVE ;  /* 0x000000000000791b */ /* 0x007fe20003800000 */
.L_x_383:
[----:B------:R-:W-:Y:S05]  /*ddc0*/  BSYNC B0 ;  /* 0x0000000000007941 */ /* 0x000fea0003800000 */
.L_x_382:
[----:B------:R-:W-:Y:S02]  /*ddd0*/  IMAD.MOV.U32 R13, RZ, RZ, R16 ;  /* 0x000000ffff0d7224 */ /* 0x000fe400078e0010 */
[----:B------:R-:W-:Y:S02]  /*dde0*/  IMAD.MOV.U32 R12, RZ, RZ, 0x1 ;  /* 0x00000001ff0c7424 */ /* 0x000fe400078e00ff */
[----:B------:R-:W-:Y:S02]  /*ddf0*/  IMAD.MOV.U32 R11, RZ, RZ, 0x1f ;  /* 0x0000001fff0b7424 */ /* 0x000fe400078e00ff */
[----:B------:R-:W-:Y:S02]  /*de00*/  IMAD.MOV.U32 R15, RZ, RZ, -0x1 ;  /* 0xffffffffff0f7424 */ /* 0x000fe400078e00ff */
[----:B------:R-:W-:-:S07]  /*de10*/  IMAD.MOV.U32 R4, RZ, RZ, R14 ;  /* 0x000000ffff047224 */ /* 0x000fce00078e000e */
[----:B------:R-:W-:Y:S05]  /*de20*/  WARPSYNC.COLLECTIVE R15, `(.L_x_384) ;  /* 0x000000000f087348 */ /* 0x000fea0003c00000 */
[----:B------:R0:W1:Y:S02]  /*de30*/  SHFL.IDX P6, R14, R13, R12, R11 ;  /* 0x0000000c0d0e7389 */ /* 0x00006400000c000b */
[----:B01----:R-:W-:Y:S01]  /*de40*/  ENDCOLLECTIVE ;  /* 0x000000000000791b */ /* 0x003fe20003800000 */
.L_x_384:
[----:B------:R-:W-:Y:S01]  /*de50*/  IMAD.MOV.U32 R5, RZ, RZ, R14 ;  /* 0x000000ffff057224 */ /* 0x000fe200078e000e */
[----:B------:R-:W-:Y:S06]  /*de60*/  BRA `(.L_x_385) ;  /* 0xffffffe800d87947 */ /* 0x000fec000383ffff */
.L_x_342:
[----:B------:R-:W-:Y:S01]  /*de70*/  BSSY B0, `(.L_x_386) ;  /* 0x0000008000007945 */ /* 0x000fe20003800000 */
[----:B-----5:R-:W-:Y:S01]  /*de80*/  IMAD.MOV.U32 R13, RZ, RZ, R3 ;  /* 0x000000ffff0d7224 */ /* 0x020fe200078e0003 */
[----:B-1----:R-:W-:Y:S01]  /*de90*/  MOV R11, RZ ;  /* 0x000000ff000b7202 */ /* 0x002fe20000000f00 */
[----:B------:R-:W-:Y:S02]  /*dea0*/  IMAD.MOV.U32 R12, RZ, RZ, 0x1 ;  /* 0x00000001ff0c7424 */ /* 0x000fe400078e00ff */
[----:B------:R-:W-:-:S07]  /*deb0*/  IMAD.MOV.U32 R15, RZ, RZ, -0x1 ;  /* 0xffffffffff0f7424 */ /* 0x000fce00078e00ff */
[----:B0-234-:R-:W-:Y:S05]  /*dec0*/  WARPSYNC.COLLECTIVE R15, `(.L_x_387) ;  /* 0x000000000f087348 */ /* 0x01dfea0003c00000 */
[----:B------:R1:W0:Y:S02]  /*ded0*/  SHFL.UP P6, R14, R13, R12, R11 ;  /* 0x0400000c0d0e7389 */ /* 0x00022400000c000b */
[----:B01234-:R-:W-:Y:S01]  /*dee0*/  ENDCOLLECTIVE ;  /* 0x000000000000791b */ /* 0x01ffe20003800000 */
.L_x_387:
[----:B------:R-:W-:Y:S05]  /*def0*/  BSYNC B0 ;  /* 0x0000000000007941 */ /* 0x000fea0003800000 */
.L_x_386:
[----:B------:R-:W-:Y:S01]  /*df00*/  ISETP.NE.AND P0, PT, R8, RZ, PT ;  /* 0x000000ff0800720c */ /* 0x000fe20003f05270 */
[----:B------:R-:W-:Y:S02]  /*df10*/  IMAD.MOV.U32 R12, RZ, RZ, 0x2 ;  /* 0x00000002ff0c7424 */ /* 0x000fe400078e00ff */
[----:B------:R-:W-:Y:S01]  /*df20*/  IMAD.MOV.U32 R11, RZ, RZ, RZ ;  /* 0x000000ffff0b7224 */ /* 0x000fe200078e00ff */
[----:B------:R-:W-:Y:S01]  /*df30*/  SEL R14, R14, RZ, P0 ;  /* 0x000000ff0e0e7207 */ /* 0x000fe20000000000 */
[----:B------:R-:W-:Y:S01]  /*df40*/  IMAD.MOV.U32 R15, RZ, RZ, -0x1 ;  /* 0xffffffffff0f7424 */ /* 0x000fe200078e00ff */
[----:B------:R-:W-:-:S03]  /*df50*/  ISETP.GE.U32.AND P0, PT, R8, 0x2, PT ;  /* 0x000000020800780c */ /* 0x000fc60003f06070 */
[----:B------:R-:W-:-:S10]  /*df60*/  IMAD.IADD R13, R3, 0x1, R14 ;  /* 0x00000001030d7824 */ /* 0x000fd400078e020e */
[----:B------:R-:W-:Y:S05]  /*df70*/  WARPSYNC.COLLECTIVE R15, `(.L_x_388) ;  /* 0x000000000f087348 */ /* 0x000fea0003c00000 */
[----:B------:R0:W1:Y:S02]  /*df80*/  SHFL.UP P6, R14, R13, R12, R11 ;  /* 0x0400000c0d0e7389 */ /* 0x00006400000c000b */
[----:B01----:R-:W-:Y:S01]  /*df90*/  ENDCOLLECTIVE ;  /* 0x000000000000791b */ /* 0x003fe20003800000 */
.L_x_388:
[----:B------:R-:W-:Y:S01]  /*dfa0*/  IMAD.MOV.U32 R12, RZ, RZ, 0x4 ;  /* 0x00000004ff0c7424 */ /* 0x000fe200078e00ff */
[----:B------:R-:W-:Y:S02]  /*dfb0*/  SEL R2, R14, RZ, P0 ;  /* 0x000000ff0e027207 */ /* 0x000fe40000000000 */
[----:B------:R-:W-:-:S03]  /*dfc0*/  ISETP.GE.U32.AND P0, PT, R8, 0x4, PT ;  /* 0x000000040800780c */ /* 0x000fc60003f06070 */
[----:B------:R-:W-:-:S04]  /*dfd0*/  IMAD.IADD R2, R13, 0x1, R2 ;  /* 0x000000010d027824 */ /* 0x000fc800078e0202 */
[----:B------:R-:W-:-:S07]  /*dfe0*/  IMAD.MOV.U32 R13, RZ, RZ, R2 ;  /* 0x000000ffff0d7224 */ /* 0x000fce00078e0002 */
[----:B------:R-:W-:Y:S05]  /*dff0*/  WARPSYNC.COLLECTIVE R15, `(.L_x_389) ;  /* 0x000000000f087348 */ /* 0x000fea0003c00000 */
[----:B------:R0:W1:Y:S02]  /*e000*/  SHFL.UP P6, R14, R13, R12, R11 ;  /* 0x0400000c0d0e7389 */ /* 0x00006400000c000b */
[----:B01----:R-:W-:Y:S01]  /*e010*/  ENDCOLLECTIVE ;  /* 0x000000000000791b */ /* 0x003fe20003800000 */
.L_x_389:
        /* <DEDUP_REMOVED lines=8> */
.L_x_390:
[----:B------:R-:W-:Y:S02]  /*e0a0*/  MOV R12, 0x10 ;  /* 0x00000010000c7802 */ /* 0x000fe40000000f00 */
[----:B------:R-:W-:Y:S02]  /*e0b0*/  SEL R7, R14, RZ, P0 ;  /* 0x000000ff0e077207 */ /* 0x000fe40000000000 */
[----:B------:R-:W-:-:S03]  /*e0c0*/  ISETP.GE.U32.AND P0, PT, R8, 0x10, PT ;  /* 0x000000100800780c */ /* 0x000fc60003f06070 */
[----:B------:R-:W-:-:S04]  /*e0d0*/  IMAD.IADD R7, R6, 0x1, R7 ;  /* 0x0000000106077824 */ /* 0x000fc800078e0207 */
[----:B------:R-:W-:-:S07]  /*e0e0*/  IMAD.MOV.U32 R13, RZ, RZ, R7 ;  /* 0x000000ffff0d7224 */ /* 0x000fce00078e0007 */
[----:B------:R-:W-:Y:S05]  /*e0f0*/  WARPSYNC.COLLECTIVE R15, `(.L_x_391) ;  /* 0x000000000f087348 */ /* 0x000fea0003c00000 */
[----:B------:R0:W1:Y:S02]  /*e100*/  SHFL.UP P6, R14, R13, R12, R11 ;  /* 0x0400000c0d0e7389 */ /* 0x00006400000c000b */
[----:B01----:R-:W-:Y:S01]  /*e110*/  ENDCOLLECTIVE ;  /* 0x000000000000791b */ /* 0x003fe20003800000 */
.L_x_391:
[----:B------:R-:W-:Y:S02]  /*e120*/  IMAD.MOV.U32 R12, RZ, RZ, 0x1f ;  /* 0x0000001fff0c7424 */ /* 0x000fe400078e00ff */
[----:B------:R-:W-:Y:S01]  /*e130*/  IMAD.MOV.U32 R11, RZ, RZ, 0x1f ;  /* 0x0000001fff0b7424 */ /* 0x000fe200078e00ff */
[----:B------:R-:W-:-:S05]  /*e140*/  SEL R2, R14, RZ, P0 ;  /* 0x000000ff0e027207 */ /* 0x000fca0000000000 */
[----:B------:R-:W-:-:S04]  /*e150*/  IMAD.IADD R2, R7, 0x1, R2 ;  /* 0x0000000107027824 */ /* 0x000fc800078e0202 */
[----:B------:R-:W-:-:S07]  /*e160*/  IMAD.MOV.U32 R13, RZ, RZ, R2 ;  /* 0x000000ffff0d7224 */ /* 0x000fce00078e0002 */
[----:B------:R-:W-:Y:S05]  /*e170*/  WARPSYNC.COLLECTIVE R15, `(.L_x_392) ;  /* 0x000000000f087348 */ /* 0x000fea0003c00000 */
[----:B------:R0:W1:Y:S02]  /*e180*/  SHFL.IDX P6, R14, R13, R12, R11 ;  /* 0x0000000c0d0e7389 */ /* 0x00006400000c000b */
[----:B01----:R-:W-:Y:S01]  /*e190*/  ENDCOLLECTIVE ;  /* 0x000000000000791b */ /* 0x003fe20003800000 */
.L_x_392:
[----:B------:R-:W-:Y:S05]  /*e1a0*/  BRA `(.L_x_393) ;  /* 0xffffffe8009c7947 */ /* 0x000fea000383ffff */
.L_x_347:
[----:B------:R-:W-:Y:S01]  /*e1b0*/  BSSY B0, `(.L_x_394) ;  /* 0x0000008000007945 */ /* 0x000fe20003800000 */
[----:B-----5:R-:W-:Y:S02]  /*e1c0*/  IMAD.MOV.U32 R13, RZ, RZ, R3 ;  /* 0x000000ffff0d7224 */ /* 0x020fe400078e0003 */
[----:B-1----:R-:W-:Y:S02]  /*e1d0*/  IMAD.MOV.U32 R12, RZ, RZ, 0x1 ;  /* 0x00000001ff0c7424 */ /* 0x002fe400078e00ff */
[----:B------:R-:W-:Y:S02]  /*e1e0*/  IMAD.MOV.U32 R11, RZ, RZ, RZ ;  /* 0x000000ffff0b7224 */ /* 0x000fe400078e00ff */
[----:B------:R-:W-:-:S07]  /*e1f0*/  IMAD.MOV.U32 R15, RZ, RZ, -0x1 ;  /* 0xffffffffff0f7424 */ /* 0x000fce00078e00ff */
[----:B0-----:R-:W-:Y:S05]  /*e200*/  WARPSYNC.COLLECTIVE R15, `(.L_x_395) ;  /* 0x000000000f087348 */ /* 0x001fea0003c00000 */
[----:B------:R1:W2:Y:S02]  /*e210*/  SHFL.UP P6, R14, R13, R12, R11 ;  /* 0x0400000c0d0e7389 */ /* 0x0002a400000c000b */
[----:B012---:R-:W-:Y:S01]  /*e220*/  ENDCOLLECTIVE ;  /* 0x000000000000791b */ /* 0x007fe20003800000 */
.L_x_395:
[----:B------:R-:W-:Y:S05]  /*e230*/  BSYNC B0 ;  /* 0x0000000000007941 */ /* 0x000fea0003800000 */
.L_x_394:
        /* <DEDUP_REMOVED lines=10> */
.L_x_396:
[----:B------:R-:W-:Y:S01]  /*e2e0*/  IMAD.MOV.U32 R12, RZ, RZ, 0x4 ;  /* 0x00000004ff0c7424 */ /* 0x000fe200078e00ff */
[----:B------:R-:W-:Y:S02]  /*e2f0*/  SEL R2, R14, RZ, P0 ;  /* 0x000000ff0e027207 */ /* 0x000fe40000000000 */
[----:B------:R-:W-:-:S03]  /*e300*/  ISETP.GE.U32.AND P0, PT, R8, 0x4, PT ;  /* 0x000000040800780c */ /* 0x000fc60003f06070 */
[----:B------:R-:W-:-:S05]  /*e310*/  IMAD.IADD R2, R13, 0x1, R2 ;  /* 0x000000010d027824 */ /* 0x000fca00078e0202 */
[----:B------:R-:W-:-:S07]  /*e320*/  MOV R13, R2 ;  /* 0x00000002000d7202 */ /* 0x000fce0000000f00 */
[----:B------:R-:W-:Y:S05]  /*e330*/  WARPSYNC.COLLECTIVE R15, `(.L_x_397) ;  /* 0x000000000f087348 */ /* 0x000fea0003c00000 */
[----:B------:R0:W1:Y:S02]  /*e340*/  SHFL.UP P6, R14, R13, R12, R11 ;  /* 0x0400000c0d0e7389 */ /* 0x00006400000c000b */
[----:B01----:R-:W-:Y:S01]  /*e350*/  ENDCOLLECTIVE ;  /* 0x000000000000791b */ /* 0x003fe20003800000 */
.L_x_397:
        /* <DEDUP_REMOVED lines=8> */
.L_x_398:
        /* <DEDUP_REMOVED lines=8> */
.L_x_399:
        /* <DEDUP_REMOVED lines=8> */
.L_x_400:
[----:B------:R-:W-:Y:S05]  /*e4e0*/  BRA `(.L_x_401) ;  /* 0xffffffe800807947 */ /* 0x000fea000383ffff */
.L_x_349:
[----:B------:R-:W-:Y:S01]  /*e4f0*/  BSSY B0, `(.L_x_402) ;  /* 0x0000006000007945 */ /* 0x000fe20003800000 */
[----:B------:R-:W-:Y:S01]  /*e500*/  PLOP3.LUT P6, PT, P6, PT, PT, 0x8, 0x0 ;  /* 0x000000000000781c */ /* 0x000fe200037ce170 */
[----:B------:R-:W-:-:S12]  /*e510*/  IMAD.MOV.U32 R15, RZ, RZ, -0x1 ;  /* 0xffffffffff0f7424 */ /* 0x000fd800078e00ff */
[----:B01----:R-:W-:Y:S05]  /*e520*/  WARPSYNC.COLLECTIVE R15, `(.L_x_403) ;  /* 0x000000000f087348 */ /* 0x003fea0003c00000 */
[----:B------:R-:W-:Y:S01]  /*e530*/  VOTE.ANY R14, PT, P6 ;  /* 0x00000000000e7806 */ /* 0x000fe200030e0100 */
[----:B01----:R-:W-:Y:S06]  /*e540*/  ENDCOLLECTIVE ;  /* 0x000000000000791b */ /* 0x003fec0003800000 */
.L_x_403:
[----:B------:R-:W-:Y:S05]  /*e550*/  BSYNC B0 ;  /* 0x0000000000007941 */ /* 0x000fea0003800000 */
.L_x_402:
[----:B------:R-:W-:Y:S01]  /*e560*/  IMAD.MOV.U32 R7, RZ, RZ, R14 ;  /* 0x000000ffff077224 */ /* 0x000fe200078e000e */
[----:B------:R-:W-:Y:S01]  /*e570*/  MOV R13, R3 ;  /* 0x00000003000d7202 */ /* 0x000fe20000000f00 */
[----:B------:R-:W-:Y:S02]  /*e580*/  IMAD.MOV.U32 R11, RZ, RZ, 0x1f ;  /* 0x0000001fff0b7424 */ /* 0x000fe400078e00ff */
[----:B------:R-:W0:Y:S01]  /*e590*/  POPC R5, R7 ;  /* 0x0000000700057309 */ /* 0x000e220000000000 */
[----:B------:R-:W-:Y:S02]  /*e5a0*/  IMAD.MOV.U32 R15, RZ, RZ, -0x1 ;  /* 0xffffffffff0f7424 */ /* 0x000fe400078e00ff */
[----:B0-----:R-:W-:-:S07]  /*e5b0*/  IMAD.MOV.U32 R12, RZ, RZ, R5 ;  /* 0x000000ffff0c7224 */ /* 0x001fce00078e0005 */
[----:B------:R-:W-:Y:S05]  /*e5c0*/  WARPSYNC.COLLECTIVE R15, `(.L_x_404) ;  /* 0x000000000f087348 */ /* 0x000fea0003c00000 */
[----:B------:R0:W1:Y:S02]  /*e5d0*/  SHFL.IDX P6, R14, R13, R12, R11 ;  /* 0x0000000c0d0e7389 */ /* 0x00006400000c000b */
[----:B01----:R-:W-:Y:S01]  /*e5e0*/  ENDCOLLECTIVE ;  /* 0x000000000000791b */ /* 0x003fe20003800000 */
.L_x_404:
[----:B------:R-:W-:Y:S01]  /*e5f0*/  IMAD.MOV.U32 R17, RZ, RZ, R14 ;  /* 0x000000ffff117224 */ /* 0x000fe200078e000e */
[----:B------:R-:W-:Y:S06]  /*e600*/  BRA `(.L_x_405) ;  /* 0xffffffe800707947 */ /* 0x000fec000383ffff */
.L_x_351:
[----:B------:R-:W-:Y:S01]  /*e610*/  BSSY B0, `(.L_x_406) ;  /* 0x0000007000007945 */ /* 0x000fe20003800000 */
[----:B------:R-:W-:Y:S02]  /*e620*/  IMAD.MOV.U32 R13, RZ, RZ, R2 ;  /* 0x000000ffff0d7224 */ /* 0x000fe400078e0002 */
[----:B------:R-:W-:Y:S02]  /*e630*/  IMAD.MOV.U32 R11, RZ, RZ, 0x1f ;  /* 0x0000001fff0b7424 */ /* 0x000fe400078e00ff */
[----:B------:R-:W-:-:S07]  /*e640*/  IMAD.MOV.U32 R15, RZ, RZ, -0x1 ;  /* 0xffffffffff0f7424 */ /* 0x000fce00078e00ff */
[----:B0-23--:R-:W-:Y:S05]  /*e650*/  WARPSYNC.COLLECTIVE R15, `(.L_x_407) ;  /* 0x000000000f087348 */ /* 0x00dfea0003c00000 */
[----:B------:R1:W4:Y:S02]  /*e660*/  SHFL.IDX P6, R14, R13, R12, R11 ;  /* 0x0000000c0d0e7389 */ /* 0x00032400000c000b */
[----:B01234-:R-:W-:Y:S01]  /*e670*/  ENDCOLLECTIVE ;  /* 0x000000000000791b */ /* 0x01ffe20003800000 */
.L_x_407:
[----:B------:R-:W-:Y:S05]  /*e680*/  BSYNC B0 ;  /* 0x0000000000007941 */ /* 0x000fea0003800000 */
.L_x_406:
[----:B------:R-:W-:Y:S05]  /*e690*/  BRA `(.L_x_350) ;  /* 0xffffffe800687947 */ /* 0x000fea000383ffff */
.L_x_355:
[----:B0-----:R0:W2:Y:S02]  /*e6a0*/  SYNCS.PHASECHK.TRANS64.TRYWAIT P0, [R0+URZ+0x22820], R3 ;  /* 0x02282003000075a7 */ /* 0x0010a4000800017f */
[----:B--2---:R-:W-:Y:S05]  /*e6b0*/  @!P0 NANOSLEEP.SYNCS 0x989680 ;  /* 0x009896800000895d */ /* 0x004fea0003900000 */
[----:B------:R-:W2:Y:S02]  /*e6c0*/  @!P0 SYNCS.PHASECHK.TRANS64 P0, [R0+URZ+0x22820], R3 ;  /* 0x02282003000085a7 */ /* 0x000ea4000800007f */
[----:B--2---:R-:W-:Y:S05]  /*e6d0*/  @!P0 BRA `(.L_x_355) ;  /* 0xfffffffc00f08947 */ /* 0x004fea000383ffff */
[----:B------:R-:W-:Y:S05]  /*e6e0*/  BRA `(.L_x_408) ;  /* 0xffffffec004c7947 */ /* 0x000fea000383ffff */
.L_x_356:
[----:B------:R-:W2:Y:S01]  /*e6f0*/  S2R R2, SR_TID.X ;  /* 0x0000000000027919 */ /* 0x000ea20000002100 */
[----:B------:R-:W-:Y:S01]  /*e700*/  BSSY B0, `(.L_x_409) ;  /* 0x000000a000007945 */ /* 0x000fe20003800000 */
[----:B-1----:R-:W-:Y:S02]  /*e710*/  IMAD.MOV.U32 R12, RZ, RZ, RZ ;  /* 0x000000ffff0c7224 */ /* 0x002fe400078e00ff */
[----:B------:R-:W-:Y:S02]  /*e720*/  IMAD.MOV.U32 R11, RZ, RZ, 0x1f ;  /* 0x0000001fff0b7424 */ /* 0x000fe400078e00ff */
[----:B------:R-:W-:Y:S01]  /*e730*/  IMAD.MOV.U32 R15, RZ, RZ, -0x1 ;  /* 0xffffffffff0f7424 */ /* 0x000fe200078e00ff */
[----:B--2---:R-:W-:-:S04]  /*e740*/  SHF.R.U32.HI R2, RZ, 0x5, R2 ;  /* 0x00000005ff027819 */ /* 0x004fc80000011602 */
[----:B------:R-:W-:-:S05]  /*e750*/  LOP3.LUT R2, R2, 0x3, RZ, 0xc0, !PT ;  /* 0x0000000302027812 */ /* 0x000fca00078ec0ff */
[----:B------:R-:W-:-:S07]  /*e760*/  IMAD.MOV.U32 R13, RZ, RZ, R2 ;  /* 0x000000ffff0d7224 */ /* 0x000fce00078e0002 */
[----:B0-----:R-:W-:Y:S05]  /*e770*/  WARPSYNC.COLLECTIVE R15, `(.L_x_410) ;  /* 0x000000000f087348 */ /* 0x001fea0003c00000 */
[----:B------:R1:W2:Y:S02]  /*e780*/  SHFL.IDX P6, R14, R13, R12, R11 ;  /* 0x0000000c0d0e7389 */ /* 0x0002a400000c000b */
[----:B012---:R-:W-:Y:S01]  /*e790*/  ENDCOLLECTIVE ;  /* 0x000000000000791b */ /* 0x007fe20003800000 */
.L_x_410:
[----:B------:R-:W-:Y:S05]  /*e7a0*/  BSYNC B0 ;  /* 0x0000000000007941 */ /* 0x000fea0003800000 */
.L_x_409:
[----:B------:R-:W-:Y:S05]  /*e7b0*/  BRA `(.L_x_411) ;  /* 0xffffffec00347947 */ /* 0x000fea000383ffff */
.L_x_359:
[----:B------:R-:W-:Y:S01]  /*e7c0*/  BSSY B1, `(.L_x_412) ;  /* 0x0000006000017945 */ /* 0x000fe20003800000 */
[----:B------:R-:W-:-:S07]  /*e7d0*/  IMAD.MOV.U32 R15, RZ, RZ, -0x1 ;  /* 0xffffffffff0f7424 */ /* 0x000fce00078e00ff */
[----:B012---:R-:W-:Y:S05]  /*e7e0*/  WARPSYNC.COLLECTIVE R15, `(.L_x_413) ;  /* 0x000000000f0c7348 */ /* 0x007fea0003c00000 */
[----:B------:R-:W-:Y:S02]  /*e7f0*/  ELECT P6, UR62, PT ;  /* 0x00000000003e782f */ /* 0x000fe400038c0000 */
[----:B------:R-:W-:Y:S01]  /*e800*/  MOV R14, UR62 ;  /* 0x0000003e000e7c02 */ /* 0x000fe20008000f00 */
[----:B012---:R-:W-:Y:S10]  /*e810*/  ENDCOLLECTIVE ;  /* 0x000000000000791b */ /* 0x007ff40003800000 */
.L_x_413:
[----:B------:R-:W-:Y:S05]  /*e820*/  BSYNC B1 ;  /* 0x0000000000017941 */ /* 0x000fea0003800000 */
.L_x_412:
[----:B------:R-:W-:Y:S05]  /*e830*/  BRA `(.L_x_414) ;  /* 0xffffffec002c7947 */ /* 0x000fea000383ffff */
.L_x_361:
[----:B0-----:R0:W2:Y:S02]  /*e840*/  SYNCS.PHASECHK.TRANS64.TRYWAIT P0, [R6+URZ], R5 ;  /* 0x00000005060075a7 */ /* 0x0010a4000800017f */
[----:B--2---:R-:W-:Y:S05]  /*e850*/  @!P0 NANOSLEEP.SYNCS 0x989680 ;  /* 0x009896800000895d */ /* 0x004fea0003900000 */
[----:B------:R-:W2:Y:S02]  /*e860*/  @!P0 SYNCS.PHASECHK.TRANS64 P0, [R6+URZ], R5 ;  /* 0x00000005060085a7 */ /* 0x000ea4000800007f */
[----:B--2---:R-:W-:Y:S05]  /*e870*/  @!P0 BRA `(.L_x_361) ;  /* 0xfffffffc00f08947 */ /* 0x004fea000383ffff */
[----:B------:R-:W-:Y:S05]  /*e880*/  BRA `(.L_x_415) ;  /* 0xffffffec00687947 */ /* 0x000fea000383ffff */
.L_x_362:
[----:B--2---:R2:W3:Y:S02]  /*e890*/  SYNCS.PHASECHK.TRANS64.TRYWAIT P0, [R7+URZ], R2 ;  /* 0x00000002070075a7 */ /* 0x0044e4000800017f */
[----:B---3--:R-:W-:Y:S05]  /*e8a0*/  @!P0 NANOSLEEP.SYNCS 0x989680 ;  /* 0x009896800000895d */ /* 0x008fea0003900000 */
[----:B------:R-:W3:Y:S02]  /*e8b0*/  @!P0 SYNCS.PHASECHK.TRANS64 P0, [R7+URZ], R2 ;  /* 0x00000002070085a7 */ /* 0x000ee4000800007f */
[----:B---3--:R-:W-:Y:S05]  /*e8c0*/  @!P0 BRA `(.L_x_362) ;  /* 0xfffffffc00f08947 */ /* 0x008fea000383ffff */
[----:B------:R-:W-:Y:S05]  /*e8d0*/  BRA `(.L_x_416) ;  /* 0xffffffec005c7947 */ /* 0x000fea000383ffff */
.L_x_364:
[----:B---3--:R3:W4:Y:S02]  /*e8e0*/  SYNCS.PHASECHK.TRANS64.TRYWAIT P0, [R4+URZ], R5 ;  /* 0x00000005040075a7 */ /* 0x008724000800017f */
[----:B----4-:R-:W-:Y:S05]  /*e8f0*/  @!P0 NANOSLEEP.SYNCS 0x989680 ;  /* 0x009896800000895d */ /* 0x010fea0003900000 */
[----:B------:R-:W4:Y:S02]  /*e900*/  @!P0 SYNCS.PHASECHK.TRANS64 P0, [R4+URZ], R5 ;  /* 0x00000005040085a7 */ /* 0x000f24000800007f */
[----:B----4-:R-:W-:Y:S05]  /*e910*/  @!P0 BRA `(.L_x_364) ;  /* 0xfffffffc00f08947 */ /* 0x010fea000383ffff */
[----:B------:R-:W-:Y:S05]  /*e920*/  BRA `(.L_x_417) ;  /* 0xffffffec00647947 */ /* 0x000fea000383ffff */
.L_x_418:
        /* <DEDUP_REMOVED lines=13> */
.L_x_4716:


//--------------------- .text._ZN7cutlass13device_kernelIN5flash11enable_sm90INS1_16FlashAttnFwdSm90INS1_25CollectiveMainloopFwdSm90ILi2EN4cute5tupleIJNS5_1CILi1EEES8_S8_EEENS6_IJNS7_ILi128EEENS7_ILi96EEENS7_ILi64EEEEEELi256ENS_6half_tEfNS_4arch4Sm90ELb0ELb0ELb1ELb1ELb0ELb1ELb0ELb1ELb0ELb0ELb0ELb0EEENS1_21CollectiveEpilogueFwdINS6_IJSA_NS7_ILi256EEESB_EEES9_SE_SG_Li256ELb1ELb0ELb0ELb0EEENS1_36VarlenDynamicPersistentTileSchedulerILi128ELi96ELi256ELi32ELb0ELb0ELb1ELb0ELb1ELb1EEEEEEEEEvNT_6ParamsE --------------------------
	.section	.text._ZN7cutlass13device_kernelIN5flash11enable_sm90INS1_16FlashAttnFwdSm90INS1_25CollectiveMainloopFwdSm90ILi2EN4cute5tupleIJNS5_1CILi1EEES8_S8_EEENS6_IJNS7_ILi128EEENS7_ILi96EEENS7_ILi64EEEEEELi256ENS_6half_tEfNS_4arch4Sm90ELb0ELb0ELb1ELb1ELb0ELb1ELb0ELb1ELb0ELb0ELb0ELb0EEENS1_21CollectiveEpilogueFwdINS6_IJSA_NS7_ILi256EEESB_EEES9_SE_SG_Li256ELb1ELb0ELb0ELb0EEENS1_36VarlenDynamicPersistentTileSchedulerILi128ELi96ELi256ELi32ELb0ELb0ELb1ELb0ELb1ELb1EEEEEEEEEvNT_6ParamsE,"ax",@progbits
	.align	128
.text._ZN7cutlass13device_kernelIN5flash11enable_sm90INS1_16FlashAttnFwdSm90INS1_25CollectiveMainloopFwdSm90ILi2EN4cute5tupleIJNS5_1CILi1EEES8_S8_EEENS6_IJNS7_ILi128EEENS7_ILi96EEENS7_ILi64EEEEEELi256ENS_6half_tEfNS_4arch4Sm90ELb0ELb0ELb1ELb1ELb0ELb1ELb0ELb1ELb0ELb0ELb0ELb0EEENS1_21CollectiveEpilogueFwdINS6_IJSA_NS7_ILi256EEESB_EEES9_SE_SG_Li256ELb1ELb0ELb0ELb0EEENS1_36VarlenDynamicPersistentTileSchedulerILi128ELi96ELi256ELi32ELb0ELb0ELb1ELb0ELb1ELb1EEEEEEEEEvNT_6ParamsE:
        .type           _ZN7cutlass13device_kernelIN5flash11enable_sm90INS1_16FlashAttnFwdSm90INS1_25CollectiveMainloopFwdSm90ILi2EN4cute5tupleIJNS5_1CILi1EEES8_S8_EEENS6_IJNS7_ILi128EEENS7_ILi96EEENS7_ILi64EEEEEELi256ENS_6half_tEfNS_4arch4Sm90ELb0ELb0ELb1ELb1ELb0ELb1ELb0ELb1ELb0ELb0ELb0ELb0EEENS1_21CollectiveEpilogueFwdINS6_IJSA_NS7_ILi256EEESB_EEES9_SE_SG_Li256ELb1ELb0ELb0ELb0EEENS1_36VarlenDynamicPersistentTileSchedulerILi128ELi96ELi256ELi32ELb0ELb0ELb1ELb0ELb1ELb1EEEEEEEEEvNT_6ParamsE,@function
        .size           _ZN7cutlass13device_kernelIN5flash11enable_sm90INS1_16FlashAttnFwdSm90INS1_25CollectiveMainloopFwdSm90ILi2EN4cute5tupleIJNS5_1CILi1EEES8_S8_EEENS6_IJNS7_ILi128EEENS7_ILi96EEENS7_ILi64EEEEEELi256ENS_6half_tEfNS_4arch4Sm90ELb0ELb0ELb1ELb1ELb0ELb1ELb0ELb1ELb0ELb0ELb0ELb0EEENS1_21CollectiveEpilogueFwdINS6_IJSA_NS7_ILi256EEESB_EEES9_SE_SG_Li256ELb1ELb0ELb0ELb0EEENS1_36VarlenDynamicPersistentTileSchedulerILi128ELi96ELi256ELi32ELb0ELb0ELb1ELb0ELb1ELb1EEEEEEEEEvNT_6ParamsE,(.L_x_4717 - _ZN7cutlass13device_kernelIN5flash11enable_sm90INS1_16FlashAttnFwdSm90INS1_25CollectiveMainloopFwdSm90ILi2EN4cute5tupleIJNS5_1CILi1EEES8_S8_EEENS6_IJNS7_ILi128EEENS7_ILi96EEENS7_ILi64EEEEEELi256ENS_6half_tEfNS_4arch4Sm90ELb0ELb0ELb1ELb1ELb0ELb1ELb0ELb1ELb0ELb0ELb0ELb0EEENS1_21CollectiveEpilogueFwdINS6_IJSA_NS7_ILi256EEESB_EEES9_SE_SG_Li256ELb1ELb0ELb0ELb0EEENS1_36VarlenDynamicPersistentTileSchedulerILi128ELi96ELi256ELi32ELb0ELb0ELb1ELb0ELb1ELb1EEEEEEEEEvNT_6ParamsE)
        .other          _ZN7cutlass13device_kernelIN5flash11enable_sm90INS1_16FlashAttnFwdSm90INS1_25CollectiveMainloopFwdSm90ILi2EN4cute5tupleIJNS5_1CILi1EEES8_S8_EEENS6_IJNS7_ILi128EEENS7_ILi96EEENS7_ILi64EEEEEELi256ENS_6half_tEfNS_4arch4Sm90ELb0ELb0ELb1ELb1ELb0ELb1ELb0ELb1ELb0ELb0ELb0ELb0EEENS1_21CollectiveEpilogueFwdINS6_IJSA_NS7_ILi256EEESB_EEES9_SE_SG_Li256ELb1ELb0ELb0ELb0EEENS1_36VarlenDynamicPersistentTileSchedulerILi128ELi96ELi256ELi32ELb0ELb0ELb1ELb0ELb1ELb1EEEEEEEEEvNT_6ParamsE,@"STO_CUDA_ENTRY STV_DEFAULT"
_ZN7cutlass13device_kernelIN5flash11enable_sm90INS1_16FlashAttnFwdSm90INS1_25CollectiveMainloopFwdSm90ILi2EN4cute5tupleIJNS5_1CILi1EEES8_S8_EEENS6_IJNS7_ILi128EEENS7_ILi96EEENS7_ILi64EEEEEELi256ENS_6half_tEfNS_4arch4Sm90ELb0ELb0ELb1ELb1ELb0ELb1ELb0ELb1ELb0ELb0ELb0ELb0EEENS1_21CollectiveEpilogueFwdINS6_IJSA_NS7_ILi256EEESB_EEES9_SE_SG_Li256ELb1ELb0ELb0ELb0EEENS1_36VarlenDynamicPersistentTileSchedulerILi128ELi96ELi256ELi32ELb0ELb0ELb1ELb0ELb1ELb1EEEEEEEEEvNT_6ParamsE:
        /* <DEDUP_REMOVED lines=26> */
[----:B0-----:R-:W-:Y:S01]  /*01a0*/  NOP ;  /* 0x0000000000007918 */ /* 0x001fe20000000000 */
.L_x_420:
[----:B------:R-:W-:Y:S05]  /*01b0*/  BSYNC B0 ;  /* 0x0000000000007941 */ /* 0x000fea0003800000 */
.L_x_419:
        /* <DEDUP_REMOVED lines=41> */
.L_x_421:
        /* <DEDUP_REMOVED lines=22> */
.L_x_422:
        /* <DEDUP_REMOVED lines=18> */
.L_x_423:
        /* <DEDUP_REMOVED lines=22> */
.L_x_424:
        /* <DEDUP_REMOVED lines=22> */
.L_x_425:
[----:B------:R-:W-:Y:S01]  /*0990*/  PLOP3.LUT P0, PT, PT, PT, UP0, 0x80, 0x0 ;  /* 0x000000000000781c */ /* 0x000fe20003f0f008 */
[----:B------:R-:W-:Y:S01]  /*09a0*/  UMOV UR36, 0x1 ;  /* 0x0000000100247882 */ /* 0x000fe20000000000 */
[----:B------:R-:W-:Y:S01]  /*09b0*/  NOP ;  /* 0x0000000000007918 */ /* 0x000fe20000000000 */
[----:B------:R-:W-:Y:S01]  /*09c0*/  USEL UR36, UR36, 0x2, !UP0 ;  /* 0x0000000224247887 */ /* 0x000fe2000c000000 */
[----:B------:R-:W-:Y:S01]  /*09d0*/  BSSY B7, `(.L_x_426) ;  /* 0x0001452000077945 */ /* 0x000fe20003800000 */
[----:B------:R-:W-:Y:S01]  /*09e0*/  ULDC.64 UR40, c[0x0][0x208] ;  /* 0x0000820000287ab9 */ /* 0x000fe20000000a00 */
[----:B012-4-:R-:W-:Y:S07]  /*09f0*/  BAR.SYNC.DEFER_BLOCKING 0x0 ;  /* 0x0000000000007b1d */ /* 0x017fee0000010000 */
[----:B------:R-:W-:Y:S05]  /*0a00*/  @!P0 BRA `(.L_x_427) ;  /* 0x000000ec00c08947 */ /* 0x000fea0003800000 */
.L_x_428:
[----:B------:R-:W-:-:S08]  /*0a10*/  NOP ;  /* 0x0000000000007918 */ /* 0x000fd00000000000 */
[----:B------:R-:W0:Y:S02]  /*0a20*/  USETMAXREG.TRY_ALLOC.CTAPOOL UP0, 0xf0 ;  /* 0x000000f0000079c8 */ /* 0x000e240008000600 */
[----:B0-----:R-:W-:-:S13]  /*0a30*/  PLOP3.LUT P0, PT, PT, PT, UP0, 0x80, 0x0 ;  /* 0x000000000000781c */ /* 0x001fda0003f0f008 */
[----:B------:R-:W-:Y:S05]  /*0a40*/  @!P0 BRA `(.L_x_428) ;  /* 0xfffffffc00f08947 */ /* 0x000fea000383ffff */
[----:B------:R-:W0:Y:S01]  /*0a50*/  S2R R0, SR_TID.X ;  /* 0x0000000000007919 */ /* 0x000e220000002100 */
[----:B------:R-:W1:Y:S01]  /*0a60*/  S2UR UR5, SR_CgaCtaId ;  /* 0x00000000000579c3 */ /* 0x000e620000008800 */
[----:B------:R-:W-:-:S07]  /*0a70*/  UMOV UR4, 0x400 ;  /* 0x0000040000047882 */ /* 0x000fce0000000000 */
[----:B------:R-:W-:Y:S06]  /*0a80*/  BAR.ARV 0x8, 0x120 ;  /* 0x0204800000007b1d */ /* 0x000fec0000002000 */
[----:B-1----:R-:W-:-:S06]  /*0a90*/  ULEA UR4, UR5, UR4, 0x18 ;  /* 0x0000000405047291 */ /* 0x002fcc000f8ec03f */
[----:B------:R-:W-:Y:S01]  /*0aa0*/  IMAD.U32 R18, RZ, RZ, UR4 ;  /* 0x00000004ff127e24 */ /* 0x000fe2000f8e00ff */
[----:B0-----:R-:W-:Y:S01]  /*0ab0*/  SHF.R.U32.HI R0, RZ, 0x7, R0 ;  /* 0x00000007ff007819 */ /* 0x001fe20000011600 */
[----:B------:R-:W-:-:S03]  /*0ac0*/  ULDC UR4, c[0x0][0xc14] ;  /* 0x0003050000047ab9 */ /* 0x000fc60000000800 */
[----:B------:R-:W-:-:S13]  /*0ad0*/  ISETP.NE.AND P0, PT, R0, 0x1, PT ;  /* 0x000000010000780c */ /* 0x000fda0003f05270 */
[----:B------:R-:W-:Y:S08]  /*0ae0*/  @!P0 BAR.ARV 0x9, 0x100 ;  /* 0x0244000000008b1d */ /* 0x000ff00000002000 */
[----:B------:R-:W-:Y:S06]  /*0af0*/  BAR.SYNC.DEFER_BLOCKING 0x5, 0x120 ;  /* 0x0144800000007b1d */ /* 0x000fec0000010000 */
[----:B------:R-:W0:Y:S02]  /*0b00*/  LDS.128 R84, [R18+0x228d0] ;  /* 0x0228d00012547984 */ /* 0x000e240000000c00 */
[----:B------:R-:W-:Y:S06]  /*0b10*/  BAR.ARV 0x4, 0x120 ;  /* 0x0104800000007b1d */ /* 0x000fec0000002000 */
[----:B0-----:R-:W-:-:S13]  /*0b20*/  ISETP.GE.AND P0, PT, R87, UR4, PT ;  /* 0x0000000457007c0c */ /* 0x001fda000bf06270 */
[----:B------:R-:W-:Y:S05]  /*0b30*/  @P0 BRA `(.L_x_429) ;  /* 0x0000014000ec0947 */ /* 0x000fea0003800000 */
[----:B------:R-:W0:Y:S01]  /*0b40*/  S2R R2, SR_TID.X ;  /* 0x0000000000027919 */ /* 0x000e220000002100 */
[----:B------:R-:W-:Y:S01]  /*0b50*/  IMAD.MOV.U32 R212, RZ, RZ, RZ ;  /* 0x000000ffffd47224 */ /* 0x000fe200078e00ff */
[----:B------:R-:W-:Y:S02]  /*0b60*/  CS2R R22, SRZ ;  /* 0x0000000000167805 */ /* 0x000fe4000001ff00 */
[----:B------:R-:W-:Y:S01]  /*0b70*/  MOV R200, RZ ;  /* 0x000000ff00c87202 */ /* 0x000fe20000000f00 */
[----:B------:R-:W-:Y:S01]  /*0b80*/  ULOP3.LUT UR44, UR36, 0x1, URZ, 0xfc, !UPT ;  /* 0x00000001242c7892 */ /* 0x000fe2000f8efc3f */
[----:B0-----:R-:W-:-:S05]  /*0b90*/  VIADD R235, R2, 0xffffff80 ;  /* 0xffffff8002eb7836 */ /* 0x001fca0000000000 */
[----:B------:R-:W-:-:S04]  /*0ba0*/  SHF.R.S32.HI R0, RZ, 0x1f, R235 ;  /* 0x0000001fff007819 */ /* 0x000fc800000114eb */
[CC--:B------:R-:W-:Y:S02]  /*0bb0*/  LEA.HI R3, R0.reuse, R235.reuse, RZ, 0x7 ;  /* 0x000000eb00037211 */ /* 0x0c0fe400078f38ff */
[----:B------:R-:W-:Y:S02]  /*0bc0*/  LEA.HI R205, R0, R235, RZ, 0x5 ;  /* 0x000000eb00cd7211 */ /* 0x000fe400078f28ff */
[----:B------:R-:W-:Y:S02]  /*0bd0*/  LOP3.LUT R2, R3, 0xffffff80, RZ, 0xc0, !PT ;  /* 0xffffff8003027812 */ /* 0x000fe400078ec0ff */
[----:B------:R-:W-:Y:S02]  /*0be0*/  SHF.R.S32.HI R230, RZ, 0x7, R3 ;  /* 0x00000007ffe67819 */ /* 0x000fe40000011403 */
[----:B------:R-:W-:Y:S01]  /*0bf0*/  SHF.R.S32.HI R205, RZ, 0x5, R205 ;  /* 0x00000005ffcd7819 */ /* 0x000fe200000114cd */
[----:B------:R-:W-:Y:S01]  /*0c00*/  IMAD.IADD R227, R235, 0x1, -R2 ;  /* 0x00000001ebe37824 */ /* 0x000fe200078e0a02 */
[----:B------:R-:W-:-:S02]  /*0c10*/  LEA.HI R3, R3, R230, RZ, 0x1 ;  /* 0x000000e603037211 */ /* 0x000fc400078f08ff */
[----:B------:R-:W-:Y:S02]  /*0c20*/  LEA.HI R2, R0, R235, RZ, 0x4 ;  /* 0x000000eb00027211 */ /* 0x000fe400078f20ff */
[----:B------:R-:W-:Y:S02]  /*0c30*/  SHF.R.S32.HI R6, RZ, 0x1f, R227 ;  /* 0x0000001fff067819 */ /* 0x000fe400000114e3 */
[----:B------:R-:W-:Y:S02]  /*0c40*/  LOP3.LUT R3, R3, 0x3fffffe, RZ, 0xc0, !PT ;  /* 0x03fffffe03037812 */ /* 0x000fe400078ec0ff */
[CC--:B------:R-:W-:Y:S02]  /*0c50*/  LEA.HI R7, R6.reuse, R227.reuse, RZ, 0x2 ;  /* 0x000000e306077211 */ /* 0x0c0fe400078f10ff */
[----:B------:R-:W-:Y:S02]  /*0c60*/  LEA.HI R6, R6, R227, RZ, 0x5 ;  /* 0x000000e306067211 */ /* 0x000fe400078f28ff */
[----:B------:R-:W-:-:S02]  /*0c70*/  SHF.R.S32.HI R4, RZ, 0x2, R7 ;  /* 0x00000002ff047819 */ /* 0x000fc40000011407 */
[----:B------:R-:W-:Y:S02]  /*0c80*/  SHF.R.S32.HI R5, RZ, 0x1f, R7 ;  /* 0x0000001fff057819 */ /* 0x000fe40000011407 */
[----:B------:R-:W-:Y:S02]  /*0c90*/  SHF.R.S32.HI R6, RZ, 0x5, R6 ;  /* 0x00000005ff067819 */ /* 0x000fe40000011406 */
[----:B------:R-:W-:Y:S02]  /*0ca0*/  LEA.HI R5, R5, R4, RZ, 0x3 ;  /* 0x0000000405057211 */ /* 0x000fe400078f18ff */
[----:B------:R-:W-:Y:S02]  /*0cb0*/  IADD3 R3, R230, -R3, RZ ;  /* 0x80000003e6037210 */ /* 0x000fe40007ffe0ff */
[----:B------:R-:W-:Y:S02]  /*0cc0*/  LOP3.LUT R9, R5, 0xfffffff8, RZ, 0xc0, !PT ;  /* 0xfffffff805097812 */ /* 0x000fe400078ec0ff */
[----:B------:R-:W-:-:S02]  /*0cd0*/  SHF.R.S32.HI R5, RZ, 0x4, R2 ;  /* 0x00000004ff057819 */ /* 0x000fc40000011402 */
[----:B------:R-:W-:Y:S02]  /*0ce0*/  IADD3 R9, R4, -R9, RZ ;  /* 0x8000000904097210 */ /* 0x000fe40007ffe0ff */
[C---:B------:R-:W-:Y:S02]  /*0cf0*/  LOP3.LUT R4, R2.reuse, 0x3fffff0, RZ, 0xc0, !PT ;  /* 0x03fffff002047812 */ /* 0x040fe400078ec0ff */
[----:B------:R-:W-:Y:S01]  /*0d00*/  LEA.HI R2, R2, R5, RZ, 0x1 ;  /* 0x0000000502027211 */ /* 0x000fe200078f08ff */
[----:B------:R-:W-:Y:S02]  /*0d10*/  IMAD R6, R6, 0x10, R9 ;  /* 0x0000001006067824 */ /* 0x000fe400078e0209 */
[----:B------:R-:W-:Y:S01]  /*0d20*/  IMAD.IADD R4, R235, 0x1, -R4 ;  /* 0x00000001eb047824 */ /* 0x000fe200078e0a04 */
[----:B------:R-:W-:Y:S01]  /*0d30*/  LOP3.LUT R2, R2, 0x1ffffffe, RZ, 0xc0, !PT ;  /* 0x1ffffffe02027812 */ /* 0x000fe200078ec0ff */
[----:B------:R-:W-:Y:S01]  /*0d40*/  IMAD R232, R3, 0x40, R6 ;  /* 0x0000004003e87824 */ /* 0x000fe200078e0206 */
[----:B------:R-:W-:-:S02]  /*0d50*/  LEA.HI R3, R0, R235, RZ, 0x2 ;  /* 0x000000eb00037211 */ /* 0x000fc400078f10ff */
[----:B------:R-:W-:Y:S01]  /*0d60*/  LEA.HI R0, R0, R235, RZ, 0x3 ;  /* 0x000000eb00007211 */ /* 0x000fe200078f18ff */
[----:B------:R-:W-:Y:S01]  /*0d70*/  IMAD.IADD R2, R5, 0x1, -R2 ;  /* 0x0000000105027824 */ /* 0x000fe200078e0a02 */
[--C-:B------:R-:W-:Y:S01]  /*0d80*/  SHF.R.S32.HI R19, RZ, 0x2, R3.reuse ;  /* 0x00000002ff137819 */ /* 0x100fe20000011403 */
[----:B------:R-:W-:Y:S01]  /*0d90*/  IMAD R5, R205, 0x10, R4 ;  /* 0x00000010cd057824 */ /* 0x000fe200078e0204 */
[----:B------:R-:W-:Y:S02]  /*0da0*/  LOP3.LUT R4, R3, 0xfffffffc, RZ, 0xc0, !PT ;  /* 0xfffffffc03047812 */ /* 0x000fe400078ec0ff */
[----:B------:R-:W-:Y:S01]  /*0db0*/  SHF.R.S32.HI R202, RZ, 0x3, R0 ;  /* 0x00000003ffca7819 */ /* 0x000fe20000011400 */
[----:B------:R-:W-:Y:S01]  /*0dc0*/  VIADD R211, R19, 0x40 ;  /* 0x0000004013d37836 */ /* 0x000fe20000000000 */
[----:B------:R-:W-:Y:S01]  /*0dd0*/  LOP3.LUT R0, R0, 0x1ffffff8, RZ, 0xc0, !PT ;  /* 0x1ffffff800007812 */ /* 0x000fe200078ec0ff */
[----:B------:R-:W-:Y:S01]  /*0de0*/  IMAD.IADD R217, R235, 0x1, -R4 ;  /* 0x00000001ebd97824 */ /* 0x000fe200078e0a04 */
[----:B------:R-:W-:Y:S01]  /*0df0*/  SHF.R.S32.HI R6, RZ, 0x1f, R3 ;  /* 0x0000001fff067819 */ /* 0x000fe20000011403 */
[----:B------:R-:W-:Y:S01]  /*0e00*/  IMAD.SHL.U32 R204, R211, 0x40, RZ ;  /* 0x00000040d3cc7824 */ /* 0x000fe200078e00ff */
[----:B------:R-:W-:Y:S01]  /*0e10*/  SHF.R.S32.HI R8, RZ, 0x1f, R211 ;  /* 0x0000001fff087819 */ /* 0x000fe200000114d3 */
[----:B------:R-:W-:Y:S01]  /*0e20*/  IMAD.IADD R0, R235, 0x1, -R0 ;  /* 0x00000001eb007824 */ /* 0x000fe200078e0a00 */
[----:B------:R-:W-:Y:S01]  /*0e30*/  SHF.L.U32 R16, R217, 0x3, RZ ;  /* 0x00000003d9107819 */ /* 0x000fe200000006ff */
[----:B------:R-:W-:Y:S01]  /*0e40*/  IMAD R5, R5, 0x8, R2 ;  /* 0x0000000805057824 */ /* 0x000fe200078e0202 */
[----:B------:R-:W-:Y:S01]  /*0e50*/  LEA.HI R8, R8, R211, RZ, 0x3 ;  /* 0x000000d308087211 */ /* 0x000fe200078f18ff */
[----:B------:R-:W-:Y:S01]  /*0e60*/  IMAD.SHL.U32 R201, R0, 0x8, RZ ;  /* 0x0000000800c97824 */ /* 0x000fe200078e00ff */
[----:B------:R-:W-:Y:S01]  /*0e70*/  LOP3.LUT R204, R204, 0x1c0, RZ, 0xc0, !PT ;  /* 0x000001c0cccc7812 */ /* 0x000fe200078ec0ff */
[----:B------:R-:W-:Y:S01]  /*0e80*/  IMAD.MOV.U32 R2, RZ, RZ, RZ ;  /* 0x000000ffff027224 */ /* 0x000fe200078e00ff */
[----:B------:R-:W-:Y:S01]  /*0e90*/  LEA.HI R6, R6, R19, RZ, 0x3 ;  /* 0x0000001306067211 */ /* 0x000fe200078f18ff */
[----:B------:R-:W-:Y:S01]  /*0ea0*/  IMAD.SHL.U32 R8, R8, 0x40, RZ ;  /* 0x0000004008087824 */ /* 0x000fe200078e00ff */
[----:B------:R-:W-:-:S02]  /*0eb0*/  SHF.R.U32.HI R234, RZ, 0x3, R204 ;  /* 0x00000003ffea7819 */ /* 0x000fc400000116cc */
[----:B------:R-:W-:Y:S02]  /*0ec0*/  LOP3.LUT R3, R204, 0x38, R16, 0xf8, !PT ;  /* 0x00000038cc037812 */ /* 0x000fe400078ef810 */
[----:B------:R-:W-:Y:S02]  /*0ed0*/  LOP3.LUT R206, R8, 0xfffffe00, RZ, 0xc0, !PT ;  /* 0xfffffe0008ce7812 */ /* 0x000fe400078ec0ff */
[----:B------:R-:W-:Y:S02]  /*0ee0*/  LOP3.LUT R6, R6, 0xfffffff8, RZ, 0xc0, !PT ;  /* 0xfffffff806067812 */ /* 0x000fe400078ec0ff */
[----:B------:R-:W-:Y:S02]  /*0ef0*/  LOP3.LUT R0, R7, 0x7ffffffc, RZ, 0xc0, !PT ;  /* 0x7ffffffc07007812 */ /* 0x000fe400078ec0ff */
[----:B------:R-:W-:Y:S01]  /*0f00*/  LOP3.LUT R3, R206, R3, R234, 0xf6, !PT ;  /* 0x00000003ce037212 */ /* 0x000fe200078ef6ea */
[----:B------:R-:W-:Y:S01]  /*0f10*/  IMAD.IADD R218, R19, 0x1, -R6 ;  /* 0x0000000113da7824 */ /* 0x000fe200078e0a06 */
[----:B------:R-:W-:Y:S01]  /*0f20*/  SHF.R.S32.HI R216, RZ, 0x1f, R19 ;  /* 0x0000001fffd87819 */ /* 0x000fe20000011413 */
[----:B------:R-:W-:Y:S01]  /*0f30*/  IMAD.IADD R231, R227, 0x1, -R0 ;  /* 0x00000001e3e77824 */ /* 0x000fe200078e0a00 */
[----:B------:R-:W-:Y:S01]  /*0f40*/  SHF.R.S32.HI R17, RZ, 0x1f, R16 ;  /* 0x0000001fff117819 */ /* 0x000fe20000011410 */
[----:B------:R-:W-:Y:S01]  /*0f50*/  IMAD R229, R3, 0x2, R18 ;  /* 0x0000000203e57824 */ /* 0x000fe200078e0212 */
[----:B------:R-:W-:-:S07]  /*0f60*/  SHF.L.U32 R233, R5, 0x3, RZ ;  /* 0x0000000305e97819 */ /* 0x000fce00000006ff */
.L_x_562:
[----:B0--3-5:R-:W0:Y:S02]  /*0f70*/  LDC.64 R4, c[0x0][0xc60] ;  /* 0x00031800ff047b82 */ /* 0x029e240000000a00 */
[----:B0-----:R-:W-:-:S05]  /*0f80*/  IMAD.WIDE R4, R87, 0x4, R4 ;  /* 0x0000000457047825 */ /* 0x001fca00078e0204 */
[----:B--2---:R-:W2:Y:S01]  /*0f90*/  LDG.E R210, desc[UR40][R4.64] ;  /* 0x0000002804d27981 */ /* 0x004ea2000c1e1900 */
[----:B------:R-:W-:Y:S05]  /*0fa0*/  YIELD ;  /* 0x0000000000007946 */ /* 0x000fea0003800000 */
[----:B------:R-:W-:Y:S01]  /*0fb0*/  ULDC.64 UR4, c[0x0][0xa28] ;  /* 0x00028a0000047ab9 */ /* 0x000fe20000000a00 */
[----:B------:R-:W-:Y:S01]  /*0fc0*/  ULDC.64 UR8, c[0x0][0xa18] ;  /* 0x0002860000087ab9 */ /* 0x000fe20000000a00 */
[----:B------:R-:W-:Y:S01]  /*0fd0*/  ISETP.NE.U32.AND P1, PT, RZ, UR4, PT ;  /* 0x00000004ff007c0c */ /* 0x000fe2000bf25070 */
[----:B------:R-:W-:Y:S01]  /*0fe0*/  ULDC.64 UR6, c[0x0][0xa08] ;  /* 0x0002820000067ab9 */ /* 0x000fe20000000a00 */
[----:B------:R-:W-:Y:S01]  /*0ff0*/  IMAD.MOV.U32 R3, RZ, RZ, RZ ;  /* 0x000000ffff037224 */ /* 0x000fe200078e00ff */
[----:B------:R-:W-:Y:S01]  /*1000*/  ISETP.NE.U32.AND P0, PT, RZ, UR6, PT ;  /* 0x00000006ff007c0c */ /* 0x000fe2000bf05070 */
[----:B------:R-:W-:Y:S01]  /*1010*/  IMAD.MOV.U32 R27, RZ, RZ, RZ ;  /* 0x000000ffff1b7224 */ /* 0x000fe200078e00ff */
[----:B------:R-:W-:-:S02]  /*1020*/  ISETP.NE.AND.EX P1, PT, RZ, UR5, PT, P1 ;  /* 0x00000005ff007c0c */ /* 0x000fc4000bf25310 */
[----:B------:R-:W-:Y:S02]  /*1030*/  ISETP.NE.AND.EX P0, PT, RZ, UR7, PT, P0 ;  /* 0x00000007ff007c0c */ /* 0x000fe4000bf05300 */
[----:B--2---:R-:W-:Y:S01]  /*1040*/  SHF.R.S32.HI R219, RZ, 0x1f, R210 ;  /* 0x0000001fffdb7819 */ /* 0x004fe200000114d2 */
[----:B------:R-:W-:-:S08]  /*1050*/  IMAD.SHL.U32 R208, R210, 0x4, RZ ;  /* 0x00000004d2d07824 */ /* 0x000fd000078e00ff */
[C---:B----4-:R-:W-:Y:S02]  /*1060*/  @P1 LEA R6, P2, R210.reuse, UR4, 0x2 ;  /* 0x00000004d2061c11 */ /* 0x050fe4000f8410ff */
[C-C-:B------:R-:W-:Y:S02]  /*1070*/  SHF.L.U64.HI R209, R210.reuse, 0x2, R219.reuse ;  /* 0x00000002d2d17819 */ /* 0x140fe400000102db */
[----:B------:R-:W-:Y:S02]  /*1080*/  @P1 LEA.HI.X R7, R210, UR5, R219, 0x2, P2 ;  /* 0x00000005d2071c11 */ /* 0x000fe400090f14db */
[----:B------:R-:W-:Y:S01]  /*1090*/  ISETP.NE.U32.AND P2, PT, RZ, UR8, PT ;  /* 0x00000008ff007c0c */ /* 0x000fe2000bf45070 */
[----:B------:R-:W-:Y:S01]  /*10a0*/  ULDC UR4, c[0x0][0x288] ;  /* 0x0000a20000047ab9 */ /* 0x000fe20000000800 */
[----:B------:R-:W-:Y:S01]  /*10b0*/  IADD3 R8, P3, R208, UR6, RZ ;  /* 0x00000006d0087c10 */ /* 0x000fe2000ff7e0ff */
[----:B------:R0:W5:Y:S01]  /*10c0*/  @P1 LDG.E R3, desc[UR40][R6.64] ;  /* 0x0000002806031981 */ /* 0x000162000c1e1900 */
[----:B------:R-:W-:-:S02]  /*10d0*/  ISETP.NE.AND.EX P2, PT, RZ, UR9, PT, P2 ;  /* 0x00000009ff007c0c */ /* 0x000fc4000bf45320 */
[----:B------:R-:W-:Y:S01]  /*10e0*/  MOV R30, UR4 ;  /* 0x00000004001e7c02 */ /* 0x000fe20008000f00 */
[----:B------:R-:W-:Y:S01]  /*10f0*/  ULDC.64 UR4, c[0x0][0x3f8] ;  /* 0x0000fe0000047ab9 */ /* 0x000fe20000000a00 */
[----:B------:R-:W-:-:S05]  /*1100*/  IADD3.X R9, R209, UR7, RZ, P3, !PT ;  /* 0x00000007d1097c10 */ /* 0x000fca0009ffe4ff */
[----:B------:R0:W5:Y:S04]  /*1110*/  @P0 LDG.E R27, desc[UR40][R8.64] ;  /* 0x00000028081b0981 */ /* 0x000168000c1e1900 */
[----:B------:R-:W-:-:S04]  /*1120*/  @P2 IADD3 R4, P1, R208, UR8, RZ ;  /* 0x00000008d0042c10 */ /* 0x000fc8000ff3e0ff */
[----:B------:R-:W-:-:S05]  /*1130*/  @P2 IADD3.X R5, R209, UR9, RZ, P1, !PT ;  /* 0x00000009d1052c10 */ /* 0x000fca0008ffe4ff */
[----:B------:R0:W5:Y:S01]  /*1140*/  @P2 LDG.E R30, desc[UR40][R4.64] ;  /* 0x00000028041e2981 */ /* 0x000162000c1e1900 */
[----:B------:R-:W-:-:S03]  /*1150*/  UISETP.NE.U32.AND UP0, UPT, UR4, URZ, UPT ;  /* 0x0000003f0400728c */ /* 0x000fc6000bf05070 */
[----:B------:R-:W-:Y:S01]  /*1160*/  ULDC UR4, c[0x0][0x404] ;  /* 0x0001010000047ab9 */ /* 0x000fe20000000800 */
[----:B------:R-:W-:-:S03]  /*1170*/  UISETP.NE.AND.EX UP0, UPT, UR5, URZ, UPT, UP0 ;  /* 0x0000003f0500728c */ /* 0x000fc6000bf05300 */
[----:B------:R-:W-:Y:S01]  /*1180*/  ULDC UR5, c[0x0][0x2e0] ;  /* 0x0000b80000057ab9 */ /* 0x000fe20000000800 */
[----:B------:R-:W-:-:S04]  /*1190*/  USEL UR4, UR4, 0x1, UP0 ;  /* 0x0000000104047887 */ /* 0x000fc80008000000 */
[----:B------:R-:W-:-:S03]  /*11a0*/  UIMAD UR4, UR4, UR5, URZ ;  /* 0x00000005040472a4 */ /* 0x000fc6000f8e023f */
[----:B------:R-:W-:Y:S02]  /*11b0*/  ULDC UR5, c[0x0][0x338] ;  /* 0x0000ce0000057ab9 */ /* 0x000fe40000000800 */
[----:B------:R-:W-:Y:S02]  /*11c0*/  IMAD.U32 R62, RZ, RZ, UR5 ;  /* 0x00000005ff3e7e24 */ /* 0x000fe4000f8e00ff */
[----:B------:R-:W-:Y:S02]  /*11d0*/  IMAD.U32 R24, RZ, RZ, UR4 ;  /* 0x00000004ff187e24 */ /* 0x000fe4000f8e00ff */
[----:B------:R-:W-:Y:S01]  /*11e0*/  IMAD.MOV.U32 R25, RZ, RZ, R210 ;  /* 0x000000ffff197224 */ /* 0x000fe200078e00d2 */
[----:B0-----:R-:W-:Y:S06]  /*11f0*/  @P2 BRA `(.L_x_430) ;  /* 0x0000000000242947 */ /* 0x001fec0003800000 */
[----:B------:R-:W-:Y:S02]  /*1200*/  ULDC.64 UR4, c[0x0][0xa00] ;  /* 0x0002800000047ab9 */ /* 0x000fe40000000a00 */
[----:B------:R-:W-:-:S04]  /*1210*/  ISETP.NE.U32.AND P1, PT, RZ, UR4, PT ;  /* 0x00000004ff007c0c */ /* 0x000fc8000bf25070 */
[----:B------:R-:W-:-:S13]  /*1220*/  ISETP.NE.AND.EX P1, PT, RZ, UR5, PT, P1 ;  /* 0x00000005ff007c0c */ /* 0x000fda000bf25310 */
[----:B------:R-:W-:Y:S05]  /*1230*/  @!P1 BRA `(.L_x_430) ;  /* 0x0000000000149947 */ /* 0x000fea0003800000 */
[----:B------:R-:W0:Y:S02]  /*1240*/  LDC.64 R4, c[0x0][0xa00] ;  /* 0x00028000ff047b82 */ /* 0x000e240000000a00 */
[----:B0-----:R-:W-:-:S05]  /*1250*/  IMAD.WIDE R4, R25, 0x4, R4 ;  /* 0x0000000419047825 */ /* 0x001fca00078e0204 */
[----:B-----5:R-:W2:Y:S04]  /*1260*/  LDG.E R30, desc[UR40][R4.64] ;  /* 0x00000028041e7981 */ /* 0x020ea8000c1e1900 */
[----:B------:R-:W2:Y:S02]  /*1270*/  LDG.E R7, desc[UR40][R4.64+0x4] ;  /* 0x0000042804077981 */ /* 0x000ea4000c1e1900 */
[----:B--2---:R-:W-:-:S07]  /*1280*/  IMAD.IADD R30, R7, 0x1, -R30 ;  /* 0x00000001071e7824 */ /* 0x004fce00078e0a1e */
.L_x_430:
[----:B------:R-:W-:Y:S01]  /*1290*/  ULDC.64 UR4, c[0x0][0xa20] ;  /* 0x0002880000047ab9 */ /* 0x000fe20000000a00 */
[----:B------:R-:W-:Y:S01]  /*12a0*/  MOV R213, R85 ;  /* 0x0000005500d57202 */ /* 0x000fe20000000f00 */
[----:B------:R-:W-:Y:S01]  /*12b0*/  IMAD.MOV.U32 R207, RZ, RZ, R86 ;  /* 0x000000ffffcf7224 */ /* 0x000fe200078e0056 */
[----:B------:R-:W-:-:S04]  /*12c0*/  ISETP.NE.U32.AND P1, PT, RZ, UR4, PT ;  /* 0x00000004ff007c0c */ /* 0x000fc8000bf25070 */
[----:B------:R-:W-:-:S13]  /*12d0*/  ISETP.NE.AND.EX P1, PT, RZ, UR5, PT, P1 ;  /* 0x00000005ff007c0c */ /* 0x000fda000bf25310 */
[----:B------:R-:W-:Y:S05]  /*12e0*/  @!P1 BRA `(.L_x_431) ;  /* 0x0000000000109947 */ /* 0x000fea0003800000 */
[----:B------:R-:W-:-:S04]  /*12f0*/  IADD3 R4, P0, R208, UR4, RZ ;  /* 0x00000004d0047c10 */ /* 0x000fc8000ff1e0ff */
[----:B------:R-:W-:-:S05]  /*1300*/  IADD3.X R5, R209, UR5, RZ, P0, !PT ;  /* 0x00000005d1057c10 */ /* 0x000fca00087fe4ff */
[----:B------:R0:W5:Y:S01]  /*1310*/  LDG.E R24, desc[UR40][R4.64] ;  /* 0x0000002804187981 */ /* 0x000162000c1e1900 */
[----:B------:R-:W-:Y:S05]  /*1320*/  BRA `(.L_x_432) ;  /* 0x0000000000107947 */ /* 0x000fea0003800000 */
.L_x_431:
[----:B------:R-:W-:Y:S05]  /*1330*/  @!P0 BRA `(.L_x_432) ;  /* 0x00000000000c8947 */ /* 0x000fea0003800000 */
[----:B------:R-:W2:Y:S04]  /*1340*/  LDG.E R5, desc[UR40][R8.64] ;  /* 0x0000002808057981 */ /* 0x000ea8000c1e1900 */
[----:B------:R-:W2:Y:S02]  /*1350*/  LDG.E R24, desc[UR40][R8.64+0x4] ;  /* 0x0000042808187981 */ /* 0x000ea4000c1e1900 */
[----:B--2---:R-:W-:-:S07]  /*1360*/  IMAD.IADD R24, R24, 0x1, -R5 ;  /* 0x0000000118187824 */ /* 0x004fce00078e0a05 */
.L_x_432:
[----:B------:R-:W-:Y:S02]  /*1370*/  ULDC.64 UR4, c[0x0][0xa10] ;  /* 0x0002840000047ab9 */ /* 0x000fe40000000a00 */
[----:B------:R-:W-:-:S04]  /*1380*/  ISETP.NE.U32.AND P0, PT, RZ, UR4, PT ;  /* 0x00000004ff007c0c */ /* 0x000fc8000bf05070 */
[----:B------:R-:W-:Y:S01]  /*1390*/  ISETP.NE.AND.EX P0, PT, RZ, UR5, PT, P0 ;  /* 0x00000005ff007c0c */ /* 0x000fe2000bf05300 */
[----:B-----5:R-:W-:Y:S01]  /*13a0*/  IMAD.IADD R3, R24, 0x1, -R3 ;  /* 0x0000000118037824 */ /* 0x020fe200078e0a03 */
[----:B------:R-:W-:-:S11]  /*13b0*/  ULDC.64 UR4, c[0x0][0xa30] ;  /* 0x00028c0000047ab9 */ /* 0x000fd60000000a00 */
[----:B0-----:R-:W0:Y:S02]  /*13c0*/  @P0 LDC.64 R4, c[0x0][0xa10] ;  /* 0x00028400ff040b82 */ /* 0x001e240000000a00 */
[----:B0-----:R-:W-:-:S05]  /*13d0*/  @P0 IMAD.WIDE R4, R25, 0x4, R4 ;  /* 0x0000000419040825 */ /* 0x001fca00078e0204 */
[----:B------:R-:W2:Y:S04]  /*13e0*/  @P0 LDG.E R0, desc[UR40][R4.64] ;  /* 0x0000002804000981 */ /* 0x000ea8000c1e1900 */
[----:B------:R-:W2:Y:S01]  /*13f0*/  @P0 LDG.E R9, desc[UR40][R4.64+0x4] ;  /* 0x0000042804090981 */ /* 0x000ea2000c1e1900 */
[----:B------:R-:W-:Y:S01]  /*1400*/  IMAD.MOV R60, RZ, RZ, -R3 ;  /* 0x000000ffff3c7224 */ /* 0x000fe200078e0a03 */
[----:B------:R-:W-:Y:S01]  /*1410*/  ISETP.NE.U32.AND P1, PT, RZ, UR4, PT ;  /* 0x00000004ff007c0c */ /* 0x000fe2000bf25070 */
[----:B------:R-:W-:-:S03]  /*1420*/  IMAD.MOV.U32 R31, RZ, RZ, R24 ;  /* 0x000000ffff1f7224 */ /* 0x000fc600078e0018 */
[----:B------:R-:W-:Y:S02]  /*1430*/  VIMNMX R60, RZ, R60, !PT ;  /* 0x0000003cff3c7248 */ /* 0x000fe40007fe0100 */
[----:B------:R-:W-:-:S13]  /*1440*/  ISETP.NE.AND.EX P1, PT, RZ, UR5, PT, P1 ;  /* 0x00000005ff007c0c */ /* 0x000fda000bf25310 */
[----:B------:R-:W-:-:S04]  /*1450*/  @P1 IADD3 R6, P2, R208, UR4, RZ ;  /* 0x00000004d0061c10 */ /* 0x000fc8000ff5e0ff */
[----:B------:R-:W-:-:S05]  /*1460*/  @P1 IADD3.X R7, R209, UR5, RZ, P2, !PT ;  /* 0x00000005d1071c10 */ /* 0x000fca00097fe4ff */
[----:B------:R0:W5:Y:S01]  /*1470*/  @P1 LDG.E R31, desc[UR40][R6.64] ;  /* 0x00000028061f1981 */ /* 0x000162000c1e1900 */
[----:B--2---:R-:W-:-:S05]  /*1480*/  @P0 IADD3 R62, -R0, R9, RZ ;  /* 0x00000009003e0210 */ /* 0x004fca0007ffe1ff */
[----:B------:R-:W-:-:S04]  /*1490*/  IMAD.IADD R176, R3, 0x1, R62 ;  /* 0x0000000103b07824 */ /* 0x000fc800078e023e */
[----:B------:R-:W-:-:S04]  /*14a0*/  VIADD R0, R176, 0x5f ;  /* 0x0000005fb0007836 */ /* 0x000fc80000000000 */
[----:B------:R-:W-:-:S05]  /*14b0*/  IMAD.HI R0, R0, 0x2aaaaaab, RZ ;  /* 0x2aaaaaab00007827 */ /* 0x000fca00078e02ff */
[----:B------:R-:W-:-:S04]  /*14c0*/  SHF.R.U32.HI R177, RZ, 0x1f, R0 ;  /* 0x0000001fffb17819 */ /* 0x000fc80000011600 */
[----:B------:R-:W-:-:S05]  /*14d0*/  LEA.HI.SX32 R177, R0, R177, 0x1c ;  /* 0x000000b100b17211 */ /* 0x000fca00078fe2ff */
[----:B------:R-:W-:-:S05]  /*14e0*/  IMAD R3, R177, 0x60, -R3 ;  /* 0x00000060b1037824 */ /* 0x000fca00078e0a03 */
[----:B------:R-:W-:-:S04]  /*14f0*/  VIMNMX R3, R3, R62, PT ;  /* 0x0000003e03037248 */ /* 0x000fc80003fe0100 */
[----:B------:R-:W-:Y:S01]  /*1500*/  ISETP.GT.AND P0, PT, R3, R60, PT ;  /* 0x0000003c0300720c */ /* 0x000fe20003f04270 */
[----:B------:R-:W-:-:S05]  /*1510*/  IMAD.WIDE.U32 R60, R60, -0x55555555, RZ ;  /* 0xaaaaaaab3c3c7825 */ /* 0x000fca00078e00ff */
[----:B------:R-:W-:-:S04]  /*1520*/  SHF.R.U32.HI R60, RZ, 0x6, R61 ;  /* 0x00000006ff3c7819 */ /* 0x000fc8000001163d */
[----:B------:R-:W-:-:S03]  /*1530*/  MOV R59, R60 ;  /* 0x0000003c003b7202 */ /* 0x000fc60000000f00 */
[----:B------:R-:W-:-:S04]  /*1540*/  @P0 VIADD R0, R3, 0x5f ;  /* 0x0000005f03000836 */ /* 0x000fc80000000000 */
[----:B------:R-:W-:-:S05]  /*1550*/  @P0 IMAD.HI R0, R0, 0x2aaaaaab, RZ ;  /* 0x2aaaaaab00000827 */ /* 0x000fca00078e02ff */
[----:B------:R-:W-:-:S04]  /*1560*/  @P0 SHF.R.U32.HI R3, RZ, 0x1f, R0 ;  /* 0x0000001fff030819 */ /* 0x000fc80000011600 */
[----:B------:R-:W-:Y:S02]  /*1570*/  @P0 LEA.HI.SX32 R59, R0, R3, 0x1c ;  /* 0x00000003003b0211 */ /* 0x000fe400078fe2ff */
[----:B------:R-:W-:Y:S02]  /*1580*/  PLOP3.LUT P0, PT, PT, PT, PT, 0x80, 0x0 ;  /* 0x000000000000781c */ /* 0x000fe40003f0f070 */
[----:B------:R-:W-:-:S13]  /*1590*/  ISETP.GT.AND P1, PT, R59, R60, PT ;  /* 0x0000003c3b00720c */ /* 0x000fda0003f24270 */
[----:B0-----:R-:W-:Y:S05]  /*15a0*/  @!P1 BRA `(.L_x_433) ;  /* 0x0000003c00d89947 */ /* 0x001fea0003800000 */
[----:B------:R-:W-:Y:S01]  /*15b0*/  VIADD R58, R18, 0x1c400 ;  /* 0x0001c400123a7836 */ /* 0x000fe20000000000 */
[----:B------:R-:W-:Y:S04]  /*15c0*/  BSSY B6, `(.L_x_434) ;  /* 0x0000013000067945 */ /* 0x000fe80003800000 */
[----:B------:R-:W-:-:S13]  /*15d0*/  LOP3.LUT P0, RZ, R58, 0x3ff, RZ, 0xc0, !PT ;  /* 0x000003ff3aff7812 */ /* 0x000fda000780c0ff */
[----:B------:R-:W-:Y:S05]  /*15e0*/  @!P0 BRA `(.L_x_435) ;  /* 0x0000000000408947 */ /* 0x000fea0003800000 */
[----:B------:R-:W-:Y:S01]  /*15f0*/  MOV R0, 0x0 ;  /* 0x0000000000007802 */ /* 0x000fe20000000f00 */
[----:B------:R-:W-:Y:S01]  /*1600*/  ULDC.64 UR4, c[0x4][0x90] ;  /* 0x0100240000047ab9 */ /* 0x000fe20000000a00 */
[----:B------:R-:W-:Y:S01]  /*1610*/  ULDC.64 UR6, c[0x4][0x20] ;  /* 0x0100080000067ab9 */ /* 0x000fe20000000a00 */
[----:B------:R-:W-:Y:S01]  /*1620*/  IMAD.U32 R4, RZ, RZ, UR4 ;  /* 0x00000004ff047e24 */ /* 0x000fe2000f8e00ff */
[----:B------:R0:W1:Y:S01]  /*1630*/  LDC.64 R14, c[0x4][R0] ;  /* 0x01000000000e7b82 */ /* 0x0000620000000a00 */
[----:B------:R-:W-:Y:S01]  /*1640*/  IMAD.U32 R5, RZ, RZ, UR5 ;  /* 0x00000005ff057e24 */ /* 0x000fe2000f8e00ff */
[----:B------:R-:W-:Y:S01]  /*1650*/  ULDC.64 UR4, c[0x4][0x98] ;  /* 0x0100260000047ab9 */ /* 0x000fe20000000a00 */
[----:B------:R-:W-:Y:S01]  /*1660*/  IMAD.U32 R10, RZ, RZ, UR6 ;  /* 0x00000006ff0a7e24 */ /* 0x000fe2000f8e00ff */
[----:B------:R-:W-:Y:S01]  /*1670*/  MOV R7, UR5 ;  /* 0x0000000500077c02 */ /* 0x000fe20008000f00 */
[----:B------:R-:W-:Y:S01]  /*1680*/  IMAD.U32 R6, RZ, RZ, UR4 ;  /* 0x00000004ff067e24 */ /* 0x000fe2000f8e00ff */
[----:B------:R-:W-:Y:S01]  /*1690*/  MOV R13, RZ ;  /* 0x000000ff000d7202 */ /* 0x000fe20000000f00 */
[----:B------:R-:W-:-:S02]  /*16a0*/  IMAD.U32 R11, RZ, RZ, UR7 ;  /* 0x00000007ff0b7e24 */ /* 0x000fc4000f8e00ff */
[----:B------:R-:W-:Y:S02]  /*16b0*/  IMAD.MOV.U32 R8, RZ, RZ, 0x70 ;  /* 0x00000070ff087424 */ /* 0x000fe400078e00ff */
[----:B0-----:R-:W-:-:S07]  /*16c0*/  IMAD.MOV.U32 R12, RZ, RZ, 0x1 ;  /* 0x00000001ff0c7424 */ /* 0x001fce00078e00ff */
[----:B------:R-:W-:-:S07]  /*16d0*/  LEPC R20, `(.L_x_435) ;  /* 0x000000001014794e */ /* 0x000fce0000000000 */
[----:B-1---5:R-:W-:Y:S05]  /*16e0*/  CALL.ABS.NOINC R14 ;  /* 0x000000000e007343 */ /* 0x022fea0003c00000 */
.L_x_435:
[----:B------:R-:W-:Y:S05]  /*16f0*/  BSYNC B6 ;  /* 0x0000000000067941 */ /* 0x000fea0003800000 */
.L_x_434:
        /* <DEDUP_REMOVED lines=20> */
.L_x_437:
[----:B------:R-:W-:Y:S05]  /*1840*/  BSYNC B6 ;  /* 0x0000000000067941 */ /* 0x000fea0003800000 */
.L_x_436:
[----:B------:R-:W-:Y:S01]  /*1850*/  ULDC.64 UR4, c[0x0][0x9f8] ;  /* 0x00027e0000047ab9 */ /* 0x000fe20000000a00 */
[----:B------:R-:W0:Y:S01]  /*1860*/  LDC R0, c[0x0][0x428] ;  /* 0x00010a00ff007b82 */ /* 0x000e220000000800 */
[----:B------:R-:W-:-:S07]  /*1870*/  ISETP.NE.U32.AND P0, PT, RZ, UR4, PT ;  /* 0x00000004ff007c0c */ /* 0x000fce000bf05070 */
[----:B------:R-:W1:Y:S01]  /*1880*/  LDC.64 R42, c[0x0][0x2f0] ;  /* 0x0000bc00ff2a7b82 */ /* 0x000e620000000a00 */
[----:B------:R-:W-:Y:S01]  /*1890*/  ISETP.NE.AND.EX P0, PT, RZ, UR5, PT, P0 ;  /* 0x00000005ff007c0c */ /* 0x000fe2000bf05300 */
[----:B------:R-:W2:Y:S01]  /*18a0*/  S2R R20, SR_TID.X ;  /* 0x0000000000147919 */ /* 0x000ea20000002100 */
[----:B------:R-:W-:Y:S01]  /*18b0*/  IMAD.IADD R56, R27, 0x1, R24 ;  /* 0x000000011b387824 */ /* 0x000fe200078e0218 */
[----:B------:R-:W-:Y:S01]  /*18c0*/  ULDC.64 UR6, c[0x0][0xa08] ;  /* 0x0002820000067ab9 */ /* 0x000fe20000000a00 */
[C---:B------:R-:W-:Y:S01]  /*18d0*/  VIADD R99, R16.reuse, 0x20 ;  /* 0x0000002010637836 */ /* 0x040fe20000000000 */
[C---:B------:R-:W-:Y:S01]  /*18e0*/  IADD3 R96, R16.reuse, 0x60, RZ ;  /* 0x0000006010607810 */ /* 0x040fe20007ffe0ff */
[----:B------:R-:W-:Y:S01]  /*18f0*/  VIADD R98, R16, 0x40 ;  /* 0x0000004010627836 */ /* 0x000fe20000000000 */
[----:B------:R-:W3:Y:S06]  /*1900*/  LDC.64 R54, c[0x0][0x3d8] ;  /* 0x0000f600ff367b82 */ /* 0x000eec0000000a00 */
[----:B------:R-:W-:-:S02]  /*1910*/  @P0 IADD3 R4, P1, R208, UR4, RZ ;  /* 0x00000004d0040c10 */ /* 0x000fc4000ff3e0ff */
[----:B------:R-:W4:Y:S02]  /*1920*/  LDC R27, c[0x0][0x3d4] ;  /* 0x0000f500ff1b7b82 */ /* 0x000f240000000800 */
[----:B------:R-:W-:Y:S01]  /*1930*/  @P0 IADD3.X R5, R209, UR5, RZ, P1, !PT ;  /* 0x00000005d1050c10 */ /* 0x000fe20008ffe4ff */
[----:B------:R-:W-:-:S04]  /*1940*/  ULDC.64 UR4, c[0x0][0x2f8] ;  /* 0x0000be0000047ab9 */ /* 0x000fc80000000a00 */
[----:B------:R2:W4:Y:S01]  /*1950*/  @P0 LDG.E R25, desc[UR40][R4.64] ;  /* 0x0000002804190981 */ /* 0x000522000c1e1900 */
[----:B0-----:R-:W-:Y:S01]  /*1960*/  ISETP.NE.AND P0, PT, R0, 0x1, PT ;  /* 0x000000010000780c */ /* 0x001fe20003f05270 */
[C---:B------:R-:W-:Y:S01]  /*1970*/  VIADD R94, R16.reuse, 0x80 ;  /* 0x00000080105e7836 */ /* 0x040fe20000000000 */
[----:B------:R-:W-:Y:S01]  /*1980*/  SHF.R.S32.HI R33, RZ, 0x1f, R56 ;  /* 0x0000001fff217819 */ /* 0x000fe20000011438 */
[----:B------:R-:W-:Y:S01]  /*1990*/  VIADD R92, R16, 0xa0 ;  /* 0x000000a0105c7836 */ /* 0x000fe20000000000 */
[----:B------:R-:W0:Y:S01]  /*19a0*/  LDC.64 R48, c[0x0][0x3e8] ;  /* 0x0000fa00ff307b82 */ /* 0x000e220000000a00 */
[----:B------:R-:W-:Y:S01]  /*19b0*/  IMAD.SHL.U32 R28, R217, 0x4, RZ ;  /* 0x00000004d91c7824 */ /* 0x000fe200078e00ff */
[----:B-1----:R-:W-:Y:S01]  /*19c0*/  SHF.L.U64.HI R88, R42, 0x6, R43 ;  /* 0x000000062a587819 */ /* 0x002fe2000001022b */
[-C--:B------:R-:W-:Y:S01]  /*19d0*/  IMAD R6, R33, R42.reuse, RZ ;  /* 0x0000002a21067224 */ /* 0x080fe200078e02ff */
[----:B---3--:R-:W-:Y:S01]  /*19e0*/  SHF.L.U64.HI R84, R54, 0x6, R55 ;  /* 0x0000000636547819 */ /* 0x008fe20000010237 */
[----:B--2---:R-:W-:Y:S01]  /*19f0*/  IMAD.WIDE.U32 R4, R56, R42, RZ ;  /* 0x0000002a38047225 */ /* 0x004fe200078e00ff */
[----:B------:R-:W-:-:S02]  /*1a00*/  SHF.R.U32.HI R26, RZ, 0x7, R20 ;  /* 0x00000007ff1a7819 */ /* 0x000fc40000011614 */
[----:B------:R-:W-:Y:S01]  /*1a10*/  SHF.R.S32.HI R29, RZ, 0x1f, R28 ;  /* 0x0000001fff1d7819 */ /* 0x000fe2000001141c */
[----:B------:R-:W1:Y:S01]  /*1a20*/  @P0 LDC R3, c[0x0][0x42c] ;  /* 0x00010b00ff030b82 */ /* 0x000e620000000800 */
[----:B------:R-:W-:Y:S01]  /*1a30*/  ISETP.NE.AND P6, PT, R26, 0x1, PT ;  /* 0x000000011a00780c */ /* 0x000fe20003fc5270 */
[----:B------:R-:W-:Y:S01]  /*1a40*/  IMAD.SHL.U32 R87, R218, 0x40, RZ ;  /* 0x00000040da577824 */ /* 0x000fe200078e00ff */
[----:B------:R-:W-:Y:S01]  /*1a50*/  SHF.R.S32.HI R81, RZ, 0x1f, R211 ;  /* 0x0000001fff517819 */ /* 0x000fe200000114d3 */
[----:B------:R-:W-:Y:S01]  /*1a60*/  IMAD.MOV.U32 R80, RZ, RZ, 0x20 ;  /* 0x00000020ff507424 */ /* 0x000fe200078e00ff */
[----:B------:R-:W-:Y:S01]  /*1a70*/  IADD3 R79, R26, 0x8, RZ ;  /* 0x000000081a4f7810 */ /* 0x000fe20007ffe0ff */
[----:B------:R-:W-:Y:S01]  /*1a80*/  IMAD.SHL.U32 R83, R54, 0x40, RZ ;  /* 0x0000004036537824 */ /* 0x000fe200078e00ff */
[----:B------:R-:W-:Y:S01]  /*1a90*/  LOP3.LUT R87, R87, 0x1c0, RZ, 0xc0, !PT ;  /* 0x000001c057577812 */ /* 0x000fe200078ec0ff */
[----:B------:R-:W2:Y:S01]  /*1aa0*/  @P0 LDC R7, c[0x0][0x430] ;  /* 0x00010c00ff070b82 */ /* 0x000ea20000000800 */
[----:B----4-:R-:W-:-:S02]  /*1ab0*/  IMAD.SHL.U32 R78, R27, 0x2, RZ ;  /* 0x000000021b4e7824 */ /* 0x010fc400078e00ff */
[----:B------:R-:W-:Y:S01]  /*1ac0*/  SHF.R.U32.HI R82, RZ, 0x3, R87 ;  /* 0x00000003ff527819 */ /* 0x000fe20000011657 */
[----:B0-----:R-:W-:Y:S01]  /*1ad0*/  IMAD.WIDE.U32 R10, R19, R48, R16 ;  /* 0x00000030130a7225 */ /* 0x001fe200078e0010 */
[----:B------:R-:W-:-:S03]  /*1ae0*/  SHF.L.U64.HI R91, R48, 0x6, R49 ;  /* 0x00000006305b7819 */ /* 0x000fc60000010231 */
[----:B------:R-:W-:Y:S02]  /*1af0*/  IMAD R75, R49, 0x60, RZ ;  /* 0x00000060314b7824 */ /* 0x000fe400078e02ff */
[----:B------:R-:W-:Y:S02]  /*1b00*/  IMAD.SHL.U32 R89, R48, 0x40, RZ ;  /* 0x0000004030597824 */ /* 0x000fe400078e00ff */
[----:B-1----:R-:W-:-:S04]  /*1b10*/  @P0 IMAD.HI.U32 R0, R86, R3, RZ ;  /* 0x0000000356000227 */ /* 0x002fc800078e00ff */
[----:B------:R-:W-:Y:S02]  /*1b20*/  IMAD R3, R56, R43, R6 ;  /* 0x0000002b38037224 */ /* 0x000fe400078e0206 */
[----:B------:R-:W-:Y:S01]  /*1b30*/  IMAD R6, R216, R42, RZ ;  /* 0x0000002ad8067224 */ /* 0x000fe200078e02ff */
[----:B--2---:R-:W-:Y:S01]  /*1b40*/  @P0 SHF.R.U32.HI R86, RZ, R7, R0 ;  /* 0x00000007ff560219 */ /* 0x004fe20000011600 */
[----:B------:R-:W-:Y:S01]  /*1b50*/  IMAD.IADD R5, R5, 0x1, R3 ;  /* 0x0000000105057824 */ /* 0x000fe200078e0203 */
[----:B------:R-:W-:Y:S01]  /*1b60*/  ISETP.NE.U32.AND P0, PT, RZ, UR6, PT ;  /* 0x00000006ff007c0c */ /* 0x000fe2000bf05070 */
[----:B------:R-:W-:Y:S01]  /*1b70*/  IMAD R6, R19, R43, R6 ;  /* 0x0000002b13067224 */ /* 0x000fe200078e0206 */
[----:B------:R-:W-:Y:S01]  /*1b80*/  SHF.R.S32.HI R7, RZ, 0x1f, R86 ;  /* 0x0000001fff077819 */ /* 0x000fe20000011456 */
[----:B------:R-:W-:Y:S01]  /*1b90*/  IMAD.WIDE.U32 R4, R86, UR4, R4 ;  /* 0x0000000456047c25 */ /* 0x000fe2000f8e0004 */
[----:B------:R-:W-:-:S03]  /*1ba0*/  ISETP.NE.AND.EX P0, PT, RZ, UR7, PT, P0 ;  /* 0x00000007ff007c0c */ /* 0x000fc6000bf05300 */
[----:B------:R-:W-:-:S04]  /*1bb0*/  IMAD R3, R7, UR4, RZ ;  /* 0x0000000407037c24 */ /* 0x000fc8000f8e02ff */
[----:B------:R-:W-:Y:S01]  /*1bc0*/  IMAD R3, R86, UR5, R3 ;  /* 0x0000000556037c24 */ /* 0x000fe2000f8e0203 */
[----:B------:R-:W-:-:S03]  /*1bd0*/  ULDC.64 UR4, c[0x0][0x300] ;  /* 0x0000c00000047ab9 */ /* 0x000fc60000000a00 */
[----:B------:R-:W-:Y:S01]  /*1be0*/  IMAD.IADD R5, R5, 0x1, R3 ;  /* 0x0000000105057824 */ /* 0x000fe200078e0203 */
[----:B------:R-:W-:Y:S02]  /*1bf0*/  SHF.R.S32.HI R0, RZ, 0x1f, R25 ;  /* 0x0000001fff007819 */ /* 0x000fe40000011419 */
[----:B------:R-:W-:Y:S02]  /*1c00*/  SEL R41, R25, RZ, !P0 ;  /* 0x000000ff19297207 */ /* 0x000fe40004000000 */
[----:B------:R-:W-:-:S03]  /*1c10*/  SEL R8, R0, RZ, !P0 ;  /* 0x000000ff00087207 */ /* 0x000fc60004000000 */
[----:B------:R-:W-:-:S04]  /*1c20*/  IMAD.WIDE.U32 R20, R41, UR4, R4 ;  /* 0x0000000429147c25 */ /* 0x000fc8000f8e0004 */
[----:B------:R-:W-:Y:S02]  /*1c30*/  IMAD R0, R8, UR4, RZ ;  /* 0x0000000408007c24 */ /* 0x000fe4000f8e02ff */
[----:B------:R-:W-:-:S04]  /*1c40*/  IMAD.WIDE.U32 R4, R19, R42, R16 ;  /* 0x0000002a13047225 */ /* 0x000fc800078e0010 */
[----:B------:R-:W-:Y:S01]  /*1c50*/  IMAD R97, R41, UR5, R0 ;  /* 0x0000000529617c24 */ /* 0x000fe2000f8e0200 */
[----:B------:R-:W-:Y:S05]  /*1c60*/  @!P6 WARPSYNC.ALL ;  /* 0x000000000000e948 */ /* 0x000fea0003800000 */
[----:B------:R-:W-:Y:S01]  /*1c70*/  ULDC UR4, c[0x0][0x310] ;  /* 0x0000c40000047ab9 */ /* 0x000fe20000000800 */
[----:B------:R-:W-:Y:S01]  /*1c80*/  IADD3 R97, R21, R97, RZ ;  /* 0x0000006115617210 */ /* 0x000fe20007ffe0ff */
[----:B------:R-:W-:Y:S01]  /*1c90*/  ULDC.64 UR6, c[0x0][0x320] ;  /* 0x0000c80000067ab9 */ /* 0x000fe20000000a00 */
[----:B------:R-:W-:Y:S01]  /*1ca0*/  @!P6 BAR.SYNC.DEFER_BLOCKING 0x9, 0x100 ;  /* 0x024400000000eb1d */ /* 0x000fe20000010000 */
[----:B------:R-:W-:-:S02]  /*1cb0*/  ISETP.GE.AND P1, PT, R99, UR4, PT ;  /* 0x0000000463007c0c */ /* 0x000fc4000bf26270 */
[----:B------:R-:W-:Y:S01]  /*1cc0*/  IADD3 R95, P0, R20, R4, RZ ;  /* 0x00000004145f7210 */ /* 0x000fe20007f1e0ff */
[C---:B------:R-:W-:Y:S01]  /*1cd0*/  VIADD R4, R16.reuse, 0xc0 ;  /* 0x000000c010047836 */ /* 0x040fe20000000000 */
[----:B------:R-:W-:Y:S02]  /*1ce0*/  SEL R3, RZ, 0xffffffff, P1 ;  /* 0xffffffffff037807 */ /* 0x000fe40000800000 */
[----:B------:R-:W-:Y:S01]  /*1cf0*/  IADD3.X R93, R97, R5, R6, P0, !PT ;  /* 0x00000005615d7210 */ /* 0x000fe200007fe406 */
[C---:B------:R-:W-:Y:S01]  /*1d00*/  VIADD R6, R16.reuse, 0xe0 ;  /* 0x000000e010067836 */ /* 0x040fe20000000000 */
[----:B------:R-:W-:Y:S01]  /*1d10*/  ISETP.GE.AND P0, PT, R16, UR4, PT ;  /* 0x0000000410007c0c */ /* 0x000fe2000bf06270 */
[----:B------:R-:W-:Y:S01]  /*1d20*/  IMAD.SHL.U32 R5, R3, 0x2, RZ ;  /* 0x0000000203057824 */ /* 0x000fe200078e00ff */
[----:B------:R-:W-:Y:S01]  /*1d30*/  ISETP.GE.AND P1, PT, R96, UR4, PT ;  /* 0x0000000460007c0c */ /* 0x000fe2000bf26270 */
[----:B------:R-:W-:Y:S01]  /*1d40*/  IMAD R3, R7, UR6, RZ ;  /* 0x0000000607037c24 */ /* 0x000fe2000f8e02ff */
[----:B------:R-:W-:-:S02]  /*1d50*/  SEL R0, RZ, 0x1, P0 ;  /* 0x00000001ff007807 */ /* 0x000fc40000000000 */
[----:B------:R-:W-:Y:S01]  /*1d60*/  ISETP.GE.AND P0, PT, R98, UR4, PT ;  /* 0x0000000462007c0c */ /* 0x000fe2000bf06270 */
[----:B------:R-:W-:Y:S01]  /*1d70*/  IMAD R7, R86, UR7, R3 ;  /* 0x0000000756077c24 */ /* 0x000fe2000f8e0203 */
[----:B------:R-:W-:Y:S02]  /*1d80*/  ISETP.GE.AND P3, PT, R6, UR4, PT ;  /* 0x0000000406007c0c */ /* 0x000fe4000bf66270 */
[----:B------:R-:W-:Y:S02]  /*1d90*/  LOP3.LUT R0, R5, 0x2, R0, 0xe2, !PT ;  /* 0x0000000205007812 */ /* 0x000fe400078ee200 */
[----:B------:R-:W-:Y:S02]  /*1da0*/  SEL R3, RZ, 0x4, P0 ;  /* 0x00000004ff037807 */ /* 0x000fe40000000000 */
[----:B------:R-:W-:Y:S02]  /*1db0*/  SEL R6, RZ, 0x8, P1 ;  /* 0x00000008ff067807 */ /* 0x000fe40000800000 */
[----:B------:R-:W-:-:S02]  /*1dc0*/  ISETP.GE.AND P0, PT, R94, UR4, PT ;  /* 0x000000045e007c0c */ /* 0x000fc4000bf06270 */
[----:B------:R-:W-:Y:S02]  /*1dd0*/  ISETP.GE.AND P1, PT, R92, UR4, PT ;  /* 0x000000045c007c0c */ /* 0x000fe4000bf26270 */
[----:B------:R-:W-:Y:S02]  /*1de0*/  LOP3.LUT R0, R6, R0, R3, 0xfe, !PT ;  /* 0x0000000006007212 */ /* 0x000fe400078efe03 */
[----:B------:R-:W-:Y:S01]  /*1df0*/  ISETP.GE.AND P2, PT, R4, UR4, PT ;  /* 0x0000000404007c0c */ /* 0x000fe2000bf46270 */
[----:B------:R-:W-:Y:S01]  /*1e00*/  IMAD.WIDE.U32 R4, R86, UR6, R16 ;  /* 0x0000000656047c25 */ /* 0x000fe2000f8e0010 */
[----:B------:R-:W-:Y:S01]  /*1e10*/  SEL R3, RZ, 0x10, P0 ;  /* 0x00000010ff037807 */ /* 0x000fe20000000000 */
[----:B------:R-:W-:Y:S01]  /*1e20*/  ULDC.64 UR4, c[0x0][0x328] ;  /* 0x0000ca0000047ab9 */ /* 0x000fe20000000a00 */
[----:B------:R-:W-:Y:S01]  /*1e30*/  SEL R6, RZ, 0x20, P1 ;  /* 0x00000020ff067807 */ /* 0x000fe20000800000 */
[----:B------:R-:W-:Y:S01]  /*1e40*/  IMAD.IADD R5, R5, 0x1, R7 ;  /* 0x0000000105057824 */ /* 0x000fe200078e0207 */
[----:B------:R-:W-:Y:S01]  /*1e50*/  ISETP.GE.AND P0, PT, R16, R27, PT ;  /* 0x0000001b1000720c */ /* 0x000fe20003f06270 */
[----:B------:R-:W-:Y:S01]  /*1e60*/  IMAD R7, R8, UR4, RZ ;  /* 0x0000000408077c24 */ /* 0x000fe2000f8e02ff */
[----:B------:R-:W-:Y:S01]  /*1e70*/  LOP3.LUT R3, R6, R0, R3, 0xfe, !PT ;  /* 0x0000000006037212 */ /* 0x000fe200078efe03 */
[----:B------:R-:W-:Y:S01]  /*1e80*/  IMAD.WIDE.U32 R8, R19, R54, R16 ;  /* 0x0000003613087225 */ /* 0x000fe200078e0010 */
[----:B------:R-:W-:-:S02]  /*1e90*/  SEL R0, RZ, 0x40, P2 ;  /* 0x00000040ff007807 */ /* 0x000fc40001000000 */
[----:B------:R-:W-:Y:S01]  /*1ea0*/  LOP3.LUT P1, RZ, R218, 0x4, RZ, 0xc0, !PT ;  /* 0x00000004daff7812 */ /* 0x000fe2000782c0ff */
[----:B------:R-:W-:Y:S01]  /*1eb0*/  IMAD R63, R41, UR5, R7 ;  /* 0x00000005293f7c24 */ /* 0x000fe2000f8e0207 */
[----:B------:R-:W-:Y:S01]  /*1ec0*/  LOP3.LUT R0, R3, R0, RZ, 0xfc, !PT ;  /* 0x0000000003007212 */ /* 0x000fe200078efcff */
[----:B------:R-:W-:Y:S01]  /*1ed0*/  IMAD.WIDE.U32 R40, R41, UR4, R4 ;  /* 0x0000000429287c25 */ /* 0x000fe2000f8e0004 */
[----:B------:R-:W-:Y:S01]  /*1ee0*/  SEL R3, R27, RZ, P0 ;  /* 0x000000ff1b037207 */ /* 0x000fe20000000000 */
[----:B------:R-:W-:Y:S01]  /*1ef0*/  ULDC UR4, c[0x0][0x2e4] ;  /* 0x0000b90000047ab9 */ /* 0x000fe20000000800 */
[C---:B------:R-:W-:Y:S01]  /*1f00*/  IADD3 R56, P2, R19.reuse, R56, RZ ;  /* 0x0000003813387210 */ /* 0x040fe20007f5e0ff */
[-C--:B------:R-:W-:Y:S01]  /*1f10*/  IMAD R4, R216, R54.reuse, RZ ;  /* 0x00000036d8047224 */ /* 0x080fe200078e02ff */
[----:B------:R-:W-:Y:S01]  /*1f20*/  SHF.L.U32 R86, R42, 0x6, RZ ;  /* 0x000000062a567819 */ /* 0x000fe200000006ff */
[----:B------:R-:W-:Y:S01]  /*1f30*/  IMAD.IADD R3, R16, 0x1, R3 ;  /* 0x0000000110037824 */ /* 0x000fe200078e0203 */
[----:B------:R-:W-:Y:S01]  /*1f40*/  SEL R80, R80, 0xffffffe0, !P1 ;  /* 0xffffffe050507807 */ /* 0x000fe20004800000 */
[C---:B------:R-:W-:Y:S01]  /*1f50*/  IMAD R13, R19.reuse, R55, R4 ;  /* 0x00000037130d7224 */ /* 0x040fe200078e0204 */
[----:B------:R-:W-:Y:S01]  /*1f60*/  ISETP.GE.AND P1, PT, R16, UR4, PT ;  /* 0x0000000410007c0c */ /* 0x000fe2000bf26270 */
[----:B------:R-:W-:Y:S01]  /*1f70*/  IMAD.WIDE.U32 R4, R19, R54, R28 ;  /* 0x0000003613047225 */ /* 0x000fe200078e001c */
[----:B------:R-:W-:-:S03]  /*1f80*/  SHF.R.S32.HI R12, RZ, 0x1f, R3 ;  /* 0x0000001fff0c7819 */ /* 0x000fc60000011403 */
[-C--:B------:R-:W-:Y:S01]  /*1f90*/  IMAD R6, R216, R48.reuse, RZ ;  /* 0x00000030d8067224 */ /* 0x080fe200078e02ff */
[----:B------:R-:W-:Y:S01]  /*1fa0*/  LEA.HI R12, R12, R3, RZ, 0x3 ;  /* 0x000000030c0c7211 */ /* 0x000fe200078f18ff */
[----:B------:R-:W-:Y:S01]  /*1fb0*/  IMAD.IADD R9, R13, 0x1, R9 ;  /* 0x000000010d097824 */ /* 0x000fe200078e0209 */
[----:B------:R-:W-:Y:S01]  /*1fc0*/  LOP3.LUT R3, R87, 0x18, R16, 0xf8, !PT ;  /* 0x0000001857037812 */ /* 0x000fe200078ef810 */
[----:B------:R-:W-:Y:S01]  /*1fd0*/  IMAD.IADD R5, R5, 0x1, R13 ;  /* 0x0000000105057824 */ /* 0x000fe200078e020d */
[----:B-----5:R-:W-:Y:S01]  /*1fe0*/  SHF.R.S32.HI R13, RZ, 0x1f, R31 ;  /* 0x0000001fff0d7819 */ /* 0x020fe2000001141f */
[C---:B------:R-:W-:Y:S01]  /*1ff0*/  IMAD R15, R19.reuse, R49, R6 ;  /* 0x00000031130f7224 */ /* 0x040fe200078e0206 */
[----:B------:R-:W-:Y:S01]  /*2000*/  LOP3.LUT R69, R12, 0xfffffff8, RZ, 0xc0, !PT ;  /* 0xfffffff80c457812 */ /* 0x000fe200078ec0ff */
[-C--:B------:R-:W-:Y:S01]  /*2010*/  IMAD.WIDE.U32 R6, R19, R48.reuse, R28 ;  /* 0x0000003013067225 */ /* 0x080fe200078e001c */
[----:B------:R-:W-:Y:S02]  /*2020*/  SHF.R.S32.HI R70, RZ, 0x3, R12 ;  /* 0x00000003ff467819 */ /* 0x000fe4000001140c */
[----:B------:R-:W-:Y:S01]  /*2030*/  IADD3 R11, R15, R11, RZ ;  /* 0x0000000b0f0b7210 */ /* 0x000fe20007ffe0ff */
[----:B------:R-:W-:Y:S01]  /*2040*/  IMAD R14, R13, R48, RZ ;  /* 0x000000300d0e7224 */ /* 0x000fe200078e02ff */
[----:B------:R-:W-:Y:S01]  /*2050*/  SHF.R.S32.HI R64, RZ, 0x1f, R69 ;  /* 0x0000001fff407819 */ /* 0x000fe20000011445 */
[----:B------:R-:W-:Y:S01]  /*2060*/  IMAD.WIDE.U32 R52, R31, R54, R4 ;  /* 0x000000361f347225 */ /* 0x000fe200078e0004 */
[----:B------:R-:W-:-:S02]  /*2070*/  LOP3.LUT R4, R3, R82, RZ, 0x3c, !PT ;  /* 0x0000005203047212 */ /* 0x000fc400078e3cff */
[--C-:B------:R-:W-:Y:S01]  /*2080*/  LOP3.LUT R3, R87, 0x38, R12.reuse, 0xf8, !PT ;  /* 0x0000003857037812 */ /* 0x100fe200078ef80c */
[----:B------:R-:W-:Y:S01]  /*2090*/  IMAD.IADD R7, R7, 0x1, R15 ;  /* 0x0000000107077824 */ /* 0x000fe200078e020f */
[----:B------:R-:W-:Y:S01]  /*20a0*/  LOP3.LUT R5, R204, 0x38, R12, 0xf8, !PT ;  /* 0x00000038cc057812 */ /* 0x000fe200078ef80c */
[----:B------:R-:W-:Y:S02]  /*20b0*/  IMAD R25, R31, R49, R14 ;  /* 0x000000311f197224 */ /* 0x000fe400078e020e */
[----:B------:R-:W-:Y:S01]  /*20c0*/  IMAD R14, R13, R54, RZ ;  /* 0x000000360d0e7224 */ /* 0x000fe200078e02ff */
[----:B------:R-:W-:Y:S01]  /*20d0*/  LOP3.LUT R5, R5, R234, RZ, 0x3c, !PT ;  /* 0x000000ea05057212 */ /* 0x000fe200078e3cff */
[----:B------:R-:W-:Y:S01]  /*20e0*/  IMAD R77, R205, 0x200, R4 ;  /* 0x00000200cd4d7824 */ /* 0x000fe200078e0204 */
[----:B------:R-:W-:Y:S01]  /*20f0*/  LOP3.LUT R4, R3, R82, RZ, 0x3c, !PT ;  /* 0x0000005203047212 */ /* 0x000fe200078e3cff */
[----:B------:R-:W-:Y:S01]  /*2100*/  IMAD.WIDE.U32 R44, R31, R48, R10 ;  /* 0x000000301f2c7225 */ /* 0x000fe200078e000a */
[----:B------:R-:W-:-:S03]  /*2110*/  SEL R3, RZ, 0xffffff80, P3 ;  /* 0xffffff80ff037807 */ /* 0x000fc60001800000 */
[----:B------:R-:W-:Y:S01]  /*2120*/  IMAD.WIDE.U32 R46, R31, R48, R6 ;  /* 0x000000301f2e7225 */ /* 0x000fe200078e0006 */
[C---:B------:R-:W-:Y:S02]  /*2130*/  LOP3.LUT R3, R0.reuse, 0x80, R3, 0xc8, !PT ;  /* 0x0000008000037812 */ /* 0x040fe400078ec803 */
[----:B------:R-:W-:Y:S01]  /*2140*/  LOP3.LUT R0, R0, 0x40, RZ, 0xc0, !PT ;  /* 0x0000004000007812 */ /* 0x000fe200078ec0ff */
[----:B------:R-:W-:Y:S01]  /*2150*/  IMAD R15, R43, 0x60, RZ ;  /* 0x000000602b0f7824 */ /* 0x000fe200078e02ff */
[----:B------:R-:W-:Y:S01]  /*2160*/  IADD3 R68, R47, R25, RZ ;  /* 0x000000192f447210 */ /* 0x000fe20007ffe0ff */
[----:B------:R-:W-:-:S04]  /*2170*/  IMAD.WIDE.U32 R48, R48, 0x60, RZ ;  /* 0x0000006030307825 */ /* 0x000fc800078e00ff */
[----:B------:R-:W-:Y:S01]  /*2180*/  IMAD R7, R31, R55, R14 ;  /* 0x000000371f077224 */ /* 0x000fe200078e020e */
[----:B------:R-:W-:Y:S01]  /*2190*/  IADD3 R75, R49, R75, RZ ;  /* 0x0000004b314b7210 */ /* 0x000fe20007ffe0ff */
[----:B------:R-:W-:Y:S02]  /*21a0*/  IMAD R11, R55, 0x60, RZ ;  /* 0x00000060370b7824 */ /* 0x000fe400078e02ff */
[----:B------:R-:W-:-:S04]  /*21b0*/  IMAD.WIDE.U32 R50, R31, R54, R8 ;  /* 0x000000361f327225 */ /* 0x000fc800078e0008 */
[----:B------:R-:W-:-:S04]  /*21c0*/  IMAD.WIDE.U32 R42, R42, 0x60, RZ ;  /* 0x000000602a2a7825 */ /* 0x000fc800078e00ff */
[----:B------:R-:W-:-:S04]  /*21d0*/  IMAD.WIDE.U32 R54, R54, 0x60, RZ ;  /* 0x0000006036367825 */ /* 0x000fc800078e00ff */
[----:B------:R-:W-:Y:S01]  /*21e0*/  IMAD.X R57, R216, 0x1, R33, P2 ;  /* 0x00000001d8397824 */ /* 0x000fe200010e0621 */
[----:B------:R-:W-:Y:S01]  /*21f0*/  ISETP.GE.AND P2, PT, R99, UR4, PT ;  /* 0x0000000463007c0c */ /* 0x000fe2000bf46270 */
[----:B------:R-:W-:Y:S02]  /*2200*/  IMAD.IADD R76, R43, 0x1, R15 ;  /* 0x000000012b4c7824 */ /* 0x000fe400078e020f */
[----:B------:R-:W-:Y:S02]  /*2210*/  IMAD.IADD R74, R55, 0x1, R11 ;  /* 0x00000001374a7824 */ /* 0x000fe400078e020b */
[----:B------:R-:W-:Y:S02]  /*2220*/  IMAD.IADD R73, R80, 0x1, R77 ;  /* 0x0000000150497824 */ /* 0x000fe400078e024d */
[----:B------:R-:W-:Y:S02]  /*2230*/  IMAD.IADD R72, R25, 0x1, R45 ;  /* 0x0000000119487824 */ /* 0x000fe400078e022d */
[----:B------:R-:W-:-:S02]  /*2240*/  IMAD.IADD R71, R7, 0x1, R51 ;  /* 0x0000000107477824 */ /* 0x000fc400078e0233 */
[----:B------:R-:W-:Y:S02]  /*2250*/  IMAD.IADD R66, R53, 0x1, R7 ;  /* 0x0000000135427824 */ /* 0x000fe400078e0207 */
[----:B------:R-:W-:Y:S02]  /*2260*/  IMAD R67, R205, 0x200, R4 ;  /* 0x00000200cd437824 */ /* 0x000fe400078e0204 */
[----:B------:R-:W-:Y:S02]  /*2270*/  IMAD.IADD R65, R206, 0x1, R5 ;  /* 0x00000001ce417824 */ /* 0x000fe400078e0205 */
[----:B------:R-:W-:-:S07]  /*2280*/  IMAD.IADD R63, R41, 0x1, R63 ;  /* 0x00000001293f7824 */ /* 0x000fce00078e023f */
.L_x_485:
[----:B------:R-:W0:Y:S01]  /*2290*/  LDC.64 R102, c[0x0][0x2d8] ;  /* 0x0000b600ff667b82 */ /* 0x000e220000000a00 */
[----:B------:R-:W-:Y:S01]  /*22a0*/  IADD3 R59, R59, -0x1, RZ ;  /* 0xffffffff3b3b7810 */ /* 0x000fe20007ffe0ff */
[----:B------:R-:W-:Y:S01]  /*22b0*/  IMAD R107, R2, 0x1800, R77 ;  /* 0x00001800026b7824 */ /* 0x000fe200078e024d */
[----:B------:R-:W-:Y:S05]  /*22c0*/  YIELD ;  /* 0x0000000000007946 */ /* 0x000fea0003800000 */
[----:B------:R-:W1:Y:S01]  /*22d0*/  LDC R105, c[0x0][0x3d4] ;  /* 0x0000f500ff697b82 */ /* 0x000e620000000800 */
[----:B------:R-:W-:Y:S01]  /*22e0*/  SHF.R.S32.HI R11, RZ, 0x1f, R59 ;  /* 0x0000001fff0b7819 */ /* 0x000fe2000001143b */
[-C--:B------:R-:W-:Y:S01]  /*22f0*/  IMAD R5, R76, R59.reuse, RZ ;  /* 0x0000003b4c057224 */ /* 0x080fe200078e02ff */
[----:B------:R-:W-:Y:S01]  /*2300*/  BSSY B0, `(.L_x_438) ;  /* 0x00002a2000007945 */ /* 0x000fe20003800000 */
[----:B------:R-:W-:-:S04]  /*2310*/  IMAD.WIDE.U32 R108, R42, R59, RZ ;  /* 0x0000003b2a6c7225 */ /* 0x000fc800078e00ff */
[----:B------:R-:W-:Y:S01]  /*2320*/  IMAD R5, R11, R42, R5 ;  /* 0x0000002a0b057224 */ /* 0x000fe200078e0205 */
[-C--:B------:R-:W-:Y:S01]  /*2330*/  IADD3 R4, P3, P4, R95, R108.reuse, R86 ;  /* 0x0000006c5f047210 */ /* 0x080fe20007c7e056 */
[----:B------:R-:W-:Y:S01]  /*2340*/  IMAD R107, R107, 0x2, R58 ;  /* 0x000000026b6b7824 */ /* 0x000fe200078e023a */
[----:B------:R-:W-:Y:S01]  /*2350*/  IADD3 R6, P5, R95, R108, RZ ;  /* 0x0000006c5f067210 */ /* 0x000fe20007fbe0ff */
[----:B------:R-:W-:-:S04]  /*2360*/  IMAD.IADD R38, R109, 0x1, R5 ;  /* 0x000000016d267824 */ /* 0x000fc800078e0205 */
[----:B------:R-:W-:Y:S01]  /*2370*/  IMAD.X R7, R38, 0x1, R93, P5 ;  /* 0x0000000126077824 */ /* 0x000fe200028e065d */
[----:B------:R-:W-:Y:S02]  /*2380*/  IADD3.X R5, R93, R38, R88, P3, P4 ;  /* 0x000000265d057210 */ /* 0x000fe40001fe8458 */
[-C--:B0-----:R-:W-:Y:S02]  /*2390*/  LEA R12, P3, R4, R102.reuse, 0x1 ;  /* 0x00000066040c7211 */ /* 0x081fe400078608ff */
[----:B------:R-:W-:Y:S02]  /*23a0*/  LEA R14, P5, R6, R102, 0x1 ;  /* 0x00000066060e7211 */ /* 0x000fe400078a08ff */
[-C--:B------:R-:W-:Y:S01]  /*23b0*/  LEA.HI.X R13, R4, R103.reuse, R5, 0x1, P3 ;  /* 0x00000067040d7211 */ /* 0x080fe200018f0c05 */
[----:B------:R-:W-:Y:S01]  /*23c0*/  IMAD R5, R2, 0x1800, R73 ;  /* 0x0000180002057824 */ /* 0x000fe200078e0249 */
[----:B-1----:R-:W-:Y:S02]  /*23d0*/  ISETP.GE.AND P3, PT, R105, 0x1, PT ;  /* 0x000000016900780c */ /* 0x002fe40003f66270 */
[----:B------:R-:W-:Y:S01]  /*23e0*/  ISETP.GT.AND P4, PT, R59, R60, PT ;  /* 0x0000003c3b00720c */ /* 0x000fe20003f84270 */
[----:B------:R-:W-:Y:S01]  /*23f0*/  IMAD R106, R5, 0x2, R58 ;  /* 0x00000002056a7824 */ /* 0x000fe200078e023a */
[----:B------:R-:W-:-:S02]  /*2400*/  LEA.HI.X R15, R6, R103, R7, 0x1, P5 ;  /* 0x00000067060f7211 */ /* 0x000fc400028f0c07 */
[----:B------:R-:W-:-:S07]  /*2410*/  P2R R100, PR, RZ, 0x10 ;  /* 0x00000010ff647803 */ /* 0x000fce0000000000 */
[----:B--234-:R-:W-:Y:S05]  /*2420*/  @!P3 BRA `(.L_x_439) ;  /* 0x0000002400d4b947 */ /* 0x01cfea0003800000 */
[----:B------:R-:W-:Y:S01]  /*2430*/  ULDC.U8 UR4, c[0x0][0x3f0] ;  /* 0x0000fc0000047ab9 */ /* 0x000fe20000000000 */
[-C--:B------:R-:W-:Y:S01]  /*2440*/  IMAD R5, R74, R59.reuse, RZ ;  /* 0x0000003b4a057224 */ /* 0x080fe200078e02ff */
[----:B------:R-:W-:Y:S01]  /*2450*/  ISETP.NE.AND P3, PT, RZ, UR4, PT ;  /* 0x00000004ff007c0c */ /* 0x000fe2000bf65270 */
[-C--:B------:R-:W-:Y:S02]  /*2460*/  IMAD R7, R75, R59.reuse, RZ ;  /* 0x0000003b4b077224 */ /* 0x080fe400078e02ff */
[C---:B------:R-:W-:Y:S02]  /*2470*/  IMAD R9, R11.reuse, R54, R5 ;  /* 0x000000360b097224 */ /* 0x040fe400078e0205 */
[----:B------:R-:W-:Y:S02]  /*2480*/  IMAD R11, R11, R48, R7 ;  /* 0x000000300b0b7224 */ /* 0x000fe400078e0207 */
[----:B------:R-:W-:Y:S02]  /*2490*/  IMAD R104, R59, -0x60, R62 ;  /* 0xffffffa03b687824 */ /* 0x000fe400078e023e */
[----:B------:R-:W-:-:S03]  /*24a0*/  IMAD.WIDE.U32 R6, R54, R59, RZ ;  /* 0x0000003b36067225 */ /* 0x000fc600078e00ff */
[----:B------:R-:W-:Y:S01]  /*24b0*/  VIMNMX R104, R104, 0x60, PT ;  /* 0x0000006068687848 */ /* 0x000fe20003fe0100 */
[----:B------:R-:W-:Y:S01]  /*24c0*/  IMAD.WIDE.U32 R4, R48, R59, RZ ;  /* 0x0000003b30047225 */ /* 0x000fe200078e00ff */
[----:B------:R-:W-:-:S03]  /*24d0*/  IADD3 R101, R7, R9, RZ ;  /* 0x0000000907657210 */ /* 0x000fc60007ffe0ff */
[----:B------:R-:W-:Y:S01]  /*24e0*/  IMAD.IADD R111, R5, 0x1, R11 ;  /* 0x00000001056f7824 */ /* 0x000fe200078e020b */
[----:B------:R-:W-:Y:S06]  /*24f0*/  @!P3 BRA `(.L_x_440) ;  /* 0x0000001000a4b947 */ /* 0x000fec0003800000 */
[----:B------:R-:W-:Y:S01]  /*2500*/  ISETP.GE.AND P4, PT, R19, R104, PT ;  /* 0x000000681300720c */ /* 0x000fe20003f86270 */
[----:B------:R-:W-:Y:S01]  /*2510*/  BSSY B1, `(.L_x_441) ;  /* 0x000001c000017945 */ /* 0x000fe20003800000 */
[----:B------:R-:W-:Y:S02]  /*2520*/  CS2R R10, SRZ ;  /* 0x00000000000a7805 */ /* 0x000fe4000001ff00 */
[----:B------:R-:W-:Y:S02]  /*2530*/  CS2R R34, SRZ ;  /* 0x0000000000227805 */ /* 0x000fe4000001ff00 */
[----:B------:R-:W-:Y:S02]  /*2540*/  CS2R R36, SRZ ;  /* 0x0000000000247805 */ /* 0x000fe4000001ff00 */
[----:B------:R-:W-:Y:S02]  /*2550*/  CS2R R32, SRZ ;  /* 0x0000000000207805 */ /* 0x000fe4000001ff00 */
[----:B------:R-:W-:-:S03]  /*2560*/  CS2R R38, SRZ ;  /* 0x0000000000267805 */ /* 0x000fc6000001ff00 */
[----:B------:R-:W-:Y:S05]  /*2570*/  @P4 BRA `(.L_x_442) ;  /* 0x0000000000544947 */ /* 0x000fea0003800000 */
[----:B------:R-:W-:Y:S01]  /*2580*/  IADD3 R9, P3, R52, R6, RZ ;  /* 0x0000000634097210 */ /* 0x000fe20007f7e0ff */
[----:B------:R-:W-:Y:S01]  /*2590*/  ULDC.64 UR4, c[0x0][0x3c8] ;  /* 0x0000f20000047ab9 */ /* 0x000fe20000000a00 */
[----:B------:R-:W-:Y:S02]  /*25a0*/  CS2R R36, SRZ ;  /* 0x0000000000247805 */ /* 0x000fe4000001ff00 */
[----:B------:R-:W-:Y:S01]  /*25b0*/  CS2R R38, SRZ ;  /* 0x0000000000267805 */ /* 0x000fe2000001ff00 */
[----:B------:R-:W-:Y:S01]  /*25c0*/  IMAD.X R24, R101, 0x1, R66, P3 ;  /* 0x0000000165187824 */ /* 0x000fe200018e0642 */
[----:B------:R-:W-:-:S04]  /*25d0*/  LEA R8, P3, R9, UR4, 0x1 ;  /* 0x0000000409087c11 */ /* 0x000fc8000f8608ff */
[----:B------:R-:W-:Y:S01]  /*25e0*/  LEA.HI.X R9, R9, UR5, R24, 0x1, P3 ;  /* 0x0000000509097c11 */ /* 0x000fe200098f0c18 */
[----:B------:R-:W-:Y:S01]  /*25f0*/  ULDC.64 UR4, c[0x0][0x3e0] ;  /* 0x0000f80000047ab9 */ /* 0x000fe20000000a00 */
[----:B------:R-:W-:-:S05]  /*2600*/  IADD3 R25, P3, R46, R4, RZ ;  /* 0x000000042e197210 */ /* 0x000fca0007f7e0ff */
[----:B------:R-:W-:Y:S01]  /*2610*/  IMAD.X R26, R111, 0x1, R68, P3 ;  /* 0x000000016f1a7824 */ /* 0x000fe200018e0644 */
[----:B------:R-:W-:-:S04]  /*2620*/  LEA R24, P3, R25, UR4, 0x1 ;  /* 0x0000000419187c11 */ /* 0x000fc8000f8608ff */
[----:B------:R-:W-:Y:S01]  /*2630*/  LEA.HI.X R25, R25, UR5, R26, 0x1, P3 ;  /* 0x0000000519197c11 */ /* 0x000fe200098f0c1a */
[C---:B------:R-:W-:Y:S01]  /*2640*/  VIADD R26, R28.reuse, 0x10 ;  /* 0x000000101c1a7836 */ /* 0x040fe20000000000 */
[----:B------:R-:W-:Y:S02]  /*2650*/  ISETP.GE.AND P3, PT, R28, R105, PT ;  /* 0x000000691c00720c */ /* 0x000fe40003f66270 */
[----:B------:R-:W-:Y:S02]  /*2660*/  CS2R R34, SRZ ;  /* 0x0000000000227805 */ /* 0x000fe4000001ff00 */
[----:B------:R-:W-:-:S09]  /*2670*/  CS2R R32, SRZ ;  /* 0x0000000000207805 */ /* 0x000fd2000001ff00 */
[----:B------:R0:W5:Y:S04]  /*2680*/  @!P3 LDG.E.64 R36, desc[UR40][R8.64] ;  /* 0x000000280824b981 */ /* 0x000168000c1e1b00 */
[----:B------:R0:W5:Y:S01]  /*2690*/  @!P3 LDG.E.64 R38, desc[UR40][R24.64] ;  /* 0x000000281826b981 */ /* 0x000162000c1e1b00 */
[----:B------:R-:W-:-:S13]  /*26a0*/  ISETP.GE.AND P3, PT, R26, R105, PT ;  /* 0x000000691a00720c */ /* 0x000fda0003f66270 */
[----:B------:R0:W5:Y:S04]  /*26b0*/  @!P3 LDG.E.64 R34, desc[UR40][R8.64+0x20] ;  /* 0x000020280822b981 */ /* 0x000168000c1e1b00 */
[----:B------:R0:W5:Y:S02]  /*26c0*/  @!P3 LDG.E.64 R32, desc[UR40][R24.64+0x20] ;  /* 0x000020281820b981 */ /* 0x000164000c1e1b00 */
.L_x_442:
[----:B------:R-:W-:Y:S05]  /*26d0*/  BSYNC B1 ;  /* 0x0000000000017941 */ /* 0x000fea0003800000 */
.L_x_441:
[----:B------:R-:W-:Y:S01]  /*26e0*/  ISETP.GE.AND P5, PT, R211, R104, PT ;  /* 0x00000068d300720c */ /* 0x000fe20003fa6270 */
[----:B------:R-:W-:Y:S01]  /*26f0*/  BSSY B1, `(.L_x_443) ;  /* 0x000001c000017945 */ /* 0x000fe20003800000 */
[----:B------:R-:W-:Y:S02]  /*2700*/  CS2R R26, SRZ ;  /* 0x00000000001a7805 */ /* 0x000fe4000001ff00 */
[----:B0-----:R-:W-:Y:S02]  /*2710*/  CS2R R8, SRZ ;  /* 0x0000000000087805 */ /* 0x001fe4000001ff00 */
[----:B-----5:R-:W-:Y:S01]  /*2720*/  MOV R102, R34 ;  /* 0x0000002200667202 */ /* 0x020fe20000000f00 */
[----:B------:R-:W-:Y:S01]  /*2730*/  IMAD.MOV.U32 R103, RZ, RZ, R35 ;  /* 0x000000ffff677224 */ /* 0x000fe200078e0023 */
[----:B------:R-:W-:-:S05]  /*2740*/  CS2R R24, SRZ ;  /* 0x0000000000187805 */ /* 0x000fca000001ff00 */
[----:B------:R-:W-:Y:S05]  /*2750*/  @P5 BRA `(.L_x_444) ;  /* 0x0000000000545947 */ /* 0x000fea0003800000 */
[----:B------:R-:W-:Y:S01]  /*2760*/  IADD3 R6, P3, P6, R52, R6, R83 ;  /* 0x0000000634067210 */ /* 0x000fe20007e7e053 */
[----:B------:R-:W-:Y:S01]  /*2770*/  ULDC.64 UR4, c[0x0][0x3c8] ;  /* 0x0000f20000047ab9 */ /* 0x000fe20000000a00 */
[----:B------:R-:W-:Y:S02]  /*2780*/  CS2R R26, SRZ ;  /* 0x00000000001a7805 */ /* 0x000fe4000001ff00 */
[----:B------:R-:W-:Y:S02]  /*2790*/  CS2R R24, SRZ ;  /* 0x0000000000187805 */ /* 0x000fe4000001ff00 */
[----:B------:R-:W-:Y:S02]  /*27a0*/  IADD3.X R5, R66, R101, R84, P3, P6 ;  /* 0x0000006542057210 */ /* 0x000fe40001fec454 */
[----:B------:R-:W-:-:S04]  /*27b0*/  IADD3 R7, P3, P6, R46, R4, R89 ;  /* 0x000000042e077210 */ /* 0x000fc80007e7e059 */
[----:B------:R-:W-:Y:S02]  /*27c0*/  IADD3.X R8, R68, R111, R91, P3, P6 ;  /* 0x0000006f44087210 */ /* 0x000fe40001fec45b */
[----:B------:R-:W-:-:S04]  /*27d0*/  LEA R4, P3, R6, UR4, 0x1 ;  /* 0x0000000406047c11 */ /* 0x000fc8000f8608ff */
[----:B------:R-:W-:Y:S01]  /*27e0*/  LEA.HI.X R5, R6, UR5, R5, 0x1, P3 ;  /* 0x0000000506057c11 */ /* 0x000fe200098f0c05 */
[----:B------:R-:W-:Y:S02]  /*27f0*/  ULDC.64 UR4, c[0x0][0x3e0] ;  /* 0x0000f80000047ab9 */ /* 0x000fe40000000a00 */
[----:B------:R-:W-:-:S04]  /*2800*/  LEA R6, P3, R7, UR4, 0x1 ;  /* 0x0000000407067c11 */ /* 0x000fc8000f8608ff */
[----:B------:R-:W-:Y:S02]  /*2810*/  LEA.HI.X R7, R7, UR5, R8, 0x1, P3 ;  /* 0x0000000507077c11 */ /* 0x000fe400098f0c08 */
[C---:B------:R-:W-:Y:S01]  /*2820*/  ISETP.GE.AND P3, PT, R28.reuse, R105, PT ;  /* 0x000000691c00720c */ /* 0x040fe20003f66270 */
[----:B------:R-:W-:Y:S01]  /*2830*/  VIADD R90, R28, 0x10 ;  /* 0x000000101c5a7836 */ /* 0x000fe20000000000 */
[----:B------:R-:W-:Y:S02]  /*2840*/  CS2R R10, SRZ ;  /* 0x00000000000a7805 */ /* 0x000fe4000001ff00 */
[----:B------:R-:W-:-:S09]  /*2850*/  CS2R R8, SRZ ;  /* 0x0000000000087805 */ /* 0x000fd2000001ff00 */
[----:B------:R0:W5:Y:S04]  /*2860*/  @!P3 LDG.E.64 R26, desc[UR40][R4.64] ;  /* 0x00000028041ab981 */ /* 0x000168000c1e1b00 */
[----:B------:R0:W5:Y:S01]  /*2870*/  @!P3 LDG.E.64 R24, desc[UR40][R6.64] ;  /* 0x000000280618b981 */ /* 0x000162000c1e1b00 */
[----:B------:R-:W-:-:S13]  /*2880*/  ISETP.GE.AND P3, PT, R90, R105, PT ;  /* 0x000000695a00720c */ /* 0x000fda0003f66270 */
[----:B------:R0:W5:Y:S04]  /*2890*/  @!P3 LDG.E.64 R10, desc[UR40][R4.64+0x20] ;  /* 0x00002028040ab981 */ /* 0x000168000c1e1b00 */
[----:B------:R0:W5:Y:S02]  /*28a0*/  @!P3 LDG.E.64 R8, desc[UR40][R6.64+0x20] ;  /* 0x000020280608b981 */ /* 0x000164000c1e1b00 */
.L_x_444:
[----:B------:R-:W-:Y:S05]  /*28b0*/  BSYNC B1 ;  /* 0x0000000000017941 */ /* 0x000fea0003800000 */
.L_x_443:
[----:B0-----:R-:W-:Y:S01]  /*28c0*/  IMAD.MOV.U32 R4, RZ, RZ, R36 ;  /* 0x000000ffff047224 */ /* 0x001fe200078e0024 */
[----:B------:R-:W-:Y:S01]  /*28d0*/  UISETP.NE.AND UP0, UPT, UR44, 0x3, UPT ;  /* 0x000000032c00788c */ /* 0x000fe2000bf05270 */
[----:B------:R-:W-:Y:S01]  /*28e0*/  IMAD.MOV.U32 R5, RZ, RZ, R37 ;  /* 0x000000ffff057224 */ /* 0x000fe200078e0025 */
[----:B------:R-:W-:Y:S01]  /*28f0*/  PRMT R118, R102, 0x5410, R103 ;  /* 0x0000541066767816 */ /* 0x000fe20000000067 */
[----:B------:R-:W-:Y:S02]  /*2900*/  IMAD.MOV.U32 R6, RZ, RZ, R38 ;  /* 0x000000ffff067224 */ /* 0x000fe400078e0026 */
[----:B------:R-:W-:Y:S01]  /*2910*/  IMAD.MOV.U32 R7, RZ, RZ, R39 ;  /* 0x000000ffff077224 */ /* 0x000fe200078e0027 */
[----:B------:R-:W-:Y:S01]  /*2920*/  PRMT R115, R4, 0x5410, R5 ;  /* 0x0000541004737816 */ /* 0x000fe20000000005 */
[----:B------:R-:W-:Y:S01]  /*2930*/  IMAD.MOV.U32 R5, RZ, RZ, R33 ;  /* 0x000000ffff057224 */ /* 0x000fe200078e0021 */
[----:B------:R-:W-:Y:S02]  /*2940*/  MOV R4, R32 ;  /* 0x0000002000047202 */ /* 0x000fe40000000f00 */
[----:B------:R-:W-:-:S02]  /*2950*/  PLOP3.LUT P3, PT, PT, PT, UP0, 0x80, 0x0 ;  /* 0x000000000000781c */ /* 0x000fc40003f6f008 */
[----:B------:R-:W-:Y:S01]  /*2960*/  PRMT R119, R4, 0x5410, R5 ;  /* 0x0000541004777816 */ /* 0x000fe20000000005 */
[----:B-----5:R-:W-:Y:S01]  /*2970*/  IMAD.MOV.U32 R4, RZ, RZ, R10 ;  /* 0x000000ffff047224 */ /* 0x020fe200078e000a */
[----:B------:R-:W-:Y:S01]  /*2980*/  PRMT R120, R6, 0x5410, R7 ;  /* 0x0000541006787816 */ /* 0x000fe20000000007 */
[----:B------:R-:W-:Y:S01]  /*2990*/  IMAD.MOV.U32 R7, RZ, RZ, R27 ;  /* 0x000000ffff077224 */ /* 0x000fe200078e001b */
[----:B------:R-:W-:Y:S01]  /*29a0*/  MOV R5, R11 ;  /* 0x0000000b00057202 */ /* 0x000fe20000000f00 */
[----:B------:R-:W-:-:S03]  /*29b0*/  IMAD.MOV.U32 R6, RZ, RZ, R26 ;  /* 0x000000ffff067224 */ /* 0x000fc600078e001a */
[----:B------:R-:W-:Y:S01]  /*29c0*/  PRMT R102, R4, 0x5410, R5 ;  /* 0x0000541004667816 */ /* 0x000fe20000000005 */
[----:B------:R-:W-:Y:S01]  /*29d0*/  IMAD.MOV.U32 R4, RZ, RZ, R8 ;  /* 0x000000ffff047224 */ /* 0x000fe200078e0008 */
[----:B------:R-:W-:Y:S01]  /*29e0*/  PRMT R108, R7, 0x7610, R108 ;  /* 0x00007610076c7816 */ /* 0x000fe2000000006c */
[----:B------:R-:W-:Y:S01]  /*29f0*/  IMAD.MOV.U32 R5, RZ, RZ, R9 ;  /* 0x000000ffff057224 */ /* 0x000fe200078e0009 */
[----:B------:R-:W-:Y:S01]  /*2a00*/  PRMT R109, R109, 0x5410, R6 ;  /* 0x000054106d6d7816 */ /* 0x000fe20000000006 */
[----:B------:R-:W-:Y:S01]  /*2a10*/  IMAD.MOV.U32 R7, RZ, RZ, R25 ;  /* 0x000000ffff077224 */ /* 0x000fe200078e0019 */
[----:B------:R-:W-:Y:S02]  /*2a20*/  MOV R6, R24 ;  /* 0x0000001800067202 */ /* 0x000fe40000000f00 */
[----:B------:R-:W-:Y:S02]  /*2a30*/  PRMT R103, R4, 0x5410, R5 ;  /* 0x0000541004677816 */ /* 0x000fe40000000005 */
[----:B------:R-:W-:-:S02]  /*2a40*/  PRMT R109, R6, 0x7610, R109 ;  /* 0x00007610066d7816 */ /* 0x000fc4000000006d */
[----:B------:R-:W-:Y:S01]  /*2a50*/  PRMT R108, R108, 0x5410, R7 ;  /* 0x000054106c6c7816 */ /* 0x000fe20000000007 */
[----:B------:R-:W-:Y:S06]  /*2a60*/  @!P3 BRA `(.L_x_445) ;  /* 0x000000000004b947 */ /* 0x000fec0003800000 */
[----:B------:R-:W-:Y:S01]  /*2a70*/  BPT.TRAP 0x1 ;  /* 0x000000040000795c */ /* 0x000fe20000300000 */
.L_x_445:
[----:B------:R-:W-:Y:S01]  /*2a80*/  IMAD R90, R2, 0x8, R18 ;  /* 0x00000008025a7824 */ /* 0x000fe200078e0212 */
[----:B------:R-:W-:Y:S01]  /*2a90*/  SHF.L.U32 R101, R23, 0x1f, RZ ;  /* 0x0000001f17657819 */ /* 0x000fe200000006ff */
[----:B------:R-:W-:Y:S03]  /*2aa0*/  BSSY B1, `(.L_x_446) ;  /* 0x0000003000017945 */ /* 0x000fe60003800000 */
[----:B------:R-:W0:Y:S02]  /*2ab0*/  SYNCS.PHASECHK.TRANS64.TRYWAIT P6, [R90+URZ+0x22890], R101 ;  /* 0x022890655a0075a7 */ /* 0x000e2400080c017f */
[----:B0-----:R-:W-:Y:S05]  /*2ac0*/  @!P6 BRA `(.L_x_447) ;  /* 0x000001240010e947 */ /* 0x001fea0003800000 */
.L_x_663:
[----:B------:R-:W-:Y:S05]  /*2ad0*/  BSYNC B1 ;  /* 0x0000000000017941 */ /* 0x000fea0003800000 */
.L_x_446:
[----:B------:R-:W-:Y:S04]  /*2ae0*/  BSSY B1, `(.L_x_448) ;  /* 0x0000065000017945 */ /* 0x000fe80003800000 */
[----:B------:R-:W-:Y:S05]  /*2af0*/  @P4 BRA `(.L_x_449) ;  /* 0x00000004008c4947 */ /* 0x000fea0003800000 */
[----:B------:R-:W-:Y:S04]  /*2b00*/  BSSY B2, `(.L_x_450) ;  /* 0x0000031000027945 */ /* 0x000fe80003800000 */
[----:B------:R-:W-:Y:S05]  /*2b10*/  @P1 BRA `(.L_x_451) ;  /* 0x0000000000bc1947 */ /* 0x000fea0003800000 */
[----:B------:R1:W2:Y:S01]  /*2b20*/  LDS.128 R4, [R107] ;  /* 0x000000006b047984 */ /* 0x0002a20000000c00 */
[----:B------:R-:W-:Y:S01]  /*2b30*/  ISETP.GE.AND P4, PT, R28, R105, PT ;  /* 0x000000691c00720c */ /* 0x000fe20003f86270 */
[----:B------:R-:W-:-:S12]  /*2b40*/  BSSY B3, `(.L_x_452) ;  /* 0x000002b000037945 */ /* 0x000fd80003800000 */
[----:B-1----:R-:W-:Y:S05]  /*2b50*/  @P4 BRA `(.L_x_453) ;  /* 0x0000000000a44947 */ /* 0x002fea0003800000 */
[--C-:B------:R-:W-:Y:S01]  /*2b60*/  SHF.R.U64 R111, R36, 0x10, R37.reuse ;  /* 0x00000010246f7819 */ /* 0x100fe20000001225 */
[----:B--2---:R-:W-:Y:S01]  /*2b70*/  IMAD.MOV.U32 R36, RZ, RZ, R6 ;  /* 0x000000ffff247224 */ /* 0x004fe200078e0006 */
[----:B------:R-:W-:Y:S01]  /*2b80*/  SHF.R.U32.HI R110, RZ, 0x10, R37 ;  /* 0x00000010ff6e7819 */ /* 0x000fe20000011625 */
[--C-:B------:R-:W-:Y:S01]  /*2b90*/  HADD2.F32 R6, -RZ, R5.reuse.H1_H1 ;  /* 0x30000005ff067230 */ /* 0x100fe20000004100 */
[--C-:B------:R-:W-:Y:S01]  /*2ba0*/  SHF.R.U64 R37, R38, 0x10, R39.reuse ;  /* 0x0000001026257819 */ /* 0x100fe20000001227 */
[----:B------:R-:W-:Y:S01]  /*2bb0*/  HADD2.F32 R5, -RZ, R5.H0_H0 ;  /* 0x20000005ff057230 */ /* 0x000fe20000004100 */
[----:B------:R-:W-:Y:S01]  /*2bc0*/  SHF.R.U32.HI R112, RZ, 0x10, R39 ;  /* 0x00000010ff707819 */ /* 0x000fe20000011627 */
[----:B------:R-:W-:Y:S02]  /*2bd0*/  HADD2.F32 R38, -RZ, R111.H0_H0 ;  /* 0x2000006fff267230 */ /* 0x000fe40000004100 */
[----:B------:R-:W-:Y:S02]  /*2be0*/  HADD2.F32 R39, -RZ, R37.H0_H0 ;  /* 0x20000025ff277230 */ /* 0x000fe40000004100 */
[----:B------:R-:W-:-:S02]  /*2bf0*/  HADD2.F32 R112, -RZ, R112.H0_H0 ;  /* 0x20000070ff707230 */ /* 0x000fc40000004100 */
[--C-:B------:R-:W-:Y:S02]  /*2c00*/  HADD2.F32 R37, -RZ, R7.reuse.H1_H1 ;  /* 0x30000007ff257230 */ /* 0x100fe40000004100 */
[CC--:B------:R-:W-:Y:S01]  /*2c10*/  FMUL.FTZ R114, R6.reuse, R39.reuse ;  /* 0x0000002706727220 */ /* 0x0c0fe20000410000 */
[----:B------:R-:W-:Y:S02]  /*2c20*/  HADD2.F32 R7, -RZ, R7.H0_H0 ;  /* 0x20000007ff077230 */ /* 0x000fe40000004100 */
[----:B------:R-:W-:Y:S01]  /*2c30*/  FMUL.FTZ R39, R5, R39 ;  /* 0x0000002705277220 */ /* 0x000fe20000410000 */
[----:B------:R-:W-:Y:S02]  /*2c40*/  HADD2.F32 R110, -RZ, R110.H0_H0 ;  /* 0x2000006eff6e7230 */ /* 0x000fe40000004100 */
[----:B------:R-:W-:Y:S01]  /*2c50*/  FMUL.FTZ R116, R37, R112 ;  /* 0x0000007025747220 */ /* 0x000fe20000410000 */
[----:B------:R-:W-:Y:S01]  /*2c60*/  FFMA.FTZ R114, R5, R38, -R114 ;  /* 0x0000002605727223 */ /* 0x000fe20000010872 */
[----:B------:R-:W-:Y:S01]  /*2c70*/  FMUL.FTZ R112, R7, R112 ;  /* 0x0000007007707220 */ /* 0x000fe20000410000 */
[----:B------:R-:W-:Y:S01]  /*2c80*/  FFMA.FTZ R113, R6, R38, R39 ;  /* 0x0000002606717223 */ /* 0x000fe20000010027 */
[----:B------:R-:W-:-:S02]  /*2c90*/  HADD2.F32 R38, -RZ, R120.H0_H0 ;  /* 0x20000078ff267230 */ /* 0x000fc40000004100 */
[-C--:B------:R-:W-:Y:S01]  /*2ca0*/  FFMA.FTZ R116, R7, R110.reuse, -R116 ;  /* 0x0000006e07747223 */ /* 0x080fe20000010874 */
[----:B------:R-:W-:Y:S02]  /*2cb0*/  HADD2.F32 R39, -RZ, R120.H1_H1 ;  /* 0x30000078ff277230 */ /* 0x000fe40000004100 */
[----:B------:R-:W-:Y:S01]  /*2cc0*/  FFMA.FTZ R117, R37, R110, R112 ;  /* 0x0000006e25757223 */ /* 0x000fe20000010070 */
[----:B------:R-:W-:Y:S02]  /*2cd0*/  HADD2.F32 R5, -RZ, R4.H1_H1 ;  /* 0x30000004ff057230 */ /* 0x000fe40000004100 */
[----:B------:R-:W-:Y:S02]  /*2ce0*/  HADD2.F32 R6, -RZ, R36.H1_H1 ;  /* 0x30000024ff067230 */ /* 0x000fe40000004100 */
[----:B------:R-:W-:Y:S02]  /*2cf0*/  HADD2.F32 R4, -RZ, R4.H0_H0 ;  /* 0x20000004ff047230 */ /* 0x000fe40000004100 */
[----:B------:R-:W-:Y:S01]  /*2d00*/  FMUL.FTZ R111, R5, R38 ;  /* 0x00000026056f7220 */ /* 0x000fe20000410000 */
[----:B------:R-:W-:-:S02]  /*2d10*/  HADD2.F32 R36, -RZ, R36.H0_H0 ;  /* 0x20000024ff247230 */ /* 0x000fc40000004100 */
[--C-:B------:R-:W-:Y:S02]  /*2d20*/  HADD2.F32 R7, -RZ, R115.reuse.H0_H0 ;  /* 0x20000073ff077230 */ /* 0x100fe40000004100 */
[----:B------:R-:W-:Y:S01]  /*2d30*/  FMUL.FTZ R38, R4, R38 ;  /* 0x0000002604267220 */ /* 0x000fe20000410000 */
[----:B------:R-:W-:Y:S02]  /*2d40*/  HADD2.F32 R37, -RZ, R115.H1_H1 ;  /* 0x30000073ff257230 */ /* 0x000fe40000004100 */
[-C--:B------:R-:W-:Y:S01]  /*2d50*/  FMUL.FTZ R115, R6, R39.reuse ;  /* 0x0000002706737220 */ /* 0x080fe20000410000 */
[----:B------:R-:W-:Y:S01]  /*2d60*/  FMUL.FTZ R39, R36, R39 ;  /* 0x0000002724277220 */ /* 0x000fe20000410000 */
[-C--:B------:R-:W-:Y:S01]  /*2d70*/  FFMA.FTZ R111, R4, R7.reuse, -R111 ;  /* 0x00000007046f7223 */ /* 0x080fe2000001086f */
[----:B------:R-:W-:Y:S01]  /*2d80*/  FFMA.FTZ R38, R5, R7, R38 ;  /* 0x0000000705267223 */ /* 0x000fe20000010026 */
[-C--:B------:R-:W-:Y:S01]  /*2d90*/  FFMA.FTZ R115, R36, R37.reuse, -R115 ;  /* 0x0000002524737223 */ /* 0x080fe20000010873 */
[----:B------:R-:W-:Y:S01]  /*2da0*/  FFMA.FTZ R6, R6, R37, R39 ;  /* 0x0000002506067223 */ /* 0x000fe20000010027 */
[----:B------:R-:W-:-:S02]  /*2db0*/  F2FP.F16.F32.PACK_AB R5, R113, R114 ;  /* 0x000000727105723e */ /* 0x000fc400000000ff */
[----:B------:R-:W-:Y:S02]  /*2dc0*/  F2FP.F16.F32.PACK_AB R7, R117, R116 ;  /* 0x000000747507723e */ /* 0x000fe400000000ff */
[----:B------:R-:W-:Y:S02]  /*2dd0*/  F2FP.F16.F32.PACK_AB R4, R38, R111 ;  /* 0x0000006f2604723e */ /* 0x000fe400000000ff */
[----:B------:R-:W-:-:S07]  /*2de0*/  F2FP.F16.F32.PACK_AB R6, R6, R115 ;  /* 0x000000730606723e */ /* 0x000fce00000000ff */
.L_x_453:
[----:B------:R-:W-:Y:S05]  /*2df0*/  BSYNC B3 ;  /* 0x0000000000037941 */ /* 0x000fea0003800000 */
.L_x_452:
[----:B--2---:R1:W-:Y:S02]  /*2e00*/  STG.E.128 desc[UR40][R14.64], R4 ;  /* 0x000000040e007986 */ /* 0x0043e4000c101d28 */
.L_x_451:
[----:B------:R-:W-:Y:S05]  /*2e10*/  BSYNC B2 ;  /* 0x0000000000027941 */ /* 0x000fea0003800000 */
.L_x_450:
[----:B------:R-:W-:Y:S05]  /*2e20*/  @P2 BRA `(.L_x_449) ;  /* 0x0000000000c02947 */ /* 0x000fea0003800000 */
[----:B-1----:R1:W2:Y:S01]  /*2e30*/  LDS.128 R4, [R106] ;  /* 0x000000006a047984 */ /* 0x0022a20000000c00 */
[----:B------:R-:W-:Y:S01]  /*2e40*/  VIADD R36, R28, 0x10 ;  /* 0x000000101c247836 */ /* 0x000fe20000000000 */
[----:B------:R-:W-:Y:S04]  /*2e50*/  BSSY B2, `(.L_x_454) ;  /* 0x000002c000027945 */ /* 0x000fe80003800000 */
[----:B------:R-:W-:-:S13]  /*2e60*/  ISETP.GE.AND P4, PT, R36, R105, PT ;  /* 0x000000692400720c */ /* 0x000fda0003f86270 */
[----:B-1----:R-:W-:Y:S05]  /*2e70*/  @P4 BRA `(.L_x_455) ;  /* 0x0000000000a44947 */ /* 0x002fea0003800000 */
[--C-:B------:R-:W-:Y:S02]  /*2e80*/  SHF.R.U64 R34, R34, 0x10, R35.reuse ;  /* 0x0000001022227819 */ /* 0x100fe40000001223 */
[----:B------:R-:W-:Y:S02]  /*2e90*/  SHF.R.U32.HI R36, RZ, 0x10, R35 ;  /* 0x00000010ff247819 */ /* 0x000fe40000011623 */
[--C-:B------:R-:W-:Y:S01]  /*2ea0*/  SHF.R.U64 R35, R32, 0x10, R33.reuse ;  /* 0x0000001020237819 */ /* 0x100fe20000001221 */
[----:B------:R-:W-:Y:S01]  /*2eb0*/  HADD2.F32 R34, -RZ, R34.H0_H0 ;  /* 0x20000022ff227230 */ /* 0x000fe20000004100 */
[----:B--2---:R-:W-:Y:S01]  /*2ec0*/  MOV R32, R6 ;  /* 0x0000000600207202 */ /* 0x004fe20000000f00 */
[----:B------:R-:W-:Y:S01]  /*2ed0*/  HADD2.F32 R6, -RZ, R5.H1_H1 ;  /* 0x30000005ff067230 */ /* 0x000fe20000004100 */
[----:B------:R-:W-:Y:S01]  /*2ee0*/  SHF.R.U32.HI R38, RZ, 0x10, R33 ;  /* 0x00000010ff267819 */ /* 0x000fe20000011621 */
[----:B------:R-:W-:Y:S02]  /*2ef0*/  HADD2.F32 R35, -RZ, R35.H0_H0 ;  /* 0x20000023ff237230 */ /* 0x000fe40000004100 */
[----:B------:R-:W-:-:S02]  /*2f00*/  HADD2.F32 R5, -RZ, R5.H0_H0 ;  /* 0x20000005ff057230 */ /* 0x000fc40000004100 */
[----:B------:R-:W-:Y:S02]  /*2f10*/  HADD2.F32 R38, -RZ, R38.H0_H0 ;  /* 0x20000026ff267230 */ /* 0x000fe40000004100 */
[CC--:B------:R-:W-:Y:S01]  /*2f20*/  FMUL.FTZ R110, R6.reuse, R35.reuse ;  /* 0x00000023066e7220 */ /* 0x0c0fe20000410000 */
[--C-:B------:R-:W-:Y:S02]  /*2f30*/  HADD2.F32 R33, -RZ, R7.reuse.H1_H1 ;  /* 0x30000007ff217230 */ /* 0x100fe40000004100 */
[C---:B------:R-:W-:Y:S01]  /*2f40*/  FMUL.FTZ R35, R5.reuse, R35 ;  /* 0x0000002305237220 */ /* 0x040fe20000410000 */
[----:B------:R-:W-:Y:S02]  /*2f50*/  HADD2.F32 R7, -RZ, R7.H0_H0 ;  /* 0x20000007ff077230 */ /* 0x000fe40000004100 */
[----:B------:R-:W-:Y:S01]  /*2f60*/  FFMA.FTZ R110, R5, R34, -R110 ;  /* 0x00000022056e7223 */ /* 0x000fe2000001086e */
[----:B------:R-:W-:Y:S02]  /*2f70*/  HADD2.F32 R36, -RZ, R36.H0_H0 ;  /* 0x20000024ff247230 */ /* 0x000fe40000004100 */
[----:B------:R-:W-:Y:S01]  /*2f80*/  FMUL.FTZ R112, R33, R38 ;  /* 0x0000002621707220 */ /* 0x000fe20000410000 */
[----:B------:R-:W-:Y:S01]  /*2f90*/  FFMA.FTZ R39, R6, R34, R35 ;  /* 0x0000002206277223 */ /* 0x000fe20000010023 */
[----:B------:R-:W-:Y:S01]  /*2fa0*/  FMUL.FTZ R38, R7, R38 ;  /* 0x0000002607267220 */ /* 0x000fe20000410000 */
        /* <DEDUP_REMOVED lines=9> */
[-C--:B------:R-:W-:Y:S01]  /*3040*/  FMUL.FTZ R111, R6, R35.reuse ;  /* 0x00000023066f7220 */ /* 0x080fe20000410000 */
[--C-:B------:R-:W-:Y:S02]  /*3050*/  HADD2.F32 R7, -RZ, R118.reuse.H0_H0 ;  /* 0x20000076ff077230 */ /* 0x100fe40000004100 */
[----:B------:R-:W-:Y:S01]  /*3060*/  FMUL.FTZ R34, R4, R34 ;  /* 0x0000002204227220 */ /* 0x000fe20000410000 */
[----:B------:R-:W-:Y:S02]  /*3070*/  HADD2.F32 R33, -RZ, R118.H1_H1 ;  /* 0x30000076ff217230 */ /* 0x000fe40000004100 */
        /* <DEDUP_REMOVED lines=9> */
.L_x_455:
[----:B------:R-:W-:Y:S05]  /*3110*/  BSYNC B2 ;  /* 0x0000000000027941 */ /* 0x000fea0003800000 */
.L_x_454:
[----:B--2---:R2:W-:Y:S02]  /*3120*/  STG.E.128 desc[UR40][R14.64+0x40], R4 ;  /* 0x000040040e007986 */ /* 0x0045e4000c101d28 */
.L_x_449:
[----:B------:R-:W-:Y:S05]  /*3130*/  BSYNC B1 ;  /* 0x0000000000017941 */ /* 0x000fea0003800000 */
.L_x_448:
[----:B------:R-:W-:Y:S05]  /*3140*/  @P5 BRA `(.L_x_456) ;  /* 0x0000001800f45947 */ /* 0x000fea0003800000 */
[----:B------:R-:W-:Y:S04]  /*3150*/  BSSY B1, `(.L_x_457) ;  /* 0x0000031000017945 */ /* 0x000fe80003800000 */
[----:B------:R-:W-:Y:S05]  /*3160*/  @P1 BRA `(.L_x_458) ;  /* 0x0000000000bc1947 */ /* 0x000fea0003800000 */
[----:B-12---:R1:W2:Y:S01]  /*3170*/  LDS.128 R4, [R107+0x2000] ;  /* 0x002000006b047984 */ /* 0x0062a20000000c00 */
[----:B------:R-:W-:Y:S01]  /*3180*/  ISETP.GE.AND P4, PT, R28, R105, PT ;  /* 0x000000691c00720c */ /* 0x000fe20003f86270 */
[----:B------:R-:W-:-:S12]  /*3190*/  BSSY B2, `(.L_x_459) ;  /* 0x000002b000027945 */ /* 0x000fd80003800000 */
[----:B-1----:R-:W-:Y:S05]  /*31a0*/  @P4 BRA `(.L_x_460) ;  /* 0x0000000000a44947 */ /* 0x002fea0003800000 */
[--C-:B------:R-:W-:Y:S01]  /*31b0*/  SHF.R.U64 R15, R24, 0x10, R25.reuse ;  /* 0x00000010180f7819 */ /* 0x100fe20000001219 */
[----:B--2---:R-:W-:Y:S01]  /*31c0*/  IMAD.MOV.U32 R14, RZ, RZ, R6 ;  /* 0x000000ffff0e7224 */ /* 0x004fe200078e0006 */
[----:B------:R-:W-:Y:S01]  /*31d0*/  SHF.R.U32.HI R32, RZ, 0x10, R25 ;  /* 0x00000010ff207819 */ /* 0x000fe20000011619 */
[----:B------:R-:W-:Y:S01]  /*31e0*/  HADD2.F32 R6, -RZ, R5.H1_H1 ;  /* 0x30000005ff067230 */ /* 0x000fe20000004100 */
[--C-:B------:R-:W-:Y:S01]  /*31f0*/  SHF.R.U64 R33, R26, 0x10, R27.reuse ;  /* 0x000000101a217819 */ /* 0x100fe2000000121b */
[----:B------:R-:W-:Y:S01]  /*3200*/  HADD2.F32 R25, -RZ, R15.H0_H0 ;  /* 0x2000000fff197230 */ /* 0x000fe20000004100 */
[----:B------:R-:W-:Y:S01]  /*3210*/  SHF.R.U32.HI R26, RZ, 0x10, R27 ;  /* 0x00000010ff1a7819 */ /* 0x000fe2000001161b */
[----:B------:R-:W-:Y:S02]  /*3220*/  HADD2.F32 R32, -RZ, R32.H0_H0 ;  /* 0x20000020ff207230 */ /* 0x000fe40000004100 */
[----:B------:R-:W-:Y:S02]  /*3230*/  HADD2.F32 R5, -RZ, R5.H0_H0 ;  /* 0x20000005ff057230 */ /* 0x000fe40000004100 */
[----:B------:R-:W-:Y:S01]  /*3240*/  FMUL.FTZ R34, R6, R25 ;  /* 0x0000001906227220 */ /* 0x000fe20000410000 */
[----:B------:R-:W-:-:S02]  /*3250*/  HADD2.F32 R15, -RZ, R7.H1_H1 ;  /* 0x30000007ff0f7230 */ /* 0x000fc40000004100 */
[----:B------:R-:W-:Y:S02]  /*3260*/  HADD2.F32 R24, -RZ, R33.H0_H0 ;  /* 0x20000021ff187230 */ /* 0x000fe40000004100 */
[----:B------:R-:W-:Y:S01]  /*3270*/  FMUL.FTZ R25, R5, R25 ;  /* 0x0000001905197220 */ /* 0x000fe20000410000 */
[----:B------:R-:W-:Y:S02]  /*3280*/  HADD2.F32 R7, -RZ, R7.H0_H0 ;  /* 0x20000007ff077230 */ /* 0x000fe40000004100 */
[----:B------:R-:W-:Y:S01]  /*3290*/  FMUL.FTZ R36, R15, R32 ;  /* 0x000000200f247220 */ /* 0x000fe20000410000 */
[----:B------:R-:W-:Y:S02]  /*32a0*/  HADD2.F32 R26, -RZ, R26.H0_H0 ;  /* 0x2000001aff1a7230 */ /* 0x000fe40000004100 */
[-C--:B------:R-:W-:Y:S01]  /*32b0*/  FFMA.FTZ R34, R5, R24.reuse, -R34 ;  /* 0x0000001805227223 */ /* 0x080fe20000010822 */
[----:B------:R-:W-:Y:S01]  /*32c0*/  FFMA.FTZ R33, R6, R24, R25 ;  /* 0x0000001806217223 */ /* 0x000fe20000010019 */
[----:B------:R-:W-:Y:S01]  /*32d0*/  FMUL.FTZ R32, R7, R32 ;  /* 0x0000002007207220 */ /* 0x000fe20000410000 */
[----:B------:R-:W-:-:S02]  /*32e0*/  HADD2.F32 R25, -RZ, R108.H1_H1 ;  /* 0x3000006cff197230 */ /* 0x000fc40000004100 */
[-C--:B------:R-:W-:Y:S01]  /*32f0*/  FFMA.FTZ R36, R7, R26.reuse, -R36 ;  /* 0x0000001a07247223 */ /* 0x080fe20000010824 */
[--C-:B------:R-:W-:Y:S02]  /*3300*/  HADD2.F32 R7, -RZ, R109.reuse.H1_H1 ;  /* 0x3000006dff077230 */ /* 0x100fe40000004100 */
[----:B------:R-:W-:Y:S01]  /*3310*/  FFMA.FTZ R37, R15, R26, R32 ;  /* 0x0000001a0f257223 */ /* 0x000fe20000010020 */
[----:B------:R-:W-:Y:S02]  /*3320*/  HADD2.F32 R5, -RZ, R4.H1_H1 ;  /* 0x30000004ff057230 */ /* 0x000fe40000004100 */
[----:B------:R-:W-:Y:S02]  /*3330*/  HADD2.F32 R6, -RZ, R14.H1_H1 ;  /* 0x3000000eff067230 */ /* 0x000fe40000004100 */
[----:B------:R-:W-:Y:S02]  /*3340*/  HADD2.F32 R109, -RZ, R109.H0_H0 ;  /* 0x2000006dff6d7230 */ /* 0x000fe40000004100 */
[----:B------:R-:W-:-:S02]  /*3350*/  HADD2.F32 R4, -RZ, R4.H0_H0 ;  /* 0x20000004ff047230 */ /* 0x000fc40000004100 */
[----:B------:R-:W-:Y:S01]  /*3360*/  FMUL.FTZ R35, R6, R25 ;  /* 0x0000001906237220 */ /* 0x000fe20000410000 */
[----:B------:R-:W-:Y:S02]  /*3370*/  HADD2.F32 R14, -RZ, R14.H0_H0 ;  /* 0x2000000eff0e7230 */ /* 0x000fe40000004100 */
[CC--:B------:R-:W-:Y:S01]  /*3380*/  FMUL.FTZ R27, R5.reuse, R109.reuse ;  /* 0x0000006d051b7220 */ /* 0x0c0fe20000410000 */
[----:B------:R-:W-:Y:S02]  /*3390*/  HADD2.F32 R15, -RZ, R108.H0_H0 ;  /* 0x2000006cff0f7230 */ /* 0x000fe40000004100 */
[----:B------:R-:W-:Y:S01]  /*33a0*/  FMUL.FTZ R24, R4, R109 ;  /* 0x0000006d04187220 */ /* 0x000fe20000410000 */
[----:B------:R-:W-:Y:S01]  /*33b0*/  FMUL.FTZ R25, R14, R25 ;  /* 0x000000190e197220 */ /* 0x000fe20000410000 */
[-C--:B------:R-:W-:Y:S02]  /*33c0*/  FFMA.FTZ R27, R4, R7.reuse, -R27 ;  /* 0x00000007041b7223 */ /* 0x080fe4000001081b */
[----:B------:R-:W-:Y:S01]  /*33d0*/  FFMA.FTZ R24, R5, R7, R24 ;  /* 0x0000000705187223 */ /* 0x000fe20000010018 */
[-C--:B------:R-:W-:Y:S01]  /*33e0*/  FFMA.FTZ R35, R14, R15.reuse, -R35 ;  /* 0x0000000f0e237223 */ /* 0x080fe20000010823 */
[----:B------:R-:W-:Y:S01]  /*33f0*/  FFMA.FTZ R6, R6, R15, R25 ;  /* 0x0000000f06067223 */ /* 0x000fe20000010019 */
[----:B------:R-:W-:-:S02]  /*3400*/  F2FP.F16.F32.PACK_AB R5, R33, R34 ;  /* 0x000000222105723e */ /* 0x000fc400000000ff */
[----:B------:R-:W-:Y:S02]  /*3410*/  F2FP.F16.F32.PACK_AB R7, R37, R36 ;  /* 0x000000242507723e */ /* 0x000fe400000000ff */
[----:B------:R-:W-:Y:S02]  /*3420*/  F2FP.F16.F32.PACK_AB R4, R24, R27 ;  /* 0x0000001b1804723e */ /* 0x000fe400000000ff */
[----:B------:R-:W-:-:S07]  /*3430*/  F2FP.F16.F32.PACK_AB R6, R6, R35 ;  /* 0x000000230606723e */ /* 0x000fce00000000ff */
.L_x_460:
[----:B------:R-:W-:Y:S05]  /*3440*/  BSYNC B2 ;  /* 0x0000000000027941 */ /* 0x000fea0003800000 */
.L_x_459:
[----:B--2---:R3:W-:Y:S02]  /*3450*/  STG.E.128 desc[UR40][R12.64], R4 ;  /* 0x000000040c007986 */ /* 0x0047e4000c101d28 */
.L_x_458:
[----:B------:R-:W-:Y:S05]  /*3460*/  BSYNC B1 ;  /* 0x0000000000017941 */ /* 0x000fea0003800000 */
.L_x_457:
[----:B------:R-:W-:Y:S05]  /*3470*/  @P2 BRA `(.L_x_456) ;  /* 0x0000001800282947 */ /* 0x000fea0003800000 */
[----:B-123--:R1:W2:Y:S01]  /*3480*/  LDS.128 R4, [R106+0x2000] ;  /* 0x002000006a047984 */ /* 0x00e2a20000000c00 */
[----:B------:R-:W-:Y:S01]  /*3490*/  VIADD R14, R28, 0x10 ;  /* 0x000000101c0e7836 */ /* 0x000fe20000000000 */
[----:B------:R-:W-:Y:S04]  /*34a0*/  BSSY B1, `(.L_x_461) ;  /* 0x000002c000017945 */ /* 0x000fe80003800000 */
[----:B------:R-:W-:-:S13]  /*34b0*/  ISETP.GE.AND P4, PT, R14, R105, PT ;  /* 0x000000690e00720c */ /* 0x000fda0003f86270 */
[----:B-1----:R-:W-:Y:S05]  /*34c0*/  @P4 BRA `(.L_x_462) ;  /* 0x0000000000a44947 */ /* 0x002fea0003800000 */
[--C-:B------:R-:W-:Y:S02]  /*34d0*/  SHF.R.U64 R10, R10, 0x10, R11.reuse ;  /* 0x000000100a0a7819 */ /* 0x100fe4000000120b */
[----:B------:R-:W-:Y:S02]  /*34e0*/  SHF.R.U32.HI R14, RZ, 0x10, R11 ;  /* 0x00000010ff0e7819 */ /* 0x000fe4000001160b */
[--C-:B------:R-:W-:Y:S01]  /*34f0*/  SHF.R.U64 R11, R8, 0x10, R9.reuse ;  /* 0x00000010080b7819 */ /* 0x100fe20000001209 */
[----:B--2---:R-:W-:Y:S01]  /*3500*/  IMAD.MOV.U32 R8, RZ, RZ, R6 ;  /* 0x000000ffff087224 */ /* 0x004fe200078e0006 */
[----:B------:R-:W-:Y:S01]  /*3510*/  SHF.R.U32.HI R24, RZ, 0x10, R9 ;  /* 0x00000010ff187819 */ /* 0x000fe20000011609 */
[----:B------:R-:W-:Y:S02]  /*3520*/  HADD2.F32 R6, -RZ, R5.H1_H1 ;  /* 0x30000005ff067230 */ /* 0x000fe40000004100 */
[----:B------:R-:W-:Y:S02]  /*3530*/  HADD2.F32 R11, -RZ, R11.H0_H0 ;  /* 0x2000000bff0b7230 */ /* 0x000fe40000004100 */
[----:B------:R-:W-:-:S02]  /*3540*/  HADD2.F32 R5, -RZ, R5.H0_H0 ;  /* 0x20000005ff057230 */ /* 0x000fc40000004100 */
[----:B------:R-:W-:Y:S02]  /*3550*/  HADD2.F32 R10, -RZ, R10.H0_H0 ;  /* 0x2000000aff0a7230 */ /* 0x000fe40000004100 */
[CC--:B------:R-:W-:Y:S01]  /*3560*/  FMUL.FTZ R26, R6.reuse, R11.reuse ;  /* 0x0000000b061a7220 */ /* 0x0c0fe20000410000 */
[----:B------:R-:W-:Y:S02]  /*3570*/  HADD2.F32 R24, -RZ, R24.H0_H0 ;  /* 0x20000018ff187230 */ /* 0x000fe40000004100 */
[C---:B------:R-:W-:Y:S01]  /*3580*/  FMUL.FTZ R11, R5.reuse, R11 ;  /* 0x0000000b050b7220 */ /* 0x040fe20000410000 */
[--C-:B------:R-:W-:Y:S02]  /*3590*/  HADD2.F32 R9, -RZ, R7.reuse.H1_H1 ;  /* 0x30000007ff097230 */ /* 0x100fe40000004100 */
[-C--:B------:R-:W-:Y:S01]  /*35a0*/  FFMA.FTZ R26, R5, R10.reuse, -R26 ;  /* 0x0000000a051a7223 */ /* 0x080fe2000001081a */
[----:B------:R-:W-:Y:S02]  /*35b0*/  HADD2.F32 R7, -RZ, R7.H0_H0 ;  /* 0x20000007ff077230 */ /* 0x000fe40000004100 */
[----:B------:R-:W-:Y:S01]  /*35c0*/  FFMA.FTZ R15, R6, R10, R11 ;  /* 0x0000000a060f7223 */ /* 0x000fe2000001000b */
[----:B------:R-:W-:-:S02]  /*35d0*/  HADD2.F32 R14, -RZ, R14.H0_H0 ;  /* 0x2000000eff0e7230 */ /* 0x000fc40000004100 */
[-C--:B------:R-:W-:Y:S01]  /*35e0*/  FMUL.FTZ R32, R9, R24.reuse ;  /* 0x0000001809207220 */ /* 0x080fe20000410000 */
[--C-:B------:R-:W-:Y:S02]  /*35f0*/  HADD2.F32 R10, -RZ, R103.reuse.H0_H0 ;  /* 0x20000067ff0a7230 */ /* 0x100fe40000004100 */
[C---:B------:R-:W-:Y:S01]  /*3600*/  FMUL.FTZ R24, R7.reuse, R24 ;  /* 0x0000001807187220 */ /* 0x040fe20000410000 */
[----:B------:R-:W-:Y:S02]  /*3610*/  HADD2.F32 R103, -RZ, R103.H1_H1 ;  /* 0x30000067ff677230 */ /* 0x000fe40000004100 */
[-C--:B------:R-:W-:Y:S01]  /*3620*/  FFMA.FTZ R32, R7, R14.reuse, -R32 ;  /* 0x0000000e07207223 */ /* 0x080fe20000010820 */
[----:B------:R-:W-:Y:S02]  /*3630*/  HADD2.F32 R5, -RZ, R4.H1_H1 ;  /* 0x30000004ff057230 */ /* 0x000fe40000004100 */
[----:B------:R-:W-:Y:S01]  /*3640*/  FFMA.FTZ R27, R9, R14, R24 ;  /* 0x0000000e091b7223 */ /* 0x000fe20000010018 */
[----:B------:R-:W-:-:S02]  /*3650*/  HADD2.F32 R6, -RZ, R8.H1_H1 ;  /* 0x30000008ff067230 */ /* 0x000fc40000004100 */
[----:B------:R-:W-:Y:S02]  /*3660*/  HADD2.F32 R4, -RZ, R4.H0_H0 ;  /* 0x20000004ff047230 */ /* 0x000fe40000004100 */
[CC--:B------:R-:W-:Y:S01]  /*3670*/  FMUL.FTZ R11, R5.reuse, R10.reuse ;  /* 0x0000000a050b7220 */ /* 0x0c0fe20000410000 */
[----:B------:R-:W-:Y:S02]  /*3680*/  HADD2.F32 R8, -RZ, R8.H0_H0 ;  /* 0x20000008ff087230 */ /* 0x000fe40000004100 */
        /* <DEDUP_REMOVED lines=13> */
.L_x_462:
[----:B------:R-:W-:Y:S05]  /*3760*/  BSYNC B1 ;  /* 0x0000000000017941 */ /* 0x000fea0003800000 */
.L_x_461:
[----:B--2---:R1:W-:Y:S01]  /*3770*/  STG.E.128 desc[UR40][R12.64+0x40], R4 ;  /* 0x000040040c007986 */ /* 0x0043e2000c101d28 */
[----:B------:R-:W-:Y:S05]  /*3780*/  BRA `(.L_x_456) ;  /* 0x0000001400647947 */ /* 0x000fea0003800000 */
.L_x_440:
[----:B------:R-:W-:Y:S02]  /*3790*/  ISETP.GE.AND P3, PT, R211, R104, PT ;  /* 0x00000068d300720c */ /* 0x000fe40003f66270 */
[----:B------:R-:W-:Y:S02]  /*37a0*/  CS2R R14, SRZ ;  /* 0x00000000000e7805 */ /* 0x000fe4000001ff00 */
[----:B------:R-:W-:Y:S02]  /*37b0*/  CS2R R12, SRZ ;  /* 0x00000000000c7805 */ /* 0x000fe4000001ff00 */
[----:B------:R-:W-:-:S13]  /*37c0*/  ISETP.GE.OR P3, PT, R16, R105, P3 ;  /* 0x000000691000720c */ /* 0x000fda0001f66670 */
[----:B------:R-:W-:Y:S01]  /*37d0*/  @!P3 IADD3 R5, P4, P5, R50, R6, R83 ;  /* 0x000000063205b210 */ /* 0x000fe20007d9e053 */
[----:B------:R-:W0:Y:S03]  /*37e0*/  @!P3 LDC.64 R34, c[0x0][0x3c8] ;  /* 0x0000f200ff22bb82 */ /* 0x000e260000000a00 */
[----:B------:R-:W-:Y:S02]  /*37f0*/  @!P3 IADD3.X R36, R71, R101, R84, P4, P5 ;  /* 0x000000654724b210 */ /* 0x000fe400027ea454 */
[----:B------:R-:W-:-:S03]  /*3800*/  @!P3 IADD3 R10, P4, P5, R44, R4, R89 ;  /* 0x000000042c0ab210 */ /* 0x000fc60007d9e059 */
[----:B------:R-:W1:Y:S01]  /*3810*/  @!P3 LDC.64 R106, c[0x0][0x3e0] ;  /* 0x0000f800ff6abb82 */ /* 0x000e620000000a00 */
[----:B------:R-:W-:Y:S02]  /*3820*/  @!P3 IADD3.X R11, R72, R111, R91, P4, P5 ;  /* 0x0000006f480bb210 */ /* 0x000fe400027ea45b */
[----:B------:R-:W-:-:S04]  /*3830*/  ISETP.GE.AND P4, PT, R19, R104, PT ;  /* 0x000000681300720c */ /* 0x000fc80003f86270 */
[----:B------:R-:W-:-:S13]  /*3840*/  ISETP.GE.OR P4, PT, R16, R105, P4 ;  /* 0x000000691000720c */ /* 0x000fda0002786670 */
[----:B------:R-:W2:Y:S01]  /*3850*/  @!P4 LDC.64 R8, c[0x0][0x3c8] ;  /* 0x0000f200ff08cb82 */ /* 0x000ea20000000a00 */
[----:B------:R-:W-:-:S05]  /*3860*/  @!P4 IADD3 R6, P5, R50, R6, RZ ;  /* 0x000000063206c210 */ /* 0x000fca0007fbe0ff */
[----:B------:R-:W-:Y:S02]  /*3870*/  @!P4 IMAD.X R7, R101, 0x1, R71, P5 ;  /* 0x000000016507c824 */ /* 0x000fe400028e0647 */
[----:B------:R-:W3:Y:S01]  /*3880*/  @!P4 LDC.64 R32, c[0x0][0x3e0] ;  /* 0x0000f800ff20cb82 */ /* 0x000ee20000000a00 */
[----:B------:R-:W-:Y:S02]  /*3890*/  CS2R R26, SRZ ;  /* 0x00000000001a7805 */ /* 0x000fe4000001ff00 */
[----:B------:R-:W-:Y:S02]  /*38a0*/  CS2R R24, SRZ ;  /* 0x0000000000187805 */ /* 0x000fe4000001ff00 */
[----:B--2---:R-:W-:-:S04]  /*38b0*/  @!P4 LEA R8, P5, R6, R8, 0x1 ;  /* 0x000000080608c211 */ /* 0x004fc800078a08ff */
[----:B------:R-:W-:Y:S02]  /*38c0*/  @!P4 LEA.HI.X R9, R6, R9, R7, 0x1, P5 ;  /* 0x000000090609c211 */ /* 0x000fe400028f0c07 */
[----:B------:R-:W-:-:S03]  /*38d0*/  @!P4 IADD3 R4, P5, R44, R4, RZ ;  /* 0x000000042c04c210 */ /* 0x000fc60007fbe0ff */
[----:B------:R2:W4:Y:S01]  /*38e0*/  @!P4 LDG.E.128 R12, desc[UR40][R8.64] ;  /* 0x00000028080cc981 */ /* 0x000522000c1e1d00 */
[----:B------:R-:W-:Y:S02]  /*38f0*/  @!P4 IADD3.X R6, R111, R72, RZ, P5, !PT ;  /* 0x000000486f06c210 */ /* 0x000fe40002ffe4ff */
[----:B---3--:R-:W-:-:S04]  /*3900*/  @!P4 LEA R32, P5, R4, R32, 0x1 ;  /* 0x000000200420c211 */ /* 0x008fc800078a08ff */
[----:B------:R-:W-:-:S05]  /*3910*/  @!P4 LEA.HI.X R33, R4, R33, R6, 0x1, P5 ;  /* 0x000000210421c211 */ /* 0x000fca00028f0c06 */
[----:B------:R4:W3:Y:S01]  /*3920*/  @!P4 LDG.E.128 R24, desc[UR40][R32.64] ;  /* 0x000000282018c981 */ /* 0x0008e2000c1e1d00 */
[C---:B0-----:R-:W-:Y:S02]  /*3930*/  @!P3 LEA R34, P4, R5.reuse, R34, 0x1 ;  /* 0x000000220522b211 */ /* 0x041fe400078808ff */
[----:B------:R-:W-:Y:S02]  /*3940*/  CS2R R6, SRZ ;  /* 0x0000000000067805 */ /* 0x000fe4000001ff00 */
[----:B------:R-:W-:Y:S02]  /*3950*/  @!P3 LEA.HI.X R35, R5, R35, R36, 0x1, P4 ;  /* 0x000000230523b211 */ /* 0x000fe400020f0c24 */
[----:B------:R-:W-:Y:S02]  /*3960*/  CS2R R4, SRZ ;  /* 0x0000000000047805 */ /* 0x000fe4000001ff00 */
[----:B-1----:R-:W-:Y:S02]  /*3970*/  @!P3 LEA R36, P4, R10, R106, 0x1 ;  /* 0x0000006a0a24b211 */ /* 0x002fe400078808ff */
[----:B--2---:R-:W-:-:S02]  /*3980*/  CS2R R8, SRZ ;  /* 0x0000000000087805 */ /* 0x004fc4000001ff00 */
[----:B------:R-:W-:Y:S01]  /*3990*/  @!P3 LEA.HI.X R37, R10, R107, R11, 0x1, P4 ;  /* 0x0000006b0a25b211 */ /* 0x000fe200020f0c0b */
[----:B------:R3:W2:Y:S01]  /*39a0*/  @!P3 LDG.E.128 R4, desc[UR40][R34.64] ;  /* 0x000000282204b981 */ /* 0x0006a2000c1e1d00 */
[----:B------:R-:W-:-:S06]  /*39b0*/  CS2R R10, SRZ ;  /* 0x00000000000a7805 */ /* 0x000fcc000001ff00 */
[----:B------:R-:W5:Y:S01]  /*39c0*/  @!P3 LDG.E.128 R8, desc[UR40][R36.64] ;  /* 0x000000282408b981 */ /* 0x000f62000c1e1d00 */
[----:B------:R-:W-:-:S06]  /*39d0*/  UISETP.NE.AND UP0, UPT, UR44, 0x3, UPT ;  /* 0x000000032c00788c */ /* 0x000fcc000bf05270 */
[----:B------:R-:W-:Y:S02]  /*39e0*/  PLOP3.LUT P3, PT, PT, PT, UP0, 0x80, 0x0 ;  /* 0x000000000000781c */ /* 0x000fe40003f6f008 */
[----:B------:R-:W-:Y:S01]  /*39f0*/  ISETP.GE.AND P4, PT, R16, R105, PT ;  /* 0x000000691000720c */ /* 0x000fe20003f86270 */
[----:B----4-:R-:W-:Y:S02]  /*3a00*/  IMAD.MOV.U32 R32, RZ, RZ, R14 ;  /* 0x000000ffff207224 */ /* 0x010fe400078e000e */
[----:B------:R-:W-:Y:S02]  /*3a10*/  IMAD.MOV.U32 R33, RZ, RZ, R15 ;  /* 0x000000ffff217224 */ /* 0x000fe400078e000f */
[----:B------:R-:W-:Y:S02]  /*3a20*/  IMAD.MOV.U32 R39, RZ, RZ, R12 ;  /* 0x000000ffff277224 */ /* 0x000fe400078e000c */
[----:B------:R-:W-:Y:S01]  /*3a30*/  IMAD.MOV.U32 R90, RZ, RZ, R13 ;  /* 0x000000ffff5a7224 */ /* 0x000fe200078e000d */
[----:B------:R-:W-:-:S02]  /*3a40*/  PRMT R121, R32, 0x7610, R121 ;  /* 0x0000761020797816 */ /* 0x000fc40000000079 */
[----:B------:R-:W-:Y:S02]  /*3a50*/  PRMT R127, R33, 0x7610, R127 ;  /* 0x00007610217f7816 */ /* 0x000fe4000000007f */
[----:B------:R-:W-:Y:S01]  /*3a60*/  PRMT R133, R39, 0x7610, R133 ;  /* 0x0000761027857816 */ /* 0x000fe20000000085 */
[----:B---3--:R-:W-:Y:S01]  /*3a70*/  IMAD.MOV.U32 R34, RZ, RZ, R24 ;  /* 0x000000ffff227224 */ /* 0x008fe200078e0018 */
[----:B------:R-:W-:Y:S01]  /*3a80*/  PRMT R123, R90, 0x7610, R123 ;  /* 0x000076105a7b7816 */ /* 0x000fe2000000007b */
[----:B------:R-:W-:Y:S01]  /*3a90*/  IMAD.MOV.U32 R35, RZ, RZ, R25 ;  /* 0x000000ffff237224 */ /* 0x000fe200078e0019 */
[----:B------:R-:W-:Y:S01]  /*3aa0*/  MOV R32, R26 ;  /* 0x0000001a00207202 */ /* 0x000fe20000000f00 */
[----:B------:R-:W-:Y:S01]  /*3ab0*/  IMAD.MOV.U32 R33, RZ, RZ, R27 ;  /* 0x000000ffff217224 */ /* 0x000fe200078e001b */
[----:B------:R-:W-:Y:S02]  /*3ac0*/  PRMT R133, R133, 0x5410, R34 ;  /* 0x0000541085857816 */ /* 0x000fe40000000022 */
[----:B------:R-:W-:-:S02]  /*3ad0*/  PRMT R121, R121, 0x5410, R32 ;  /* 0x0000541079797816 */ /* 0x000fc40000000020 */
[----:B------:R-:W-:Y:S02]  /*3ae0*/  PRMT R123, R123, 0x5410, R35 ;  /* 0x000054107b7b7816 */ /* 0x000fe40000000023 */
[----:B------:R-:W-:Y:S01]  /*3af0*/  PRMT R127, R127, 0x5410, R33 ;  /* 0x000054107f7f7816 */ /* 0x000fe20000000021 */
[----:B--2---:R-:W-:Y:S01]  /*3b00*/  IMAD.MOV.U32 R32, RZ, RZ, R6 ;  /* 0x000000ffff207224 */ /* 0x004fe200078e0006 */
[----:B------:R-:W-:Y:S01]  /*3b10*/  MOV R33, R7 ;  /* 0x0000000700217202 */ /* 0x000fe20000000f00 */
[----:B------:R-:W-:Y:S02]  /*3b20*/  IMAD.MOV.U32 R34, RZ, RZ, R4 ;  /* 0x000000ffff227224 */ /* 0x000fe400078e0004 */
[----:B------:R-:W-:Y:S01]  /*3b30*/  IMAD.MOV.U32 R35, RZ, RZ, R5 ;  /* 0x000000ffff237224 */ /* 0x000fe200078e0005 */
[----:B------:R-:W-:Y:S01]  /*3b40*/  PRMT R112, R32, 0x5410, R33 ;  /* 0x0000541020707816 */ /* 0x000fe20000000021 */
[----:B-----5:R-:W-:-:S03]  /*3b50*/  IMAD.MOV.U32 R32, RZ, RZ, R10 ;  /* 0x000000ffff207224 */ /* 0x020fc600078e000a */
[----:B------:R-:W-:Y:S01]  /*3b60*/  PRMT R114, R34, 0x5410, R35 ;  /* 0x0000541022727816 */ /* 0x000fe20000000023 */
[----:B------:R-:W-:Y:S01]  /*3b70*/  IMAD.MOV.U32 R33, RZ, RZ, R11 ;  /* 0x000000ffff217224 */ /* 0x000fe200078e000b */
[----:B------:R-:W-:Y:S01]  /*3b80*/  MOV R34, R8 ;  /* 0x0000000800227202 */ /* 0x000fe20000000f00 */
[----:B------:R-:W-:-:S03]  /*3b90*/  IMAD.MOV.U32 R35, RZ, RZ, R9 ;  /* 0x000000ffff237224 */ /* 0x000fc600078e0009 */
[----:B------:R-:W-:Y:S02]  /*3ba0*/  PRMT R115, R32, 0x5410, R33 ;  /* 0x0000541020737816 */ /* 0x000fe40000000021 */
[----:B------:R-:W-:Y:S01]  /*3bb0*/  PRMT R116, R34, 0x5410, R35 ;  /* 0x0000541022747816 */ /* 0x000fe20000000023 */
[----:B------:R-:W-:Y:S06]  /*3bc0*/  @!P3 BRA `(.L_x_463) ;  /* 0x000000000004b947 */ /* 0x000fec0003800000 */
[----:B------:R-:W-:Y:S01]  /*3bd0*/  BPT.TRAP 0x1 ;  /* 0x000000040000795c */ /* 0x000fe20000300000 */
.L_x_463:
[----:B------:R-:W-:Y:S01]  /*3be0*/  IMAD R90, R2, 0x8, R18 ;  /* 0x00000008025a7824 */ /* 0x000fe200078e0212 */
[----:B------:R-:W-:Y:S01]  /*3bf0*/  SHF.L.U32 R101, R23, 0x1f, RZ ;  /* 0x0000001f17657819 */ /* 0x000fe200000006ff */
[----:B------:R-:W0:Y:S01]  /*3c00*/  LDC R105, c[0x0][0x2e4] ;  /* 0x0000b900ff697b82 */ /* 0x000e220000000800 */
[----:B------:R-:W-:Y:S01]  /*3c10*/  BSSY B1, `(.L_x_464) ;  /* 0x0000006000017945 */ /* 0x000fe20003800000 */
[----:B------:R-:W-:Y:S01]  /*3c20*/  IMAD.MOV.U32 R109, RZ, RZ, R38 ;  /* 0x000000ffff6d7224 */ /* 0x000fe200078e0026 */
[----:B------:R-:W1:Y:S05]  /*3c30*/  SYNCS.PHASECHK.TRANS64.TRYWAIT P5, [R90+URZ+0x22890], R101 ;  /* 0x022890655a0075a7 */ /* 0x000e6a00080a017f */
[----:B------:R-:W2:Y:S01]  /*3c40*/  LDC.64 R106, c[0x0][0x2f0] ;  /* 0x0000bc00ff6a7b82 */ /* 0x000ea20000000a00 */
[----:B0-----:R-:W-:Y:S01]  /*3c50*/  IMAD.IADD R113, R105, 0x1, -R78 ;  /* 0x0000000169717824 */ /* 0x001fe200078e0a4e */
[----:B-1----:R-:W-:Y:S06]  /*3c60*/  @!P5 BRA `(.L_x_465) ;  /* 0x0000011000bcd947 */ /* 0x002fec0003800000 */
.L_x_664:
[----:B------:R-:W-:Y:S05]  /*3c70*/  BSYNC B1 ;  /* 0x0000000000017941 */ /* 0x000fea0003800000 */
.L_x_464:
[----:B------:R-:W-:Y:S01]  /*3c80*/  ISETP.GE.OR P5, PT, R19, R104, P1 ;  /* 0x000000681300720c */ /* 0x000fe20000fa6670 */
[----:B------:R-:W-:-:S12]  /*3c90*/  BSSY B1, `(.L_x_466) ;  /* 0x0000077000017945 */ /* 0x000fd80003800000 */
[----:B------:R-:W-:Y:S05]  /*3ca0*/  @P5 BRA `(.L_x_467) ;  /* 0x0000000400d45947 */ /* 0x000fea0003800000 */
[-C--:B--2---:R-:W-:Y:S01]  /*3cb0*/  IMAD R32, R216, R106.reuse, RZ ;  /* 0x0000006ad8207224 */ /* 0x084fe200078e02ff */
[----:B------:R-:W-:Y:S01]  /*3cc0*/  BSSY B2, `(.L_x_468) ;  /* 0x0000067000027945 */ /* 0x000fe20003800000 */
[----:B------:R-:W-:-:S04]  /*3cd0*/  IMAD.WIDE.U32 R110, R19, R106, R108 ;  /* 0x0000006a136e7225 */ /* 0x000fc800078e006c */
[----:B------:R-:W-:Y:S01]  /*3ce0*/  IMAD R33, R19, R107, R32 ;  /* 0x0000006b13217224 */ /* 0x000fe200078e0220 */
[----:B------:R-:W-:Y:S02]  /*3cf0*/  SEL R32, R78, R113, !P0 ;  /* 0x000000714e207207 */ /* 0x000fe40004000000 */
[----:B------:R-:W-:Y:S02]  /*3d00*/  IADD3 R117, P5, P6, R20, R110, R69 ;  /* 0x0000006e14757210 */ /* 0x000fe40007ebe045 */
[----:B------:R-:W-:Y:S02]  /*3d10*/  IADD3 R120, R33, R111, RZ ;  /* 0x0000006f21787210 */ /* 0x000fe40007ffe0ff */
[----:B------:R-:W-:Y:S02]  /*3d20*/  SHF.R.S32.HI R33, RZ, 0x1f, R32 ;  /* 0x0000001fff217819 */ /* 0x000fe40000011420 */
[----:B------:R-:W-:Y:S02]  /*3d30*/  IADD3.X R118, R97, R120, R64, P5, P6 ;  /* 0x0000007861767210 */ /* 0x000fe40002fec440 */
[----:B------:R-:W-:-:S04]  /*3d40*/  LEA.HI R33, R33, R32, RZ, 0x4 ;  /* 0x0000002021217211 */ /* 0x000fc800078f20ff */
[----:B------:R-:W-:-:S05]  /*3d50*/  LEA.HI.SX32 R33, R33, R70, 0x1c ;  /* 0x0000004621217211 */ /* 0x000fca00078fe2ff */
[----:B------:R-:W-:-:S05]  /*3d60*/  IMAD.SHL.U32 R119, R33, 0x8, RZ ;  /* 0x0000000821777824 */ /* 0x000fca00078e00ff */
[----:B------:R-:W-:-:S04]  /*3d70*/  LOP3.LUT R33, R87, 0x38, R119, 0xf8, !PT ;  /* 0x0000003857217812 */ /* 0x000fc800078ef877 */
[----:B------:R-:W-:Y:S01]  /*3d80*/  LOP3.LUT R32, R33, R82, RZ, 0x3c, !PT ;  /* 0x0000005221207212 */ /* 0x000fe200078e3cff */
[----:B------:R-:W-:-:S04]  /*3d90*/  IMAD R33, R2, 0x1800, R67 ;  /* 0x0000180002217824 */ /* 0x000fc800078e0243 */
[----:B------:R-:W-:Y:S02]  /*3da0*/  IMAD R35, R205, 0x200, R32 ;  /* 0x00000200cd237824 */ /* 0x000fe400078e0220 */
[----:B------:R-:W-:Y:S02]  /*3db0*/  IMAD R33, R33, 0x2, R18 ;  /* 0x0000000221217824 */ /* 0x000fe400078e0212 */
[----:B------:R-:W-:-:S04]  /*3dc0*/  IMAD R35, R2, 0x1800, R35 ;  /* 0x0000180002237824 */ /* 0x000fc800078e0223 */
[----:B------:R-:W-:Y:S02]  /*3dd0*/  IMAD R36, R35, 0x2, R18 ;  /* 0x0000000223247824 */ /* 0x000fe400078e0212 */
[----:B------:R-:W1:Y:S04]  /*3de0*/  LDS.128 R32, [R33+0x1c400] ;  /* 0x01c4000021207984 */ /* 0x000e680000000c00 */
[----:B------:R-:W2:Y:S01]  /*3df0*/  LDS.128 R36, [R36+0x1c400] ;  /* 0x01c4000024247984 */ /* 0x000ea20000000c00 */
[----:B------:R-:W-:Y:S05]  /*3e00*/  @P4 BRA `(.L_x_469) ;  /* 0x0000000400484947 */ /* 0x000fea0003800000 */
[--C-:B------:R-:W-:Y:S02]  /*3e10*/  SHF.R.U64 R130, R24, 0x10, R25.reuse ;  /* 0x0000001018827819 */ /* 0x100fe40000001219 */
[----:B------:R-:W-:Y:S02]  /*3e20*/  SHF.R.U32.HI R24, RZ, 0x10, R25 ;  /* 0x00000010ff187819 */ /* 0x000fe40000011619 */
[--C-:B------:R-:W-:Y:S01]  /*3e30*/  SHF.R.U64 R132, R12, 0x10, R13.reuse ;  /* 0x000000100c847819 */ /* 0x100fe2000000120d */
[----:B-1----:R-:W-:Y:S01]  /*3e40*/  HADD2.F32 R12, -RZ, R33.H0_H0 ;  /* 0x20000021ff0c7230 */ /* 0x002fe20000004100 */
[----:B------:R-:W-:Y:S01]  /*3e50*/  SHF.R.U32.HI R122, RZ, 0x10, R13 ;  /* 0x00000010ff7a7819 */ /* 0x000fe2000001160d */
[--C-:B--2---:R-:W-:Y:S01]  /*3e60*/  HADD2.F32 R13, -RZ, R37.reuse.H0_H0 ;  /* 0x20000025ff0d7230 */ /* 0x104fe20000004100 */
[--C-:B------:R-:W-:Y:S01]  /*3e70*/  SHF.R.U64 R131, R14, 0x10, R15.reuse ;  /* 0x000000100e837819 */ /* 0x100fe2000000120f */
[----:B------:R-:W-:Y:S01]  /*3e80*/  HADD2.F32 R37, -RZ, R37.H1_H1 ;  /* 0x30000025ff257230 */ /* 0x000fe20000004100 */
[----:B------:R-:W-:Y:S01]  /*3e90*/  SHF.R.U32.HI R125, RZ, 0x10, R15 ;  /* 0x00000010ff7d7819 */ /* 0x000fe2000001160f */
[----:B------:R-:W-:Y:S01]  /*3ea0*/  HADD2.F32 R15, -RZ, R123.H1_H1 ;  /* 0x3000007bff0f7230 */ /* 0x000fe20000004100 */
[--C-:B------:R-:W-:Y:S01]  /*3eb0*/  SHF.R.U64 R129, R26, 0x10, R27.reuse ;  /* 0x000000101a817819 */ /* 0x100fe2000000121b */
[----:B------:R-:W-:Y:S01]  /*3ec0*/  HADD2.F32 R26, -RZ, R24.H0_H0 ;  /* 0x20000018ff1a7230 */ /* 0x000fe20000004100 */
[----:B------:R-:W-:Y:S01]  /*3ed0*/  SHF.R.U32.HI R27, RZ, 0x10, R27 ;  /* 0x00000010ff1b7819 */ /* 0x000fe2000001161b */
[----:B------:R-:W-:-:S02]  /*3ee0*/  HADD2.F32 R33, -RZ, R33.H1_H1 ;  /* 0x30000021ff217230 */ /* 0x000fc40000004100 */
[CC--:B------:R-:W-:Y:S01]  /*3ef0*/  FMUL.FTZ R124, R12.reuse, R15.reuse ;  /* 0x0000000f0c7c7220 */ /* 0x0c0fe20000410000 */
[----:B------:R-:W-:Y:S02]  /*3f00*/  HADD2.F32 R14, -RZ, R123.H0_H0 ;  /* 0x2000007bff0e7230 */ /* 0x000fe40000004100 */
[-C--:B------:R-:W-:Y:S01]  /*3f10*/  FMUL.FTZ R126, R37, R26.reuse ;  /* 0x0000001a257e7220 */ /* 0x080fe20000410000 */
[----:B------:R-:W-:Y:S02]  /*3f20*/  HADD2.F32 R24, -RZ, R122.H0_H0 ;  /* 0x2000007aff187230 */ /* 0x000fe40000004100 */
[----:B------:R-:W-:Y:S01]  /*3f30*/  FMUL.FTZ R25, R13, R15 ;  /* 0x0000000f0d197220 */ /* 0x000fe20000410000 */
[----:B------:R-:W-:Y:S01]  /*3f40*/  FMUL.FTZ R26, R33, R26 ;  /* 0x0000001a211a7220 */ /* 0x000fe20000410000 */
[-C--:B------:R-:W-:Y:S01]  /*3f50*/  FFMA.FTZ R124, R13, R14.reuse, R124 ;  /* 0x0000000e0d7c7223 */ /* 0x080fe2000001007c */
[--C-:B------:R-:W-:Y:S02]  /*3f60*/  HADD2.F32 R13, -RZ, R39.reuse.H0_H0 ;  /* 0x20000027ff0d7230 */ /* 0x100fe40000004100 */
[----:B------:R-:W-:Y:S01]  /*3f70*/  FFMA.FTZ R122, R12, R14, -R25 ;  /* 0x0000000e0c7a7223 */ /* 0x000fe20000010819 */
[----:B------:R-:W-:Y:S01]  /*3f80*/  FFMA.FTZ R37, R37, R24, R26 ;  /* 0x0000001825257223 */ /* 0x000fe2000001001a */
[----:B------:R-:W-:-:S02]  /*3f90*/  HADD2.F32 R39, -RZ, R39.H1_H1 ;  /* 0x30000027ff277230 */ /* 0x000fc40000004100 */
[----:B------:R-:W-:Y:S01]  /*3fa0*/  FFMA.FTZ R123, R33, R24, -R126 ;  /* 0x00000018217b7223 */ /* 0x000fe2000001087e */
[----:B------:R-:W-:Y:S02]  /*3fb0*/  HADD2.F32 R12, -RZ, R35.H0_H0 ;  /* 0x20000023ff0c7230 */ /* 0x000fe40000004100 */
[----:B------:R-:W-:Y:S01]  /*3fc0*/  HADD2.F32 R26, -RZ, R27.H0_H0 ;  /* 0x2000001bff1a7230 */ /* 0x000fe20000004100 */
[----:B------:R-:W-:Y:S01]  /*3fd0*/  F2FP.F16.F32.PACK_AB R37, R37, R124 ;  /* 0x0000007c2525723e */ /* 0x000fe200000000ff */
[----:B------:R-:W-:Y:S01]  /*3fe0*/  HADD2.F32 R15, -RZ, R127.H1_H1 ;  /* 0x3000007fff0f7230 */ /* 0x000fe20000004100 */
[----:B------:R-:W-:Y:S01]  /*3ff0*/  F2FP.F16.F32.PACK_AB R122, R123, R122 ;  /* 0x0000007a7b7a723e */ /* 0x000fe200000000ff */
[----:B------:R-:W-:Y:S02]  /*4000*/  HADD2.F32 R35, -RZ, R35.H1_H1 ;  /* 0x30000023ff237230 */ /* 0x000fe40000004100 */
[----:B------:R-:W-:Y:S01]  /*4010*/  FMUL.FTZ R128, R39, R26 ;  /* 0x0000001a27807220 */ /* 0x000fe20000410000 */
[----:B------:R-:W-:-:S02]  /*4020*/  HADD2.F32 R14, -RZ, R127.H0_H0 ;  /* 0x2000007fff0e7230 */ /* 0x000fc40000004100 */
[CC--:B------:R-:W-:Y:S01]  /*4030*/  FMUL.FTZ R126, R12.reuse, R15.reuse ;  /* 0x0000000f0c7e7220 */ /* 0x0c0fe20000410000 */
[----:B------:R-:W-:Y:S02]  /*4040*/  HADD2.F32 R24, -RZ, R125.H0_H0 ;  /* 0x2000007dff187230 */ /* 0x000fe40000004100 */
[----:B------:R-:W-:Y:S01]  /*4050*/  FMUL.FTZ R26, R35, R26 ;  /* 0x0000001a231a7220 */ /* 0x000fe20000410000 */
[C---:B------:R-:W-:Y:S01]  /*4060*/  FMUL.FTZ R25, R13.reuse, R15 ;  /* 0x0000000f0d197220 */ /* 0x040fe20000410000 */
[----:B------:R-:W-:Y:S01]  /*4070*/  FFMA.FTZ R126, R13, R14, R126 ;  /* 0x0000000e0d7e7223 */ /* 0x000fe2000001007e */
[----:B------:R-:W-:Y:S02]  /*4080*/  HADD2.F32 R13, -RZ, R36.H0_H0 ;  /* 0x20000024ff0d7230 */ /* 0x000fe40000004100 */
[-C--:B------:R-:W-:Y:S01]  /*4090*/  FFMA.FTZ R128, R35, R24.reuse, -R128 ;  /* 0x0000001823807223 */ /* 0x080fe20000010880 */
[----:B------:R-:W-:Y:S01]  /*40a0*/  FFMA.FTZ R127, R39, R24, R26 ;  /* 0x00000018277f7223 */ /* 0x000fe2000001001a */
[----:B------:R-:W-:Y:S01]  /*40b0*/  FFMA.FTZ R125, R12, R14, -R25 ;  /* 0x0000000e0c7d7223 */ /* 0x000fe20000010819 */
[----:B------:R-:W-:-:S02]  /*40c0*/  HADD2.F32 R24, -RZ, R133.H1_H1 ;  /* 0x30000085ff187230 */ /* 0x000fc40000004100 */
[----:B------:R-:W-:Y:S02]  /*40d0*/  HADD2.F32 R25, -RZ, R130.H0_H0 ;  /* 0x20000082ff197230 */ /* 0x000fe40000004100 */
[----:B------:R-:W-:Y:S02]  /*40e0*/  HADD2.F32 R12, -RZ, R32.H0_H0 ;  /* 0x20000020ff0c7230 */ /* 0x000fe40000004100 */
[-C--:B------:R-:W-:Y:S01]  /*40f0*/  FMUL.FTZ R27, R13, R24.reuse ;  /* 0x000000180d1b7220 */ /* 0x080fe20000410000 */
[----:B------:R-:W-:Y:S01]  /*4100*/  HADD2.F32 R36, -RZ, R36.H1_H1 ;  /* 0x30000024ff247230 */ /* 0x000fe20000004100 */
[----:B------:R-:W-:Y:S01]  /*4110*/  F2FP.F16.F32.PACK_AB R125, R128, R125 ;  /* 0x0000007d807d723e */ /* 0x000fe200000000ff */
[----:B------:R-:W-:Y:S02]  /*4120*/  HADD2.F32 R32, -RZ, R32.H1_H1 ;  /* 0x30000020ff207230 */ /* 0x000fe40000004100 */
[----:B------:R-:W-:Y:S01]  /*4130*/  FMUL.FTZ R24, R12, R24 ;  /* 0x000000180c187220 */ /* 0x000fe20000410000 */
[----:B------:R-:W-:-:S02]  /*4140*/  HADD2.F32 R14, -RZ, R133.H0_H0 ;  /* 0x20000085ff0e7230 */ /* 0x000fc40000004100 */
[-C--:B------:R-:W-:Y:S01]  /*4150*/  FMUL.FTZ R33, R36, R25.reuse ;  /* 0x0000001924217220 */ /* 0x080fe20000410000 */
[----:B------:R-:W-:Y:S02]  /*4160*/  HADD2.F32 R15, -RZ, R132.H0_H0 ;  /* 0x20000084ff0f7230 */ /* 0x000fe40000004100 */
[----:B------:R-:W-:Y:S01]  /*4170*/  FMUL.FTZ R25, R32, R25 ;  /* 0x0000001920197220 */ /* 0x000fe20000410000 */
[-C--:B------:R-:W-:Y:S01]  /*4180*/  FFMA.FTZ R27, R12, R14.reuse, -R27 ;  /* 0x0000000e0c1b7223 */ /* 0x080fe2000001081b */
[----:B------:R-:W-:Y:S01]  /*4190*/  FFMA.FTZ R24, R13, R14, R24 ;  /* 0x0000000e0d187223 */ /* 0x000fe20000010018 */
[-C--:B------:R-:W-:Y:S01]  /*41a0*/  FFMA.FTZ R32, R32, R15.reuse, -R33 ;  /* 0x0000000f20207223 */ /* 0x080fe20000010821 */
[----:B------:R-:W-:Y:S01]  /*41b0*/  FFMA.FTZ R33, R36, R15, R25 ;  /* 0x0000000f24217223 */ /* 0x000fe20000010019 */
[--C-:B------:R-:W-:Y:S02]  /*41c0*/  HADD2.F32 R14, -RZ, R121.reuse.H0_H0 ;  /* 0x20000079ff0e7230 */ /* 0x100fe40000004100 */
[----:B------:R-:W-:Y:S01]  /*41d0*/  HADD2.F32 R13, -RZ, R38.H0_H0 ;  /* 0x20000026ff0d7230 */ /* 0x000fe20000004100 */
[----:B------:R-:W-:Y:S01]  /*41e0*/  F2FP.F16.F32.PACK_AB R32, R32, R27 ;  /* 0x0000001b2020723e */ /* 0x000fe200000000ff */
[----:B------:R-:W-:Y:S01]  /*41f0*/  HADD2.F32 R121, -RZ, R121.H1_H1 ;  /* 0x30000079ff797230 */ /* 0x000fe20000004100 */
[----:B------:R-:W-:Y:S01]  /*4200*/  F2FP.F16.F32.PACK_AB R36, R33, R24 ;  /* 0x000000182124723e */ /* 0x000fe200000000ff */
[----:B------:R-:W-:Y:S01]  /*4210*/  HADD2.F32 R25, -RZ, R129.H0_H0 ;  /* 0x20000081ff197230 */ /* 0x000fe20000004100 */
[----:B------:R-:W-:Y:S01]  /*4220*/  MOV R33, R122 ;  /* 0x0000007a00217202 */ /* 0x000fe20000000f00 */
[----:B------:R-:W-:-:S02]  /*4230*/  HADD2.F32 R12, -RZ, R34.H0_H0 ;  /* 0x20000022ff0c7230 */ /* 0x000fc40000004100 */
[CC--:B------:R-:W-:Y:S01]  /*4240*/  FMUL.FTZ R35, R13.reuse, R121.reuse ;  /* 0x000000790d237220 */ /* 0x0c0fe20000410000 */
[----:B------:R-:W-:Y:S02]  /*4250*/  HADD2.F32 R38, -RZ, R38.H1_H1 ;  /* 0x30000026ff267230 */ /* 0x000fe40000004100 */
[----:B------:R-:W-:Y:S02]  /*4260*/  HADD2.F32 R34, -RZ, R34.H1_H1 ;  /* 0x30000022ff227230 */ /* 0x000fe40000004100 */
[----:B------:R-:W-:Y:S01]  /*4270*/  FMUL.FTZ R26, R12, R121 ;  /* 0x000000790c1a7220 */ /* 0x000fe20000410000 */
[----:B------:R-:W-:Y:S02]  /*4280*/  HADD2.F32 R15, -RZ, R131.H0_H0 ;  /* 0x20000083ff0f7230 */ /* 0x000fe40000004100 */
[-C--:B------:R-:W-:Y:S01]  /*4290*/  FMUL.FTZ R39, R38, R25.reuse ;  /* 0x0000001926277220 */ /* 0x080fe20000410000 */
[-C--:B------:R-:W-:Y:S01]  /*42a0*/  FFMA.FTZ R35, R12, R14.reuse, -R35 ;  /* 0x0000000e0c237223 */ /* 0x080fe20000010823 */
[C---:B------:R-:W-:Y:S01]  /*42b0*/  FMUL.FTZ R25, R34.reuse, R25 ;  /* 0x0000001922197220 */ /* 0x040fe20000410000 */
[----:B------:R-:W-:Y:S01]  /*42c0*/  FFMA.FTZ R26, R13, R14, R26 ;  /* 0x0000000e0d1a7223 */ /* 0x000fe2000001001a */
[-C--:B------:R-:W-:Y:S01]  /*42d0*/  FFMA.FTZ R34, R34, R15.reuse, -R39 ;  /* 0x0000000f22227223 */ /* 0x080fe20000010827 */
[----:B------:R-:W-:Y:S01]  /*42e0*/  F2FP.F16.F32.PACK_AB R39, R127, R126 ;  /* 0x0000007e7f27723e */ /* 0x000fe200000000ff */
[----:B------:R-:W-:-:S03]  /*42f0*/  FFMA.FTZ R25, R38, R15, R25 ;  /* 0x0000000f26197223 */ /* 0x000fc60000010019 */
[----:B------:R-:W-:Y:S01]  /*4300*/  F2FP.F16.F32.PACK_AB R34, R34, R35 ;  /* 0x000000232222723e */ /* 0x000fe200000000ff */
[----:B------:R-:W-:Y:S01]  /*4310*/  IMAD.MOV.U32 R35, RZ, RZ, R125 ;  /* 0x000000ffff237224 */ /* 0x000fe200078e007d */
[----:B------:R-:W-:-:S07]  /*4320*/  F2FP.F16.F32.PACK_AB R38, R25, R26 ;  /* 0x0000001a1926723e */ /* 0x000fce00000000ff */
.L_x_469:
[----:B------:R-:W-:Y:S05]  /*4330*/  BSYNC B2 ;  /* 0x0000000000027941 */ /* 0x000fea0003800000 */
.L_x_468:
[----:B------:R-:W-:Y:S02]  /*4340*/  ISETP.GE.AND P5, PT, R119, R105, PT ;  /* 0x000000697700720c */ /* 0x000fe40003fa6270 */
[----:B------:R-:W-:-:S11]  /*4350*/  P2R R13, PR, RZ, 0x1 ;  /* 0x00000001ff0d7803 */ /* 0x000fd60000000000 */
[--C-:B------:R-:W-:Y:S02]  /*4360*/  @!P5 SHF.R.S32.HI R12, RZ, 0x1f, R119.reuse ;  /* 0x0000001fff0cd819 */ /* 0x100fe40000011477 */
[----:B------:R-:W-:-:S04]  /*4370*/  @!P5 IADD3 R110, P0, P6, R20, R110, R119 ;  /* 0x0000006e146ed210 */ /* 0x000fc80007e1e077 */
[----:B------:R-:W-:Y:S02]  /*4380*/  @!P5 IADD3.X R120, R97, R120, R12, P0, P6 ;  /* 0x000000786178d210 */ /* 0x000fe400007ec40c */
[-C--:B------:R-:W-:Y:S02]  /*4390*/  LEA R12, P6, R117, R102.reuse, 0x1 ;  /* 0x00000066750c7211 */ /* 0x080fe400078c08ff */
[----:B------:R-:W-:Y:S02]  /*43a0*/  ISETP.NE.AND P0, PT, R13, RZ, PT ;  /* 0x000000ff0d00720c */ /* 0x000fe40003f05270 */
[----:B------:R-:W-:Y:S02]  /*43b0*/  LEA.HI.X R13, R117, R103, R118, 0x1, P6 ;  /* 0x00000067750d7211 */ /* 0x000fe400030f0c76 */
[----:B------:R-:W-:-:S03]  /*43c0*/  @!P5 LEA R14, P6, R110, R102, 0x1 ;  /* 0x000000666e0ed211 */ /* 0x000fc600078c08ff */
[----:B-1----:R1:W-:Y:S01]  /*43d0*/  STG.E.128 desc[UR40][R12.64], R32 ;  /* 0x000000200c007986 */ /* 0x0023e2000c101d28 */
[----:B------:R-:W-:-:S05]  /*43e0*/  @!P5 LEA.HI.X R15, R110, R103, R120, 0x1, P6 ;  /* 0x000000676e0fd211 */ /* 0x000fca00030f0c78 */
[----:B--2---:R1:W-:Y:S04]  /*43f0*/  @!P5 STG.E.128 desc[UR40][R14.64], R36 ;  /* 0x000000240e00d986 */ /* 0x0043e8000c101d28 */
.L_x_467:
[----:B------:R-:W-:Y:S05]  /*4400*/  BSYNC B1 ;  /* 0x0000000000017941 */ /* 0x000fea0003800000 */
.L_x_466:
[----:B------:R-:W-:Y:S01]  /*4410*/  ISETP.GE.OR P5, PT, R211, R104, P1 ;  /* 0x00000068d300720c */ /* 0x000fe20000fa6670 */
[-C--:B-12---:R-:W-:Y:S02]  /*4420*/  IMAD R12, R81, R106.reuse, RZ ;  /* 0x0000006a510c7224 */ /* 0x086fe400078e02ff */
[----:B------:R-:W-:-:S04]  /*4430*/  IMAD.WIDE.U32 R108, R211, R106, R108 ;  /* 0x0000006ad36c7225 */ /* 0x000fc800078e006c */
[----:B------:R-:W-:-:S06]  /*4440*/  IMAD R107, R211, R107, R12 ;  /* 0x0000006bd36b7224 */ /* 0x000fcc00078e020c */
[----:B------:R-:W-:Y:S05]  /*4450*/  @P5 BRA `(.L_x_456) ;  /* 0x0000000800305947 */ /* 0x000fea0003800000 */
[----:B------:R-:W-:Y:S01]  /*4460*/  IMAD.IADD R34, R109, 0x1, R107 ;  /* 0x000000016d227824 */ /* 0x000fe200078e026b */
[----:B------:R-:W-:Y:S01]  /*4470*/  IADD3 R12, P5, P6, R20, R108, R69 ;  /* 0x0000006c140c7210 */ /* 0x000fe20007ebe045 */
[----:B------:R-:W-:Y:S01]  /*4480*/  BSSY B1, `(.L_x_470) ;  /* 0x0000065000017945 */ /* 0x000fe20003800000 */
[----:B------:R-:W-:Y:S02]  /*4490*/  SEL R113, R78, R113, !P0 ;  /* 0x000000714e717207 */ /* 0x000fe40004000000 */
[----:B------:R-:W-:Y:S02]  /*44a0*/  IADD3.X R13, R97, R34, R64, P5, P6 ;  /* 0x00000022610d7210 */ /* 0x000fe40002fec440 */
[----:B------:R-:W-:-:S04]  /*44b0*/  LEA R32, P5, R12, R102, 0x1 ;  /* 0x000000660c207211 */ /* 0x000fc800078a08ff */
[----:B------:R-:W-:Y:S02]  /*44c0*/  LEA.HI.X R33, R12, R103, R13, 0x1, P5 ;  /* 0x000000670c217211 */ /* 0x000fe400028f0c0d */
[----:B------:R-:W-:-:S04]  /*44d0*/  SHF.R.S32.HI R12, RZ, 0x1f, R113 ;  /* 0x0000001fff0c7819 */ /* 0x000fc80000011471 */
[----:B------:R-:W-:-:S04]  /*44e0*/  LEA.HI R113, R12, R113, RZ, 0x4 ;  /* 0x000000710c717211 */ /* 0x000fc800078f20ff */
[----:B------:R-:W-:-:S05]  /*44f0*/  LEA.HI.SX32 R35, R113, R70, 0x1c ;  /* 0x0000004671237211 */ /* 0x000fca00078fe2ff */
[----:B------:R-:W-:-:S05]  /*4500*/  IMAD.SHL.U32 R35, R35, 0x8, RZ ;  /* 0x0000000823237824 */ /* 0x000fca00078e00ff */
[----:B------:R-:W-:-:S04]  /*4510*/  LOP3.LUT R13, R204, 0x38, R35, 0xf8, !PT ;  /* 0x00000038cc0d7812 */ /* 0x000fc800078ef823 */
[----:B------:R-:W-:-:S05]  /*4520*/  LOP3.LUT R13, R13, R234, RZ, 0x3c, !PT ;  /* 0x000000ea0d0d7212 */ /* 0x000fca00078e3cff */
[----:B------:R-:W-:Y:S02]  /*4530*/  IMAD.IADD R15, R206, 0x1, R13 ;  /* 0x00000001ce0f7824 */ /* 0x000fe400078e020d */
[C---:B------:R-:W-:Y:S02]  /*4540*/  IMAD R13, R2.reuse, 0x1800, R65 ;  /* 0x00001800020d7824 */ /* 0x040fe400078e0241 */
[----:B------:R-:W-:-:S03]  /*4550*/  IMAD R15, R2, 0x1800, R15 ;  /* 0x00001800020f7824 */ /* 0x000fc600078e020f */
[----:B------:R-:W-:Y:S01]  /*4560*/  LEA R13, R13, R18, 0x1 ;  /* 0x000000120d0d7211 */ /* 0x000fe200078e08ff */
[----:B------:R-:W-:-:S05]  /*4570*/  IMAD R24, R15, 0x2, R18 ;  /* 0x000000020f187824 */ /* 0x000fca00078e0212 */
        /* <DEDUP_REMOVED lines=17> */
[-C--:B------:R-:W-:Y:S01]  /*4690*/  FMUL.FTZ R9, R5, R7.reuse ;  /* 0x0000000705097220 */ /* 0x080fe20000410000 */
[----:B------:R-:W-:Y:S02]  /*46a0*/  HADD2.F32 R13, -RZ, R13.H1_H1 ;  /* 0x3000000dff0d7230 */ /* 0x000fe40000004100 */
[C---:B------:R-:W-:Y:S01]  /*46b0*/  FMUL.FTZ R38, R4.reuse, R7 ;  /* 0x0000000704267220 */ /* 0x040fe20000410000 */
[----:B------:R-:W-:Y:S02]  /*46c0*/  HADD2.F32 R8, -RZ, R36.H0_H0 ;  /* 0x20000024ff087230 */ /* 0x000fe40000004100 */
[----:B------:R-:W-:Y:S01]  /*46d0*/  FMUL.FTZ R106, R25, R10 ;  /* 0x0000000a196a7220 */ /* 0x000fe20000410000 */
[----:B------:R-:W-:Y:S01]  /*46e0*/  FFMA.FTZ R36, R4, R6, -R9 ;  /* 0x0000000604247223 */ /* 0x000fe20000010809 */
[----:B------:R-:W-:Y:S01]  /*46f0*/  FMUL.FTZ R10, R13, R10 ;  /* 0x0000000a0d0a7220 */ /* 0x000fe20000410000 */
[----:B------:R-:W-:Y:S01]  /*4700*/  FFMA.FTZ R38, R5, R6, R38 ;  /* 0x0000000605267223 */ /* 0x000fe20000010026 */
[----:B------:R-:W-:-:S02]  /*4710*/  HADD2.F32 R7, -RZ, R115.H1_H1 ;  /* 0x30000073ff077230 */ /* 0x000fc40000004100 */
[-C--:B------:R-:W-:Y:S01]  /*4720*/  FFMA.FTZ R37, R13, R8.reuse, -R106 ;  /* 0x000000080d257223 */ /* 0x080fe2000001086a */
[----:B------:R-:W-:Y:S02]  /*4730*/  HADD2.F32 R4, -RZ, R15.H0_H0 ;  /* 0x2000000fff047230 */ /* 0x000fe40000004100 */
[----:B------:R-:W-:Y:S01]  /*4740*/  FFMA.FTZ R25, R25, R8, R10 ;  /* 0x0000000819197223 */ /* 0x000fe2000001000a */
[--C-:B------:R-:W-:Y:S02]  /*4750*/  HADD2.F32 R5, -RZ, R27.reuse.H0_H0 ;  /* 0x2000001bff057230 */ /* 0x100fe40000004100 */
[----:B------:R-:W-:Y:S02]  /*4760*/  HADD2.F32 R6, -RZ, R112.H1_H1 ;  /* 0x30000070ff067230 */ /* 0x000fe40000004100 */
[-C--:B------:R-:W-:Y:S01]  /*4770*/  FMUL.FTZ R106, R4, R7.reuse ;  /* 0x00000007046a7220 */ /* 0x080fe20000410000 */
[----:B------:R-:W-:Y:S02]  /*4780*/  HADD2.F32 R27, -RZ, R27.H1_H1 ;  /* 0x3000001bff1b7230 */ /* 0x000fe40000004100 */
[----:B------:R-:W-:Y:S01]  /*4790*/  FMUL.FTZ R9, R5, R7 ;  /* 0x0000000705097220 */ /* 0x000fe20000410000 */
[----:B------:R-:W-:-:S02]  /*47a0*/  HADD2.F32 R10, -RZ, R11.H0_H0 ;  /* 0x2000000bff0a7230 */ /* 0x000fc40000004100 */
[----:B------:R-:W-:Y:S01]  /*47b0*/  FFMA.FTZ R106, R5, R6, R106 ;  /* 0x00000006056a7223 */ /* 0x000fe2000001006a */
[----:B------:R-:W-:Y:S01]  /*47c0*/  HADD2.F32 R15, -RZ, R15.H1_H1 ;  /* 0x3000000fff0f7230 */ /* 0x000fe20000004100 */
[----:B------:R-:W-:Y:S01]  /*47d0*/  F2FP.F16.F32.PACK_AB R36, R37, R36 ;  /* 0x000000242524723e */ /* 0x000fe200000000ff */
[----:B------:R-:W-:Y:S02]  /*47e0*/  HADD2.F32 R116, -RZ, R116.H0_H0 ;  /* 0x20000074ff747230 */ /* 0x000fe40000004100 */
[-C--:B------:R-:W-:Y:S01]  /*47f0*/  FMUL.FTZ R110, R27, R10.reuse ;  /* 0x0000000a1b6e7220 */ /* 0x080fe20000410000 */
[----:B------:R-:W-:Y:S02]  /*4800*/  HADD2.F32 R5, -RZ, R24.H0_H0 ;  /* 0x20000018ff057230 */ /* 0x000fe40000004100 */
[----:B------:R-:W-:Y:S01]  /*4810*/  FMUL.FTZ R118, R15, R10 ;  /* 0x0000000a0f767220 */ /* 0x000fe20000410000 */
[----:B------:R-:W-:Y:S01]  /*4820*/  FFMA.FTZ R10, R4, R6, -R9 ;  /* 0x00000006040a7223 */ /* 0x000fe20000010809 */
[----:B------:R-:W-:Y:S01]  /*4830*/  HADD2.F32 R9, -RZ, R113.H0_H0 ;  /* 0x20000071ff097230 */ /* 0x000fe20000004100 */
[----:B------:R-:W-:Y:S01]  /*4840*/  F2FP.F16.F32.PACK_AB R25, R25, R38 ;  /* 0x000000261919723e */ /* 0x000fe200000000ff */
[----:B------:R-:W-:-:S02]  /*4850*/  HADD2.F32 R4, -RZ, R12.H0_H0 ;  /* 0x2000000cff047230 */ /* 0x000fc40000004100 */
[-C--:B------:R-:W-:Y:S01]  /*4860*/  FMUL.FTZ R11, R5, R116.reuse ;  /* 0x00000074050b7220 */ /* 0x080fe20000410000 */
[----:B------:R-:W-:Y:S02]  /*4870*/  HADD2.F32 R24, -RZ, R24.H1_H1 ;  /* 0x30000018ff187230 */ /* 0x000fe40000004100 */
[----:B------:R-:W-:Y:S02]  /*4880*/  HADD2.F32 R12, -RZ, R12.H1_H1 ;  /* 0x3000000cff0c7230 */ /* 0x000fe40000004100 */
[----:B------:R-:W-:Y:S01]  /*4890*/  FMUL.FTZ R116, R4, R116 ;  /* 0x0000007404747220 */ /* 0x000fe20000410000 */
[----:B------:R-:W-:Y:S02]  /*48a0*/  HADD2.F32 R114, -RZ, R114.H0_H0 ;  /* 0x20000072ff727230 */ /* 0x000fe40000004100 */
[-C--:B------:R-:W-:Y:S01]  /*48b0*/  FMUL.FTZ R13, R24, R9.reuse ;  /* 0x00000009180d7220 */ /* 0x080fe20000410000 */
[----:B------:R-:W-:Y:S02]  /*48c0*/  HADD2.F32 R7, -RZ, R119.H0_H0 ;  /* 0x20000077ff077230 */ /* 0x000fe40000004100 */
[----:B------:R-:W-:Y:S01]  /*48d0*/  FMUL.FTZ R9, R12, R9 ;  /* 0x000000090c097220 */ /* 0x000fe20000410000 */
[----:B------:R-:W-:-:S02]  /*48e0*/  HADD2.F32 R8, -RZ, R39.H0_H0 ;  /* 0x20000027ff087230 */ /* 0x000fc40000004100 */
[-C--:B------:R-:W-:Y:S01]  /*48f0*/  FFMA.FTZ R116, R5, R114.reuse, R116 ;  /* 0x0000007205747223 */ /* 0x080fe20000010074 */
[----:B------:R-:W-:Y:S01]  /*4900*/  FFMA.FTZ R11, R4, R114, -R11 ;  /* 0x00000072040b7223 */ /* 0x000fe2000001080b */
[-C--:B------:R-:W-:Y:S01]  /*4910*/  FFMA.FTZ R12, R12, R7.reuse, -R13 ;  /* 0x000000070c0c7223 */ /* 0x080fe2000001080d */
[----:B------:R-:W-:Y:S01]  /*4920*/  FFMA.FTZ R13, R24, R7, R9 ;  /* 0x00000007180d7223 */ /* 0x000fe20000010009 */
[----:B------:R-:W-:Y:S02]  /*4930*/  HADD2.F32 R5, -RZ, R26.H0_H0 ;  /* 0x2000001aff057230 */ /* 0x000fe40000004100 */
[-C--:B------:R-:W-:Y:S01]  /*4940*/  FFMA.FTZ R39, R15, R8.reuse, -R110 ;  /* 0x000000080f277223 */ /* 0x080fe2000001086e */
[----:B------:R-:W-:Y:S02]  /*4950*/  HADD2.F32 R115, -RZ, R115.H0_H0 ;  /* 0x20000073ff737230 */ /* 0x000fe40000004100 */
[----:B------:R-:W-:Y:S01]  /*4960*/  FFMA.FTZ R107, R27, R8, R118 ;  /* 0x000000081b6b7223 */ /* 0x000fe20000010076 */
[----:B------:R-:W-:Y:S01]  /*4970*/  HADD2.F32 R9, -RZ, R111.H0_H0 ;  /* 0x2000006fff097230 */ /* 0x000fe20000004100 */
[----:B------:R-:W-:Y:S01]  /*4980*/  F2FP.F16.F32.PACK_AB R24, R13, R116 ;  /* 0x000000740d18723e */ /* 0x000fe200000000ff */
[----:B------:R-:W-:-:S02]  /*4990*/  HADD2.F32 R4, -RZ, R14.H0_H0 ;  /* 0x2000000eff047230 */ /* 0x000fc40000004100 */
[-C--:B------:R-:W-:Y:S01]  /*49a0*/  FMUL.FTZ R15, R5, R115.reuse ;  /* 0x00000073050f7220 */ /* 0x080fe20000410000 */
[----:B------:R-:W-:Y:S01]  /*49b0*/  HADD2.F32 R26, -RZ, R26.H1_H1 ;  /* 0x3000001aff1a7230 */ /* 0x000fe20000004100 */
[----:B------:R-:W-:Y:S01]  /*49c0*/  F2FP.F16.F32.PACK_AB R10, R39, R10 ;  /* 0x0000000a270a723e */ /* 0x000fe200000000ff */
[----:B------:R-:W-:Y:S02]  /*49d0*/  HADD2.F32 R14, -RZ, R14.H1_H1 ;  /* 0x3000000eff0e7230 */ /* 0x000fe40000004100 */
[----:B------:R-:W-:Y:S01]  /*49e0*/  FMUL.FTZ R6, R4, R115 ;  /* 0x0000007304067220 */ /* 0x000fe20000410000 */
[----:B------:R-:W-:Y:S02]  /*49f0*/  HADD2.F32 R112, -RZ, R112.H0_H0 ;  /* 0x20000070ff707230 */ /* 0x000fe40000004100 */
[-C--:B------:R-:W-:Y:S01]  /*4a00*/  FMUL.FTZ R27, R26, R9.reuse ;  /* 0x000000091a1b7220 */ /* 0x080fe20000410000 */
[----:B------:R-:W-:Y:S02]  /*4a10*/  HADD2.F32 R7, -RZ, R117.H0_H0 ;  /* 0x20000075ff077230 */ /* 0x000fe40000004100 */
[----:B------:R-:W-:Y:S01]  /*4a20*/  FMUL.FTZ R9, R14, R9 ;  /* 0x000000090e097220 */ /* 0x000fe20000410000 */
[----:B------:R-:W-:Y:S01]  /*4a30*/  F2FP.F16.F32.PACK_AB R12, R12, R11 ;  /* 0x0000000b0c0c723e */ /* 0x000fe200000000ff */
[-C--:B------:R-:W-:Y:S01]  /*4a40*/  FFMA.FTZ R15, R4, R112.reuse, -R15 ;  /* 0x00000070040f7223 */ /* 0x080fe2000001080f */
[----:B------:R-:W-:Y:S01]  /*4a50*/  FFMA.FTZ R6, R5, R112, R6 ;  /* 0x0000007005067223 */ /* 0x000fe20000010006 */
[-C--:B------:R-:W-:Y:S01]  /*4a60*/  FFMA.FTZ R14, R14, R7.reuse, -R27 ;  /* 0x000000070e0e7223 */ /* 0x080fe2000001081b */
[----:B------:R-:W-:Y:S01]  /*4a70*/  FFMA.FTZ R9, R26, R7, R9 ;  /* 0x000000071a097223 */ /* 0x000fe20000010009 */
[----:B------:R-:W-:Y:S01]  /*4a80*/  F2FP.F16.F32.PACK_AB R27, R107, R106 ;  /* 0x0000006a6b1b723e */ /* 0x000fe200000000ff */
[----:B------:R-:W-:-:S02]  /*4a90*/  IMAD.MOV.U32 R13, RZ, RZ, R36 ;  /* 0x000000ffff0d7224 */ /* 0x000fc400078e0024 */
[----:B------:R-:W-:Y:S01]  /*4aa0*/  F2FP.F16.F32.PACK_AB R14, R14, R15 ;  /* 0x0000000f0e0e723e */ /* 0x000fe200000000ff */
[----:B------:R-:W-:Y:S01]  /*4ab0*/  IMAD.MOV.U32 R15, RZ, RZ, R10 ;  /* 0x000000ffff0f7224 */ /* 0x000fe200078e000a */
[----:B------:R-:W-:-:S07]  /*4ac0*/  F2FP.F16.F32.PACK_AB R26, R9, R6 ;  /* 0x00000006091a723e */ /* 0x000fce00000000ff */
.L_x_471:
[----:B------:R-:W-:Y:S05]  /*4ad0*/  BSYNC B1 ;  /* 0x0000000000017941 */ /* 0x000fea0003800000 */
.L_x_470:
[----:B-1----:R4:W-:Y:S01]  /*4ae0*/  STG.E.128 desc[UR40][R32.64], R12 ;  /* 0x0000000c20007986 */ /* 0x0029e2000c101d28 */
[----:B------:R-:W-:-:S13]  /*4af0*/  ISETP.GE.AND P4, PT, R35, R105, PT ;  /* 0x000000692300720c */ /* 0x000fda0003f86270 */
[----:B------:R-:W-:Y:S05]  /*4b00*/  @P4 BRA `(.L_x_456) ;  /* 0x0000000000844947 */ /* 0x000fea0003800000 */
[--C-:B------:R-:W-:Y:S02]  /*4b10*/  SHF.R.S32.HI R4, RZ, 0x1f, R35.reuse ;  /* 0x0000001fff047819 */ /* 0x100fe40000011423 */
[----:B------:R-:W-:-:S04]  /*4b20*/  IADD3 R35, P4, P5, R20, R108, R35 ;  /* 0x0000006c14237210 */ /* 0x000fc80007d9e023 */
[----:B------:R-:W-:Y:S02]  /*4b30*/  IADD3.X R34, R97, R34, R4, P4, P5 ;  /* 0x0000002261227210 */ /* 0x000fe400027ea404 */
[----:B------:R-:W-:-:S04]  /*4b40*/  LEA R102, P4, R35, R102, 0x1 ;  /* 0x0000006623667211 */ /* 0x000fc800078808ff */
[----:B------:R-:W-:-:S05]  /*4b50*/  LEA.HI.X R103, R35, R103, R34, 0x1, P4 ;  /* 0x0000006723677211 */ /* 0x000fca00020f0c22 */
[----:B--2---:R1:W-:Y:S01]  /*4b60*/  STG.E.128 desc[UR40][R102.64], R24 ;  /* 0x0000001866007986 */ /* 0x0043e2000c101d28 */
[----:B------:R-:W-:Y:S05]  /*4b70*/  BRA `(.L_x_456) ;  /* 0x0000000000687947 */ /* 0x000fea0003800000 */
.L_x_439:
[----:B------:R-:W-:-:S06]  /*4b80*/  UISETP.NE.AND UP0, UPT, UR44, 0x3, UPT ;  /* 0x000000032c00788c */ /* 0x000fcc000bf05270 */
[----:B------:R-:W-:-:S13]  /*4b90*/  PLOP3.LUT P3, PT, PT, PT, UP0, 0x80, 0x0 ;  /* 0x000000000000781c */ /* 0x000fda0003f6f008 */
[----:B------:R-:W-:Y:S05]  /*4ba0*/  @!P3 BRA `(.L_x_472) ;  /* 0x000000000004b947 */ /* 0x000fea0003800000 */
[----:B------:R-:W-:Y:S01]  /*4bb0*/  BPT.TRAP 0x1 ;  /* 0x000000040000795c */ /* 0x000fe20000300000 */
.L_x_472:
[----:B------:R-:W-:Y:S01]  /*4bc0*/  IMAD R90, R2, 0x8, R18 ;  /* 0x00000008025a7824 */ /* 0x000fe200078e0212 */
[----:B------:R-:W-:Y:S01]  /*4bd0*/  SHF.L.U32 R101, R23, 0x1f, RZ ;  /* 0x0000001f17657819 */ /* 0x000fe200000006ff */
[----:B------:R-:W-:Y:S01]  /*4be0*/  IMAD R104, R59, -0x60, R62 ;  /* 0xffffffa03b687824 */ /* 0x000fe200078e023e */
[----:B------:R-:W-:Y:S02]  /*4bf0*/  BSSY B1, `(.L_x_473) ;  /* 0x0000004000017945 */ /* 0x000fe40003800000 */
[----:B------:R-:W0:Y:S02]  /*4c00*/  SYNCS.PHASECHK.TRANS64.TRYWAIT P4, [R90+URZ+0x22890], R101 ;  /* 0x022890655a0075a7 */ /* 0x000e24000808017f */
[----:B------:R-:W-:Y:S01]  /*4c10*/  VIMNMX R104, R104, 0x60, PT ;  /* 0x0000006068687848 */ /* 0x000fe20003fe0100 */
[----:B0-----:R-:W-:Y:S06]  /*4c20*/  @!P4 BRA `(.L_x_474) ;  /* 0x0000010000e0c947 */ /* 0x001fec0003800000 */
.L_x_665:
[----:B------:R-:W-:Y:S05]  /*4c30*/  BSYNC B1 ;  /* 0x0000000000017941 */ /* 0x000fea0003800000 */
.L_x_473:
[-C--:B------:R-:W-:Y:S01]  /*4c40*/  ISETP.GE.AND P5, PT, R19, R104.reuse, PT ;  /* 0x000000681300720c */ /* 0x080fe20003fa6270 */
[----:B------:R-:W-:Y:S01]  /*4c50*/  BSSY B1, `(.L_x_475) ;  /* 0x0000007000017945 */ /* 0x000fe20003800000 */
[----:B------:R-:W-:-:S11]  /*4c60*/  ISETP.GE.AND P4, PT, R211, R104, PT ;  /* 0x00000068d300720c */ /* 0x000fd60003f86270 */
[----:B------:R-:W-:Y:S05]  /*4c70*/  @P5 BRA `(.L_x_476) ;  /* 0x0000000000105947 */ /* 0x000fea0003800000 */
[----:B------:R-:W1:Y:S04]  /*4c80*/  @!P1 LDS.128 R4, [R107] ;  /* 0x000000006b049984 */ /* 0x000e680000000c00 */
[----:B------:R-:W2:Y:S04]  /*4c90*/  @!P2 LDS.128 R8, [R106] ;  /* 0x000000006a08a984 */ /* 0x000ea80000000c00 */
[----:B-1----:R1:W-:Y:S04]  /*4ca0*/  @!P1 STG.E.128 desc[UR40][R14.64], R4 ;  /* 0x000000040e009986 */ /* 0x0023e8000c101d28 */
[----:B--2---:R1:W-:Y:S02]  /*4cb0*/  @!P2 STG.E.128 desc[UR40][R14.64+0x40], R8 ;  /* 0x000040080e00a986 */ /* 0x0043e4000c101d28 */
.L_x_476:
[----:B------:R-:W-:Y:S05]  /*4cc0*/  BSYNC B1 ;  /* 0x0000000000017941 */ /* 0x000fea0003800000 */
.L_x_475:
[----:B------:R-:W-:Y:S05]  /*4cd0*/  @P4 BRA `(.L_x_456) ;  /* 0x0000000000104947 */ /* 0x000fea0003800000 */
[----:B-1----:R-:W1:Y:S04]  /*4ce0*/  @!P1 LDS.128 R4, [R107+0x2000] ;  /* 0x002000006b049984 */ /* 0x002e680000000c00 */
[----:B------:R-:W2:Y:S04]  /*4cf0*/  @!P2 LDS.128 R8, [R106+0x2000] ;  /* 0x002000006a08a984 */ /* 0x000ea80000000c00 */
[----:B-1----:R3:W-:Y:S04]  /*4d00*/  @!P1 STG.E.128 desc[UR40][R12.64], R4 ;  /* 0x000000040c009986 */ /* 0x0027e8000c101d28 */
[----:B--2---:R3:W-:Y:S02]  /*4d10*/  @!P2 STG.E.128 desc[UR40][R12.64+0x40], R8 ;  /* 0x000040080c00a986 */ /* 0x0047e4000c101d28 */
.L_x_456:
[----:B------:R-:W-:Y:S05]  /*4d20*/  BSYNC B0 ;  /* 0x0000000000007941 */ /* 0x000fea0003800000 */
.L_x_438:
[----:B-123--:R-:W1:Y:S01]  /*4d30*/  S2R R4, SR_TID.X ;  /* 0x0000000000047919 */ /* 0x00ee620000002100 */
[----:B------:R-:W-:Y:S01]  /*4d40*/  @!PT LDS RZ, [RZ] ;  /* 0x00000000fffff984 */ /* 0x000fe20000000800 */
[----:B------:R-:W-:Y:S01]  /*4d50*/  @!PT LDS RZ, [RZ] ;  /* 0x00000000fffff984 */ /* 0x000fe20000000800 */
[----:B------:R-:W-:Y:S01]  /*4d60*/  @!PT LDS RZ, [RZ] ;  /* 0x00000000fffff984 */ /* 0x000fe20000000800 */
[----:B------:R-:W-:Y:S01]  /*4d70*/  @!PT LDS RZ, [RZ] ;  /* 0x00000000fffff984 */ /* 0x000fe20000000800 */
[----:B------:R2:W-:Y:S06]  /*4d80*/  MEMBAR.ALL.CTA ;  /* 0x0000000000007992 */ /* 0x0005ec0000008000 */
[----:B--2---:R-:W2:Y:S01]  /*4d90*/  FENCE.VIEW.ASYNC.S ;  /* 0x00000000000073c6 */ /* 0x004ea20000000000 */
[----:B------:R-:W-:Y:S05]  /*4da0*/  WARPSYNC.ALL ;  /* 0x0000000000007948 */ /* 0x000fea0003800000 */
[----:B------:R-:W-:Y:S01]  /*4db0*/  BSSY B0, `(.L_x_477) ;  /* 0x0000009000007945 */ /* 0x000fe20003800000 */
[----:B-1----:R-:W-:Y:S01]  /*4dc0*/  LOP3.LUT R4, R4, 0x7f, RZ, 0xc0, !PT ;  /* 0x0000007f04047812 */ /* 0x002fe200078ec0ff */
[----:B--2---:R1:W-:Y:S03]  /*4dd0*/  BAR.SYNC.DEFER_BLOCKING R79, 0x80 ;  /* 0x0002004f0000751d */ /* 0x0043e60000010000 */
[----:B------:R-:W-:-:S13]  /*4de0*/  ISETP.NE.AND P4, PT, R4, RZ, PT ;  /* 0x000000ff0400720c */ /* 0x000fda0003f85270 */
[----:B------:R-:W-:-:S04]  /*4df0*/  @!P4 IADD3 R4, R90, 0x228a0, RZ ;  /* 0x000228a05a04c810 */ /* 0x000fc80007ffe0ff */
[----:B------:R-:W-:-:S04]  /*4e00*/  @!P4 PRMT R4, RZ, 0x654, R4 ;  /* 0x00000654ff04c816 */ /* 0x000fc80000000004 */
[----:B------:R1:W-:Y:S01]  /*4e10*/  @!P4 SYNCS.ARRIVE.TRANS64.RED.A1T0 RZ, [R4+URZ], RZ ;  /* 0x000000ff04ffc9a7 */ /* 0x0003e2000810043f */
[----:B------:R-:W-:Y:S05]  /*4e20*/  @!P3 BRA `(.L_x_478) ;  /* 0x000000000004b947 */ /* 0x000fea0003800000 */
[----:B------:R-:W-:Y:S01]  /*4e30*/  BPT.TRAP 0x1 ;  /* 0x000000040000795c */ /* 0x000fe20000300000 */
.L_x_478:
[----:B------:R-:W-:Y:S05]  /*4e40*/  BSYNC B0 ;  /* 0x0000000000007941 */ /* 0x000fea0003800000 */
.L_x_477:
[----:B------:R-:W2:Y:S01]  /*4e50*/  SYNCS.PHASECHK.TRANS64.TRYWAIT P3, [R90+URZ+0x228b0], R101 ;  /* 0x0228b0655a0075a7 */ /* 0x000ea2000806017f */
[----:B------:R-:W-:Y:S01]  /*4e60*/  ULDC UR45, c[0x0][0x310] ;  /* 0x0000c400002d7ab9 */ /* 0x000fe20000000800 */
[----:B------:R-:W-:Y:S01]  /*4e70*/  ULDC.64 UR42, c[0x0][0x318] ;  /* 0x0000c600002a7ab9 */ /* 0x000fe20000000a00 */
[----:B------:R-:W-:Y:S01]  /*4e80*/  ULDC.64 UR38, c[0x0][0x308] ;  /* 0x0000c20000267ab9 */ /* 0x000fe20000000a00 */
[----:B------:R-:W-:Y:S01]  /*4e90*/  BSSY B0, `(.L_x_479) ;  /* 0x0000003000007945 */ /* 0x000fe20003800000 */
[----:B-1----:R-:W-:-:S03]  /*4ea0*/  IMAD R4, R2, 0x6000, R77 ;  /* 0x0000600002047824 */ /* 0x002fc600078e024d */
[----:B--2---:R-:W-:Y:S05]  /*4eb0*/  @!P3 BRA `(.L_x_480) ;  /* 0x000001000050b947 */ /* 0x004fea0003800000 */
.L_x_666:
[----:B------:R-:W-:Y:S05]  /*4ec0*/  BSYNC B0 ;  /* 0x0000000000007941 */ /* 0x000fea0003800000 */
.L_x_479:
[----:B------:R-:W-:Y:S01]  /*4ed0*/  ISETP.GE.AND P3, PT, R19, R104, PT ;  /* 0x000000681300720c */ /* 0x000fe20003f66270 */
[----:B------:R-:W-:Y:S01]  /*4ee0*/  IMAD.IADD R6, R80, 0x1, R4 ;  /* 0x0000000150067824 */ /* 0x000fe200078e0204 */
[----:B------:R-:W-:Y:S01]  /*4ef0*/  BSSY B0, `(.L_x_481) ;  /* 0x0000025000007945 */ /* 0x000fe20003800000 */
[----:B------:R-:W-:Y:S02]  /*4f00*/  IMAD R36, R4, 0x2, R61 ;  /* 0x0000000204247824 */ /* 0x000fe400078e023d */
[----:B----4-:R-:W-:-:S04]  /*4f10*/  IMAD.WIDE R32, R59, 0x60, R56 ;  /* 0x000000603b207825 */ /* 0x010fc800078e0238 */
[----:B------:R-:W-:-:S04]  /*4f20*/  IMAD R37, R6, 0x2, R61 ;  /* 0x0000000206257824 */ /* 0x000fc800078e023d */
[----:B------:R-:W-:Y:S05]  /*4f30*/  @P3 BRA `(.L_x_482) ;  /* 0x0000000000803947 */ /* 0x000fea0003800000 */
[----:B------:R-:W-:Y:S01]  /*4f40*/  MOV R5, R63 ;  /* 0x0000003f00057202 */ /* 0x000fe20000000f00 */
[----:B------:R-:W-:Y:S02]  /*4f50*/  IMAD R7, R33, UR42, RZ ;  /* 0x0000002a21077c24 */ /* 0x000fe4000f8e02ff */
[----:B------:R-:W-:Y:S02]  /*4f60*/  IMAD.MOV.U32 R4, RZ, RZ, R40 ;  /* 0x000000ffff047224 */ /* 0x000fe400078e0028 */
[C---:B------:R-:W-:Y:S02]  /*4f70*/  IMAD R7, R32.reuse, UR43, R7 ;  /* 0x0000002b20077c24 */ /* 0x040fe4000f8e0207 */
[----:B------:R-:W-:-:S04]  /*4f80*/  IMAD.WIDE.U32 R4, R32, UR42, R4 ;  /* 0x0000002a20047c25 */ /* 0x000fc8000f8e0004 */
[----:B------:R-:W-:Y:S01]  /*4f90*/  IMAD.IADD R5, R5, 0x1, R7 ;  /* 0x0000000105057824 */ /* 0x000fe200078e0207 */
[----:B------:R-:W-:-:S04]  /*4fa0*/  LEA R34, P3, R4, UR38, 0x1 ;  /* 0x0000002604227c11 */ /* 0x000fc8000f8608ff */
[----:B------:R-:W-:Y:S02]  /*4fb0*/  LEA.HI.X R35, R4, UR39, R5, 0x1, P3 ;  /* 0x0000002704237c11 */ /* 0x000fe400098f0c05 */
[----:B------:R-:W-:-:S13]  /*4fc0*/  ISETP.GE.AND P3, PT, R16, UR45, PT ;  /* 0x0000002d10007c0c */ /* 0x000fda000bf66270 */
[----:B------:R-:W2:Y:S04]  /*4fd0*/  @!P3 LDS.128 R4, [R36] ;  /* 0x000000002404b984 */ /* 0x000ea80000000c00 */
[----:B--2---:R-:W-:Y:S01]  /*4fe0*/  @!P3 STG.E.128 desc[UR40][R34.64], R4 ;  /* 0x000000042200b986 */ /* 0x004fe2000c101d28 */
[----:B------:R-:W-:-:S13]  /*4ff0*/  ISETP.GE.AND P3, PT, R99, UR45, PT ;  /* 0x0000002d63007c0c */ /* 0x000fda000bf66270 */
[----:B------:R-:W2:Y:S04]  /*5000*/  @!P3 LDS.128 R8, [R37] ;  /* 0x000000002508b984 */ /* 0x000ea80000000c00 */
[----:B--2---:R-:W-:Y:S01]  /*5010*/  @!P3 STG.E.128 desc[UR40][R34.64+0x40], R8 ;  /* 0x000040082200b986 */ /* 0x004fe2000c101d28 */
[----:B------:R-:W-:-:S13]  /*5020*/  ISETP.GE.AND P3, PT, R98, UR45, PT ;  /* 0x0000002d62007c0c */ /* 0x000fda000bf66270 */
[----:B------:R-:W2:Y:S04]  /*5030*/  @!P3 LDS.128 R12, [R36+0x3000] ;  /* 0x00300000240cb984 */ /* 0x000ea80000000c00 */
        /* <DEDUP_REMOVED lines=10> */
[----:B------:R-:W-:-:S13]  /*50e0*/  ISETP.NE.AND P3, PT, R0, RZ, PT ;  /* 0x000000ff0000720c */ /* 0x000fda0003f65270 */
[----:B------:R-:W2:Y:S04]  /*50f0*/  @P3 LDS.128 R12, [R36+0x9000] ;  /* 0x00900000240c3984 */ /* 0x000ea80000000c00 */
[----:B--2---:R-:W-:Y:S01]  /*5100*/  @P3 STG.E.128 desc[UR40][R34.64+0x180], R12 ;  /* 0x0001800c22003986 */ /* 0x004fe2000c101d28 */
[----:B------:R-:W-:-:S13]  /*5110*/  ISETP.NE.AND P3, PT, R3, RZ, PT ;  /* 0x000000ff0300720c */ /* 0x000fda0003f65270 */
[----:B------:R-:W2:Y:S04]  /*5120*/  @P3 LDS.128 R24, [R37+0x9000] ;  /* 0x0090000025183984 */ /* 0x000ea80000000c00 */
[----:B--2---:R2:W-:Y:S02]  /*5130*/  @P3 STG.E.128 desc[UR40][R34.64+0x1c0], R24 ;  /* 0x0001c01822003986 */ /* 0x0045e4000c101d28 */
.L_x_482:
[----:B------:R-:W-:Y:S05]  /*5140*/  BSYNC B0 ;  /* 0x0000000000007941 */ /* 0x000fea0003800000 */
.L_x_481:
[----:B------:R-:W-:Y:S01]  /*5150*/  ISETP.GE.AND P3, PT, R211, R104, PT ;  /* 0x00000068d300720c */ /* 0x000fe20003f66270 */
[----:B------:R-:W-:-:S12]  /*5160*/  BSSY B0, `(.L_x_483) ;  /* 0x0000024000007945 */ /* 0x000fd80003800000 */
[----:B------:R-:W-:Y:S05]  /*5170*/  @P3 BRA `(.L_x_484) ;  /* 0x0000000000883947 */ /* 0x000fea0003800000 */
[----:B------:R-:W-:Y:S01]  /*5180*/  IADD3 R7, P3, R32, 0x40, RZ ;  /* 0x0000004020077810 */ /* 0x000fe20007f7e0ff */
[----:B------:R-:W-:Y:S02]  /*5190*/  IMAD.MOV.U32 R4, RZ, RZ, R40 ;  /* 0x000000ffff047224 */ /* 0x000fe400078e0028 */
[----:B------:R-:W-:Y:S02]  /*51a0*/  IMAD.MOV.U32 R5, RZ, RZ, R63 ;  /* 0x000000ffff057224 */ /* 0x000fe400078e003f */
[----:B------:R-:W-:Y:S02]  /*51b0*/  IMAD.X R32, RZ, RZ, R33, P3 ;  /* 0x000000ffff207224 */ /* 0x000fe400018e0621 */
[----:B------:R-:W-:-:S04]  /*51c0*/  IMAD.WIDE.U32 R4, R7, UR42, R4 ;  /* 0x0000002a07047c25 */ /* 0x000fc8000f8e0004 */
[----:B------:R-:W-:-:S04]  /*51d0*/  IMAD R32, R32, UR42, RZ ;  /* 0x0000002a20207c24 */ /* 0x000fc8000f8e02ff */
[----:B------:R-:W-:Y:S01]  /*51e0*/  IMAD R7, R7, UR43, R32 ;  /* 0x0000002b07077c24 */ /* 0x000fe2000f8e0220 */
[----:B------:R-:W-:-:S04]  /*51f0*/  LEA R32, P3, R4, UR38, 0x1 ;  /* 0x0000002604207c11 */ /* 0x000fc8000f8608ff */
[----:B------:R-:W-:-:S04]  /*5200*/  IADD3 R5, R5, R7, RZ ;  /* 0x0000000705057210 */ /* 0x000fc80007ffe0ff */
[----:B------:R-:W-:Y:S02]  /*5210*/  LEA.HI.X R33, R4, UR39, R5, 0x1, P3 ;  /* 0x0000002704217c11 */ /* 0x000fe400098f0c05 */
[----:B------:R-:W-:-:S13]  /*5220*/  ISETP.GE.AND P3, PT, R16, UR45, PT ;  /* 0x0000002d10007c0c */ /* 0x000fda000bf66270 */
[----:B------:R-:W3:Y:S04]  /*5230*/  @!P3 LDS.128 R4, [R36+0x2000] ;  /* 0x002000002404b984 */ /* 0x000ee80000000c00 */
[----:B---3--:R-:W-:Y:S01]  /*5240*/  @!P3 STG.E.128 desc[UR40][R32.64], R4 ;  /* 0x000000042000b986 */ /* 0x008fe2000c101d28 */
[----:B------:R-:W-:-:S13]  /*5250*/  ISETP.GE.AND P3, PT, R98, UR45, PT ;  /* 0x0000002d62007c0c */ /* 0x000fda000bf66270 */
[----:B------:R-:W3:Y:S04]  /*5260*/  @!P3 LDS.128 R8, [R36+0x5000] ;  /* 0x005000002408b984 */ /* 0x000ee80000000c00 */
[----:B---3--:R-:W-:Y:S01]  /*5270*/  @!P3 STG.E.128 desc[UR40][R32.64+0x80], R8 ;  /* 0x000080082000b986 */ /* 0x008fe2000c101d28 */
[----:B------:R-:W-:-:S13]  /*5280*/  ISETP.GE.AND P3, PT, R94, UR45, PT ;  /* 0x0000002d5e007c0c */ /* 0x000fda000bf66270 */
[----:B------:R-:W3:Y:S04]  /*5290*/  @!P3 LDS.128 R12, [R36+0x8000] ;  /* 0x00800000240cb984 */ /* 0x000ee80000000c00 */
[----:B---3--:R-:W-:Y:S01]  /*52a0*/  @!P3 STG.E.128 desc[UR40][R32.64+0x100], R12 ;  /* 0x0001000c2000b986 */ /* 0x008fe2000c101d28 */
[----:B------:R-:W-:-:S13]  /*52b0*/  ISETP.NE.AND P3, PT, R0, RZ, PT ;  /* 0x000000ff0000720c */ /* 0x000fda0003f65270 */
[----:B--2---:R-:W2:Y:S04]  /*52c0*/  @P3 LDS.128 R24, [R36+0xb000] ;  /* 0x00b0000024183984 */ /* 0x004ea80000000c00 */
[----:B--2---:R-:W-:Y:S01]  /*52d0*/  @P3 STG.E.128 desc[UR40][R32.64+0x180], R24 ;  /* 0x0001801820003986 */ /* 0x004fe2000c101d28 */
        /* <DEDUP_REMOVED lines=11> */
[----:B--2---:R3:W-:Y:S02]  /*5390*/  @P3 STG.E.128 desc[UR40][R32.64+0x1c0], R24 ;  /* 0x0001c01820003986 */ /* 0x0047e4000c101d28 */
.L_x_484:
[----:B------:R-:W-:Y:S05]  /*53a0*/  BSYNC B0 ;  /* 0x0000000000007941 */ /* 0x000fea0003800000 */
.L_x_483:
[----:B------:R-:W-:Y:S01]  /*53b0*/  @!PT LDS RZ, [RZ] ;  /* 0x00000000fffff984 */ /* 0x000fe20000000800 */
[----:B------:R-:W-:Y:S01]  /*53c0*/  @!PT LDS RZ, [RZ] ;  /* 0x00000000fffff984 */ /* 0x000fe20000000800 */
[----:B------:R-:W-:Y:S01]  /*53d0*/  @!PT LDS RZ, [RZ] ;  /* 0x00000000fffff984 */ /* 0x000fe20000000800 */
[----:B------:R-:W-:Y:S01]  /*53e0*/  @!PT LDS RZ, [RZ] ;  /* 0x00000000fffff984 */ /* 0x000fe20000000800 */
[----:B------:R4:W-:Y:S06]  /*53f0*/  MEMBAR.ALL.CTA ;  /* 0x0000000000007992 */ /* 0x0009ec0000008000 */
[----:B----4-:R-:W4:Y:S02]  /*5400*/  FENCE.VIEW.ASYNC.S ;  /* 0x00000000000073c6 */ /* 0x010f240000000000 */
[----:B----4-:R4:W-:Y:S01]  /*5410*/  BAR.SYNC.DEFER_BLOCKING R79, 0x80 ;  /* 0x0002004f0000751d */ /* 0x0109e20000010000 */
[----:B------:R-:W-:Y:S01]  /*5420*/  ISETP.NE.AND P5, PT, R100, RZ, PT ;  /* 0x000000ff6400720c */ /* 0x000fe20003fa5270 */
[----:B------:R-:W-:-:S02]  /*5430*/  VIADD R2, R2, 0x1 ;  /* 0x0000000102027836 */ /* 0x000fc40000000000 */
[----:B01----:R-:W-:-:S03]  /*5440*/  @!P4 VIADD R90, R90, 0x228c0 ;  /* 0x000228c05a5ac836 */ /* 0x003fc60000000000 */
[C---:B------:R-:W-:Y:S02]  /*5450*/  ISETP.NE.AND P3, PT, R2.reuse, 0x2, PT ;  /* 0x000000020200780c */ /* 0x040fe40003f65270 */
[----:B------:R-:W-:Y:S02]  /*5460*/  @!P4 PRMT R90, RZ, 0x654, R90 ;  /* 0x00000654ff5ac816 */ /* 0x000fe4000000005a */
[----:B------:R-:W-:Y:S02]  /*5470*/  SEL R4, RZ, 0x1, P3 ;  /* 0x00000001ff047807 */ /* 0x000fe40001800000 */
[----:B------:R-:W-:Y:S02]  /*5480*/  SEL R2, R2, RZ, P3 ;  /* 0x000000ff02027207 */ /* 0x000fe40001800000 */
[----:B------:R-:W-:Y:S01]  /*5490*/  LOP3.LUT R23, R23, R4, RZ, 0x3c, !PT ;  /* 0x0000000417177212 */ /* 0x000fe200078e3cff */
[----:B------:R4:W-:Y:S01]  /*54a0*/  @!P4 SYNCS.ARRIVE.TRANS64.RED.A1T0 RZ, [R90+URZ], RZ ;  /* 0x000000ff5affc9a7 */ /* 0x0009e2000810043f */
[----:B------:R-:W-:Y:S05]  /*54b0*/  @P5 BRA `(.L_x_485) ;  /* 0xffffffcc00745947 */ /* 0x000fea000383ffff */
[----:B------:R-:W0:Y:S01]  /*54c0*/  S2R R5, SR_TID.X ;  /* 0x0000000000057919 */ /* 0x000e220000002100 */
[----:B------:R-:W-:Y:S02]  /*54d0*/  PLOP3.LUT P0, PT, PT, PT, PT, 0x8, 0x0 ;  /* 0x000000000000781c */ /* 0x000fe40003f0e170 */
[----:B0-----:R-:W-:-:S04]  /*54e0*/  SHF.R.U32.HI R5, RZ, 0x7, R5 ;  /* 0x00000007ff057819 */ /* 0x001fc80000011605 */
[----:B------:R-:W-:-:S13]  /*54f0*/  ISETP.NE.AND P5, PT, R5, 0x1, PT ;  /* 0x000000010500780c */ /* 0x000fda0003fa5270 */
[----:B------:R-:W-:Y:S06]  /*5500*/  @!P5 BAR.ARV 0x9, 0x100 ;  /* 0x024400000000db1d */ /* 0x000fec0000002000 */
.L_x_433:
[----:B------:R-:W-:Y:S02]  /*5510*/  ISETP.GE.AND P2, PT, R176, 0x1, PT ;  /* 0x00000001b000780c */ /* 0x000fe40003f46270 */
[----:B------:R-:W-:Y:S02]  /*5520*/  CS2R R4, SRZ ;  /* 0x0000000000047805 */ /* 0x000fe4000001ff00 */
[----:B------:R-:W-:Y:S01]  /*5530*/  PLOP3.LUT P1, PT, PT, PT, PT, 0x80, 0x0 ;  /* 0x000000000000781c */ /* 0x000fe20003f2f070 */
[----:B------:R-:W-:Y:S01]  /*5540*/  IMAD.MOV.U32 R0, RZ, RZ, RZ ;  /* 0x000000ffff007224 */ /* 0x000fe200078e00ff */
[----:B------:R-:W-:Y:S01]  /*5550*/  CS2R R148, SRZ ;  /* 0x0000000000947805 */ /* 0x000fe2000001ff00 */
[----:B------:R-:W-:Y:S01]  /*5560*/  IMAD.MOV.U32 R150, RZ, RZ, RZ ;  /* 0x000000ffff967224 */ /* 0x000fe200078e00ff */
        /* <DEDUP_REMOVED lines=11> */
[----:B------:R-:W-:Y:S02]  /*5620*/  MOV R179, RZ ;  /* 0x000000ff00b37202 */ /* 0x000fe40000000f00 */
        /* <DEDUP_REMOVED lines=22> */
[----:B------:R-:W-:Y:S01]  /*5790*/  CS2R R46, SRZ ;  /* 0x00000000002e7805 */ /* 0x000fe2000001ff00 */
[----:B------:R-:W-:Y:S01]  /*57a0*/  IMAD.MOV.U32 R3, RZ, RZ, RZ ;  /* 0x000000ffff037224 */ /* 0x000fe200078e00ff */
[----:B------:R-:W-:Y:S02]  /*57b0*/  CS2R R164, SRZ ;  /* 0x0000000000a47805 */ /* 0x000fe4000001ff00 */
[----:B------:R-:W-:Y:S02]  /*57c0*/  CS2R R82, SRZ ;  /* 0x0000000000527805 */ /* 0x000fe4000001ff00 */
[----:B------:R-:W-:-:S02]  /*57d0*/  CS2R R80, SRZ ;  /* 0x0000000000507805 */ /* 0x000fc4000001ff00 */
[----:B----4-:R-:W-:Y:S02]  /*57e0*/  CS2R R78, SRZ ;  /* 0x00000000004e7805 */ /* 0x010fe4000001ff00 */
        /* <DEDUP_REMOVED lines=17> */
[----:B--2---:R-:W-:Y:S02]  /*5900*/  CS2R R34, SRZ ;  /* 0x0000000000227805 */ /* 0x004fe4000001ff00 */
[----:B------:R-:W-:Y:S02]  /*5910*/  CS2R R36, SRZ ;  /* 0x0000000000247805 */ /* 0x000fe4000001ff00 */
[----:B---3--:R-:W-:Y:S02]  /*5920*/  CS2R R32, SRZ ;  /* 0x0000000000207805 */ /* 0x008fe4000001ff00 */
[----:B------:R-:W-:Y:S02]  /*5930*/  CS2R R26, SRZ ;  /* 0x00000000001a7805 */ /* 0x000fe4000001ff00 */
[----:B------:R-:W-:Y:S01]  /*5940*/  CS2R R28, SRZ ;  /* 0x00000000001c7805 */ /* 0x000fe2000001ff00 */
[----:B------:R-:W-:Y:S06]  /*5950*/  @P0 BRA `(.L_x_486) ;  /* 0x00000000000c0947 */ /* 0x000fec0003800000 */
[----:B------:R-:W0:Y:S01]  /*5960*/  FENCE.VIEW.ASYNC.G ;  /* 0x00000000000073c6 */ /* 0x000e220000000100 */
[----:B------:R-:W-:Y:S05]  /*5970*/  WARPSYNC.ALL ;  /* 0x0000000000007948 */ /* 0x000fea0003800000 */
[----:B0-----:R-:W-:Y:S06]  /*5980*/  BAR.ARV 0xc, 0x120 ;  /* 0x0304800000007b1d */ /* 0x001fec0000002000 */
.L_x_486:
[----:B------:R-:W-:Y:S01]  /*5990*/  CS2R R24, SRZ ;  /* 0x0000000000187805 */ /* 0x000fe2000001ff00 */
[----:B------:R-:W-:Y:S06]  /*59a0*/  @!P2 BRA `(.L_x_487) ;  /* 0x000000740078a947 */ /* 0x000fec0003800000 */
[----:B------:R-:W-:-:S03]  /*59b0*/  UMOV UR4, 0xffffffff ;  /* 0xffffffff00047882 */ /* 0x000fc60000000000 */
[----:B------:R-:W-:Y:S05]  /*59c0*/  BRA.DIV UR4, `(.L_x_488) ;  /* 0x000000f604a07947 */ /* 0x000fea000b800000 */
[----:B------:R0:W1:Y:S02]  /*59d0*/  SHFL.IDX PT, R14, R230, RZ, 0x1f ;  /* 0x00001fffe60e7589 */ /* 0x00006400000e0000 */
.L_x_669:
[----:B-1----:R-:W-:Y:S01]  /*59e0*/  LEA.HI R0, R14, R14, RZ, 0x1 ;  /* 0x0000000e0e007211 */ /* 0x002fe200078f08ff */
[----:B------:R-:W-:Y:S01]  /*59f0*/  VIADD R24, R18, 0x18400 ;  /* 0x0001840012187836 */ /* 0x000fe20000000000 */
[----:B------:R-:W-:Y:S02]  /*5a00*/  BSSY B6, `(.L_x_489) ;  /* 0x0000018000067945 */ /* 0x000fe40003800000 */
[----:B------:R-:W-:Y:S02]  /*5a10*/  LOP3.LUT R3, R0, 0x1e, RZ, 0xc0, !PT ;  /* 0x0000001e00037812 */ /* 0x000fe400078ec0ff */
[----:B------:R-:W-:-:S03]  /*5a20*/  LOP3.LUT P0, RZ, R24, 0x1bf, RZ, 0xc0, !PT ;  /* 0x000001bf18ff7812 */ /* 0x000fc6000780c0ff */
[----:B------:R-:W-:-:S05]  /*5a30*/  IMAD.IADD R3, R14, 0x1, -R3 ;  /* 0x000000010e037824 */ /* 0x000fca00078e0a03 */
[----:B------:R-:W-:-:S04]  /*5a40*/  LEA R3, R3, R24, 0xd ;  /* 0x0000001803037211 */ /* 0x000fc800078e68ff */
[----:B------:R-:W-:-:S04]  /*5a50*/  SHF.R.U32.HI R3, RZ, 0x4, R3 ;  /* 0x00000004ff037819 */ /* 0x000fc80000011603 */
[----:B------:R-:W-:Y:S01]  /*5a60*/  LOP3.LUT R28, R3, 0x3fff, RZ, 0xc0, !PT ;  /* 0x00003fff031c7812 */ /* 0x000fe200078ec0ff */
[----:B------:R-:W-:Y:S06]  /*5a70*/  @!P0 BRA `(.L_x_490) ;  /* 0x0000000000408947 */ /* 0x000fec0003800000 */
        /* <DEDUP_REMOVED lines=15> */
[----:B0-2--5:R-:W-:Y:S05]  /*5b70*/  CALL.ABS.NOINC R14 ;  /* 0x000000000e007343 */ /* 0x025fea0003c00000 */
.L_x_490:
[----:B------:R-:W-:Y:S05]  /*5b80*/  BSYNC B6 ;  /* 0x0000000000067941 */ /* 0x000fea0003800000 */
.L_x_489:
[----:B------:R-:W-:Y:S02]  /*5b90*/  ULDC UR4, c[0x0][0x3d4] ;  /* 0x0000f50000047ab9 */ /* 0x000fe40000000800 */
[----:B------:R-:W-:-:S13]  /*5ba0*/  ISETP.LT.AND P0, PT, RZ, UR4, PT ;  /* 0x00000004ff007c0c */ /* 0x000fda000bf01270 */
[----:B------:R-:W-:Y:S05]  /*5bb0*/  @P0 BRA `(.L_x_491) ;  /* 0x00000000003c0947 */ /* 0x000fea0003800000 */
[----:B------:R-:W-:-:S04]  /*5bc0*/  LEA.HI R0, R212, R212, RZ, 0x1 ;  /* 0x000000d4d4007211 */ /* 0x000fc800078f08ff */
[----:B------:R-:W-:-:S05]  /*5bd0*/  LOP3.LUT R3, R0, 0xfffffffe, RZ, 0xc0, !PT ;  /* 0xfffffffe00037812 */ /* 0x000fca00078ec0ff */
[----:B------:R-:W-:-:S05]  /*5be0*/  IMAD.IADD R3, R212, 0x1, -R3 ;  /* 0x00000001d4037824 */ /* 0x000fca00078e0a03 */
[----:B------:R-:W-:-:S04]  /*5bf0*/  SHF.L.U32 R3, R3, 0x1f, RZ ;  /* 0x0000001f03037819 */ /* 0x000fc800000006ff */
[----:B------:R1:W2:Y:S03]  /*5c00*/  SYNCS.PHASECHK.TRANS64.TRYWAIT P0, [R18+URZ+0x22800], R3 ;  /* 0x02280003120075a7 */ /* 0x0002a6000800017f */
[----:B--2---:R-:W-:Y:S05]  /*5c10*/  @!P0 NANOSLEEP.SYNCS 0x989680 ;  /* 0x009896800000895d */ /* 0x004fea0003900000 */
[----:B------:R-:W2:Y:S01]  /*5c20*/  @!P0 SYNCS.PHASECHK.TRANS64 P0, [R18+URZ+0x22800], R3 ;  /* 0x02280003120085a7 */ /* 0x000ea2000800007f */
[----:B------:R-:W-:Y:S04]  /*5c30*/  BSSY B0, `(.L_x_492) ;  /* 0x0000006000007945 */ /* 0x000fe80003800000 */
[----:B--2---:R-:W-:Y:S05]  /*5c40*/  @P0 BRA `(.L_x_493) ;  /* 0x0000000000100947 */ /* 0x004fea0003800000 */
.L_x_494:
[----:B--2---:R2:W3:Y:S02]  /*5c50*/  SYNCS.PHASECHK.TRANS64.TRYWAIT P0, [R18+URZ+0x22800], R3 ;  /* 0x02280003120075a7 */ /* 0x0044e4000800017f */
[----:B---3--:R-:W-:Y:S05]  /*5c60*/  @!P0 NANOSLEEP.SYNCS 0x989680 ;  /* 0x009896800000895d */ /* 0x008fea0003900000 */
[----:B------:R-:W3:Y:S02]  /*5c70*/  @!P0 SYNCS.PHASECHK.TRANS64 P0, [R18+URZ+0x22800], R3 ;  /* 0x02280003120085a7 */ /* 0x000ee4000800007f */
[----:B---3--:R-:W-:Y:S05]  /*5c80*/  @!P0 BRA `(.L_x_494) ;  /* 0xfffffffc00f08947 */ /* 0x008fea000383ffff */
.L_x_493:
[----:B------:R-:W-:Y:S05]  /*5c90*/  BSYNC B0 ;  /* 0x0000000000007941 */ /* 0x000fea0003800000 */
.L_x_492:
[----:B------:R-:W-:Y:S05]  /*5ca0*/  BRA `(.L_x_495) ;  /* 0x00000020006c7947 */ /* 0x000fea0003800000 */
.L_x_491:
[----:B-----5:R-:W-:Y:S01]  /*5cb0*/  SHF.R.S32.HI R0, RZ, 0x1f, R31 ;  /* 0x0000001fff007819 */ /* 0x020fe2000001141f */
[----:B------:R-:W-:Y:S01]  /*5cc0*/  ULDC.64 UR4, c[0x0][0x3d8] ;  /* 0x0000f60000047ab9 */ /* 0x000fe20000000a00 */
[----:B------:R-:W-:Y:S01]  /*5cd0*/  ULDC.64 UR6, c[0x0][0x3e8] ;  /* 0x0000fa0000067ab9 */ /* 0x000fe20000000a00 */
[C---:B------:R-:W-:Y:S01]  /*5ce0*/  IMAD.WIDE.U32 R4, R31.reuse, UR4, RZ ;  /* 0x000000041f047c25 */ /* 0x040fe2000f8e00ff */
[----:B------:R-:W-:Y:S01]  /*5cf0*/  LOP3.LUT P0, RZ, R24, 0x3ff, RZ, 0xc0, !PT ;  /* 0x000003ff18ff7812 */ /* 0x000fe2000780c0ff */
[----:B------:R-:W-:Y:S02]  /*5d00*/  BSSY B6, `(.L_x_496) ;  /* 0x0000031000067945 */ /* 0x000fe40003800000 */
[C---:B------:R-:W-:Y:S02]  /*5d10*/  IMAD R6, R0.reuse, UR4, RZ ;  /* 0x0000000400067c24 */ /* 0x040fe4000f8e02ff */
[----:B------:R-:W-:Y:S02]  /*5d20*/  IMAD R0, R0, UR6, RZ ;  /* 0x0000000600007c24 */ /* 0x000fe4000f8e02ff */
[----:B------:R-:W-:Y:S01]  /*5d30*/  IMAD R9, R31, UR5, R6 ;  /* 0x000000051f097c24 */ /* 0x000fe2000f8e0206 */
[----:B------:R-:W-:Y:S01]  /*5d40*/  ULDC.64 UR4, c[0x0][0x3c8] ;  /* 0x0000f20000047ab9 */ /* 0x000fe20000000a00 */
[----:B------:R-:W-:Y:S01]  /*5d50*/  IMAD.SHL.U32 R41, R217, 0x4, RZ ;  /* 0x00000004d9297824 */ /* 0x000fe200078e00ff */
[C---:B------:R-:W-:Y:S01]  /*5d60*/  LEA R24, P2, R4.reuse, UR4, 0x1 ;  /* 0x0000000404187c11 */ /* 0x040fe2000f8408ff */
[----:B------:R-:W-:Y:S01]  /*5d70*/  IMAD R27, R31, UR7, R0 ;  /* 0x000000071f1b7c24 */ /* 0x000fe2000f8e0200 */
[----:B------:R-:W-:Y:S01]  /*5d80*/  IADD3 R9, R9, R5, RZ ;  /* 0x0000000509097210 */ /* 0x000fe20007ffe0ff */
[----:B------:R-:W-:Y:S01]  /*5d90*/  IMAD.WIDE.U32 R6, R31, UR6, RZ ;  /* 0x000000061f067c25 */ /* 0x000fe2000f8e00ff */
[----:B------:R-:W-:Y:S01]  /*5da0*/  IADD3 R0, P3, R41, R4, RZ ;  /* 0x0000000429007210 */ /* 0x000fe20007f7e0ff */
[----:B------:R-:W-:Y:S01]  /*5db0*/  ULDC.64 UR6, c[0x0][0x3e0] ;  /* 0x0000f80000067ab9 */ /* 0x000fe20000000a00 */
[----:B------:R-:W-:Y:S01]  /*5dc0*/  SHF.R.S32.HI R10, RZ, 0x1f, R41 ;  /* 0x0000001fff0a7819 */ /* 0x000fe20000011429 */
[----:B------:R-:W-:Y:S01]  /*5dd0*/  IMAD.IADD R27, R27, 0x1, R7 ;  /* 0x000000011b1b7824 */ /* 0x000fe200078e0207 */
[----:B------:R-:W-:-:S02]  /*5de0*/  LEA.HI.X R25, R4, UR5, R9, 0x1, P2 ;  /* 0x0000000504197c11 */ /* 0x000fc400090f0c09 */
[----:B------:R-:W-:Y:S01]  /*5df0*/  LEA R32, P2, R0, UR4, 0x1 ;  /* 0x0000000400207c11 */ /* 0x000fe2000f8408ff */
[----:B------:R-:W-:Y:S01]  /*5e00*/  IMAD.X R3, R10, 0x1, R9, P3 ;  /* 0x000000010a037824 */ /* 0x000fe200018e0609 */
[----:B------:R-:W-:Y:S02]  /*5e10*/  IADD3 R8, P4, R41, R6, RZ ;  /* 0x0000000629087210 */ /* 0x000fe40007f9e0ff */
[----:B------:R-:W-:Y:S02]  /*5e20*/  IADD3 R5, P1, R16, R4, RZ ;  /* 0x0000000410057210 */ /* 0x000fe40007f3e0ff */
[----:B------:R-:W-:Y:S01]  /*5e30*/  LEA.HI.X R33, R0, UR5, R3, 0x1, P2 ;  /* 0x0000000500217c11 */ /* 0x000fe200090f0c03 */
[----:B------:R-:W-:Y:S01]  /*5e40*/  IMAD.X R7, R10, 0x1, R27, P4 ;  /* 0x000000010a077824 */ /* 0x000fe200020e061b */
[----:B------:R-:W-:Y:S02]  /*5e50*/  IADD3 R0, P3, R16, R6, RZ ;  /* 0x0000000610007210 */ /* 0x000fe40007f7e0ff */
[----:B------:R-:W-:-:S02]  /*5e60*/  IADD3.X R4, R17, R9, RZ, P1, !PT ;  /* 0x0000000911047210 */ /* 0x000fc40000ffe4ff */
[----:B------:R-:W-:Y:S01]  /*5e70*/  LEA R26, P2, R6, UR6, 0x1 ;  /* 0x00000006061a7c11 */ /* 0x000fe2000f8408ff */
[----:B------:R-:W-:Y:S01]  /*5e80*/  IMAD.X R3, R17, 0x1, R27, P3 ;  /* 0x0000000111037824 */ /* 0x000fe200018e061b */
[----:B------:R-:W-:Y:S02]  /*5e90*/  LEA R34, P5, R8, UR6, 0x1 ;  /* 0x0000000608227c11 */ /* 0x000fe4000f8a08ff */
[----:B------:R-:W-:Y:S02]  /*5ea0*/  LEA R36, P4, R5, UR4, 0x1 ;  /* 0x0000000405247c11 */ /* 0x000fe4000f8808ff */
[----:B------:R-:W-:Y:S02]  /*5eb0*/  LEA R38, P1, R0, UR6, 0x1 ;  /* 0x0000000600267c11 */ /* 0x000fe4000f8208ff */
[----:B------:R-:W-:Y:S02]  /*5ec0*/  LEA.HI.X R35, R8, UR7, R7, 0x1, P5 ;  /* 0x0000000708237c11 */ /* 0x000fe4000a8f0c07 */
[----:B------:R-:W-:-:S02]  /*5ed0*/  LEA.HI.X R27, R6, UR7, R27, 0x1, P2 ;  /* 0x00000007061b7c11 */ /* 0x000fc400090f0c1b */
[----:B------:R-:W-:Y:S02]  /*5ee0*/  LEA.HI.X R37, R5, UR5, R4, 0x1, P4 ;  /* 0x0000000505257c11 */ /* 0x000fe4000a0f0c04 */
[----:B------:R-:W-:Y:S01]  /*5ef0*/  LEA.HI.X R39, R0, UR7, R3, 0x1, P1 ;  /* 0x0000000700277c11 */ /* 0x000fe200088f0c03 */
        /* <DEDUP_REMOVED lines=16> */
[----:B0-2---:R-:W-:Y:S05]  /*6000*/  CALL.ABS.NOINC R14 ;  /* 0x000000000e007343 */ /* 0x005fea0003c00000 */
.L_x_497:
[----:B------:R-:W-:Y:S05]  /*6010*/  BSYNC B6 ;  /* 0x0000000000067941 */ /* 0x000fea0003800000 */
.L_x_496:
[----:B------:R-:W-:Y:S01]  /*6020*/  ULDC.U8 UR4, c[0x0][0x3f0] ;  /* 0x0000fc0000047ab9 */ /* 0x000fe20000000000 */
[----:B------:R-:W-:Y:S01]  /*6030*/  BSSY B0, `(.L_x_498) ;  /* 0x00001da000007945 */ /* 0x000fe20003800000 */
[----:B------:R-:W-:-:S13]  /*6040*/  ISETP.NE.AND P0, PT, RZ, UR4, PT ;  /* 0x00000004ff007c0c */ /* 0x000fda000bf05270 */
[----:B------:R-:W-:Y:S05]  /*6050*/  @!P0 BRA `(.L_x_499) ;  /* 0x0000000c00dc8947 */ /* 0x000fea0003800000 */
[----:B------:R-:W-:Y:S01]  /*6060*/  IMAD R30, R85, -0x80, R30 ;  /* 0xffffff80551e7824 */ /* 0x000fe200078e021e */
[----:B------:R-:W-:Y:S01]  /*6070*/  LEA.HI R0, R212, R212, RZ, 0x1 ;  /* 0x000000d4d4007211 */ /* 0x000fe200078f08ff */
[----:B------:R-:W-:Y:S01]  /*6080*/  IMAD.SHL.U32 R3, R218, 0x40, RZ ;  /* 0x00000040da037824 */ /* 0x000fe200078e00ff */
[----:B------:R-:W-:Y:S01]  /*6090*/  BSSY B1, `(.L_x_500) ;  /* 0x000001b000017945 */ /* 0x000fe20003800000 */
[----:B------:R-:W-:Y:S02]  /*60a0*/  CS2R R6, SRZ ;  /* 0x0000000000067805 */ /* 0x000fe4000001ff00 */
[----:B------:R-:W-:Y:S02]  /*60b0*/  VIMNMX R30, R30, 0x80, PT ;  /* 0x000000801e1e7848 */ /* 0x000fe40003fe0100 */
[----:B------:R-:W-:Y:S02]  /*60c0*/  CS2R R8, SRZ ;  /* 0x0000000000087805 */ /* 0x000fe4000001ff00 */
[----:B------:R-:W-:-:S02]  /*60d0*/  LOP3.LUT R5, R3, 0x1c0, RZ, 0xc0, !PT ;  /* 0x000001c003057812 */ /* 0x000fc400078ec0ff */
[----:B------:R-:W-:Y:S02]  /*60e0*/  CS2R R20, SRZ ;  /* 0x0000000000147805 */ /* 0x000fe4000001ff00 */
[----:B------:R-:W-:Y:S02]  /*60f0*/  ISETP.GE.AND P0, PT, R19, R30, PT ;  /* 0x0000001e1300720c */ /* 0x000fe40003f06270 */
[----:B------:R-:W-:Y:S02]  /*6100*/  LOP3.LUT R3, R0, 0xfffffffe, RZ, 0xc0, !PT ;  /* 0xfffffffe00037812 */ /* 0x000fe400078ec0ff */
[----:B------:R-:W-:Y:S02]  /*6110*/  LOP3.LUT R0, R5, 0x18, R16, 0xf8, !PT ;  /* 0x0000001805007812 */ /* 0x000fe400078ef810 */
[----:B------:R-:W-:Y:S02]  /*6120*/  SHF.R.U32.HI R5, RZ, 0x3, R5 ;  /* 0x00000003ff057819 */ /* 0x000fe40000011605 */
[----:B------:R-:W-:-:S02]  /*6130*/  IADD3 R3, R212, -R3, RZ ;  /* 0x80000003d4037210 */ /* 0x000fc40007ffe0ff */
[----:B------:R-:W-:Y:S02]  /*6140*/  LOP3.LUT R0, R0, R5, RZ, 0x3c, !PT ;  /* 0x0000000500007212 */ /* 0x000fe400078e3cff */
[----:B------:R-:W-:Y:S02]  /*6150*/  CS2R R4, SRZ ;  /* 0x0000000000047805 */ /* 0x000fe4000001ff00 */
[----:B------:R-:W-:Y:S01]  /*6160*/  SHF.L.U32 R29, R3, 0x1f, RZ ;  /* 0x0000001f031d7819 */ /* 0x000fe200000006ff */
[----:B------:R-:W-:Y:S06]  /*6170*/  @P0 BRA `(.L_x_501) ;  /* 0x0000000000300947 */ /* 0x000fec0003800000 */
[C---:B------:R-:W-:Y:S01]  /*6180*/  VIADD R3, R41.reuse, 0x10 ;  /* 0x0000001029037836 */ /* 0x040fe20000000000 */
[----:B------:R-:W-:Y:S01]  /*6190*/  ULDC UR4, c[0x0][0x3d4] ;  /* 0x0000f50000047ab9 */ /* 0x000fe20000000800 */
[----:B------:R-:W-:Y:S02]  /*61a0*/  CS2R R8, SRZ ;  /* 0x0000000000087805 */ /* 0x000fe4000001ff00 */
[----:B------:R-:W-:Y:S02]  /*61b0*/  ISETP.GE.AND P1, PT, R41, UR4, PT ;  /* 0x0000000429007c0c */ /* 0x000fe4000bf26270 */
[----:B------:R-:W-:Y:S02]  /*61c0*/  CS2R R20, SRZ ;  /* 0x0000000000147805 */ /* 0x000fe4000001ff00 */
[----:B------:R-:W-:Y:S02]  /*61d0*/  ISETP.GE.AND P2, PT, R3, UR4, PT ;  /* 0x0000000403007c0c */ /* 0x000fe4000bf46270 */
[----:B------:R-:W-:-:S02]  /*61e0*/  CS2R R4, SRZ ;  /* 0x0000000000047805 */ /* 0x000fc4000001ff00 */
[----:B------:R-:W-:-:S05]  /*61f0*/  CS2R R6, SRZ ;  /* 0x0000000000067805 */ /* 0x000fca000001ff00 */
[----:B------:R1:W5:Y:S04]  /*6200*/  @!P1 LDG.E.64 R8, desc[UR40][R32.64] ;  /* 0x0000002820089981 */ /* 0x000368000c1e1b00 */
[----:B------:R1:W5:Y:S04]  /*6210*/  @!P2 LDG.E.64 R20, desc[UR40][R32.64+0x20] ;  /* 0x000020282014a981 */ /* 0x000368000c1e1b00 */
[----:B------:R1:W5:Y:S04]  /*6220*/  @!P1 LDG.E.64 R4, desc[UR40][R34.64] ;  /* 0x0000002822049981 */ /* 0x000368000c1e1b00 */
[----:B------:R1:W5:Y:S02]  /*6230*/  @!P2 LDG.E.64 R6, desc[UR40][R34.64+0x20] ;  /* 0x000020282206a981 */ /* 0x000364000c1e1b00 */
.L_x_501:
[----:B------:R-:W-:Y:S05]  /*6240*/  BSYNC B1 ;  /* 0x0000000000017941 */ /* 0x000fea0003800000 */
.L_x_500:
[----:B------:R-:W-:-:S03]  /*6250*/  UMOV UR4, 0xffffffff ;  /* 0xffffffff00047882 */ /* 0x000fc60000000000 */
[----:B------:R-:W-:Y:S05]  /*6260*/  BRA.DIV UR4, `(.L_x_502) ;  /* 0x000000ee04a07947 */ /* 0x000fea000b800000 */
.L_x_672:
[----:B------:R-:W-:-:S03]  /*6270*/  UMOV UR4, 0xffffffff ;  /* 0xffffffff00047882 */ /* 0x000fc60000000000 */
[----:B------:R-:W-:Y:S05]  /*6280*/  BRA.DIV UR4, `(.L_x_503) ;  /* 0x000000ee04c07947 */ /* 0x000fea000b800000 */
.L_x_675:
[----:B------:R-:W-:-:S03]  /*6290*/  UMOV UR4, 0xffffffff ;  /* 0xffffffff00047882 */ /* 0x000fc60000000000 */
[----:B------:R-:W-:Y:S05]  /*62a0*/  BRA.DIV UR4, `(.L_x_504) ;  /* 0x000000ee04e07947 */ /* 0x000fea000b800000 */
.L_x_678:
[----:B------:R-:W-:-:S03]  /*62b0*/  UMOV UR4, 0xffffffff ;  /* 0xffffffff00047882 */ /* 0x000fc60000000000 */
[----:B------:R-:W-:Y:S05]  /*62c0*/  BRA.DIV UR4, `(.L_x_505) ;  /* 0x000000f204007947 */ /* 0x000fea000b800000 */
.L_x_681:
[----:B------:R-:W2:Y:S01]  /*62d0*/  SYNCS.PHASECHK.TRANS64.TRYWAIT P1, [R18+URZ+0x22800], R29 ;  /* 0x0228001d120075a7 */ /* 0x000ea2000802017f */
[----:B------:R-:W-:Y:S01]  /*62e0*/  LOP3.LUT P2, RZ, R218, 0x4, RZ, 0xc0, !PT ;  /* 0x00000004daff7812 */ /* 0x000fe2000784c0ff */
[----:B-1---5:R-:W-:Y:S01]  /*62f0*/  IMAD.MOV.U32 R32, RZ, RZ, R8 ;  /* 0x000000ffff207224 */ /* 0x022fe200078e0008 */
[----:B------:R-:W-:Y:S01]  /*6300*/  LEA R3, R205, R0, 0x9 ;  /* 0x00000000cd037211 */ /* 0x000fe200078e48ff */
[--C-:B------:R-:W-:Y:S01]  /*6310*/  IMAD.MOV.U32 R10, RZ, RZ, R9.reuse ;  /* 0x000000ffff0a7224 */ /* 0x100fe200078e0009 */
[----:B------:R-:W-:Y:S01]  /*6320*/  SHF.R.U64 R34, R8, 0x10, R9 ;  /* 0x0000001008227819 */ /* 0x000fe20000001209 */
[----:B------:R-:W-:Y:S01]  /*6330*/  IMAD.MOV.U32 R8, RZ, RZ, R5 ;  /* 0x000000ffff087224 */ /* 0x000fe200078e0005 */
[----:B------:R-:W-:Y:S01]  /*6340*/  SHF.R.U32.HI R11, RZ, 0x10, R9 ;  /* 0x00000010ff0b7819 */ /* 0x000fe20000011609 */
[----:B------:R-:W-:Y:S01]  /*6350*/  IMAD R3, R3, 0x2, R18 ;  /* 0x0000000203037824 */ /* 0x000fe200078e0212 */
[--C-:B------:R-:W-:Y:S01]  /*6360*/  SHF.R.U64 R36, R4, 0x10, R5.reuse ;  /* 0x0000001004247819 */ /* 0x100fe20000001205 */
[----:B------:R-:W-:Y:S01]  /*6370*/  IMAD.MOV.U32 R33, RZ, RZ, R20 ;  /* 0x000000ffff217224 */ /* 0x000fe200078e0014 */
[----:B------:R-:W-:Y:S01]  /*6380*/  SHF.R.U32.HI R13, RZ, 0x10, R5 ;  /* 0x00000010ff0d7819 */ /* 0x000fe20000011605 */
[--C-:B------:R-:W-:Y:S01]  /*6390*/  IMAD.MOV.U32 R9, RZ, RZ, R21.reuse ;  /* 0x000000ffff097224 */ /* 0x100fe200078e0015 */
[----:B------:R-:W-:Y:S01]  /*63a0*/  MOV R27, R4 ;  /* 0x00000004001b7202 */ /* 0x000fe20000000f00 */
[----:B------:R-:W-:Y:S01]  /*63b0*/  IMAD.MOV.U32 R31, RZ, RZ, R6 ;  /* 0x000000ffff1f7224 */ /* 0x000fe200078e0006 */
[----:B------:R-:W-:Y:S01]  /*63c0*/  SHF.R.U64 R35, R20, 0x10, R21 ;  /* 0x0000001014237819 */ /* 0x000fe20000001215 */
[----:B------:R-:W-:Y:S01]  /*63d0*/  IMAD.MOV.U32 R5, RZ, RZ, R7 ;  /* 0x000000ffff057224 */ /* 0x000fe200078e0007 */
[----:B------:R-:W-:Y:S01]  /*63e0*/  SHF.R.U32.HI R12, RZ, 0x10, R21 ;  /* 0x00000010ff0c7819 */ /* 0x000fe20000011615 */
[C---:B------:R-:W-:Y:S01]  /*63f0*/  VIADD R4, R3.reuse, 0x18400 ;  /* 0x0001840003047836 */ /* 0x040fe20000000000 */
[----:B------:R-:W-:Y:S01]  /*6400*/  BSSY B1, `(.L_x_506) ;  /* 0x000000d000017945 */ /* 0x000fe20003800000 */
[----:B------:R-:W-:-:S02]  /*6410*/  IADD3 R0, R3, 0x18440, RZ ;  /* 0x0001844003007810 */ /* 0x000fc40007ffe0ff */
[--C-:B------:R-:W-:Y:S01]  /*6420*/  SHF.R.U64 R6, R6, 0x10, R7.reuse ;  /* 0x0000001006067819 */ /* 0x100fe20000001207 */
[----:B------:R-:W-:Y:S01]  /*6430*/  @P2 VIADD R0, R4, 0xffffffc0 ;  /* 0xffffffc004002836 */ /* 0x000fe20000000000 */
[----:B------:R-:W-:Y:S02]  /*6440*/  SHF.R.U32.HI R7, RZ, 0x10, R7 ;  /* 0x00000010ff077819 */ /* 0x000fe40000011607 */
[----:B------:R-:W-:Y:S02]  /*6450*/  PRMT R32, R32, 0x5410, R10 ;  /* 0x0000541020207816 */ /* 0x000fe4000000000a */
[----:B------:R-:W-:Y:S02]  /*6460*/  PRMT R34, R34, 0x5410, R11 ;  /* 0x0000541022227816 */ /* 0x000fe4000000000b */
[----:B------:R-:W-:Y:S02]  /*6470*/  PRMT R33, R33, 0x5410, R9 ;  /* 0x0000541021217816 */ /* 0x000fe40000000009 */
[----:B------:R-:W-:-:S02]  /*6480*/  PRMT R35, R35, 0x5410, R12 ;  /* 0x0000541023237816 */ /* 0x000fc4000000000c */
[----:B------:R-:W-:Y:S02]  /*6490*/  PRMT R27, R27, 0x5410, R8 ;  /* 0x000054101b1b7816 */ /* 0x000fe40000000008 */
[----:B------:R-:W-:Y:S02]  /*64a0*/  PRMT R36, R36, 0x5410, R13 ;  /* 0x0000541024247816 */ /* 0x000fe4000000000d */
[----:B------:R-:W-:Y:S01]  /*64b0*/  PRMT R31, R31, 0x5410, R5 ;  /* 0x000054101f1f7816 */ /* 0x000fe20000000005 */
[----:B--2---:R-:W-:Y:S06]  /*64c0*/  @!P1 BRA `(.L_x_507) ;  /* 0x000000ec00a89947 */ /* 0x004fec0003800000 */
.L_x_682:
[----:B------:R-:W-:Y:S05]  /*64d0*/  BSYNC B1 ;  /* 0x0000000000017941 */ /* 0x000fea0003800000 */
.L_x_506:
[----:B------:R-:W-:Y:S01]  /*64e0*/  BSSY B1, `(.L_x_508) ;  /* 0x0000057000017945 */ /* 0x000fe20003800000 */
[----:B-1----:R-:W-:-:S03]  /*64f0*/  PRMT R29, R6, 0x5410, R7 ;  /* 0x00005410061d7816 */ /* 0x002fc60000000007 */
[----:B------:R-:W-:Y:S05]  /*6500*/  @P0 BRA `(.L_x_509) ;  /* 0x0000000400500947 */ /* 0x000fea0003800000 */
[----:B------:R-:W1:Y:S01]  /*6510*/  LDC R4, c[0x0][0x3d4] ;  /* 0x0000f500ff047b82 */ /* 0x000e620000000800 */
[C---:B------:R-:W-:Y:S01]  /*6520*/  VIADD R5, R41.reuse, 0x10 ;  /* 0x0000001029057836 */ /* 0x040fe20000000000 */
[----:B------:R-:W-:Y:S01]  /*6530*/  BSSY B2, `(.L_x_510) ;  /* 0x000002a000027945 */ /* 0x000fe20003800000 */
[----:B-1----:R-:W-:-:S03]  /*6540*/  ISETP.GE.AND P0, PT, R41, R4, PT ;  /* 0x000000042900720c */ /* 0x002fc60003f06270 */
[----:B------:R-:W-:-:S10]  /*6550*/  ISETP.GE.AND P1, PT, R5, R4, PT ;  /* 0x000000040500720c */ /* 0x000fd40003f26270 */
[----:B------:R-:W-:Y:S05]  /*6560*/  @P0 BRA `(.L_x_511) ;  /* 0x0000000000980947 */ /* 0x000fea0003800000 */
[----:B------:R-:W1:Y:S01]  /*6570*/  LDS.128 R4, [R3+0x18400] ;  /* 0x0184000003047984 */ /* 0x000e620000000c00 */
[----:B------:R-:W-:Y:S02]  /*6580*/  HADD2.F32 R15, -RZ, R27.H0_H0 ;  /* 0x2000001bff0f7230 */ /* 0x000fe40000004100 */
[----:B------:R-:W-:Y:S02]  /*6590*/  HADD2.F32 R13, -RZ, R32.H0_H0 ;  /* 0x20000020ff0d7230 */ /* 0x000fe40000004100 */
[----:B------:R-:W-:Y:S02]  /*65a0*/  HADD2.F32 R12, -RZ, R34.H0_H0 ;  /* 0x20000022ff0c7230 */ /* 0x000fe40000004100 */
[----:B------:R-:W-:Y:S02]  /*65b0*/  HADD2.F32 R14, -RZ, R36.H0_H0 ;  /* 0x20000024ff0e7230 */ /* 0x000fe40000004100 */
[--C-:B-1----:R-:W-:Y:S02]  /*65c0*/  HADD2.F32 R8, -RZ, R4.reuse.H0_H0 ;  /* 0x20000004ff087230 */ /* 0x102fe40000004100 */
[----:B------:R-:W-:-:S02]  /*65d0*/  HADD2.F32 R4, -RZ, R4.H1_H1 ;  /* 0x30000004ff047230 */ /* 0x000fc40000004100 */
[--C-:B------:R-:W-:Y:S02]  /*65e0*/  HADD2.F32 R9, -RZ, R5.reuse.H0_H0 ;  /* 0x20000005ff097230 */ /* 0x100fe40000004100 */
[----:B------:R-:W-:Y:S02]  /*65f0*/  HADD2.F32 R5, -RZ, R5.H1_H1 ;  /* 0x30000005ff057230 */ /* 0x000fe40000004100 */
[C---:B------:R-:W-:Y:S01]  /*6600*/  FMUL.FTZ R21, R4.reuse, R15 ;  /* 0x0000000f04157220 */ /* 0x040fe20000410000 */
[-C--:B------:R-:W-:Y:S01]  /*6610*/  FMUL.FTZ R4, R4, R13.reuse ;  /* 0x0000000d04047220 */ /* 0x080fe20000410000 */
[--C-:B------:R-:W-:Y:S02]  /*6620*/  HADD2.F32 R10, -RZ, R6.reuse.H0_H0 ;  /* 0x20000006ff0a7230 */ /* 0x100fe40000004100 */
[----:B------:R-:W-:Y:S02]  /*6630*/  HADD2.F32 R11, -RZ, R7.H0_H0 ;  /* 0x20000007ff0b7230 */ /* 0x000fe40000004100 */
[C---:B------:R-:W-:Y:S01]  /*6640*/  FMUL.FTZ R24, R5.reuse, R14 ;  /* 0x0000000e05187220 */ /* 0x040fe20000410000 */
[C---:B------:R-:W-:Y:S01]  /*6650*/  FFMA.FTZ R21, R8.reuse, R13, -R21 ;  /* 0x0000000d08157223 */ /* 0x040fe20000010815 */
[----:B------:R-:W-:Y:S01]  /*6660*/  FFMA.FTZ R20, R8, R15, R4 ;  /* 0x0000000f08147223 */ /* 0x000fe20000010004 */
[----:B------:R-:W-:Y:S01]  /*6670*/  FMUL.FTZ R26, R5, R12 ;  /* 0x0000000c051a7220 */ /* 0x000fe20000410000 */
[----:B------:R-:W-:-:S02]  /*6680*/  HADD2.F32 R6, -RZ, R6.H1_H1 ;  /* 0x30000006ff067230 */ /* 0x000fc40000004100 */
[C---:B------:R-:W-:Y:S01]  /*6690*/  FFMA.FTZ R24, R9.reuse, R12, -R24 ;  /* 0x0000000c09187223 */ /* 0x040fe20000010818 */
[----:B------:R-:W-:Y:S02]  /*66a0*/  HADD2.F32 R7, -RZ, R7.H1_H1 ;  /* 0x30000007ff077230 */ /* 0x000fe40000004100 */
[----:B------:R-:W-:Y:S01]  /*66b0*/  FFMA.FTZ R9, R9, R14, R26 ;  /* 0x0000000e09097223 */ /* 0x000fe2000001001a */
[----:B------:R-:W-:Y:S02]  /*66c0*/  HADD2.F32 R13, -RZ, R27.H1_H1 ;  /* 0x3000001bff0d7230 */ /* 0x000fe40000004100 */
[----:B------:R-:W-:Y:S02]  /*66d0*/  HADD2.F32 R5, -RZ, R32.H1_H1 ;  /* 0x30000020ff057230 */ /* 0x000fe40000004100 */
[----:B------:R-:W-:Y:S02]  /*66e0*/  HADD2.F32 R8, -RZ, R36.H1_H1 ;  /* 0x30000024ff087230 */ /* 0x000fe40000004100 */
[----:B------:R-:W-:Y:S01]  /*66f0*/  FMUL.FTZ R15, R6, R13 ;  /* 0x0000000d060f7220 */ /* 0x000fe20000410000 */
[----:B------:R-:W-:-:S02]  /*6700*/  HADD2.F32 R4, -RZ, R34.H1_H1 ;  /* 0x30000022ff047230 */ /* 0x000fc40000004100 */
[-C--:B------:R-:W-:Y:S01]  /*6710*/  FMUL.FTZ R12, R6, R5.reuse ;  /* 0x00000005060c7220 */ /* 0x080fe20000410000 */
[C---:B------:R-:W-:Y:S01]  /*6720*/  FMUL.FTZ R14, R7.reuse, R8 ;  /* 0x00000008070e7220 */ /* 0x040fe20000410000 */
[C---:B------:R-:W-:Y:S01]  /*6730*/  FFMA.FTZ R6, R10.reuse, R5, -R15 ;  /* 0x000000050a067223 */ /* 0x040fe2000001080f */
[-C--:B------:R-:W-:Y:S01]  /*6740*/  FMUL.FTZ R25, R7, R4.reuse ;  /* 0x0000000407197220 */ /* 0x080fe20000410000 */
[----:B------:R-:W-:Y:S01]  /*6750*/  FFMA.FTZ R13, R10, R13, R12 ;  /* 0x0000000d0a0d7223 */ /* 0x000fe2000001000c */
[C---:B------:R-:W-:Y:S01]  /*6760*/  FFMA.FTZ R7, R11.reuse, R4, -R14 ;  /* 0x000000040b077223 */ /* 0x040fe2000001080e */
[----:B------:R-:W-:Y:S01]  /*6770*/  F2FP.F16.F32.PACK_AB R4, R20, R21 ;  /* 0x000000151404723e */ /* 0x000fe200000000ff */
[----:B------:R-:W-:Y:S01]  /*6780*/  FFMA.FTZ R8, R11, R8, R25 ;  /* 0x000000080b087223 */ /* 0x000fe20000010019 */
[----:B------:R-:W-:Y:S02]  /*6790*/  F2FP.F16.F32.PACK_AB R5, R9, R24 ;  /* 0x000000180905723e */ /* 0x000fe400000000ff */
[----:B------:R-:W-:-:S02]  /*67a0*/  F2FP.F16.F32.PACK_AB R6, R13, R6 ;  /* 0x000000060d06723e */ /* 0x000fc400000000ff */
[----:B------:R-:W-:-:S05]  /*67b0*/  F2FP.F16.F32.PACK_AB R7, R8, R7 ;  /* 0x000000070807723e */ /* 0x000fca00000000ff */
[----:B------:R1:W-:Y:S02]  /*67c0*/  STS.128 [R3+0x18400], R4 ;  /* 0x0184000403007388 */ /* 0x0003e40000000c00 */
.L_x_511:
[----:B------:R-:W-:Y:S05]  /*67d0*/  BSYNC B2 ;  /* 0x0000000000027941 */ /* 0x000fea0003800000 */
.L_x_510:
[----:B------:R-:W-:Y:S05]  /*67e0*/  @P1 BRA `(.L_x_509) ;  /* 0x0000000000981947 */ /* 0x000fea0003800000 */
[----:B-1----:R-:W1:Y:S01]  /*67f0*/  LDS.128 R4, [R0] ;  /* 0x0000000000047984 */ /* 0x002e620000000c00 */
        /* <DEDUP_REMOVED lines=36> */
[----:B------:R2:W-:Y:S02]  /*6a40*/  STS.128 [R0], R4 ;  /* 0x0000000400007388 */ /* 0x0005e40000000c00 */
.L_x_509:
[----:B------:R-:W-:Y:S05]  /*6a50*/  BSYNC B1 ;  /* 0x0000000000017941 */ /* 0x000fea0003800000 */
.L_x_508:
[----:B------:R-:W-:-:S13]  /*6a60*/  ISETP.GE.AND P0, PT, R211, R30, PT ;  /* 0x0000001ed300720c */ /* 0x000fda0003f06270 */
[----:B------:R-:W-:Y:S05]  /*6a70*/  @P0 BRA `(.L_x_512) ;  /* 0x0000001000d40947 */ /* 0x000fea0003800000 */
[----:B-12---:R-:W1:Y:S01]  /*6a80*/  LDC R4, c[0x0][0x3d4] ;  /* 0x0000f500ff047b82 */ /* 0x006e620000000800 */
[C---:B------:R-:W-:Y:S01]  /*6a90*/  IADD3 R5, R41.reuse, 0x10, RZ ;  /* 0x0000001029057810 */ /* 0x040fe20007ffe0ff */
[----:B------:R-:W-:Y:S01]  /*6aa0*/  BSSY B1, `(.L_x_513) ;  /* 0x000002a000017945 */ /* 0x000fe20003800000 */
[-C--:B-1----:R-:W-:Y:S02]  /*6ab0*/  ISETP.GE.AND P0, PT, R41, R4.reuse, PT ;  /* 0x000000042900720c */ /* 0x082fe40003f06270 */
[----:B------:R-:W-:-:S11]  /*6ac0*/  ISETP.GE.AND P1, PT, R5, R4, PT ;  /* 0x000000040500720c */ /* 0x000fd60003f26270 */
[----:B------:R-:W-:Y:S05]  /*6ad0*/  @P0 BRA `(.L_x_514) ;  /* 0x0000000000980947 */ /* 0x000fea0003800000 */
[----:B------:R-:W1:Y:S01]  /*6ae0*/  LDS.128 R4, [R3+0x1a400] ;  /* 0x01a4000003047984 */ /* 0x000e620000000c00 */
[--C-:B------:R-:W-:Y:S02]  /*6af0*/  HADD2.F32 R14, -RZ, R27.reuse.H0_H0 ;  /* 0x2000001bff0e7230 */ /* 0x100fe40000004100 */
[----:B------:R-:W-:Y:S02]  /*6b00*/  HADD2.F32 R12, -RZ, R32.H0_H0 ;  /* 0x20000020ff0c7230 */ /* 0x000fe40000004100 */
[----:B------:R-:W-:Y:S02]  /*6b10*/  HADD2.F32 R25, -RZ, R36.H0_H0 ;  /* 0x20000024ff197230 */ /* 0x000fe40000004100 */
[----:B------:R-:W-:Y:S02]  /*6b20*/  HADD2.F32 R21, -RZ, R34.H0_H0 ;  /* 0x20000022ff157230 */ /* 0x000fe40000004100 */
[----:B------:R-:W-:Y:S02]  /*6b30*/  HADD2.F32 R20, -RZ, R27.H1_H1 ;  /* 0x3000001bff147230 */ /* 0x000fe40000004100 */
[----:B------:R-:W-:-:S02]  /*6b40*/  HADD2.F32 R27, -RZ, R36.H1_H1 ;  /* 0x30000024ff1b7230 */ /* 0x000fc40000004100 */
[--C-:B-1----:R-:W-:Y:S02]  /*6b50*/  HADD2.F32 R8, -RZ, R4.reuse.H0_H0 ;  /* 0x20000004ff087230 */ /* 0x102fe40000004100 */
[----:B------:R-:W-:Y:S02]  /*6b60*/  HADD2.F32 R4, -RZ, R4.H1_H1 ;  /* 0x30000004ff047230 */ /* 0x000fe40000004100 */
[--C-:B------:R-:W-:Y:S02]  /*6b70*/  HADD2.F32 R9, -RZ, R5.reuse.H0_H0 ;  /* 0x20000005ff097230 */ /* 0x100fe40000004100 */
[----:B------:R-:W-:Y:S02]  /*6b80*/  HADD2.F32 R5, -RZ, R5.H1_H1 ;  /* 0x30000005ff057230 */ /* 0x000fe40000004100 */
[-C--:B------:R-:W-:Y:S01]  /*6b90*/  FMUL.FTZ R13, R14, R4.reuse ;  /* 0x000000040e0d7220 */ /* 0x080fe20000410000 */
[----:B------:R-:W-:Y:S01]  /*6ba0*/  FMUL.FTZ R15, R12, R4 ;  /* 0x000000040c0f7220 */ /* 0x000fe20000410000 */
[----:B------:R-:W-:-:S02]  /*6bb0*/  HADD2.F32 R10, -RZ, R6.H0_H0 ;  /* 0x20000006ff0a7230 */ /* 0x000fc40000004100 */
[-C--:B------:R-:W-:Y:S01]  /*6bc0*/  FMUL.FTZ R4, R25, R5.reuse ;  /* 0x0000000519047220 */ /* 0x080fe20000410000 */
[-C--:B------:R-:W-:Y:S01]  /*6bd0*/  FFMA.FTZ R13, R12, R8.reuse, -R13 ;  /* 0x000000080c0d7223 */ /* 0x080fe2000001080d */
[----:B------:R-:W-:Y:S01]  /*6be0*/  FFMA.FTZ R8, R14, R8, R15 ;  /* 0x000000080e087223 */ /* 0x000fe2000001000f */
[----:B------:R-:W-:Y:S02]  /*6bf0*/  HADD2.F32 R6, -RZ, R6.H1_H1 ;  /* 0x30000006ff067230 */ /* 0x000fe40000004100 */
[C---:B------:R-:W-:Y:S01]  /*6c00*/  FMUL.FTZ R12, R21.reuse, R5 ;  /* 0x00000005150c7220 */ /* 0x040fe20000410000 */
[--C-:B------:R-:W-:Y:S02]  /*6c10*/  HADD2.F32 R11, -RZ, R7.reuse.H0_H0 ;  /* 0x20000007ff0b7230 */ /* 0x100fe40000004100 */
[----:B------:R-:W-:Y:S01]  /*6c20*/  FFMA.FTZ R4, R21, R9, -R4 ;  /* 0x0000000915047223 */ /* 0x000fe20000010804 */
[----:B------:R-:W-:Y:S02]  /*6c30*/  HADD2.F32 R14, -RZ, R32.H1_H1 ;  /* 0x30000020ff0e7230 */ /* 0x000fe40000004100 */
[----:B------:R-:W-:Y:S01]  /*6c40*/  FMUL.FTZ R5, R20, R6 ;  /* 0x0000000614057220 */ /* 0x000fe20000410000 */
[----:B------:R-:W-:-:S02]  /*6c50*/  HADD2.F32 R7, -RZ, R7.H1_H1 ;  /* 0x30000007ff077230 */ /* 0x000fc40000004100 */
[----:B------:R-:W-:Y:S01]  /*6c60*/  FFMA.FTZ R9, R25, R9, R12 ;  /* 0x0000000919097223 */ /* 0x000fe2000001000c */
[----:B------:R-:W-:Y:S02]  /*6c70*/  HADD2.F32 R21, -RZ, R34.H1_H1 ;  /* 0x30000022ff157230 */ /* 0x000fe40000004100 */
[C---:B------:R-:W-:Y:S01]  /*6c80*/  FMUL.FTZ R15, R14.reuse, R6 ;  /* 0x000000060e0f7220 */ /* 0x040fe20000410000 */
[-C--:B------:R-:W-:Y:S01]  /*6c90*/  FFMA.FTZ R5, R14, R10.reuse, -R5 ;  /* 0x0000000a0e057223 */ /* 0x080fe20000010805 */
[----:B------:R-:W-:Y:S01]  /*6ca0*/  FMUL.FTZ R6, R27, R7 ;  /* 0x000000071b067220 */ /* 0x000fe20000410000 */
[----:B------:R-:W-:Y:S01]  /*6cb0*/  F2FP.F16.F32.PACK_AB R8, R8, R13 ;  /* 0x0000000d0808723e */ /* 0x000fe200000000ff */
[C---:B------:R-:W-:Y:S01]  /*6cc0*/  FMUL.FTZ R12, R21.reuse, R7 ;  /* 0x00000007150c7220 */ /* 0x040fe20000410000 */
[----:B------:R-:W-:Y:S01]  /*6cd0*/  FFMA.FTZ R10, R20, R10, R15 ;  /* 0x0000000a140a7223 */ /* 0x000fe2000001000f */
[-C--:B------:R-:W-:Y:S01]  /*6ce0*/  FFMA.FTZ R6, R21, R11.reuse, -R6 ;  /* 0x0000000b15067223 */ /* 0x080fe20000010806 */
[----:B------:R-:W-:Y:S01]  /*6cf0*/  F2FP.F16.F32.PACK_AB R9, R9, R4 ;  /* 0x000000040909723e */ /* 0x000fe200000000ff */
[----:B------:R-:W-:-:S02]  /*6d00*/  FFMA.FTZ R11, R27, R11, R12 ;  /* 0x0000000b1b0b7223 */ /* 0x000fc4000001000c */
[----:B------:R-:W-:-:S03]  /*6d10*/  F2FP.F16.F32.PACK_AB R10, R10, R5 ;  /* 0x000000050a0a723e */ /* 0x000fc600000000ff */
[----:B------:R-:W-:-:S05]  /*6d20*/  F2FP.F16.F32.PACK_AB R11, R11, R6 ;  /* 0x000000060b0b723e */ /* 0x000fca00000000ff */
[----:B------:R1:W-:Y:S02]  /*6d30*/  STS.128 [R3+0x1a400], R8 ;  /* 0x01a4000803007388 */ /* 0x0003e40000000c00 */
.L_x_514:
[----:B------:R-:W-:Y:S05]  /*6d40*/  BSYNC B1 ;  /* 0x0000000000017941 */ /* 0x000fea0003800000 */
.L_x_513:
[----:B------:R-:W-:Y:S05]  /*6d50*/  @P1 BRA `(.L_x_512) ;  /* 0x00000010001c1947 */ /* 0x000fea0003800000 */
[----:B------:R-:W1:Y:S01]  /*6d60*/  LDS.128 R4, [R0+0x2000] ;  /* 0x0020000000047984 */ /* 0x000e620000000c00 */
[----:B------:R-:W-:Y:S02]  /*6d70*/  HADD2.F32 R15, -RZ, R31.H0_H0 ;  /* 0x2000001fff0f7230 */ /* 0x000fe40000004100 */
[----:B------:R-:W-:Y:S02]  /*6d80*/  HADD2.F32 R13, -RZ, R33.H0_H0 ;  /* 0x20000021ff0d7230 */ /* 0x000fe40000004100 */
[----:B------:R-:W-:Y:S02]  /*6d90*/  HADD2.F32 R20, -RZ, R29.H0_H0 ;  /* 0x2000001dff147230 */ /* 0x000fe40000004100 */
[----:B------:R-:W-:Y:S02]  /*6da0*/  HADD2.F32 R14, -RZ, R35.H0_H0 ;  /* 0x20000023ff0e7230 */ /* 0x000fe40000004100 */
[----:B------:R-:W-:Y:S02]  /*6db0*/  HADD2.F32 R24, -RZ, R29.H1_H1 ;  /* 0x3000001dff187230 */ /* 0x000fe40000004100 */
[----:B-1----:R-:W-:-:S02]  /*6dc0*/  HADD2.F32 R3, -RZ, R4.H0_H0 ;  /* 0x20000004ff037230 */ /* 0x002fc40000004100 */
[----:B------:R-:W-:Y:S02]  /*6dd0*/  HADD2.F32 R4, -RZ, R4.H1_H1 ;  /* 0x30000004ff047230 */ /* 0x000fe40000004100 */
[--C-:B------:R-:W-:Y:S02]  /*6de0*/  HADD2.F32 R8, -RZ, R5.reuse.H0_H0 ;  /* 0x20000005ff087230 */ /* 0x100fe40000004100 */
[----:B------:R-:W-:Y:S02]  /*6df0*/  HADD2.F32 R5, -RZ, R5.H1_H1 ;  /* 0x30000005ff057230 */ /* 0x000fe40000004100 */
[-C--:B------:R-:W-:Y:S01]  /*6e00*/  FMUL.FTZ R12, R15, R4.reuse ;  /* 0x000000040f0c7220 */ /* 0x080fe20000410000 */
[C---:B------:R-:W-:Y:S01]  /*6e10*/  FMUL.FTZ R4, R13.reuse, R4 ;  /* 0x000000040d047220 */ /* 0x040fe20000410000 */
[----:B------:R-:W-:Y:S02]  /*6e20*/  HADD2.F32 R9, -RZ, R6.H0_H0 ;  /* 0x20000006ff097230 */ /* 0x000fe40000004100 */
[----:B------:R-:W-:Y:S01]  /*6e30*/  FMUL.FTZ R11, R20, R5 ;  /* 0x00000005140b7220 */ /* 0x000fe20000410000 */
[----:B------:R-:W-:Y:S01]  /*6e40*/  FFMA.FTZ R12, R13, R3, -R12 ;  /* 0x000000030d0c7223 */ /* 0x000fe2000001080c */
[----:B------:R-:W-:-:S02]  /*6e50*/  HADD2.F32 R10, -RZ, R7.H0_H0 ;  /* 0x20000007ff0a7230 */ /* 0x000fc40000004100 */
[----:B------:R-:W-:Y:S01]  /*6e60*/  FFMA.FTZ R3, R15, R3, R4 ;  /* 0x000000030f037223 */ /* 0x000fe20000010004 */
[----:B------:R-:W-:Y:S02]  /*6e70*/  HADD2.F32 R6, -RZ, R6.H1_H1 ;  /* 0x30000006ff067230 */ /* 0x000fe40000004100 */
[C---:B------:R-:W-:Y:S01]  /*6e80*/  FMUL.FTZ R5, R14.reuse, R5 ;  /* 0x000000050e057220 */ /* 0x040fe20000410000 */
[----:B------:R-:W-:Y:S02]  /*6e90*/  HADD2.F32 R7, -RZ, R7.H1_H1 ;  /* 0x30000007ff077230 */ /* 0x000fe40000004100 */
[-C--:B------:R-:W-:Y:S01]  /*6ea0*/  FFMA.FTZ R11, R14, R8.reuse, -R11 ;  /* 0x000000080e0b7223 */ /* 0x080fe2000001080b */
[----:B------:R-:W-:Y:S02]  /*6eb0*/  HADD2.F32 R15, -RZ, R31.H1_H1 ;  /* 0x3000001fff0f7230 */ /* 0x000fe40000004100 */
[----:B------:R-:W-:Y:S01]  /*6ec0*/  FFMA.FTZ R8, R20, R8, R5 ;  /* 0x0000000814087223 */ /* 0x000fe20000010005 */
[----:B------:R-:W-:-:S02]  /*6ed0*/  HADD2.F32 R13, -RZ, R33.H1_H1 ;  /* 0x30000021ff0d7230 */ /* 0x000fc40000004100 */
[-C--:B------:R-:W-:Y:S01]  /*6ee0*/  FMUL.FTZ R5, R24, R7.reuse ;  /* 0x0000000718057220 */ /* 0x080fe20000410000 */
[----:B------:R-:W-:Y:S02]  /*6ef0*/  HADD2.F32 R14, -RZ, R35.H1_H1 ;  /* 0x30000023ff0e7230 */ /* 0x000fe40000004100 */
[----:B------:R-:W-:Y:S01]  /*6f00*/  FMUL.FTZ R4, R15, R6 ;  /* 0x000000060f047220 */ /* 0x000fe20000410000 */
[----:B------:R-:W-:Y:S01]  /*6f10*/  F2FP.F16.F32.PACK_AB R12, R3, R12 ;  /* 0x0000000c030c723e */ /* 0x000fe200000000ff */
[C---:B------:R-:W-:Y:S01]  /*6f20*/  FMUL.FTZ R6, R13.reuse, R6 ;  /* 0x000000060d067220 */ /* 0x040fe20000410000 */
[C---:B------:R-:W-:Y:S01]  /*6f30*/  FMUL.FTZ R7, R14.reuse, R7 ;  /* 0x000000070e077220 */ /* 0x040fe20000410000 */
[-C--:B------:R-:W-:Y:S01]  /*6f40*/  FFMA.FTZ R4, R13, R9.reuse, -R4 ;  /* 0x000000090d047223 */ /* 0x080fe20000010804 */
[-C--:B------:R-:W-:Y:S01]  /*6f50*/  FFMA.FTZ R5, R14, R10.reuse, -R5 ;  /* 0x0000000a0e057223 */ /* 0x080fe20000010805 */
[----:B------:R-:W-:Y:S01]  /*6f60*/  FFMA.FTZ R9, R15, R9, R6 ;  /* 0x000000090f097223 */ /* 0x000fe20000010006 */
[----:B------:R-:W-:Y:S01]  /*6f70*/  FFMA.FTZ R10, R24, R10, R7 ;  /* 0x0000000a180a7223 */ /* 0x000fe20000010007 */
[----:B------:R-:W-:-:S03]  /*6f80*/  F2FP.F16.F32.PACK_AB R13, R8, R11 ;  /* 0x0000000b080d723e */ /* 0x000fc600000000ff */
[----:B------:R-:W-:Y:S02]  /*6f90*/  F2FP.F16.F32.PACK_AB R14, R9, R4 ;  /* 0x00000004090e723e */ /* 0x000fe400000000ff */
[----:B------:R-:W-:-:S05]  /*6fa0*/  F2FP.F16.F32.PACK_AB R15, R10, R5 ;  /* 0x000000050a0f723e */ /* 0x000fca00000000ff */
[----:B------:R3:W-:Y:S01]  /*6fb0*/  STS.128 [R0+0x2000], R12 ;  /* 0x0020000c00007388 */ /* 0x0007e20000000c00 */
[----:B------:R-:W-:Y:S05]  /*6fc0*/  BRA `(.L_x_512) ;  /* 0x0000000c00807947 */ /* 0x000fea0003800000 */
.L_x_499:
[----:B------:R-:W1:Y:S01]  /*6fd0*/  LDC R9, c[0x0][0x3d4] ;  /* 0x0000f500ff097b82 */ /* 0x000e620000000800 */
[----:B------:R-:W-:Y:S01]  /*6fe0*/  IMAD R30, R85, -0x80, R30 ;  /* 0xffffff80551e7824 */ /* 0x000fe200078e021e */
[----:B------:R-:W-:Y:S02]  /*6ff0*/  CS2R R34, SRZ ;  /* 0x0000000000227805 */ /* 0x000fe4000001ff00 */
[----:B------:R-:W-:Y:S02]  /*7000*/  CS2R R32, SRZ ;  /* 0x0000000000207805 */ /* 0x000fe4000001ff00 */
[----:B------:R-:W-:Y:S02]  /*7010*/  CS2R R6, SRZ ;  /* 0x0000000000067805 */ /* 0x000fe4000001ff00 */
[----:B------:R-:W-:Y:S02]  /*7020*/  CS2R R4, SRZ ;  /* 0x0000000000047805 */ /* 0x000fe4000001ff00 */
[----:B------:R-:W-:-:S02]  /*7030*/  VIMNMX R30, R30, 0x80, PT ;  /* 0x000000801e1e7848 */ /* 0x000fc40003fe0100 */
[----:B-1----:R-:W-:-:S04]  /*7040*/  ISETP.GE.AND P0, PT, R16, R9, PT ;  /* 0x000000091000720c */ /* 0x002fc80003f06270 */
[----:B------:R-:W-:-:S13]  /*7050*/  ISETP.GE.OR P1, PT, R19, R30, P0 ;  /* 0x0000001e1300720c */ /* 0x000fda0000726670 */
[----:B------:R1:W5:Y:S04]  /*7060*/  @!P1 LDG.E.128 R32, desc[UR40][R36.64] ;  /* 0x0000002824209981 */ /* 0x000368000c1e1d00 */
[----:B------:R1:W5:Y:S01]  /*7070*/  @!P1 LDG.E.128 R4, desc[UR40][R38.64] ;  /* 0x0000002826049981 */ /* 0x000362000c1e1d00 */
[----:B------:R-:W-:Y:S01]  /*7080*/  UMOV UR4, 0xffffffff ;  /* 0xffffffff00047882 */ /* 0x000fe20000000000 */
[----:B------:R-:W-:Y:S02]  /*7090*/  LEA.HI R0, R212, R212, RZ, 0x1 ;  /* 0x000000d4d4007211 */ /* 0x000fe400078f08ff */
[----:B------:R-:W-:Y:S05]  /*70a0*/  BRA.DIV UR4, `(.L_x_515) ;  /* 0x000000e204c47947 */ /* 0x000fea000b800000 */
.L_x_685:
[----:B------:R-:W-:Y:S01]  /*70b0*/  UMOV UR4, 0xffffffff ;  /* 0xffffffff00047882 */ /* 0x000fe20000000000 */
[----:B------:R-:W-:Y:S02]  /*70c0*/  LOP3.LUT R3, R0, 0xfffffffe, RZ, 0xc0, !PT ;  /* 0xfffffffe00037812 */ /* 0x000fe400078ec0ff */
[----:B------:R-:W-:Y:S05]  /*70d0*/  BRA.DIV UR4, `(.L_x_516) ;  /* 0x000000e204e07947 */ /* 0x000fea000b800000 */
.L_x_688:
[----:B------:R-:W-:Y:S01]  /*70e0*/  UMOV UR4, 0xffffffff ;  /* 0xffffffff00047882 */ /* 0x000fe20000000000 */
[----:B------:R-:W-:Y:S02]  /*70f0*/  IMAD.IADD R3, R212, 0x1, -R3 ;  /* 0x00000001d4037824 */ /* 0x000fe400078e0a03 */
[----:B------:R-:W-:Y:S05]  /*7100*/  BRA.DIV UR4, `(.L_x_517) ;  /* 0x000000e204fc7947 */ /* 0x000fea000b800000 */
.L_x_691:
[----:B------:R-:W-:Y:S01]  /*7110*/  UMOV UR4, 0xffffffff ;  /* 0xffffffff00047882 */ /* 0x000fe20000000000 */
[----:B------:R-:W-:Y:S02]  /*7120*/  SHF.L.U32 R3, R3, 0x1f, RZ ;  /* 0x0000001f03037819 */ /* 0x000fe400000006ff */
[----:B------:R-:W-:Y:S05]  /*7130*/  BRA.DIV UR4, `(.L_x_518) ;  /* 0x000000e604187947 */ /* 0x000fea000b800000 */
.L_x_694:
[----:B------:R-:W2:Y:S01]  /*7140*/  SYNCS.PHASECHK.TRANS64.TRYWAIT P1, [R18+URZ+0x22800], R3 ;  /* 0x02280003120075a7 */ /* 0x000ea2000802017f */
[----:B-----5:R-:W-:Y:S01]  /*7150*/  IMAD.MOV.U32 R0, RZ, RZ, R35 ;  /* 0x000000ffff007224 */ /* 0x020fe200078e0023 */
[----:B------:R-:W-:Y:S01]  /*7160*/  MOV R40, R34 ;  /* 0x0000002200287202 */ /* 0x000fe20000000f00 */
[----:B------:R-:W-:Y:S01]  /*7170*/  IMAD.MOV.U32 R41, RZ, RZ, R32 ;  /* 0x000000ffff297224 */ /* 0x000fe200078e0020 */
[----:B------:R-:W-:Y:S01]  /*7180*/  SHF.R.U64 R44, R4, 0x10, R5 ;  /* 0x00000010042c7819 */ /* 0x000fe20000001205 */
[----:B------:R-:W-:Y:S01]  /*7190*/  IMAD.MOV.U32 R8, RZ, RZ, R33 ;  /* 0x000000ffff087224 */ /* 0x000fe200078e0021 */
[----:B------:R-:W-:Y:S01]  /*71a0*/  PRMT R40, R40, 0x5410, R0 ;  /* 0x0000541028287816 */ /* 0x000fe20000000000 */
[----:B-1----:R-:W-:Y:S01]  /*71b0*/  IMAD.MOV.U32 R39, RZ, RZ, R4 ;  /* 0x000000ffff277224 */ /* 0x002fe200078e0004 */
[----:B------:R-:W-:Y:S01]  /*71c0*/  SHF.R.U32.HI R4, RZ, 0x10, R5 ;  /* 0x00000010ff047819 */ /* 0x000fe20000011605 */
[----:B------:R-:W-:Y:S01]  /*71d0*/  IMAD.MOV.U32 R0, RZ, RZ, R7 ;  /* 0x000000ffff007224 */ /* 0x000fe200078e0007 */
[----:B------:R-:W-:Y:S01]  /*71e0*/  PRMT R41, R41, 0x5410, R8 ;  /* 0x0000541029297816 */ /* 0x000fe20000000008 */
[----:B------:R-:W-:Y:S01]  /*71f0*/  IMAD.MOV.U32 R8, RZ, RZ, R5 ;  /* 0x000000ffff087224 */ /* 0x000fe200078e0005 */
[----:B------:R-:W-:Y:S01]  /*7200*/  MOV R38, R6 ;  /* 0x0000000600267202 */ /* 0x000fe20000000f00 */
[----:B------:R-:W-:Y:S01]  /*7210*/  BSSY B1, `(.L_x_519) ;  /* 0x0000011000017945 */ /* 0x000fe20003800000 */
[----:B------:R-:W-:-:S02]  /*7220*/  SHF.R.U64 R42, R32, 0x10, R33 ;  /* 0x00000010202a7819 */ /* 0x000fc40000001221 */
[----:B------:R-:W-:Y:S02]  /*7230*/  SHF.R.U32.HI R10, RZ, 0x10, R33 ;  /* 0x00000010ff0a7819 */ /* 0x000fe40000011621 */
[--C-:B------:R-:W-:Y:S02]  /*7240*/  SHF.R.U64 R43, R34, 0x10, R35.reuse ;  /* 0x00000010222b7819 */ /* 0x100fe40000001223 */
[----:B------:R-:W-:Y:S02]  /*7250*/  SHF.R.U32.HI R11, RZ, 0x10, R35 ;  /* 0x00000010ff0b7819 */ /* 0x000fe40000011623 */
[--C-:B------:R-:W-:Y:S02]  /*7260*/  SHF.R.U64 R45, R6, 0x10, R7.reuse ;  /* 0x00000010062d7819 */ /* 0x100fe40000001207 */
[----:B------:R-:W-:Y:S02]  /*7270*/  SHF.R.U32.HI R5, RZ, 0x10, R7 ;  /* 0x00000010ff057819 */ /* 0x000fe40000011607 */
[----:B------:R-:W-:-:S02]  /*7280*/  ISETP.GE.OR P2, PT, R19, R30, P0 ;  /* 0x0000001e1300720c */ /* 0x000fc40000746670 */
[----:B------:R-:W-:Y:S01]  /*7290*/  PRMT R38, R38, 0x5410, R0 ;  /* 0x0000541026267816 */ /* 0x000fe20000000000 */
[----:B------:R-:W-:Y:S01]  /*72a0*/  IMAD.IADD R0, R16, 0x1, R9 ;  /* 0x0000000110007824 */ /* 0x000fe200078e0209 */
[----:B------:R-:W-:Y:S02]  /*72b0*/  ISETP.GE.OR P0, PT, R211, R30, P0 ;  /* 0x0000001ed300720c */ /* 0x000fe40000706670 */
[----:B------:R-:W-:Y:S02]  /*72c0*/  PRMT R42, R42, 0x5410, R10 ;  /* 0x000054102a2a7816 */ /* 0x000fe4000000000a */
[----:B------:R-:W-:Y:S02]  /*72d0*/  PRMT R43, R43, 0x5410, R11 ;  /* 0x000054102b2b7816 */ /* 0x000fe4000000000b */
[----:B------:R-:W-:Y:S02]  /*72e0*/  PRMT R39, R39, 0x5410, R8 ;  /* 0x0000541027277816 */ /* 0x000fe40000000008 */
[----:B------:R-:W-:-:S02]  /*72f0*/  PRMT R44, R44, 0x5410, R4 ;  /* 0x000054102c2c7816 */ /* 0x000fc40000000004 */
[----:B------:R-:W-:Y:S01]  /*7300*/  PRMT R45, R45, 0x5410, R5 ;  /* 0x000054102d2d7816 */ /* 0x000fe20000000005 */
[----:B--2---:R-:W-:Y:S06]  /*7310*/  @!P1 BRA `(.L_x_520) ;  /* 0x000000e000c89947 */ /* 0x004fec0003800000 */
.L_x_695:
[----:B------:R-:W-:Y:S05]  /*7320*/  BSYNC B1 ;  /* 0x0000000000017941 */ /* 0x000fea0003800000 */
.L_x_519:
[----:B------:R-:W-:Y:S01]  /*7330*/  BSSY B1, `(.L_x_521) ;  /* 0x0000059000017945 */ /* 0x000fe20003800000 */
[----:B-1----:R-:W-:-:S03]  /*7340*/  LOP3.LUT R3, R0, 0x38, RZ, 0xc0, !PT ;  /* 0x0000003800037812 */ /* 0x002fc600078ec0ff */
[----:B------:R-:W-:Y:S05]  /*7350*/  @P2 BRA `(.L_x_522) ;  /* 0x0000000400582947 */ /* 0x000fea0003800000 */
[----:B------:R-:W-:Y:S02]  /*7360*/  IMAD.SHL.U32 R0, R218, 0x40, RZ ;  /* 0x00000040da007824 */ /* 0x000fe400078e00ff */
[----:B------:R-:W-:Y:S02]  /*7370*/  HADD2.F32 R26, -RZ, R39.H0_H0 ;  /* 0x20000027ff1a7230 */ /* 0x000fe40000004100 */
[----:B------:R-:W-:Y:S01]  /*7380*/  HADD2.F32 R25, -RZ, R41.H0_H0 ;  /* 0x20000029ff197230 */ /* 0x000fe20000004100 */
[----:B------:R-:W-:Y:S01]  /*7390*/  LOP3.LUT R4, R0, 0x1c0, RZ, 0xc0, !PT ;  /* 0x000001c000047812 */ /* 0x000fe200078ec0ff */
[----:B------:R-:W-:-:S03]  /*73a0*/  HADD2.F32 R27, -RZ, R44.H0_H0 ;  /* 0x2000002cff1b7230 */ /* 0x000fc60000004100 */
[----:B------:R-:W-:Y:S02]  /*73b0*/  LOP3.LUT R0, R4, 0x38, R16, 0xf8, !PT ;  /* 0x0000003804007812 */ /* 0x000fe400078ef810 */
[----:B------:R-:W-:-:S04]  /*73c0*/  SHF.R.U32.HI R7, RZ, 0x3, R4 ;  /* 0x00000003ff077819 */ /* 0x000fc80000011604 */
[----:B------:R-:W-:-:S04]  /*73d0*/  LOP3.LUT R0, R0, R7, RZ, 0x3c, !PT ;  /* 0x0000000700007212 */ /* 0x000fc800078e3cff */
[----:B------:R-:W-:Y:S02]  /*73e0*/  LEA R5, R205, R0, 0x9 ;  /* 0x00000000cd057211 */ /* 0x000fe400078e48ff */
[----:B------:R-:W-:-:S03]  /*73f0*/  LOP3.LUT R0, R7, R3, R4, 0x1e, !PT ;  /* 0x0000000307007212 */ /* 0x000fc600078e1e04 */
[----:B------:R-:W-:Y:S02]  /*7400*/  IMAD R36, R5, 0x2, R18 ;  /* 0x0000000205247824 */ /* 0x000fe400078e0212 */
[----:B------:R-:W-:-:S03]  /*7410*/  IMAD R5, R205, 0x200, R0 ;  /* 0x00000200cd057824 */ /* 0x000fc600078e0200 */
[----:B------:R-:W1:Y:S01]  /*7420*/  LDS.128 R8, [R36+0x18400] ;  /* 0x0184000024087984 */ /* 0x000e620000000c00 */
[----:B------:R-:W-:-:S05]  /*7430*/  IMAD R37, R5, 0x2, R18 ;  /* 0x0000000205257824 */ /* 0x000fca00078e0212 */
[----:B------:R-:W2:Y:S01]  /*7440*/  LDS.128 R4, [R37+0x18400] ;  /* 0x0184000025047984 */ /* 0x000ea20000000c00 */
[--C-:B-1----:R-:W-:Y:S02]  /*7450*/  HADD2.F32 R0, -RZ, R8.reuse.H0_H0 ;  /* 0x20000008ff007230 */ /* 0x102fe40000004100 */
[----:B------:R-:W-:Y:S02]  /*7460*/  HADD2.F32 R8, -RZ, R8.H1_H1 ;  /* 0x30000008ff087230 */ /* 0x000fe40000004100 */
[----:B------:R-:W-:Y:S02]  /*7470*/  HADD2.F32 R12, -RZ, R9.H0_H0 ;  /* 0x20000009ff0c7230 */ /* 0x000fe40000004100 */
[--C-:B--2---:R-:W-:Y:S02]  /*7480*/  HADD2.F32 R15, -RZ, R4.reuse.H0_H0 ;  /* 0x20000004ff0f7230 */ /* 0x104fe40000004100 */
[----:B------:R-:W-:Y:S02]  /*7490*/  HADD2.F32 R4, -RZ, R4.H1_H1 ;  /* 0x30000004ff047230 */ /* 0x000fe40000004100 */
[----:B------:R-:W-:-:S02]  /*74a0*/  HADD2.F32 R20, -RZ, R5.H0_H0 ;  /* 0x20000005ff147230 */ /* 0x000fc40000004100 */
[CC--:B------:R-:W-:Y:S01]  /*74b0*/  FMUL.FTZ R29, R15.reuse, R26.reuse ;  /* 0x0000001a0f1d7220 */ /* 0x0c0fe20000410000 */
[----:B------:R-:W-:Y:S01]  /*74c0*/  FMUL.FTZ R31, R15, R25 ;  /* 0x000000190f1f7220 */ /* 0x000fe20000410000 */
[----:B------:R-:W-:Y:S02]  /*74d0*/  HADD2.F32 R15, -RZ, R42.H0_H0 ;  /* 0x2000002aff0f7230 */ /* 0x000fe40000004100 */
[----:B------:R-:W-:Y:S01]  /*74e0*/  FMUL.FTZ R33, R4, R27 ;  /* 0x0000001b04217220 */ /* 0x000fe20000410000 */
[C---:B------:R-:W-:Y:S01]  /*74f0*/  FFMA.FTZ R30, R0.reuse, R25, -R29 ;  /* 0x00000019001e7223 */ /* 0x040fe2000001081d */
[----:B------:R-:W-:Y:S02]  /*7500*/  HADD2.F32 R29, -RZ, R39.H1_H1 ;  /* 0x30000027ff1d7230 */ /* 0x000fe40000004100 */
[----:B------:R-:W-:Y:S01]  /*7510*/  FFMA.FTZ R31, R0, R26, R31 ;  /* 0x0000001a001f7223 */ /* 0x000fe2000001001f */
[----:B------:R-:W-:Y:S02]  /*7520*/  HADD2.F32 R25, -RZ, R41.H1_H1 ;  /* 0x30000029ff197230 */ /* 0x000fe40000004100 */
[-C--:B------:R-:W-:Y:S01]  /*7530*/  FMUL.FTZ R35, R4, R15.reuse ;  /* 0x0000000f04237220 */ /* 0x080fe20000410000 */
[----:B------:R-:W-:Y:S01]  /*7540*/  FFMA.FTZ R33, R8, R15, -R33 ;  /* 0x0000000f08217223 */ /* 0x000fe20000010821 */
[----:B------:R-:W-:Y:S01]  /*7550*/  FMUL.FTZ R15, R20, R29 ;  /* 0x0000001d140f7220 */ /* 0x000fe20000410000 */
[----:B------:R-:W-:-:S02]  /*7560*/  HADD2.F32 R5, -RZ, R5.H1_H1 ;  /* 0x30000005ff057230 */ /* 0x000fc40000004100 */
[-C--:B------:R-:W-:Y:S01]  /*7570*/  FMUL.FTZ R4, R20, R25.reuse ;  /* 0x0000001914047220 */ /* 0x080fe20000410000 */
[----:B------:R-:W-:Y:S02]  /*7580*/  HADD2.F32 R26, -RZ, R44.H1_H1 ;  /* 0x3000002cff1a7230 */ /* 0x000fe40000004100 */
[----:B------:R-:W-:Y:S01]  /*7590*/  FFMA.FTZ R25, R12, R25, -R15 ;  /* 0x000000190c197223 */ /* 0x000fe2000001080f */
[----:B------:R-:W-:Y:S02]  /*75a0*/  HADD2.F32 R0, -RZ, R42.H1_H1 ;  /* 0x3000002aff007230 */ /* 0x000fe40000004100 */
[----:B------:R-:W-:Y:S01]  /*75b0*/  FFMA.FTZ R20, R8, R27, R35 ;  /* 0x0000001b08147223 */ /* 0x000fe20000010023 */
[----:B------:R-:W-:Y:S02]  /*75c0*/  HADD2.F32 R9, -RZ, R9.H1_H1 ;  /* 0x30000009ff097230 */ /* 0x000fe40000004100 */
[----:B------:R-:W-:Y:S01]  /*75d0*/  FFMA.FTZ R12, R12, R29, R4 ;  /* 0x0000001d0c0c7223 */ /* 0x000fe20000010004 */
[----:B------:R-:W-:-:S02]  /*75e0*/  HADD2.F32 R21, -RZ, R6.H0_H0 ;  /* 0x20000006ff157230 */ /* 0x000fc40000004100 */
[C---:B------:R-:W-:Y:S01]  /*75f0*/  FMUL.FTZ R32, R5.reuse, R26 ;  /* 0x0000001a05207220 */ /* 0x040fe20000410000 */
[----:B------:R-:W-:Y:S02]  /*7600*/  HADD2.F32 R4, -RZ, R40.H0_H0 ;  /* 0x20000028ff047230 */ /* 0x000fe40000004100 */
[-C--:B------:R-:W-:Y:S01]  /*7610*/  FMUL.FTZ R34, R5, R0.reuse ;  /* 0x0000000005227220 */ /* 0x080fe20000410000 */
[----:B------:R-:W-:Y:S02]  /*7620*/  HADD2.F32 R8, -RZ, R38.H0_H0 ;  /* 0x20000026ff087230 */ /* 0x000fe40000004100 */
[----:B------:R-:W-:Y:S01]  /*7630*/  FFMA.FTZ R32, R9, R0, -R32 ;  /* 0x0000000009207223 */ /* 0x000fe20000010820 */
[----:B------:R-:W-:Y:S02]  /*7640*/  HADD2.F32 R6, -RZ, R6.H1_H1 ;  /* 0x30000006ff067230 */ /* 0x000fe40000004100 */
[----:B------:R-:W-:Y:S01]  /*7650*/  FMUL.FTZ R27, R21, R4 ;  /* 0x00000004151b7220 */ /* 0x000fe20000410000 */
[----:B------:R-:W-:-:S02]  /*7660*/  HADD2.F32 R15, -RZ, R45.H0_H0 ;  /* 0x2000002dff0f7230 */ /* 0x000fc40000004100 */
[----:B------:R-:W-:Y:S01]  /*7670*/  FMUL.FTZ R0, R21, R8 ;  /* 0x0000000815007220 */ /* 0x000fe20000410000 */
[--C-:B------:R-:W-:Y:S02]  /*7680*/  HADD2.F32 R13, -RZ, R10.reuse.H0_H0 ;  /* 0x2000000aff0d7230 */ /* 0x100fe40000004100 */
[----:B------:R-:W-:Y:S01]  /*7690*/  FFMA.FTZ R21, R9, R26, R34 ;  /* 0x0000001a09157223 */ /* 0x000fe20000010022 */
[----:B------:R-:W-:Y:S02]  /*76a0*/  HADD2.F32 R10, -RZ, R10.H1_H1 ;  /* 0x3000000aff0a7230 */ /* 0x000fe40000004100 */
[----:B------:R-:W-:Y:S01]  /*76b0*/  FMUL.FTZ R9, R6, R15 ;  /* 0x0000000f06097220 */ /* 0x000fe20000410000 */
[----:B------:R-:W-:Y:S02]  /*76c0*/  HADD2.F32 R5, -RZ, R43.H0_H0 ;  /* 0x2000002bff057230 */ /* 0x000fe40000004100 */
[C---:B------:R-:W-:Y:S01]  /*76d0*/  FFMA.FTZ R26, R13.reuse, R4, -R0 ;  /* 0x000000040d1a7223 */ /* 0x040fe20000010800 */
[----:B------:R-:W-:Y:S01]  /*76e0*/  FFMA.FTZ R27, R13, R8, R27 ;  /* 0x000000080d1b7223 */ /* 0x000fe2000001001b */
[--C-:B------:R-:W-:Y:S01]  /*76f0*/  HADD2.F32 R24, -RZ, R7.reuse.H0_H0 ;  /* 0x20000007ff187230 */ /* 0x100fe20000004100 */
[----:B------:R-:W-:Y:S01]  /*7700*/  F2FP.F16.F32.PACK_AB R8, R20, R31 ;  /* 0x0000001f1408723e */ /* 0x000fe200000000ff */
[----:B------:R-:W-:Y:S01]  /*7710*/  FFMA.FTZ R13, R10, R5, -R9 ;  /* 0x000000050a0d7223 */ /* 0x000fe20000010809 */
[----:B------:R-:W-:-:S02]  /*7720*/  HADD2.F32 R7, -RZ, R7.H1_H1 ;  /* 0x30000007ff077230 */ /* 0x000fc40000004100 */
[----:B------:R-:W-:Y:S01]  /*7730*/  FMUL.FTZ R29, R6, R5 ;  /* 0x00000005061d7220 */ /* 0x000fe20000410000 */
[----:B------:R-:W-:Y:S02]  /*7740*/  HADD2.F32 R9, -RZ, R38.H1_H1 ;  /* 0x30000026ff097230 */ /* 0x000fe40000004100 */
[----:B------:R-:W-:Y:S02]  /*7750*/  HADD2.F32 R4, -RZ, R45.H1_H1 ;  /* 0x3000002dff047230 */ /* 0x000fe40000004100 */
[----:B------:R-:W-:Y:S01]  /*7760*/  FFMA.FTZ R10, R10, R15, R29 ;  /* 0x0000000f0a0a7223 */ /* 0x000fe2000001001d */
[----:B------:R-:W-:Y:S02]  /*7770*/  HADD2.F32 R5, -RZ, R40.H1_H1 ;  /* 0x30000028ff057230 */ /* 0x000fe40000004100 */
[----:B------:R-:W-:Y:S01]  /*7780*/  FMUL.FTZ R15, R24, R9 ;  /* 0x00000009180f7220 */ /* 0x000fe20000410000 */
[----:B------:R-:W-:Y:S02]  /*7790*/  HADD2.F32 R0, -RZ, R43.H1_H1 ;  /* 0x3000002bff007230 */ /* 0x000fe40000004100 */
[----:B------:R-:W-:Y:S01]  /*77a0*/  FMUL.FTZ R6, R7, R4 ;  /* 0x0000000407067220 */ /* 0x000fe20000410000 */
[----:B------:R-:W-:-:S02]  /*77b0*/  HADD2.F32 R14, -RZ, R11.H0_H0 ;  /* 0x2000000bff0e7230 */ /* 0x000fc40000004100 */
[----:B------:R-:W-:Y:S01]  /*77c0*/  FMUL.FTZ R24, R24, R5 ;  /* 0x0000000518187220 */ /* 0x000fe20000410000 */
[----:B------:R-:W-:Y:S02]  /*77d0*/  HADD2.F32 R11, -RZ, R11.H1_H1 ;  /* 0x3000000bff0b7230 */ /* 0x000fe40000004100 */
[-C--:B------:R-:W-:Y:S01]  /*77e0*/  FMUL.FTZ R29, R7, R0.reuse ;  /* 0x00000000071d7220 */ /* 0x080fe20000410000 */
[----:B------:R-:W-:Y:S01]  /*77f0*/  F2FP.F16.F32.PACK_AB R10, R10, R27 ;  /* 0x0000001b0a0a723e */ /* 0x000fe200000000ff */
[C---:B------:R-:W-:Y:S01]  /*7800*/  FFMA.FTZ R7, R14.reuse, R5, -R15 ;  /* 0x000000050e077223 */ /* 0x040fe2000001080f */
[----:B------:R-:W-:Y:S01]  /*7810*/  FFMA.FTZ R24, R14, R9, R24 ;  /* 0x000000090e187223 */ /* 0x000fe20000010018 */
[C---:B------:R-:W-:Y:S01]  /*7820*/  FFMA.FTZ R0, R11.reuse, R0, -R6 ;  /* 0x000000000b007223 */ /* 0x040fe20000010806 */
[----:B------:R-:W-:Y:S01]  /*7830*/  FFMA.FTZ R11, R11, R4, R29 ;  /* 0x000000040b0b7223 */ /* 0x000fe2000001001d */
[----:B------:R-:W-:Y:S02]  /*7840*/  F2FP.F16.F32.PACK_AB R4, R33, R30 ;  /* 0x0000001e2104723e */ /* 0x000fe400000000ff */
[----:B------:R-:W-:-:S02]  /*7850*/  F2FP.F16.F32.PACK_AB R5, R32, R25 ;  /* 0x000000192005723e */ /* 0x000fc400000000ff */
[----:B------:R-:W-:Y:S02]  /*7860*/  F2FP.F16.F32.PACK_AB R6, R13, R26 ;  /* 0x0000001a0d06723e */ /* 0x000fe400000000ff */
[----:B------:R-:W-:Y:S02]  /*7870*/  F2FP.F16.F32.PACK_AB R7, R0, R7 ;  /* 0x000000070007723e */ /* 0x000fe400000000ff */
[----:B------:R-:W-:Y:S02]  /*7880*/  F2FP.F16.F32.PACK_AB R9, R21, R12 ;  /* 0x0000000c1509723e */ /* 0x000fe400000000ff */
[----:B------:R-:W-:Y:S01]  /*7890*/  F2FP.F16.F32.PACK_AB R11, R11, R24 ;  /* 0x000000180b0b723e */ /* 0x000fe200000000ff */
[----:B------:R1:W-:Y:S04]  /*78a0*/  STS.128 [R36+0x18400], R4 ;  /* 0x0184000424007388 */ /* 0x0003e80000000c00 */
[----:B------:R1:W-:Y:S02]  /*78b0*/  STS.128 [R37+0x18400], R8 ;  /* 0x0184000825007388 */ /* 0x0003e40000000c00 */
.L_x_522:
[----:B------:R-:W-:Y:S05]  /*78c0*/  BSYNC B1 ;  /* 0x0000000000017941 */ /* 0x000fea0003800000 */
.L_x_521:
[----:B------:R-:W-:Y:S05]  /*78d0*/  @P0 BRA `(.L_x_512) ;  /* 0x00000004003c0947 */ /* 0x000fea0003800000 */
[----:B------:R-:W-:Y:S01]  /*78e0*/  LOP3.LUT R3, R234, R3, R204, 0x1e, !PT ;  /* 0x00000003ea037212 */ /* 0x000fe200078e1ecc */
[----:B-1----:R-:W1:Y:S01]  /*78f0*/  LDS.128 R8, [R229+0x18400] ;  /* 0x01840000e5087984 */ /* 0x002e620000000c00 */
[----:B------:R-:W-:Y:S02]  /*7900*/  HADD2.F32 R30, -RZ, R39.H0_H0 ;  /* 0x20000027ff1e7230 */ /* 0x000fe40000004100 */
[----:B------:R-:W-:Y:S01]  /*7910*/  IADD3 R3, R206, R3, RZ ;  /* 0x00000003ce037210 */ /* 0x000fe20007ffe0ff */
[----:B------:R-:W-:Y:S02]  /*7920*/  HADD2.F32 R26, -RZ, R41.H0_H0 ;  /* 0x20000029ff1a7230 */ /* 0x000fe40000004100 */
[----:B------:R-:W-:Y:S02]  /*7930*/  HADD2.F32 R32, -RZ, R44.H0_H0 ;  /* 0x2000002cff207230 */ /* 0x000fe40000004100 */
[----:B------:R-:W-:Y:S02]  /*7940*/  IMAD R3, R3, 0x2, R18 ;  /* 0x0000000203037824 */ /* 0x000fe400078e0212 */
[----:B------:R-:W-:-:S02]  /*7950*/  HADD2.F32 R34, -RZ, R39.H1_H1 ;  /* 0x30000027ff227230 */ /* 0x000fc40000004100 */
[----:B------:R-:W-:Y:S01]  /*7960*/  HADD2.F32 R35, -RZ, R44.H1_H1 ;  /* 0x3000002cff237230 */ /* 0x000fe20000004100 */
[----:B------:R-:W2:Y:S01]  /*7970*/  LDS.128 R4, [R3+0x18400] ;  /* 0x0184000003047984 */ /* 0x000ea20000000c00 */
[----:B------:R-:W-:Y:S02]  /*7980*/  HADD2.F32 R37, -RZ, R38.H0_H0 ;  /* 0x20000026ff257230 */ /* 0x000fe40000004100 */
[----:B------:R-:W-:Y:S02]  /*7990*/  HADD2.F32 R33, -RZ, R40.H0_H0 ;  /* 0x20000028ff217230 */ /* 0x000fe40000004100 */
[--C-:B-1----:R-:W-:Y:S02]  /*79a0*/  HADD2.F32 R0, -RZ, R8.reuse.H0_H0 ;  /* 0x20000008ff007230 */ /* 0x102fe40000004100 */
[----:B------:R-:W-:Y:S02]  /*79b0*/  HADD2.F32 R8, -RZ, R8.H1_H1 ;  /* 0x30000008ff087230 */ /* 0x000fe40000004100 */
[----:B------:R-:W-:-:S02]  /*79c0*/  HADD2.F32 R12, -RZ, R9.H0_H0 ;  /* 0x20000009ff0c7230 */ /* 0x000fc40000004100 */
[----:B------:R-:W-:Y:S02]  /*79d0*/  HADD2.F32 R9, -RZ, R9.H1_H1 ;  /* 0x30000009ff097230 */ /* 0x000fe40000004100 */
[--C-:B------:R-:W-:Y:S02]  /*79e0*/  HADD2.F32 R13, -RZ, R10.reuse.H0_H0 ;  /* 0x2000000aff0d7230 */ /* 0x100fe40000004100 */
[----:B------:R-:W-:Y:S02]  /*79f0*/  HADD2.F32 R10, -RZ, R10.H1_H1 ;  /* 0x3000000aff0a7230 */ /* 0x000fe40000004100 */
[----:B------:R-:W-:Y:S02]  /*7a00*/  HADD2.F32 R14, -RZ, R11.H0_H0 ;  /* 0x2000000bff0e7230 */ /* 0x000fe40000004100 */
[--C-:B--2---:R-:W-:Y:S02]  /*7a10*/  HADD2.F32 R15, -RZ, R4.reuse.H0_H0 ;  /* 0x20000004ff0f7230 */ /* 0x104fe40000004100 */
[----:B------:R-:W-:-:S02]  /*7a20*/  HADD2.F32 R4, -RZ, R4.H1_H1 ;  /* 0x30000004ff047230 */ /* 0x000fc40000004100 */
[--C-:B------:R-:W-:Y:S02]  /*7a30*/  HADD2.F32 R20, -RZ, R5.reuse.H0_H0 ;  /* 0x20000005ff147230 */ /* 0x100fe40000004100 */
[-C--:B------:R-:W-:Y:S01]  /*7a40*/  FMUL.FTZ R25, R30, R15.reuse ;  /* 0x0000000f1e197220 */ /* 0x080fe20000410000 */
[----:B------:R-:W-:Y:S01]  /*7a50*/  FMUL.FTZ R15, R26, R15 ;  /* 0x0000000f1a0f7220 */ /* 0x000fe20000410000 */
[----:B------:R-:W-:Y:S01]  /*7a60*/  FMUL.FTZ R27, R32, R4 ;  /* 0x00000004201b7220 */ /* 0x000fe20000410000 */
[----:B------:R-:W-:Y:S02]  /*7a70*/  HADD2.F32 R5, -RZ, R5.H1_H1 ;  /* 0x30000005ff057230 */ /* 0x000fe40000004100 */
[-C--:B------:R-:W-:Y:S01]  /*7a80*/  FFMA.FTZ R25, R26, R0.reuse, -R25 ;  /* 0x000000001a197223 */ /* 0x080fe20000010819 */
[----:B------:R-:W-:Y:S02]  /*7a90*/  HADD2.F32 R26, -RZ, R42.H0_H0 ;  /* 0x2000002aff1a7230 */ /* 0x000fe40000004100 */
[----:B------:R-:W-:Y:S01]  /*7aa0*/  FFMA.FTZ R15, R30, R0, R15 ;  /* 0x000000001e0f7223 */ /* 0x000fe2000001000f */
[----:B------:R-:W-:-:S02]  /*7ab0*/  HADD2.F32 R30, -RZ, R41.H1_H1 ;  /* 0x30000029ff1e7230 */ /* 0x000fc40000004100 */
[----:B------:R-:W-:Y:S02]  /*7ac0*/  HADD2.F32 R21, -RZ, R6.H0_H0 ;  /* 0x20000006ff157230 */ /* 0x000fe40000004100 */
[C---:B------:R-:W-:Y:S01]  /*7ad0*/  FMUL.FTZ R29, R26.reuse, R4 ;  /* 0x000000041a1d7220 */ /* 0x040fe20000410000 */
[----:B------:R-:W-:Y:S01]  /*7ae0*/  FFMA.FTZ R0, R26, R8, -R27 ;  /* 0x000000081a007223 */ /* 0x000fe2000001081b */
[-C--:B------:R-:W-:Y:S01]  /*7af0*/  FMUL.FTZ R27, R34, R20.reuse ;  /* 0x00000014221b7220 */ /* 0x080fe20000410000 */
[----:B------:R-:W-:Y:S01]  /*7b00*/  FMUL.FTZ R31, R30, R20 ;  /* 0x000000141e1f7220 */ /* 0x000fe20000410000 */
[----:B------:R-:W-:Y:S01]  /*7b10*/  FFMA.FTZ R8, R32, R8, R29 ;  /* 0x0000000820087223 */ /* 0x000fe2000001001d */
[----:B------:R-:W-:Y:S02]  /*7b20*/  HADD2.F32 R29, -RZ, R42.H1_H1 ;  /* 0x3000002aff1d7230 */ /* 0x000fe40000004100 */
[----:B------:R-:W-:Y:S01]  /*7b30*/  FFMA.FTZ R27, R30, R12, -R27 ;  /* 0x0000000c1e1b7223 */ /* 0x000fe2000001081b */
[----:B------:R-:W-:-:S02]  /*7b40*/  HADD2.F32 R6, -RZ, R6.H1_H1 ;  /* 0x30000006ff067230 */ /* 0x000fc40000004100 */
[----:B------:R-:W-:Y:S01]  /*7b50*/  FFMA.FTZ R31, R34, R12, R31 ;  /* 0x0000000c221f7223 */ /* 0x000fe2000001001f */
[----:B------:R-:W-:Y:S02]  /*7b60*/  HADD2.F32 R32, -RZ, R45.H0_H0 ;  /* 0x2000002dff207230 */ /* 0x000fe40000004100 */
[-C--:B------:R-:W-:Y:S01]  /*7b70*/  FMUL.FTZ R4, R35, R5.reuse ;  /* 0x0000000523047220 */ /* 0x080fe20000410000 */
[----:B------:R-:W-:Y:S01]  /*7b80*/  FMUL.FTZ R12, R29, R5 ;  /* 0x000000051d0c7220 */ /* 0x000fe20000410000 */
[----:B------:R-:W-:Y:S02]  /*7b90*/  HADD2.F32 R30, -RZ, R43.H0_H0 ;  /* 0x2000002bff1e7230 */ /* 0x000fe40000004100 */
[----:B------:R-:W-:Y:S01]  /*7ba0*/  FMUL.FTZ R20, R37, R21 ;  /* 0x0000001525147220 */ /* 0x000fe20000410000 */
[----:B------:R-:W-:Y:S01]  /*7bb0*/  FMUL.FTZ R5, R32, R6 ;  /* 0x0000000620057220 */ /* 0x000fe20000410000 */
[--C-:B------:R-:W-:Y:S02]  /*7bc0*/  HADD2.F32 R24, -RZ, R7.reuse.H0_H0 ;  /* 0x20000007ff187230 */ /* 0x100fe40000004100 */
[----:B------:R-:W-:Y:S01]  /*7bd0*/  FFMA.FTZ R4, R29, R9, -R4 ;  /* 0x000000091d047223 */ /* 0x000fe20000010804 */
[----:B------:R-:W-:Y:S01]  /*7be0*/  FMUL.FTZ R26, R33, R21 ;  /* 0x00000015211a7220 */ /* 0x000fe20000410000 */
[----:B------:R-:W-:Y:S01]  /*7bf0*/  FFMA.FTZ R12, R35, R9, R12 ;  /* 0x00000009230c7223 */ /* 0x000fe2000001000c */
[----:B------:R-:W-:Y:S01]  /*7c00*/  FFMA.FTZ R20, R33, R13, -R20 ;  /* 0x0000000d21147223 */ /* 0x000fe20000010814 */
[----:B------:R-:W-:-:S02]  /*7c10*/  HADD2.F32 R7, -RZ, R7.H1_H1 ;  /* 0x30000007ff077230 */ /* 0x000fc40000004100 */
[C---:B------:R-:W-:Y:S01]  /*7c20*/  FMUL.FTZ R9, R30.reuse, R6 ;  /* 0x000000061e097220 */ /* 0x040fe20000410000 */
[-C--:B------:R-:W-:Y:S01]  /*7c30*/  FFMA.FTZ R5, R30, R10.reuse, -R5 ;  /* 0x0000000a1e057223 */ /* 0x080fe20000010805 */
[----:B------:R-:W-:Y:S02]  /*7c40*/  HADD2.F32 R34, -RZ, R38.H1_H1 ;  /* 0x30000026ff227230 */ /* 0x000fe40000004100 */
[----:B------:R-:W-:Y:S01]  /*7c50*/  FFMA.FTZ R26, R37, R13, R26 ;  /* 0x0000000d251a7223 */ /* 0x000fe2000001001a */
[----:B------:R-:W-:Y:S02]  /*7c60*/  HADD2.F32 R33, -RZ, R45.H1_H1 ;  /* 0x3000002dff217230 */ /* 0x000fe40000004100 */
[----:B------:R-:W-:Y:S01]  /*7c70*/  FFMA.FTZ R9, R32, R10, R9 ;  /* 0x0000000a20097223 */ /* 0x000fe20000010009 */
[----:B------:R-:W-:Y:S02]  /*7c80*/  HADD2.F32 R30, -RZ, R40.H1_H1 ;  /* 0x30000028ff1e7230 */ /* 0x000fe40000004100 */
[----:B------:R-:W-:Y:S01]  /*7c90*/  FMUL.FTZ R13, R34, R24 ;  /* 0x00000018220d7220 */ /* 0x000fe20000410000 */
[----:B------:R-:W-:-:S02]  /*7ca0*/  HADD2.F32 R29, -RZ, R43.H1_H1 ;  /* 0x3000002bff1d7230 */ /* 0x000fc40000004100 */
[-C--:B------:R-:W-:Y:S01]  /*7cb0*/  FMUL.FTZ R6, R33, R7.reuse ;  /* 0x0000000721067220 */ /* 0x080fe20000410000 */
[----:B------:R-:W-:Y:S02]  /*7cc0*/  HADD2.F32 R11, -RZ, R11.H1_H1 ;  /* 0x3000000bff0b7230 */ /* 0x000fe40000004100 */
[C---:B------:R-:W-:Y:S01]  /*7cd0*/  FMUL.FTZ R21, R30.reuse, R24 ;  /* 0x000000181e157220 */ /* 0x040fe20000410000 */
[-C--:B------:R-:W-:Y:S01]  /*7ce0*/  FFMA.FTZ R13, R30, R14.reuse, -R13 ;  /* 0x0000000e1e0d7223 */ /* 0x080fe2000001080d */
[C---:B------:R-:W-:Y:S01]  /*7cf0*/  FMUL.FTZ R10, R29.reuse, R7 ;  /* 0x000000071d0a7220 */ /* 0x040fe20000410000 */
[----:B------:R-:W-:Y:S01]  /*7d00*/  F2FP.F16.F32.PACK_AB R32, R0, R25 ;  /* 0x000000190020723e */ /* 0x000fe200000000ff */
[-C--:B------:R-:W-:Y:S01]  /*7d10*/  FFMA.FTZ R6, R29, R11.reuse, -R6 ;  /* 0x0000000b1d067223 */ /* 0x080fe20000010806 */
[----:B------:R-:W-:Y:S01]  /*7d20*/  FFMA.FTZ R21, R34, R14, R21 ;  /* 0x0000000e22157223 */ /* 0x000fe20000010015 */
[----:B------:R-:W-:Y:S01]  /*7d30*/  FFMA.FTZ R10, R33, R11, R10 ;  /* 0x0000000b210a7223 */ /* 0x000fe2000001000a */
[----:B------:R-:W-:-:S02]  /*7d40*/  F2FP.F16.F32.PACK_AB R33, R4, R27 ;  /* 0x0000001b0421723e */ /* 0x000fc400000000ff */
[----:B------:R-:W-:Y:S02]  /*7d50*/  F2FP.F16.F32.PACK_AB R34, R5, R20 ;  /* 0x000000140522723e */ /* 0x000fe400000000ff */
[----:B------:R-:W-:Y:S02]  /*7d60*/  F2FP.F16.F32.PACK_AB R35, R6, R13 ;  /* 0x0000000d0623723e */ /* 0x000fe400000000ff */
[----:B------:R-:W-:Y:S02]  /*7d70*/  F2FP.F16.F32.PACK_AB R24, R8, R15 ;  /* 0x0000000f0818723e */ /* 0x000fe400000000ff */
[----:B------:R-:W-:Y:S01]  /*7d80*/  F2FP.F16.F32.PACK_AB R25, R12, R31 ;  /* 0x0000001f0c19723e */ /* 0x000fe200000000ff */
[----:B------:R4:W-:Y:S01]  /*7d90*/  STS.128 [R229+0x18400], R32 ;  /* 0x01840020e5007388 */ /* 0x0009e20000000c00 */
[----:B------:R-:W-:Y:S02]  /*7da0*/  F2FP.F16.F32.PACK_AB R26, R9, R26 ;  /* 0x0000001a091a723e */ /* 0x000fe400000000ff */
[----:B------:R-:W-:-:S05]  /*7db0*/  F2FP.F16.F32.PACK_AB R27, R10, R21 ;  /* 0x000000150a1b723e */ /* 0x000fca00000000ff */
[----:B------:R4:W-:Y:S02]  /*7dc0*/  STS.128 [R3+0x18400], R24 ;  /* 0x0184001803007388 */ /* 0x0009e40000000c00 */
.L_x_512:
[----:B------:R-:W-:Y:S05]  /*7dd0*/  BSYNC B0 ;  /* 0x0000000000007941 */ /* 0x000fea0003800000 */
.L_x_498:
[----:B------:R-:W-:Y:S01]  /*7de0*/  @!PT LDS RZ, [RZ] ;  /* 0x00000000fffff984 */ /* 0x000fe20000000800 */
[----:B------:R-:W-:Y:S01]  /*7df0*/  @!PT LDS RZ, [RZ] ;  /* 0x00000000fffff984 */ /* 0x000fe20000000800 */
[----:B------:R-:W-:Y:S01]  /*7e00*/  @!PT LDS RZ, [RZ] ;  /* 0x00000000fffff984 */ /* 0x000fe20000000800 */
[----:B------:R-:W-:Y:S01]  /*7e10*/  @!PT LDS RZ, [RZ] ;  /* 0x00000000fffff984 */ /* 0x000fe20000000800 */
[----:B------:R5:W-:Y:S06]  /*7e20*/  MEMBAR.ALL.CTA ;  /* 0x0000000000007992 */ /* 0x000bec0000008000 */
[----:B-----5:R-:W5:Y:S01]  /*7e30*/  FENCE.VIEW.ASYNC.S ;  /* 0x00000000000073c6 */ /* 0x020f620000000000 */
[----:B------:R-:W-:Y:S05]  /*7e40*/  WARPSYNC.ALL ;  /* 0x0000000000007948 */ /* 0x000fea0003800000 */
[----:B-----5:R-:W-:Y:S06]  /*7e50*/  BAR.SYNC.DEFER_BLOCKING 0xd, 0x100 ;  /* 0x0344000000007b1d */ /* 0x020fec0000010000 */
.L_x_495:
[----:B--23--:R-:W2:Y:S01]  /*7e60*/  S2R R0, SR_TID.X ;  /* 0x0000000000007919 */ /* 0x00cea20000002100 */
[----:B------:R-:W-:Y:S05]  /*7e70*/  WARPSYNC.ALL ;  /* 0x0000000000007948 */ /* 0x000fea0003800000 */
[----:B--2---:R-:W-:-:S05]  /*7e80*/  SHF.R.U32.HI R0, RZ, 0x7, R0 ;  /* 0x00000007ff007819 */ /* 0x004fca0000011600 */
[----:B------:R-:W-:Y:S02]  /*7e90*/  VIADD R12, R0, 0x8 ;  /* 0x00000008000c7836 */ /* 0x000fe40000000000 */
[----:B------:R-:W-:-:S03]  /*7ea0*/  IMAD.U32 R0, RZ, RZ, UR44 ;  /* 0x0000002cff007e24 */ /* 0x000fc6000f8e00ff */
[----:B------:R2:W-:Y:S02]  /*7eb0*/  BAR.SYNC.DEFER_BLOCKING R12, 0x100 ;  /* 0x0004000c0000751d */ /* 0x0005e40000010000 */
[----:B------:R-:W-:-:S13]  /*7ec0*/  ISETP.NE.AND P0, PT, R0, 0x3, PT ;  /* 0x000000030000780c */ /* 0x000fda0003f05270 */
[----:B--2---:R-:W-:Y:S05]  /*7ed0*/  @!P0 BRA `(.L_x_523) ;  /* 0x0000000000048947 */ /* 0x004fea0003800000 */
[----:B------:R-:W-:Y:S01]  /*7ee0*/  BPT.TRAP 0x1 ;  /* 0x000000040000795c */ /* 0x000fe20000300000 */
.L_x_523:
[----:B-1--4-:R-:W-:Y:S02]  /*7ef0*/  LEA R3, R22, R18, 0x3 ;  /* 0x0000001216037211 */ /* 0x012fe400078e18ff */
[----:B------:R-:W-:-:S04]  /*7f00*/  SHF.L.U32 R72, R200, 0x1f, RZ ;  /* 0x0000001fc8487819 */ /* 0x000fc800000006ff */
[----:B------:R1:W2:Y:S01]  /*7f10*/  SYNCS.PHASECHK.TRANS64.TRYWAIT P1, [R3+URZ+0x22830], R72 ;  /* 0x02283048030075a7 */ /* 0x0002a2000802017f */
[----:B------:R-:W-:Y:S05]  /*7f20*/  @!P0 BRA `(.L_x_524) ;  /* 0x0000000000048947 */ /* 0x000fea0003800000 */
[----:B------:R-:W-:Y:S01]  /*7f30*/  BPT.TRAP 0x1 ;  /* 0x000000040000795c */ /* 0x000fe20000300000 */
.L_x_524:
[----:B------:R-:W-:Y:S01]  /*7f40*/  VIADD R0, R18, 0x1c400 ;  /* 0x0001c40012007836 */ /* 0x000fe20000000000 */
[----:B------:R-:W-:Y:S01]  /*7f50*/  LOP3.LUT R4, R28, 0x10000, RZ, 0xfc, !PT ;  /* 0x000100001c047812 */ /* 0x000fe200078efcff */
[----:B------:R-:W-:-:S03]  /*7f60*/  IMAD.MOV.U32 R5, RZ, RZ, 0x40000040 ;  /* 0x40000040ff057424 */ /* 0x000fc600078e00ff */
[----:B------:R-:W-:-:S04]  /*7f70*/  SHF.R.U32.HI R0, RZ, 0x4, R0 ;  /* 0x00000004ff007819 */ /* 0x000fc80000011600 */
[----:B------:R-:W-:-:S04]  /*7f80*/  LOP3.LUT R0, R0, 0x3fff, RZ, 0xc0, !PT ;  /* 0x00003fff00007812 */ /* 0x000fc800078ec0ff */
[----:B------:R-:W-:Y:S01]  /*7f90*/  LOP3.LUT R0, R0, 0x10000, RZ, 0xfc, !PT ;  /* 0x0001000000007812 */ /* 0x000fe200078efcff */
[----:B--2---:R-:W-:Y:S06]  /*7fa0*/  @P1 BRA `(.L_x_525) ;  /* 0x0000000000081947 */ /* 0x004fec0003800000 */
[----:B------:R-:W2:Y:S02]  /*7fb0*/  SYNCS.PHASECHK.TRANS64.TRYWAIT P1, [R3+URZ+0x22830], R72 ;  /* 0x02283048030075a7 */ /* 0x000ea4000802017f */
[----:B--2---:R-:W-:Y:S05]  /*7fc0*/  @!P1 BRA `(.L_x_526) ;  /* 0x000000d400b09947 */ /* 0x004fea0003800000 */
.L_x_525:
[----:B------:R-:W-:Y:S01]  /*7fd0*/  IMAD R14, R22, 0x300, R0 ;  /* 0x00000300160e7824 */ /* 0x000fe200078e0200 */
[----:B------:R-:W-:Y:S05]  /*7fe0*/  WARPSYNC.ALL ;  /* 0x0000000000007948 */ /* 0x000fea0003800000 */
[----:B------:R-:W-:Y:S01]  /*7ff0*/  IMAD.MOV.U32 R15, RZ, RZ, 0x40000040 ;  /* 0x40000040ff0f7424 */ /* 0x000fe200078e00ff */
[----:B------:R-:W-:Y:S01]  /*8000*/  R2UR UR4, R4 ;  /* 0x00000000040472ca */ /* 0x000fe200000e0000 */
[----:B-----5:R-:W-:Y:S01]  /*8010*/  WARPGROUP.ARRIVE ;  /* 0x00000000000079c5 */ /* 0x020fe20000000000 */
[----:B------:R-:W-:Y:S01]  /*8020*/  R2UR UR5, R5 ;  /* 0x00000000050572ca */ /* 0x000fe200000e0000 */
[C---:B------:R-:W-:Y:S01]  /*8030*/  VIADD R6, R14.reuse, 0x2 ;  /* 0x000000020e067836 */ /* 0x040fe20000000000 */
[----:B------:R-:W-:Y:S01]  /*8040*/  R2UR UR6, R14 ;  /* 0x000000000e0672ca */ /* 0x000fe200000e0000 */
[----:B------:R-:W-:Y:S01]  /*8050*/  IMAD.MOV.U32 R11, RZ, RZ, 0x40000040 ;  /* 0x40000040ff0b7424 */ /* 0x000fe200078e00ff */
[----:B------:R-:W-:Y:S01]  /*8060*/  R2UR UR7, R15 ;  /* 0x000000000f0772ca */ /* 0x000fe200000e0000 */
[----:B------:R-:W-:Y:S01]  /*8070*/  IMAD.MOV.U32 R7, RZ, RZ, 0x40000040 ;  /* 0x40000040ff077424 */ /* 0x000fe200078e00ff */
[C---:B------:R-:W-:Y:S01]  /*8080*/  IADD3 R10, R4.reuse, 0x2, RZ ;  /* 0x00000002040a7810 */ /* 0x040fe20007ffe0ff */
[----:B------:R-:W-:Y:S01]  /*8090*/  IMAD.MOV.U32 R9, RZ, RZ, 0x40000040 ;  /* 0x40000040ff097424 */ /* 0x000fe200078e00ff */
[----:B------:R-:W-:Y:S01]  /*80a0*/  IADD3 R8, R4, 0x4, RZ ;  /* 0x0000000404087810 */ /* 0x000fe20007ffe0ff */
[----:B------:R-:W-:Y:S01]  /*80b0*/  IMAD.MOV.U32 R15, RZ, RZ, 0x40000040 ;  /* 0x40000040ff0f7424 */ /* 0x000fe200078e00ff */
[----:B------:R-:W3:Y:S07]  /*80c0*/  S2R R73, SR_TID.X ;  /* 0x0000000000497919 */ /* 0x000eee0000002100 */
[----:B------:R-:W-:Y:S01]  /*80d0*/  HGMMA.64x96x16.F32 R24, gdesc[UR4], RZ, !UPT, gsb0 ;  /* 0x01600000041879f0 */ /* 0x000fe2000c0008ff */
[----:B------:R-:W-:-:S02]  /*80e0*/  R2UR UR4, R10 ;  /* 0x000000000a0472ca */ /* 0x000fc400000e0000 */
[----:B------:R-:W-:Y:S02]  /*80f0*/  R2UR UR5, R11 ;  /* 0x000000000b0572ca */ /* 0x000fe400000e0000 */
[----:B------:R-:W-:Y:S01]  /*8100*/  R2UR UR6, R6 ;  /* 0x00000000060672ca */ /* 0x000fe200000e0000 */
[C---:B------:R-:W-:Y:S01]  /*8110*/  VIADD R6, R14.reuse, 0x4 ;  /* 0x000000040e067836 */ /* 0x040fe20000000000 */
[----:B------:R-:W-:Y:S01]  /*8120*/  R2UR UR7, R7 ;  /* 0x00000000070772ca */ /* 0x000fe200000e0000 */
[----:B------:R-:W-:Y:S02]  /*8130*/  IMAD.MOV.U32 R7, RZ, RZ, 0x40000040 ;  /* 0x40000040ff077424 */ /* 0x000fe400078e00ff */
[----:B------:R-:W-:Y:S01]  /*8140*/  VIADD R14, R14, 0x6 ;  /* 0x000000060e0e7836 */ /* 0x000fe20000000000 */
[----:B---3--:R-:W-:Y:S01]  /*8150*/  LOP3.LUT R73, R73, 0x7f, RZ, 0xc0, !PT ;  /* 0x0000007f49497812 */ /* 0x008fe200078ec0ff */
[----:B------:R-:W-:Y:S02]  /*8160*/  WARPGROUP.DEPBAR.LE gsb0, 0x0 ;  /* 0x00008000000079c5 */ /* 0x000fe40000010000 */
[----:B------:R-:W-:-:S06]  /*8170*/  WARPGROUP.ARRIVE ;  /* 0x00000000000079c5 */ /* 0x000fcc0000000000 */
[----:B------:R-:W-:Y:S01]  /*8180*/  HGMMA.64x96x16.F32 R24, gdesc[UR4], R24, gsb0 ;  /* 0x01600000041879f0 */ /* 0x000fe20008000818 */
[----:B------:R-:W-:Y:S02]  /*8190*/  R2UR UR4, R8 ;  /* 0x00000000080472ca */ /* 0x000fe400000e0000 */
[----:B------:R-:W-:Y:S02]  /*81a0*/  R2UR UR5, R9 ;  /* 0x00000000090572ca */ /* 0x000fe400000e0000 */
[----:B------:R-:W-:Y:S02]  /*81b0*/  R2UR UR6, R6 ;  /* 0x00000000060672ca */ /* 0x000fe400000e0000 */
[----:B------:R-:W-:Y:S01]  /*81c0*/  R2UR UR7, R7 ;  /* 0x00000000070772ca */ /* 0x000fe200000e0000 */
[----:B------:R-:W-:Y:S01]  /*81d0*/  IMAD.MOV.U32 R7, RZ, RZ, 0x40000040 ;  /* 0x40000040ff077424 */ /* 0x000fe200078e00ff */
[----:B------:R-:W-:Y:S01]  /*81e0*/  IADD3 R6, R4, 0x6, RZ ;  /* 0x0000000604067810 */ /* 0x000fe20007ffe0ff */
[----:B------:R-:W-:-:S02]  /*81f0*/  WARPGROUP.DEPBAR.LE gsb0, 0x0 ;  /* 0x00008000000079c5 */ /* 0x000fc40000010000 */
[----:B------:R-:W-:-:S08]  /*8200*/  WARPGROUP.ARRIVE ;  /* 0x00000000000079c5 */ /* 0x000fd00000000000 */
[----:B------:R-:W-:Y:S01]  /*8210*/  HGMMA.64x96x16.F32 R24, gdesc[UR4], R24, gsb0 ;  /* 0x01600000041879f0 */ /* 0x000fe20008000818 */
[----:B------:R-:W-:Y:S02]  /*8220*/  R2UR UR4, R6 ;  /* 0x00000000060472ca */ /* 0x000fe400000e0000 */
[----:B------:R-:W-:Y:S02]  /*8230*/  R2UR UR5, R7 ;  /* 0x00000000070572ca */ /* 0x000fe400000e0000 */
[----:B------:R-:W-:Y:S02]  /*8240*/  R2UR UR6, R14 ;  /* 0x000000000e0672ca */ /* 0x000fe400000e0000 */
[----:B------:R-:W-:Y:S01]  /*8250*/  R2UR UR7, R15 ;  /* 0x000000000f0772ca */ /* 0x000fe200000e0000 */
[----:B------:R-:W-:-:S05]  /*8260*/  IMAD R15, R177, -0x60, R176 ;  /* 0xffffffa0b10f7824 */ /* 0x000fca00078e02b0 */
[----:B------:R-:W-:-:S05]  /*8270*/  IADD3 R20, R15, 0x60, RZ ;  /* 0x000000600f147810 */ /* 0x000fca0007ffe0ff */
[----:B------:R-:W-:-:S05]  /*8280*/  IMAD R20, R231, -0x2, R20 ;  /* 0xfffffffee7147824 */ /* 0x000fca00078e0214 */
[C---:B------:R-:W-:Y:S02]  /*8290*/  ISETP.GT.AND P2, PT, R20.reuse, RZ, PT ;  /* 0x000000ff1400720c */ /* 0x040fe40003f44270 */
[C---:B------:R-:W-:Y:S02]  /*82a0*/  ISETP.GT.AND P3, PT, R20.reuse, 0x1, PT ;  /* 0x000000011400780c */ /* 0x040fe40003f64270 */
[C---:B------:R-:W-:Y:S02]  /*82b0*/  ISETP.GT.AND P4, PT, R20.reuse, 0x8, PT ;  /* 0x000000081400780c */ /* 0x040fe40003f84270 */
[C---:B------:R-:W-:Y:S02]  /*82c0*/  ISETP.GT.AND P5, PT, R20.reuse, 0x9, PT ;  /* 0x000000091400780c */ /* 0x040fe40003fa4270 */
[----:B------:R-:W-:Y:S01]  /*82d0*/  ISETP.GT.AND P1, PT, R20, 0x10, PT ;  /* 0x000000101400780c */ /* 0x000fe20003f24270 */
[----:B------:R-:W-:Y:S02]  /*82e0*/  WARPGROUP.DEPBAR.LE gsb0, 0x0 ;  /* 0x00008000000079c5 */ /* 0x000fe40000010000 */
[----:B------:R-:W-:-:S06]  /*82f0*/  WARPGROUP.ARRIVE ;  /* 0x00000000000079c5 */ /* 0x000fcc0000000000 */
[----:B------:R-:W-:Y:S01]  /*8300*/  HGMMA.64x96x16.F32 R24, gdesc[UR4], R24, gsb0 ;  /* 0x01600000041879f0 */ /* 0x000fe20008000818 */
[----:B------:R-:W-:Y:S01]  /*8310*/  ULDC UR4, c[0x0][0x9d8] ;  /* 0x0002760000047ab9 */ /* 0x000fe20000000800 */
[----:B------:R-:W-:Y:S02]  /*8320*/  ULDC UR5, c[0x0][0x988] ;  /* 0x0002620000057ab9 */ /* 0x000fe40000000800 */
[----:B------:R-:W-:Y:S01]  /*8330*/  IMAD.U32 R21, RZ, RZ, UR5 ;  /* 0x00000005ff157e24 */ /* 0x000fe2000f8e00ff */
        /* <DEDUP_REMOVED lines=40> */
[----:B0-----:R-:W-:Y:S01]  /*85c0*/  FSEL R76, R28, -INF , P4 ;  /* 0xff8000001c4c7808 */ /* 0x001fe20002000000 */
[----:B------:R-:W-:Y:S01]  /*85d0*/  FMUL.FTZ R57, R57, UR4 ;  /* 0x0000000439397c20 */ /* 0x000fe20008410000 */
[----:B------:R-:W-:Y:S01]  /*85e0*/  FMUL.FTZ R54, R54, UR4 ;  /* 0x0000000436367c20 */ /* 0x000fe20008410000 */
[----:B------:R-:W-:Y:S01]  /*85f0*/  FMUL.FTZ R60, R60, UR4 ;  /* 0x000000043c3c7c20 */ /* 0x000fe20008410000 */
[----:B------:R-:W-:Y:S01]  /*8600*/  FMNMX.FTZ R15, R76, R15, !PT ;  /* 0x0000000f4c0f7209 */ /* 0x000fe20007810000 */
[----:B------:R-:W-:Y:S01]  /*8610*/  FMUL.FTZ R55, R55, UR4 ;  /* 0x0000000437377c20 */ /* 0x000fe20008410000 */
[----:B------:R-:W-:Y:S01]  /*8620*/  FMUL.FTZ R61, R61, UR4 ;  /* 0x000000043d3d7c20 */ /* 0x000fe20008410000 */
[----:B------:R-:W0:Y:S01]  /*8630*/  MUFU.TANH R32, R32 ;  /* 0x0000002000207308 */ /* 0x000e220000002400 */
        /* <DEDUP_REMOVED lines=10> */
[----:B------:R-:W-:Y:S01]  /*86e0*/  ISETP.GT.AND P2, PT, R20, 0x11, PT ;  /* 0x000000111400780c */ /* 0x000fe20003f44270 */
[----:B------:R-:W-:Y:S01]  /*86f0*/  FMUL.FTZ R69, R69, UR4 ;  /* 0x0000000445457c20 */ /* 0x000fe20008410000 */
[----:B------:R-:W-:Y:S01]  /*8700*/  FMUL.FTZ R63, R63, UR4 ;  /* 0x000000043f3f7c20 */ /* 0x000fe20008410000 */
[----:B------:R-:W-:Y:S01]  /*8710*/  FMUL.FTZ R66, R66, UR4 ;  /* 0x0000000442427c20 */ /* 0x000fe20008410000 */
[----:B------:R-:W-:Y:S01]  /*8720*/  FMUL.FTZ R67, R67, UR4 ;  /* 0x0000000443437c20 */ /* 0x000fe20008410000 */
[----:B------:R-:W4:Y:S01]  /*8730*/  MUFU.TANH R33, R33 ;  /* 0x0000002100217308 */ /* 0x000f220000002400 */
[----:B0-----:R-:W-:Y:S01]  /*8740*/  FSEL R80, R32, -INF , P1 ;  /* 0xff80000020507808 */ /* 0x001fe20000800000 */
[----:B------:R-:W-:Y:S01]  /*8750*/  FMUL.FTZ R70, R70, UR4 ;  /* 0x0000000446467c20 */ /* 0x000fe20008410000 */
[----:B------:R-:W-:-:S02]  /*8760*/  FMUL.FTZ R71, R71, UR4 ;  /* 0x0000000447477c20 */ /* 0x000fc40008410000 */
[----:B------:R-:W-:-:S03]  /*8770*/  FMNMX.FTZ R15, R80, R15, !PT ;  /* 0x0000000f500f7209 */ /* 0x000fc60007810000 */
[----:B------:R-:W0:Y:S01]  /*8780*/  MUFU.TANH R30, R30 ;  /* 0x0000001e001e7308 */ /* 0x000e220000002400 */
[----:B---3--:R-:W-:Y:S02]  /*8790*/  FSEL R13, R13, -INF , P3 ;  /* 0xff8000000d0d7808 */ /* 0x008fe40001800000 */
[----:B------:R-:W-:-:S05]  /*87a0*/  ISETP.GT.AND P3, PT, R20, 0x18, PT ;  /* 0x000000181400780c */ /* 0x000fca0003f64270 */
[----:B------:R-:W3:Y:S01]  /*87b0*/  MUFU.TANH R36, R36 ;  /* 0x0000002400247308 */ /* 0x000ee20000002400 */
[----:B----4-:R-:W-:-:S04]  /*87c0*/  FSEL R82, R33, -INF , P2 ;  /* 0xff80000021527808 */ /* 0x010fc80001000000 */
[----:B------:R-:W-:-:S03]  /*87d0*/  FMNMX.FTZ R15, R82, R15, !PT ;  /* 0x0000000f520f7209 */ /* 0x000fc60007810000 */
[----:B------:R-:W4:Y:S01]  /*87e0*/  MUFU.TANH R31, R31 ;  /* 0x0000001f001f7308 */ /* 0x000f220000002400 */
[----:B0-----:R-:W-:Y:S02]  /*87f0*/  FSEL R24, R30, -INF , P4 ;  /* 0xff8000001e187808 */ /* 0x001fe40002000000 */
[----:B------:R-:W-:-:S05]  /*8800*/  ISETP.GT.AND P4, PT, R20, 0x19, PT ;  /* 0x000000191400780c */ /* 0x000fca0003f84270 */
[----:B------:R-:W0:Y:S01]  /*8810*/  MUFU.TANH R37, R37 ;  /* 0x0000002500257308 */ /* 0x000e220000002400 */
[----:B---3--:R-:W-:-:S04]  /*8820*/  FSEL R84, R36, -INF , P3 ;  /* 0xff80000024547808 */ /* 0x008fc80001800000 */
[----:B------:R-:W-:-:S03]  /*8830*/  FMNMX.FTZ R15, R84, R15, !PT ;  /* 0x0000000f540f7209 */ /* 0x000fc60007810000 */
[----:B------:R-:W3:Y:S01]  /*8840*/  MUFU.TANH R34, R34 ;  /* 0x0000002200227308 */ /* 0x000ee20000002400 */
[----:B----4-:R-:W-:Y:S02]  /*8850*/  FSEL R26, R31, -INF , P5 ;  /* 0xff8000001f1a7808 */ /* 0x010fe40002800000 */
[----:B------:R-:W-:-:S05]  /*8860*/  ISETP.GT.AND P5, PT, R20, 0x20, PT ;  /* 0x000000201400780c */ /* 0x000fca0003fa4270 */
[----:B------:R-:W4:Y:S01]  /*8870*/  MUFU.TANH R40, R40 ;  /* 0x0000002800287308 */ /* 0x000f220000002400 */
[----:B0-----:R-:W-:-:S04]  /*8880*/  FSEL R86, R37, -INF , P4 ;  /* 0xff80000025567808 */ /* 0x001fc80002000000 */
        /* <DEDUP_REMOVED lines=92> */
[----:B---3--:R-:W-:-:S04]  /*8e50*/  FSEL R112, R69, -INF , P5 ;  /* 0xff80000045707808 */ /* 0x008fc80002800000 */
[----:B------:R-:W-:-:S03]  /*8e60*/  FMNMX.FTZ R15, R112, R15, !PT ;  /* 0x0000000f700f7209 */ /* 0x000fc60007810000 */
[----:B------:R-:W3:Y:S01]  /*8e70*/  MUFU.TANH R67, R67 ;  /* 0x0000004300437308 */ /* 0x000ee20000002400 */
[----:B----4-:R-:W-:Y:S01]  /*8e80*/  FSEL R58, R63, -INF , P1 ;  /* 0xff8000003f3a7808 */ /* 0x010fe20000800000 */
[----:B------:R-:W4:Y:S06]  /*8e90*/  SHFL.BFLY PT, R20, R15, 0x2, 0x1f ;  /* 0x0c401f000f147f89 */ /* 0x000f2c00000e0000 */
[----:B------:R-:W1:Y:S01]  /*8ea0*/  MUFU.TANH R70, R70 ;  /* 0x0000004600467308 */ /* 0x000e620000002400 */
[----:B0-----:R-:W-:-:S07]  /*8eb0*/  FSEL R66, R66, -INF , P2 ;  /* 0xff80000042427808 */ /* 0x001fce0001000000 */
[----:B------:R-:W0:Y:S01]  /*8ec0*/  MUFU.TANH R71, R71 ;  /* 0x0000004700477308 */ /* 0x000e220000002400 */
[----:B---3--:R-:W-:Y:S02]  /*8ed0*/  FSEL R62, R67, -INF , P3 ;  /* 0xff800000433e7808 */ /* 0x008fe40001800000 */
[----:B-1----:R-:W-:Y:S02]  /*8ee0*/  FSEL R70, R70, -INF , P4 ;  /* 0xff80000046467808 */ /* 0x002fe40002000000 */
[----:B----4-:R-:W-:Y:S02]  /*8ef0*/  FMNMX.FTZ R27, R15, R20, !PT ;  /* 0x000000140f1b7209 */ /* 0x010fe40007810000 */
[----:B------:R-:W-:-:S03]  /*8f00*/  FMNMX.FTZ R15, R14, R13, !PT ;  /* 0x0000000d0e0f7209 */ /* 0x000fc60007810000 */
[----:B------:R-:W1:Y:S01]  /*8f10*/  SHFL.BFLY PT, R20, R27, 0x1, 0x1f ;  /* 0x0c201f001b147f89 */ /* 0x000e6200000e0000 */
[----:B------:R-:W-:-:S04]  /*8f20*/  FMNMX.FTZ R15, R24, R15, !PT ;  /* 0x0000000f180f7209 */ /* 0x000fc80007810000 */
[----:B------:R-:W-:-:S04]  /*8f30*/  FMNMX.FTZ R15, R26, R15, !PT ;  /* 0x0000000f1a0f7209 */ /* 0x000fc80007810000 */
[----:B------:R-:W-:Y:S02]  /*8f40*/  FMNMX.FTZ R15, R28, R15, !PT ;  /* 0x0000000f1c0f7209 */ /* 0x000fe40007810000 */
[----:B-1----:R-:W-:-:S04]  /*8f50*/  FMNMX.FTZ R20, R27, R20, !PT ;  /* 0x000000141b147209 */ /* 0x002fc80007810000 */
[C---:B------:R-:W-:Y:S01]  /*8f60*/  FSETP.NEU.FTZ.AND P6, PT, R20.reuse, -INF , PT ;  /* 0xff8000001400780b */ /* 0x040fe20003fdd000 */
[----:B------:R-:W-:-:S05]  /*8f70*/  FMUL.FTZ R29, R20, R21 ;  /* 0x00000015141d7220 */ /* 0x000fca0000410000 */
[----:B------:R-:W-:-:S05]  /*8f80*/  FSEL R31, R29, RZ, P6 ;  /* 0x000000ff1d1f7208 */ /* 0x000fca0003000000 */
[--C-:B------:R-:W-:Y:S01]  /*8f90*/  FFMA.FTZ R29, R25, R21, -R31.reuse ;  /* 0x00000015191d7223 */ /* 0x100fe2000001081f */
[----:B------:R-:W-:Y:S01]  /*8fa0*/  FMNMX.FTZ R25, R30, R15, !PT ;  /* 0x0000000f1e197209 */ /* 0x000fe20007810000 */
[--C-:B------:R-:W-:Y:S01]  /*8fb0*/  FFMA.FTZ R152, R74, R21, -R31.reuse ;  /* 0x000000154a987223 */ /* 0x100fe2000001081f */
[----:B0-----:R-:W-:Y:S01]  /*8fc0*/  FSEL R74, R71, -INF , P5 ;  /* 0xff800000474a7808 */ /* 0x001fe20002800000 */
[----:B------:R0:W-:Y:S01]  /*8fd0*/  MUFU.EX2 R15, R29 ;  /* 0x0000001d000f7308 */ /* 0x0001e20000000800 */
[----:B------:R-:W-:Y:S01]  /*8fe0*/  FMNMX.FTZ R25, R32, R25, !PT ;  /* 0x0000001920197209 */ /* 0x000fe20007810000 */
[-CC-:B------:R-:W-:Y:S01]  /*8ff0*/  FFMA.FTZ R154, R76, R21.reuse, -R31.reuse ;  /* 0x000000154c9a7223 */ /* 0x180fe2000001081f */
[-CC-:B------:R-:W-:Y:S01]  /*9000*/  FFMA.FTZ R78, R78, R21.reuse, -R31.reuse ;  /* 0x000000154e4e7223 */ /* 0x180fe2000001081f */
[--C-:B------:R-:W-:Y:S01]  /*9010*/  FFMA.FTZ R156, R80, R21, -R31.reuse ;  /* 0x00000015509c7223 */ /* 0x100fe2000001081f */
[----:B------:R-:W-:Y:S01]  /*9020*/  FMNMX.FTZ R25, R34, R25, !PT ;  /* 0x0000001922197209 */ /* 0x000fe20007810000 */
[-CC-:B------:R-:W-:Y:S01]  /*9030*/  FFMA.FTZ R82, R82, R21.reuse, -R31.reuse ;  /* 0x0000001552527223 */ /* 0x180fe2000001081f */
[--C-:B------:R-:W-:Y:S01]  /*9040*/  FFMA.FTZ R84, R84, R21, -R31.reuse ;  /* 0x0000001554547223 */ /* 0x100fe2000001081f */
[----:B------:R-:W-:Y:S01]  /*9050*/  MUFU.EX2 R152, R152 ;  /* 0x0000009800987308 */ /* 0x000fe20000000800 */
        /* <DEDUP_REMOVED lines=20> */
[----:B0-----:R-:W-:Y:S01]  /*91a0*/  FMNMX.FTZ R29, R46, R27, !PT ;  /* 0x0000001b2e1d7209 */ /* 0x001fe20007810000 */
[-CC-:B------:R-:W-:Y:S01]  /*91b0*/  FFMA.FTZ R64, R64, R21.reuse, -R31.reuse ;  /* 0x0000001540407223 */ /* 0x180fe2000001081f */
[--C-:B------:R-:W-:Y:S01]  /*91c0*/  FFMA.FTZ R110, R110, R21, -R31.reuse ;  /* 0x000000156e6e7223 */ /* 0x100fe2000001081f */
[----:B------:R-:W-:Y:S01]  /*91d0*/  MUFU.EX2 R156, R156 ;  /* 0x0000009c009c7308 */ /* 0x000fe20000000800 */
[----:B------:R-:W-:Y:S01]  /*91e0*/  FMNMX.FTZ R29, R48, R29, !PT ;  /* 0x0000001d301d7209 */ /* 0x000fe20007810000 */
[-CC-:B------:R-:W-:Y:S01]  /*91f0*/  FFMA.FTZ R68, R68, R21.reuse, -R31.reuse ;  /* 0x0000001544447223 */ /* 0x180fe2000001081f */
[----:B------:R-:W-:-:S02]  /*9200*/  FFMA.FTZ R31, R112, R21, -R31 ;  /* 0x00000015701f7223 */ /* 0x000fc4000001081f */
[----:B------:R-:W-:-:S03]  /*9210*/  FMNMX.FTZ R29, R50, R29, !PT ;  /* 0x0000001d321d7209 */ /* 0x000fc60007810000 */
[----:B------:R-:W-:Y:S01]  /*9220*/  MUFU.EX2 R27, R82 ;  /* 0x00000052001b7308 */ /* 0x000fe20000000800 */
[----:B------:R-:W-:-:S04]  /*9230*/  FMNMX.FTZ R29, R52, R29, !PT ;  /* 0x0000001d341d7209 */ /* 0x000fc80007810000 */
[----:B------:R-:W-:-:S03]  /*9240*/  FMNMX.FTZ R29, R54, R29, !PT ;  /* 0x0000001d361d7209 */ /* 0x000fc60007810000 */
[----:B------:R-:W-:Y:S01]  /*9250*/  MUFU.EX2 R84, R84 ;  /* 0x0000005400547308 */ /* 0x000fe20000000800 */
[----:B------:R-:W-:-:S04]  /*9260*/  FMNMX.FTZ R29, R56, R29, !PT ;  /* 0x0000001d381d7209 */ /* 0x000fc80007810000 */
[----:B------:R-:W-:-:S03]  /*9270*/  FMNMX.FTZ R29, R58, R29, !PT ;  /* 0x0000001d3a1d7209 */ /* 0x000fc60007810000 */
[----:B------:R-:W0:Y:S01]  /*9280*/  MUFU.EX2 R33, R86 ;  /* 0x0000005600217308 */ /* 0x000e220000000800 */
[----:B------:R-:W-:-:S04]  /*9290*/  FMNMX.FTZ R29, R66, R29, !PT ;  /* 0x0000001d421d7209 */ /* 0x000fc80007810000 */
[----:B------:R-:W-:-:S03]  /*92a0*/  FMNMX.FTZ R29, R62, R29, !PT ;  /* 0x0000001d3e1d7209 */ /* 0x000fc60007810000 */
[----:B------:R-:W-:Y:S01]  /*92b0*/  MUFU.EX2 R88, R88 ;  /* 0x0000005800587308 */ /* 0x000fe20000000800 */
[----:B------:R-:W-:-:S04]  /*92c0*/  FMNMX.FTZ R29, R70, R29, !PT ;  /* 0x0000001d461d7209 */ /* 0x000fc80007810000 */
[----:B------:R-:W-:-:S03]  /*92d0*/  FMNMX.FTZ R29, R74, R29, !PT ;  /* 0x0000001d4a1d7209 */ /* 0x000fc60007810000 */
[----:B------:R-:W1:Y:S01]  /*92e0*/  MUFU.EX2 R35, R90 ;  /* 0x0000005a00237308 */ /* 0x000e620000000800 */
[----:B0-----:R-:W-:Y:S01]  /*92f0*/  F2FP.F16.F32.PACK_AB R158, R33, R84 ;  /* 0x00000054219e723e */ /* 0x001fe200000000ff */
[----:B------:R-:W0:Y:S06]  /*9300*/  SHFL.BFLY PT, R76, R29, 0x2, 0x1f ;  /* 0x0c401f001d4c7f89 */ /* 0x000e2c00000e0000 */
[----:B------:R-:W-:Y:S08]  /*9310*/  MUFU.EX2 R92, R92 ;  /* 0x0000005c005c7308 */ /* 0x000ff00000000800 */
[----:B------:R-:W3:Y:S01]  /*9320*/  MUFU.EX2 R37, R94 ;  /* 0x0000005e00257308 */ /* 0x000ee20000000800 */
[----:B-1----:R-:W-:-:S07]  /*9330*/  F2FP.F16.F32.PACK_AB R160, R35, R88 ;  /* 0x0000005823a0723e */ /* 0x002fce00000000ff */
[----:B------:R-:W-:Y:S01]  /*9340*/  MUFU.EX2 R96, R96 ;  /* 0x0000006000607308 */ /* 0x000fe20000000800 */
[----:B0-----:R-:W-:-:S05]  /*9350*/  FMNMX.FTZ R76, R29, R76, !PT ;  /* 0x0000004c1d4c7209 */ /* 0x001fca0007810000 */
[----:B------:R-:W0:Y:S02]  /*9360*/  SHFL.BFLY PT, R29, R76, 0x1, 0x1f ;  /* 0x0c201f004c1d7f89 */ /* 0x000e2400000e0000 */
[----:B------:R-:W1:Y:S01]  /*9370*/  MUFU.EX2 R39, R98 ;  /* 0x0000006200277308 */ /* 0x000e620000000800 */
[----:B---3--:R-:W-:-:S07]  /*9380*/  F2FP.F16.F32.PACK_AB R162, R37, R92 ;  /* 0x0000005c25a2723e */ /* 0x008fce00000000ff */
[----:B------:R-:W-:Y:S08]  /*9390*/  MUFU.EX2 R100, R100 ;  /* 0x0000006400647308 */ /* 0x000ff00000000800 */
[----:B------:R-:W3:Y:S01]  /*93a0*/  MUFU.EX2 R41, R102 ;  /* 0x0000006600297308 */ /* 0x000ee20000000800 */
[----:B-1----:R-:W-:Y:S02]  /*93b0*/  F2FP.F16.F32.PACK_AB R164, R39, R96 ;  /* 0x0000006027a4723e */ /* 0x002fe400000000ff */
[----:B0-----:R-:W-:-:S05]  /*93c0*/  FMNMX.FTZ R178, R76, R29, !PT ;  /* 0x0000001d4cb27209 */ /* 0x001fca0007810000 */
[----:B------:R-:W-:Y:S01]  /*93d0*/  MUFU.EX2 R104, R104 ;  /* 0x0000006800687308 */ /* 0x000fe20000000800 */
[C---:B------:R-:W-:Y:S01]  /*93e0*/  FSETP.NEU.FTZ.AND P1, PT, R178.reuse, -INF , PT ;  /* 0xff800000b200780b */ /* 0x040fe20003f3d000 */
[----:B------:R-:W-:-:S06]  /*93f0*/  FMUL.FTZ R47, R178, R21 ;  /* 0x00000015b22f7220 */ /* 0x000fcc0000410000 */
[----:B------:R-:W0:Y:S01]  /*9400*/  MUFU.EX2 R43, R106 ;  /* 0x0000006a002b7308 */ /* 0x000e220000000800 */
[----:B------:R-:W-:Y:S02]  /*9410*/  FSEL R47, R47, RZ, P1 ;  /* 0x000000ff2f2f7208 */ /* 0x000fe40000800000 */
[----:B------:R-:W-:Y:S02]  /*9420*/  ISETP.NE.AND P1, PT, R73, RZ, PT ;  /* 0x000000ff4900720c */ /* 0x000fe40003f25270 */
[----:B------:R-:W1:Y:S01]  /*9430*/  S2R R73, SR_TID.X ;  /* 0x0000000000497919 */ /* 0x000e620000002100 */
[-CC-:B------:R-:W-:Y:S01]  /*9440*/  FFMA.FTZ R14, R14, R21.reuse, -R47.reuse ;  /* 0x000000150e0e7223 */ /* 0x180fe2000001082f */
[-CC-:B------:R-:W-:Y:S01]  /*9450*/  FFMA.FTZ R13, R13, R21.reuse, -R47.reuse ;  /* 0x000000150d0d7223 */ /* 0x180fe2000001082f */
[-CC-:B------:R-:W-:Y:S01]  /*9460*/  FFMA.FTZ R24, R24, R21.reuse, -R47.reuse ;  /* 0x0000001518187223 */ /* 0x180fe2000001082f */
[-CC-:B------:R-:W-:Y:S01]  /*9470*/  FFMA.FTZ R26, R26, R21.reuse, -R47.reuse ;  /* 0x000000151a1a7223 */ /* 0x180fe2000001082f */
[-CC-:B------:R-:W-:Y:S01]  /*9480*/  FFMA.FTZ R28, R28, R21.reuse, -R47.reuse ;  /* 0x000000151c1c7223 */ /* 0x180fe2000001082f */
[----:B------:R4:W-:Y:S01]  /*9490*/  MUFU.EX2 R153, R13 ;  /* 0x0000000d00997308 */ /* 0x0009e20000000800 */
[-CC-:B------:R-:W-:Y:S01]  /*94a0*/  FFMA.FTZ R30, R30, R21.reuse, -R47.reuse ;  /* 0x000000151e1e7223 */ /* 0x180fe2000001082f */
[-CC-:B------:R-:W-:Y:S01]  /*94b0*/  FFMA.FTZ R32, R32, R21.reuse, -R47.reuse ;  /* 0x0000001520207223 */ /* 0x180fe2000001082f */
[-CC-:B------:R-:W-:Y:S01]  /*94c0*/  FFMA.FTZ R34, R34, R21.reuse, -R47.reuse ;  /* 0x0000001522227223 */ /* 0x180fe2000001082f */
[-CC-:B------:R-:W-:Y:S01]  /*94d0*/  FFMA.FTZ R36, R36, R21.reuse, -R47.reuse ;  /* 0x0000001524247223 */ /* 0x180fe2000001082f */
[-CC-:B------:R-:W-:Y:S01]  /*94e0*/  FFMA.FTZ R38, R38, R21.reuse, -R47.reuse ;  /* 0x0000001526267223 */ /* 0x180fe2000001082f */
[-CC-:B------:R-:W-:Y:S01]  /*94f0*/  FFMA.FTZ R40, R40, R21.reuse, -R47.reuse ;  /* 0x0000001528287223 */ /* 0x180fe2000001082f */
[-C--:B------:R-:W-:Y:S01]  /*9500*/  FFMA.FTZ R42, R42, R21.reuse, -R47 ;  /* 0x000000152a2a7223 */ /* 0x080fe2000001082f */
[----:B------:R-:W2:Y:S01]  /*9510*/  MUFU.EX2 R14, R14 ;  /* 0x0000000e000e7308 */ /* 0x000ea20000000800 */
[----:B----4-:R-:W-:Y:S01]  /*9520*/  FADD.FTZ R13, R152, R15 ;  /* 0x0000000f980d7221 */ /* 0x010fe20000010000 */
[-CC-:B------:R-:W-:Y:S01]  /*9530*/  FFMA.FTZ R44, R44, R21.reuse, -R47.reuse ;  /* 0x000000152c2c7223 */ /* 0x180fe2000001082f */
[-CC-:B------:R-:W-:Y:S01]  /*9540*/  FFMA.FTZ R46, R46, R21.reuse, -R47.reuse ;  /* 0x000000152e2e7223 */ /* 0x180fe2000001082f */
[-CC-:B------:R-:W-:Y:S01]  /*9550*/  FFMA.FTZ R48, R48, R21.reuse, -R47.reuse ;  /* 0x0000001530307223 */ /* 0x180fe2000001082f */
[-CC-:B------:R-:W-:Y:S01]  /*9560*/  FFMA.FTZ R50, R50, R21.reuse, -R47.reuse ;  /* 0x0000001532327223 */ /* 0x180fe2000001082f */
[-CC-:B------:R-:W-:Y:S01]  /*9570*/  FFMA.FTZ R52, R52, R21.reuse, -R47.reuse ;  /* 0x0000001534347223 */ /* 0x180fe2000001082f */
[-CC-:B------:R-:W-:Y:S01]  /*9580*/  FFMA.FTZ R54, R54, R21.reuse, -R47.reuse ;  /* 0x0000001536367223 */ /* 0x180fe2000001082f */
[----:B------:R-:W4:Y:S01]  /*9590*/  MUFU.EX2 R24, R24 ;  /* 0x0000001800187308 */ /* 0x000f220000000800 */
[-CC-:B------:R-:W-:Y:S01]  /*95a0*/  FFMA.FTZ R56, R56, R21.reuse, -R47.reuse ;  /* 0x0000001538387223 */ /* 0x180fe2000001082f */
[----:B------:R-:W-:Y:S01]  /*95b0*/  F2FP.F16.F32.PACK_AB R152, R15, R152 ;  /* 0x000000980f98723e */ /* 0x000fe200000000ff */
[-CC-:B------:R-:W-:Y:S01]  /*95c0*/  FFMA.FTZ R58, R58, R21.reuse, -R47.reuse ;  /* 0x000000153a3a7223 */ /* 0x180fe2000001082f */
[-CC-:B------:R-:W-:Y:S01]  /*95d0*/  FFMA.FTZ R66, R66, R21.reuse, -R47.reuse ;  /* 0x0000001542427223 */ /* 0x180fe2000001082f */
[-CC-:B------:R-:W-:Y:S01]  /*95e0*/  FFMA.FTZ R62, R62, R21.reuse, -R47.reuse ;  /* 0x000000153e3e7223 */ /* 0x180fe2000001082f */
[-CC-:B------:R-:W-:Y:S01]  /*95f0*/  FFMA.FTZ R70, R70, R21.reuse, -R47.reuse ;  /* 0x0000001546467223 */ /* 0x180fe2000001082f */
[----:B------:R-:W-:Y:S01]  /*9600*/  FFMA.FTZ R47, R74, R21, -R47 ;  /* 0x000000154a2f7223 */ /* 0x000fe2000001082f */
[----:B------:R2:W4:Y:S01]  /*9610*/  MUFU.EX2 R155, R26 ;  /* 0x0000001a009b7308 */ /* 0x0005220000000800 */
[----:B---3--:R-:W-:-:S02]  /*9620*/  F2FP.F16.F32.PACK_AB R166, R41, R100 ;  /* 0x0000006429a6723e */ /* 0x008fc400000000ff */
[----:B-1----:R-:W-:Y:S02]  /*9630*/  SHF.R.U32.HI R73, RZ, 0x7, R73 ;  /* 0x00000007ff497819 */ /* 0x002fe40000011649 */
[----:B0-----:R-:W-:Y:S02]  /*9640*/  F2FP.F16.F32.PACK_AB R168, R43, R104 ;  /* 0x000000682ba8723e */ /* 0x001fe400000000ff */
[----:B------:R-:W-:Y:S01]  /*9650*/  IADD3 R180, -R73, 0xb, RZ ;  /* 0x0000000b49b47810 */ /* 0x000fe20007ffe1ff */
[----:B------:R-:W0:Y:S01]  /*9660*/  MUFU.EX2 R28, R28 ;  /* 0x0000001c001c7308 */ /* 0x000e220000000800 */
[----:B--2---:R-:W-:Y:S01]  /*9670*/  FADD.FTZ R26, R154, R13 ;  /* 0x0000000d9a1a7221 */ /* 0x004fe20000010000 */
[----:B------:R-:W-:-:S03]  /*9680*/  F2FP.F16.F32.PACK_AB R154, R25, R154 ;  /* 0x0000009a199a723e */ /* 0x000fc600000000ff */
[----:B------:R-:W-:-:S03]  /*9690*/  FADD.FTZ R13, R25, R26 ;  /* 0x0000001a190d7221 */ /* 0x000fc60000010000 */
[----:B------:R1:W2:Y:S01]  /*96a0*/  MUFU.EX2 R157, R30 ;  /* 0x0000001e009d7308 */ /* 0x0002a20000000800 */
[----:B------:R-:W-:Y:S01]  /*96b0*/  FADD.FTZ R26, R156, R13 ;  /* 0x0000000d9c1a7221 */ /* 0x000fe20000010000 */
[----:B------:R-:W-:Y:S01]  /*96c0*/  FADD.FTZ R13, R14, R153 ;  /* 0x000000990e0d7221 */ /* 0x000fe20000010000 */
[----:B------:R-:W-:Y:S02]  /*96d0*/  F2FP.F16.F32.PACK_AB R153, R153, R14 ;  /* 0x0000000e9999723e */ /* 0x000fe400000000ff */
[----:B------:R-:W-:Y:S01]  /*96e0*/  FADD.FTZ R49, R27, R26 ;  /* 0x0000001a1b317221 */ /* 0x000fe20000010000 */
[----:B----4-:R-:W-:Y:S01]  /*96f0*/  FADD.FTZ R26, R24, R13 ;  /* 0x0000000d181a7221 */ /* 0x010fe20000010000 */
[----:B------:R-:W-:Y:S01]  /*9700*/  @!P1 VIADD R13, R3, 0x22840 ;  /* 0x00022840030d9836 */ /* 0x000fe20000000000 */
[----:B------:R-:W3:Y:S01]  /*9710*/  MUFU.EX2 R32, R32 ;  /* 0x0000002000207308 */ /* 0x000ee20000000800 */
[----:B-1----:R-:W-:Y:S01]  /*9720*/  FADD.FTZ R30, R84, R49 ;  /* 0x00000031541e7221 */ /* 0x002fe20000010000 */
[----:B------:R-:W-:Y:S01]  /*9730*/  FADD.FTZ R49, R155, R26 ;  /* 0x0000001a9b317221 */ /* 0x000fe20000010000 */
[----:B------:R-:W-:-:S02]  /*9740*/  F2FP.F16.F32.PACK_AB R156, R27, R156 ;  /* 0x0000009c1b9c723e */ /* 0x000fc400000000ff */
[----:B------:R-:W-:Y:S01]  /*9750*/  FADD.FTZ R51, R33, R30 ;  /* 0x0000001e21337221 */ /* 0x000fe20000010000 */
[----:B0-----:R-:W-:Y:S01]  /*9760*/  FADD.FTZ R26, R28, R49 ;  /* 0x000000311c1a7221 */ /* 0x001fe20000010000 */
[----:B------:R-:W-:Y:S01]  /*9770*/  @!P1 PRMT R13, RZ, 0x654, R13 ;  /* 0x00000654ff0d9816 */ /* 0x000fe2000000000d */
[----:B------:R-:W0:Y:S01]  /*9780*/  MUFU.EX2 R159, R34 ;  /* 0x00000022009f7308 */ /* 0x000e220000000800 */
[----:B------:R-:W-:Y:S01]  /*9790*/  FADD.FTZ R30, R88, R51 ;  /* 0x00000033581e7221 */ /* 0x000fe20000010000 */
[----:B--2---:R-:W-:Y:S01]  /*97a0*/  FADD.FTZ R49, R157, R26 ;  /* 0x0000001a9d317221 */ /* 0x004fe20000010000 */
[----:B------:R1:W-:Y:S06]  /*97b0*/  BAR.ARV R180, 0x100 ;  /* 0x000400b40000751d */ /* 0x0003ec0000002000 */
[----:B------:R-:W2:Y:S01]  /*97c0*/  MUFU.EX2 R36, R36 ;  /* 0x0000002400247308 */ /* 0x000ea20000000800 */
[----:B------:R-:W-:Y:S01]  /*97d0*/  FADD.FTZ R51, R35, R30 ;  /* 0x0000001e23337221 */ /* 0x000fe20000010000 */
[----:B---3--:R-:W-:Y:S01]  /*97e0*/  FADD.FTZ R26, R32, R49 ;  /* 0x00000031201a7221 */ /* 0x008fe20000010000 */
[----:B------:R3:W-:Y:S01]  /*97f0*/  @!P1 SYNCS.ARRIVE.TRANS64.RED.A1T0 RZ, [R13+URZ], RZ ;  /* 0x000000ff0dff99a7 */ /* 0x0007e2000810043f */
[----:B------:R-:W-:Y:S01]  /*9800*/  F2FP.F16.F32.PACK_AB R155, R155, R24 ;  /* 0x000000189b9b723e */ /* 0x000fe200000000ff */
[----:B------:R-:W-:Y:S01]  /*9810*/  FADD.FTZ R30, R92, R51 ;  /* 0x000000335c1e7221 */ /* 0x000fe20000010000 */
[----:B------:R-:W-:-:S02]  /*9820*/  F2FP.F16.F32.PACK_AB R157, R157, R28 ;  /* 0x0000001c9d9d723e */ /* 0x000fc400000000ff */
[----:B------:R-:W3:Y:S01]  /*9830*/  MUFU.EX2 R161, R38 ;  /* 0x0000002600a17308 */ /* 0x000ee20000000800 */
[----:B0-----:R-:W-:Y:S01]  /*9840*/  FADD.FTZ R49, R159, R26 ;  /* 0x0000001a9f317221 */ /* 0x001fe20000010000 */
[----:B------:R-:W-:Y:S01]  /*9850*/  FADD.FTZ R51, R37, R30 ;  /* 0x0000001e25337221 */ /* 0x000fe20000010000 */
[----:B------:R-:W-:-:S03]  /*9860*/  F2FP.F16.F32.PACK_AB R159, R159, R32 ;  /* 0x000000209f9f723e */ /* 0x000fc600000000ff */
[----:B------:R-:W-:Y:S02]  /*9870*/  FADD.FTZ R30, R96, R51 ;  /* 0x00000033601e7221 */ /* 0x000fe40000010000 */
[----:B------:R-:W0:Y:S01]  /*9880*/  MUFU.EX2 R40, R40 ;  /* 0x0000002800287308 */ /* 0x000e220000000800 */
[----:B--2---:R-:W-:Y:S01]  /*9890*/  FADD.FTZ R26, R36, R49 ;  /* 0x00000031241a7221 */ /* 0x004fe20000010000 */
[----:B------:R-:W-:-:S04]  /*98a0*/  FADD.FTZ R49, R39, R30 ;  /* 0x0000001e27317221 */ /* 0x000fc80000010000 */
[----:B------:R-:W-:Y:S02]  /*98b0*/  FADD.FTZ R30, R100, R49 ;  /* 0x00000031641e7221 */ /* 0x000fe40000010000 */
[----:B------:R-:W2:Y:S01]  /*98c0*/  MUFU.EX2 R163, R42 ;  /* 0x0000002a00a37308 */ /* 0x000ea20000000800 */
[----:B---3--:R-:W-:Y:S01]  /*98d0*/  FADD.FTZ R13, R161, R26 ;  /* 0x0000001aa10d7221 */ /* 0x008fe20000010000 */
[----:B------:R-:W-:Y:S01]  /*98e0*/  FADD.FTZ R49, R41, R30 ;  /* 0x0000001e29317221 */ /* 0x000fe20000010000 */
[----:B------:R-:W-:-:S03]  /*98f0*/  F2FP.F16.F32.PACK_AB R161, R161, R36 ;  /* 0x00000024a1a1723e */ /* 0x000fc600000000ff */
[----:B------:R-:W-:Y:S02]  /*9900*/  FADD.FTZ R30, R104, R49 ;  /* 0x00000031681e7221 */ /* 0x000fe40000010000 */
[----:B------:R-:W3:Y:S01]  /*9910*/  MUFU.EX2 R44, R44 ;  /* 0x0000002c002c7308 */ /* 0x000ee20000000800 */
[----:B0-----:R-:W-:Y:S01]  /*9920*/  FADD.FTZ R26, R40, R13 ;  /* 0x0000000d281a7221 */ /* 0x001fe20000010000 */
[----:B------:R-:W-:-:S06]  /*9930*/  FADD.FTZ R15, R43, R30 ;  /* 0x0000001e2b0f7221 */ /* 0x000fcc0000010000 */
[----:B------:R-:W0:Y:S01]  /*9940*/  MUFU.EX2 R165, R46 ;  /* 0x0000002e00a57308 */ /* 0x000e220000000800 */
[C---:B--2---:R-:W-:Y:S01]  /*9950*/  FADD.FTZ R13, R163.reuse, R26 ;  /* 0x0000001aa30d7221 */ /* 0x044fe20000010000 */
[----:B------:R-:W-:-:S06]  /*9960*/  F2FP.F16.F32.PACK_AB R163, R163, R40 ;  /* 0x00000028a3a3723e */ /* 0x000fcc00000000ff */
[----:B------:R-:W2:Y:S01]  /*9970*/  MUFU.EX2 R48, R48 ;  /* 0x0000003000307308 */ /* 0x000ea20000000800 */
[----:B---3--:R-:W-:-:S07]  /*9980*/  FADD.FTZ R26, R44, R13 ;  /* 0x0000000d2c1a7221 */ /* 0x008fce0000010000 */
        /* <DEDUP_REMOVED lines=8> */
[C---:B0-----:R-:W-:Y:S01]  /*9a10*/  FADD.FTZ R13, R167.reuse, R26 ;  /* 0x0000001aa70d7221 */ /* 0x041fe20000010000 */
[----:B------:R-:W-:-:S06]  /*9a20*/  F2FP.F16.F32.PACK_AB R167, R167, R48 ;  /* 0x00000030a7a7723e */ /* 0x000fcc00000000ff */
        /* <DEDUP_REMOVED lines=11> */
[C---:B---3--:R-:W-:Y:S01]  /*9ae0*/  FADD.FTZ R15, R29.reuse, R30 ;  /* 0x0000001e1d0f7221 */ /* 0x048fe20000010000 */
[----:B------:R-:W-:-:S06]  /*9af0*/  F2FP.F16.F32.PACK_AB R172, R29, R64 ;  /* 0x000000401dac723e */ /* 0x000fcc00000000ff */
[----:B------:R-:W3:Y:S01]  /*9b00*/  MUFU.EX2 R171, R58 ;  /* 0x0000003a00ab7308 */ /* 0x000ee20000000800 */
[----:B0-----:R-:W-:-:S07]  /*9b10*/  FADD.FTZ R26, R56, R13 ;  /* 0x0000000d381a7221 */ /* 0x001fce0000010000 */
        /* <DEDUP_REMOVED lines=8> */
[C---:B--2---:R-:W-:Y:S01]  /*9ba0*/  FADD.FTZ R15, R173.reuse, R14 ;  /* 0x0000000ead0f7221 */ /* 0x044fe20000010000 */
[----:B------:R-:W-:-:S06]  /*9bb0*/  F2FP.F16.F32.PACK_AB R173, R173, R66 ;  /* 0x00000042adad723e */ /* 0x000fcc00000000ff */
[----:B------:R-:W2:Y:S01]  /*9bc0*/  MUFU.EX2 R47, R47 ;  /* 0x0000002f002f7308 */ /* 0x000ea20000000800 */
[----:B---3--:R-:W-:Y:S01]  /*9bd0*/  FADD.FTZ R14, R70, R15 ;  /* 0x0000000f460e7221 */ /* 0x008fe20000010000 */
[C---:B0-----:R-:W-:Y:S01]  /*9be0*/  FADD.FTZ R13, R31.reuse, R30 ;  /* 0x0000001e1f0d7221 */ /* 0x041fe20000010000 */
[----:B------:R-:W-:Y:S02]  /*9bf0*/  F2FP.F16.F32.PACK_AB R174, R31, R68 ;  /* 0x000000441fae723e */ /* 0x000fe400000000ff */
[C---:B--2---:R-:W-:Y:S01]  /*9c00*/  FADD.FTZ R14, R47.reuse, R14 ;  /* 0x0000000e2f0e7221 */ /* 0x044fe20000010000 */
[----:B------:R-:W-:Y:S01]  /*9c10*/  F2FP.F16.F32.PACK_AB R175, R47, R70 ;  /* 0x000000462faf723e */ /* 0x000fe200000000ff */
[----:B-1----:R-:W-:Y:S06]  /*9c20*/  @!P0 BRA `(.L_x_527) ;  /* 0x0000000000048947 */ /* 0x002fec0003800000 */
[----:B------:R-:W-:Y:S01]  /*9c30*/  BPT.TRAP 0x1 ;  /* 0x000000040000795c */ /* 0x000fe20000300000 */
.L_x_527:
[----:B------:R0:W1:Y:S01]  /*9c40*/  SYNCS.PHASECHK.TRANS64.TRYWAIT P2, [R3+URZ+0x22850], R72 ;  /* 0x02285048030075a7 */ /* 0x000062000804017f */
[----:B------:R-:W-:Y:S05]  /*9c50*/  @!P0 BRA `(.L_x_528) ;  /* 0x0000000000048947 */ /* 0x000fea0003800000 */
[----:B------:R-:W-:Y:S01]  /*9c60*/  BPT.TRAP 0x1 ;  /* 0x000000040000795c */ /* 0x000fe20000300000 */
.L_x_528:
[----:B------:R-:W-:Y:S04]  /*9c70*/  BSSY B0, `(.L_x_529) ;  /* 0x0000004000007945 */ /* 0x000fe80003800000 */
[----:B-1----:R-:W-:Y:S05]  /*9c80*/  @P2 BRA `(.L_x_530) ;  /* 0x0000000000082947 */ /* 0x002fea0003800000 */
[----:B------:R-:W1:Y:S02]  /*9c90*/  SYNCS.PHASECHK.TRANS64.TRYWAIT P2, [R3+URZ+0x22850], R72 ;  /* 0x02285048030075a7 */ /* 0x000e64000804017f */
[----:B-1----:R-:W-:Y:S05]  /*9ca0*/  @!P2 BRA `(.L_x_531) ;  /* 0x000000b8008ca947 */ /* 0x002fea0003800000 */
.L_x_530:
[----:B------:R-:W-:Y:S05]  /*9cb0*/  BSYNC B0 ;  /* 0x0000000000007941 */ /* 0x000fea0003800000 */
.L_x_529:
[----:B------:R-:W-:Y:S05]  /*9cc0*/  WARPSYNC.ALL ;  /* 0x0000000000007948 */ /* 0x000fea0003800000 */
[----:B------:R-:W-:Y:S01]  /*9cd0*/  R2UR UR4, R18 ;  /* 0x00000000120472ca */ /* 0x000fe200000e0000 */
[----:B------:R2:W-:Y:S01]  /*9ce0*/  BAR.SYNC.DEFER_BLOCKING R12, 0x100 ;  /* 0x0004000c0000751d */ /* 0x0005e20000010000 */
[----:B------:R-:W-:Y:S01]  /*9cf0*/  IMAD.MOV.U32 R183, RZ, RZ, 0xc00 ;  /* 0x00000c00ffb77424 */ /* 0x000fe200078e00ff */
[----:B------:R-:W-:Y:S01]  /*9d00*/  ISETP.GE.AND P2, PT, R176, 0x61, PT ;  /* 0x00000061b000780c */ /* 0x000fe20003f46270 */
[----:B01----:R-:W-:-:S03]  /*9d10*/  @!P1 VIADD R3, R3, 0x22860 ;  /* 0x0002286003039836 */ /* 0x003fc60000000000 */
[----:B------:R-:W-:Y:S01]  /*9d20*/  ULDC UR47, c[0x0][0x9d8] ;  /* 0x00027600002f7ab9 */ /* 0x000fe20000000800 */
[----:B------:R-:W-:Y:S01]  /*9d30*/  ULDC UR46, c[0x0][0x988] ;  /* 0x00026200002e7ab9 */ /* 0x000fe20000000800 */
[----:B------:R-:W-:-:S04]  /*9d40*/  @!P1 PRMT R3, RZ, 0x654, R3 ;  /* 0x00000654ff039816 */ /* 0x000fc80000000003 */
[----:B------:R-:W-:-:S04]  /*9d50*/  UIADD3 UR4, UR4, 0x400, URZ ;  /* 0x0000040004047890 */ /* 0x000fc8000fffe03f */
[----:B------:R-:W-:-:S04]  /*9d60*/  USHF.R.U32.HI UR4, URZ, 0x4, UR4 ;  /* 0x000000043f047899 */ /* 0x000fc80008011604 */
[----:B------:R-:W-:-:S04]  /*9d70*/  ULOP3.LUT UR4, UR4, 0x3fff, URZ, 0xc0, !UPT ;  /* 0x00003fff04047892 */ /* 0x000fc8000f8ec03f */
[----:B------:R-:W-:Y:S01]  /*9d80*/  ULOP3.LUT UR37, UR4, 0x3000000, URZ, 0xfc, !UPT ;  /* 0x0300000004257892 */ /* 0x000fe2000f8efc3f */
[----:B------:R-:W-:-:S05]  /*9d90*/  WARPGROUP.ARRIVE ;  /* 0x00000000000079c5 */ /* 0x000fca0000000000 */
[----:B------:R-:W-:Y:S01]  /*9da0*/  IMAD R182, R22, R183, UR37 ;  /* 0x0000002516b67e24 */ /* 0x000fe2000f8e02b7 */
[----:B------:R-:W-:-:S04]  /*9db0*/  MOV R183, 0x40000040 ;  /* 0x4000004000b77802 */ /* 0x000fc80000000f00 */
[----:B------:R-:W-:Y:S02]  /*9dc0*/  R2UR UR6, R182 ;  /* 0x00000000b60672ca */ /* 0x000fe400000e0000 */
[----:B------:R-:W-:Y:S01]  /*9dd0*/  R2UR UR7, R183 ;  /* 0x00000000b70772ca */ /* 0x000fe200000e0000 */
[----:B------:R-:W-:-:S12]  /*9de0*/  IMAD.MOV.U32 R183, RZ, RZ, 0x40000040 ;  /* 0x40000040ffb77424 */ /* 0x000fd800078e00ff */
[----:B------:R-:W-:Y:S03]  /*9df0*/  HGMMA.64x256x16.F32 R24, R152, gdesc[UR4].tnspB, RZ, !UPT, gsb0 ;  /* 0x43e0000498187df0 */ /* 0x000fe6000c0008ff */
[----:B------:R-:W-:Y:S02]  /*9e00*/  WARPGROUP.DEPBAR.LE gsb0, 0x0 ;  /* 0x00008000000079c5 */ /* 0x000fe40000010000 */
[----:B------:R-:W-:Y:S01]  /*9e10*/  VIADD R152, R182, 0x80 ;  /* 0x00000080b6987836 */ /* 0x000fe20000000000 */
[----:B------:R-:W-:Y:S01]  /*9e20*/  WARPGROUP.ARRIVE ;  /* 0x00000000000079c5 */ /* 0x000fe20000000000 */
[----:B------:R-:W-:-:S03]  /*9e30*/  IMAD.MOV.U32 R153, RZ, RZ, 0x40000040 ;  /* 0x40000040ff997424 */ /* 0x000fc600078e00ff */
[----:B------:R-:W-:Y:S01]  /*9e40*/  R2UR UR6, R152 ;  /* 0x00000000980672ca */ /* 0x000fe200000e0000 */
[----:B------:R-:W-:Y:S01]  /*9e50*/  VIADD R152, R182, 0x100 ;  /* 0x00000100b6987836 */ /* 0x000fe20000000000 */
[----:B------:R-:W-:Y:S02]  /*9e60*/  R2UR UR7, R153 ;  /* 0x00000000990772ca */ /* 0x000fe400000e0000 */
[----:B------:R-:W-:-:S14]  /*9e70*/  MOV R153, 0x40000040 ;  /* 0x4000004000997802 */ /* 0x000fdc0000000f00 */
[----:B------:R-:W-:Y:S01]  /*9e80*/  HGMMA.64x256x16.F32 R24, R156, gdesc[UR4].tnspB, R24, gsb0 ;  /* 0x43e000049c187df0 */ /* 0x000fe20008000818 */
[----:B------:R-:W-:Y:S01]  /*9e90*/  R2UR UR6, R152 ;  /* 0x00000000980672ca */ /* 0x000fe200000e0000 */
[----:B------:R-:W-:Y:S01]  /*9ea0*/  VIADD R152, R182, 0x180 ;  /* 0x00000180b6987836 */ /* 0x000fe20000000000 */
[----:B------:R-:W-:Y:S01]  /*9eb0*/  R2UR UR7, R153 ;  /* 0x00000000990772ca */ /* 0x000fe200000e0000 */
[----:B------:R-:W-:Y:S01]  /*9ec0*/  IMAD.MOV.U32 R153, RZ, RZ, 0x40000040 ;  /* 0x40000040ff997424 */ /* 0x000fe200078e00ff */
[----:B------:R-:W-:Y:S02]  /*9ed0*/  WARPGROUP.DEPBAR.LE gsb0, 0x0 ;  /* 0x00008000000079c5 */ /* 0x000fe40000010000 */
[----:B------:R-:W-:-:S15]  /*9ee0*/  WARPGROUP.ARRIVE ;  /* 0x00000000000079c5 */ /* 0x000fde0000000000 */
[----:B------:R-:W-:-:S06]  /*9ef0*/  NOP ;  /* 0x0000000000007918 */ /* 0x000fcc0000000000 */
[----:B------:R-:W-:Y:S01]  /*9f00*/  HGMMA.64x256x16.F32 R24, R160, gdesc[UR4].tnspB, R24, gsb0 ;  /* 0x43e00004a0187df0 */ /* 0x000fe20008000818 */
[----:B------:R-:W-:Y:S01]  /*9f10*/  R2UR UR6, R152 ;  /* 0x00000000980672ca */ /* 0x000fe200000e0000 */
[C---:B------:R-:W-:Y:S01]  /*9f20*/  VIADD R152, R182.reuse, 0x200 ;  /* 0x00000200b6987836 */ /* 0x040fe20000000000 */
[----:B------:R-:W-:Y:S01]  /*9f30*/  R2UR UR7, R153 ;  /* 0x00000000990772ca */ /* 0x000fe200000e0000 */
[----:B------:R-:W-:Y:S01]  /*9f40*/  VIADD R182, R182, 0x280 ;  /* 0x00000280b6b67836 */ /* 0x000fe20000000000 */
[----:B------:R-:W-:Y:S01]  /*9f50*/  MOV R153, 0x40000040 ;  /* 0x4000004000997802 */ /* 0x000fe20000000f00 */
[----:B------:R-:W-:Y:S02]  /*9f60*/  WARPGROUP.DEPBAR.LE gsb0, 0x0 ;  /* 0x00008000000079c5 */ /* 0x000fe40000010000 */
[----:B------:R-:W-:-:S15]  /*9f70*/  WARPGROUP.ARRIVE ;  /* 0x00000000000079c5 */ /* 0x000fde0000000000 */
[----:B------:R-:W-:-:S05]  /*9f80*/  NOP ;  /* 0x0000000000007918 */ /* 0x000fca0000000000 */
[----:B------:R-:W-:Y:S01]  /*9f90*/  HGMMA.64x256x16.F32 R24, R164, gdesc[UR4].tnspB, R24, gsb0 ;  /* 0x43e00004a4187df0 */ /* 0x000fe20008000818 */
[----:B------:R-:W-:Y:S02]  /*9fa0*/  R2UR UR6, R152 ;  /* 0x00000000980672ca */ /* 0x000fe400000e0000 */
[----:B------:R-:W-:Y:S01]  /*9fb0*/  R2UR UR7, R153 ;  /* 0x00000000990772ca */ /* 0x000fe200000e0000 */
[----:B------:R-:W-:Y:S02]  /*9fc0*/  WARPGROUP.DEPBAR.LE gsb0, 0x0 ;  /* 0x00008000000079c5 */ /* 0x000fe40000010000 */
[----:B------:R-:W-:-:S15]  /*9fd0*/  WARPGROUP.ARRIVE ;  /* 0x00000000000079c5 */ /* 0x000fde0000000000 */
[----:B------:R-:W-:-:S07]  /*9fe0*/  NOP ;  /* 0x0000000000007918 */ /* 0x000fce0000000000 */
[----:B------:R-:W-:Y:S01]  /*9ff0*/  HGMMA.64x256x16.F32 R24, R168, gdesc[UR4].tnspB, R24, gsb0 ;  /* 0x43e00004a8187df0 */ /* 0x000fe20008000818 */
[----:B------:R-:W-:Y:S02]  /*a000*/  R2UR UR6, R182 ;  /* 0x00000000b60672ca */ /* 0x000fe400000e0000 */
[----:B------:R-:W-:Y:S01]  /*a010*/  R2UR UR7, R183 ;  /* 0x00000000b70772ca */ /* 0x000fe200000e0000 */
[----:B------:R-:W-:Y:S02]  /*a020*/  WARPGROUP.DEPBAR.LE gsb0, 0x0 ;  /* 0x00008000000079c5 */ /* 0x000fe40000010000 */
[----:B------:R-:W-:-:S15]  /*a030*/  WARPGROUP.ARRIVE ;  /* 0x00000000000079c5 */ /* 0x000fde0000000000 */
[----:B------:R-:W-:-:S07]  /*a040*/  NOP ;  /* 0x0000000000007918 */ /* 0x000fce0000000000 */
[----:B------:R-:W-:Y:S03]  /*a050*/  HGMMA.64x256x16.F32 R24, R172, gdesc[UR4].tnspB, R24, gsb0 ;  /* 0x43e00004ac187df0 */ /* 0x000fe60008000818 */
[----:B------:R-:W-:Y:S02]  /*a060*/  WARPGROUP.DEPBAR.LE gsb0, 0x0 ;  /* 0x00008000000079c5 */ /* 0x000fe40000010000 */
[----:B------:R2:W-:Y:S01]  /*a070*/  @!P1 SYNCS.ARRIVE.TRANS64.RED.A1T0 RZ, [R3+URZ], RZ ;  /* 0x000000ff03ff99a7 */ /* 0x0005e2000810043f */
[----:B------:R-:W-:Y:S05]  /*a080*/  @!P2 BRA `(.L_x_532) ;  /* 0x000000240038a947 */ /* 0x000fea0003800000 */
[----:B--2---:R-:W-:Y:S01]  /*a090*/  IADD3 R3, R177, -0x2, RZ ;  /* 0xfffffffeb1037810 */ /* 0x004fe20007ffe0ff */
[----:B------:R-:W-:Y:S02]  /*a0a0*/  IMAD.MOV.U32 R220, RZ, RZ, R178 ;  /* 0x000000ffffdc7224 */ /* 0x000fe400078e00b2 */
[----:B------:R-:W-:-:S07]  /*a0b0*/  IMAD.MOV.U32 R221, RZ, RZ, R20 ;  /* 0x000000ffffdd7224 */ /* 0x000fce00078e0014 */
.L_x_542:
[----:B------:R-:W-:Y:S01]  /*a0c0*/  VIADD R22, R22, 0x1 ;  /* 0x0000000116167836 */ /* 0x000fe20000000000 */
[----:B------:R-:W-:Y:S05]  /*a0d0*/  YIELD ;  /* 0x0000000000007946 */ /* 0x000fea0003800000 */
[----:B------:R-:W-:Y:S02]  /*a0e0*/  ISETP.NE.AND P3, PT, R22, 0x2, PT ;  /* 0x000000021600780c */ /* 0x000fe40003f65270 */
[----:B------:R-:W-:Y:S02]  /*a0f0*/  ISETP.GT.AND P2, PT, R3, RZ, PT ;  /* 0x000000ff0300720c */ /* 0x000fe40003f44270 */
[----:B0-----:R-:W-:-:S02]  /*a100*/  SEL R15, RZ, 0x1, P3 ;  /* 0x00000001ff0f7807 */ /* 0x001fc40001800000 */
[----:B------:R-:W-:Y:S02]  /*a110*/  IADD3 R3, R3, -0x1, RZ ;  /* 0xffffffff03037810 */ /* 0x000fe40007ffe0ff */
[----:B------:R-:W-:Y:S02]  /*a120*/  LOP3.LUT R200, R200, R15, RZ, 0x3c, !PT ;  /* 0x0000000fc8c87212 */ /* 0x000fe400078e3cff */
[----:B------:R-:W-:Y:S01]  /*a130*/  SEL R22, R22, RZ, P3 ;  /* 0x000000ff16167207 */ /* 0x000fe20001800000 */
[----:B------:R-:W-:Y:S06]  /*a140*/  @!P0 BRA `(.L_x_533) ;  /* 0x0000000000048947 */ /* 0x000fec0003800000 */
[----:B------:R-:W-:Y:S01]  /*a150*/  BPT.TRAP 0x1 ;  /* 0x000000040000795c */ /* 0x000fe20000300000 */
.L_x_533:
[----:B------:R-:W-:Y:S01]  /*a160*/  IMAD R12, R22, 0x8, R18 ;  /* 0x00000008160c7824 */ /* 0x000fe200078e0212 */
[----:B------:R-:W-:-:S04]  /*a170*/  SHF.L.U32 R15, R200, 0x1f, RZ ;  /* 0x0000001fc80f7819 */ /* 0x000fc800000006ff */
[----:B------:R0:W1:Y:S01]  /*a180*/  SYNCS.PHASECHK.TRANS64.TRYWAIT P3, [R12+URZ+0x22830], R15 ;  /* 0x0228300f0c0075a7 */ /* 0x000062000806017f */
[----:B------:R-:W-:Y:S05]  /*a190*/  @!P0 BRA `(.L_x_534) ;  /* 0x0000000000048947 */ /* 0x000fea0003800000 */
[----:B------:R-:W-:Y:S01]  /*a1a0*/  BPT.TRAP 0x1 ;  /* 0x000000040000795c */ /* 0x000fe20000300000 */
.L_x_534:
[----:B------:R-:W-:Y:S02]  /*a1b0*/  IMAD R20, R22, 0x300, R0 ;  /* 0x0000030016147824 */ /* 0x000fe400078e0200 */
[----:B------:R-:W-:Y:S01]  /*a1c0*/  IMAD.MOV.U32 R21, RZ, RZ, 0x40000040 ;  /* 0x40000040ff157424 */ /* 0x000fe200078e00ff */
[----:B-1----:R-:W-:Y:S06]  /*a1d0*/  @P3 BRA `(.L_x_535) ;  /* 0x0000000000083947 */ /* 0x002fec0003800000 */
[----:B------:R-:W1:Y:S02]  /*a1e0*/  SYNCS.PHASECHK.TRANS64.TRYWAIT P3, [R12+URZ+0x22830], R15 ;  /* 0x0228300f0c0075a7 */ /* 0x000e64000806017f */
[----:B-1----:R-:W-:Y:S05]  /*a1f0*/  @!P3 BRA `(.L_x_536) ;  /* 0x000000b4004cb947 */ /* 0x002fea0003800000 */
.L_x_535:
[----:B------:R-:W-:Y:S05]  /*a200*/  WARPSYNC.ALL ;  /* 0x0000000000007948 */ /* 0x000fea0003800000 */
[C---:B------:R-:W-:Y:S01]  /*a210*/  R2UR UR6, R20.reuse ;  /* 0x00000000140672ca */ /* 0x040fe200000e0000 */
[----:B------:R-:W-:Y:S01]  /*a220*/  WARPGROUP.ARRIVE ;  /* 0x00000000000079c5 */ /* 0x000fe20000000000 */
[----:B------:R-:W-:Y:S01]  /*a230*/  R2UR UR7, R21 ;  /* 0x00000000150772ca */ /* 0x000fe200000e0000 */
[----:B------:R-:W-:Y:S01]  /*a240*/  VIADD R214, R20, 0x2 ;  /* 0x0000000214d67836 */ /* 0x000fe20000000000 */
[----:B------:R-:W-:-:S03]  /*a250*/  R2UR UR4, R4 ;  /* 0x00000000040472ca */ /* 0x000fc600000e0000 */
[----:B------:R-:W2:Y:S01]  /*a260*/  S2R R226, SR_TID.X ;  /* 0x0000000000e27919 */ /* 0x000ea20000002100 */
[----:B------:R-:W-:Y:S02]  /*a270*/  R2UR UR5, R5 ;  /* 0x00000000050572ca */ /* 0x000fe400000e0000 */
[----:B------:R-:W-:Y:S02]  /*a280*/  MOV R215, 0x40000040 ;  /* 0x4000004000d77802 */ /* 0x000fe40000000f00 */
[----:B------:R-:W-:-:S09]  /*a290*/  MOV R21, 0x40000040 ;  /* 0x4000004000157802 */ /* 0x000fd20000000f00 */
[----:B------:R-:W-:Y:S01]  /*a2a0*/  HGMMA.64x96x16.F32 R152, gdesc[UR4], RZ, !UPT, gsb0 ;  /* 0x01600000049879f0 */ /* 0x000fe2000c0008ff */
[----:B------:R-:W-:Y:S01]  /*a2b0*/  R2UR UR6, R214 ;  /* 0x00000000d60672ca */ /* 0x000fe200000e0000 */
[----:B------:R-:W-:Y:S01]  /*a2c0*/  VIADD R214, R20, 0x4 ;  /* 0x0000000414d67836 */ /* 0x000fe20000000000 */
[----:B------:R-:W-:Y:S01]  /*a2d0*/  R2UR UR7, R215 ;  /* 0x00000000d70772ca */ /* 0x000fe200000e0000 */
[----:B------:R-:W-:Y:S01]  /*a2e0*/  IMAD.MOV.U32 R215, RZ, RZ, 0x40000040 ;  /* 0x40000040ffd77424 */ /* 0x000fe200078e00ff */
[----:B------:R-:W-:Y:S01]  /*a2f0*/  R2UR UR4, R10 ;  /* 0x000000000a0472ca */ /* 0x000fe200000e0000 */
[----:B------:R-:W-:Y:S01]  /*a300*/  VIADD R20, R20, 0x6 ;  /* 0x0000000614147836 */ /* 0x000fe20000000000 */
[----:B------:R-:W-:Y:S01]  /*a310*/  R2UR UR5, R11 ;  /* 0x000000000b0572ca */ /* 0x000fe200000e0000 */
[----:B------:R-:W-:Y:S02]  /*a320*/  WARPGROUP.DEPBAR.LE gsb0, 0x0 ;  /* 0x00008000000079c5 */ /* 0x000fe40000010000 */
[----:B------:R-:W-:-:S10]  /*a330*/  WARPGROUP.ARRIVE ;  /* 0x00000000000079c5 */ /* 0x000fd40000000000 */
[----:B------:R-:W-:Y:S01]  /*a340*/  HGMMA.64x96x16.F32 R152, gdesc[UR4], R152, gsb0 ;  /* 0x01600000049879f0 */ /* 0x000fe20008000898 */
[----:B------:R-:W-:Y:S02]  /*a350*/  R2UR UR6, R214 ;  /* 0x00000000d60672ca */ /* 0x000fe400000e0000 */
[----:B------:R-:W-:Y:S02]  /*a360*/  R2UR UR7, R215 ;  /* 0x00000000d70772ca */ /* 0x000fe400000e0000 */
[----:B------:R-:W-:Y:S02]  /*a370*/  R2UR UR4, R8 ;  /* 0x00000000080472ca */ /* 0x000fe400000e0000 */
        /* <DEDUP_REMOVED lines=35> */
[----:B---3--:R-:W-:Y:S01]  /*a5b0*/  FMNMX.FTZ R20, R152, R221, !PT ;  /* 0x000000dd98147209 */ /* 0x008fe20007810000 */
[----:B------:R-:W-:Y:S01]  /*a5c0*/  FMUL.FTZ R192, R192, UR47 ;  /* 0x0000002fc0c07c20 */ /* 0x000fe20008410000 */
[----:B------:R-:W-:Y:S01]  /*a5d0*/  FMUL.FTZ R214, R193, UR47 ;  /* 0x0000002fc1d67c20 */ /* 0x000fe20008410000 */
[----:B------:R-:W-:Y:S01]  /*a5e0*/  FMUL.FTZ R193, R196, UR47 ;  /* 0x0000002fc4c17c20 */ /* 0x000fe20008410000 */
[----:B------:R-:W-:Y:S01]  /*a5f0*/  FMUL.FTZ R196, R197, UR47 ;  /* 0x0000002fc5c47c20 */ /* 0x000fe20008410000 */
[----:B------:R-:W-:Y:S01]  /*a600*/  FMUL.FTZ R154, R154, UR47 ;  /* 0x0000002f9a9a7c20 */ /* 0x000fe20008410000 */
[----:B------:R-:W-:Y:S01]  /*a610*/  FMUL.FTZ R155, R155, UR47 ;  /* 0x0000002f9b9b7c20 */ /* 0x000fe20008410000 */
[----:B------:R-:W3:Y:S01]  /*a620*/  MUFU.TANH R157, R157 ;  /* 0x0000009d009d7308 */ /* 0x000ee20000002400 */
[----:B----4-:R-:W-:Y:S01]  /*a630*/  FMNMX.FTZ R21, R153, R20, !PT ;  /* 0x0000001499157209 */ /* 0x010fe20007810000 */
[----:B------:R-:W-:Y:S01]  /*a640*/  FMUL.FTZ R158, R158, UR47 ;  /* 0x0000002f9e9e7c20 */ /* 0x000fe20008410000 */
[----:B------:R-:W-:Y:S01]  /*a650*/  FMUL.FTZ R159, R159, UR47 ;  /* 0x0000002f9f9f7c20 */ /* 0x000fe20008410000 */
[----:B------:R-:W-:Y:S01]  /*a660*/  FMUL.FTZ R162, R162, UR47 ;  /* 0x0000002fa2a27c20 */ /* 0x000fe20008410000 */
[----:B------:R-:W-:Y:S01]  /*a670*/  FMUL.FTZ R197, R178, UR47 ;  /* 0x0000002fb2c57c20 */ /* 0x000fe20008410000 */
[----:B------:R-:W-:Y:S01]  /*a680*/  FMUL.FTZ R163, R163, UR47 ;  /* 0x0000002fa3a37c20 */ /* 0x000fe20008410000 */
[----:B------:R-:W-:Y:S01]  /*a690*/  FMUL.FTZ R166, R166, UR47 ;  /* 0x0000002fa6a67c20 */ /* 0x000fe20008410000 */
[----:B------:R-:W4:Y:S01]  /*a6a0*/  MUFU.TANH R160, R160 ;  /* 0x000000a000a07308 */ /* 0x000f220000002400 */
[----:B-----5:R-:W-:Y:S01]  /*a6b0*/  FMNMX.FTZ R20, R156, R21, !PT ;  /* 0x000000159c147209 */ /* 0x020fe20007810000 */
        /* <DEDUP_REMOVED lines=19> */
[----:B------:R-:W-:-:S03]  /*a7f0*/  FMUL.FTZ R199, R199, UR47 ;  /* 0x0000002fc7c77c20 */ /* 0x000fc60008410000 */
[----:B------:R-:W4:Y:S01]  /*a800*/  MUFU.TANH R165, R165 ;  /* 0x000000a500a57308 */ /* 0x000f220000002400 */
[----:B-----5:R-:W-:-:S07]  /*a810*/  FMNMX.FTZ R21, R161, R20, !PT ;  /* 0x00000014a1157209 */ /* 0x020fce0007810000 */
[----:B------:R-:W5:Y:S01]  /*a820*/  MUFU.TANH R168, R168 ;  /* 0x000000a800a87308 */ /* 0x000f620000002400 */
[----:B---3--:R-:W-:-:S07]  /*a830*/  FMNMX.FTZ R20, R164, R21, !PT ;  /* 0x00000015a4147209 */ /* 0x008fce0007810000 */
[----:B------:R-:W3:Y:S01]  /*a840*/  MUFU.TANH R169, R169 ;  /* 0x000000a900a97308 */ /* 0x000ee20000002400 */
[----:B----4-:R-:W-:-:S07]  /*a850*/  FMNMX.FTZ R21, R165, R20, !PT ;  /* 0x00000014a5157209 */ /* 0x010fce0007810000 */
        /* <DEDUP_REMOVED lines=31> */
[----:B-----5:R-:W-:-:S05]  /*aa50*/  FMNMX.FTZ R20, R196, R21, !PT ;  /* 0x00000015c4147209 */ /* 0x020fca0007810000 */
[----:B------:R-:W5:Y:S02]  /*aa60*/  SHFL.BFLY PT, R21, R20, 0x2, 0x1f ;  /* 0x0c401f0014157f89 */ /* 0x000f6400000e0000 */
[----:B------:R-:W0:Y:S08]  /*aa70*/  MUFU.TANH R158, R158 ;  /* 0x0000009e009e7308 */ /* 0x000e300000002400 */
[----:B------:R-:W1:Y:S08]  /*aa80*/  MUFU.TANH R159, R159 ;  /* 0x0000009f009f7308 */ /* 0x000e700000002400 */
[----:B------:R-:W2:Y:S01]  /*aa90*/  MUFU.TANH R162, R162 ;  /* 0x000000a200a27308 */ /* 0x000ea20000002400 */
[----:B-----5:R-:W-:-:S07]  /*aaa0*/  FMNMX.FTZ R21, R20, R21, !PT ;  /* 0x0000001514157209 */ /* 0x020fce0007810000 */
[----:B------:R-:W5:Y:S01]  /*aab0*/  MUFU.TANH R163, R163 ;  /* 0x000000a300a37308 */ /* 0x000f620000002400 */
[----:B------:R-:W3:Y:S07]  /*aac0*/  SHFL.BFLY PT, R20, R21, 0x1, 0x1f ;  /* 0x0c201f0015147f89 */ /* 0x000eee00000e0000 */
[----:B------:R-:W5:Y:S08]  /*aad0*/  MUFU.TANH R166, R166 ;  /* 0x000000a600a67308 */ /* 0x000f700000002400 */
[----:B------:R-:W5:Y:S08]  /*aae0*/  MUFU.TANH R167, R167 ;  /* 0x000000a700a77308 */ /* 0x000f700000002400 */
[----:B------:R-:W5:Y:S01]  /*aaf0*/  MUFU.TANH R170, R170 ;  /* 0x000000aa00aa7308 */ /* 0x000f620000002400 */
[----:B---3--:R-:W-:Y:S01]  /*ab00*/  FMNMX.FTZ R20, R21, R20, !PT ;  /* 0x0000001415147209 */ /* 0x008fe20007810000 */
[----:B------:R-:W-:-:S04]  /*ab10*/  IMAD.U32 R21, RZ, RZ, UR46 ;  /* 0x0000002eff157e24 */ /* 0x000fc8000f8e00ff */
[C---:B------:R-:W-:Y:S02]  /*ab20*/  FADD.FTZ R178, -R20.reuse, R221 ;  /* 0x000000dd14b27221 */ /* 0x040fe40000010100 */
[----:B------:R-:W3:Y:S01]  /*ab30*/  MUFU.TANH R171, R171 ;  /* 0x000000ab00ab7308 */ /* 0x000ee20000002400 */
[-C--:B------:R-:W-:Y:S01]  /*ab40*/  FMUL.FTZ R222, R20, R21.reuse ;  /* 0x0000001514de7220 */ /* 0x080fe20000410000 */
[-C--:B------:R-:W-:Y:S01]  /*ab50*/  FMUL.FTZ R215, R178, R21.reuse ;  /* 0x00000015b2d77220 */ /* 0x080fe20000410000 */
[----:B------:R-:W-:Y:S02]  /*ab60*/  FMNMX.FTZ R178, R154, R220, !PT ;  /* 0x000000dc9ab27209 */ /* 0x000fe40007810000 */
[-CC-:B------:R-:W-:Y:S01]  /*ab70*/  FFMA.FTZ R152, R152, R21.reuse, -R222.reuse ;  /* 0x0000001598987223 */ /* 0x180fe200000108de */
[-CC-:B------:R-:W-:Y:S01]  /*ab80*/  FFMA.FTZ R153, R153, R21.reuse, -R222.reuse ;  /* 0x0000001599997223 */ /* 0x180fe200000108de */
[-CC-:B------:R-:W-:Y:S01]  /*ab90*/  FFMA.FTZ R156, R156, R21.reuse, -R222.reuse ;  /* 0x000000159c9c7223 */ /* 0x180fe200000108de */
[----:B----4-:R-:W-:Y:S01]  /*aba0*/  FMNMX.FTZ R221, R155, R178, !PT ;  /* 0x000000b29bdd7209 */ /* 0x010fe20007810000 */
[----:B------:R-:W4:Y:S01]  /*abb0*/  MUFU.TANH R174, R174 ;  /* 0x000000ae00ae7308 */ /* 0x000f220000002400 */
[-CC-:B------:R-:W-:Y:S01]  /*abc0*/  FFMA.FTZ R157, R157, R21.reuse, -R222.reuse ;  /* 0x000000159d9d7223 */ /* 0x180fe200000108de */
[--C-:B------:R-:W-:Y:S01]  /*abd0*/  FFMA.FTZ R160, R160, R21, -R222.reuse ;  /* 0x00000015a0a07223 */ /* 0x100fe200000108de */
[----:B0-----:R-:W-:Y:S01]  /*abe0*/  FMNMX.FTZ R178, R158, R221, !PT ;  /* 0x000000dd9eb27209 */ /* 0x001fe20007810000 */
[-CC-:B------:R-:W-:Y:S01]  /*abf0*/  FFMA.FTZ R161, R161, R21.reuse, -R222.reuse ;  /* 0x00000015a1a17223 */ /* 0x180fe200000108de */
[-CC-:B------:R-:W-:Y:S01]  /*ac00*/  FFMA.FTZ R164, R164, R21.reuse, -R222.reuse ;  /* 0x00000015a4a47223 */ /* 0x180fe200000108de */
[-CC-:B------:R-:W-:Y:S01]  /*ac10*/  FFMA.FTZ R165, R165, R21.reuse, -R222.reuse ;  /* 0x00000015a5a57223 */ /* 0x180fe200000108de */
[----:B-1----:R-:W-:Y:S01]  /*ac20*/  FMNMX.FTZ R221, R159, R178, !PT ;  /* 0x000000b29fdd7209 */ /* 0x002fe20007810000 */
[----:B------:R-:W0:Y:S01]  /*ac30*/  MUFU.TANH R175, R175 ;  /* 0x000000af00af7308 */ /* 0x000e220000002400 */
[-CC-:B------:R-:W-:Y:S01]  /*ac40*/  FFMA.FTZ R168, R168, R21.reuse, -R222.reuse ;  /* 0x00000015a8a87223 */ /* 0x180fe200000108de */
[--C-:B------:R-:W-:Y:S01]  /*ac50*/  FFMA.FTZ R169, R169, R21, -R222.reuse ;  /* 0x00000015a9a97223 */ /* 0x100fe200000108de */
[----:B--2---:R-:W-:Y:S01]  /*ac60*/  FMNMX.FTZ R178, R162, R221, !PT ;  /* 0x000000dda2b27209 */ /* 0x004fe20007810000 */
[-CC-:B------:R-:W-:Y:S01]  /*ac70*/  FFMA.FTZ R172, R172, R21.reuse, -R222.reuse ;  /* 0x00000015acac7223 */ /* 0x180fe200000108de */
[-CC-:B------:R-:W-:Y:S01]  /*ac80*/  FFMA.FTZ R173, R173, R21.reuse, -R222.reuse ;  /* 0x00000015adad7223 */ /* 0x180fe200000108de */
[-CC-:B------:R-:W-:Y:S01]  /*ac90*/  FFMA.FTZ R176, R176, R21.reuse, -R222.reuse ;  /* 0x00000015b0b07223 */ /* 0x180fe200000108de */
[----:B-----5:R-:W-:Y:S01]  /*aca0*/  FMNMX.FTZ R221, R163, R178, !PT ;  /* 0x000000b2a3dd7209 */ /* 0x020fe20007810000 */
[----:B------:R-:W1:Y:S01]  /*acb0*/  MUFU.TANH R197, R197 ;  /* 0x000000c500c57308 */ /* 0x000e620000002400 */
[-CC-:B------:R-:W-:Y:S01]  /*acc0*/  FFMA.FTZ R177, R177, R21.reuse, -R222.reuse ;  /* 0x00000015b1b17223 */ /* 0x180fe200000108de */
[--C-:B------:R-:W-:Y:S01]  /*acd0*/  FFMA.FTZ R181, R181, R21, -R222.reuse ;  /* 0x00000015b5b57223 */ /* 0x100fe200000108de */
[----:B------:R-:W-:Y:S01]  /*ace0*/  FMNMX.FTZ R178, R166, R221, !PT ;  /* 0x000000dda6b27209 */ /* 0x000fe20007810000 */
[-CC-:B------:R-:W-:Y:S01]  /*acf0*/  FFMA.FTZ R184, R184, R21.reuse, -R222.reuse ;  /* 0x00000015b8b87223 */ /* 0x180fe200000108de */
[-CC-:B------:R-:W-:Y:S01]  /*ad00*/  FFMA.FTZ R185, R185, R21.reuse, -R222.reuse ;  /* 0x00000015b9b97223 */ /* 0x180fe200000108de */
[-CC-:B------:R-:W-:Y:S01]  /*ad10*/  FFMA.FTZ R188, R188, R21.reuse, -R222.reuse ;  /* 0x00000015bcbc7223 */ /* 0x180fe200000108de */
[----:B------:R-:W-:Y:S01]  /*ad20*/  FMNMX.FTZ R221, R167, R178, !PT ;  /* 0x000000b2a7dd7209 */ /* 0x000fe20007810000 */
[----:B------:R-:W2:Y:S01]  /*ad30*/  MUFU.TANH R179, R179 ;  /* 0x000000b300b37308 */ /* 0x000ea20000002400 */
[-CC-:B------:R-:W-:Y:S01]  /*ad40*/  FFMA.FTZ R189, R189, R21.reuse, -R222.reuse ;  /* 0x00000015bdbd7223 */ /* 0x180fe200000108de */
[--C-:B------:R-:W-:Y:S01]  /*ad50*/  FFMA.FTZ R192, R192, R21, -R222.reuse ;  /* 0x00000015c0c07223 */ /* 0x100fe200000108de */
[----:B------:R-:W-:Y:S01]  /*ad60*/  FMNMX.FTZ R178, R170, R221, !PT ;  /* 0x000000ddaab27209 */ /* 0x000fe20007810000 */
[-CC-:B------:R-:W-:Y:S01]  /*ad70*/  FFMA.FTZ R214, R214, R21.reuse, -R222.reuse ;  /* 0x00000015d6d67223 */ /* 0x180fe200000108de */
[-CC-:B------:R-:W-:Y:S01]  /*ad80*/  FFMA.FTZ R193, R193, R21.reuse, -R222.reuse ;  /* 0x00000015c1c17223 */ /* 0x180fe200000108de */
[----:B------:R-:W-:Y:S01]  /*ad90*/  FFMA.FTZ R224, R196, R21, -R222 ;  /* 0x00000015c4e07223 */ /* 0x000fe200000108de */
[----:B---3--:R-:W-:Y:S01]  /*ada0*/  FMNMX.FTZ R221, R171, R178, !PT ;  /* 0x000000b2abdd7209 */ /* 0x008fe20007810000 */
[----:B------:R-:W3:Y:S03]  /*adb0*/  MUFU.TANH R182, R182 ;  /* 0x000000b600b67308 */ /* 0x000ee60000002400 */
[----:B----4-:R-:W-:-:S04]  /*adc0*/  FMNMX.FTZ R178, R174, R221, !PT ;  /* 0x000000ddaeb27209 */ /* 0x010fc80007810000 */
[----:B0-----:R-:W-:Y:S01]  /*add0*/  FMNMX.FTZ R178, R175, R178, !PT ;  /* 0x000000b2afb27209 */ /* 0x001fe20007810000 */
[----:B------:R-:W0:Y:S03]  /*ade0*/  MUFU.TANH R183, R183 ;  /* 0x000000b700b77308 */ /* 0x000e260000002400 */
[----:B-1----:R-:W-:-:S04]  /*adf0*/  FMNMX.FTZ R178, R197, R178, !PT ;  /* 0x000000b2c5b27209 */ /* 0x002fc80007810000 */
[----:B--2---:R-:W-:Y:S01]  /*ae00*/  FMNMX.FTZ R221, R179, R178, !PT ;  /* 0x000000b2b3dd7209 */ /* 0x004fe20007810000 */
[----:B------:R-:W1:Y:S03]  /*ae10*/  MUFU.TANH R186, R186 ;  /* 0x000000ba00ba7308 */ /* 0x000e660000002400 */
[----:B---3--:R-:W-:-:S05]  /*ae20*/  FMNMX.FTZ R178, R182, R221, !PT ;  /* 0x000000ddb6b27209 */ /* 0x008fca0007810000 */
        /* <DEDUP_REMOVED lines=14> */
[----:B------:R-:W0:Y:S01]  /*af10*/  MUFU.EX2 R215, R215 ;  /* 0x000000d700d77308 */ /* 0x000e220000000800 */
[----:B-1----:R-:W-:Y:S01]  /*af20*/  FMNMX.FTZ R178, R198, R221, !PT ;  /* 0x000000ddc6b27209 */ /* 0x002fe20007810000 */
[----:B------:R-:W-:-:S06]  /*af30*/  FFMA.FTZ R221, R180, R21, -R222 ;  /* 0x00000015b4dd7223 */ /* 0x000fcc00000108de */
[----:B------:R-:W1:Y:S01]  /*af40*/  MUFU.EX2 R152, R152 ;  /* 0x0000009800987308 */ /* 0x000e620000000800 */
[----:B--2---:R-:W-:-:S05]  /*af50*/  FMNMX.FTZ R178, R199, R178, !PT ;  /* 0x000000b2c7b27209 */ /* 0x004fca0007810000 */
[----:B------:R-:W2:Y:S02]  /*af60*/  SHFL.BFLY PT, R223, R178, 0x2, 0x1f ;  /* 0x0c401f00b2df7f89 */ /* 0x000ea400000e0000 */
[----:B------:R-:W3:Y:S01]  /*af70*/  MUFU.EX2 R153, R153 ;  /* 0x0000009900997308 */ /* 0x000ee20000000800 */
[-C--:B0-----:R-:W-:Y:S01]  /*af80*/  FMUL.FTZ R24, R24, R215.reuse ;  /* 0x000000d718187220 */ /* 0x081fe20000410000 */
        /* <DEDUP_REMOVED lines=19> */
[----:B------:R-:W-:Y:S01]  /*b0c0*/  FMUL.FTZ R60, R60, R215 ;  /* 0x000000d73c3c7220 */ /* 0x000fe20000410000 */
[----:B--2---:R-:W-:Y:S01]  /*b0d0*/  FMNMX.FTZ R180, R178, R223, !PT ;  /* 0x000000dfb2b47209 */ /* 0x004fe20007810000 */
[-C--:B------:R-:W-:Y:S01]  /*b0e0*/  FMUL.FTZ R61, R61, R215.reuse ;  /* 0x000000d73d3d7220 */ /* 0x080fe20000410000 */
[----:B------:R-:W-:Y:S01]  /*b0f0*/  MUFU.EX2 R160, R160 ;  /* 0x000000a000a07308 */ /* 0x000fe20000000800 */
[-C--:B------:R-:W-:Y:S01]  /*b100*/  FMUL.FTZ R64, R64, R215.reuse ;  /* 0x000000d740407220 */ /* 0x080fe20000410000 */
[-C--:B------:R-:W-:Y:S01]  /*b110*/  FMUL.FTZ R65, R65, R215.reuse ;  /* 0x000000d741417220 */ /* 0x080fe20000410000 */
[----:B------:R-:W0:Y:S01]  /*b120*/  SHFL.BFLY PT, R223, R180, 0x1, 0x1f ;  /* 0x0c201f00b4df7f89 */ /* 0x000e2200000e0000 */
        /* <DEDUP_REMOVED lines=22> */
[----:B------:R-:W-:Y:S01]  /*b290*/  FMUL.FTZ R105, R105, R215 ;  /* 0x000000d769697220 */ /* 0x000fe20000410000 */
[----:B0-----:R-:W-:Y:S01]  /*b2a0*/  FMNMX.FTZ R178, R180, R223, !PT ;  /* 0x000000dfb4b27209 */ /* 0x001fe20007810000 */
[-C--:B------:R-:W-:Y:S01]  /*b2b0*/  FMUL.FTZ R108, R108, R215.reuse ;  /* 0x000000d76c6c7220 */ /* 0x080fe20000410000 */
[-C--:B------:R-:W-:Y:S01]  /*b2c0*/  FMUL.FTZ R109, R109, R215.reuse ;  /* 0x000000d76d6d7220 */ /* 0x080fe20000410000 */
[-C--:B------:R-:W-:Y:S01]  /*b2d0*/  FMUL.FTZ R112, R112, R215.reuse ;  /* 0x000000d770707220 */ /* 0x080fe20000410000 */
[----:B------:R-:W-:Y:S01]  /*b2e0*/  FMUL.FTZ R113, R113, R215 ;  /* 0x000000d771717220 */ /* 0x000fe20000410000 */
[C---:B------:R-:W-:Y:S01]  /*b2f0*/  FMUL.FTZ R228, R178.reuse, R21 ;  /* 0x00000015b2e47220 */ /* 0x040fe20000410000 */
[----:B------:R-:W-:Y:S01]  /*b300*/  FADD.FTZ R180, -R178, R220 ;  /* 0x000000dcb2b47221 */ /* 0x000fe20000010100 */
[----:B------:R-:W-:Y:S01]  /*b310*/  MUFU.EX2 R168, R168 ;  /* 0x000000a800a87308 */ /* 0x000fe20000000800 */
[----:B------:R-:W-:Y:S01]  /*b320*/  FMUL.FTZ R116, R116, R215 ;  /* 0x000000d774747220 */ /* 0x000fe20000410000 */
[-CC-:B------:R-:W-:Y:S01]  /*b330*/  FFMA.FTZ R222, R154, R21.reuse, -R228.reuse ;  /* 0x000000159ade7223 */ /* 0x180fe200000108e4 */
[-C--:B------:R-:W-:Y:S01]  /*b340*/  FMUL.FTZ R180, R180, R21.reuse ;  /* 0x00000015b4b47220 */ /* 0x080fe20000410000 */
[-CC-:B------:R-:W-:Y:S01]  /*b350*/  FFMA.FTZ R155, R155, R21.reuse, -R228.reuse ;  /* 0x000000159b9b7223 */ /* 0x180fe200000108e4 */
[-CC-:B------:R-:W-:Y:S01]  /*b360*/  FFMA.FTZ R223, R158, R21.reuse, -R228.reuse ;  /* 0x000000159edf7223 */ /* 0x180fe200000108e4 */
[-CC-:B------:R-:W-:Y:S01]  /*b370*/  FFMA.FTZ R159, R159, R21.reuse, -R228.reuse ;  /* 0x000000159f9f7223 */ /* 0x180fe200000108e4 */
[----:B------:R-:W-:Y:S01]  /*b380*/  @!P1 VIADD R154, R12, 0x22840 ;  /* 0x000228400c9a9836 */ /* 0x000fe20000000000 */
[----:B------:R0:W-:Y:S01]  /*b390*/  MUFU.EX2 R196, R180 ;  /* 0x000000b400c47308 */ /* 0x0001e20000000800 */
[-CC-:B------:R-:W-:Y:S01]  /*b3a0*/  FFMA.FTZ R163, R163, R21.reuse, -R228.reuse ;  /* 0x00000015a3a37223 */ /* 0x180fe200000108e4 */
[-CC-:B------:R-:W-:Y:S01]  /*b3b0*/  FFMA.FTZ R225, R166, R21.reuse, -R228.reuse ;  /* 0x00000015a6e17223 */ /* 0x180fe200000108e4 */
[----:B------:R-:W-:Y:S01]  /*b3c0*/  FFMA.FTZ R166, R182, R21, -R228 ;  /* 0x00000015b6a67223 */ /* 0x000fe200000108e4 */
[----:B-1----:R-:W-:Y:S01]  /*b3d0*/  FFMA.FTZ R182, R215, R13, R152 ;  /* 0x0000000dd7b67223 */ /* 0x002fe20000010098 */
[----:B------:R-:W-:Y:S01]  /*b3e0*/  @!P1 PRMT R154, RZ, 0x654, R154 ;  /* 0x00000654ff9a9816 */ /* 0x000fe2000000009a */
[-C--:B------:R-:W-:Y:S01]  /*b3f0*/  FFMA.FTZ R167, R167, R21.reuse, -R228 ;  /* 0x00000015a7a77223 */ /* 0x080fe200000108e4 */
[C---:B---3--:R-:W-:Y:S01]  /*b400*/  F2FP.F16.F32.PACK_AB R152, R153.reuse, R152 ;  /* 0x000000989998723e */ /* 0x048fe200000000ff */
[----:B------:R-:W1:Y:S01]  /*b410*/  MUFU.EX2 R222, R222 ;  /* 0x000000de00de7308 */ /* 0x000e620000000800 */
[----:B0-----:R-:W-:Y:S01]  /*b420*/  SHF.R.U32.HI R180, RZ, 0x7, R226 ;  /* 0x00000007ffb47819 */ /* 0x001fe200000116e2 */
[----:B------:R-:W-:Y:S01]  /*b430*/  FADD.FTZ R13, R153, R182 ;  /* 0x000000b6990d7221 */ /* 0x000fe20000010000 */
[-CC-:B------:R-:W-:Y:S01]  /*b440*/  FFMA.FTZ R226, R171, R21.reuse, -R228.reuse ;  /* 0x00000015abe27223 */ /* 0x180fe200000108e4 */
[-CC-:B------:R-:W-:Y:S01]  /*b450*/  FFMA.FTZ R174, R174, R21.reuse, -R228.reuse ;  /* 0x00000015aeae7223 */ /* 0x180fe200000108e4 */
[----:B------:R-:W-:Y:S01]  /*b460*/  IADD3 R180, -R180, 0xb, RZ ;  /* 0x0000000bb4b47810 */ /* 0x000fe20007ffe1ff */
[-CC-:B------:R-:W-:Y:S01]  /*b470*/  FFMA.FTZ R197, R197, R21.reuse, -R228.reuse ;  /* 0x00000015c5c57223 */ /* 0x180fe200000108e4 */
[----:B------:R-:W-:Y:S01]  /*b480*/  FFMA.FTZ R158, R183, R21, -R228 ;  /* 0x00000015b79e7223 */ /* 0x000fe200000108e4 */
[----:B------:R-:W0:Y:S01]  /*b490*/  MUFU.EX2 R155, R155 ;  /* 0x0000009b009b7308 */ /* 0x000e220000000800 */
[-C--:B------:R-:W-:Y:S01]  /*b4a0*/  FMUL.FTZ R117, R117, R215.reuse ;  /* 0x000000d775757220 */ /* 0x080fe20000410000 */
[----:B------:R2:W-:Y:S06]  /*b4b0*/  BAR.ARV R180, 0x100 ;  /* 0x000400b40000751d */ /* 0x0005ec0000002000 */
[----:B------:R-:W3:Y:S01]  /*b4c0*/  MUFU.EX2 R223, R223 ;  /* 0x000000df00df7308 */ /* 0x000ee20000000800 */
[----:B-1----:R-:W-:Y:S01]  /*b4d0*/  FFMA.FTZ R14, R196, R14, R222 ;  /* 0x0000000ec40e7223 */ /* 0x002fe200000100de */
[----:B------:R1:W-:Y:S01]  /*b4e0*/  @!P1 SYNCS.ARRIVE.TRANS64.RED.A1T0 RZ, [R154+URZ], RZ ;  /* 0x000000ff9aff99a7 */ /* 0x0003e2000810043f */
[-C--:B------:R-:W-:Y:S01]  /*b4f0*/  FMUL.FTZ R120, R120, R215.reuse ;  /* 0x000000d778787220 */ /* 0x080fe20000410000 */
[-C--:B------:R-:W-:Y:S01]  /*b500*/  FMUL.FTZ R121, R121, R215.reuse ;  /* 0x000000d779797220 */ /* 0x080fe20000410000 */
[-C--:B------:R-:W-:Y:S01]  /*b510*/  FMUL.FTZ R124, R124, R215.reuse ;  /* 0x000000d77c7c7220 */ /* 0x080fe20000410000 */
[-C--:B------:R-:W-:Y:S01]  /*b520*/  FMUL.FTZ R125, R125, R215.reuse ;  /* 0x000000d77d7d7220 */ /* 0x080fe20000410000 */
[----:B------:R-:W-:Y:S01]  /*b530*/  FMUL.FTZ R128, R128, R215 ;  /* 0x000000d780807220 */ /* 0x000fe20000410000 */
[----:B------:R4:W-:Y:S01]  /*b540*/  MUFU.EX2 R220, R224 ;  /* 0x000000e000dc7308 */ /* 0x0009e20000000800 */
[----:B0-----:R-:W-:Y:S01]  /*b550*/  FADD.FTZ R14, R155, R14 ;  /* 0x0000000e9b0e7221 */ /* 0x001fe20000010000 */
[--C-:B-1----:R-:W-:Y:S01]  /*b560*/  FFMA.FTZ R154, R179, R21, -R228.reuse ;  /* 0x00000015b39a7223 */ /* 0x102fe200000108e4 */
[-C--:B------:R-:W-:Y:S01]  /*b570*/  FMUL.FTZ R129, R129, R215.reuse ;  /* 0x000000d781817220 */ /* 0x080fe20000410000 */
[-C--:B------:R-:W-:Y:S01]  /*b580*/  FMUL.FTZ R132, R132, R215.reuse ;  /* 0x000000d784847220 */ /* 0x080fe20000410000 */
[-C--:B------:R-:W-:Y:S01]  /*b590*/  FMUL.FTZ R133, R133, R215.reuse ;  /* 0x000000d785857220 */ /* 0x080fe20000410000 */
[-C--:B------:R-:W-:Y:S01]  /*b5a0*/  FMUL.FTZ R136, R136, R215.reuse ;  /* 0x000000d788887220 */ /* 0x080fe20000410000 */
[----:B------:R-:W-:Y:S01]  /*b5b0*/  FMUL.FTZ R137, R137, R215 ;  /* 0x000000d789897220 */ /* 0x000fe20000410000 */
[----:B------:R-:W0:Y:S01]  /*b5c0*/  MUFU.EX2 R159, R159 ;  /* 0x0000009f009f7308 */ /* 0x000e220000000800 */
[-CC-:B----4-:R-:W-:Y:S01]  /*b5d0*/  FFMA.FTZ R224, R162, R21.reuse, -R228.reuse ;  /* 0x00000015a2e07223 */ /* 0x190fe200000108e4 */
[-CC-:B------:R-:W-:Y:S01]  /*b5e0*/  FFMA.FTZ R162, R170, R21.reuse, -R228.reuse ;  /* 0x00000015aaa27223 */ /* 0x180fe200000108e4 */
[----:B------:R-:W-:Y:S01]  /*b5f0*/  FFMA.FTZ R170, R175, R21, -R228 ;  /* 0x00000015afaa7223 */ /* 0x000fe200000108e4 */
[----:B---3--:R-:W-:Y:S01]  /*b600*/  FADD.FTZ R14, R223, R14 ;  /* 0x0000000edf0e7221 */ /* 0x008fe20000010000 */
[-C--:B------:R-:W-:Y:S01]  /*b610*/  FMUL.FTZ R140, R140, R215.reuse ;  /* 0x000000d78c8c7220 */ /* 0x080fe20000410000 */
[-C--:B------:R-:W-:Y:S01]  /*b620*/  FMUL.FTZ R141, R141, R215.reuse ;  /* 0x000000d78d8d7220 */ /* 0x080fe20000410000 */
[-C--:B------:R-:W-:Y:S01]  /*b630*/  FMUL.FTZ R144, R144, R215.reuse ;  /* 0x000000d790907220 */ /* 0x080fe20000410000 */
[----:B------:R-:W1:Y:S01]  /*b640*/  MUFU.EX2 R224, R224 ;  /* 0x000000e000e07308 */ /* 0x000e620000000800 */
[-C--:B------:R-:W-:Y:S01]  /*b650*/  FMUL.FTZ R145, R145, R215.reuse ;  /* 0x000000d791917220 */ /* 0x080fe20000410000 */
[-C--:B------:R-:W-:Y:S01]  /*b660*/  FMUL.FTZ R148, R148, R215.reuse ;  /* 0x000000d794947220 */ /* 0x080fe20000410000 */
[----:B------:R-:W-:Y:S01]  /*b670*/  FMUL.FTZ R149, R149, R215 ;  /* 0x000000d795957220 */ /* 0x000fe20000410000 */
[-CC-:B------:R-:W-:Y:S01]  /*b680*/  FFMA.FTZ R187, R187, R21.reuse, -R228.reuse ;  /* 0x00000015bbbb7223 */ /* 0x180fe200000108e4 */
[-CC-:B------:R-:W-:Y:S01]  /*b690*/  FFMA.FTZ R190, R190, R21.reuse, -R228.reuse ;  /* 0x00000015bebe7223 */ /* 0x180fe200000108e4 */
[-CC-:B------:R-:W-:Y:S01]  /*b6a0*/  FFMA.FTZ R191, R191, R21.reuse, -R228.reuse ;  /* 0x00000015bfbf7223 */ /* 0x180fe200000108e4 */
[-C--:B------:R-:W-:Y:S01]  /*b6b0*/  FFMA.FTZ R194, R194, R21.reuse, -R228 ;  /* 0x00000015c2c27223 */ /* 0x080fe200000108e4 */
[----:B------:R-:W3:Y:S01]  /*b6c0*/  MUFU.EX2 R163, R163 ;  /* 0x000000a300a37308 */ /* 0x000ee20000000800 */
[----:B0-----:R-:W-:Y:S01]  /*b6d0*/  FADD.FTZ R153, R159, R14 ;  /* 0x0000000e9f997221 */ /* 0x001fe20000010000 */
[-CC-:B------:R-:W-:Y:S01]  /*b6e0*/  FFMA.FTZ R195, R195, R21.reuse, -R228.reuse ;  /* 0x00000015c3c37223 */ /* 0x180fe200000108e4 */
[-CC-:B------:R-:W-:Y:S01]  /*b6f0*/  FFMA.FTZ R198, R198, R21.reuse, -R228.reuse ;  /* 0x00000015c6c67223 */ /* 0x180fe200000108e4 */
[-C--:B------:R-:W-:Y:S01]  /*b700*/  FFMA.FTZ R199, R199, R21.reuse, -R228 ;  /* 0x00000015c7c77223 */ /* 0x080fe200000108e4 */
        /* <DEDUP_REMOVED lines=21> */
[----:B0-----:R-:W-:Y:S01]  /*b860*/  FADD.FTZ R14, R225, R14 ;  /* 0x0000000ee10e7221 */ /* 0x001fe20000010000 */
[-C--:B------:R-:W-:Y:S01]  /*b870*/  FMUL.FTZ R55, R55, R196.reuse ;  /* 0x000000c437377220 */ /* 0x080fe20000410000 */
[-C--:B------:R-:W-:Y:S01]  /*b880*/  FMUL.FTZ R58, R58, R196.reuse ;  /* 0x000000c43a3a7220 */ /* 0x080fe20000410000 */
[----:B------:R-:W-:Y:S01]  /*b890*/  FADD.FTZ R13, R157, R170 ;  /* 0x000000aa9d0d7221 */ /* 0x000fe20000010000 */
[-C--:B------:R-:W-:Y:S01]  /*b8a0*/  FMUL.FTZ R59, R59, R196.reuse ;  /* 0x000000c43b3b7220 */ /* 0x080fe20000410000 */
[-C--:B------:R-:W-:Y:S01]  /*b8b0*/  FMUL.FTZ R62, R62, R196.reuse ;  /* 0x000000c43e3e7220 */ /* 0x080fe20000410000 */
[----:B------:R0:W1:Y:S01]  /*b8c0*/  MUFU.EX2 R171, R162 ;  /* 0x000000a200ab7308 */ /* 0x0000620000000800 */
[----:B------:R-:W-:Y:S01]  /*b8d0*/  FADD.FTZ R170, R160, R13 ;  /* 0x0000000da0aa7221 */ /* 0x000fe20000010000 */
[-C--:B------:R-:W-:Y:S01]  /*b8e0*/  FMUL.FTZ R63, R63, R196.reuse ;  /* 0x000000c43f3f7220 */ /* 0x080fe20000410000 */
[-C--:B------:R-:W-:Y:S01]  /*b8f0*/  FMUL.FTZ R66, R66, R196.reuse ;  /* 0x000000c442427220 */ /* 0x080fe20000410000 */
[-C--:B------:R-:W-:Y:S01]  /*b900*/  FMUL.FTZ R67, R67, R196.reuse ;  /* 0x000000c443437220 */ /* 0x080fe20000410000 */
[----:B------:R-:W-:Y:S01]  /*b910*/  FADD.FTZ R13, R161, R170 ;  /* 0x000000aaa10d7221 */ /* 0x000fe20000010000 */
[-C--:B------:R-:W-:Y:S01]  /*b920*/  FMUL.FTZ R70, R70, R196.reuse ;  /* 0x000000c446467220 */ /* 0x080fe20000410000 */
[-C--:B------:R-:W-:Y:S01]  /*b930*/  FMUL.FTZ R71, R71, R196.reuse ;  /* 0x000000c447477220 */ /* 0x080fe20000410000 */
[----:B------:R-:W-:Y:S01]  /*b940*/  MUFU.EX2 R169, R169 ;  /* 0x000000a900a97308 */ /* 0x000fe20000000800 */
[----:B------:R-:W-:Y:S01]  /*b950*/  FADD.FTZ R170, R164, R13 ;  /* 0x0000000da4aa7221 */ /* 0x000fe20000010000 */
[----:B---3--:R-:W-:Y:S01]  /*b960*/  FADD.FTZ R14, R167, R14 ;  /* 0x0000000ea70e7221 */ /* 0x008fe20000010000 */
[----:B0-----:R-:W-:Y:S01]  /*b970*/  FFMA.FTZ R162, R186, R21, -R228 ;  /* 0x00000015baa27223 */ /* 0x001fe200000108e4 */
[-C--:B------:R-:W-:Y:S01]  /*b980*/  FMUL.FTZ R74, R74, R196.reuse ;  /* 0x000000c44a4a7220 */ /* 0x080fe20000410000 */
[----:B------:R-:W-:Y:S01]  /*b990*/  FADD.FTZ R13, R165, R170 ;  /* 0x000000aaa50d7221 */ /* 0x000fe20000010000 */
        /* <DEDUP_REMOVED lines=19> */
[----:B0-----:R-:W-:Y:S01]  /*bad0*/  FADD.FTZ R14, R226, R153 ;  /* 0x00000099e20e7221 */ /* 0x001fe20000010000 */
        /* <DEDUP_REMOVED lines=14> */
[----:B------:R0:W-:Y:S01]  /*bbc0*/  MUFU.EX2 R183, R154 ;  /* 0x0000009a00b77308 */ /* 0x0001e20000000800 */
[----:B-1----:R-:W-:Y:S01]  /*bbd0*/  FADD.FTZ R14, R175, R14 ;  /* 0x0000000eaf0e7221 */ /* 0x002fe20000010000 */
[-C--:B------:R-:W-:Y:S01]  /*bbe0*/  FMUL.FTZ R131, R131, R196.reuse ;  /* 0x000000c483837220 */ /* 0x080fe20000410000 */
[-C--:B------:R-:W-:Y:S01]  /*bbf0*/  FMUL.FTZ R134, R134, R196.reuse ;  /* 0x000000c486867220 */ /* 0x080fe20000410000 */
[-C--:B------:R-:W-:Y:S01]  /*bc00*/  FMUL.FTZ R135, R135, R196.reuse ;  /* 0x000000c487877220 */ /* 0x080fe20000410000 */
[----:B------:R-:W-:Y:S01]  /*bc10*/  FADD.FTZ R153, R179, R14 ;  /* 0x0000000eb3997221 */ /* 0x000fe20000010000 */
[-C--:B------:R-:W-:Y:S01]  /*bc20*/  FMUL.FTZ R138, R138, R196.reuse ;  /* 0x000000c48a8a7220 */ /* 0x080fe20000410000 */
[----:B------:R-:W-:Y:S01]  /*bc30*/  FMUL.FTZ R139, R139, R196 ;  /* 0x000000c48b8b7220 */ /* 0x000fe20000410000 */
[----:B------:R-:W-:Y:S01]  /*bc40*/  MUFU.EX2 R176, R176 ;  /* 0x000000b000b07308 */ /* 0x000fe20000000800 */
[----:B0-----:R-:W-:Y:S01]  /*bc50*/  F2FP.F16.F32.PACK_AB R154, R157, R156 ;  /* 0x0000009c9d9a723e */ /* 0x001fe200000000ff */
[----:B------:R-:W-:Y:S01]  /*bc60*/  FMUL.FTZ R142, R142, R196 ;  /* 0x000000c48e8e7220 */ /* 0x000fe20000410000 */
[----:B------:R-:W-:Y:S01]  /*bc70*/  F2FP.F16.F32.PACK_AB R156, R161, R160 ;  /* 0x000000a0a19c723e */ /* 0x000fe200000000ff */
[----:B------:R-:W-:Y:S01]  /*bc80*/  FADD.FTZ R160, R168, R13 ;  /* 0x0000000da8a07221 */ /* 0x000fe20000010000 */
[----:B------:R-:W-:Y:S01]  /*bc90*/  F2FP.F16.F32.PACK_AB R161, R226, R171 ;  /* 0x000000abe2a1723e */ /* 0x000fe200000000ff */
[----:B------:R-:W-:Y:S01]  /*bca0*/  FMUL.FTZ R143, R143, R196 ;  /* 0x000000c48f8f7220 */ /* 0x000fe20000410000 */
[----:B------:R-:W-:Y:S01]  /*bcb0*/  F2FP.F16.F32.PACK_AB R157, R163, R224 ;  /* 0x000000e0a39d723e */ /* 0x000fe200000000ff */
[----:B------:R-:W0:Y:S01]  /*bcc0*/  MUFU.EX2 R182, R197 ;  /* 0x000000c500b67308 */ /* 0x000e220000000800 */
[C---:B------:R-:W-:Y:S01]  /*bcd0*/  FADD.FTZ R13, R169.reuse, R160 ;  /* 0x000000a0a90d7221 */ /* 0x040fe20000010000 */
[----:B------:R-:W-:Y:S01]  /*bce0*/  F2FP.F16.F32.PACK_AB R160, R169, R168 ;  /* 0x000000a8a9a0723e */ /* 0x000fe200000000ff */
[-C--:B------:R-:W-:Y:S01]  /*bcf0*/  FMUL.FTZ R146, R146, R196.reuse ;  /* 0x000000c492927220 */ /* 0x080fe20000410000 */
[----:B------:R-:W-:Y:S01]  /*bd00*/  F2FP.F16.F32.PACK_AB R163, R179, R175 ;  /* 0x000000afb3a3723e */ /* 0x000fe200000000ff */
[-C--:B------:R-:W-:Y:S01]  /*bd10*/  FMUL.FTZ R147, R147, R196.reuse ;  /* 0x000000c493937220 */ /* 0x080fe20000410000 */
[-C--:B------:R-:W-:Y:S01]  /*bd20*/  FMUL.FTZ R150, R150, R196.reuse ;  /* 0x000000c496967220 */ /* 0x080fe20000410000 */
[----:B------:R-:W-:Y:S01]  /*bd30*/  FMUL.FTZ R151, R151, R196 ;  /* 0x000000c497977220 */ /* 0x000fe20000410000 */
[----:B------:R-:W1:Y:S08]  /*bd40*/  MUFU.EX2 R177, R177 ;  /* 0x000000b100b17308 */ /* 0x000e700000000800 */
[----:B------:R3:W-:Y:S01]  /*bd50*/  MUFU.EX2 R197, R158 ;  /* 0x0000009e00c57308 */ /* 0x0007e20000000800 */
[----:B0-----:R-:W-:-:S04]  /*bd60*/  FADD.FTZ R14, R182, R153 ;  /* 0x00000099b60e7221 */ /* 0x001fc80000010000 */
[----:B------:R-:W-:-:S03]  /*bd70*/  FADD.FTZ R153, R183, R14 ;  /* 0x0000000eb7997221 */ /* 0x000fc60000010000 */
[----:B------:R-:W0:Y:S01]  /*bd80*/  MUFU.EX2 R221, R221 ;  /* 0x000000dd00dd7308 */ /* 0x000e220000000800 */
[----:B---3--:R-:W-:Y:S01]  /*bd90*/  F2FP.F16.F32.PACK_AB R158, R165, R164 ;  /* 0x000000a4a59e723e */ /* 0x008fe200000000ff */
[----:B------:R-:W-:-:S04]  /*bda0*/  FADD.FTZ R164, R172, R13 ;  /* 0x0000000daca47221 */ /* 0x000fc80000010000 */
[----:B------:R-:W-:Y:S02]  /*bdb0*/  FADD.FTZ R13, R173, R164 ;  /* 0x000000a4ad0d7221 */ /* 0x000fe40000010000 */
[----:B------:R0:W3:Y:S02]  /*bdc0*/  MUFU.EX2 R186, R166 ;  /* 0x000000a600ba7308 */ /* 0x0000e40000000800 */
[----:B------:R-:W-:-:S04]  /*bdd0*/  FADD.FTZ R164, R176, R13 ;  /* 0x0000000db0a47221 */ /* 0x000fc80000010000 */
[----:B-1----:R-:W-:Y:S02]  /*bde0*/  FADD.FTZ R164, R177, R164 ;  /* 0x000000a4b1a47221 */ /* 0x002fe40000010000 */
[----:B------:R-:W1:Y:S02]  /*bdf0*/  MUFU.EX2 R181, R181 ;  /* 0x000000b500b57308 */ /* 0x000e640000000800 */
[----:B0-----:R-:W-:Y:S01]  /*be00*/  FADD.FTZ R166, R221, R164 ;  /* 0x000000a4dda67221 */ /* 0x001fe20000010000 */
[----:B------:R-:W-:-:S05]  /*be10*/  F2FP.F16.F32.PACK_AB R164, R177, R176 ;  /* 0x000000b0b1a4723e */ /* 0x000fca00000000ff */
[----:B------:R-:W0:Y:S01]  /*be20*/  MUFU.EX2 R184, R184 ;  /* 0x000000b800b87308 */ /* 0x000e220000000800 */
[----:B---3--:R-:W-:-:S04]  /*be30*/  FADD.FTZ R14, R186, R153 ;  /* 0x00000099ba0e7221 */ /* 0x008fc80000010000 */
[----:B------:R-:W-:-:S03]  /*be40*/  FADD.FTZ R14, R197, R14 ;  /* 0x0000000ec50e7221 */ /* 0x000fc60000010000 */
[----:B------:R3:W4:Y:S01]  /*be50*/  MUFU.EX2 R215, R162 ;  /* 0x000000a200d77308 */ /* 0x0007220000000800 */
[C---:B-1----:R-:W-:Y:S01]  /*be60*/  FADD.FTZ R13, R181.reuse, R166 ;  /* 0x000000a6b50d7221 */ /* 0x042fe20000010000 */
[----:B------:R-:W-:-:S06]  /*be70*/  F2FP.F16.F32.PACK_AB R166, R181, R221 ;  /* 0x000000ddb5a6723e */ /* 0x000fcc00000000ff */
[----:B------:R-:W1:Y:S01]  /*be80*/  MUFU.EX2 R185, R185 ;  /* 0x000000b900b97308 */ /* 0x000e620000000800 */
[----:B---3--:R-:W-:Y:S01]  /*be90*/  F2FP.F16.F32.PACK_AB R162, R173, R172 ;  /* 0x000000acada2723e */ /* 0x008fe200000000ff */
[----:B0-----:R-:W-:-:S06]  /*bea0*/  FADD.FTZ R168, R184, R13 ;  /* 0x0000000db8a87221 */ /* 0x001fcc0000010000 */
[----:B------:R-:W0:Y:S01]  /*beb0*/  MUFU.EX2 R169, R187 ;  /* 0x000000bb00a97308 */ /* 0x000e220000000800 */
[----:B----4-:R-:W-:-:S07]  /*bec0*/  FADD.FTZ R14, R215, R14 ;  /* 0x0000000ed70e7221 */ /* 0x010fce0000010000 */
[----:B------:R-:W3:Y:S01]  /*bed0*/  MUFU.EX2 R188, R188 ;  /* 0x000000bc00bc7308 */ /* 0x000ee20000000800 */
[C---:B-1----:R-:W-:Y:S01]  /*bee0*/  FADD.FTZ R13, R185.reuse, R168 ;  /* 0x000000a8b90d7221 */ /* 0x042fe20000010000 */
[----:B------:R-:W-:-:S06]  /*bef0*/  F2FP.F16.F32.PACK_AB R168, R185, R184 ;  /* 0x000000b8b9a8723e */ /* 0x000fcc00000000ff */
[----:B------:R-:W1:Y:S01]  /*bf00*/  MUFU.EX2 R190, R190 ;  /* 0x000000be00be7308 */ /* 0x000e620000000800 */
[C---:B0-----:R-:W-:Y:S01]  /*bf10*/  FADD.FTZ R153, R169.reuse, R14 ;  /* 0x0000000ea9997221 */ /* 0x041fe20000010000 */
[----:B------:R-:W-:-:S06]  /*bf20*/  F2FP.F16.F32.PACK_AB R169, R169, R215 ;  /* 0x000000d7a9a9723e */ /* 0x000fcc00000000ff */
[----:B------:R-:W0:Y:S01]  /*bf30*/  MUFU.EX2 R189, R189 ;  /* 0x000000bd00bd7308 */ /* 0x000e220000000800 */
[----:B---3--:R-:W-:-:S07]  /*bf40*/  FADD.FTZ R170, R188, R13 ;  /* 0x0000000dbcaa7221 */ /* 0x008fce0000010000 */
[----:B------:R-:W3:Y:S01]  /*bf50*/  MUFU.EX2 R191, R191 ;  /* 0x000000bf00bf7308 */ /* 0x000ee20000000800 */
[----:B-1----:R-:W-:Y:S01]  /*bf60*/  FADD.FTZ R14, R190, R153 ;  /* 0x00000099be0e7221 */ /* 0x002fe20000010000 */
[----:B------:R-:W-:Y:S02]  /*bf70*/  F2FP.F16.F32.PACK_AB R153, R155, R222 ;  /* 0x000000de9b99723e */ /* 0x000fe400000000ff */
[----:B------:R-:W-:Y:S02]  /*bf80*/  F2FP.F16.F32.PACK_AB R155, R159, R223 ;  /* 0x000000df9f9b723e */ /* 0x000fe400000000ff */
[----:B------:R-:W-:Y:S02]  /*bf90*/  F2FP.F16.F32.PACK_AB R159, R167, R225 ;  /* 0x000000e1a79f723e */ /* 0x000fe400000000ff */
[----:B------:R-:W1:Y:S01]  /*bfa0*/  MUFU.EX2 R192, R192 ;  /* 0x000000c000c07308 */ /* 0x000e620000000800 */
[C---:B0-----:R-:W-:Y:S01]  /*bfb0*/  FADD.FTZ R13, R189.reuse, R170 ;  /* 0x000000aabd0d7221 */ /* 0x041fe20000010000 */
[----:B------:R-:W-:-:S02]  /*bfc0*/  F2FP.F16.F32.PACK_AB R170, R189, R188 ;  /* 0x000000bcbdaa723e */ /* 0x000fc400000000ff */
[----:B------:R-:W-:-:S04]  /*bfd0*/  F2FP.F16.F32.PACK_AB R167, R197, R186 ;  /* 0x000000bac5a7723e */ /* 0x000fc800000000ff */
[----:B------:R-:W0:Y:S01]  /*bfe0*/  MUFU.EX2 R173, R194 ;  /* 0x000000c200ad7308 */ /* 0x000e220000000800 */
[----:B---3--:R-:W-:-:S07]  /*bff0*/  FADD.FTZ R14, R191, R14 ;  /* 0x0000000ebf0e7221 */ /* 0x008fce0000010000 */
[----:B------:R-:W3:Y:S01]  /*c000*/  MUFU.EX2 R214, R214 ;  /* 0x000000d600d67308 */ /* 0x000ee20000000800 */
[----:B-1----:R-:W-:-:S07]  /*c010*/  FADD.FTZ R13, R192, R13 ;  /* 0x0000000dc00d7221 */ /* 0x002fce0000010000 */
[----:B------:R-:W1:Y:S01]  /*c020*/  MUFU.EX2 R176, R195 ;  /* 0x000000c300b07308 */ /* 0x000e620000000800 */
[----:B0-----:R-:W-:-:S07]  /*c030*/  FADD.FTZ R165, R173, R14 ;  /* 0x0000000eada57221 */ /* 0x001fce0000010000 */
[----:B------:R-:W0:Y:S01]  /*c040*/  MUFU.EX2 R193, R193 ;  /* 0x000000c100c17308 */ /* 0x000e220000000800 */
[----:B---3--:R-:W-:-:S07]  /*c050*/  FADD.FTZ R172, R214, R13 ;  /* 0x0000000dd6ac7221 */ /* 0x008fce0000010000 */
[----:B------:R-:W3:Y:S01]  /*c060*/  MUFU.EX2 R198, R198 ;  /* 0x000000c600c67308 */ /* 0x000ee20000000800 */
[C---:B-1----:R-:W-:Y:S01]  /*c070*/  FADD.FTZ R171, R176.reuse, R165 ;  /* 0x000000a5b0ab7221 */ /* 0x042fe20000010000 */
[----:B------:R-:W-:Y:S02]  /*c080*/  F2FP.F16.F32.PACK_AB R165, R183, R182 ;  /* 0x000000b6b7a5723e */ /* 0x000fe400000000ff */
[----:B------:R-:W-:-:S04]  /*c090*/  F2FP.F16.F32.PACK_AB R173, R176, R173 ;  /* 0x000000adb0ad723e */ /* 0x000fc800000000ff */
[----:B------:R-:W1:Y:S01]  /*c0a0*/  MUFU.EX2 R199, R199 ;  /* 0x000000c700c77308 */ /* 0x000e620000000800 */
[----:B0-----:R-:W-:Y:S01]  /*c0b0*/  FADD.FTZ R13, R193, R172 ;  /* 0x000000acc10d7221 */ /* 0x001fe20000010000 */
[----:B------:R-:W-:Y:S02]  /*c0c0*/  F2FP.F16.F32.PACK_AB R172, R214, R192 ;  /* 0x000000c0d6ac723e */ /* 0x000fe400000000ff */
[C---:B------:R-:W-:Y:S01]  /*c0d0*/  F2FP.F16.F32.PACK_AB R174, R220.reuse, R193 ;  /* 0x000000c1dcae723e */ /* 0x040fe200000000ff */
[----:B------:R-:W-:Y:S01]  /*c0e0*/  FADD.FTZ R13, R220, R13 ;  /* 0x0000000ddc0d7221 */ /* 0x000fe20000010000 */
[----:B---3--:R-:W-:Y:S01]  /*c0f0*/  FADD.FTZ R14, R198, R171 ;  /* 0x000000abc60e7221 */ /* 0x008fe20000010000 */
[----:B------:R-:W-:-:S03]  /*c100*/  F2FP.F16.F32.PACK_AB R171, R191, R190 ;  /* 0x000000bebfab723e */ /* 0x000fc600000000ff */
[C---:B-1----:R-:W-:Y:S01]  /*c110*/  FADD.FTZ R14, R199.reuse, R14 ;  /* 0x0000000ec70e7221 */ /* 0x042fe20000010000 */
[----:B------:R-:W-:Y:S01]  /*c120*/  F2FP.F16.F32.PACK_AB R175, R199, R198 ;  /* 0x000000c6c7af723e */ /* 0x000fe200000000ff */
[----:B--2---:R-:W-:Y:S06]  /*c130*/  @!P0 BRA `(.L_x_537) ;  /* 0x0000000000048947 */ /* 0x004fec0003800000 */
[----:B------:R-:W-:Y:S01]  /*c140*/  BPT.TRAP 0x1 ;  /* 0x000000040000795c */ /* 0x000fe20000300000 */
.L_x_537:
[----:B------:R0:W1:Y:S01]  /*c150*/  SYNCS.PHASECHK.TRANS64.TRYWAIT P3, [R12+URZ+0x22850], R15 ;  /* 0x0228500f0c0075a7 */ /* 0x000062000806017f */
[----:B------:R-:W-:Y:S05]  /*c160*/  @!P0 BRA `(.L_x_538) ;  /* 0x0000000000048947 */ /* 0x000fea0003800000 */
[----:B------:R-:W-:Y:S01]  /*c170*/  BPT.TRAP 0x1 ;  /* 0x000000040000795c */ /* 0x000fe20000300000 */
.L_x_538:
[----:B------:R-:W-:Y:S04]  /*c180*/  BSSY B0, `(.L_x_539) ;  /* 0x0000004000007945 */ /* 0x000fe80003800000 */
[----:B-1----:R-:W-:Y:S05]  /*c190*/  @P3 BRA `(.L_x_540) ;  /* 0x0000000000083947 */ /* 0x002fea0003800000 */
[----:B------:R-:W1:Y:S02]  /*c1a0*/  SYNCS.PHASECHK.TRANS64.TRYWAIT P3, [R12+URZ+0x22850], R15 ;  /* 0x0228500f0c0075a7 */ /* 0x000e64000806017f */
[----:B-1----:R-:W-:Y:S05]  /*c1b0*/  @!P3 BRA `(.L_x_541) ;  /* 0x000000940070b947 */ /* 0x002fea0003800000 */
.L_x_540:
[----:B------:R-:W-:Y:S05]  /*c1c0*/  BSYNC B0 ;  /* 0x0000000000007941 */ /* 0x000fea0003800000 */
.L_x_539:
[----:B------:R-:W2:Y:S01]  /*c1d0*/  S2R R179, SR_TID.X ;  /* 0x0000000000b37919 */ /* 0x000ea20000002100 */
[----:B------:R-:W-:Y:S05]  /*c1e0*/  WARPSYNC.ALL ;  /* 0x0000000000007948 */ /* 0x000fea0003800000 */
[----:B------:R-:W-:Y:S01]  /*c1f0*/  IMAD.MOV.U32 R177, RZ, RZ, 0xc00 ;  /* 0x00000c00ffb17424 */ /* 0x000fe200078e00ff */
[----:B01----:R-:W-:Y:S01]  /*c200*/  @!P1 IADD3 R12, R12, 0x22860, RZ ;  /* 0x000228600c0c9810 */ /* 0x003fe20007ffe0ff */
[----:B------:R-:W-:Y:S02]  /*c210*/  IMAD.MOV.U32 R220, RZ, RZ, R178 ;  /* 0x000000ffffdc7224 */ /* 0x000fe400078e00b2 */
[----:B------:R-:W-:Y:S01]  /*c220*/  IMAD R176, R22, R177, UR37 ;  /* 0x0000002516b07e24 */ /* 0x000fe2000f8e02b1 */
[----:B------:R-:W-:Y:S01]  /*c230*/  MOV R177, 0x40000040 ;  /* 0x4000004000b17802 */ /* 0x000fe20000000f00 */
[----:B------:R-:W-:Y:S01]  /*c240*/  IMAD.MOV.U32 R221, RZ, RZ, R20 ;  /* 0x000000ffffdd7224 */ /* 0x000fe200078e0014 */
[----:B------:R-:W-:-:S02]  /*c250*/  @!P1 PRMT R12, RZ, 0x654, R12 ;  /* 0x00000654ff0c9816 */ /* 0x000fc4000000000c */
[----:B------:R-:W-:Y:S02]  /*c260*/  R2UR UR6, R176 ;  /* 0x00000000b00672ca */ /* 0x000fe400000e0000 */
[----:B------:R-:W-:Y:S01]  /*c270*/  R2UR UR7, R177 ;  /* 0x00000000b10772ca */ /* 0x000fe200000e0000 */
[----:B------:R-:W-:Y:S01]  /*c280*/  IMAD.MOV.U32 R177, RZ, RZ, 0x40000040 ;  /* 0x40000040ffb17424 */ /* 0x000fe200078e00ff */
[----:B--2---:R-:W-:-:S05]  /*c290*/  SHF.R.U32.HI R179, RZ, 0x7, R179 ;  /* 0x00000007ffb37819 */ /* 0x004fca00000116b3 */
[----:B------:R-:W-:-:S05]  /*c2a0*/  VIADD R15, R179, 0x8 ;  /* 0x00000008b30f7836 */ /* 0x000fca0000000000 */
[----:B------:R0:W-:Y:S06]  /*c2b0*/  BAR.SYNC.DEFER_BLOCKING R15, 0x100 ;  /* 0x0004000f0000751d */ /* 0x0001ec0000010000 */
[----:B------:R-:W-:-:S06]  /*c2c0*/  WARPGROUP.ARRIVE ;  /* 0x00000000000079c5 */ /* 0x000fcc0000000000 */
[----:B------:R-:W-:Y:S03]  /*c2d0*/  HGMMA.64x256x16.F32 R24, R152, gdesc[UR4].tnspB, R24, gsb0 ;  /* 0x43e0000498187df0 */ /* 0x000fe60008000818 */
[----:B------:R-:W-:Y:S02]  /*c2e0*/  WARPGROUP.DEPBAR.LE gsb0, 0x0 ;  /* 0x00008000000079c5 */ /* 0x000fe40000010000 */
[----:B------:R-:W-:Y:S01]  /*c2f0*/  VIADD R152, R176, 0x80 ;  /* 0x00000080b0987836 */ /* 0x000fe20000000000 */
[----:B------:R-:W-:Y:S01]  /*c300*/  WARPGROUP.ARRIVE ;  /* 0x00000000000079c5 */ /* 0x000fe20000000000 */
[----:B------:R-:W-:-:S03]  /*c310*/  IMAD.MOV.U32 R153, RZ, RZ, 0x40000040 ;  /* 0x40000040ff997424 */ /* 0x000fc600078e00ff */
[----:B------:R-:W-:Y:S02]  /*c320*/  R2UR UR6, R152 ;  /* 0x00000000980672ca */ /* 0x000fe400000e0000 */
[----:B------:R-:W-:Y:S01]  /*c330*/  R2UR UR7, R153 ;  /* 0x00000000990772ca */ /* 0x000fe200000e0000 */
[----:B------:R-:W-:Y:S01]  /*c340*/  IMAD.MOV.U32 R153, RZ, RZ, 0x40000040 ;  /* 0x40000040ff997424 */ /* 0x000fe200078e00ff */
[----:B------:R-:W-:-:S14]  /*c350*/  IADD3 R152, R176, 0x100, RZ ;  /* 0x00000100b0987810 */ /* 0x000fdc0007ffe0ff */
        /* <DEDUP_REMOVED lines=9> */
[----:B------:R-:W-:Y:S02]  /*c3f0*/  R2UR UR6, R152 ;  /* 0x00000000980672ca */ /* 0x000fe400000e0000 */
[----:B------:R-:W-:Y:S01]  /*c400*/  R2UR UR7, R153 ;  /* 0x00000000990772ca */ /* 0x000fe200000e0000 */
[----:B------:R-:W-:Y:S01]  /*c410*/  IMAD.MOV.U32 R153, RZ, RZ, 0x40000040 ;  /* 0x40000040ff997424 */ /* 0x000fe200078e00ff */
[C---:B------:R-:W-:Y:S01]  /*c420*/  IADD3 R152, R176.reuse, 0x200, RZ ;  /* 0x00000200b0987810 */ /* 0x040fe20007ffe0ff */
[----:B------:R-:W-:Y:S01]  /*c430*/  VIADD R176, R176, 0x280 ;  /* 0x00000280b0b07836 */ /* 0x000fe20000000000 */
[----:B------:R-:W-:Y:S02]  /*c440*/  WARPGROUP.DEPBAR.LE gsb0, 0x0 ;  /* 0x00008000000079c5 */ /* 0x000fe40000010000 */
[----:B------:R-:W-:-:S15]  /*c450*/  WARPGROUP.ARRIVE ;  /* 0x00000000000079c5 */ /* 0x000fde0000000000 */
[----:B------:R-:W-:-:S04]  /*c460*/  NOP ;  /* 0x0000000000007918 */ /* 0x000fc80000000000 */
        /* <DEDUP_REMOVED lines=15> */
[----:B------:R-:W-:Y:S05]  /*c560*/  @P2 BRA `(.L_x_542) ;  /* 0xffffffd800d42947 */ /* 0x000fea000383ffff */
.L_x_532:
[----:B------:R-:W-:Y:S05]  /*c570*/  WARPSYNC.ALL ;  /* 0x0000000000007948 */ /* 0x000fea0003800000 */
[----:B------:R-:W1:Y:S01]  /*c580*/  SHFL.BFLY PT, R0, R13, 0x2, 0x1f ;  /* 0x0c401f000d007f89 */ /* 0x000e6200000e0000 */
[----:B------:R-:W-:Y:S01]  /*c590*/  IMAD.MOV.U32 R4, RZ, RZ, RZ ;  /* 0x000000ffff047224 */ /* 0x000fe200078e00ff */
[----:B------:R-:W-:Y:S02]  /*c5a0*/  IADD3 R22, R22, 0x1, RZ ;  /* 0x0000000116167810 */ /* 0x000fe40007ffe0ff */
[----:B--2---:R-:W2:Y:S01]  /*c5b0*/  SHFL.BFLY PT, R3, R14, 0x2, 0x1f ;  /* 0x0c401f000e037f89 */ /* 0x004ea200000e0000 */
[----:B------:R3:W-:Y:S08]  /*c5c0*/  BAR.ARV R180, 0x100 ;  /* 0x000400b40000751d */ /* 0x0007f00000002000 */
[----:B------:R-:W-:Y:S06]  /*c5d0*/  BAR.ARV 0x8, 0x120 ;  /* 0x0204800000007b1d */ /* 0x000fec0000002000 */
[----:B------:R-:W-:Y:S01]  /*c5e0*/  ISETP.NE.AND P0, PT, R22, 0x2, PT ;  /* 0x000000021600780c */ /* 0x000fe20003f05270 */
[----:B-1----:R-:W-:Y:S01]  /*c5f0*/  FADD.FTZ R0, R0, R13 ;  /* 0x0000000d00007221 */ /* 0x002fe20000010000 */
[----:B------:R-:W-:-:S02]  /*c600*/  PLOP3.LUT P1, PT, PT, PT, PT, 0x8, 0x0 ;  /* 0x000000000000781c */ /* 0x000fc40003f2e170 */
[----:B------:R-:W-:Y:S01]  /*c610*/  SEL R5, RZ, 0x1, P0 ;  /* 0x00000001ff057807 */ /* 0x000fe20000000000 */
[----:B--2---:R-:W-:Y:S01]  /*c620*/  FADD.FTZ R3, R3, R14 ;  /* 0x0000000e03037221 */ /* 0x004fe20000010000 */
[----:B------:R-:W1:Y:S01]  /*c630*/  SHFL.BFLY PT, R7, R0, 0x1, 0x1f ;  /* 0x0c201f0000077f89 */ /* 0x000e6200000e0000 */
[----:B------:R-:W-:Y:S02]  /*c640*/  IADD3 R212, R212, 0x1, RZ ;  /* 0x00000001d4d47810 */ /* 0x000fe40007ffe0ff */
[----:B------:R-:W-:Y:S01]  /*c650*/  LOP3.LUT R200, R200, R5, RZ, 0x3c, !PT ;  /* 0x00000005c8c87212 */ /* 0x000fe200078e3cff */
[----:B------:R-:W2:Y:S01]  /*c660*/  SHFL.BFLY PT, R6, R3, 0x1, 0x1f ;  /* 0x0c201f0003067f89 */ /* 0x000ea200000e0000 */
[----:B------:R-:W-:Y:S01]  /*c670*/  IMAD.MOV.U32 R5, RZ, RZ, -0x800000 ;  /* 0xff800000ff057424 */ /* 0x000fe200078e00ff */
[----:B------:R-:W-:Y:S01]  /*c680*/  SEL R22, R22, RZ, P0 ;  /* 0x000000ff16167207 */ /* 0x000fe20000000000 */
[----:B-1----:R-:W-:Y:S01]  /*c690*/  FADD.FTZ R7, R0, R7 ;  /* 0x0000000700077221 */ /* 0x002fe20000010000 */
[----:B------:R-:W-:-:S02]  /*c6a0*/  IMAD.MOV.U32 R0, RZ, RZ, RZ ;  /* 0x000000ffff007224 */ /* 0x000fc400078e00ff */
[----:B--2---:R-:W-:Y:S02]  /*c6b0*/  FADD.FTZ R6, R3, R6 ;  /* 0x0000000603067221 */ /* 0x004fe40000010000 */
[----:B------:R-:W-:-:S03]  /*c6c0*/  FSETP.NE.FTZ.AND P2, PT, R7, RZ, PT ;  /* 0x000000ff0700720b */ /* 0x000fc60003f55000 */
[----:B------:R-:W-:-:S10]  /*c6d0*/  FSETP.NE.FTZ.AND P3, PT, R6, RZ, PT ;  /* 0x000000ff0600720b */ /* 0x000fd40003f75000 */
[----:B------:R-:W1:Y:S01]  /*c6e0*/  @P2 MUFU.LG2 R10, R7 ;  /* 0x00000007000a2308 */ /* 0x000e620000000c00 */
[C---:B------:R-:W-:Y:S02]  /*c6f0*/  @P2 FMUL.FTZ R11, R21.reuse, 0.69314718246459960938 ;  /* 0x3f317218150b2820 */ /* 0x040fe40000410000 */
[----:B------:R-:W-:-:S05]  /*c700*/  @P3 FMUL.FTZ R21, R21, 0.69314718246459960938 ;  /* 0x3f31721815153820 */ /* 0x000fca0000410000 */
[----:B0-----:R-:W0:Y:S08]  /*c710*/  @P3 MUFU.LG2 R12, R6 ;  /* 0x00000006000c3308 */ /* 0x001e300000000c00 */
[----:B------:R-:W2:Y:S01]  /*c720*/  @P2 MUFU.RCP R4, R7 ;  /* 0x0000000700042308 */ /* 0x000ea20000001000 */
[----:B-1----:R-:W-:-:S04]  /*c730*/  @P2 FMUL.FTZ R10, R10, 0.69314718246459960938 ;  /* 0x3f3172180a0a2820 */ /* 0x002fc80000410000 */
[----:B------:R-:W-:-:S03]  /*c740*/  @P2 FFMA.FTZ R5, R11, R20, R10 ;  /* 0x000000140b052223 */ /* 0x000fc6000001000a */
[----:B------:R-:W1:Y:S01]  /*c750*/  @P3 MUFU.RCP R0, R6 ;  /* 0x0000000600003308 */ /* 0x000e620000001000 */
[----:B0-----:R-:W-:Y:S01]  /*c760*/  @P3 FMUL.FTZ R12, R12, 0.69314718246459960938 ;  /* 0x3f3172180c0c3820 */ /* 0x001fe20000410000 */
[-C--:B--2---:R-:W-:Y:S01]  /*c770*/  FMUL.FTZ R164, R80, R4.reuse ;  /* 0x0000000450a47220 */ /* 0x084fe20000410000 */
[-C--:B------:R-:W-:Y:S01]  /*c780*/  FMUL.FTZ R167, R92, R4.reuse ;  /* 0x000000045ca77220 */ /* 0x080fe20000410000 */
[-C--:B------:R-:W-:Y:S01]  /*c790*/  FMUL.FTZ R24, R24, R4.reuse ;  /* 0x0000000418187220 */ /* 0x080fe20000410000 */
[-C--:B------:R-:W-:Y:S01]  /*c7a0*/  FMUL.FTZ R25, R25, R4.reuse ;  /* 0x0000000419197220 */ /* 0x080fe20000410000 */
[-C--:B------:R-:W-:Y:S01]  /*c7b0*/  FMUL.FTZ R28, R28, R4.reuse ;  /* 0x000000041c1c7220 */ /* 0x080fe20000410000 */
[-C--:B------:R-:W-:Y:S01]  /*c7c0*/  FMUL.FTZ R29, R29, R4.reuse ;  /* 0x000000041d1d7220 */ /* 0x080fe20000410000 */
[-C--:B------:R-:W-:Y:S01]  /*c7d0*/  FMUL.FTZ R32, R32, R4.reuse ;  /* 0x0000000420207220 */ /* 0x080fe20000410000 */
[----:B------:R-:W-:Y:S01]  /*c7e0*/  FMUL.FTZ R33, R33, R4 ;  /* 0x0000000421217220 */ /* 0x000fe20000410000 */
[-C--:B-1----:R-:W-:Y:S01]  /*c7f0*/  FMUL.FTZ R9, R43, R0.reuse ;  /* 0x000000002b097220 */ /* 0x082fe20000410000 */
[-C--:B------:R-:W-:Y:S01]  /*c800*/  FMUL.FTZ R8, R51, R0.reuse ;  /* 0x0000000033087220 */ /* 0x080fe20000410000 */
[-C--:B------:R-:W-:Y:S01]  /*c810*/  FMUL.FTZ R7, R59, R0.reuse ;  /* 0x000000003b077220 */ /* 0x080fe20000410000 */
[----:B------:R-:W-:Y:S01]  /*c820*/  FMUL.FTZ R6, R67, R0 ;  /* 0x0000000043067220 */ /* 0x000fe20000410000 */
        /* <DEDUP_REMOVED lines=61> */
[----:B------:R-:W-:Y:S01]  /*cc00*/  FMUL.FTZ R67, R71, R0 ;  /* 0x0000000047437220 */ /* 0x000fe20000410000 */
[----:B------:R-:W-:-:S02]  /*cc10*/  IMAD.MOV.U32 R4, RZ, RZ, -0x800000 ;  /* 0xff800000ff047424 */ /* 0x000fc400078e00ff */
        /* <DEDUP_REMOVED lines=54> */
[----:B---3--:R-:W-:-:S07]  /*cf80*/  @P3 FFMA.FTZ R4, R21, R178, R12 ;  /* 0x000000b215043223 */ /* 0x008fce000001000c */
.L_x_487:
[----:B------:R-:W-:Y:S05]  /*cf90*/  WARPSYNC.ALL ;  /* 0x0000000000007948 */ /* 0x000fea0003800000 */
[----:B------:R-:W0:Y:S08]  /*cfa0*/  S2UR UR5, SR_CgaCtaId ;  /* 0x00000000000579c3 */ /* 0x000e300000008800 */
[----:B------:R-:W-:Y:S06]  /*cfb0*/  BAR.SYNC.DEFER_BLOCKING 0x5, 0x120 ;  /* 0x0144800000007b1d */ /* 0x000fec0000010000 */
[----:B------:R-:W-:Y:S01]  /*cfc0*/  UMOV UR4, 0x400 ;  /* 0x0000040000047882 */ /* 0x000fe20000000000 */
[----:B------:R-:W-:Y:S01]  /*cfd0*/  BSSY B0, `(.L_x_543) ;  /* 0x000028f000007945 */ /* 0x000fe20003800000 */
[----:B0-----:R-:W-:-:S06]  /*cfe0*/  ULEA UR4, UR5, UR4, 0x18 ;  /* 0x0000000405047291 */ /* 0x001fcc000f8ec03f */
[----:B------:R-:W-:-:S05]  /*cff0*/  IMAD.U32 R18, RZ, RZ, UR4 ;  /* 0x00000004ff127e24 */ /* 0x000fca000f8e00ff */
[----:B------:R0:W1:Y:S01]  /*d000*/  LDS.128 R84, [R18+0x228d0] ;  /* 0x0228d00012547984 */ /* 0x0000620000000c00 */
[----:B------:R-:W-:Y:S06]  /*d010*/  BAR.ARV 0x4, 0x120 ;  /* 0x0104800000007b1d */ /* 0x000fec0000002000 */
[----:B------:R-:W-:Y:S05]  /*d020*/  @P1 BRA `(.L_x_544) ;  /* 0x0000001c00481947 */ /* 0x000fea0003800000 */
[----:B------:R-:W2:Y:S01]  /*d030*/  S2R R13, SR_SWINHI ;  /* 0x00000000000d7919 */ /* 0x000ea20000002f00 */
[----:B------:R-:W-:Y:S05]  /*d040*/  WARPSYNC.ALL ;  /* 0x0000000000007948 */ /* 0x000fea0003800000 */
[----:B------:R-:W-:Y:S01]  /*d050*/  BAR.SYNC.DEFER_BLOCKING 0x1, 0x100 ;  /* 0x0044000000007b1d */ /* 0x000fe20000010000 */
[----:B------:R-:W-:Y:S02]  /*d060*/  F2FP.F16.F32.PACK_AB R24, R25, R24 ;  /* 0x000000181918723e */ /* 0x000fe400000000ff */
[----:B------:R-:W-:Y:S02]  /*d070*/  F2FP.F16.F32.PACK_AB R25, R92, R26 ;  /* 0x0000001a5c19723e */ /* 0x000fe400000000ff */
[----:B------:R-:W-:Y:S01]  /*d080*/  F2FP.F16.F32.PACK_AB R32, R33, R32 ;  /* 0x000000202120723e */ /* 0x000fe200000000ff */
[----:B------:R-:W-:Y:S01]  /*d090*/  ULDC.64 UR4, c[0x0][0xbd8] ;  /* 0x0002f60000047ab9 */ /* 0x000fe20000000a00 */
[----:B------:R-:W-:-:S02]  /*d0a0*/  F2FP.F16.F32.PACK_AB R26, R29, R28 ;  /* 0x0000001c1d1a723e */ /* 0x000fc400000000ff */
[----:B------:R-:W-:Y:S02]  /*d0b0*/  F2FP.F16.F32.PACK_AB R27, R88, R27 ;  /* 0x0000001b581b723e */ /* 0x000fe400000000ff */
[----:B------:R-:W-:Y:S02]  /*d0c0*/  F2FP.F16.F32.PACK_AB R33, R80, R34 ;  /* 0x000000225021723e */ /* 0x000fe400000000ff */
[----:B------:R-:W-:Y:S02]  /*d0d0*/  F2FP.F16.F32.PACK_AB R40, R41, R40 ;  /* 0x000000282928723e */ /* 0x000fe400000000ff */
[----:B------:R-:W-:Y:S02]  /*d0e0*/  F2FP.F16.F32.PACK_AB R34, R37, R36 ;  /* 0x000000242522723e */ /* 0x000fe400000000ff */
[----:B------:R-:W-:Y:S02]  /*d0f0*/  F2FP.F16.F32.PACK_AB R35, R76, R35 ;  /* 0x000000234c23723e */ /* 0x000fe400000000ff */
[----:B------:R-:W-:-:S02]  /*d100*/  F2FP.F16.F32.PACK_AB R41, R9, R42 ;  /* 0x0000002a0929723e */ /* 0x000fc400000000ff */
[----:B------:R-:W-:Y:S02]  /*d110*/  F2FP.F16.F32.PACK_AB R48, R49, R48 ;  /* 0x000000303130723e */ /* 0x000fe400000000ff */
[----:B------:R-:W-:Y:S02]  /*d120*/  F2FP.F16.F32.PACK_AB R42, R45, R44 ;  /* 0x0000002c2d2a723e */ /* 0x000fe400000000ff */
[----:B------:R-:W-:Y:S02]  /*d130*/  F2FP.F16.F32.PACK_AB R43, R47, R43 ;  /* 0x0000002b2f2b723e */ /* 0x000fe400000000ff */
[----:B------:R-:W-:Y:S02]  /*d140*/  MOV R10, R18 ;  /* 0x00000012000a7202 */ /* 0x000fe40000000f00 */
[----:B--2---:R-:W-:Y:S02]  /*d150*/  MOV R11, R13 ;  /* 0x0000000d000b7202 */ /* 0x004fe40000000f00 */
[----:B------:R-:W-:-:S02]  /*d160*/  F2FP.F16.F32.PACK_AB R49, R8, R50 ;  /* 0x000000320831723e */ /* 0x000fc400000000ff */
[----:B------:R-:W-:Y:S01]  /*d170*/  F2FP.F16.F32.PACK_AB R56, R57, R56 ;  /* 0x000000383938723e */ /* 0x000fe200000000ff */
[----:B------:R-:W-:Y:S01]  /*d180*/  IMAD.WIDE R130, R233, 0x2, R10 ;  /* 0x00000002e9827825 */ /* 0x000fe200078e020a */
[----:B------:R-:W-:Y:S02]  /*d190*/  F2FP.F16.F32.PACK_AB R50, R53, R52 ;  /* 0x000000343532723e */ /* 0x000fe400000000ff */
[----:B------:R-:W-:Y:S02]  /*d1a0*/  F2FP.F16.F32.PACK_AB R51, R55, R51 ;  /* 0x000000333733723e */ /* 0x000fe400000000ff */
[C---:B------:R-:W-:Y:S02]  /*d1b0*/  IADD3 R177, P1, R130.reuse, 0x20, RZ ;  /* 0x0000002082b17810 */ /* 0x040fe40007f3e0ff */
[C---:B------:R-:W-:Y:S02]  /*d1c0*/  IADD3 R183, P3, R130.reuse, 0x60, RZ ;  /* 0x0000006082b77810 */ /* 0x040fe40007f7e0ff */
[C---:B------:R-:W-:Y:S01]  /*d1d0*/  IADD3 R181, P2, R130.reuse, 0x40, RZ ;  /* 0x0000004082b57810 */ /* 0x040fe20007f5e0ff */
[----:B------:R-:W-:Y:S01]  /*d1e0*/  IMAD.X R21, RZ, RZ, R131, P1 ;  /* 0x000000ffff157224 */ /* 0x000fe200008e0683 */
[----:B------:R-:W-:-:S02]  /*d1f0*/  IADD3 R185, P4, R130, 0x4000, RZ ;  /* 0x0000400082b97810 */ /* 0x000fc40007f9e0ff */
[----:B------:R-:W-:Y:S01]  /*d200*/  LOP3.LUT R20, R177, 0x380, RZ, 0xc0, !PT ;  /* 0x00000380b1147812 */ /* 0x000fe200078ec0ff */
[--C-:B-----5:R-:W-:Y:S01]  /*d210*/  IMAD.X R31, RZ, RZ, R131.reuse, P2 ;  /* 0x000000ffff1f7224 */ /* 0x120fe200010e0683 */
[----:B------:R-:W-:Y:S01]  /*d220*/  LOP3.LUT R38, R183, 0x380, RZ, 0xc0, !PT ;  /* 0x00000380b7267812 */ /* 0x000fe200078ec0ff */
[--C-:B------:R-:W-:Y:S01]  /*d230*/  IMAD.X R91, RZ, RZ, R131.reuse, P4 ;  /* 0x000000ffff5b7224 */ /* 0x100fe200020e0683 */
[----:B------:R-:W-:Y:S02]  /*d240*/  SHF.R.U64 R20, R20, 0x3, RZ ;  /* 0x0000000314147819 */ /* 0x000fe400000012ff */
[----:B------:R-:W-:Y:S02]  /*d250*/  IADD3 R106, P2, R130, 0x8000, RZ ;  /* 0x00008000826a7810 */ /* 0x000fe40007f5e0ff */
[----:B------:R-:W-:Y:S02]  /*d260*/  SHF.R.U64 R38, R38, 0x3, RZ ;  /* 0x0000000326267819 */ /* 0x000fe400000012ff */
[C---:B------:R-:W-:Y:S01]  /*d270*/  IADD3 R114, P4, R130.reuse, 0x8040, RZ ;  /* 0x0000804082727810 */ /* 0x040fe20007f9e0ff */
[----:B------:R-:W-:Y:S01]  /*d280*/  IMAD.X R107, RZ, RZ, R131, P2 ;  /* 0x000000ffff6b7224 */ /* 0x000fe200010e0683 */
[----:B------:R-:W-:-:S02]  /*d290*/  IADD3 R189, P0, R130, 0x4040, RZ ;  /* 0x0000404082bd7810 */ /* 0x000fc40007f1e0ff */
[----:B------:R-:W-:Y:S01]  /*d2a0*/  IADD3.X R39, RZ, R131, RZ, P3, !PT ;  /* 0x00000083ff277210 */ /* 0x000fe20001ffe4ff */
[--C-:B------:R-:W-:Y:S01]  /*d2b0*/  IMAD.X R115, RZ, RZ, R131.reuse, P4 ;  /* 0x000000ffff737224 */ /* 0x100fe200020e0683 */
[----:B------:R-:W-:Y:S01]  /*d2c0*/  LOP3.LUT R20, R20, R177, RZ, 0x3c, !PT ;  /* 0x000000b114147212 */ /* 0x000fe200078e3cff */
[--C-:B------:R-:W-:Y:S01]  /*d2d0*/  IMAD.X R99, RZ, RZ, R131.reuse, P0 ;  /* 0x000000ffff637224 */ /* 0x100fe200000e0683 */
[----:B------:R-:W-:Y:S02]  /*d2e0*/  IADD3 R110, P3, R130, 0x8020, RZ ;  /* 0x00008020826e7810 */ /* 0x000fe40007f7e0ff */
[----:B------:R-:W-:Y:S02]  /*d2f0*/  LOP3.LUT R38, R38, R183, RZ, 0x3c, !PT ;  /* 0x000000b726267212 */ /* 0x000fe400078e3cff */
[----:B------:R-:W-:Y:S01]  /*d300*/  LOP3.LUT R177, R106, 0x380, RZ, 0xc0, !PT ;  /* 0x000003806ab17812 */ /* 0x000fe200078ec0ff */
[----:B------:R-:W-:Y:S01]  /*d310*/  IMAD.X R111, RZ, RZ, R131, P3 ;  /* 0x000000ffff6f7224 */ /* 0x000fe200018e0683 */
[----:B------:R-:W-:-:S02]  /*d320*/  LOP3.LUT R183, R114, 0x380, RZ, 0xc0, !PT ;  /* 0x0000038072b77812 */ /* 0x000fc400078ec0ff */
[----:B------:R-:W-:Y:S02]  /*d330*/  LOP3.LUT R30, R181, 0x380, RZ, 0xc0, !PT ;  /* 0x00000380b51e7812 */ /* 0x000fe400078ec0ff */
[C---:B------:R-:W-:Y:S02]  /*d340*/  LOP3.LUT R15, R130.reuse, 0x380, RZ, 0xc0, !PT ;  /* 0x00000380820f7812 */ /* 0x040fe400078ec0ff */
[----:B------:R-:W-:Y:S02]  /*d350*/  SHF.R.U64 R177, R177, 0x3, RZ ;  /* 0x00000003b1b17819 */ /* 0x000fe400000012ff */
[C---:B------:R-:W-:Y:S02]  /*d360*/  IADD3 R187, P5, R130.reuse, 0x4020, RZ ;  /* 0x0000402082bb7810 */ /* 0x040fe40007fbe0ff */
[C---:B------:R-:W-:Y:S02]  /*d370*/  IADD3 R12, P0, R130.reuse, 0xc000, RZ ;  /* 0x0000c000820c7810 */ /* 0x040fe40007f1e0ff */
[----:B------:R-:W-:Y:S01]  /*d380*/  SHF.R.U64 R183, R183, 0x3, RZ ;  /* 0x00000003b7b77819 */ /* 0x000fe200000012ff */
[--C-:B------:R-:W-:Y:S01]  /*d390*/  IMAD.X R95, RZ, RZ, R131.reuse, P5 ;  /* 0x000000ffff5f7224 */ /* 0x100fe200028e0683 */
[C---:B------:R-:W-:Y:S01]  /*d3a0*/  IADD3 R191, P1, R130.reuse, 0x4060, RZ ;  /* 0x0000406082bf7810 */ /* 0x040fe20007f3e0ff */
[----:B------:R-:W-:Y:S01]  /*d3b0*/  IMAD.X R123, RZ, RZ, R131, P0 ;  /* 0x000000ffff7b7224 */ /* 0x000fe200000e0683 */
[----:B------:R-:W-:-:S02]  /*d3c0*/  IADD3 R151, P2, R130, 0xc040, RZ ;  /* 0x0000c04082977810 */ /* 0x000fc40007f5e0ff */
[----:B------:R-:W-:Y:S02]  /*d3d0*/  IADD3 R14, P3, R130, 0xc060, RZ ;  /* 0x0000c060820e7810 */ /* 0x000fe40007f7e0ff */
[----:B------:R-:W-:Y:S01]  /*d3e0*/  SHF.R.U64 R30, R30, 0x3, RZ ;  /* 0x000000031e1e7819 */ /* 0x000fe200000012ff */
[----:B------:R-:W-:Y:S01]  /*d3f0*/  IMAD.X R13, RZ, RZ, R131, P2 ;  /* 0x000000ffff0d7224 */ /* 0x000fe200010e0683 */
[----:B------:R-:W-:Y:S02]  /*d400*/  SHF.R.U64 R15, R15, 0x3, RZ ;  /* 0x000000030f0f7819 */ /* 0x000fe400000012ff */
[----:B------:R-:W-:Y:S02]  /*d410*/  LOP3.LUT R90, R185, 0x380, RZ, 0xc0, !PT ;  /* 0x00000380b95a7812 */ /* 0x000fe400078ec0ff */
[----:B------:R-:W-:Y:S02]  /*d420*/  LOP3.LUT R106, R177, R106, RZ, 0x3c, !PT ;  /* 0x0000006ab16a7212 */ /* 0x000fe400078e3cff */
[----:B------:R-:W-:-:S02]  /*d430*/  LOP3.LUT R94, R187, 0x380, RZ, 0xc0, !PT ;  /* 0x00000380bb5e7812 */ /* 0x000fc400078ec0ff */
[----:B------:R-:W-:Y:S02]  /*d440*/  LOP3.LUT R114, R183, R114, RZ, 0x3c, !PT ;  /* 0x00000072b7727212 */ /* 0x000fe400078e3cff */
[----:B------:R-:W-:Y:S02]  /*d450*/  LOP3.LUT R177, R12, 0x380, RZ, 0xc0, !PT ;  /* 0x000003800cb17812 */ /* 0x000fe400078ec0ff */
[----:B------:R-:W-:Y:S02]  /*d460*/  IADD3.X R103, RZ, R131, RZ, P1, !PT ;  /* 0x00000083ff677210 */ /* 0x000fe40000ffe4ff */
[----:B------:R-:W-:Y:S02]  /*d470*/  LOP3.LUT R30, R30, R181, RZ, 0x3c, !PT ;  /* 0x000000b51e1e7212 */ /* 0x000fe400078e3cff */
[----:B------:R-:W-:Y:S02]  /*d480*/  LOP3.LUT R98, R189, 0x380, RZ, 0xc0, !PT ;  /* 0x00000380bd627812 */ /* 0x000fe400078ec0ff */
[----:B------:R-:W-:-:S02]  /*d490*/  LOP3.LUT R176, R151, 0x380, RZ, 0xc0, !PT ;  /* 0x0000038097b07812 */ /* 0x000fc400078ec0ff */
[----:B------:R-:W-:Y:S02]  /*d4a0*/  LOP3.LUT R183, R14, 0x380, RZ, 0xc0, !PT ;  /* 0x000003800eb77812 */ /* 0x000fe400078ec0ff */
[C---:B------:R-:W-:Y:S02]  /*d4b0*/  IADD3 R118, P5, R130.reuse, 0x8060, RZ ;  /* 0x0000806082767810 */ /* 0x040fe40007fbe0ff */
[----:B-1----:R-:W-:Y:S02]  /*d4c0*/  IADD3 R84, P1, R130, 0xc020, RZ ;  /* 0x0000c02082547810 */ /* 0x002fe40007f3e0ff */
[----:B------:R-:W-:Y:S02]  /*d4d0*/  LOP3.LUT R102, R191, 0x380, RZ, 0xc0, !PT ;  /* 0x00000380bf667812 */ /* 0x000fe400078ec0ff */
[----:B------:R-:W-:Y:S01]  /*d4e0*/  LOP3.LUT R181, R110, 0x380, RZ, 0xc0, !PT ;  /* 0x000003806eb57812 */ /* 0x000fe200078ec0ff */
[----:B------:R-:W-:Y:S01]  /*d4f0*/  IMAD.X R127, RZ, RZ, R131, P1 ;  /* 0x000000ffff7f7224 */ /* 0x000fe200008e0683 */
[----:B------:R-:W-:-:S02]  /*d500*/  LOP3.LUT R130, R15, R130, RZ, 0x3c, !PT ;  /* 0x000000820f827212 */ /* 0x000fc400078e3cff */
[----:B------:R-:W-:Y:S02]  /*d510*/  SHF.R.U64 R90, R90, 0x3, RZ ;  /* 0x000000035a5a7819 */ /* 0x000fe400000012ff */
[----:B------:R-:W-:Y:S02]  /*d520*/  SHF.R.U64 R94, R94, 0x3, RZ ;  /* 0x000000035e5e7819 */ /* 0x000fe400000012ff */
[----:B------:R-:W-:Y:S02]  /*d530*/  SHF.R.U64 R177, R177, 0x3, RZ ;  /* 0x00000003b1b17819 */ /* 0x000fe400000012ff */
[----:B------:R-:W-:Y:S02]  /*d540*/  SHF.R.U64 R98, R98, 0x3, RZ ;  /* 0x0000000362627819 */ /* 0x000fe400000012ff */
[----:B------:R-:W-:Y:S02]  /*d550*/  SHF.R.U64 R176, R176, 0x3, RZ ;  /* 0x00000003b0b07819 */ /* 0x000fe400000012ff */
[----:B------:R-:W-:-:S02]  /*d560*/  SHF.R.U64 R183, R183, 0x3, RZ ;  /* 0x00000003b7b77819 */ /* 0x000fc400000012ff */
[----:B------:R-:W-:Y:S02]  /*d570*/  SHF.R.U64 R102, R102, 0x3, RZ ;  /* 0x0000000366667819 */ /* 0x000fe400000012ff */
[----:B------:R-:W-:Y:S02]  /*d580*/  SHF.R.U64 R181, R181, 0x3, RZ ;  /* 0x00000003b5b57819 */ /* 0x000fe400000012ff */
[----:B------:R-:W-:Y:S02]  /*d590*/  LOP3.LUT R90, R90, R185, RZ, 0x3c, !PT ;  /* 0x000000b95a5a7212 */ /* 0x000fe400078e3cff */
[----:B------:R-:W-:Y:S02]  /*d5a0*/  MOV R130, R130 ;  /* 0x0000008200827202 */ /* 0x000fe40000000f00 */
[----:B------:R-:W-:Y:S02]  /*d5b0*/  LOP3.LUT R94, R94, R187, RZ, 0x3c, !PT ;  /* 0x000000bb5e5e7212 */ /* 0x000fe400078e3cff */
[----:B------:R-:W-:Y:S01]  /*d5c0*/  LOP3.LUT R122, R177, R12, RZ, 0x3c, !PT ;  /* 0x0000000cb17a7212 */ /* 0x000fe200078e3cff */
[----:B------:R1:W-:Y:S01]  /*d5d0*/  STSM.16.M88.4 [R130], R24 ;  /* 0x0000001882007844 */ /* 0x0003e20000000200 */
[----:B------:R-:W-:-:S02]  /*d5e0*/  MOV R28, R20 ;  /* 0x00000014001c7202 */ /* 0x000fc40000000f00 */
[----:B------:R-:W-:Y:S02]  /*d5f0*/  IADD3.X R15, RZ, R131, RZ, P3, !PT ;  /* 0x00000083ff0f7210 */ /* 0x000fe40001ffe4ff */
[----:B------:R-:W-:Y:S01]  /*d600*/  LOP3.LUT R98, R98, R189, RZ, 0x3c, !PT ;  /* 0x000000bd62627212 */ /* 0x000fe200078e3cff */
[----:B------:R2:W-:Y:S01]  /*d610*/  STSM.16.M88.4 [R28], R32 ;  /* 0x000000201c007844 */ /* 0x0005e20000000200 */
[----:B------:R-:W-:Y:S02]  /*d620*/  LOP3.LUT R185, R118, 0x380, RZ, 0xc0, !PT ;  /* 0x0000038076b97812 */ /* 0x000fe400078ec0ff */
[----:B------:R-:W-:Y:S02]  /*d630*/  LOP3.LUT R12, R176, R151, RZ, 0x3c, !PT ;  /* 0x00000097b00c7212 */ /* 0x000fe400078e3cff */
[----:B------:R-:W-:Y:S02]  /*d640*/  LOP3.LUT R14, R183, R14, RZ, 0x3c, !PT ;  /* 0x0000000eb70e7212 */ /* 0x000fe400078e3cff */
[----:B------:R-:W-:-:S02]  /*d650*/  MOV R30, R30 ;  /* 0x0000001e001e7202 */ /* 0x000fc40000000f00 */
[----:B------:R-:W-:Y:S02]  /*d660*/  LOP3.LUT R102, R102, R191, RZ, 0x3c, !PT ;  /* 0x000000bf66667212 */ /* 0x000fe400078e3cff */
[----:B------:R-:W-:Y:S01]  /*d670*/  LOP3.LUT R110, R181, R110, RZ, 0x3c, !PT ;  /* 0x0000006eb56e7212 */ /* 0x000fe200078e3cff */
[----:B------:R3:W-:Y:S01]  /*d680*/  STSM.16.M88.4 [R30], R40 ;  /* 0x000000281e007844 */ /* 0x0007e20000000200 */
[----:B------:R-:W-:Y:S02]  /*d690*/  MOV R38, R38 ;  /* 0x0000002600267202 */ /* 0x000fe40000000f00 */
[----:B------:R-:W-:Y:S02]  /*d6a0*/  F2FP.F16.F32.PACK_AB R57, R7, R58 ;  /* 0x0000003a0739723e */ /* 0x000fe400000000ff */
[----:B------:R-:W-:Y:S01]  /*d6b0*/  F2FP.F16.F32.PACK_AB R64, R65, R64 ;  /* 0x000000404140723e */ /* 0x000fe200000000ff */
[----:B------:R-:W-:Y:S01]  /*d6c0*/  STSM.16.M88.4 [R38], R48 ;  /* 0x0000003026007844 */ /* 0x000fe20000000200 */
[----:B------:R-:W-:-:S02]  /*d6d0*/  LOP3.LUT R181, R84, 0x380, RZ, 0xc0, !PT ;  /* 0x0000038054b57812 */ /* 0x000fc400078ec0ff */
[----:B------:R-:W-:Y:S02]  /*d6e0*/  MOV R90, R90 ;  /* 0x0000005a005a7202 */ /* 0x000fe40000000f00 */
[----:B------:R-:W-:Y:S02]  /*d6f0*/  F2FP.F16.F32.PACK_AB R58, R61, R60 ;  /* 0x0000003c3d3a723e */ /* 0x000fe400000000ff */
[----:B------:R-:W-:Y:S02]  /*d700*/  F2FP.F16.F32.PACK_AB R59, R63, R59 ;  /* 0x0000003b3f3b723e */ /* 0x000fe400000000ff */
[----:B------:R-:W-:Y:S02]  /*d710*/  F2FP.F16.F32.PACK_AB R65, R6, R66 ;  /* 0x000000420641723e */ /* 0x000fe400000000ff */
[----:B------:R-:W-:Y:S01]  /*d720*/  F2FP.F16.F32.PACK_AB R72, R73, R72 ;  /* 0x000000484948723e */ /* 0x000fe200000000ff */
[----:B------:R-:W-:Y:S01]  /*d730*/  STSM.16.M88.4 [R90], R56 ;  /* 0x000000385a007844 */ /* 0x000fe20000000200 */
[----:B------:R-:W-:-:S02]  /*d740*/  MOV R94, R94 ;  /* 0x0000005e005e7202 */ /* 0x000fc40000000f00 */
[----:B------:R-:W-:Y:S02]  /*d750*/  F2FP.F16.F32.PACK_AB R66, R69, R68 ;  /* 0x000000444542723e */ /* 0x000fe400000000ff */
[----:B------:R-:W-:Y:S02]  /*d760*/  F2FP.F16.F32.PACK_AB R67, R67, R70 ;  /* 0x000000464343723e */ /* 0x000fe400000000ff */
[----:B------:R-:W-:Y:S02]  /*d770*/  F2FP.F16.F32.PACK_AB R73, R75, R74 ;  /* 0x0000004a4b49723e */ /* 0x000fe400000000ff */
[----:B------:R-:W-:Y:S01]  /*d780*/  SHF.R.U64 R185, R185, 0x3, RZ ;  /* 0x00000003b9b97819 */ /* 0x000fe200000012ff */
[----:B------:R-:W-:Y:S01]  /*d790*/  STSM.16.M88.4 [R94], R64 ;  /* 0x000000405e007844 */ /* 0x000fe20000000200 */
[----:B------:R-:W-:Y:S02]  /*d7a0*/  MOV R98, R98 ;  /* 0x0000006200627202 */ /* 0x000fe40000000f00 */
[----:B------:R-:W-:-:S02]  /*d7b0*/  MOV R21, R12 ;  /* 0x0000000c00157202 */ /* 0x000fc40000000f00 */
[----:B------:R-:W-:Y:S02]  /*d7c0*/  MOV R20, R14 ;  /* 0x0000000e00147202 */ /* 0x000fe40000000f00 */
[----:B------:R-:W-:Y:S02]  /*d7d0*/  F2FP.F16.F32.PACK_AB R74, R77, R163 ;  /* 0x000000a34d4a723e */ /* 0x000fe400000000ff */
[----:B------:R-:W-:Y:S02]  /*d7e0*/  F2FP.F16.F32.PACK_AB R75, R79, R78 ;  /* 0x0000004e4f4b723e */ /* 0x000fe400000000ff */
[----:B------:R-:W-:Y:S02]  /*d7f0*/  MOV R102, R102 ;  /* 0x0000006600667202 */ /* 0x000fe40000000f00 */
[----:B------:R-:W-:Y:S01]  /*d800*/  F2FP.F16.F32.PACK_AB R12, R81, R164 ;  /* 0x000000a4510c723e */ /* 0x000fe200000000ff */
[----:B------:R-:W-:Y:S01]  /*d810*/  STSM.16.M88.4 [R98], R72 ;  /* 0x0000004862007844 */ /* 0x000fe20000000200 */
[----:B------:R-:W-:-:S02]  /*d820*/  F2FP.F16.F32.PACK_AB R13, R83, R82 ;  /* 0x00000052530d723e */ /* 0x000fc400000000ff */
[----:B------:R-:W-:Y:S01]  /*d830*/  F2FP.F16.F32.PACK_AB R14, R3, R165 ;  /* 0x000000a5030e723e */ /* 0x000fe200000000ff */
[----:B------:R-:W-:Y:S01]  /*d840*/  IMAD.MOV.U32 R3, RZ, RZ, RZ ;  /* 0x000000ffff037224 */ /* 0x000fe200078e00ff */
[----:B------:R-:W-:Y:S02]  /*d850*/  F2FP.F16.F32.PACK_AB R15, R54, R46 ;  /* 0x0000002e360f723e */ /* 0x000fe400000000ff */
[----:B------:R-:W-:Y:S02]  /*d860*/  SHF.R.U64 R181, R181, 0x3, RZ ;  /* 0x00000003b5b57819 */ /* 0x000fe400000012ff */
[----:B------:R-:W-:Y:S01]  /*d870*/  IADD3.X R119, RZ, R131, RZ, P5, !PT ;  /* 0x00000083ff777210 */ /* 0x000fe20002ffe4ff */
[----:B------:R4:W-:Y:S01]  /*d880*/  STSM.16.M88.4 [R102], R12 ;  /* 0x0000000c66007844 */ /* 0x0009e20000000200 */
[----:B------:R-:W-:Y:S02]  /*d890*/  LOP3.LUT R118, R185, R118, RZ, 0x3c, !PT ;  /* 0x00000076b9767212 */ /* 0x000fe400078e3cff */
[----:B------:R-:W-:-:S02]  /*d8a0*/  MOV R106, R106 ;  /* 0x0000006a006a7202 */ /* 0x000fc40000000f00 */
[----:B-1----:R-:W-:Y:S02]  /*d8b0*/  F2FP.F16.F32.PACK_AB R24, R89, R166 ;  /* 0x000000a65918723e */ /* 0x002fe400000000ff */
[----:B------:R-:W-:Y:S02]  /*d8c0*/  F2FP.F16.F32.PACK_AB R25, R71, R62 ;  /* 0x0000003e4719723e */ /* 0x000fe400000000ff */
[----:B------:R-:W-:Y:S02]  /*d8d0*/  F2FP.F16.F32.PACK_AB R26, R93, R167 ;  /* 0x000000a75d1a723e */ /* 0x000fe400000000ff */
[----:B------:R-:W-:Y:S02]  /*d8e0*/  F2FP.F16.F32.PACK_AB R27, R100, R96 ;  /* 0x00000060641b723e */ /* 0x000fe400000000ff */
[----:B------:R-:W-:Y:S02]  /*d8f0*/  LOP3.LUT R126, R181, R84, RZ, 0x3c, !PT ;  /* 0x00000054b57e7212 */ /* 0x000fe400078e3cff */
[----:B------:R-:W-:Y:S01]  /*d900*/  MOV R110, R110 ;  /* 0x0000006e006e7202 */ /* 0x000fe20000000f00 */
[----:B------:R-:W-:Y:S01]  /*d910*/  STSM.16.M88.4 [R106], R24 ;  /* 0x000000186a007844 */ /* 0x000fe20000000200 */
[----:B--2---:R-:W-:-:S02]  /*d920*/  F2FP.F16.F32.PACK_AB R28, R97, R168 ;  /* 0x000000a8611c723e */ /* 0x004fc400000000ff */
[----:B------:R-:W-:Y:S02]  /*d930*/  F2FP.F16.F32.PACK_AB R29, R108, R104 ;  /* 0x000000686c1d723e */ /* 0x000fe400000000ff */
[----:B---3--:R-:W-:Y:S02]  /*d940*/  F2FP.F16.F32.PACK_AB R30, R101, R169 ;  /* 0x000000a9651e723e */ /* 0x008fe400000000ff */
[----:B------:R-:W-:Y:S02]  /*d950*/  F2FP.F16.F32.PACK_AB R31, R116, R112 ;  /* 0x00000070741f723e */ /* 0x000fe400000000ff */
[----:B------:R-:W-:Y:S02]  /*d960*/  MOV R114, R114 ;  /* 0x0000007200727202 */ /* 0x000fe40000000f00 */
[----:B----4-:R-:W-:Y:S01]  /*d970*/  F2FP.F16.F32.PACK_AB R12, R105, R170 ;  /* 0x000000aa690c723e */ /* 0x010fe200000000ff */
[----:B------:R-:W-:Y:S01]  /*d980*/  STSM.16.M88.4 [R110], R28 ;  /* 0x0000001c6e007844 */ /* 0x000fe20000000200 */
[----:B------:R-:W-:-:S02]  /*d990*/  F2FP.F16.F32.PACK_AB R13, R124, R120 ;  /* 0x000000787c0d723e */ /* 0x000fc400000000ff */
[----:B------:R-:W-:Y:S02]  /*d9a0*/  F2FP.F16.F32.PACK_AB R14, R109, R171 ;  /* 0x000000ab6d0e723e */ /* 0x000fe400000000ff */
[----:B------:R-:W-:Y:S02]  /*d9b0*/  F2FP.F16.F32.PACK_AB R15, R152, R128 ;  /* 0x00000080980f723e */ /* 0x000fe400000000ff */
[----:B------:R-:W-:Y:S02]  /*d9c0*/  F2FP.F16.F32.PACK_AB R153, R154, R153 ;  /* 0x000000999a99723e */ /* 0x000fe400000000ff */
[----:B------:R-:W-:Y:S01]  /*d9d0*/  MOV R118, R118 ;  /* 0x0000007600767202 */ /* 0x000fe20000000f00 */
[----:B------:R1:W-:Y:S01]  /*d9e0*/  STSM.16.M88.4 [R114], R12 ;  /* 0x0000000c72007844 */ /* 0x0003e20000000200 */
[----:B------:R-:W-:Y:S02]  /*d9f0*/  F2FP.F16.F32.PACK_AB R152, R113, R172 ;  /* 0x000000ac7198723e */ /* 0x000fe400000000ff */
[----:B------:R-:W-:-:S02]  /*da00*/  F2FP.F16.F32.PACK_AB R154, R117, R173 ;  /* 0x000000ad759a723e */ /* 0x000fc400000000ff */
[----:B------:R-:W-:Y:S02]  /*da10*/  F2FP.F16.F32.PACK_AB R155, R156, R155 ;  /* 0x0000009b9c9b723e */ /* 0x000fe400000000ff */
[----:B------:R-:W-:Y:S02]  /*da20*/  F2FP.F16.F32.PACK_AB R157, R158, R157 ;  /* 0x0000009d9e9d723e */ /* 0x000fe400000000ff */
[----:B------:R-:W-:Y:S01]  /*da30*/  MOV R122, R122 ;  /* 0x0000007a007a7202 */ /* 0x000fe20000000f00 */
[----:B------:R2:W-:Y:S01]  /*da40*/  STSM.16.M88.4 [R118], R152 ;  /* 0x0000009876007844 */ /* 0x0005e20000000200 */
[----:B------:R-:W-:Y:S02]  /*da50*/  F2FP.F16.F32.PACK_AB R156, R121, R174 ;  /* 0x000000ae799c723e */ /* 0x000fe400000000ff */
[----:B------:R-:W-:Y:S02]  /*da60*/  F2FP.F16.F32.PACK_AB R158, R125, R175 ;  /* 0x000000af7d9e723e */ /* 0x000fe400000000ff */
[----:B------:R-:W-:-:S02]  /*da70*/  F2FP.F16.F32.PACK_AB R159, R160, R159 ;  /* 0x0000009fa09f723e */ /* 0x000fc400000000ff */
[----:B------:R-:W-:Y:S02]  /*da80*/  F2FP.F16.F32.PACK_AB R161, R162, R161 ;  /* 0x000000a1a2a1723e */ /* 0x000fe400000000ff */
[----:B------:R-:W-:Y:S01]  /*da90*/  F2FP.F16.F32.PACK_AB R136, R137, R136 ;  /* 0x000000888988723e */ /* 0x000fe200000000ff */
[----:B------:R2:W-:Y:S01]  /*daa0*/  STSM.16.M88.4 [R122], R156 ;  /* 0x0000009c7a007844 */ /* 0x0005e20000000200 */
[----:B------:R-:W-:Y:S02]  /*dab0*/  ISETP.NE.U32.AND P0, PT, RZ, UR4, PT ;  /* 0x00000004ff007c0c */ /* 0x000fe4000bf05070 */
[----:B------:R-:W-:Y:S02]  /*dac0*/  IADD3 R6, P1, R208, UR4, RZ ;  /* 0x00000004d0067c10 */ /* 0x000fe4000ff3e0ff */
[----:B------:R-:W-:Y:S02]  /*dad0*/  MOV R126, R126 ;  /* 0x0000007e007e7202 */ /* 0x000fe40000000f00 */
[----:B------:R-:W-:-:S02]  /*dae0*/  F2FP.F16.F32.PACK_AB R160, R129, R179 ;  /* 0x000000b381a0723e */ /* 0x000fc400000000ff */
[----:B------:R-:W-:Y:S02]  /*daf0*/  F2FP.F16.F32.PACK_AB R162, R133, R132 ;  /* 0x0000008485a2723e */ /* 0x000fe400000000ff */
[----:B------:R-:W-:Y:S02]  /*db00*/  F2FP.F16.F32.PACK_AB R163, R135, R134 ;  /* 0x0000008687a3723e */ /* 0x000fe400000000ff */
[----:B------:R-:W-:Y:S02]  /*db10*/  F2FP.F16.F32.PACK_AB R137, R139, R138 ;  /* 0x0000008a8b89723e */ /* 0x000fe400000000ff */
[----:B------:R-:W-:Y:S01]  /*db20*/  F2FP.F16.F32.PACK_AB R144, R145, R144 ;  /* 0x000000909190723e */ /* 0x000fe200000000ff */
[----:B------:R2:W-:Y:S01]  /*db30*/  STSM.16.M88.4 [R126], R160 ;  /* 0x000000a07e007844 */ /* 0x0005e20000000200 */
[----:B------:R-:W-:Y:S02]  /*db40*/  F2FP.F16.F32.PACK_AB R138, R141, R140 ;  /* 0x0000008c8d8a723e */ /* 0x000fe400000000ff */
[----:B------:R-:W-:-:S02]  /*db50*/  F2FP.F16.F32.PACK_AB R139, R143, R142 ;  /* 0x0000008e8f8b723e */ /* 0x000fc400000000ff */
[----:B------:R-:W-:Y:S02]  /*db60*/  F2FP.F16.F32.PACK_AB R145, R147, R146 ;  /* 0x000000929391723e */ /* 0x000fe400000000ff */
[----:B------:R-:W-:Y:S01]  /*db70*/  F2FP.F16.F32.PACK_AB R146, R149, R148 ;  /* 0x000000949592723e */ /* 0x000fe200000000ff */
[----:B------:R2:W-:Y:S01]  /*db80*/  STSM.16.M88.4 [R21], R136 ;  /* 0x0000008815007844 */ /* 0x0005e20000000200 */
[----:B------:R-:W-:Y:S02]  /*db90*/  F2FP.F16.F32.PACK_AB R147, R0, R150 ;  /* 0x000000960093723e */ /* 0x000fe400000000ff */
[----:B------:R-:W-:Y:S02]  /*dba0*/  ISETP.NE.AND.EX P0, PT, RZ, UR5, PT, P0 ;  /* 0x00000005ff007c0c */ /* 0x000fe4000bf05300 */
[----:B------:R-:W-:Y:S01]  /*dbb0*/  IADD3.X R7, R209, UR5, RZ, P1, !PT ;  /* 0x00000005d1077c10 */ /* 0x000fe20008ffe4ff */
[----:B------:R-:W-:Y:S01]  /*dbc0*/  ULDC.64 UR4, c[0x0][0xbe0] ;  /* 0x0002f80000047ab9 */ /* 0x000fe20000000a00 */
[----:B------:R2:W-:Y:S01]  /*dbd0*/  STSM.16.M88.4 [R20], R144 ;  /* 0x0000009014007844 */ /* 0x0005e20000000200 */
[----:B------:R-:W-:Y:S01]  /*dbe0*/  BAR.SYNC.DEFER_BLOCKING 0x1, 0x100 ;  /* 0x0044000000007b1d */ /* 0x000fe20000010000 */
[----:B------:R-:W-:-:S04]  /*dbf0*/  ISETP.NE.U32.AND P1, PT, RZ, UR4, PT ;  /* 0x00000004ff007c0c */ /* 0x000fc8000bf25070 */
[----:B------:R-:W-:-:S13]  /*dc00*/  ISETP.NE.AND.EX P1, PT, RZ, UR5, PT, P1 ;  /* 0x00000005ff007c0c */ /* 0x000fda000bf25310 */
[----:B------:R-:W-:Y:S01]  /*dc10*/  @P1 IADD3 R208, P2, R208, UR4, RZ ;  /* 0x00000004d0d01c10 */ /* 0x000fe2000ff5e0ff */
[----:B------:R-:W-:Y:S02]  /*dc20*/  ULDC UR4, c[0x0][0xa88] ;  /* 0x0002a20000047ab9 */ /* 0x000fe40000000800 */
[----:B------:R-:W-:Y:S01]  /*dc30*/  IMAD.U32 R0, RZ, RZ, UR4 ;  /* 0x00000004ff007e24 */ /* 0x000fe2000f8e00ff */
[----:B------:R-:W-:Y:S01]  /*dc40*/  @P1 IADD3.X R209, R209, UR5, RZ, P2, !PT ;  /* 0x00000005d1d11c10 */ /* 0x000fe200097fe4ff */
[----:B------:R2:W5:Y:S01]  /*dc50*/  @P0 LDG.E R3, desc[UR40][R6.64] ;  /* 0x0000002806030981 */ /* 0x000562000c1e1900 */
[----:B------:R-:W-:-:S03]  /*dc60*/  IMAD R9, R202, 0x40, R201 ;  /* 0x00000040ca097824 */ /* 0x000fc600078e02c9 */
[----:B------:R2:W5:Y:S01]  /*dc70*/  @P1 LDG.E R0, desc[UR40][R208.64] ;  /* 0x00000028d0001981 */ /* 0x000562000c1e1900 */
[----:B------:R-:W-:-:S03]  /*dc80*/  IMAD.WIDE R10, R9, 0x2, R10 ;  /* 0x00000002090a7825 */ /* 0x000fc600078e020a */
[----:B-1----:R-:W-:Y:S01]  /*dc90*/  IADD3 R13, P4, R10, 0x1000, RZ ;  /* 0x000010000a0d7810 */ /* 0x002fe20007f9e0ff */
[----:B------:R-:W-:-:S12]  /*dca0*/  @P1 BRA `(.L_x_545) ;  /* 0x0000000000101947 */ /* 0x000fd80003800000 */
[----:B------:R-:W-:Y:S05]  /*dcb0*/  @!P0 BRA `(.L_x_545) ;  /* 0x00000000000c8947 */ /* 0x000fea0003800000 */
[----:B------:R-:W3:Y:S04]  /*dcc0*/  LDG.E R9, desc[UR40][R6.64] ;  /* 0x0000002806097981 */ /* 0x000ee8000c1e1900 */
[----:B-----5:R-:W3:Y:S02]  /*dcd0*/  LDG.E R0, desc[UR40][R6.64+0x4] ;  /* 0x0000042806007981 */ /* 0x020ee4000c1e1900 */
[----:B---3--:R-:W-:-:S07]  /*dce0*/  IADD3 R0, -R9, R0, RZ ;  /* 0x0000000009007210 */ /* 0x008fce0007ffe1ff */
.L_x_545:
[----:B------:R-:W-:Y:S01]  /*dcf0*/  SHF.R.S32.HI R79, RZ, 0x1f, R207 ;  /* 0x0000001fff4f7819 */ /* 0x000fe200000114cf */
[----:B------:R-:W-:Y:S01]  /*dd00*/  ULDC.64 UR4, c[0x0][0xb70] ;  /* 0x0002dc0000047ab9 */ /* 0x000fe20000000a00 */
[--C-:B--2--5:R-:W-:Y:S01]  /*dd10*/  SHF.R.S32.HI R21, RZ, 0x1f, R3.reuse ;  /* 0x0000001fff157819 */ /* 0x124fe20000011403 */
[----:B------:R-:W-:Y:S01]  /*dd20*/  IMAD.MOV.U32 R20, RZ, RZ, R3 ;  /* 0x000000ffff147224 */ /* 0x000fe200078e0003 */
[----:B------:R-:W-:Y:S01]  /*dd30*/  SEL R219, R219, RZ, !P0 ;  /* 0x000000ffdbdb7207 */ /* 0x000fe20004000000 */
[----:B------:R-:W-:Y:S01]  /*dd40*/  IMAD R6, R79, UR4, RZ ;  /* 0x000000044f067c24 */ /* 0x000fe2000f8e02ff */
[----:B------:R-:W-:Y:S01]  /*dd50*/  SEL R81, R210, RZ, !P0 ;  /* 0x000000ffd2517207 */ /* 0x000fe20004000000 */
[----:B------:R-:W-:Y:S01]  /*dd60*/  IMAD R15, R213, 0x80, R232 ;  /* 0x00000080d50f7824 */ /* 0x000fe200078e02e8 */
[C---:B------:R-:W-:Y:S01]  /*dd70*/  IADD3 R29, P0, R10.reuse, 0x3000, RZ ;  /* 0x000030000a1d7810 */ /* 0x040fe20007f1e0ff */
[C---:B------:R-:W-:Y:S01]  /*dd80*/  IMAD R9, R207.reuse, UR5, R6 ;  /* 0x00000005cf097c24 */ /* 0x040fe2000f8e0206 */
[C---:B------:R-:W-:Y:S01]  /*dd90*/  IADD3 R25, P5, R10.reuse, 0x2000, RZ ;  /* 0x000020000a197810 */ /* 0x040fe20007fbe0ff */
[----:B------:R-:W-:Y:S01]  /*dda0*/  IMAD.WIDE.U32 R6, R207, UR4, R20 ;  /* 0x00000004cf067c25 */ /* 0x000fe2000f8e0014 */
[----:B------:R-:W-:Y:S01]  /*ddb0*/  ULDC.64 UR4, c[0x0][0xb78] ;  /* 0x0002de0000047ab9 */ /* 0x000fe20000000a00 */
[----:B------:R-:W-:-:S02]  /*ddc0*/  IADD3 R33, P1, R10, 0x4000, RZ ;  /* 0x000040000a217810 */ /* 0x000fc40007f3e0ff */
[----:B------:R-:W-:Y:S01]  /*ddd0*/  IMAD.IADD R7, R7, 0x1, R9 ;  /* 0x0000000107077824 */ /* 0x000fe200078e0209 */
[----:B------:R-:W-:Y:S01]  /*dde0*/  LOP3.LUT R28, R29, 0x380, RZ, 0xc0, !PT ;  /* 0x000003801d1c7812 */ /* 0x000fe200078ec0ff */
[----:B------:R-:W-:Y:S01]  /*ddf0*/  IMAD R8, R219, UR4, RZ ;  /* 0x00000004db087c24 */ /* 0x000fe2000f8e02ff */
[----:B------:R-:W-:Y:S01]  /*de00*/  IADD3 R37, P2, R10, 0x5000, RZ ;  /* 0x000050000a257810 */ /* 0x000fe20007f5e0ff */
[----:B------:R-:W-:Y:S01]  /*de10*/  IMAD.WIDE.U32 R6, R81, UR4, R6 ;  /* 0x0000000451067c25 */ /* 0x000fe2000f8e0006 */
[----:B------:R-:W-:Y:S02]  /*de20*/  LOP3.LUT R12, R13, 0x380, RZ, 0xc0, !PT ;  /* 0x000003800d0c7812 */ /* 0x000fe400078ec0ff */
[----:B------:R-:W-:Y:S01]  /*de30*/  LOP3.LUT R24, R25, 0x380, RZ, 0xc0, !PT ;  /* 0x0000038019187812 */ /* 0x000fe200078ec0ff */
[----:B------:R-:W-:Y:S01]  /*de40*/  IMAD R8, R81, UR5, R8 ;  /* 0x0000000551087c24 */ /* 0x000fe2000f8e0208 */
[----:B------:R-:W-:Y:S01]  /*de50*/  SHF.R.S32.HI R9, RZ, 0x1f, R15 ;  /* 0x0000001fff097819 */ /* 0x000fe2000001140f */
[----:B------:R-:W-:Y:S01]  /*de60*/  ULDC.64 UR4, c[0x0][0xb40] ;  /* 0x0002d00000047ab9 */ /* 0x000fe20000000a00 */
[----:B------:R-:W-:-:S02]  /*de70*/  IADD3 R6, P3, R15, R6, RZ ;  /* 0x000000060f067210 */ /* 0x000fc40007f7e0ff */
[----:B------:R-:W-:Y:S02]  /*de80*/  LOP3.LUT R32, R33, 0x380, RZ, 0xc0, !PT ;  /* 0x0000038021207812 */ /* 0x000fe400078ec0ff */
[----:B------:R-:W-:Y:S02]  /*de90*/  SHF.R.U64 R28, R28, 0x3, RZ ;  /* 0x000000031c1c7819 */ /* 0x000fe400000012ff */
[----:B------:R-:W-:Y:S02]  /*dea0*/  LOP3.LUT R36, R37, 0x380, RZ, 0xc0, !PT ;  /* 0x0000038025247812 */ /* 0x000fe400078ec0ff */
[----:B------:R-:W-:Y:S02]  /*deb0*/  SHF.R.U64 R12, R12, 0x3, RZ ;  /* 0x000000030c0c7819 */ /* 0x000fe400000012ff */
[----:B------:R-:W-:Y:S02]  /*dec0*/  SHF.R.U64 R24, R24, 0x3, RZ ;  /* 0x0000000318187819 */ /* 0x000fe400000012ff */
[----:B------:R-:W-:-:S02]  /*ded0*/  IADD3.X R9, R9, R7, R8, P3, !PT ;  /* 0x0000000709097210 */ /* 0x000fc40001ffe408 */
[----:B------:R-:W-:Y:S02]  /*dee0*/  SHF.R.U64 R32, R32, 0x3, RZ ;  /* 0x0000000320207819 */ /* 0x000fe400000012ff */
[----:B------:R-:W-:Y:S01]  /*def0*/  LOP3.LUT R28, R28, R29, RZ, 0x3c, !PT ;  /* 0x0000001d1c1c7212 */ /* 0x000fe200078e3cff */
[----:B------:R-:W-:Y:S01]  /*df00*/  IMAD.X R29, RZ, RZ, R11, P0 ;  /* 0x000000ffff1d7224 */ /* 0x000fe200000e060b */
[----:B------:R-:W-:Y:S02]  /*df10*/  SHF.R.U64 R36, R36, 0x3, RZ ;  /* 0x0000000324247819 */ /* 0x000fe400000012ff */
[----:B------:R-:W-:Y:S02]  /*df20*/  LEA R58, P3, R6, UR4, 0x2 ;  /* 0x00000004063a7c11 */ /* 0x000fe4000f8610ff */
[----:B------:R-:W-:Y:S02]  /*df30*/  IADD3 R53, P0, R10, 0x9000, RZ ;  /* 0x000090000a357810 */ /* 0x000fe40007f1e0ff */
[----:B------:R-:W-:-:S02]  /*df40*/  LOP3.LUT R12, R12, R13, RZ, 0x3c, !PT ;  /* 0x0000000d0c0c7212 */ /* 0x000fc400078e3cff */
[----:B------:R-:W-:Y:S01]  /*df50*/  LOP3.LUT R24, R24, R25, RZ, 0x3c, !PT ;  /* 0x0000001918187212 */ /* 0x000fe200078e3cff */
[--C-:B------:R-:W-:Y:S01]  /*df60*/  IMAD.X R25, RZ, RZ, R11.reuse, P5 ;  /* 0x000000ffff197224 */ /* 0x100fe200028e060b */
[----:B------:R-:W-:Y:S01]  /*df70*/  LOP3.LUT R32, R32, R33, RZ, 0x3c, !PT ;  /* 0x0000002120207212 */ /* 0x000fe200078e3cff */
[----:B------:R-:W-:Y:S01]  /*df80*/  IMAD.X R33, RZ, RZ, R11, P1 ;  /* 0x000000ffff217224 */ /* 0x000fe200008e060b */
[----:B------:R-:W-:Y:S02]  /*df90*/  LOP3.LUT R36, R36, R37, RZ, 0x3c, !PT ;  /* 0x0000002524247212 */ /* 0x000fe400078e3cff */
[----:B------:R-:W-:Y:S01]  /*dfa0*/  LEA.HI.X R59, R6, UR5, R9, 0x2, P3 ;  /* 0x00000005063b7c11 */ /* 0x000fe200098f1409 */
[----:B------:R-:W-:Y:S01]  /*dfb0*/  VIADD R9, R15, 0x8 ;  /* 0x000000080f097836 */ /* 0x000fe20000000000 */
[----:B------:R-:W-:Y:S01]  /*dfc0*/  IADD3.X R13, RZ, R11, RZ, P4, !PT ;  /* 0x0000000bff0d7210 */ /* 0x000fe200027fe4ff */
[----:B------:R-:W-:Y:S01]  /*dfd0*/  ULDC.64 UR4, c[0x0][0xaa0] ;  /* 0x0002a80000047ab9 */ /* 0x000fe20000000a00 */
[----:B------:R-:W-:-:S02]  /*dfe0*/  IADD3 R41, P3, R10, 0x6000, RZ ;  /* 0x000060000a297810 */ /* 0x000fc40007f7e0ff */
[C---:B------:R-:W-:Y:S02]  /*dff0*/  IADD3 R45, P4, R10.reuse, 0x7000, RZ ;  /* 0x000070000a2d7810 */ /* 0x040fe40007f9e0ff */
[C---:B------:R-:W-:Y:S02]  /*e000*/  IADD3 R49, P5, R10.reuse, 0x8000, RZ ;  /* 0x000080000a317810 */ /* 0x040fe40007fbe0ff */
[----:B------:R-:W-:Y:S02]  /*e010*/  LOP3.LUT R52, R53, 0x380, RZ, 0xc0, !PT ;  /* 0x0000038035347812 */ /* 0x000fe400078ec0ff */
[C---:B------:R-:W-:Y:S02]  /*e020*/  IADD3 R7, P1, R10.reuse, 0xa000, RZ ;  /* 0x0000a0000a077810 */ /* 0x040fe40007f3e0ff */
[----:B------:R-:W-:Y:S02]  /*e030*/  IADD3.X R37, RZ, R11, RZ, P2, !PT ;  /* 0x0000000bff257210 */ /* 0x000fe400017fe4ff */
[----:B------:R-:W-:-:S02]  /*e040*/  IADD3 R57, P2, R10, 0xb000, RZ ;  /* 0x0000b0000a397810 */ /* 0x000fc40007f5e0ff */
[----:B------:R-:W-:Y:S02]  /*e050*/  LOP3.LUT R40, R41, 0x380, RZ, 0xc0, !PT ;  /* 0x0000038029287812 */ /* 0x000fe400078ec0ff */
[----:B------:R-:W-:Y:S02]  /*e060*/  LOP3.LUT R44, R45, 0x380, RZ, 0xc0, !PT ;  /* 0x000003802d2c7812 */ /* 0x000fe400078ec0ff */
[----:B------:R-:W-:Y:S02]  /*e070*/  LOP3.LUT R48, R49, 0x380, RZ, 0xc0, !PT ;  /* 0x0000038031307812 */ /* 0x000fe400078ec0ff */
[----:B------:R-:W-:Y:S02]  /*e080*/  SHF.R.U64 R52, R52, 0x3, RZ ;  /* 0x0000000334347819 */ /* 0x000fe400000012ff */
[----:B------:R-:W-:Y:S02]  /*e090*/  LOP3.LUT R6, R7, 0x380, RZ, 0xc0, !PT ;  /* 0x0000038007067812 */ /* 0x000fe400078ec0ff */
[----:B------:R-:W-:-:S02]  /*e0a0*/  LOP3.LUT R56, R57, 0x380, RZ, 0xc0, !PT ;  /* 0x0000038039387812 */ /* 0x000fc400078ec0ff */
[----:B------:R-:W-:Y:S02]  /*e0b0*/  SHF.R.U64 R40, R40, 0x3, RZ ;  /* 0x0000000328287819 */ /* 0x000fe400000012ff */
[----:B------:R-:W-:Y:S02]  /*e0c0*/  SHF.R.U64 R44, R44, 0x3, RZ ;  /* 0x000000032c2c7819 */ /* 0x000fe400000012ff */
[----:B------:R-:W-:Y:S02]  /*e0d0*/  SHF.R.U64 R48, R48, 0x3, RZ ;  /* 0x0000000330307819 */ /* 0x000fe400000012ff */
[----:B------:R-:W-:Y:S02]  /*e0e0*/  LOP3.LUT R52, R52, R53, RZ, 0x3c, !PT ;  /* 0x0000003534347212 */ /* 0x000fe400078e3cff */
[----:B------:R-:W-:Y:S02]  /*e0f0*/  SHF.R.U64 R6, R6, 0x3, RZ ;  /* 0x0000000306067819 */ /* 0x000fe400000012ff */
[----:B------:R-:W-:-:S02]  /*e100*/  SHF.R.U64 R56, R56, 0x3, RZ ;  /* 0x0000000338387819 */ /* 0x000fc400000012ff */
[----:B------:R-:W-:Y:S02]  /*e110*/  IADD3.X R53, RZ, R11, RZ, P0, !PT ;  /* 0x0000000bff357210 */ /* 0x000fe400007fe4ff */
        /* <DEDUP_REMOVED lines=11> */
[----:B------:R-:W-:-:S02]  /*e1d0*/  IADD3 R73, P3, R10, 0xc000, RZ ;  /* 0x0000c0000a497810 */ /* 0x000fc40007f7e0ff */
[C---:B------:R-:W-:Y:S02]  /*e1e0*/  IADD3 R69, P4, R10.reuse, 0xd000, RZ ;  /* 0x0000d0000a457810 */ /* 0x040fe40007f9e0ff */
[C---:B------:R-:W-:Y:S02]  /*e1f0*/  IADD3 R65, P5, R10.reuse, 0xe000, RZ ;  /* 0x0000e0000a417810 */ /* 0x040fe40007fbe0ff */
[-C--:B------:R-:W-:Y:S02]  /*e200*/  ISETP.GE.OR P1, PT, R15, R0.reuse, P0 ;  /* 0x000000000f00720c */ /* 0x080fe40000726670 */
[C---:B------:R-:W-:Y:S02]  /*e210*/  LOP3.LUT R8, R10.reuse, 0x380, RZ, 0xc0, !PT ;  /* 0x000003800a087812 */ /* 0x040fe400078ec0ff */
[----:B------:R-:W-:Y:S02]  /*e220*/  IADD3 R15, P2, R10, 0xf000, RZ ;  /* 0x0000f0000a0f7810 */ /* 0x000fe40007f5e0ff */
[----:B------:R-:W-:-:S02]  /*e230*/  ISETP.GE.OR P0, PT, R9, R0, P0 ;  /* 0x000000000900720c */ /* 0x000fc40000706670 */
[----:B------:R-:W-:Y:S01]  /*e240*/  LOP3.LUT R72, R73, 0x380, RZ, 0xc0, !PT ;  /* 0x0000038049487812 */ /* 0x000fe200078ec0ff */
[----:B------:R-:W-:Y:S01]  /*e250*/  IMAD.X R61, RZ, RZ, R11, P2 ;  /* 0x000000ffff3d7224 */ /* 0x000fe200010e060b */
[----:B------:R-:W-:Y:S02]  /*e260*/  LOP3.LUT R68, R69, 0x380, RZ, 0xc0, !PT ;  /* 0x0000038045447812 */ /* 0x000fe400078ec0ff */
[----:B------:R-:W-:Y:S01]  /*e270*/  LOP3.LUT R64, R65, 0x380, RZ, 0xc0, !PT ;  /* 0x0000038041407812 */ /* 0x000fe200078ec0ff */
[----:B------:R-:W-:Y:S01]  /*e280*/  @!P1 STG.E desc[UR40][R58.64], R5 ;  /* 0x000000053a009986 */ /* 0x000fe2000c101928 */
[----:B------:R-:W-:Y:S02]  /*e290*/  SHF.R.U64 R9, R8, 0x3, RZ ;  /* 0x0000000308097819 */ /* 0x000fe400000012ff */
[----:B------:R-:W-:Y:S02]  /*e2a0*/  LOP3.LUT R8, R15, 0x380, RZ, 0xc0, !PT ;  /* 0x000003800f087812 */ /* 0x000fe400078ec0ff */
[----:B------:R-:W-:Y:S01]  /*e2b0*/  SHF.R.U64 R72, R72, 0x3, RZ ;  /* 0x0000000348487819 */ /* 0x000fe200000012ff */
[----:B------:R1:W-:Y:S01]  /*e2c0*/  @!P0 STG.E desc[UR40][R58.64+0x20], R4 ;  /* 0x000020043a008986 */ /* 0x0003e2000c101928 */
[----:B------:R-:W-:-:S02]  /*e2d0*/  SHF.R.U64 R68, R68, 0x3, RZ ;  /* 0x0000000344447819 */ /* 0x000fc400000012ff */
[----:B------:R-:W-:Y:S01]  /*e2e0*/  SHF.R.U64 R64, R64, 0x3, RZ ;  /* 0x0000000340407819 */ /* 0x000fe200000012ff */
[----:B------:R-:W5:Y:S01]  /*e2f0*/  LD.E.128 R24, desc[UR40][R24.64] ;  /* 0x0000002818187980 */ /* 0x000f62000c101d00 */
[----:B------:R-:W-:Y:S02]  /*e300*/  SHF.R.U64 R8, R8, 0x3, RZ ;  /* 0x0000000308087819 */ /* 0x000fe400000012ff */
[----:B------:R-:W-:Y:S01]  /*e310*/  LOP3.LUT R72, R72, R73, RZ, 0x3c, !PT ;  /* 0x0000004948487212 */ /* 0x000fe200078e3cff */
[----:B------:R-:W5:Y:S01]  /*e320*/  LD.E.128 R28, desc[UR40][R28.64] ;  /* 0x000000281c1c7980 */ /* 0x000f62000c101d00 */
[----:B------:R-:W-:Y:S01]  /*e330*/  LOP3.LUT R68, R68, R69, RZ, 0x3c, !PT ;  /* 0x0000004544447212 */ /* 0x000fe200078e3cff */
[--C-:B------:R-:W-:Y:S01]  /*e340*/  IMAD.X R69, RZ, RZ, R11.reuse, P4 ;  /* 0x000000ffff457224 */ /* 0x100fe200020e060b */
[----:B------:R-:W-:Y:S01]  /*e350*/  LOP3.LUT R64, R64, R65, RZ, 0x3c, !PT ;  /* 0x0000004140407212 */ /* 0x000fe200078e3cff */
[----:B------:R-:W-:Y:S01]  /*e360*/  IMAD.X R65, RZ, RZ, R11, P5 ;  /* 0x000000ffff417224 */ /* 0x000fe200028e060b */
[----:B------:R-:W-:Y:S01]  /*e370*/  IADD3.X R73, RZ, R11, RZ, P3, !PT ;  /* 0x0000000bff497210 */ /* 0x000fe20001ffe4ff */
[----:B------:R-:W5:Y:S01]  /*e380*/  LD.E.128 R32, desc[UR40][R32.64] ;  /* 0x0000002820207980 */ /* 0x000f62000c101d00 */
[----:B------:R-:W-:-:S02]  /*e390*/  LOP3.LUT R10, R9, R10, RZ, 0x3c, !PT ;  /* 0x0000000a090a7212 */ /* 0x000fc400078e3cff */
[----:B------:R-:W-:Y:S01]  /*e3a0*/  LOP3.LUT R60, R8, R15, RZ, 0x3c, !PT ;  /* 0x0000000f083c7212 */ /* 0x000fe200078e3cff */
[----:B------:R-:W5:Y:S01]  /*e3b0*/  LD.E.128 R36, desc[UR40][R36.64] ;  /* 0x0000002824247980 */ /* 0x000f62000c101d00 */
[----:B------:R-:W-:Y:S02]  /*e3c0*/  SHF.R.S32.HI R77, RZ, 0x1f, R201 ;  /* 0x0000001fff4d7819 */ /* 0x000fe400000114c9 */
[----:B------:R-:W-:Y:S01]  /*e3d0*/  MOV R76, R201 ;  /* 0x000000c9004c7202 */ /* 0x000fe20000000f00 */
[----:B------:R-:W5:Y:S01]  /*e3e0*/  LD.E.128 R8, desc[UR40][R10.64] ;  /* 0x000000280a087980 */ /* 0x000f62000c101d00 */
[----:B------:R-:W-:-:S03]  /*e3f0*/  IMAD R78, R21, UR4, RZ ;  /* 0x00000004154e7c24 */ /* 0x000fc6000f8e02ff */
[----:B------:R-:W5:Y:S01]  /*e400*/  LD.E.128 R12, desc[UR40][R12.64] ;  /* 0x000000280c0c7980 */ /* 0x000f62000c101d00 */
[----:B------:R-:W-:-:S03]  /*e410*/  IMAD.WIDE.U32 R20, R3, UR4, R76 ;  /* 0x0000000403147c25 */ /* 0x000fc6000f8e004c */
[----:B------:R-:W5:Y:S04]  /*e420*/  LD.E.128 R40, desc[UR40][R40.64] ;  /* 0x0000002828287980 */ /* 0x000f68000c101d00 */
[----:B------:R-:W5:Y:S04]  /*e430*/  LD.E.128 R44, desc[UR40][R44.64] ;  /* 0x000000282c2c7980 */ /* 0x000f68000c101d00 */
[----:B------:R-:W5:Y:S04]  /*e440*/  LD.E.128 R48, desc[UR40][R48.64] ;  /* 0x0000002830307980 */ /* 0x000f68000c101d00 */
[----:B------:R-:W5:Y:S04]  /*e450*/  LD.E.128 R52, desc[UR40][R52.64] ;  /* 0x0000002834347980 */ /* 0x000f68000c101d00 */
[----:B-1----:R-:W5:Y:S04]  /*e460*/  LD.E.128 R4, desc[UR40][R6.64] ;  /* 0x0000002806047980 */ /* 0x002f68000c101d00 */
[----:B------:R-:W5:Y:S04]  /*e470*/  LD.E.128 R56, desc[UR40][R56.64] ;  /* 0x0000002838387980 */ /* 0x000f68000c101d00 */
[----:B------:R-:W5:Y:S04]  /*e480*/  LD.E.128 R72, desc[UR40][R72.64] ;  /* 0x0000002848487980 */ /* 0x000f68000c101d00 */
[----:B------:R-:W5:Y:S04]  /*e490*/  LD.E.128 R68, desc[UR40][R68.64] ;  /* 0x0000002844447980 */ /* 0x000f68000c101d00 */
[----:B------:R-:W5:Y:S04]  /*e4a0*/  LD.E.128 R64, desc[UR40][R64.64] ;  /* 0x0000002840407980 */ /* 0x000f68000c101d00 */
[----:B------:R-:W5:Y:S01]  /*e4b0*/  LD.E.128 R60, desc[UR40][R60.64] ;  /* 0x000000283c3c7980 */ /* 0x000f62000c101d00 */
[----:B------:R-:W-:Y:S01]  /*e4c0*/  IMAD R3, R3, UR5, R78 ;  /* 0x0000000503037c24 */ /* 0x000fe2000f8e024e */
[----:B------:R-:W-:Y:S01]  /*e4d0*/  ULDC.64 UR4, c[0x0][0xae0] ;  /* 0x0002b80000047ab9 */ /* 0x000fe20000000a00 */
[----:B------:R-:W-:Y:S01]  /*e4e0*/  @!PT LDS RZ, [RZ] ;  /* 0x00000000fffff984 */ /* 0x000fe20000000800 */
[----:B------:R-:W-:Y:S01]  /*e4f0*/  @!PT LDS RZ, [RZ] ;  /* 0x00000000fffff984 */ /* 0x000fe20000000800 */
[----:B------:R-:W-:Y:S01]  /*e500*/  @!PT LDS RZ, [RZ] ;  /* 0x00000000fffff984 */ /* 0x000fe20000000800 */
[----:B------:R-:W-:Y:S01]  /*e510*/  @!PT LDS RZ, [RZ] ;  /* 0x00000000fffff984 */ /* 0x000fe20000000800 */
[----:B------:R1:W-:Y:S06]  /*e520*/  MEMBAR.ALL.CTA ;  /* 0x0000000000007992 */ /* 0x0003ec0000008000 */
[----:B-1----:R-:W1:Y:S01]  /*e530*/  FENCE.VIEW.ASYNC.S ;  /* 0x00000000000073c6 */ /* 0x002e620000000000 */
[----:B------:R-:W-:-:S02]  /*e540*/  IMAD R78, R79, UR4, RZ ;  /* 0x000000044f4e7c24 */ /* 0x000fc4000f8e02ff */
[----:B------:R-:W-:Y:S02]  /*e550*/  IMAD R79, R213, -0x80, R0 ;  /* 0xffffff80d54f7824 */ /* 0x000fe400078e0200 */
[C---:B------:R-:W-:Y:S02]  /*e560*/  VIADD R0, R202.reuse, 0x40 ;  /* 0x00000040ca007836 */ /* 0x040fe40000000000 */
[----:B------:R-:W-:Y:S01]  /*e570*/  IMAD.IADD R21, R21, 0x1, R3 ;  /* 0x0000000115157824 */ /* 0x000fe200078e0203 */
[CC--:B------:R-:W-:Y:S01]  /*e580*/  ISETP.GE.AND P3, PT, R202.reuse, R79.reuse, PT ;  /* 0x0000004fca00720c */ /* 0x0c0fe20003f66270 */
[----:B------:R-:W-:Y:S01]  /*e590*/  VIADD R3, R202, 0x20 ;  /* 0x00000020ca037836 */ /* 0x000fe20000000000 */
[----:B------:R-:W-:Y:S01]  /*e5a0*/  ISETP.GE.AND P0, PT, R0, R79, PT ;  /* 0x0000004f0000720c */ /* 0x000fe20003f06270 */
[C---:B------:R-:W-:Y:S02]  /*e5b0*/  IMAD R77, R207.reuse, UR5, R78 ;  /* 0x00000005cf4d7c24 */ /* 0x040fe4000f8e024e */
[----:B------:R-:W-:Y:S01]  /*e5c0*/  IMAD.WIDE.U32 R20, R207, UR4, R20 ;  /* 0x00000004cf147c25 */ /* 0x000fe2000f8e0014 */
[----:B------:R-:W-:-:S03]  /*e5d0*/  ULDC.64 UR4, c[0x0][0xae8] ;  /* 0x0002ba0000047ab9 */ /* 0x000fc60000000a00 */
[----:B------:R-:W-:Y:S01]  /*e5e0*/  VIADD R0, R18, 0x22820 ;  /* 0x0002282012007836 */ /* 0x000fe20000000000 */
[----:B------:R-:W-:Y:S01]  /*e5f0*/  IADD3 R76, R202, 0x60, RZ ;  /* 0x00000060ca4c7810 */ /* 0x000fe20007ffe0ff */
[----:B------:R-:W-:Y:S01]  /*e600*/  IMAD.IADD R21, R21, 0x1, R77 ;  /* 0x0000000115157824 */ /* 0x000fe200078e024d */
[-C--:B------:R-:W-:Y:S01]  /*e610*/  ISETP.GE.AND P2, PT, R3, R79.reuse, PT ;  /* 0x0000004f0300720c */ /* 0x080fe20003f46270 */
[----:B------:R-:W-:Y:S01]  /*e620*/  IMAD R3, R219, UR4, RZ ;  /* 0x00000004db037c24 */ /* 0x000fe2000f8e02ff */
[----:B------:R-:W-:Y:S02]  /*e630*/  PRMT R0, RZ, 0x654, R0 ;  /* 0x00000654ff007816 */ /* 0x000fe40000000000 */
[----:B------:R-:W-:Y:S01]  /*e640*/  ISETP.GE.AND P1, PT, R76, R79, PT ;  /* 0x0000004f4c00720c */ /* 0x000fe20003f26270 */
[C---:B------:R-:W-:Y:S01]  /*e650*/  IMAD R3, R81.reuse, UR5, R3 ;  /* 0x0000000551037c24 */ /* 0x040fe2000f8e0203 */
[----:B------:R-:W-:Y:S01]  /*e660*/  SHF.R.S32.HI R203, RZ, 0x1f, R202 ;  /* 0x0000001fffcb7819 */ /* 0x000fe200000114ca */
[----:B------:R-:W-:Y:S01]  /*e670*/  IMAD.WIDE.U32 R78, R81, UR4, R20 ;  /* 0x00000004514e7c25 */ /* 0x000fe2000f8e0014 */
[----:B-1----:R1:W-:Y:S01]  /*e680*/  SYNCS.ARRIVE.TRANS64.RED.A1T0 RZ, [R0+URZ], RZ ;  /* 0x000000ff00ff79a7 */ /* 0x0023e2000810043f */
[----:B------:R-:W-:Y:S02]  /*e690*/  BSSY B1, `(.L_x_546) ;  /* 0x000001a000017945 */ /* 0x000fe40003800000 */
[----:B------:R-:W-:-:S04]  /*e6a0*/  IMAD.WIDE R76, R213, 0x80, R202 ;  /* 0x00000080d54c7825 */ /* 0x000fc800078e02ca */
[----:B------:R-:W-:Y:S01]  /*e6b0*/  IMAD.IADD R83, R79, 0x1, R3 ;  /* 0x000000014f537824 */ /* 0x000fe200078e0203 */
[----:B-1----:R-:W-:Y:S06]  /*e6c0*/  @P3 BRA `(.L_x_547) ;  /* 0x0000000000583947 */ /* 0x002fec0003800000 */
[----:B------:R-:W-:Y:S01]  /*e6d0*/  MOV R20, R78 ;  /* 0x0000004e00147202 */ /* 0x000fe20000000f00 */
[----:B------:R-:W-:Y:S01]  /*e6e0*/  ULDC.64 UR4, c[0x0][0xad8] ;  /* 0x0002b60000047ab9 */ /* 0x000fe20000000a00 */
[----:B------:R-:W-:Y:S01]  /*e6f0*/  IMAD.MOV.U32 R21, RZ, RZ, R83 ;  /* 0x000000ffff157224 */ /* 0x000fe200078e0053 */
[----:B------:R-:W-:Y:S01]  /*e700*/  ULDC.64 UR6, c[0x0][0xa80] ;  /* 0x0002a00000067ab9 */ /* 0x000fe20000000a00 */
[----:B------:R-:W-:Y:S02]  /*e710*/  IMAD R3, R77, UR4, RZ ;  /* 0x000000044d037c24 */ /* 0x000fe4000f8e02ff */
[C---:B------:R-:W-:Y:S01]  /*e720*/  IMAD.WIDE.U32 R20, R76.reuse, UR4, R20 ;  /* 0x000000044c147c25 */ /* 0x040fe2000f8e0014 */
[----:B------:R-:W-:Y:S02]  /*e730*/  ULDC UR4, c[0x0][0xa8c] ;  /* 0x0002a30000047ab9 */ /* 0x000fe40000000800 */
[C---:B------:R-:W-:Y:S01]  /*e740*/  ISETP.GE.AND P5, PT, R201.reuse, UR4, PT ;  /* 0x00000004c9007c0c */ /* 0x040fe2000bfa6270 */
[----:B------:R-:W-:Y:S01]  /*e750*/  IMAD R3, R76, UR5, R3 ;  /* 0x000000054c037c24 */ /* 0x000fe2000f8e0203 */
[----:B------:R-:W-:Y:S01]  /*e760*/  LEA R80, P3, R20, UR6, 0x1 ;  /* 0x0000000614507c11 */ /* 0x000fe2000f8608ff */
[----:B------:R-:W-:-:S02]  /*e770*/  VIADD R0, R201, 0x40 ;  /* 0x00000040c9007836 */ /* 0x000fc40000000000 */
[----:B------:R-:W-:-:S03]  /*e780*/  IMAD.IADD R3, R21, 0x1, R3 ;  /* 0x0000000115037824 */ /* 0x000fc600078e0203 */
[----:B------:R-:W-:Y:S01]  /*e790*/  ISETP.GE.AND P4, PT, R0, UR4, PT ;  /* 0x0000000400007c0c */ /* 0x000fe2000bf86270 */
[C---:B------:R-:W-:Y:S01]  /*e7a0*/  VIADD R0, R201.reuse, 0xc0 ;  /* 0x000000c0c9007836 */ /* 0x040fe20000000000 */
[----:B------:R-:W-:Y:S02]  /*e7b0*/  LEA.HI.X R81, R20, UR7, R3, 0x1, P3 ;  /* 0x0000000714517c11 */ /* 0x000fe400098f0c03 */
[----:B------:R-:W-:-:S03]  /*e7c0*/  IADD3 R3, R201, 0x80, RZ ;  /* 0x00000080c9037810 */ /* 0x000fc60007ffe0ff */
[----:B-----5:R1:W-:Y:S01]  /*e7d0*/  @!P5 STG.E.128 desc[UR40][R80.64], R8 ;  /* 0x000000085000d986 */ /* 0x0203e2000c101d28 */
[----:B------:R-:W-:Y:S02]  /*e7e0*/  ISETP.GE.AND P3, PT, R3, UR4, PT ;  /* 0x0000000403007c0c */ /* 0x000fe4000bf66270 */
[----:B------:R-:W-:-:S03]  /*e7f0*/  ISETP.GE.AND P5, PT, R0, UR4, PT ;  /* 0x0000000400007c0c */ /* 0x000fc6000bfa6270 */
[----:B------:R1:W-:Y:S08]  /*e800*/  @!P4 STG.E.128 desc[UR40][R80.64+0x80], R32 ;  /* 0x000080205000c986 */ /* 0x0003f0000c101d28 */
[----:B------:R1:W-:Y:S04]  /*e810*/  @!P3 STG.E.128 desc[UR40][R80.64+0x100], R48 ;  /* 0x000100305000b986 */ /* 0x0003e8000c101d28 */
[----:B------:R1:W-:Y:S02]  /*e820*/  @!P5 STG.E.128 desc[UR40][R80.64+0x180], R72 ;  /* 0x000180485000d986 */ /* 0x0003e4000c101d28 */
.L_x_547:
[----:B------:R-:W-:Y:S05]  /*e830*/  BSYNC B1 ;  /* 0x0000000000017941 */ /* 0x000fea0003800000 */
.L_x_546:
[----:B------:R-:W-:Y:S04]  /*e840*/  BSSY B1, `(.L_x_548) ;  /* 0x000001a000017945 */ /* 0x000fe80003800000 */
[----:B------:R-:W-:Y:S05]  /*e850*/  @P2 BRA `(.L_x_549) ;  /* 0x0000000000602947 */ /* 0x000fea0003800000 */
[----:B------:R-:W-:Y:S01]  /*e860*/  IADD3 R3, P2, R76, 0x20, RZ ;  /* 0x000000204c037810 */ /* 0x000fe20007f5e0ff */
[----:B------:R-:W-:Y:S01]  /*e870*/  ULDC.64 UR6, c[0x0][0xad8] ;  /* 0x0002b60000067ab9 */ /* 0x000fe20000000a00 */
[----:B-1---5:R-:W-:Y:S01]  /*e880*/  MOV R8, R78 ;  /* 0x0000004e00087202 */ /* 0x022fe20000000f00 */
[----:B------:R-:W-:Y:S01]  /*e890*/  IMAD.MOV.U32 R9, RZ, RZ, R83 ;  /* 0x000000ffff097224 */ /* 0x000fe200078e0053 */
[----:B------:R-:W-:Y:S01]  /*e8a0*/  ULDC UR4, c[0x0][0xa8c] ;  /* 0x0002a30000047ab9 */ /* 0x000fe20000000800 */
[----:B------:R-:W-:Y:S01]  /*e8b0*/  IMAD.X R0, RZ, RZ, R77, P2 ;  /* 0x000000ffff007224 */ /* 0x000fe200010e064d */
[C---:B------:R-:W-:Y:S01]  /*e8c0*/  ISETP.GE.AND P4, PT, R201.reuse, UR4, PT ;  /* 0x00000004c9007c0c */ /* 0x040fe2000bf86270 */
[----:B------:R-:W-:Y:S02]  /*e8d0*/  VIADD R10, R201, 0x40 ;  /* 0x00000040c90a7836 */ /* 0x000fe40000000000 */
[----:B------:R-:W-:Y:S02]  /*e8e0*/  IMAD R0, R0, UR6, RZ ;  /* 0x0000000600007c24 */ /* 0x000fe4000f8e02ff */
[----:B------:R-:W-:Y:S01]  /*e8f0*/  IMAD.WIDE.U32 R8, R3, UR6, R8 ;  /* 0x0000000603087c25 */ /* 0x000fe2000f8e0008 */
[----:B------:R-:W-:-:S03]  /*e900*/  ISETP.GE.AND P3, PT, R10, UR4, PT ;  /* 0x000000040a007c0c */ /* 0x000fc6000bf66270 */
[----:B------:R-:W-:Y:S01]  /*e910*/  IMAD R3, R3, UR7, R0 ;  /* 0x0000000703037c24 */ /* 0x000fe2000f8e0200 */
[----:B------:R-:W-:Y:S01]  /*e920*/  ULDC.64 UR6, c[0x0][0xa80] ;  /* 0x0002a00000067ab9 */ /* 0x000fe20000000a00 */
[----:B------:R-:W-:Y:S01]  /*e930*/  VIADD R0, R201, 0x80 ;  /* 0x00000080c9007836 */ /* 0x000fe20000000000 */
[----:B------:R-:W-:Y:S01]  /*e940*/  LEA R10, P5, R8, UR6, 0x1 ;  /* 0x00000006080a7c11 */ /* 0x000fe2000f8a08ff */
[----:B------:R-:W-:Y:S01]  /*e950*/  IMAD.IADD R3, R9, 0x1, R3 ;  /* 0x0000000109037824 */ /* 0x000fe200078e0203 */
[----:B------:R-:W-:Y:S02]  /*e960*/  IADD3 R9, R201, 0xc0, RZ ;  /* 0x000000c0c9097810 */ /* 0x000fe40007ffe0ff */
[----:B------:R-:W-:Y:S02]  /*e970*/  ISETP.GE.AND P2, PT, R0, UR4, PT ;  /* 0x0000000400007c0c */ /* 0x000fe4000bf46270 */
[----:B------:R-:W-:Y:S02]  /*e980*/  LEA.HI.X R11, R8, UR7, R3, 0x1, P5 ;  /* 0x00000007080b7c11 */ /* 0x000fe4000a8f0c03 */
[----:B------:R-:W-:-:S03]  /*e990*/  ISETP.GE.AND P5, PT, R9, UR4, PT ;  /* 0x0000000409007c0c */ /* 0x000fc6000bfa6270 */
[----:B------:R2:W-:Y:S04]  /*e9a0*/  @!P4 STG.E.128 desc[UR40][R10.64], R12 ;  /* 0x0000000c0a00c986 */ /* 0x0005e8000c101d28 */
[----:B------:R2:W-:Y:S04]  /*e9b0*/  @!P3 STG.E.128 desc[UR40][R10.64+0x80], R36 ;  /* 0x000080240a00b986 */ /* 0x0005e8000c101d28 */
[----:B------:R2:W-:Y:S04]  /*e9c0*/  @!P2 STG.E.128 desc[UR40][R10.64+0x100], R52 ;  /* 0x000100340a00a986 */ /* 0x0005e8000c101d28 */
[----:B------:R2:W-:Y:S02]  /*e9d0*/  @!P5 STG.E.128 desc[UR40][R10.64+0x180], R68 ;  /* 0x000180440a00d986 */ /* 0x0005e4000c101d28 */
.L_x_549:
[----:B------:R-:W-:Y:S05]  /*e9e0*/  BSYNC B1 ;  /* 0x0000000000017941 */ /* 0x000fea0003800000 */
.L_x_548:
        /* <DEDUP_REMOVED lines=12> */
[C---:B--2---:R-:W-:Y:S01]  /*eab0*/  IADD3 R10, R201.reuse, 0xc0, RZ ;  /* 0x000000c0c90a7810 */ /* 0x044fe20007ffe0ff */
[----:B------:R-:W-:Y:S01]  /*eac0*/  IMAD R0, R0, UR6, RZ ;  /* 0x0000000600007c24 */ /* 0x000fe2000f8e02ff */
[----:B------:R-:W-:Y:S01]  /*ead0*/  ISETP.GE.AND P2, PT, R201, UR4, PT ;  /* 0x00000004c9007c0c */ /* 0x000fe2000bf46270 */
[----:B------:R-:W-:Y:S01]  /*eae0*/  IMAD.WIDE.U32 R8, R3, UR6, R8 ;  /* 0x0000000603087c25 */ /* 0x000fe2000f8e0008 */
[----:B------:R-:W-:-:S03]  /*eaf0*/  ISETP.GE.AND P5, PT, R10, UR4, PT ;  /* 0x000000040a007c0c */ /* 0x000fc6000bfa6270 */
[----:B------:R-:W-:Y:S01]  /*eb00*/  IMAD R3, R3, UR7, R0 ;  /* 0x0000000703037c24 */ /* 0x000fe2000f8e0200 */
[----:B------:R-:W-:Y:S02]  /*eb10*/  ULDC.64 UR6, c[0x0][0xa80] ;  /* 0x0002a00000067ab9 */ /* 0x000fe40000000a00 */
[----:B------:R-:W-:Y:S01]  /*eb20*/  LEA R10, P0, R8, UR6, 0x1 ;  /* 0x00000006080a7c11 */ /* 0x000fe2000f8008ff */
[----:B------:R-:W-:-:S05]  /*eb30*/  IMAD.IADD R3, R9, 0x1, R3 ;  /* 0x0000000109037824 */ /* 0x000fca00078e0203 */
[----:B------:R-:W-:-:S05]  /*eb40*/  LEA.HI.X R11, R8, UR7, R3, 0x1, P0 ;  /* 0x00000007080b7c11 */ /* 0x000fca00080f0c03 */
[----:B------:R3:W-:Y:S04]  /*eb50*/  @!P2 STG.E.128 desc[UR40][R10.64], R24 ;  /* 0x000000180a00a986 */ /* 0x0007e8000c101d28 */
[----:B------:R3:W-:Y:S04]  /*eb60*/  @!P3 STG.E.128 desc[UR40][R10.64+0x80], R40 ;  /* 0x000080280a00b986 */ /* 0x0007e8000c101d28 */
[----:B------:R3:W-:Y:S04]  /*eb70*/  @!P4 STG.E.128 desc[UR40][R10.64+0x100], R4 ;  /* 0x000100040a00c986 */ /* 0x0007e8000c101d28 */
[----:B------:R3:W-:Y:S02]  /*eb80*/  @!P5 STG.E.128 desc[UR40][R10.64+0x180], R64 ;  /* 0x000180400a00d986 */ /* 0x0007e4000c101d28 */
.L_x_551:
[----:B------:R-:W-:Y:S05]  /*eb90*/  BSYNC B1 ;  /* 0x0000000000017941 */ /* 0x000fea0003800000 */
.L_x_550:
[----:B------:R-:W-:Y:S05]  /*eba0*/  @P1 BRA `(.L_x_552) ;  /* 0x0000000c00441947 */ /* 0x000fea0003800000 */
[----:B------:R-:W-:Y:S01]  /*ebb0*/  IADD3 R3, P0, R76, 0x60, RZ ;  /* 0x000000604c037810 */ /* 0x000fe20007f1e0ff */
[C---:B------:R-:W-:Y:S01]  /*ebc0*/  VIADD R0, R201.reuse, 0x40 ;  /* 0x00000040c9007836 */ /* 0x040fe20000000000 */
[----:B------:R-:W-:Y:S01]  /*ebd0*/  ULDC.64 UR6, c[0x0][0xad8] ;  /* 0x0002b60000067ab9 */ /* 0x000fe20000000a00 */
[----:B------:R-:W-:Y:S01]  /*ebe0*/  ULDC UR4, c[0x0][0xa8c] ;  /* 0x0002a30000047ab9 */ /* 0x000fe20000000800 */
[----:B------:R-:W-:Y:S01]  /*ebf0*/  IADD3.X R76, RZ, R77, RZ, P0, !PT ;  /* 0x0000004dff4c7210 */ /* 0x000fe200007fe4ff */
[----:B---3-5:R-:W-:Y:S01]  /*ec00*/  IMAD.MOV.U32 R4, RZ, RZ, R78 ;  /* 0x000000ffff047224 */ /* 0x028fe200078e004e */
[----:B------:R-:W-:Y:S01]  /*ec10*/  ISETP.GE.AND P2, PT, R0, UR4, PT ;  /* 0x0000000400007c0c */ /* 0x000fe2000bf46270 */
[----:B------:R-:W-:Y:S01]  /*ec20*/  IMAD.MOV.U32 R5, RZ, RZ, R83 ;  /* 0x000000ffff057224 */ /* 0x000fe200078e0053 */
[C---:B------:R-:W-:Y:S01]  /*ec30*/  IADD3 R0, R201.reuse, 0x80, RZ ;  /* 0x00000080c9007810 */ /* 0x040fe20007ffe0ff */
[----:B------:R-:W-:Y:S01]  /*ec40*/  IMAD R76, R76, UR6, RZ ;  /* 0x000000064c4c7c24 */ /* 0x000fe2000f8e02ff */
[----:B------:R-:W-:Y:S01]  /*ec50*/  ISETP.GE.AND P1, PT, R201, UR4, PT ;  /* 0x00000004c9007c0c */ /* 0x000fe2000bf26270 */
[----:B------:R-:W-:Y:S01]  /*ec60*/  IMAD.WIDE.U32 R4, R3, UR6, R4 ;  /* 0x0000000603047c25 */ /* 0x000fe2000f8e0004 */
[----:B------:R-:W-:-:S03]  /*ec70*/  ISETP.GE.AND P3, PT, R0, UR4, PT ;  /* 0x0000000400007c0c */ /* 0x000fc6000bf66270 */
        /* <DEDUP_REMOVED lines=13> */
.L_x_544:
[----:B------:R-:W-:Y:S01]  /*ed50*/  ULDC.64 UR4, c[0x0][0xbd8] ;  /* 0x0002f60000047ab9 */ /* 0x000fe20000000a00 */
[----:B------:R-:W-:Y:S01]  /*ed60*/  IMAD.MOV.U32 R3, RZ, RZ, RZ ;  /* 0x000000ffff037224 */ /* 0x000fe200078e00ff */
[----:B------:R-:W-:Y:S02]  /*ed70*/  ISETP.NE.U32.AND P0, PT, RZ, UR4, PT ;  /* 0x00000004ff007c0c */ /* 0x000fe4000bf05070 */
[----:B------:R-:W-:Y:S02]  /*ed80*/  IADD3 R4, P1, R208, UR4, RZ ;  /* 0x00000004d0047c10 */ /* 0x000fe4000ff3e0ff */
[----:B------:R-:W-:Y:S02]  /*ed90*/  ISETP.NE.AND.EX P0, PT, RZ, UR5, PT, P0 ;  /* 0x00000005ff007c0c */ /* 0x000fe4000bf05300 */
[----:B------:R-:W-:Y:S01]  /*eda0*/  IADD3.X R5, R209, UR5, RZ, P1, !PT ;  /* 0x00000005d1057c10 */ /* 0x000fe20008ffe4ff */
[----:B------:R-:W-:Y:S02]  /*edb0*/  ULDC.64 UR4, c[0x0][0xbe0] ;  /* 0x0002f80000047ab9 */ /* 0x000fe40000000a00 */
[----:B------:R-:W-:-:S04]  /*edc0*/  ISETP.NE.U32.AND P1, PT, RZ, UR4, PT ;  /* 0x00000004ff007c0c */ /* 0x000fc8000bf25070 */
[----:B------:R-:W-:-:S04]  /*edd0*/  ISETP.NE.AND.EX P1, PT, RZ, UR5, PT, P1 ;  /* 0x00000005ff007c0c */ /* 0x000fc8000bf25310 */
[----:B------:R2:W5:Y:S09]  /*ede0*/  @P0 LDG.E R3, desc[UR40][R4.64] ;  /* 0x0000002804030981 */ /* 0x000572000c1e1900 */
[----:B------:R-:W-:Y:S01]  /*edf0*/  @P1 IADD3 R208, P2, R208, UR4, RZ ;  /* 0x00000004d0d01c10 */ /* 0x000fe2000ff5e0ff */
[----:B------:R-:W-:-:S02]  /*ee00*/  ULDC UR4, c[0x0][0xa88] ;  /* 0x0002a20000047ab9 */ /* 0x000fc40000000800 */
[----:B------:R-:W-:Y:S02]  /*ee10*/  MOV R0, UR4 ;  /* 0x0000000400007c02 */ /* 0x000fe40008000f00 */
[----:B------:R-:W-:-:S05]  /*ee20*/  @P1 IADD3.X R209, R209, UR5, RZ, P2, !PT ;  /* 0x00000005d1d11c10 */ /* 0x000fca00097fe4ff */
[----:B------:R2:W5:Y:S01]  /*ee30*/  @P1 LDG.E R0, desc[UR40][R208.64] ;  /* 0x00000028d0001981 */ /* 0x000562000c1e1900 */
[----:B------:R-:W-:Y:S01]  /*ee40*/  ISETP.GE.AND P2, PT, R235, 0x80, PT ;  /* 0x00000080eb00780c */ /* 0x000fe20003f46270 */
[----:B------:R-:W-:-:S12]  /*ee50*/  @P1 BRA `(.L_x_553) ;  /* 0x0000000000101947 */ /* 0x000fd80003800000 */
[----:B------:R-:W-:Y:S05]  /*ee60*/  @!P0 BRA `(.L_x_553) ;  /* 0x00000000000c8947 */ /* 0x000fea0003800000 */
[----:B------:R-:W3:Y:S04]  /*ee70*/  LDG.E R7, desc[UR40][R4.64] ;  /* 0x0000002804077981 */ /* 0x000ee8000c1e1900 */
[----:B-----5:R-:W3:Y:S02]  /*ee80*/  LDG.E R0, desc[UR40][R4.64+0x4] ;  /* 0x0000042804007981 */ /* 0x020ee4000c1e1900 */
[----:B---3--:R-:W-:-:S07]  /*ee90*/  IMAD.IADD R0, R0, 0x1, -R7 ;  /* 0x0000000100007824 */ /* 0x008fce00078e0a07 */
.L_x_553:
[----:B------:R-:W-:Y:S01]  /*eea0*/  BSSY B1, `(.L_x_554) ;  /* 0x000001d000017945 */ /* 0x000fe20003800000 */
[----:B------:R-:W-:Y:S02]  /*eeb0*/  SHF.R.S32.HI R9, RZ, 0x1f, R207 ;  /* 0x0000001fff097819 */ /* 0x000fe400000114cf */
[----:B------:R-:W-:Y:S02]  /*eec0*/  SHF.R.S32.HI R10, RZ, 0x1f, R201 ;  /* 0x0000001fff0a7819 */ /* 0x000fe400000114c9 */
[----:B------:R-:W-:Y:S02]  /*eed0*/  SEL R13, R210, RZ, !P0 ;  /* 0x000000ffd20d7207 */ /* 0x000fe40004000000 */
[----:B------:R-:W-:Y:S02]  /*eee0*/  SEL R219, R219, RZ, !P0 ;  /* 0x000000ffdbdb7207 */ /* 0x000fe40004000000 */
[----:B-----5:R-:W-:Y:S01]  /*eef0*/  SHF.R.S32.HI R8, RZ, 0x1f, R3 ;  /* 0x0000001fff087819 */ /* 0x020fe20000011403 */
[----:B------:R-:W-:Y:S06]  /*ef00*/  @P2 BRA `(.L_x_555) ;  /* 0x0000000000582947 */ /* 0x000fec0003800000 */
[----:B--2---:R-:W2:Y:S02]  /*ef10*/  S2R R4, SR_TID.X ;  /* 0x0000000000047919 */ /* 0x004ea40000002100 */
[----:B--2---:R-:W-:-:S04]  /*ef20*/  IMAD R4, R213, 0x80, R4 ;  /* 0x00000080d5047824 */ /* 0x004fc800078e0204 */
[----:B------:R-:W-:-:S05]  /*ef30*/  VIADD R5, R4, 0xffffff80 ;  /* 0xffffff8004057836 */ /* 0x000fca0000000000 */
[----:B------:R-:W-:-:S13]  /*ef40*/  ISETP.GE.AND P0, PT, R5, R0, PT ;  /* 0x000000000500720c */ /* 0x000fda0003f06270 */
[----:B------:R-:W-:Y:S05]  /*ef50*/  @P0 BRA `(.L_x_555) ;  /* 0x0000000000440947 */ /* 0x000fea0003800000 */
[----:B------:R-:W-:Y:S01]  /*ef60*/  IADD3 R4, P0, R5, R3, RZ ;  /* 0x0000000305047210 */ /* 0x000fe20007f1e0ff */
[----:B------:R-:W-:Y:S02]  /*ef70*/  ULDC.64 UR4, c[0x0][0xb70] ;  /* 0x0002dc0000047ab9 */ /* 0x000fe40000000a00 */
[----:B------:R-:W-:Y:S01]  /*ef80*/  IMAD R6, R9, UR4, RZ ;  /* 0x0000000409067c24 */ /* 0x000fe2000f8e02ff */
[----:B------:R-:W-:-:S03]  /*ef90*/  LEA.HI.X.SX32 R5, R5, R8, 0x1, P0 ;  /* 0x0000000805057211 */ /* 0x000fc600000f0eff */
[C---:B------:R-:W-:Y:S02]  /*efa0*/  IMAD R7, R207.reuse, UR5, R6 ;  /* 0x00000005cf077c24 */ /* 0x040fe4000f8e0206 */
[----:B------:R-:W-:Y:S01]  /*efb0*/  IMAD.WIDE.U32 R4, R207, UR4, R4 ;  /* 0x00000004cf047c25 */ /* 0x000fe2000f8e0004 */
[----:B------:R-:W-:-:S03]  /*efc0*/  ULDC.64 UR4, c[0x0][0xb78] ;  /* 0x0002de0000047ab9 */ /* 0x000fc60000000a00 */
[----:B------:R-:W-:Y:S01]  /*efd0*/  IMAD R6, R219, UR4, RZ ;  /* 0x00000004db067c24 */ /* 0x000fe2000f8e02ff */
[----:B------:R-:W-:-:S03]  /*efe0*/  IADD3 R5, R5, R7, RZ ;  /* 0x0000000705057210 */ /* 0x000fc60007ffe0ff */
[C---:B------:R-:W-:Y:S02]  /*eff0*/  IMAD R7, R13.reuse, UR5, R6 ;  /* 0x000000050d077c24 */ /* 0x040fe4000f8e0206 */
[----:B------:R-:W-:Y:S01]  /*f000*/  IMAD.WIDE.U32 R4, R13, UR4, R4 ;  /* 0x000000040d047c25 */ /* 0x000fe2000f8e0004 */
[----:B------:R-:W-:-:S03]  /*f010*/  ULDC.64 UR4, c[0x0][0xb40] ;  /* 0x0002d00000047ab9 */ /* 0x000fc60000000a00 */
[----:B------:R-:W-:Y:S01]  /*f020*/  IMAD.IADD R5, R5, 0x1, R7 ;  /* 0x0000000105057824 */ /* 0x000fe200078e0207 */
[----:B------:R-:W-:-:S04]  /*f030*/  LEA R6, P0, R4, UR4, 0x2 ;  /* 0x0000000404067c11 */ /* 0x000fc8000f8010ff */
[----:B------:R-:W-:Y:S01]  /*f040*/  LEA.HI.X R7, R4, UR5, R5, 0x2, P0 ;  /* 0x0000000504077c11 */ /* 0x000fe200080f1405 */
[----:B------:R-:W-:-:S05]  /*f050*/  IMAD.MOV.U32 R5, RZ, RZ, -0x800000 ;  /* 0xff800000ff057424 */ /* 0x000fca00078e00ff */
[----:B------:R3:W-:Y:S03]  /*f060*/  STG.E desc[UR40][R6.64], R5 ;  /* 0x0000000506007986 */ /* 0x0007e6000c101928 */
.L_x_555:
[----:B------:R-:W-:Y:S05]  /*f070*/  BSYNC B1 ;  /* 0x0000000000017941 */ /* 0x000fea0003800000 */
.L_x_554:
[----:B------:R-:W-:Y:S01]  /*f080*/  ULDC.64 UR4, c[0x0][0xaa0] ;  /* 0x0002a80000047ab9 */ /* 0x000fe20000000a00 */
[----:B--23--:R-:W-:Y:S01]  /*f090*/  MOV R5, R10 ;  /* 0x0000000a00057202 */ /* 0x00cfe20000000f00 */
[----:B------:R-:W-:Y:S01]  /*f0a0*/  IMAD.MOV.U32 R4, RZ, RZ, R201 ;  /* 0x000000ffff047224 */ /* 0x000fe200078e00c9 */
[----:B------:R-:W-:Y:S01]  /*f0b0*/  BSSY B1, `(.L_x_556) ;  /* 0x000002e000017945 */ /* 0x000fe20003800000 */
[----:B------:R-:W-:Y:S01]  /*f0c0*/  IMAD R6, R8, UR4, RZ ;  /* 0x0000000408067c24 */ /* 0x000fe2000f8e02ff */
[----:B------:R-:W-:Y:S01]  /*f0d0*/  MOV R8, R202 ;  /* 0x000000ca00087202 */ /* 0x000fe20000000f00 */
[----:B------:R-:W-:-:S04]  /*f0e0*/  IMAD.WIDE.U32 R4, R3, UR4, R4 ;  /* 0x0000000403047c25 */ /* 0x000fc8000f8e0004 */
[----:B------:R-:W-:Y:S01]  /*f0f0*/  IMAD R3, R3, UR5, R6 ;  /* 0x0000000503037c24 */ /* 0x000fe2000f8e0206 */
[----:B------:R-:W-:Y:S01]  /*f100*/  ULDC.64 UR4, c[0x0][0xae0] ;  /* 0x0002b80000047ab9 */ /* 0x000fe20000000a00 */
[----:B------:R-:W-:Y:S02]  /*f110*/  IMAD R11, R213, -0x80, R0 ;  /* 0xffffff80d50b7824 */ /* 0x000fe400078e0200 */
[----:B------:R-:W-:Y:S01]  /*f120*/  IMAD R6, R9, UR4, RZ ;  /* 0x0000000409067c24 */ /* 0x000fe2000f8e02ff */
[----:B------:R-:W-:Y:S01]  /*f130*/  SHF.R.S32.HI R9, RZ, 0x1f, R202 ;  /* 0x0000001fff097819 */ /* 0x000fe200000114ca */
[----:B------:R-:W-:Y:S01]  /*f140*/  IMAD.IADD R5, R5, 0x1, R3 ;  /* 0x0000000105057824 */ /* 0x000fe200078e0203 */
[C---:B------:R-:W-:Y:S01]  /*f150*/  ISETP.GE.AND P1, PT, R202.reuse, R11, PT ;  /* 0x0000000bca00720c */ /* 0x040fe20003f26270 */
[----:B------:R-:W-:Y:S02]  /*f160*/  VIADD R0, R202, 0x20 ;  /* 0x00000020ca007836 */ /* 0x000fe40000000000 */
[----:B------:R-:W-:-:S02]  /*f170*/  IMAD R3, R207, UR5, R6 ;  /* 0x00000005cf037c24 */ /* 0x000fc4000f8e0206 */
[----:B------:R-:W-:Y:S01]  /*f180*/  IMAD.WIDE.U32 R4, R207, UR4, R4 ;  /* 0x00000004cf047c25 */ /* 0x000fe2000f8e0004 */
[----:B------:R-:W-:Y:S01]  /*f190*/  ULDC.64 UR4, c[0x0][0xae8] ;  /* 0x0002ba0000047ab9 */ /* 0x000fe20000000a00 */
[----:B------:R-:W-:Y:S02]  /*f1a0*/  ISETP.GE.AND P0, PT, R0, R11, PT ;  /* 0x0000000b0000720c */ /* 0x000fe40003f06270 */
[----:B------:R-:W-:Y:S02]  /*f1b0*/  IMAD.IADD R5, R5, 0x1, R3 ;  /* 0x0000000105057824 */ /* 0x000fe400078e0203 */
[----:B------:R-:W-:Y:S02]  /*f1c0*/  IMAD R0, R219, UR4, RZ ;  /* 0x00000004db007c24 */ /* 0x000fe4000f8e02ff */
[----:B------:R-:W-:-:S04]  /*f1d0*/  IMAD.WIDE.U32 R6, R13, UR4, R4 ;  /* 0x000000040d067c25 */ /* 0x000fc8000f8e0004 */
[----:B------:R-:W-:Y:S02]  /*f1e0*/  IMAD R3, R13, UR5, R0 ;  /* 0x000000050d037c24 */ /* 0x000fe4000f8e0200 */
[----:B------:R-:W-:-:S04]  /*f1f0*/  IMAD.WIDE R8, R213, 0x80, R8 ;  /* 0x00000080d5087825 */ /* 0x000fc800078e0208 */
[----:B------:R-:W-:Y:S02]  /*f200*/  VIADD R0, R202, 0x40 ;  /* 0x00000040ca007836 */ /* 0x000fe40000000000 */
[----:B------:R-:W-:Y:S01]  /*f210*/  IMAD.IADD R13, R7, 0x1, R3 ;  /* 0x00000001070d7824 */ /* 0x000fe200078e0203 */
[----:B------:R-:W-:Y:S06]  /*f220*/  @P1 BRA `(.L_x_557) ;  /* 0x0000000000581947 */ /* 0x000fec0003800000 */
[C---:B------:R-:W-:Y:S01]  /*f230*/  VIADD R3, R201.reuse, 0x40 ;  /* 0x00000040c9037836 */ /* 0x040fe20000000000 */
[C---:B------:R-:W-:Y:S01]  /*f240*/  IADD3 R4, R201.reuse, 0x80, RZ ;  /* 0x00000080c9047810 */ /* 0x040fe20007ffe0ff */
[----:B------:R-:W-:Y:S01]  /*f250*/  ULDC UR4, c[0x0][0xa8c] ;  /* 0x0002a30000047ab9 */ /* 0x000fe20000000800 */
        /* <DEDUP_REMOVED lines=11> */
[----:B------:R-:W-:Y:S02]  /*f310*/  ULDC.64 UR6, c[0x0][0xa80] ;  /* 0x0002a00000067ab9 */ /* 0x000fe40000000a00 */
[----:B------:R-:W-:Y:S02]  /*f320*/  LEA R14, P1, R4, UR6, 0x1 ;  /* 0x00000006040e7c11 */ /* 0x000fe4000f8208ff */
[----:B------:R-:W-:-:S04]  /*f330*/  IADD3 R3, R5, R3, RZ ;  /* 0x0000000305037210 */ /* 0x000fc80007ffe0ff */
[----:B------:R-:W-:-:S05]  /*f340*/  LEA.HI.X R15, R4, UR7, R3, 0x1, P1 ;  /* 0x00000007040f7c11 */ /* 0x000fca00088f0c03 */
[----:B------:R2:W-:Y:S04]  /*f350*/  @!P2 STG.E.128 desc[UR40][R14.64], RZ ;  /* 0x000000ff0e00a986 */ /* 0x0005e8000c101d28 */
[----:B------:R2:W-:Y:S04]  /*f360*/  @!P3 STG.E.128 desc[UR40][R14.64+0x80], RZ ;  /* 0x000080ff0e00b986 */ /* 0x0005e8000c101d28 */
[----:B------:R2:W-:Y:S04]  /*f370*/  @!P4 STG.E.128 desc[UR40][R14.64+0x100], RZ ;  /* 0x000100ff0e00c986 */ /* 0x0005e8000c101d28 */
[----:B------:R2:W-:Y:S02]  /*f380*/  @!P5 STG.E.128 desc[UR40][R14.64+0x180], RZ ;  /* 0x000180ff0e00d986 */ /* 0x0005e4000c101d28 */
.L_x_557:
[----:B------:R-:W-:Y:S05]  /*f390*/  BSYNC B1 ;  /* 0x0000000000017941 */ /* 0x000fea0003800000 */
.L_x_556:
[----:B------:R-:W-:Y:S01]  /*f3a0*/  BSSY B1, `(.L_x_558) ;  /* 0x000001c000017945 */ /* 0x000fe20003800000 */
[----:B------:R-:W-:Y:S01]  /*f3b0*/  ISETP.GE.AND P1, PT, R0, R11, PT ;  /* 0x0000000b0000720c */ /* 0x000fe20003f26270 */
[----:B------:R-:W-:Y:S02]  /*f3c0*/  VIADD R10, R202, 0x60 ;  /* 0x00000060ca0a7836 */ /* 0x000fe40000000000 */
[----:B------:R-:W-:Y:S10]  /*f3d0*/  @P0 BRA `(.L_x_559) ;  /* 0x0000000000600947 */ /* 0x000ff40003800000 */
[----:B------:R-:W-:Y:S01]  /*f3e0*/  IADD3 R3, P0, R8, 0x20, RZ ;  /* 0x0000002008037810 */ /* 0x000fe20007f1e0ff */
[C---:B------:R-:W-:Y:S01]  /*f3f0*/  VIADD R4, R201.reuse, 0x40 ;  /* 0x00000040c9047836 */ /* 0x040fe20000000000 */
[----:B------:R-:W-:Y:S01]  /*f400*/  ULDC UR4, c[0x0][0xa8c] ;  /* 0x0002a30000047ab9 */ /* 0x000fe20000000800 */
[----:B------:R-:W-:Y:S01]  /*f410*/  VIADD R5, R201, 0x80 ;  /* 0x00000080c9057836 */ /* 0x000fe20000000000 */
[----:B------:R-:W-:Y:S01]  /*f420*/  IADD3.X R0, RZ, R9, RZ, P0, !PT ;  /* 0x00000009ff007210 */ /* 0x000fe200007fe4ff */
[----:B------:R-:W-:Y:S01]  /*f430*/  ULDC.64 UR6, c[0x0][0xad8] ;  /* 0x0002b60000067ab9 */ /* 0x000fe20000000a00 */
        /* <DEDUP_REMOVED lines=11> */
[----:B--2---:R-:W-:Y:S02]  /*f4f0*/  LEA R14, P0, R4, UR6, 0x1 ;  /* 0x00000006040e7c11 */ /* 0x004fe4000f8008ff */
[----:B------:R-:W-:-:S04]  /*f500*/  IADD3 R3, R5, R3, RZ ;  /* 0x0000000305037210 */ /* 0x000fc80007ffe0ff */
[----:B------:R-:W-:-:S05]  /*f510*/  LEA.HI.X R15, R4, UR7, R3, 0x1, P0 ;  /* 0x00000007040f7c11 */ /* 0x000fca00080f0c03 */
[----:B------:R3:W-:Y:S04]  /*f520*/  @!P2 STG.E.128 desc[UR40][R14.64], RZ ;  /* 0x000000ff0e00a986 */ /* 0x0007e8000c101d28 */
[----:B------:R3:W-:Y:S04]  /*f530*/  @!P3 STG.E.128 desc[UR40][R14.64+0x80], RZ ;  /* 0x000080ff0e00b986 */ /* 0x0007e8000c101d28 */
[----:B------:R3:W-:Y:S04]  /*f540*/  @!P4 STG.E.128 desc[UR40][R14.64+0x100], RZ ;  /* 0x000100ff0e00c986 */ /* 0x0007e8000c101d28 */
[----:B------:R3:W-:Y:S02]  /*f550*/  @!P5 STG.E.128 desc[UR40][R14.64+0x180], RZ ;  /* 0x000180ff0e00d986 */ /* 0x0007e4000c101d28 */
.L_x_559:
[----:B------:R-:W-:Y:S05]  /*f560*/  BSYNC B1 ;  /* 0x0000000000017941 */ /* 0x000fea0003800000 */
.L_x_558:
        /* <DEDUP_REMOVED lines=27> */
.L_x_561:
[----:B------:R-:W-:Y:S05]  /*f720*/  BSYNC B1 ;  /* 0x0000000000017941 */ /* 0x000fea0003800000 */
.L_x_560:
[----:B------:R-:W-:Y:S05]  /*f730*/  @P0 BRA `(.L_x_552) ;  /* 0x0000000000600947 */ /* 0x000fea0003800000 */
[----:B------:R-:W-:Y:S01]  /*f740*/  IADD3 R3, P0, R8, 0x60, RZ ;  /* 0x0000006008037810 */ /* 0x000fe20007f1e0ff */
[C---:B------:R-:W-:Y:S01]  /*f750*/  VIADD R0, R201.reuse, 0x40 ;  /* 0x00000040c9007836 */ /* 0x040fe20000000000 */
[----:B------:R-:W-:Y:S01]  /*f760*/  ULDC UR4, c[0x0][0xa8c] ;  /* 0x0002a30000047ab9 */ /* 0x000fe20000000800 */
[----:B------:R-:W-:Y:S01]  /*f770*/  MOV R4, R6 ;  /* 0x0000000600047202 */ /* 0x000fe20000000f00 */
[----:B------:R-:W-:Y:S01]  /*f780*/  ULDC.64 UR6, c[0x0][0xad8] ;  /* 0x0002b60000067ab9 */ /* 0x000fe20000000a00 */
[----:B------:R-:W-:Y:S01]  /*f790*/  IMAD.X R8, RZ, RZ, R9, P0 ;  /* 0x000000ffff087224 */ /* 0x000fe200000e0609 */
[----:B------:R-:W-:Y:S01]  /*f7a0*/  ISETP.GE.AND P2, PT, R0, UR4, PT ;  /* 0x0000000400007c0c */ /* 0x000fe2000bf46270 */
[----:B------:R-:W-:Y:S01]  /*f7b0*/  IMAD.MOV.U32 R5, RZ, RZ, R13 ;  /* 0x000000ffff057224 */ /* 0x000fe200078e000d */
[C---:B------:R-:W-:Y:S01]  /*f7c0*/  IADD3 R6, R201.reuse, 0x80, RZ ;  /* 0x00000080c9067810 */ /* 0x040fe20007ffe0ff */
[----:B------:R-:W-:Y:S01]  /*f7d0*/  IMAD R8, R8, UR6, RZ ;  /* 0x0000000608087c24 */ /* 0x000fe2000f8e02ff */
[C---:B------:R-:W-:Y:S01]  /*f7e0*/  ISETP.GE.AND P1, PT, R201.reuse, UR4, PT ;  /* 0x00000004c9007c0c */ /* 0x040fe2000bf26270 */
        /* <DEDUP_REMOVED lines=13> */
.L_x_552:
[----:B------:R-:W-:Y:S05]  /*f8c0*/  BSYNC B0 ;  /* 0x0000000000007941 */ /* 0x000fea0003800000 */
.L_x_543:
[----:B------:R-:W-:Y:S02]  /*f8d0*/  ULDC UR4, c[0x0][0xc14] ;  /* 0x0003050000047ab9 */ /* 0x000fe40000000800 */
[----:B-1----:R-:W-:-:S13]  /*f8e0*/  ISETP.GE.AND P0, PT, R87, UR4, PT ;  /* 0x0000000457007c0c */ /* 0x002fda000bf06270 */
[----:B------:R-:W-:Y:S05]  /*f8f0*/  @!P0 BRA `(.L_x_562) ;  /* 0xffffff14009c8947 */ /* 0x000fea000383ffff */
[----:B------:R-:W-:Y:S05]  /*f900*/  BRA `(.L_x_429) ;  /* 0x0000005400787947 */ /* 0x000fea0003800000 */
.L_x_427:
[----:B------:R-:W-:-:S08]  /*f910*/  NOP ;  /* 0x0000000000007918 */ /* 0x000fd00000000000 */
[----:B------:R-:W0:-:S00]  /*f920*/  USETMAXREG.DEALLOC.CTAPOOL 0x18 ;  /* 0x00000018000079c8 */ /* 0x000e0000080e0500 */
[----:B0-----:R-:W-:-:S06]  /*f930*/  LOP3.LUT R0, R0, 0x3, RZ, 0xc0, !PT ;  /* 0x0000000300007812 */ /* 0x001fcc00078ec0ff */
[----:B------:R-:W0:Y:S02]  /*f940*/  SHFL.IDX PT, R0, R0, RZ, 0x1f ;  /* 0x00001fff00007589 */ /* 0x000e2400000e0000 */
[----:B0-----:R-:W-:-:S13]  /*f950*/  ISETP.NE.AND P0, PT, R0, RZ, PT ;  /* 0x000000ff0000720c */ /* 0x001fda0003f05270 */
[----:B------:R-:W-:Y:S05]  /*f960*/  @P0 BRA `(.L_x_429) ;  /* 0x0000005400600947 */ /* 0x000fea0003800000 */
[----:B------:R-:W0:Y:S01]  /*f970*/  S2R R2, SR_TID.X ;  /* 0x0000000000027919 */ /* 0x000e220000002100 */
[----:B------:R-:W-:Y:S01]  /*f980*/  LOP3.LUT R0, R0, 0xffffffdf, RZ, 0xc0, !PT ;  /* 0xffffffdf00007812 */ /* 0x000fe200078ec0ff */
[----:B------:R-:W-:Y:S01]  /*f990*/  ULDC UR5, c[0x0][0xc14] ;  /* 0x0003050000057ab9 */ /* 0x000fe20000000800 */
[----:B------:R-:W-:Y:S01]  /*f9a0*/  IMAD.MOV.U32 R4, RZ, RZ, RZ ;  /* 0x000000ffff047224 */ /* 0x000fe200078e00ff */
        /* <DEDUP_REMOVED lines=19> */
[----:B0-----:R-:W-:-:S04]  /*fae0*/  SEL R5, R5, RZ, P1 ;  /* 0x000000ff05057207 */ /* 0x001fc80000800000 */
[----:B------:R-:W-:-:S05]  /*faf0*/  IADD3 R5, R4, R5, RZ ;  /* 0x0000000504057210 */ /* 0x000fca0007ffe0ff */
        /* <DEDUP_REMOVED lines=18> */
[----:B0-----:R-:W-:-:S04]  /*fc20*/  SEL R2, R2, RZ, P0 ;  /* 0x000000ff02027207 */ /* 0x001fc80000000000 */
[----:B------:R-:W-:-:S05]  /*fc30*/  IADD3 R2, R3, R2, RZ ;  /* 0x0000000203027210 */ /* 0x000fca0007ffe0ff */
[----:B------:R-:W0:Y:S02]  /*fc40*/  SHFL.IDX PT, R5, R2, 0x1f, 0x1f ;  /* 0x03e01f0002057f89 */ /* 0x000e2400000e0000 */
[----:B0-----:R-:W-:-:S04]  /*fc50*/  IMAD R5, R5, UR4, RZ ;  /* 0x0000000405057c24 */ /* 0x001fc8000f8e02ff */
[----:B------:R-:W-:Y:S01]  /*fc60*/  IMAD.MOV.U32 R6, RZ, RZ, R5 ;  /* 0x000000ffff067224 */ /* 0x000fe200078e0005 */
[----:B-1----:R-:W-:-:S13]  /*fc70*/  ISETP.GT.AND P0, PT, R5, UR6, PT ;  /* 0x0000000605007c0c */ /* 0x002fda000bf04270 */
[----:B------:R-:W-:Y:S05]  /*fc80*/  @P0 BRA `(.L_x_563) ;  /* 0x0000000000c00947 */ /* 0x000fea0003800000 */
[----:B------:R-:W-:Y:S01]  /*fc90*/  MOV R5, R6 ;  /* 0x0000000600057202 */ /* 0x000fe20000000f00 */
[----:B------:R-:W-:Y:S01]  /*fca0*/  IMAD.MOV.U32 R19, RZ, RZ, RZ ;  /* 0x000000ffff137224 */ /* 0x000fe200078e00ff */
[----:B------:R-:W-:Y:S01]  /*fcb0*/  ULDC UR5, c[0x0][0xc14] ;  /* 0x0003050000057ab9 */ /* 0x000fe20000000800 */
[----:B------:R-:W-:Y:S01]  /*fcc0*/  ULDC UR7, c[0x0][0xc14] ;  /* 0x0003050000077ab9 */ /* 0x000fe20000000800 */
[----:B------:R-:W-:-:S05]  /*fcd0*/  ULDC UR4, c[0x0][0xc10] ;  /* 0x0003040000047ab9 */ /* 0x000fca0000000800 */
.L_x_567:
[----:B------:R-:W-:Y:S02]  /*fce0*/  VIADD R2, R19, 0x1f ;  /* 0x0000001f13027836 */ /* 0x000fe40000000000 */
[----:B------:R-:W-:-:S03]  /*fcf0*/  IMAD.U32 R19, RZ, RZ, UR7 ;  /* 0x00000007ff137e24 */ /* 0x000fc6000f8e00ff */
[----:B------:R-:W-:-:S13]  /*fd00*/  ISETP.GE.AND P0, PT, R2, UR5, PT ;  /* 0x0000000502007c0c */ /* 0x000fda000bf06270 */
[----:B------:R-:W-:Y:S05]  /*fd10*/  @P0 BRA `(.L_x_564) ;  /* 0x0000000400400947 */ /* 0x000fea0003800000 */
[----:B------:R-:W0:Y:S01]  /*fd20*/  S2R R3, SR_TID.X ;  /* 0x0000000000037919 */ /* 0x000e220000002100 */
[----:B------:R-:W-:Y:S01]  /*fd30*/  MOV R19, R2 ;  /* 0x0000000200137202 */ /* 0x000fe20000000f00 */
[----:B------:R-:W-:Y:S01]  /*fd40*/  BSSY B0, `(.L_x_565) ;  /* 0x000000a000007945 */ /* 0x000fe20003800000 */
[----:B------:R-:W-:Y:S01]  /*fd50*/  IMAD.MOV.U32 R4, RZ, RZ, RZ ;  /* 0x000000ffff047224 */ /* 0x000fe200078e00ff */
[----:B0-----:R-:W-:-:S04]  /*fd60*/  LOP3.LUT R8, R3, 0x1f, RZ, 0xc0, !PT ;  /* 0x0000001f03087812 */ /* 0x001fc800078ec0ff */
[C---:B------:R-:W-:Y:S01]  /*fd70*/  ISETP.NE.AND P1, PT, R8.reuse, 0x1f, PT ;  /* 0x0000001f0800780c */ /* 0x040fe20003f25270 */
[----:B------:R-:W-:-:S05]  /*fd80*/  IMAD.IADD R7, R8, 0x1, R19 ;  /* 0x0000000108077824 */ /* 0x000fca00078e0213 */
[----:B------:R-:W-:-:S13]  /*fd90*/  ISETP.GE.OR P0, PT, R7, UR5, !P1 ;  /* 0x0000000507007c0c */ /* 0x000fda000cf06670 */
[----:B------:R-:W-:Y:S05]  /*fda0*/  @P0 BRA `(.L_x_566) ;  /* 0x00000000000c0947 */ /* 0x000fea0003800000 */
[----:B------:R-:W0:Y:S02]  /*fdb0*/  LDC.64 R2, c[0x0][0xc58] ;  /* 0x00031600ff027b82 */ /* 0x000e240000000a00 */
[----:B0-----:R-:W-:-:S05]  /*fdc0*/  IMAD.WIDE R2, R7, 0x4, R2 ;  /* 0x0000000407027825 */ /* 0x001fca00078e0202 */
[----:B------:R0:W5:Y:S02]  /*fdd0*/  LDG.E R4, desc[UR40][R2.64] ;  /* 0x0000002802047981 */ /* 0x000164000c1e1900 */
.L_x_566:
[----:B------:R-:W-:Y:S05]  /*fde0*/  BSYNC B0 ;  /* 0x0000000000007941 */ /* 0x000fea0003800000 */
.L_x_565:
        /* <DEDUP_REMOVED lines=8> */
[----:B------:R-:W-:Y:S02]  /*fe70*/  ISETP.GE.U32.AND P1, PT, R8, 0x8, PT ;  /* 0x000000080800780c */ /* 0x000fe40003f26070 */
[----:B------:R-:W-:-:S05]  /*fe80*/  IADD3 R2, R3, R2, RZ ;  /* 0x0000000203027210 */ /* 0x000fca0007ffe0ff */
        /* <DEDUP_REMOVED lines=11> */
[----:B0-----:R-:W-:-:S05]  /*ff40*/  IMAD R6, R3, UR4, RZ ;  /* 0x0000000403067c24 */ /* 0x001fca000f8e02ff */
[----:B------:R-:W-:-:S04]  /*ff50*/  IADD3 R5, R6, R5, RZ ;  /* 0x0000000506057210 */ /* 0x000fc80007ffe0ff */
[----:B------:R-:W-:-:S13]  /*ff60*/  ISETP.GT.AND P0, PT, R5, UR6, PT ;  /* 0x0000000605007c0c */ /* 0x000fda000bf04270 */
[----:B------:R-:W-:Y:S05]  /*ff70*/  @!P0 BRA `(.L_x_567) ;  /* 0xfffffffc00588947 */ /* 0x000fea000383ffff */
[----:B------:R-:W-:-:S07]  /*ff80*/  IMAD.MOV.U32 R2, RZ, RZ, R9 ;  /* 0x000000ffff027224 */ /* 0x000fce00078e0009 */
.L_x_563:
        /* <DEDUP_REMOVED lines=12> */
[----:B0-----:R-:W-:Y:S01]  /*10050*/  IADD3 R11, RZ, -R3, RZ ;  /* 0x80000003ff0b7210 */ /* 0x001fe20007ffe0ff */
[----:B------:R-:W-:Y:S06]  /*10060*/  @!P0 BRA `(.L_x_568) ;  /* 0x0000000000088947 */ /* 0x000fec0003800000 */
[----:B------:R-:W-:-:S05]  /*10070*/  VIADD R9, R5, 0xffffffff ;  /* 0xffffffff05097836 */ /* 0x000fca0000000000 */
[----:B------:R0:W1:Y:S02]  /*10080*/  SHFL.IDX PT, R16, R2, R9, 0x1f ;  /* 0x00001f0902107589 */ /* 0x00006400000e0000 */
.L_x_568:
[----:B-1----:R-:W-:Y:S02]  /*10090*/  IMAD R16, R16, UR4, R7 ;  /* 0x0000000410107c24 */ /* 0x002fe4000f8e0207 */
[----:B------:R-:W-:Y:S02]  /*100a0*/  IMAD R7, R11, R6, RZ ;  /* 0x000000060b077224 */ /* 0x000fe400078e02ff */
[----:B0-----:R-:W-:Y:S01]  /*100b0*/  IMAD.MOV.U32 R2, RZ, RZ, RZ ;  /* 0x000000ffff027224 */ /* 0x001fe200078e00ff */
[----:B------:R-:W-:Y:S01]  /*100c0*/  IADD3 R9, -R16, UR6, RZ ;  /* 0x0000000610097c10 */ /* 0x000fe2000fffe1ff */
[----:B------:R-:W-:Y:S02]  /*100d0*/  IMAD.IADD R19, R5, 0x1, R19 ;  /* 0x0000000105137824 */ /* 0x000fe400078e0213 */
[----:B------:R-:W-:Y:S01]  /*100e0*/  IMAD.HI.U32 R2, R3, R7, R2 ;  /* 0x0000000703027227 */ /* 0x000fe200078e0002 */
[----:B------:R-:W-:Y:S02]  /*100f0*/  IABS R7, R4 ;  /* 0x0000000400077213 */ /* 0x000fe40000000000 */
[----:B------:R-:W-:-:S03]  /*10100*/  IABS R3, R9 ;  /* 0x0000000900037213 */ /* 0x000fc60000000000 */
[----:B------:R-:W-:Y:S02]  /*10110*/  IMAD.MOV R7, RZ, RZ, -R7 ;  /* 0x000000ffff077224 */ /* 0x000fe400078e0a07 */
[----:B------:R-:W-:-:S04]  /*10120*/  IMAD.HI.U32 R2, R2, R3, RZ ;  /* 0x0000000302027227 */ /* 0x000fc800078e00ff */
[----:B------:R-:W-:-:S05]  /*10130*/  IMAD R3, R2, R7, R3 ;  /* 0x0000000702037224 */ /* 0x000fca00078e0203 */
[----:B------:R-:W-:-:S13]  /*10140*/  ISETP.GT.U32.AND P0, PT, R6, R3, PT ;  /* 0x000000030600720c */ /* 0x000fda0003f04070 */
[----:B------:R-:W-:Y:S01]  /*10150*/  @!P0 IMAD.IADD R3, R3, 0x1, -R6 ;  /* 0x0000000103038824 */ /* 0x000fe200078e0a06 */
[----:B------:R-:W-:-:S04]  /*10160*/  @!P0 IADD3 R2, R2, 0x1, RZ ;  /* 0x0000000102028810 */ /* 0x000fc80007ffe0ff */
[----:B------:R-:W-:Y:S02]  /*10170*/  ISETP.GE.U32.AND P0, PT, R3, R6, PT ;  /* 0x000000060300720c */ /* 0x000fe40003f06070 */
[----:B------:R-:W-:-:S11]  /*10180*/  LOP3.LUT R3, R9, R4, RZ, 0x3c, !PT ;  /* 0x0000000409037212 */ /* 0x000fd600078e3cff */
[----:B------:R-:W-:Y:S01]  /*10190*/  @P0 VIADD R2, R2, 0x1 ;  /* 0x0000000102020836 */ /* 0x000fe20000000000 */
[----:B------:R-:W-:-:S13]  /*101a0*/  ISETP.GE.AND P0, PT, R3, RZ, PT ;  /* 0x000000ff0300720c */ /* 0x000fda0003f06270 */
[----:B------:R-:W-:Y:S01]  /*101b0*/  @!P0 IMAD.MOV R2, RZ, RZ, -R2 ;  /* 0x000000ffff028224 */ /* 0x000fe200078e0a02 */
[----:B------:R-:W-:-:S13]  /*101c0*/  ISETP.NE.AND P0, PT, R4, RZ, PT ;  /* 0x000000ff0400720c */ /* 0x000fda0003f05270 */
[----:B------:R-:W-:-:S04]  /*101d0*/  @!P0 LOP3.LUT R2, RZ, R4, RZ, 0x33, !PT ;  /* 0x00000004ff028212 */ /* 0x000fc800078e33ff */
[----:B------:R-:W-:Y:S01]  /*101e0*/  IADD3 R17, -R2, RZ, RZ ;  /* 0x000000ff02117210 */ /* 0x000fe20007ffe1ff */
[----:B------:R-:W-:-:S04]  /*101f0*/  IMAD.MOV.U32 R18, RZ, RZ, R2 ;  /* 0x000000ffff127224 */ /* 0x000fc800078e0002 */
[----:B------:R-:W-:Y:S01]  /*10200*/  IMAD R17, R4, R17, R9 ;  /* 0x0000001104117224 */ /* 0x000fe200078e0209 */
[----:B------:R-:W-:Y:S06]  /*10210*/  BRA `(.L_x_569) ;  /* 0x00000000000c7947 */ /* 0x000fec0003800000 */
.L_x_564:
[----:B------:R-:W-:Y:S01]  /*10220*/  IMAD.MOV.U32 R17, RZ, RZ, RZ ;  /* 0x000000ffff117224 */ /* 0x000fe200078e00ff */
[----:B------:R-:W-:Y:S01]  /*10230*/  MOV R16, UR6 ;  /* 0x0000000600107c02 */ /* 0x000fe20008000f00 */
[----:B------:R-:W-:-:S07]  /*10240*/  IMAD.MOV.U32 R18, RZ, RZ, RZ ;  /* 0x000000ffff127224 */ /* 0x000fce00078e00ff */
.L_x_569:
        /* <DEDUP_REMOVED lines=16> */
[----:B------:R-:W-:Y:S01]  /*10350*/  ULDC.64 UR38, c[0x0][0x198] ;  /* 0x0000660000267ab9 */ /* 0x000fe20000000a00 */
[----:B------:R-:W-:Y:S02]  /*10360*/  ULDC UR37, c[0x0][0xc] ;  /* 0x0000030000257ab9 */ /* 0x000fe40000000800 */
[----:B------:R0:W-:Y:S04]  /*10370*/  STL [R1+0x8], R0 ;  /* 0x0000080001007387 */ /* 0x0001e80000100800 */
[----:B------:R0:W-:Y:S04]  /*10380*/  STL [R1+0x4], RZ ;  /* 0x000004ff01007387 */ /* 0x0001e80000100800 */
[----:B------:R0:W-:Y:S04]  /*10390*/  STL [R1+0xc], R0 ;  /* 0x00000c0001007387 */ /* 0x0001e80000100800 */
[----:B------:R0:W-:Y:S02]  /*103a0*/  STL [R1+0x28], RZ ;  /* 0x000028ff01007387 */ /* 0x0001e40000100800 */
.L_x_652:
[----:B-1-3--:R-:W1:Y:S02]  /*103b0*/  LDC.64 R2, c[0x0][0xc60] ;  /* 0x00031800ff027b82 */ /* 0x00ae640000000a00 */
[----:B-1----:R-:W-:-:S05]  /*103c0*/  IMAD.WIDE R2, R19, 0x4, R2 ;  /* 0x0000000413027825 */ /* 0x002fca00078e0202 */
[----:B--2---:R-:W0:Y:S01]  /*103d0*/  LDG.E R11, desc[UR40][R2.64] ;  /* 0x00000028020b7981 */ /* 0x004e22000c1e1900 */
[----:B------:R-:W-:Y:S05]  /*103e0*/  YIELD ;  /* 0x0000000000007946 */ /* 0x000fea0003800000 */
[----:B------:R-:W-:Y:S01]  /*103f0*/  ULDC.64 UR4, c[0x0][0xa28] ;  /* 0x00028a0000047ab9 */ /* 0x000fe20000000a00 */
[----:B------:R-:W-:Y:S01]  /*10400*/  MOV R6, RZ ;  /* 0x000000ff00067202 */ /* 0x000fe20000000f00 */
[----:B------:R-:W-:Y:S01]  /*10410*/  IMAD.MOV.U32 R4, RZ, RZ, RZ ;  /* 0x000000ffff047224 */ /* 0x000fe200078e00ff */
[----:B------:R-:W-:Y:S01]  /*10420*/  ISETP.NE.U32.AND P0, PT, RZ, UR4, PT ;  /* 0x00000004ff007c0c */ /* 0x000fe2000bf05070 */
[----:B------:R-:W-:Y:S01]  /*10430*/  IMAD.MOV.U32 R10, RZ, RZ, RZ ;  /* 0x000000ffff0a7224 */ /* 0x000fe200078e00ff */
[----:B------:R-:W-:-:S02]  /*10440*/  ULDC.64 UR6, c[0x0][0xa10] ;  /* 0x0002840000067ab9 */ /* 0x000fc40000000a00 */
[----:B------:R-:W-:Y:S02]  /*10450*/  ISETP.NE.AND.EX P0, PT, RZ, UR5, PT, P0 ;  /* 0x00000005ff007c0c */ /* 0x000fe4000bf05300 */
[----:B0-----:R-:W-:Y:S01]  /*10460*/  SHF.R.S32.HI R0, RZ, 0x1f, R11 ;  /* 0x0000001fff007819 */ /* 0x001fe2000001140b */
[----:B------:R-:W-:Y:S10]  /*10470*/  STL [R1+0x14], R11 ;  /* 0x0000140b01007387 */ /* 0x000ff40000100800 */
[----:B------:R-:W-:-:S04]  /*10480*/  @P0 LEA R2, P1, R11, UR4, 0x2 ;  /* 0x000000040b020c11 */ /* 0x000fc8000f8210ff */
        /* <DEDUP_REMOVED lines=9> */
[----:B------:R-:W-:Y:S02]  /*10520*/  ISETP.NE.U32.AND P1, PT, RZ, UR4, PT ;  /* 0x00000004ff007c0c */ /* 0x000fe4000bf25070 */
[C---:B------:R-:W-:Y:S02]  /*10530*/  SHF.L.U64.HI R0, R11.reuse, 0x2, R0 ;  /* 0x000000020b007819 */ /* 0x040fe40000010200 */
[----:B------:R-:W-:Y:S01]  /*10540*/  ISETP.NE.AND.EX P1, PT, RZ, UR5, PT, P1 ;  /* 0x00000005ff007c0c */ /* 0x000fe2000bf25310 */
[----:B--2---:R0:W-:Y:S02]  /*10550*/  STL [R1+0x34], R4 ;  /* 0x0000340401007387 */ /* 0x0041e40000100800 */
[----:B0-----:R-:W-:-:S10]  /*10560*/  IMAD.SHL.U32 R4, R11, 0x4, RZ ;  /* 0x000000040b047824 */ /* 0x001fd400078e00ff */
[----:B------:R-:W-:Y:S01]  /*10570*/  @P1 IADD3 R8, P0, R4, UR4, RZ ;  /* 0x0000000404081c10 */ /* 0x000fe2000ff1e0ff */
[----:B------:R0:W-:Y:S03]  /*10580*/  STL [R1+0x20], R4 ;  /* 0x0000200401007387 */ /* 0x0001e60000100800 */
[----:B------:R-:W-:Y:S01]  /*10590*/  @P1 IADD3.X R9, R0, UR5, RZ, P0, !PT ;  /* 0x0000000500091c10 */ /* 0x000fe200087fe4ff */
[----:B------:R-:W-:Y:S01]  /*105a0*/  ULDC.64 UR4, c[0x0][0xa08] ;  /* 0x0002820000047ab9 */ /* 0x000fe20000000a00 */
[----:B------:R1:W-:Y:S01]  /*105b0*/  STL [R1+0x24], R0 ;  /* 0x0000240001007387 */ /* 0x0003e20000100800 */
[----:B------:R-:W-:Y:S02]  /*105c0*/  IADD3 R2, P0, R4, UR4, RZ ;  /* 0x0000000404027c10 */ /* 0x000fe4000ff1e0ff */
[----:B------:R-:W-:Y:S02]  /*105d0*/  ISETP.NE.U32.AND P2, PT, RZ, UR4, PT ;  /* 0x00000004ff007c0c */ /* 0x000fe4000bf45070 */
[----:B------:R-:W-:-:S02]  /*105e0*/  IADD3.X R3, R0, UR5, RZ, P0, !PT ;  /* 0x0000000500037c10 */ /* 0x000fc400087fe4ff */
[----:B------:R-:W-:Y:S01]  /*105f0*/  ISETP.NE.AND.EX P2, PT, RZ, UR5, PT, P2 ;  /* 0x00000005ff007c0c */ /* 0x000fe2000bf45320 */
[----:B------:R-:W-:Y:S01]  /*10600*/  ULDC.64 UR4, c[0x0][0x3f8] ;  /* 0x0000fe0000047ab9 */ /* 0x000fe20000000a00 */
[----:B0-----:R-:W-:Y:S01]  /*10610*/  IADD3 R4, P0, R4, UR6, RZ ;  /* 0x0000000604047c10 */ /* 0x001fe2000ff1e0ff */
[----:B------:R-:W-:-:S03]  /*10620*/  UISETP.NE.U32.AND UP0, UPT, UR4, URZ, UPT ;  /* 0x0000003f0400728c */ /* 0x000fc6000bf05070 */
[----:B------:R-:W-:Y:S01]  /*10630*/  ULDC UR4, c[0x0][0x404] ;  /* 0x0001010000047ab9 */ /* 0x000fe20000000800 */
[----:B------:R-:W-:Y:S01]  /*10640*/  UISETP.NE.AND.EX UP0, UPT, UR5, URZ, UPT, UP0 ;  /* 0x0000003f0500728c */ /* 0x000fe2000bf05300 */
[----:B------:R-:W-:Y:S02]  /*10650*/  IADD3.X R5, R0, UR7, RZ, P0, !PT ;  /* 0x0000000700057c10 */ /* 0x000fe400087fe4ff */
[----:B------:R-:W-:Y:S01]  /*10660*/  ULDC UR5, c[0x0][0x2e0] ;  /* 0x0000b80000057ab9 */ /* 0x000fe20000000800 */
[----:B------:R-:W-:Y:S02]  /*10670*/  USEL UR4, UR4, 0x1, UP0 ;  /* 0x0000000104047887 */ /* 0x000fe40008000000 */
[----:B------:R0:W5:Y:S02]  /*10680*/  @P2 LDG.E R10, desc[UR40][R2.64] ;  /* 0x00000028020a2981 */ /* 0x000164000c1e1900 */
[----:B------:R-:W-:-:S06]  /*10690*/  UIMAD UR4, UR4, UR5, URZ ;  /* 0x00000005040472a4 */ /* 0x000fcc000f8e023f */
[----:B------:R-:W-:-:S06]  /*106a0*/  MOV R7, UR4 ;  /* 0x0000000400077c02 */ /* 0x000fcc0008000f00 */
[----:B------:R0:W5:Y:S01]  /*106b0*/  @P1 LDG.E R7, desc[UR40][R8.64] ;  /* 0x0000002808071981 */ /* 0x000162000c1e1900 */
[----:B------:R-:W-:Y:S01]  /*106c0*/  ISETP.NE.U32.AND P0, PT, RZ, UR6, PT ;  /* 0x00000006ff007c0c */ /* 0x000fe2000bf05070 */
[----:B------:R-:W-:Y:S02]  /*106d0*/  ULDC UR4, c[0x0][0x338] ;  /* 0x0000ce0000047ab9 */ /* 0x000fe40000000800 */
[----:B-1----:R-:W-:Y:S01]  /*106e0*/  IMAD.U32 R0, RZ, RZ, UR4 ;  /* 0x00000004ff007e24 */ /* 0x002fe2000f8e00ff */
[----:B------:R-:W-:Y:S01]  /*106f0*/  ISETP.NE.AND.EX P0, PT, RZ, UR7, PT, P0 ;  /* 0x00000007ff007c0c */ /* 0x000fe2000bf05300 */
[----:B------:R-:W-:-:S12]  /*10700*/  @P1 BRA `(.L_x_571) ;  /* 0x0000000000101947 */ /* 0x000fd80003800000 */
[----:B------:R-:W-:Y:S05]  /*10710*/  @!P2 BRA `(.L_x_571) ;  /* 0x00000000000ca947 */ /* 0x000fea0003800000 */
[----:B-----5:R-:W2:Y:S04]  /*10720*/  LDG.E R7, desc[UR40][R2.64] ;  /* 0x0000002802077981 */ /* 0x020ea8000c1e1900 */
[----:B0-----:R-:W2:Y:S02]  /*10730*/  LDG.E R2, desc[UR40][R2.64+0x4] ;  /* 0x0000042802027981 */ /* 0x001ea4000c1e1900 */
[----:B--2---:R-:W-:-:S07]  /*10740*/  IMAD.IADD R7, R2, 0x1, -R7 ;  /* 0x0000000102077824 */ /* 0x004fce00078e0a07 */
.L_x_571:
[----:B0-----:R-:W2:Y:S04]  /*10750*/  @P0 LDG.E R2, desc[UR40][R4.64] ;  /* 0x0000002804020981 */ /* 0x001ea8000c1e1900 */
[----:B------:R-:W2:Y:S01]  /*10760*/  @P0 LDG.E R3, desc[UR40][R4.64+0x4] ;  /* 0x0000042804030981 */ /* 0x000ea2000c1e1900 */
[----:B-----5:R-:W-:Y:S01]  /*10770*/  IADD3 R7, -R6, R7, RZ ;  /* 0x0000000706077210 */ /* 0x020fe20007ffe1ff */
[----:B--2---:R-:W-:-:S04]  /*10780*/  @P0 IMAD.IADD R0, R3, 0x1, -R2 ;  /* 0x0000000103000824 */ /* 0x004fc800078e0a02 */
[----:B------:R-:W-:-:S04]  /*10790*/  IMAD.IADD R8, R7, 0x1, R0 ;  /* 0x0000000107087824 */ /* 0x000fc800078e0200 */
[----:B------:R-:W-:Y:S01]  /*107a0*/  VIADD R2, R8, 0x5f ;  /* 0x0000005f08027836 */ /* 0x000fe20000000000 */
[----:B------:R0:W-:Y:S03]  /*107b0*/  STL [R1+0x2c], R8 ;  /* 0x00002c0801007387 */ /* 0x0001e60000100800 */
[----:B------:R-:W-:-:S05]  /*107c0*/  IMAD.HI R2, R2, 0x2aaaaaab, RZ ;  /* 0x2aaaaaab02027827 */ /* 0x000fca00078e02ff */
[----:B------:R-:W-:-:S04]  /*107d0*/  SHF.R.U32.HI R3, RZ, 0x1f, R2 ;  /* 0x0000001fff037819 */ /* 0x000fc80000011602 */
[----:B0-----:R-:W-:-:S05]  /*107e0*/  LEA.HI.SX32 R8, R2, R3, 0x1c ;  /* 0x0000000302087211 */ /* 0x001fca00078fe2ff */
[--C-:B------:R-:W-:Y:S01]  /*107f0*/  IMAD R2, R8, 0x60, -R7.reuse ;  /* 0x0000006008027824 */ /* 0x100fe200078e0a07 */
[----:B------:R0:W-:Y:S01]  /*10800*/  STL [R1+0x1c], R8 ;  /* 0x00001c0801007387 */ /* 0x0001e20000100800 */
[----:B------:R-:W-:-:S03]  /*10810*/  IMAD.MOV R7, RZ, RZ, -R7 ;  /* 0x000000ffff077224 */ /* 0x000fc600078e0a07 */
[----:B------:R-:W-:Y:S02]  /*10820*/  VIMNMX R0, R2, R0, PT ;  /* 0x0000000002007248 */ /* 0x000fe40003fe0100 */
[----:B------:R-:W-:-:S04]  /*10830*/  VIMNMX R2, RZ, R7, !PT ;  /* 0x00000007ff027248 */ /* 0x000fc80007fe0100 */
[----:B------:R-:W-:Y:S01]  /*10840*/  ISETP.GT.AND P1, PT, R0, R2, PT ;  /* 0x000000020000720c */ /* 0x000fe20003f24270 */
[----:B0-----:R-:W-:-:S05]  /*10850*/  IMAD.WIDE.U32 R8, R2, -0x55555555, RZ ;  /* 0xaaaaaaab02087825 */ /* 0x001fca00078e00ff */
[----:B------:R-:W-:-:S07]  /*10860*/  SHF.R.U32.HI R2, RZ, 0x6, R9 ;  /* 0x00000006ff027819 */ /* 0x000fce0000011609 */
[----:B------:R-:W-:Y:S01]  /*10870*/  @P1 IADD3 R3, R0, 0x5f, RZ ;  /* 0x0000005f00031810 */ /* 0x000fe20007ffe0ff */
[----:B------:R-:W-:-:S04]  /*10880*/  IMAD.MOV.U32 R0, RZ, RZ, R2 ;  /* 0x000000ffff007224 */ /* 0x000fc800078e0002 */
[----:B------:R-:W-:-:S05]  /*10890*/  @P1 IMAD.HI R3, R3, 0x2aaaaaab, RZ ;  /* 0x2aaaaaab03031827 */ /* 0x000fca00078e02ff */
[----:B------:R-:W-:-:S04]  /*108a0*/  @P1 SHF.R.U32.HI R7, RZ, 0x1f, R3 ;  /* 0x0000001fff071819 */ /* 0x000fc80000011603 */
[----:B------:R-:W-:Y:S01]  /*108b0*/  @P1 LEA.HI.SX32 R0, R3, R7, 0x1c ;  /* 0x0000000703001211 */ /* 0x000fe200078fe2ff */
[----:B------:R-:W-:-:S06]  /*108c0*/  IMAD.MOV.U32 R7, RZ, RZ, RZ ;  /* 0x000000ffff077224 */ /* 0x000fcc00078e00ff */
[----:B------:R0:W5:Y:S01]  /*108d0*/  @P0 LDG.E R7, desc[UR40][R4.64] ;  /* 0x0000002804070981 */ /* 0x000162000c1e1900 */
[----:B------:R-:W-:Y:S01]  /*108e0*/  IMAD.IADD R3, R10, 0x1, R6 ;  /* 0x000000010a037824 */ /* 0x000fe200078e0206 */
[----:B------:R-:W-:Y:S01]  /*108f0*/  ISETP.GT.AND P1, PT, R0, R2, PT ;  /* 0x000000020000720c */ /* 0x000fe20003f24270 */
[----:B------:R-:W-:Y:S01]  /*10900*/  BSSY B0, `(.L_x_572) ;  /* 0x00000d6000007945 */ /* 0x000fe20003800000 */
[----:B------:R-:W-:Y:S02]  /*10910*/  PLOP3.LUT P2, PT, PT, PT, PT, 0x80, 0x0 ;  /* 0x000000000000781c */ /* 0x000fe40003f4f070 */
[----:B------:R0:W-:Y:S09]  /*10920*/  STL [R1+0x10], R3 ;  /* 0x0000100301007387 */ /* 0x0001f20000100800 */
[----:B------:R-:W-:Y:S05]  /*10930*/  @!P1 BRA `(.L_x_573) ;  /* 0x0000000c00489947 */ /* 0x000fea0003800000 */
[----:B0-----:R-:W0:Y:S01]  /*10940*/  LDC R3, c[0x0][0x428] ;  /* 0x00010a00ff037b82 */ /* 0x001e220000000800 */
[----:B------:R-:W-:Y:S01]  /*10950*/  UMOV UR4, 0xffffffff ;  /* 0xffffffff00047882 */ /* 0x000fe20000000000 */
[----:B------:R-:W-:Y:S02]  /*10960*/  MOV R4, R18 ;  /* 0x0000001200047202 */ /* 0x000fe40000000f00 */
[----:B0-----:R-:W-:-:S13]  /*10970*/  ISETP.NE.AND P1, PT, R3, 0x1, PT ;  /* 0x000000010300780c */ /* 0x001fda0003f25270 */
[----:B------:R-:W0:Y:S08]  /*10980*/  @P1 LDC R3, c[0x0][0x42c] ;  /* 0x00010b00ff031b82 */ /* 0x000e300000000800 */
[----:B------:R-:W1:Y:S01]  /*10990*/  @P1 LDC R5, c[0x0][0x430] ;  /* 0x00010c00ff051b82 */ /* 0x000e620000000800 */
[----:B0-----:R-:W-:-:S05]  /*109a0*/  @P1 IMAD.HI.U32 R3, R18, R3, RZ ;  /* 0x0000000312031227 */ /* 0x001fca00078e00ff */
[----:B-1----:R-:W-:Y:S02]  /*109b0*/  @P1 SHF.R.U32.HI R4, RZ, R5, R3 ;  /* 0x00000005ff041219 */ /* 0x002fe40000011603 */
[----:B------:R-:W-:Y:S01]  /*109c0*/  SEL R3, R11, RZ, !P0 ;  /* 0x000000ff0b037207 */ /* 0x000fe20004000000 */
[----:B------:R-:W-:Y:S06]  /*109d0*/  BRA.DIV UR4, `(.L_x_574) ;  /* 0x0000004e047c7947 */ /* 0x000fec000b800000 */
.L_x_698:
[----:B------:R-:W-:-:S03]  /*109e0*/  UMOV UR4, 0xffffffff ;  /* 0xffffffff00047882 */ /* 0x000fc60000000000 */
[----:B------:R-:W-:Y:S05]  /*109f0*/  BRA.DIV UR4, `(.L_x_575) ;  /* 0x0000004e04a87947 */ /* 0x000fea000b800000 */
[----:B------:R-:W-:-:S13]  /*10a00*/  ELECT P6, URZ, PT ;  /* 0x00000000003f782f */ /* 0x000fda00038c0000 */
.L_x_701:
[----:B------:R-:W2:Y:S01]  /*10a10*/  LDL R5, [R1+0x28] ;  /* 0x0000280001057983 */ /* 0x000ea20000100800 */
[----:B------:R-:W-:Y:S01]  /*10a20*/  MOV R8, 0x400 ;  /* 0x0000040000087802 */ /* 0x000fe20000000f00 */
[----:B------:R-:W-:Y:S01]  /*10a30*/  BSSY B1, `(.L_x_576) ;  /* 0x000000a000017945 */ /* 0x000fe20003800000 */
[----:B--2---:R-:W-:-:S05]  /*10a40*/  VIADD R5, R5, 0x1 ;  /* 0x0000000105057836 */ /* 0x004fca0000000000 */
[----:B------:R-:W-:-:S04]  /*10a50*/  LEA.HI R6, R5, R5, RZ, 0x1 ;  /* 0x0000000505067211 */ /* 0x000fc800078f08ff */
[----:B------:R-:W-:-:S05]  /*10a60*/  LOP3.LUT R6, R6, 0xfffffffe, RZ, 0xc0, !PT ;  /* 0xfffffffe06067812 */ /* 0x000fca00078ec0ff */
[----:B------:R-:W-:Y:S02]  /*10a70*/  IMAD.IADD R6, R5, 0x1, -R6 ;  /* 0x0000000105067824 */ /* 0x000fe400078e0a06 */
[----:B------:R-:W0:Y:S03]  /*10a80*/  S2R R5, SR_CgaCtaId ;  /* 0x0000000000057919 */ /* 0x000e260000008800 */
[----:B------:R-:W-:Y:S02]  /*10a90*/  SHF.L.U32 R6, R6, 0x1f, RZ ;  /* 0x0000001f06067819 */ /* 0x000fe400000006ff */
[----:B0-----:R-:W-:-:S04]  /*10aa0*/  LEA R5, R5, R8, 0x18 ;  /* 0x0000000805057211 */ /* 0x001fc800078ec0ff */
[----:B------:R-:W0:Y:S02]  /*10ab0*/  SYNCS.PHASECHK.TRANS64.TRYWAIT P0, [R5+URZ+0x22820], R6 ;  /* 0x02282006050075a7 */ /* 0x000e24000800017f */
[----:B0-----:R-:W-:Y:S05]  /*10ac0*/  @!P0 BRA `(.L_x_577) ;  /* 0x0000004c00948947 */ /* 0x001fea0003800000 */
.L_x_702:
[----:B------:R-:W-:Y:S05]  /*10ad0*/  BSYNC B1 ;  /* 0x0000000000017941 */ /* 0x000fea0003800000 */
.L_x_576:
[----:B------:R-:W-:Y:S04]  /*10ae0*/  BSSY B1, `(.L_x_578) ;  /* 0x000004d000017945 */ /* 0x000fe80003800000 */
[----:B------:R-:W-:Y:S05]  /*10af0*/  @!P6 BRA `(.L_x_579) ;  /* 0x00000004002ce947 */ /* 0x000fea0003800000 */
[----:B------:R-:W0:Y:S04]  /*10b00*/  LDL R9, [R1+0x4] ;  /* 0x0000040001097983 */ /* 0x000e280000100800 */
[----:B------:R-:W2:Y:S01]  /*10b10*/  LDL R8, [R1+0xc] ;  /* 0x00000c0001087983 */ /* 0x000ea20000100800 */
[----:B0-----:R-:W-:Y:S01]  /*10b20*/  IMAD R6, R9, 0x8, R5 ;  /* 0x0000000809067824 */ /* 0x001fe200078e0205 */
[----:B--2---:R-:W-:-:S04]  /*10b30*/  SHF.L.U32 R9, R8, 0x1f, RZ ;  /* 0x0000001f08097819 */ /* 0x004fc800000006ff */
[----:B------:R-:W0:Y:S02]  /*10b40*/  SYNCS.PHASECHK.TRANS64.TRYWAIT P0, [R6+URZ+0x228a0], R9 ;  /* 0x0228a009060075a7 */ /* 0x000e24000800017f */
[----:B0-----:R-:W-:Y:S05]  /*10b50*/  @!P0 BRA `(.L_x_580) ;  /* 0x0000004c00848947 */ /* 0x001fea0003800000 */
.L_x_703:
[----:B------:R-:W1:Y:S02]  /*10b60*/  S2R R8, SR_TID.X ;  /* 0x0000000000087919 */ /* 0x000e640000002100 */
[----:B-1----:R-:W-:-:S04]  /*10b70*/  LOP3.LUT R8, R8, 0x7f, RZ, 0xc0, !PT ;  /* 0x0000007f08087812 */ /* 0x002fc800078ec0ff */
[----:B------:R-:W-:-:S13]  /*10b80*/  ISETP.NE.AND P1, PT, R8, RZ, PT ;  /* 0x000000ff0800720c */ /* 0x000fda0003f25270 */
[----:B------:R-:W-:Y:S05]  /*10b90*/  @P1 BRA `(.L_x_581) ;  /* 0x00000000001c1947 */ /* 0x000fea0003800000 */
[----:B------:R-:W1:Y:S02]  /*10ba0*/  S2R R8, SR_TID.X ;  /* 0x0000000000087919 */ /* 0x000e640000002100 */
[----:B-1----:R-:W-:-:S04]  /*10bb0*/  LOP3.LUT R8, R8, 0x1f, RZ, 0xc0, !PT ;  /* 0x0000001f08087812 */ /* 0x002fc800078ec0ff */
[----:B------:R-:W-:Y:S02]  /*10bc0*/  ISETP.NE.AND P0, PT, R8, RZ, PT ;  /* 0x000000ff0800720c */ /* 0x000fe40003f05270 */
[----:B------:R-:W-:-:S04]  /*10bd0*/  MOV R8, 0x3000 ;  /* 0x0000300000087802 */ /* 0x000fc80000000f00 */
[----:B------:R1:W-:Y:S07]  /*10be0*/  SYNCS.ARRIVE.TRANS64 RZ, [R6+URZ+0x22890], R8 ;  /* 0x0228900806ff79a7 */ /* 0x0003ee000800003f */
[----:B------:R-:W-:Y:S05]  /*10bf0*/  @!P0 BRA `(.L_x_581) ;  /* 0x0000000000048947 */ /* 0x000fea0003800000 */
[----:B------:R-:W-:Y:S01]  /*10c00*/  BPT.TRAP 0x1 ;  /* 0x000000040000795c */ /* 0x000fe20000300000 */
.L_x_581:
[----:B-1----:R-:W2:Y:S01]  /*10c10*/  LDL R8, [R1+0x4] ;  /* 0x0000040001087983 */ /* 0x002ea20000100800 */
[----:B------:R-:W-:Y:S01]  /*10c20*/  R2UR UR9, R6 ;  /* 0x00000000060972ca */ /* 0x000fe200000e0000 */
[----:B------:R-:W-:Y:S01]  /*10c30*/  UIADD3 UR4, UP0, UR38, 0x570, URZ ;  /* 0x0000057026047890 */ /* 0x000fe2000ff1e03f */
[----:B------:R-:W-:Y:S01]  /*10c40*/  R2UR UR12, R4 ;  /* 0x00000000040c72ca */ /* 0x000fe200000e0000 */
[----:B------:R-:W-:Y:S01]  /*10c50*/  UMOV UR6, 0x0 ;  /* 0x0000000000067882 */ /* 0x000fe20000000000 */
[----:B------:R-:W-:Y:S01]  /*10c60*/  R2UR UR13, R3 ;  /* 0x00000000030d72ca */ /* 0x000fe200000e0000 */
[----:B------:R-:W-:Y:S01]  /*10c70*/  UIADD3.X UR5, URZ, UR39, URZ, UP0, !UPT ;  /* 0x000000273f057290 */ /* 0x000fe200087fe43f */
[----:B------:R-:W-:Y:S01]  /*10c80*/  UMOV UR7, 0x12f00000 ;  /* 0x12f0000000077882 */ /* 0x000fe20000000000 */
[----:B------:R-:W-:-:S06]  /*10c90*/  UMOV UR10, URZ ;  /* 0x0000003f000a7c82 */ /* 0x000fcc0008000000 */
[----:B------:R-:W-:Y:S01]  /*10ca0*/  UIADD3 UR9, UR9, 0x22890, URZ ;  /* 0x0002289009097890 */ /* 0x000fe2000fffe03f */
[----:B--2---:R-:W-:-:S05]  /*10cb0*/  IMAD R8, R8, 0x3000, R5 ;  /* 0x0000300008087824 */ /* 0x004fca00078e0205 */
[----:B------:R-:W-:Y:S01]  /*10cc0*/  R2UR UR8, R8 ;  /* 0x00000000080872ca */ /* 0x000fe200000e0000 */
[----:B-----5:R-:W-:-:S04]  /*10cd0*/  IMAD R8, R0, 0x60, R7 ;  /* 0x0000006000087824 */ /* 0x020fc800078e0207 */
[----:B------:R-:W-:-:S05]  /*10ce0*/  VIADD R8, R8, 0xffffffa0 ;  /* 0xffffffa008087836 */ /* 0x000fca0000000000 */
[----:B------:R-:W-:-:S03]  /*10cf0*/  R2UR UR11, R8 ;  /* 0x00000000080b72ca */ /* 0x000fc600000e0000 */
[----:B------:R-:W-:-:S10]  /*10d00*/  UIADD3 UR8, UR8, 0x1c400, URZ ;  /* 0x0001c40008087890 */ /* 0x000fd4000fffe03f */
[----:B------:R1:W-:Y:S01]  /*10d10*/  UTMALDG.4D [UR8], [UR4], desc[UR6] ;  /* 0x00000608040075b4 */ /* 0x0003e20008019000 */
[----:B------:R-:W2:Y:S02]  /*10d20*/  SYNCS.PHASECHK.TRANS64.TRYWAIT P0, [R6+URZ+0x228c0], R9 ;  /* 0x0228c009060075a7 */ /* 0x000ea4000800017f */
[----:B-12---:R-:W-:Y:S05]  /*10d30*/  @!P0 BRA `(.L_x_582) ;  /* 0x0000004c00208947 */ /* 0x006fea0003800000 */
.L_x_704:
[----:B------:R-:W-:Y:S05]  /*10d40*/  @P1 BRA `(.L_x_583) ;  /* 0x00000000001c1947 */ /* 0x000fea0003800000 */
[----:B------:R-:W2:Y:S01]  /*10d50*/  S2R R10, SR_TID.X ;  /* 0x00000000000a7919 */ /* 0x000ea20000002100 */
[----:B01----:R-:W-:-:S04]  /*10d60*/  IMAD.MOV.U32 R9, RZ, RZ, 0xc000 ;  /* 0x0000c000ff097424 */ /* 0x003fc800078e00ff */
[----:B------:R3:W-:Y:S01]  /*10d70*/  SYNCS.ARRIVE.TRANS64 RZ, [R6+URZ+0x228b0], R9 ;  /* 0x0228b00906ff79a7 */ /* 0x0007e2000800003f */
[----:B--2---:R-:W-:-:S04]  /*10d80*/  LOP3.LUT R10, R10, 0x1f, RZ, 0xc0, !PT ;  /* 0x0000001f0a0a7812 */ /* 0x004fc800078ec0ff */
[----:B------:R-:W-:-:S13]  /*10d90*/  ISETP.NE.AND P0, PT, R10, RZ, PT ;  /* 0x000000ff0a00720c */ /* 0x000fda0003f05270 */
[----:B---3--:R-:W-:Y:S05]  /*10da0*/  @!P0 BRA `(.L_x_583) ;  /* 0x0000000000048947 */ /* 0x008fea0003800000 */
[----:B------:R-:W-:Y:S01]  /*10db0*/  BPT.TRAP 0x1 ;  /* 0x000000040000795c */ /* 0x000fe20000300000 */
.L_x_583:
[----:B01----:R-:W2:Y:S01]  /*10dc0*/  LDL R9, [R1+0x4] ;  /* 0x0000040001097983 */ /* 0x003ea20000100800 */
[----:B------:R-:W-:Y:S01]  /*10dd0*/  R2UR UR9, R6 ;  /* 0x00000000060972ca */ /* 0x000fe200000e0000 */
[----:B------:R-:W-:Y:S01]  /*10de0*/  UIADD3 UR4, UP0, UR38, 0x670, URZ ;  /* 0x0000067026047890 */ /* 0x000fe2000ff1e03f */
[----:B------:R-:W-:Y:S01]  /*10df0*/  R2UR UR11, R8 ;  /* 0x00000000080b72ca */ /* 0x000fe200000e0000 */
[----:B------:R-:W-:Y:S01]  /*10e00*/  UMOV UR10, URZ ;  /* 0x0000003f000a7c82 */ /* 0x000fe20008000000 */
[----:B------:R-:W-:Y:S01]  /*10e10*/  R2UR UR12, R4 ;  /* 0x00000000040c72ca */ /* 0x000fe200000e0000 */
[----:B------:R-:W-:Y:S01]  /*10e20*/  UIADD3.X UR5, URZ, UR39, URZ, UP0, !UPT ;  /* 0x000000273f057290 */ /* 0x000fe200087fe43f */
[----:B------:R-:W-:Y:S01]  /*10e30*/  R2UR UR13, R3 ;  /* 0x00000000030d72ca */ /* 0x000fe200000e0000 */
[----:B------:R-:W-:Y:S01]  /*10e40*/  UMOV UR6, 0x0 ;  /* 0x0000000000067882 */ /* 0x000fe20000000000 */
[----:B------:R-:W-:Y:S01]  /*10e50*/  UMOV UR7, 0x12f00000 ;  /* 0x12f0000000077882 */ /* 0x000fe20000000000 */
[----:B------:R-:W-:-:S04]  /*10e60*/  UMOV UR16, 0x40 ;  /* 0x0000004000107882 */ /* 0x000fc80000000000 */
[----:B------:R-:W-:Y:S01]  /*10e70*/  UIADD3 UR9, UR9, 0x228b0, URZ ;  /* 0x000228b009097890 */ /* 0x000fe2000fffe03f */
        /* <DEDUP_REMOVED lines=19> */
.L_x_579:
[----:B------:R-:W-:Y:S05]  /*10fb0*/  BSYNC B1 ;  /* 0x0000000000017941 */ /* 0x000fea0003800000 */
.L_x_578:
[----:B0-----:R-:W2:Y:S04]  /*10fc0*/  LDL.LU R6, [R1+0x4] ;  /* 0x0000040001067983 */ /* 0x001ea80000300800 */
[----:B------:R-:W3:Y:S01]  /*10fd0*/  LDL.LU R9, [R1+0xc] ;  /* 0x00000c0001097983 */ /* 0x000ee20000300800 */
[----:B------:R-:W-:Y:S01]  /*10fe0*/  PLOP3.LUT P2, PT, PT, PT, PT, 0x8, 0x0 ;  /* 0x000000000000781c */ /* 0x000fe20003f4e170 */
[----:B--2---:R-:W-:-:S05]  /*10ff0*/  VIADD R6, R6, 0x1 ;  /* 0x0000000106067836 */ /* 0x004fca0000000000 */
[----:B------:R-:W-:-:S04]  /*11000*/  ISETP.NE.AND P0, PT, R6, 0x2, PT ;  /* 0x000000020600780c */ /* 0x000fc80003f05270 */
[----:B------:R-:W-:Y:S02]  /*11010*/  SEL R8, RZ, 0x1, P0 ;  /* 0x00000001ff087807 */ /* 0x000fe40000000000 */
[----:B------:R-:W-:Y:S02]  /*11020*/  SEL R10, R6, RZ, P0 ;  /* 0x000000ff060a7207 */ /* 0x000fe40000000000 */
[----:B---3--:R-:W-:Y:S02]  /*11030*/  LOP3.LUT R9, R9, R8, RZ, 0x3c, !PT ;  /* 0x0000000809097212 */ /* 0x008fe400078e3cff */
[----:B------:R-:W-:Y:S01]  /*11040*/  IADD3 R6, R0, -0x2, RZ ;  /* 0xfffffffe00067810 */ /* 0x000fe20007ffe0ff */
[----:B------:R1:W-:Y:S03]  /*11050*/  STL [R1+0x4], R10 ;  /* 0x0000040a01007387 */ /* 0x0003e60000100800 */
[----:B------:R-:W-:Y:S01]  /*11060*/  ISETP.GE.AND P0, PT, R6, R2, PT ;  /* 0x000000020600720c */ /* 0x000fe20003f06270 */
[----:B------:R1:W-:-:S12]  /*11070*/  STL [R1+0xc], R9 ;  /* 0x00000c0901007387 */ /* 0x0003d80000100800 */
[----:B-1----:R-:W-:Y:S05]  /*11080*/  @!P0 BRA `(.L_x_573) ;  /* 0x0000000400748947 */ /* 0x002fea0003800000 */
[C---:B-----5:R-:W-:Y:S02]  /*11090*/  IMAD R6, R0.reuse, 0x60, R7 ;  /* 0x0000006000067824 */ /* 0x060fe400078e0207 */
[----:B------:R-:W-:Y:S02]  /*110a0*/  VIADD R0, R0, 0xffffffff ;  /* 0xffffffff00007836 */ /* 0x000fe40000000000 */
[----:B------:R-:W-:-:S07]  /*110b0*/  VIADD R6, R6, 0xffffff40 ;  /* 0xffffff4006067836 */ /* 0x000fce0000000000 */
.L_x_590:
[----:B------:R-:W-:Y:S05]  /*110c0*/  YIELD ;  /* 0x0000000000007946 */ /* 0x000fea0003800000 */
[----:B------:R-:W-:Y:S04]  /*110d0*/  BSSY B1, `(.L_x_584) ;  /* 0x000004b000017945 */ /* 0x000fe80003800000 */
[----:B-1----:R-:W-:Y:S05]  /*110e0*/  @!P6 BRA `(.L_x_585) ;  /* 0x000000040024e947 */ /* 0x002fea0003800000 */
[----:B------:R-:W2:Y:S04]  /*110f0*/  LDL R7, [R1+0x4] ;  /* 0x0000040001077983 */ /* 0x000ea80000100800 */
[----:B------:R-:W3:Y:S01]  /*11100*/  LDL R8, [R1+0xc] ;  /* 0x00000c0001087983 */ /* 0x000ee20000100800 */
[----:B--2---:R-:W-:Y:S01]  /*11110*/  IMAD R7, R7, 0x8, R5 ;  /* 0x0000000807077824 */ /* 0x004fe200078e0205 */
[----:B---3--:R-:W-:-:S04]  /*11120*/  SHF.L.U32 R8, R8, 0x1f, RZ ;  /* 0x0000001f08087819 */ /* 0x008fc800000006ff */
[----:B------:R-:W0:Y:S02]  /*11130*/  SYNCS.PHASECHK.TRANS64.TRYWAIT P0, [R7+URZ+0x228a0], R8 ;  /* 0x0228a008070075a7 */ /* 0x000e24000800017f */
[----:B0-----:R-:W-:Y:S05]  /*11140*/  @!P0 BRA `(.L_x_586) ;  /* 0x0000004800308947 */ /* 0x001fea0003800000 */
.L_x_705:
        /* <DEDUP_REMOVED lines=11> */
.L_x_587:
[----:B-1----:R-:W2:Y:S01]  /*11200*/  LDL R9, [R1+0x4] ;  /* 0x0000040001097983 */ /* 0x002ea20000100800 */
[----:B------:R-:W-:Y:S01]  /*11210*/  R2UR UR9, R7 ;  /* 0x00000000070972ca */ /* 0x000fe200000e0000 */
[----:B------:R-:W-:Y:S01]  /*11220*/  UIADD3 UR4, UP0, UR38, 0x570, URZ ;  /* 0x0000057026047890 */ /* 0x000fe2000ff1e03f */
[----:B------:R-:W-:Y:S01]  /*11230*/  R2UR UR11, R6 ;  /* 0x00000000060b72ca */ /* 0x000fe200000e0000 */
[----:B------:R-:W-:Y:S01]  /*11240*/  UMOV UR6, 0x0 ;  /* 0x0000000000067882 */ /* 0x000fe20000000000 */
[----:B------:R-:W-:Y:S01]  /*11250*/  R2UR UR12, R4 ;  /* 0x00000000040c72ca */ /* 0x000fe200000e0000 */
[----:B------:R-:W-:Y:S01]  /*11260*/  UIADD3.X UR5, URZ, UR39, URZ, UP0, !UPT ;  /* 0x000000273f057290 */ /* 0x000fe200087fe43f */
[----:B------:R-:W-:Y:S01]  /*11270*/  R2UR UR13, R3 ;  /* 0x00000000030d72ca */ /* 0x000fe200000e0000 */
[----:B------:R-:W-:Y:S01]  /*11280*/  UMOV UR7, 0x12f00000 ;  /* 0x12f0000000077882 */ /* 0x000fe20000000000 */
[----:B------:R-:W-:-:S05]  /*11290*/  UMOV UR10, URZ ;  /* 0x0000003f000a7c82 */ /* 0x000fca0008000000 */
[----:B------:R-:W-:Y:S01]  /*112a0*/  UIADD3 UR9, UR9, 0x22890, URZ ;  /* 0x0002289009097890 */ /* 0x000fe2000fffe03f */
[----:B--2---:R-:W-:-:S05]  /*112b0*/  IMAD R9, R9, 0x3000, R5 ;  /* 0x0000300009097824 */ /* 0x004fca00078e0205 */
[----:B------:R-:W-:-:S13]  /*112c0*/  R2UR UR8, R9 ;  /* 0x00000000090872ca */ /* 0x000fda00000e0000 */
[----:B------:R-:W-:-:S09]  /*112d0*/  UIADD3 UR8, UR8, 0x1c400, URZ ;  /* 0x0001c40008087890 */ /* 0x000fd2000fffe03f */
[----:B------:R1:W-:Y:S01]  /*112e0*/  UTMALDG.4D [UR8], [UR4], desc[UR6] ;  /* 0x00000608040075b4 */ /* 0x0003e20008019000 */
[----:B------:R-:W2:Y:S02]  /*112f0*/  SYNCS.PHASECHK.TRANS64.TRYWAIT P1, [R7+URZ+0x228c0], R8 ;  /* 0x0228c008070075a7 */ /* 0x000ea4000802017f */
[----:B-12---:R-:W-:Y:S05]  /*11300*/  @!P1 BRA `(.L_x_588) ;  /* 0x0000004400d49947 */ /* 0x006fea0003800000 */
.L_x_706:
        /* <DEDUP_REMOVED lines=8> */
.L_x_589:
        /* <DEDUP_REMOVED lines=18> */
[----:B------:R0:W-:Y:S02]  /*114b0*/  UTMALDG.4D [UR8], [UR4], desc[UR6] ;  /* 0x00000608040075b4 */ /* 0x0001e40008019000 */
[----:B0-----:R-:W-:Y:S01]  /*114c0*/  UMOV UR8, UR15 ;  /* 0x0000000f00087c82 */ /* 0x001fe20008000000 */
[----:B------:R-:W-:Y:S01]  /*114d0*/  UMOV UR10, UR17 ;  /* 0x00000011000a7c82 */ /* 0x000fe20008000000 */
[----:B------:R-:W-:Y:S01]  /*114e0*/  UMOV UR15, 0x80 ;  /* 0x00000080000f7882 */ /* 0x000fe20000000000 */
        /* <DEDUP_REMOVED lines=8> */
[----:B0-----:R-:W-:Y:S01]  /*11570*/  NOP ;  /* 0x0000000000007918 */ /* 0x001fe20000000000 */
.L_x_585:
[----:B------:R-:W-:Y:S05]  /*11580*/  BSYNC B1 ;  /* 0x0000000000017941 */ /* 0x000fea0003800000 */
.L_x_584:
[----:B------:R-:W2:Y:S04]  /*11590*/  LDL.LU R7, [R1+0x4] ;  /* 0x0000040001077983 */ /* 0x000ea80000300800 */
[----:B------:R-:W3:Y:S01]  /*115a0*/  LDL.LU R8, [R1+0xc] ;  /* 0x00000c0001087983 */ /* 0x000ee20000300800 */
[----:B------:R-:W-:Y:S01]  /*115b0*/  VIADD R0, R0, 0xffffffff ;  /* 0xffffffff00007836 */ /* 0x000fe20000000000 */
[----:B------:R-:W-:Y:S01]  /*115c0*/  IADD3 R6, R6, -0x60, RZ ;  /* 0xffffffa006067810 */ /* 0x000fe20007ffe0ff */
[----:B--2---:R-:W-:-:S05]  /*115d0*/  VIADD R7, R7, 0x1 ;  /* 0x0000000107077836 */ /* 0x004fca0000000000 */
[----:B------:R-:W-:-:S04]  /*115e0*/  ISETP.NE.AND P0, PT, R7, 0x2, PT ;  /* 0x000000020700780c */ /* 0x000fc80003f05270 */
[----:B------:R-:W-:Y:S02]  /*115f0*/  SEL R9, R7, RZ, P0 ;  /* 0x000000ff07097207 */ /* 0x000fe40000000000 */
[----:B------:R-:W-:Y:S02]  /*11600*/  SEL R7, RZ, 0x1, P0 ;  /* 0x00000001ff077807 */ /* 0x000fe40000000000 */
[----:B------:R-:W-:Y:S01]  /*11610*/  ISETP.GT.AND P0, PT, R0, R2, PT ;  /* 0x000000020000720c */ /* 0x000fe20003f04270 */
[----:B------:R1:W-:Y:S01]  /*11620*/  STL [R1+0x4], R9 ;  /* 0x0000040901007387 */ /* 0x0003e20000100800 */
[----:B---3--:R-:W-:-:S05]  /*11630*/  LOP3.LUT R8, R8, R7, RZ, 0x3c, !PT ;  /* 0x0000000708087212 */ /* 0x008fca00078e3cff */
[----:B------:R1:W-:Y:S06]  /*11640*/  STL [R1+0xc], R8 ;  /* 0x00000c0801007387 */ /* 0x0003ec0000100800 */
[----:B------:R-:W-:Y:S05]  /*11650*/  @P0 BRA `(.L_x_590) ;  /* 0xfffffff800980947 */ /* 0x000fea000383ffff */
.L_x_573:
[----:B------:R-:W-:Y:S05]  /*11660*/  BSYNC B0 ;  /* 0x0000000000007941 */ /* 0x000fea0003800000 */
.L_x_572:
[----:B-----5:R-:W2:Y:S01]  /*11670*/  LDL R7, [R1+0x2c] ;  /* 0x00002c0001077983 */ /* 0x020ea20000100800 */
[----:B------:R-:W-:Y:S05]  /*11680*/  @!P2 WARPSYNC.ALL ;  /* 0x000000000000a948 */ /* 0x000fea0003800000 */
[----:B------:R-:W-:Y:S01]  /*11690*/  BSSY B6, `(.L_x_591) ;  /* 0x00002ae000067945 */ /* 0x000fe20003800000 */
[----:B------:R-:W-:Y:S01]  /*116a0*/  @!P2 BAR.SYNC.DEFER_BLOCKING 0xc, 0x120 ;  /* 0x030480000000ab1d */ /* 0x000fe20000010000 */
[----:B--2---:R-:W-:-:S13]  /*116b0*/  ISETP.GT.AND P0, PT, R7, RZ, PT ;  /* 0x000000ff0700720c */ /* 0x004fda0003f04270 */
[----:B------:R-:W-:Y:S05]  /*116c0*/  @P0 BRA `(.L_x_592) ;  /* 0x0000000000440947 */ /* 0x000fea0003800000 */
[----:B------:R-:W2:Y:S02]  /*116d0*/  S2R R7, SR_TID.X ;  /* 0x0000000000077919 */ /* 0x000ea40000002100 */
[----:B--2---:R-:W-:-:S04]  /*116e0*/  LOP3.LUT R7, R7, 0x1f, RZ, 0xc0, !PT ;  /* 0x0000001f07077812 */ /* 0x004fc800078ec0ff */
[----:B------:R-:W-:-:S13]  /*116f0*/  ISETP.NE.AND P1, PT, R7, RZ, PT ;  /* 0x000000ff0700720c */ /* 0x000fda0003f25270 */
[----:B------:R-:W-:Y:S05]  /*11700*/  @P1 BRA `(.L_x_593) ;  /* 0x0000002800981947 */ /* 0x000fea0003800000 */
[----:B------:R-:W2:Y:S01]  /*11710*/  S2R R7, SR_LANEID ;  /* 0x0000000000077919 */ /* 0x000ea20000000000 */
[----:B------:R-:W-:Y:S01]  /*11720*/  VOTEU.ANY UR4, UPT, PT ;  /* 0x0000000000047886 */ /* 0x000fe200038e0100 */
[----:B0-----:R-:W0:Y:S01]  /*11730*/  LDC.64 R2, c[0x0][0xc38] ;  /* 0x00030e00ff027b82 */ /* 0x001e220000000a00 */
[----:B------:R-:W2:Y:S08]  /*11740*/  FLO.U32 R0, UR4 ;  /* 0x0000000400007d00 */ /* 0x000eb000080e0000 */
[----:B------:R-:W0:Y:S01]  /*11750*/  POPC R5, UR4 ;  /* 0x0000000400057d09 */ /* 0x000e220008000000 */
[----:B--2---:R-:W-:-:S13]  /*11760*/  ISETP.EQ.U32.AND P0, PT, R0, R7, PT ;  /* 0x000000070000720c */ /* 0x004fda0003f02070 */
[----:B0-----:R-:W2:Y:S01]  /*11770*/  @P0 ATOMG.E.ADD.STRONG.GPU PT, R3, desc[UR40][R2.64], R5 ;  /* 0x00000005020309a8 */ /* 0x001ea200081ee1e8 */
[----:B------:R-:W0:Y:S02]  /*11780*/  S2R R4, SR_LTMASK ;  /* 0x0000000000047919 */ /* 0x000e240000003900 */
[----:B0-----:R-:W-:-:S04]  /*11790*/  LOP3.LUT R4, R4, UR4, RZ, 0xc0, !PT ;  /* 0x0000000404047c12 */ /* 0x001fc8000f8ec0ff */
[----:B------:R-:W0:Y:S01]  /*117a0*/  POPC R7, R4 ;  /* 0x0000000400077309 */ /* 0x000e220000000000 */
[----:B--2---:R-:W0:Y:S02]  /*117b0*/  SHFL.IDX PT, R0, R3, R0, 0x1f ;  /* 0x00001f0003007589 */ /* 0x004e2400000e0000 */
[----:B0-----:R-:W-:Y:S01]  /*117c0*/  IADD3 R16, R0, UR37, R7 ;  /* 0x0000002500107c10 */ /* 0x001fe2000fffe007 */
[----:B------:R-:W-:Y:S06]  /*117d0*/  BRA `(.L_x_593) ;  /* 0x0000002800647947 */ /* 0x000fec0003800000 */
.L_x_592:
[----:B------:R-:W0:Y:S01]  /*117e0*/  S2R R0, SR_CgaCtaId ;  /* 0x0000000000007919 */ /* 0x000e220000008800 */
[----:B------:R-:W-:-:S04]  /*117f0*/  MOV R2, 0x400 ;  /* 0x0000040000027802 */ /* 0x000fc80000000f00 */
[----:B0-----:R-:W-:-:S05]  /*11800*/  LEA R3, R0, R2, 0x18 ;  /* 0x0000000200037211 */ /* 0x001fca00078ec0ff */
        /* <DEDUP_REMOVED lines=11> */
[----:B------:R-:W-:Y:S01]  /*118c0*/  IMAD.U32 R5, RZ, RZ, UR7 ;  /* 0x00000007ff057e24 */ /* 0x000fe2000f8e00ff */
[----:B-1----:R-:W-:Y:S01]  /*118d0*/  MOV R8, 0x70 ;  /* 0x0000007000087802 */ /* 0x002fe20000000f00 */
[----:B------:R-:W-:Y:S02]  /*118e0*/  IMAD.U32 R7, RZ, RZ, UR9 ;  /* 0x00000009ff077e24 */ /* 0x000fe4000f8e00ff */
[----:B------:R-:W-:-:S02]  /*118f0*/  IMAD.U32 R10, RZ, RZ, UR4 ;  /* 0x00000004ff0a7e24 */ /* 0x000fc4000f8e00ff */
[----:B------:R-:W-:Y:S02]  /*11900*/  IMAD.U32 R11, RZ, RZ, UR5 ;  /* 0x00000005ff0b7e24 */ /* 0x000fe4000f8e00ff */
[----:B------:R-:W-:Y:S02]  /*11910*/  IMAD.MOV.U32 R12, RZ, RZ, 0x1 ;  /* 0x00000001ff0c7424 */ /* 0x000fe400078e00ff */
[----:B------:R-:W-:-:S07]  /*11920*/  IMAD.MOV.U32 R13, RZ, RZ, RZ ;  /* 0x000000ffff0d7224 */ /* 0x000fce00078e00ff */
[----:B------:R-:W-:-:S07]  /*11930*/  LEPC R20, `(.L_x_594) ;  /* 0x000000001014794e */ /* 0x000fce0000000000 */
[----:B0-----:R-:W-:Y:S05]  /*11940*/  CALL.ABS.NOINC R2 ;  /* 0x0000000002007343 */ /* 0x001fea0003c00000 */
.L_x_594:
        /* <DEDUP_REMOVED lines=13> */
[----:B------:R-:W-:Y:S01]  /*11a20*/  MOV R13, RZ ;  /* 0x000000ff000d7202 */ /* 0x000fe20000000f00 */
[----:B------:R-:W-:-:S02]  /*11a30*/  IMAD.U32 R7, RZ, RZ, UR9 ;  /* 0x00000009ff077e24 */ /* 0x000fc4000f8e00ff */
[----:B------:R-:W-:Y:S02]  /*11a40*/  IMAD.U32 R11, RZ, RZ, UR5 ;  /* 0x00000005ff0b7e24 */ /* 0x000fe4000f8e00ff */
[----:B-1----:R-:W-:Y:S02]  /*11a50*/  IMAD.MOV.U32 R8, RZ, RZ, 0x70 ;  /* 0x00000070ff087424 */ /* 0x002fe400078e00ff */
[----:B0-----:R-:W-:-:S07]  /*11a60*/  IMAD.MOV.U32 R12, RZ, RZ, 0x1 ;  /* 0x00000001ff0c7424 */ /* 0x001fce00078e00ff */
[----:B------:R-:W-:-:S07]  /*11a70*/  LEPC R20, `(.L_x_596) ;  /* 0x000000001014794e */ /* 0x000fce0000000000 */
[----:B--2---:R-:W-:Y:S05]  /*11a80*/  CALL.ABS.NOINC R2 ;  /* 0x0000000002007343 */ /* 0x004fea0003c00000 */
.L_x_596:
        /* <DEDUP_REMOVED lines=8> */
[----:B------:R-:W-:Y:S01]  /*11b10*/  MOV R12, 0x1 ;  /* 0x00000001000c7802 */ /* 0x000fe20000000f00 */
[----:B------:R-:W-:Y:S02]  /*11b20*/  IMAD.U32 R6, RZ, RZ, UR6 ;  /* 0x00000006ff067e24 */ /* 0x000fe4000f8e00ff */
[----:B------:R-:W-:-:S02]  /*11b30*/  IMAD.U32 R10, RZ, RZ, UR8 ;  /* 0x00000008ff0a7e24 */ /* 0x000fc4000f8e00ff */
[----:B------:R-:W-:Y:S02]  /*11b40*/  IMAD.U32 R11, RZ, RZ, UR9 ;  /* 0x00000009ff0b7e24 */ /* 0x000fe4000f8e00ff */
[----:B------:R-:W-:Y:S02]  /*11b50*/  IMAD.MOV.U32 R8, RZ, RZ, 0x70 ;  /* 0x00000070ff087424 */ /* 0x000fe400078e00ff */
[----:B------:R-:W-:-:S07]  /*11b60*/  IMAD.MOV.U32 R13, RZ, RZ, RZ ;  /* 0x000000ffff0d7224 */ /* 0x000fce00078e00ff */
[----:B------:R-:W-:-:S07]  /*11b70*/  LEPC R20, `(.L_x_595) ;  /* 0x000000001014794e */ /* 0x000fce0000000000 */
[----:B0-----:R-:W-:Y:S05]  /*11b80*/  CALL.ABS.NOINC R2 ;  /* 0x0000000002007343 */ /* 0x001fea0003c00000 */
.L_x_595:
        /* <DEDUP_REMOVED lines=22> */
[----:B0-----:R-:W-:Y:S02]  /*11cf0*/  ISETP.NE.AND P0, PT, R4, 0x1, PT ;  /* 0x000000010400780c */ /* 0x001fe40003f05270 */
[----:B------:R-:W-:-:S11]  /*11d00*/  MOV R4, R18 ;  /* 0x0000001200047202 */ /* 0x000fd60000000f00 */
[----:B------:R-:W0:Y:S08]  /*11d10*/  @P0 LDC R5, c[0x0][0x42c] ;  /* 0x00010b00ff050b82 */ /* 0x000e300000000800 */
[----:B--2---:R-:W2:Y:S01]  /*11d20*/  @P0 LDC R2, c[0x0][0x430] ;  /* 0x00010c00ff020b82 */ /* 0x004ea20000000800 */
[----:B0-----:R-:W-:-:S05]  /*11d30*/  @P0 IMAD.HI.U32 R3, R18, R5, RZ ;  /* 0x0000000512030227 */ /* 0x001fca00078e00ff */
[----:B--2---:R-:W-:Y:S02]  /*11d40*/  @P0 SHF.R.U32.HI R4, RZ, R2, R3 ;  /* 0x00000002ff040219 */ /* 0x004fe40000011603 */
[----:B------:R-:W-:-:S04]  /*11d50*/  ISETP.NE.U32.AND P0, PT, RZ, UR4, PT ;  /* 0x00000004ff007c0c */ /* 0x000fc8000bf05070 */
[----:B------:R-:W-:-:S04]  /*11d60*/  ISETP.NE.AND.EX P0, PT, RZ, UR5, PT, P0 ;  /* 0x00000005ff007c0c */ /* 0x000fc8000bf05300 */
[----:B------:R-:W-:-:S09]  /*11d70*/  SEL R2, R6, RZ, !P0 ;  /* 0x000000ff06027207 */ /* 0x000fd20004000000 */
.L_x_597:
        /* <DEDUP_REMOVED lines=17> */
.L_x_709:
[----:B------:R-:W2:Y:S01]  /*11e90*/  LDL R3, [R1+0x1c] ;  /* 0x00001c0001037983 */ /* 0x000ea20000100800 */
[----:B------:R-:W-:Y:S01]  /*11ea0*/  UMOV UR4, 0xffffffff ;  /* 0xffffffff00047882 */ /* 0x000fe20000000000 */
[----:B-1----:R-:W-:Y:S01]  /*11eb0*/  SHF.R.S32.HI R8, RZ, 0x1f, R0 ;  /* 0x0000001fff087819 */ /* 0x002fe20000011400 */
[----:B--2---:R-:W-:Y:S01]  /*11ec0*/  VIADD R3, R3, 0xffffffff ;  /* 0xffffffff03037836 */ /* 0x004fe20000000000 */
[----:B------:R-:W-:Y:S06]  /*11ed0*/  BRA.DIV UR4, `(.L_x_599) ;  /* 0x0000003e04287947 */ /* 0x000fec000b800000 */
[----:B------:R-:W-:-:S13]  /*11ee0*/  ELECT P6, URZ, PT ;  /* 0x00000000003f782f */ /* 0x000fda00038c0000 */
.L_x_712:
        /* <DEDUP_REMOVED lines=11> */
[----:B------:R-:W-:-:S05]  /*11fa0*/  @P0 SHF.R.U32.HI R5, RZ, R7, R6 ;  /* 0x00000007ff050219 */ /* 0x000fca0000011606 */
[----:B------:R-:W-:-:S04]  /*11fb0*/  IMAD.MOV R6, RZ, RZ, -R5 ;  /* 0x000000ffff067224 */ /* 0x000fc800078e0a05 */
[----:B------:R-:W-:Y:S02]  /*11fc0*/  IMAD R7, R9, R6, R3 ;  /* 0x0000000609077224 */ /* 0x000fe400078e0203 */
[----:B------:R-:W-:-:S03]  /*11fd0*/  IMAD R6, R8, UR4, RZ ;  /* 0x0000000408067c24 */ /* 0x000fc6000f8e02ff */
[----:B------:R0:W-:Y:S01]  /*11fe0*/  STL [R1+0x30], R7 ;  /* 0x0000300701007387 */ /* 0x0001e20000100800 */
[----:B------:R-:W-:Y:S01]  /*11ff0*/  IMAD R9, R0, UR5, R6 ;  /* 0x0000000500097c24 */ /* 0x000fe2000f8e0206 */
[----:B------:R-:W-:Y:S02]  /*12000*/  MOV R6, R5 ;  /* 0x0000000500067202 */ /* 0x000fe40000000f00 */
[----:B0-----:R-:W-:-:S03]  /*12010*/  SHF.R.S32.HI R7, RZ, 0x1f, R5 ;  /* 0x0000001fff077819 */ /* 0x001fc60000011405 */
[----:B------:R-:W-:-:S04]  /*12020*/  IMAD.WIDE.U32 R6, R0, UR4, R6 ;  /* 0x0000000400067c25 */ /* 0x000fc8000f8e0006 */
[----:B------:R-:W-:Y:S01]  /*12030*/  IMAD.IADD R5, R7, 0x1, R9 ;  /* 0x0000000107057824 */ /* 0x000fe200078e0209 */
[----:B------:R-:W-:-:S04]  /*12040*/  LEA R10, P0, R6, R20, 0x2 ;  /* 0x00000014060a7211 */ /* 0x000fc800078010ff */
[----:B------:R-:W-:-:S05]  /*12050*/  LEA.HI.X R11, R6, R21, R5, 0x2, P0 ;  /* 0x00000015060b7211 */ /* 0x000fca00000f1405 */
[----:B------:R0:W5:Y:S04]  /*12060*/  LDG.E R6, desc[UR40][R10.64] ;  /* 0x000000280a067981 */ /* 0x000168000c1e1900 */
.L_x_601:
        /* <DEDUP_REMOVED lines=9> */
.L_x_713:
        /* <DEDUP_REMOVED lines=11> */
.L_x_603:
        /* <DEDUP_REMOVED lines=23> */
.L_x_600:
        /* <DEDUP_REMOVED lines=14> */
[----:B------:R-:W-:Y:S02]  /*12400*/  @P0 MOV R5, 0x4000 ;  /* 0x0000400000050802 */ /* 0x000fe40000000f00 */
        /* <DEDUP_REMOVED lines=15> */
.L_x_714:
[----:B------:R-:W-:Y:S05]  /*12500*/  BSYNC B0 ;  /* 0x0000000000007941 */ /* 0x000fea0003800000 */
.L_x_604:
[----:B------:R-:W-:Y:S04]  /*12510*/  BSSY B0, `(.L_x_606) ;  /* 0x000003c000007945 */ /* 0x000fe80003800000 */
[----:B------:R-:W-:Y:S05]  /*12520*/  @!P6 BRA `(.L_x_607) ;  /* 0x0000000000e8e947 */ /* 0x000fea0003800000 */
[----:B------:R-:W2:Y:S01]  /*12530*/  LDL R7, [R1] ;  /* 0x0000000001077983 */ /* 0x000ea20000100800 */
[----:B------:R-:W-:-:S03]  /*12540*/  MOV R9, 0x400 ;  /* 0x0000040000097802 */ /* 0x000fc60000000f00 */
[----:B0-----:R-:W3:Y:S01]  /*12550*/  LDL R5, [R1+0x8] ;  /* 0x0000080001057983 */ /* 0x001ee20000100800 */
[----:B------:R-:W0:Y:S02]  /*12560*/  S2R R10, SR_CgaCtaId ;  /* 0x00000000000a7919 */ /* 0x000e240000008800 */
[----:B0-----:R-:W-:-:S05]  /*12570*/  LEA R9, R10, R9, 0x18 ;  /* 0x000000090a097211 */ /* 0x001fca00078ec0ff */
[----:B--2---:R-:W-:Y:S01]  /*12580*/  IMAD R2, R7, 0x8, R9 ;  /* 0x0000000807027824 */ /* 0x004fe200078e0209 */
[----:B---3--:R-:W-:-:S04]  /*12590*/  SHF.L.U32 R5, R5, 0x1f, RZ ;  /* 0x0000001f05057819 */ /* 0x008fc800000006ff */
[----:B------:R-:W0:Y:S02]  /*125a0*/  SYNCS.PHASECHK.TRANS64.TRYWAIT P0, [R2+URZ+0x22860], R5 ;  /* 0x02286005020075a7 */ /* 0x000e24000800017f */
[----:B0-----:R-:W-:Y:S05]  /*125b0*/  @!P0 BRA `(.L_x_608) ;  /* 0x0000003400c48947 */ /* 0x001fea0003800000 */
.L_x_715:
[----:B------:R-:W1:Y:S02]  /*125c0*/  S2R R7, SR_TID.X ;  /* 0x0000000000077919 */ /* 0x000e640000002100 */
[----:B-1----:R-:W-:-:S04]  /*125d0*/  LOP3.LUT R7, R7, 0x7f, RZ, 0xc0, !PT ;  /* 0x0000007f07077812 */ /* 0x002fc800078ec0ff */
[----:B------:R-:W-:-:S13]  /*125e0*/  ISETP.NE.AND P0, PT, R7, RZ, PT ;  /* 0x000000ff0700720c */ /* 0x000fda0003f05270 */
[----:B------:R-:W-:Y:S05]  /*125f0*/  @P0 BRA `(.L_x_609) ;  /* 0x00000000001c0947 */ /* 0x000fea0003800000 */
[----:B------:R-:W1:Y:S01]  /*12600*/  S2R R7, SR_TID.X ;  /* 0x0000000000077919 */ /* 0x000e620000002100 */
[----:B0-----:R-:W-:-:S04]  /*12610*/  MOV R5, 0xc000 ;  /* 0x0000c00000057802 */ /* 0x001fc80000000f00 */
[----:B------:R2:W-:Y:S01]  /*12620*/  SYNCS.ARRIVE.TRANS64 RZ, [R2+URZ+0x22850], R5 ;  /* 0x0228500502ff79a7 */ /* 0x0005e2000800003f */
[----:B-1----:R-:W-:-:S04]  /*12630*/  LOP3.LUT R7, R7, 0x1f, RZ, 0xc0, !PT ;  /* 0x0000001f07077812 */ /* 0x002fc800078ec0ff */
[----:B------:R-:W-:-:S13]  /*12640*/  ISETP.NE.AND P1, PT, R7, RZ, PT ;  /* 0x000000ff0700720c */ /* 0x000fda0003f25270 */
[----:B--2---:R-:W-:Y:S05]  /*12650*/  @!P1 BRA `(.L_x_609) ;  /* 0x0000000000049947 */ /* 0x004fea0003800000 */
[----:B------:R-:W-:Y:S01]  /*12660*/  BPT.TRAP 0x1 ;  /* 0x000000040000795c */ /* 0x000fe20000300000 */
.L_x_609:
        /* <DEDUP_REMOVED lines=38> */
.L_x_607:
[----:B------:R-:W-:Y:S05]  /*128d0*/  BSYNC B0 ;  /* 0x0000000000007941 */ /* 0x000fea0003800000 */
.L_x_606:
        /* <DEDUP_REMOVED lines=9> */
[C---:B------:R-:W-:Y:S01]  /*12970*/  IMAD.IADD R2, R5.reuse, 0x1, R9 ;  /* 0x0000000105027824 */ /* 0x040fe200078e0209 */
[----:B------:R-:W-:-:S04]  /*12980*/  IADD3 R5, R5, -0x2, RZ ;  /* 0xfffffffe05057810 */ /* 0x000fc80007ffe0ff */
[----:B------:R-:W-:-:S04]  /*12990*/  LOP3.LUT R2, R2, 0x1, RZ, 0xc0, !PT ;  /* 0x0000000102027812 */ /* 0x000fc800078ec0ff */
[----:B------:R-:W-:-:S13]  /*129a0*/  ISETP.NE.U32.AND P0, PT, R2, 0x1, PT ;  /* 0x000000010200780c */ /* 0x000fda0003f05070 */
[----:B------:R-:W-:Y:S05]  /*129b0*/  @P0 BRA `(.L_x_613) ;  /* 0x0000000400d40947 */ /* 0x000fea0003800000 */
[----:B------:R-:W2:Y:S04]  /*129c0*/  LDL.LU R7, [R1] ;  /* 0x0000000001077983 */ /* 0x000ea80000300800 */
[----:B------:R-:W3:Y:S01]  /*129d0*/  LDL.LU R12, [R1+0x8] ;  /* 0x00000800010c7983 */ /* 0x000ee20000300800 */
[----:B------:R-:W-:Y:S01]  /*129e0*/  BSSY B2, `(.L_x_614) ;  /* 0x0000070000027945 */ /* 0x000fe20003800000 */
[----:B--2---:R-:W-:-:S05]  /*129f0*/  VIADD R2, R7, 0x1 ;  /* 0x0000000107027836 */ /* 0x004fca0000000000 */
        /* <DEDUP_REMOVED lines=19> */
[C---:B------:R-:W-:Y:S02]  /*12b30*/  IMAD R10, R0.reuse, UR5, R6 ;  /* 0x00000005000a7c24 */ /* 0x040fe4000f8e0206 */
[--C-:B------:R-:W-:Y:S02]  /*12b40*/  IMAD.MOV.U32 R6, RZ, RZ, R2.reuse ;  /* 0x000000ffff067224 */ /* 0x100fe400078e0002 */
[----:B------:R-:W-:Y:S02]  /*12b50*/  IMAD.MOV R2, RZ, RZ, -R2 ;  /* 0x000000ffff027224 */ /* 0x000fe400078e0a02 */
[----:B------:R-:W-:-:S04]  /*12b60*/  IMAD.WIDE.U32 R6, R0, UR4, R6 ;  /* 0x0000000400067c25 */ /* 0x000fc8000f8e0006 */
[----:B------:R-:W-:Y:S01]  /*12b70*/  IMAD R5, R11, R2, R5 ;  /* 0x000000020b057224 */ /* 0x000fe200078e0205 */
[----:B------:R-:W-:Y:S02]  /*12b80*/  IADD3 R10, R10, R7, RZ ;  /* 0x000000070a0a7210 */ /* 0x000fe40007ffe0ff */
[----:B------:R-:W-:-:S04]  /*12b90*/  LEA R20, P0, R6, R20, 0x2 ;  /* 0x0000001406147211 */ /* 0x000fc800078010ff */
[----:B------:R-:W-:-:S05]  /*12ba0*/  LEA.HI.X R21, R6, R21, R10, 0x2, P0 ;  /* 0x0000001506157211 */ /* 0x000fca00000f140a */
[----:B------:R1:W5:Y:S04]  /*12bb0*/  LDG.E R6, desc[UR40][R20.64] ;  /* 0x0000002814067981 */ /* 0x000368000c1e1900 */
.L_x_616:
[----:B------:R-:W2:Y:S01]  /*12bc0*/  S2R R7, SR_CgaCtaId ;  /* 0x0000000000077919 */ /* 0x000ea20000008800 */
[----:B------:R-:W-:-:S04]  /*12bd0*/  MOV R2, 0x400 ;  /* 0x0000040000027802 */ /* 0x000fc80000000f00 */
[----:B--2---:R-:W-:Y:S02]  /*12be0*/  LEA R2, R7, R2, 0x18 ;  /* 0x0000000207027211 */ /* 0x004fe400078ec0ff */
[----:B------:R-:W-:-:S03]  /*12bf0*/  SHF.L.U32 R7, R12, 0x1f, RZ ;  /* 0x0000001f0c077819 */ /* 0x000fc600000006ff */
[----:B------:R-:W-:-:S04]  /*12c00*/  IMAD R2, R13, 0x8, R2 ;  /* 0x000000080d027824 */ /* 0x000fc800078e0202 */
[----:B------:R-:W2:Y:S02]  /*12c10*/  SYNCS.PHASECHK.TRANS64.TRYWAIT P0, [R2+URZ+0x22840], R7 ;  /* 0x02284007020075a7 */ /* 0x000ea4000800017f */
[----:B--2---:R-:W-:Y:S05]  /*12c20*/  @!P0 BRA `(.L_x_617) ;  /* 0x00000030003c8947 */ /* 0x004fea0003800000 */
.L_x_716:
[----:B------:R-:W3:Y:S02]  /*12c30*/  S2R R10, SR_TID.X ;  /* 0x00000000000a7919 */ /* 0x000ee40000002100 */
[----:B---3--:R-:W-:-:S04]  /*12c40*/  LOP3.LUT R10, R10, 0x7f, RZ, 0xc0, !PT ;  /* 0x0000007f0a0a7812 */ /* 0x008fc800078ec0ff */
[----:B------:R-:W-:-:S13]  /*12c50*/  ISETP.NE.AND P1, PT, R10, RZ, PT ;  /* 0x000000ff0a00720c */ /* 0x000fda0003f25270 */
        /* <DEDUP_REMOVED lines=8> */
.L_x_618:
[----:B---3--:R-:W3:Y:S01]  /*12ce0*/  LDL R10, [R1] ;  /* 0x00000000010a7983 */ /* 0x008ee20000100800 */
[----:B0-----:R-:W-:-:S03]  /*12cf0*/  MOV R12, 0x400 ;  /* 0x00000400000c7802 */ /* 0x001fc60000000f00 */
[----:B------:R-:W4:Y:S01]  /*12d00*/  LDL R11, [R1+0x10] ;  /* 0x00001000010b7983 */ /* 0x000f220000100800 */
        /* <DEDUP_REMOVED lines=9> */
[----:B------:R-:W-:Y:S01]  /*12da0*/  UMOV UR7, 0x14f00000 ;  /* 0x14f0000000077882 */ /* 0x000fe20000000000 */
[----:B------:R-:W-:Y:S01]  /*12db0*/  UMOV UR10, URZ ;  /* 0x0000003f000a7c82 */ /* 0x000fe20008000000 */
[----:B---3--:R-:W-:-:S05]  /*12dc0*/  IMAD R10, R10, 0x3000, R12 ;  /* 0x000030000a0a7824 */ /* 0x008fca00078e020c */
[----:B------:R-:W-:Y:S01]  /*12dd0*/  R2UR UR8, R10 ;  /* 0x000000000a0872ca */ /* 0x000fe200000e0000 */
[----:B----4-:R-:W-:-:S05]  /*12de0*/  IMAD R5, R5, 0x60, R11 ;  /* 0x0000006005057824 */ /* 0x010fca00078e020b */
[----:B------:R-:W-:-:S07]  /*12df0*/  R2UR UR11, R5 ;  /* 0x00000000050b72ca */ /* 0x000fce00000e0000 */
[----:B------:R-:W-:-:S09]  /*12e00*/  UIADD3 UR8, UR8, 0x1c400, URZ ;  /* 0x0001c40008087890 */ /* 0x000fd2000fffe03f */
[----:B------:R0:W-:Y:S01]  /*12e10*/  UTMALDG.4D [UR8], [UR4], desc[UR6] ;  /* 0x00000608040075b4 */ /* 0x0001e20008019000 */
[----:B------:R-:W3:Y:S02]  /*12e20*/  SYNCS.PHASECHK.TRANS64.TRYWAIT P0, [R2+URZ+0x22860], R7 ;  /* 0x02286007020075a7 */ /* 0x000ee4000800017f */
[----:B0--3--:R-:W-:Y:S05]  /*12e30*/  @!P0 BRA `(.L_x_619) ;  /* 0x0000002c00cc8947 */ /* 0x009fea0003800000 */
.L_x_717:
[----:B------:R-:W-:Y:S05]  /*12e40*/  @P1 BRA `(.L_x_620) ;  /* 0x00000000001c1947 */ /* 0x000fea0003800000 */
[----:B------:R-:W3:Y:S01]  /*12e50*/  S2R R10, SR_TID.X ;  /* 0x00000000000a7919 */ /* 0x000ee20000002100 */
[----:B0-2---:R-:W-:-:S04]  /*12e60*/  MOV R7, 0xc000 ;  /* 0x0000c00000077802 */ /* 0x005fc80000000f00 */
[----:B------:R4:W-:Y:S01]  /*12e70*/  SYNCS.ARRIVE.TRANS64 RZ, [R2+URZ+0x22850], R7 ;  /* 0x0228500702ff79a7 */ /* 0x0009e2000800003f */
[----:B---3--:R-:W-:-:S04]  /*12e80*/  LOP3.LUT R10, R10, 0x1f, RZ, 0xc0, !PT ;  /* 0x0000001f0a0a7812 */ /* 0x008fc800078ec0ff */
[----:B------:R-:W-:-:S13]  /*12e90*/  ISETP.NE.AND P0, PT, R10, RZ, PT ;  /* 0x000000ff0a00720c */ /* 0x000fda0003f05270 */
[----:B----4-:R-:W-:Y:S05]  /*12ea0*/  @!P0 BRA `(.L_x_620) ;  /* 0x0000000000048947 */ /* 0x010fea0003800000 */
[----:B------:R-:W-:Y:S01]  /*12eb0*/  BPT.TRAP 0x1 ;  /* 0x000000040000795c */ /* 0x000fe20000300000 */
.L_x_620:
[----:B0-2---:R-:W2:Y:S01]  /*12ec0*/  LDL R7, [R1] ;  /* 0x0000000001077983 */ /* 0x005ea20000100800 */
[----:B------:R-:W-:Y:S01]  /*12ed0*/  MOV R10, 0x400 ;  /* 0x00000400000a7802 */ /* 0x000fe20000000f00 */
[----:B------:R-:W0:Y:S01]  /*12ee0*/  S2R R11, SR_CgaCtaId ;  /* 0x00000000000b7919 */ /* 0x000e220000008800 */
[----:B------:R-:W-:Y:S01]  /*12ef0*/  R2UR UR9, R2 ;  /* 0x00000000020972ca */ /* 0x000fe200000e0000 */
[----:B------:R-:W-:Y:S01]  /*12f00*/  UIADD3 UR4, UP0, UR38, 0x470, URZ ;  /* 0x0000047026047890 */ /* 0x000fe2000ff1e03f */
[----:B------:R-:W-:Y:S02]  /*12f10*/  R2UR UR11, R5 ;  /* 0x00000000050b72ca */ /* 0x000fe400000e0000 */
[----:B------:R-:W-:Y:S02]  /*12f20*/  R2UR UR12, R4 ;  /* 0x00000000040c72ca */ /* 0x000fe400000e0000 */
[----:B------:R-:W-:Y:S01]  /*12f30*/  R2UR UR13, R6 ;  /* 0x00000000060d72ca */ /* 0x000fe200000e0000 */
[----:B------:R-:W-:Y:S01]  /*12f40*/  UIADD3.X UR5, URZ, UR39, URZ, UP0, !UPT ;  /* 0x000000273f057290 */ /* 0x000fe200087fe43f */
[----:B0-----:R-:W-:-:S05]  /*12f50*/  LEA R10, R11, R10, 0x18 ;  /* 0x0000000a0b0a7211 */ /* 0x001fca00078ec0ff */
        /* <DEDUP_REMOVED lines=23> */
[----:B--2---:R-:W-:Y:S01]  /*130d0*/  NOP ;  /* 0x0000000000007918 */ /* 0x004fe20000000000 */
.L_x_615:
[----:B------:R-:W-:Y:S05]  /*130e0*/  BSYNC B2 ;  /* 0x0000000000027941 */ /* 0x000fea0003800000 */
.L_x_614:
[----:B------:R-:W2:Y:S02]  /*130f0*/  LDL.LU R2, [R1+0x1c] ;  /* 0x00001c0001027983 */ /* 0x000ea40000300800 */
[----:B--2---:R-:W-:-:S07]  /*13100*/  VIADD R5, R2, 0xfffffffd ;  /* 0xfffffffd02057836 */ /* 0x004fce0000000000 */
.L_x_613:
[----:B------:R-:W-:Y:S05]  /*13110*/  BSYNC B1 ;  /* 0x0000000000017941 */ /* 0x000fea0003800000 */
.L_x_612:
[----:B------:R-:W-:-:S05]  /*13120*/  IMAD.MOV R2, RZ, RZ, -R9 ;  /* 0x000000ffff027224 */ /* 0x000fca00078e0a09 */
[----:B------:R-:W-:-:S13]  /*13130*/  ISETP.NE.AND P0, PT, R3, R2, PT ;  /* 0x000000020300720c */ /* 0x000fda0003f05270 */
[----:B------:R-:W-:Y:S05]  /*13140*/  @!P0 BRA `(.L_x_611) ;  /* 0x0000000c00988947 */ /* 0x000fea0003800000 */
.L_x_635:
[----:B--2---:R-:W2:Y:S04]  /*13150*/  LDL.LU R3, [R1] ;  /* 0x0000000001037983 */ /* 0x004ea80000300800 */
        /* <DEDUP_REMOVED lines=8> */
[----:B------:R-:W-:Y:S06]  /*131e0*/  @!P6 BRA `(.L_x_622) ;  /* 0x000000040098e947 */ /* 0x000fec0003800000 */
[----:B------:R-:W-:Y:S01]  /*131f0*/  ULDC.64 UR4, c[0x0][0x3f8] ;  /* 0x0000fe0000047ab9 */ /* 0x000fe20000000a00 */
[----:B------:R-:W-:Y:S02]  /*13200*/  MOV R11, R5 ;  /* 0x00000005000b7202 */ /* 0x000fe40000000f00 */
[----:B------:R-:W-:-:S04]  /*13210*/  ISETP.NE.U32.AND P0, PT, RZ, UR4, PT ;  /* 0x00000004ff007c0c */ /* 0x000fc8000bf05070 */
[----:B------:R-:W-:-:S13]  /*13220*/  ISETP.NE.AND.EX P0, PT, RZ, UR5, PT, P0 ;  /* 0x00000005ff007c0c */ /* 0x000fda000bf05300 */
[----:B------:R-:W-:Y:S05]  /*13230*/  @!P0 BRA `(.L_x_623) ;  /* 0x0000000000448947 */ /* 0x000fea0003800000 */
[----:B------:R-:W2:Y:S01]  /*13240*/  LDC R6, c[0x0][0x41c] ;  /* 0x00010700ff067b82 */ /* 0x000ea20000000800 */
[----:B------:R-:W-:Y:S01]  /*13250*/  ULDC.64 UR6, c[0x0][0x408] ;  /* 0x0001020000067ab9 */ /* 0x000fe20000000a00 */
[----:B--2---:R-:W-:-:S13]  /*13260*/  ISETP.NE.AND P0, PT, R6, 0x1, PT ;  /* 0x000000010600780c */ /* 0x004fda0003f05270 */
[----:B------:R-:W0:Y:S02]  /*13270*/  @P0 LDC.64 R2, c[0x0][0x420] ;  /* 0x00010800ff020b82 */ /* 0x000e240000000a00 */
[----:B0-----:R-:W-:-:S04]  /*13280*/  @P0 IMAD.HI.U32 R12, R5, R2, RZ ;  /* 0x00000002050c0227 */ /* 0x001fc800078e00ff */
[----:B------:R-:W-:Y:S01]  /*13290*/  IMAD.MOV.U32 R2, RZ, RZ, R5 ;  /* 0x000000ffff027224 */ /* 0x000fe200078e0005 */
[----:B------:R-:W-:-:S04]  /*132a0*/  @P0 SHF.R.U32.HI R2, RZ, R3, R12 ;  /* 0x00000003ff020219 */ /* 0x000fc8000001160c */
[--C-:B------:R-:W-:Y:S01]  /*132b0*/  SHF.R.S32.HI R3, RZ, 0x1f, R2.reuse ;  /* 0x0000001fff037819 */ /* 0x100fe20000011402 */
[----:B------:R-:W-:-:S04]  /*132c0*/  IMAD.MOV R11, RZ, RZ, -R2 ;  /* 0x000000ffff0b7224 */ /* 0x000fc800078e0a02 */
[----:B------:R-:W-:Y:S02]  /*132d0*/  IMAD R11, R6, R11, R5 ;  /* 0x0000000b060b7224 */ /* 0x000fe400078e0205 */
[----:B------:R-:W-:Y:S02]  /*132e0*/  IMAD R6, R8, UR6, RZ ;  /* 0x0000000608067c24 */ /* 0x000fe4000f8e02ff */
[----:B------:R-:W-:-:S04]  /*132f0*/  IMAD.WIDE.U32 R2, R0, UR6, R2 ;  /* 0x0000000600027c25 */ /* 0x000fc8000f8e0002 */
[----:B------:R-:W-:-:S04]  /*13300*/  IMAD R6, R0, UR7, R6 ;  /* 0x0000000700067c24 */ /* 0x000fc8000f8e0206 */
[----:B------:R-:W-:Y:S01]  /*13310*/  IMAD.IADD R3, R6, 0x1, R3 ;  /* 0x0000000106037824 */ /* 0x000fe200078e0203 */
[----:B------:R-:W-:-:S04]  /*13320*/  LEA R6, P0, R2, UR4, 0x2 ;  /* 0x0000000402067c11 */ /* 0x000fc8000f8010ff */
[----:B------:R-:W-:-:S05]  /*13330*/  LEA.HI.X R7, R2, UR5, R3, 0x2, P0 ;  /* 0x0000000502077c11 */ /* 0x000fca00080f1403 */
[----:B------:R2:W5:Y:S04]  /*13340*/  LDG.E R6, desc[UR40][R6.64] ;  /* 0x0000002806067981 */ /* 0x000568000c1e1900 */
.L_x_623:
[----:B------:R-:W3:Y:S01]  /*13350*/  S2R R3, SR_CgaCtaId ;  /* 0x0000000000037919 */ /* 0x000ee20000008800 */
[----:B------:R-:W-:Y:S02]  /*13360*/  MOV R2, 0x400 ;  /* 0x0000040000027802 */ /* 0x000fe40000000f00 */
[----:B--2---:R-:W-:Y:S02]  /*13370*/  SHF.L.U32 R7, R10, 0x1f, RZ ;  /* 0x0000001f0a077819 */ /* 0x004fe400000006ff */
[----:B---3--:R-:W-:-:S04]  /*13380*/  LEA R2, R3, R2, 0x18 ;  /* 0x0000000203027211 */ /* 0x008fc800078ec0ff */
[----:B------:R-:W-:-:S04]  /*13390*/  LEA R3, R9, R2, 0x3 ;  /* 0x0000000209037211 */ /* 0x000fc800078e18ff */
[----:B------:R-:W2:Y:S02]  /*133a0*/  SYNCS.PHASECHK.TRANS64.TRYWAIT P0, [R3+URZ+0x22840], R7 ;  /* 0x02284007030075a7 */ /* 0x000ea4000800017f */
[----:B--2---:R-:W-:Y:S05]  /*133b0*/  @!P0 BRA `(.L_x_624) ;  /* 0x0000002800808947 */ /* 0x004fea0003800000 */
.L_x_718:
        /* <DEDUP_REMOVED lines=11> */
.L_x_625:
[----:B0-----:R-:W4:Y:S01]  /*13470*/  LDL R12, [R1+0x10] ;  /* 0x00001000010c7983 */ /* 0x001f220000100800 */
[----:B---3--:R-:W-:Y:S01]  /*13480*/  MOV R2, 0x400 ;  /* 0x0000040000027802 */ /* 0x008fe20000000f00 */
[----:B------:R-:W0:Y:S01]  /*13490*/  S2R R13, SR_CgaCtaId ;  /* 0x00000000000d7919 */ /* 0x000e220000008800 */
[----:B------:R-:W-:Y:S01]  /*134a0*/  R2UR UR9, R3 ;  /* 0x00000000030972ca */ /* 0x000fe200000e0000 */
[----:B------:R-:W-:Y:S01]  /*134b0*/  UIADD3 UR4, UP0, UR38, 0x370, URZ ;  /* 0x0000037026047890 */ /* 0x000fe2000ff1e03f */
[----:B------:R-:W-:Y:S02]  /*134c0*/  R2UR UR12, R4 ;  /* 0x00000000040c72ca */ /* 0x000fe400000e0000 */
[----:B-----5:R-:W-:Y:S01]  /*134d0*/  R2UR UR13, R6 ;  /* 0x00000000060d72ca */ /* 0x020fe200000e0000 */
[----:B------:R-:W-:Y:S01]  /*134e0*/  UIADD3.X UR5, URZ, UR39, URZ, UP0, !UPT ;  /* 0x000000273f057290 */ /* 0x000fe200087fe43f */
[----:B0-----:R-:W-:-:S05]  /*134f0*/  LEA R2, R13, R2, 0x18 ;  /* 0x000000020d027211 */ /* 0x001fca00078ec0ff */
[----:B------:R-:W-:-:S05]  /*13500*/  IMAD R2, R9, 0x3000, R2 ;  /* 0x0000300009027824 */ /* 0x000fca00078e0202 */
[----:B------:R-:W-:Y:S01]  /*13510*/  R2UR UR8, R2 ;  /* 0x00000000020872ca */ /* 0x000fe200000e0000 */
[----:B------:R-:W-:Y:S01]  /*13520*/  UIADD3 UR9, UR9, 0x22830, URZ ;  /* 0x0002283009097890 */ /* 0x000fe2000fffe03f */
[----:B------:R-:W-:Y:S01]  /*13530*/  UMOV UR6, 0x0 ;  /* 0x0000000000067882 */ /* 0x000fe20000000000 */
[----:B------:R-:W-:Y:S01]  /*13540*/  UMOV UR7, 0x14f00000 ;  /* 0x14f0000000077882 */ /* 0x000fe20000000000 */
[----:B------:R-:W-:-:S09]  /*13550*/  UMOV UR10, URZ ;  /* 0x0000003f000a7c82 */ /* 0x000fd20008000000 */
[----:B------:R-:W-:Y:S01]  /*13560*/  UIADD3 UR8, UR8, 0x1c400, URZ ;  /* 0x0001c40008087890 */ /* 0x000fe2000fffe03f */
[----:B----4-:R-:W-:-:S05]  /*13570*/  IMAD R2, R11, 0x60, R12 ;  /* 0x000000600b027824 */ /* 0x010fca00078e020c */
[----:B------:R-:W-:-:S13]  /*13580*/  R2UR UR11, R2 ;  /* 0x00000000020b72ca */ /* 0x000fda00000e0000 */
[----:B------:R0:W-:Y:S01]  /*13590*/  UTMALDG.4D [UR8], [UR4], desc[UR6] ;  /* 0x00000608040075b4 */ /* 0x0001e20008019000 */
[----:B------:R-:W3:Y:S02]  /*135a0*/  SYNCS.PHASECHK.TRANS64.TRYWAIT P1, [R3+URZ+0x22860], R7 ;  /* 0x02286007030075a7 */ /* 0x000ee4000802017f */
[----:B0--3--:R-:W-:Y:S05]  /*135b0*/  @!P1 BRA `(.L_x_626) ;  /* 0x0000002800149947 */ /* 0x009fea0003800000 */
.L_x_719:
        /* <DEDUP_REMOVED lines=8> */
.L_x_627:
[----:B------:R-:W3:Y:S01]  /*13640*/  S2R R11, SR_CgaCtaId ;  /* 0x00000000000b7919 */ /* 0x000ee20000008800 */
[----:B0-2---:R-:W-:Y:S01]  /*13650*/  MOV R7, 0x400 ;  /* 0x0000040000077802 */ /* 0x005fe20000000f00 */
        /* <DEDUP_REMOVED lines=9> */
[----:B------:R-:W-:-:S07]  /*136f0*/  UMOV UR17, 0x40 ;  /* 0x0000004000117882 */ /* 0x000fce0000000000 */
        /* <DEDUP_REMOVED lines=21> */
.L_x_622:
[----:B------:R-:W-:Y:S05]  /*13850*/  BSYNC B1 ;  /* 0x0000000000017941 */ /* 0x000fea0003800000 */
.L_x_621:
        /* <DEDUP_REMOVED lines=10> */
[----:B------:R-:W-:Y:S02]  /*13900*/  IADD3 R9, R5, -0x1, RZ ;  /* 0xffffffff05097810 */ /* 0x000fe40007ffe0ff */
[----:B------:R-:W-:-:S04]  /*13910*/  ISETP.NE.U32.AND P0, PT, RZ, UR4, PT ;  /* 0x00000004ff007c0c */ /* 0x000fc8000bf05070 */
[----:B------:R-:W-:-:S13]  /*13920*/  ISETP.NE.AND.EX P0, PT, RZ, UR5, PT, P0 ;  /* 0x00000005ff007c0c */ /* 0x000fda000bf05300 */
[----:B------:R-:W-:Y:S05]  /*13930*/  @!P0 BRA `(.L_x_630) ;  /* 0x0000000000448947 */ /* 0x000fea0003800000 */
[----:B------:R-:W3:Y:S01]  /*13940*/  LDC R6, c[0x0][0x41c] ;  /* 0x00010700ff067b82 */ /* 0x000ee20000000800 */
[----:B------:R-:W-:Y:S01]  /*13950*/  ULDC.64 UR6, c[0x0][0x408] ;  /* 0x0001020000067ab9 */ /* 0x000fe20000000a00 */
[----:B---3--:R-:W-:-:S13]  /*13960*/  ISETP.NE.AND P0, PT, R6, 0x1, PT ;  /* 0x000000010600780c */ /* 0x008fda0003f05270 */
[----:B------:R-:W3:Y:S02]  /*13970*/  @P0 LDC.64 R2, c[0x0][0x420] ;  /* 0x00010800ff020b82 */ /* 0x000ee40000000a00 */
[----:B---3--:R-:W-:-:S04]  /*13980*/  @P0 IMAD.HI.U32 R7, R9, R2, RZ ;  /* 0x0000000209070227 */ /* 0x008fc800078e00ff */
[----:B------:R-:W-:Y:S01]  /*13990*/  IMAD.MOV.U32 R2, RZ, RZ, R9 ;  /* 0x000000ffff027224 */ /* 0x000fe200078e0009 */
[----:B------:R-:W-:-:S05]  /*139a0*/  @P0 SHF.R.U32.HI R2, RZ, R3, R7 ;  /* 0x00000003ff020219 */ /* 0x000fca0000011607 */
[----:B------:R-:W-:-:S04]  /*139b0*/  IMAD.MOV R3, RZ, RZ, -R2 ;  /* 0x000000ffff037224 */ /* 0x000fc800078e0a02 */
[----:B------:R-:W-:Y:S01]  /*139c0*/  IMAD R9, R6, R3, R9 ;  /* 0x0000000306097224 */ /* 0x000fe200078e0209 */
[----:B------:R-:W-:Y:S01]  /*139d0*/  SHF.R.S32.HI R3, RZ, 0x1f, R2 ;  /* 0x0000001fff037819 */ /* 0x000fe20000011402 */
[----:B------:R-:W-:-:S04]  /*139e0*/  IMAD R6, R8, UR6, RZ ;  /* 0x0000000608067c24 */ /* 0x000fc8000f8e02ff */
[C---:B------:R-:W-:Y:S02]  /*139f0*/  IMAD R6, R0.reuse, UR7, R6 ;  /* 0x0000000700067c24 */ /* 0x040fe4000f8e0206 */
[----:B------:R-:W-:-:S04]  /*13a00*/  IMAD.WIDE.U32 R2, R0, UR6, R2 ;  /* 0x0000000600027c25 */ /* 0x000fc8000f8e0002 */
[----:B------:R-:W-:Y:S01]  /*13a10*/  IMAD.IADD R3, R6, 0x1, R3 ;  /* 0x0000000106037824 */ /* 0x000fe200078e0203 */
[----:B------:R-:W-:-:S04]  /*13a20*/  LEA R6, P0, R2, UR4, 0x2 ;  /* 0x0000000402067c11 */ /* 0x000fc8000f8010ff */
[----:B------:R-:W-:-:S05]  /*13a30*/  LEA.HI.X R7, R2, UR5, R3, 0x2, P0 ;  /* 0x0000000502077c11 */ /* 0x000fca00080f1403 */
[----:B------:R3:W5:Y:S04]  /*13a40*/  LDG.E R6, desc[UR40][R6.64] ;  /* 0x0000002806067981 */ /* 0x000768000c1e1900 */
.L_x_630:
[----:B------:R-:W4:Y:S01]  /*13a50*/  S2R R3, SR_CgaCtaId ;  /* 0x0000000000037919 */ /* 0x000f220000008800 */
[----:B------:R-:W-:Y:S02]  /*13a60*/  MOV R2, 0x400 ;  /* 0x0000040000027802 */ /* 0x000fe40000000f00 */
[----:B---3--:R-:W-:Y:S02]  /*13a70*/  SHF.L.U32 R7, R10, 0x1f, RZ ;  /* 0x0000001f0a077819 */ /* 0x008fe400000006ff */
[----:B----4-:R-:W-:-:S04]  /*13a80*/  LEA R2, R3, R2, 0x18 ;  /* 0x0000000203027211 */ /* 0x010fc800078ec0ff */
[----:B------:R-:W-:-:S04]  /*13a90*/  LEA R3, R11, R2, 0x3 ;  /* 0x000000020b037211 */ /* 0x000fc800078e18ff */
[----:B------:R-:W3:Y:S02]  /*13aa0*/  SYNCS.PHASECHK.TRANS64.TRYWAIT P0, [R3+URZ+0x22840], R7 ;  /* 0x02284007030075a7 */ /* 0x000ee4000800017f */
[----:B---3--:R-:W-:Y:S05]  /*13ab0*/  @!P0 BRA `(.L_x_631) ;  /* 0x0000002000e88947 */ /* 0x008fea0003800000 */
.L_x_720:
[----:B------:R-:W4:Y:S02]  /*13ac0*/  S2R R2, SR_TID.X ;  /* 0x0000000000027919 */ /* 0x000f240000002100 */
[----:B----4-:R-:W-:-:S04]  /*13ad0*/  LOP3.LUT R2, R2, 0x7f, RZ, 0xc0, !PT ;  /* 0x0000007f02027812 */ /* 0x010fc800078ec0ff */
[----:B------:R-:W-:-:S13]  /*13ae0*/  ISETP.NE.AND P0, PT, R2, RZ, PT ;  /* 0x000000ff0200720c */ /* 0x000fda0003f05270 */
[----:B------:R-:W-:Y:S05]  /*13af0*/  @P0 BRA `(.L_x_632) ;  /* 0x00000000001c0947 */ /* 0x000fea0003800000 */
[----:B------:R-:W4:Y:S02]  /*13b00*/  S2R R2, SR_TID.X ;  /* 0x0000000000027919 */ /* 0x000f240000002100 */
[----:B----4-:R-:W-:-:S04]  /*13b10*/  LOP3.LUT R2, R2, 0x1f, RZ, 0xc0, !PT ;  /* 0x0000001f02027812 */ /* 0x010fc800078ec0ff */
[----:B------:R-:W-:Y:S01]  /*13b20*/  ISETP.NE.AND P1, PT, R2, RZ, PT ;  /* 0x000000ff0200720c */ /* 0x000fe20003f25270 */
[----:B------:R-:W-:-:S04]  /*13b30*/  IMAD.MOV.U32 R2, RZ, RZ, 0x3000 ;  /* 0x00003000ff027424 */ /* 0x000fc800078e00ff */
[----:B------:R4:W-:Y:S08]  /*13b40*/  SYNCS.ARRIVE.TRANS64 RZ, [R3+URZ+0x22830], R2 ;  /* 0x0228300203ff79a7 */ /* 0x0009f0000800003f */
[----:B------:R-:W-:Y:S05]  /*13b50*/  @!P1 BRA `(.L_x_632) ;  /* 0x0000000000049947 */ /* 0x000fea0003800000 */
[----:B------:R-:W-:Y:S01]  /*13b60*/  BPT.TRAP 0x1 ;  /* 0x000000040000795c */ /* 0x000fe20000300000 */
.L_x_632:
[----:B----4-:R-:W4:Y:S01]  /*13b70*/  LDL R2, [R1] ;  /* 0x0000000001027983 */ /* 0x010f220000100800 */
[----:B--2---:R-:W-:-:S03]  /*13b80*/  MOV R11, 0x400 ;  /* 0x00000400000b7802 */ /* 0x004fc60000000f00 */
[----:B------:R-:W2:Y:S01]  /*13b90*/  LDL R10, [R1+0x10] ;  /* 0x00001000010a7983 */ /* 0x000ea20000100800 */
[----:B0-----:R-:W0:Y:S01]  /*13ba0*/  S2R R12, SR_CgaCtaId ;  /* 0x00000000000c7919 */ /* 0x001e220000008800 */
        /* <DEDUP_REMOVED lines=10> */
[----:B----4-:R-:W-:-:S05]  /*13c50*/  IMAD R2, R2, 0x3000, R11 ;  /* 0x0000300002027824 */ /* 0x010fca00078e020b */
[----:B------:R-:W-:Y:S01]  /*13c60*/  R2UR UR8, R2 ;  /* 0x00000000020872ca */ /* 0x000fe200000e0000 */
[----:B--2---:R-:W-:-:S05]  /*13c70*/  IMAD R9, R9, 0x60, R10 ;  /* 0x0000006009097824 */ /* 0x004fca00078e020a */
[----:B------:R-:W-:-:S07]  /*13c80*/  R2UR UR11, R9 ;  /* 0x00000000090b72ca */ /* 0x000fce00000e0000 */
[----:B------:R-:W-:-:S09]  /*13c90*/  UIADD3 UR8, UR8, 0x1c400, URZ ;  /* 0x0001c40008087890 */ /* 0x000fd2000fffe03f */
[----:B------:R0:W-:Y:S01]  /*13ca0*/  UTMALDG.4D [UR8], [UR4], desc[UR6] ;  /* 0x00000608040075b4 */ /* 0x0001e20008019000 */
[----:B------:R-:W2:Y:S02]  /*13cb0*/  SYNCS.PHASECHK.TRANS64.TRYWAIT P1, [R3+URZ+0x22860], R7 ;  /* 0x02286007030075a7 */ /* 0x000ea4000802017f */
[----:B0-2---:R-:W-:Y:S05]  /*13cc0*/  @!P1 BRA `(.L_x_633) ;  /* 0x0000002000789947 */ /* 0x005fea0003800000 */
.L_x_721:
        /* <DEDUP_REMOVED lines=8> */
.L_x_634:
[----:B--2---:R-:W2:Y:S01]  /*13d50*/  LDL R2, [R1] ;  /* 0x0000000001027983 */ /* 0x004ea20000100800 */
[----:B0--3--:R-:W-:Y:S01]  /*13d60*/  MOV R7, 0x400 ;  /* 0x0000040000077802 */ /* 0x009fe20000000f00 */
        /* <DEDUP_REMOVED lines=31> */
[----:B---3--:R-:W-:Y:S01]  /*13f60*/  NOP ;  /* 0x0000000000007918 */ /* 0x008fe20000000000 */
.L_x_629:
[----:B------:R-:W-:Y:S05]  /*13f70*/  BSYNC B1 ;  /* 0x0000000000017941 */ /* 0x000fea0003800000 */
.L_x_628:
[C---:B------:R-:W-:Y:S01]  /*13f80*/  ISETP.GT.AND P0, PT, R5.reuse, 0x1, PT ;  /* 0x000000010500780c */ /* 0x040fe20003f04270 */
[----:B------:R-:W-:-:S12]  /*13f90*/  VIADD R5, R5, 0xfffffffe ;  /* 0xfffffffe05057836 */ /* 0x000fd80000000000 */
[----:B------:R-:W-:Y:S05]  /*13fa0*/  @P0 BRA `(.L_x_635) ;  /* 0xfffffff000680947 */ /* 0x000fea000383ffff */
.L_x_611:
[----:B------:R-:W-:Y:S05]  /*13fb0*/  BSYNC B0 ;  /* 0x0000000000007941 */ /* 0x000fea0003800000 */
.L_x_610:
[----:B------:R-:W3:Y:S01]  /*13fc0*/  LDL.LU R3, [R1] ;  /* 0x0000000001037983 */ /* 0x000ee20000300800 */
[----:B------:R-:W-:Y:S01]  /*13fd0*/  BSSY B0, `(.L_x_636) ;  /* 0x0000016000007945 */ /* 0x000fe20003800000 */
[----:B------:R-:W4:Y:S02]  /*13fe0*/  S2R R2, SR_TID.X ;  /* 0x0000000000027919 */ /* 0x000f240000002100 */
[----:B----4-:R-:W-:-:S04]  /*13ff0*/  LOP3.LUT R2, R2, 0x1f, RZ, 0xc0, !PT ;  /* 0x0000001f02027812 */ /* 0x010fc800078ec0ff */
[----:B------:R-:W-:Y:S02]  /*14000*/  ISETP.NE.AND P1, PT, R2, RZ, PT ;  /* 0x000000ff0200720c */ /* 0x000fe40003f25270 */
[----:B---3--:R-:W-:-:S04]  /*14010*/  IADD3 R0, R3, 0x1, RZ ;  /* 0x0000000103007810 */ /* 0x008fc80007ffe0ff */
[----:B------:R-:W-:-:S04]  /*14020*/  ISETP.NE.AND P0, PT, R0, 0x2, PT ;  /* 0x000000020000780c */ /* 0x000fc80003f05270 */
[----:B------:R-:W-:Y:S02]  /*14030*/  SEL R2, R0, RZ, P0 ;  /* 0x000000ff00027207 */ /* 0x000fe40000000000 */
[----:B------:R-:W-:-:S03]  /*14040*/  SEL R0, RZ, 0x1, P0 ;  /* 0x00000001ff007807 */ /* 0x000fc60000000000 */
[----:B------:R3:W-:Y:S01]  /*14050*/  STL [R1], R2 ;  /* 0x0000000201007387 */ /* 0x0007e20000100800 */
[----:B------:R-:W-:Y:S05]  /*14060*/  @P1 BRA `(.L_x_637) ;  /* 0x0000000000301947 */ /* 0x000fea0003800000 */
[----:B------:R-:W4:Y:S01]  /*14070*/  S2R R7, SR_LANEID ;  /* 0x0000000000077919 */ /* 0x000f220000000000 */
[----:B------:R-:W-:Y:S01]  /*14080*/  VOTEU.ANY UR4, UPT, PT ;  /* 0x0000000000047886 */ /* 0x000fe200038e0100 */
[----:B---3--:R-:W3:Y:S01]  /*14090*/  LDC.64 R2, c[0x0][0xc38] ;  /* 0x00030e00ff027b82 */ /* 0x008ee20000000a00 */
[----:B------:R-:W4:Y:S08]  /*140a0*/  FLO.U32 R4, UR4 ;  /* 0x0000000400047d00 */ /* 0x000f3000080e0000 */
[----:B------:R-:W3:Y:S01]  /*140b0*/  POPC R5, UR4 ;  /* 0x0000000400057d09 */ /* 0x000ee20008000000 */
[----:B----4-:R-:W-:-:S13]  /*140c0*/  ISETP.EQ.U32.AND P0, PT, R4, R7, PT ;  /* 0x000000070400720c */ /* 0x010fda0003f02070 */
[----:B---3--:R-:W3:Y:S01]  /*140d0*/  @P0 ATOMG.E.ADD.STRONG.GPU PT, R3, desc[UR40][R2.64], R5 ;  /* 0x00000005020309a8 */ /* 0x008ee200081ee1e8 */
[----:B------:R-:W4:Y:S02]  /*140e0*/  S2R R6, SR_LTMASK ;  /* 0x0000000000067919 */ /* 0x000f240000003900 */
[----:B----4-:R-:W-:-:S04]  /*140f0*/  LOP3.LUT R6, R6, UR4, RZ, 0xc0, !PT ;  /* 0x0000000406067c12 */ /* 0x010fc8000f8ec0ff */
[----:B------:R-:W4:Y:S01]  /*14100*/  POPC R7, R6 ;  /* 0x0000000600077309 */ /* 0x000f220000000000 */
[----:B---3--:R-:W4:Y:S02]  /*14110*/  SHFL.IDX PT, R4, R3, R4, 0x1f ;  /* 0x00001f0403047589 */ /* 0x008f2400000e0000 */
[----:B----4-:R-:W-:-:S07]  /*14120*/  IADD3 R16, R4, UR37, R7 ;  /* 0x0000002504107c10 */ /* 0x010fce000fffe007 */
.L_x_637:
[----:B------:R-:W-:Y:S05]  /*14130*/  BSYNC B0 ;  /* 0x0000000000007941 */ /* 0x000fea0003800000 */
.L_x_636:
[----:B---3--:R-:W3:Y:S02]  /*14140*/  LDL.LU R2, [R1+0x8] ;  /* 0x0000080001027983 */ /* 0x008ee40000300800 */
[----:B---3--:R-:W-:-:S05]  /*14150*/  LOP3.LUT R2, R2, R0, RZ, 0x3c, !PT ;  /* 0x0000000002027212 */ /* 0x008fca00078e3cff */
[----:B------:R3:W-:Y:S02]  /*14160*/  STL [R1+0x8], R2 ;  /* 0x0000080201007387 */ /* 0x0007e40000100800 */
.L_x_593:
[----:B------:R-:W-:Y:S05]  /*14170*/  BSYNC B6 ;  /* 0x0000000000067941 */ /* 0x000fea0003800000 */
.L_x_591:
[----:B------:R-:W-:-:S03]  /*14180*/  UMOV UR4, 0xffffffff ;  /* 0xffffffff00047882 */ /* 0x000fc60000000000 */
[----:B------:R-:W-:Y:S05]  /*14190*/  BRA.DIV UR4, `(.L_x_638) ;  /* 0x0000001e04587947 */ /* 0x000fea000b800000 */
[----:B0-----:R0:W4:Y:S04]  /*141a0*/  SHFL.IDX PT, R4, R16, RZ, 0x1f ;  /* 0x00001fff10047589 */ /* 0x00112800000e0000 */
[----:B------:R0:W0:Y:S02]  /*141b0*/  SHFL.IDX PT, R6, R16, 0x1, 0x1f ;  /* 0x00201f0010067f89 */ /* 0x00002400000e0000 */
.L_x_725:
[----:B------:R-:W1:Y:S01]  /*141c0*/  S2R R0, SR_TID.X ;  /* 0x0000000000007919 */ /* 0x000e620000002100 */
[----:B------:R-:W-:Y:S01]  /*141d0*/  ULDC UR4, c[0x0][0xc14] ;  /* 0x0003050000047ab9 */ /* 0x000fe20000000800 */
[----:B------:R-:W-:Y:S01]  /*141e0*/  BSSY B0, `(.L_x_639) ;  /* 0x000000b000007945 */ /* 0x000fe20003800000 */
[----:B------:R-:W-:Y:S01]  /*141f0*/  IMAD.MOV.U32 R17, RZ, RZ, RZ ;  /* 0x000000ffff117224 */ /* 0x000fe200078e00ff */
[----:B-1----:R-:W-:Y:S01]  /*14200*/  LOP3.LUT R8, R0, 0x1f, RZ, 0xc0, !PT ;  /* 0x0000001f00087812 */ /* 0x002fe200078ec0ff */
[----:B------:R-:W-:-:S03]  /*14210*/  IMAD.U32 R0, RZ, RZ, UR4 ;  /* 0x00000004ff007e24 */ /* 0x000fc6000f8e00ff */
[C---:B------:R-:W-:Y:S01]  /*14220*/  ISETP.NE.AND P0, PT, R8.reuse, 0x1f, PT ;  /* 0x0000001f0800780c */ /* 0x040fe20003f05270 */
[----:B------:R-:W-:-:S05]  /*14230*/  IMAD.IADD R5, R8, 0x1, R19 ;  /* 0x0000000108057824 */ /* 0x000fca00078e0213 */
[----:B------:R-:W-:-:S13]  /*14240*/  ISETP.GE.OR P0, PT, R5, R0, !P0 ;  /* 0x000000000500720c */ /* 0x000fda0004706670 */
[----:B------:R-:W-:Y:S05]  /*14250*/  @P0 BRA `(.L_x_640) ;  /* 0x00000000000c0947 */ /* 0x000fea0003800000 */
[----:B---3--:R-:W1:Y:S02]  /*14260*/  LDC.64 R2, c[0x0][0xc58] ;  /* 0x00031600ff027b82 */ /* 0x008e640000000a00 */
[----:B-1----:R-:W-:-:S05]  /*14270*/  IMAD.WIDE R2, R5, 0x4, R2 ;  /* 0x0000000405027825 */ /* 0x002fca00078e0202 */
[----:B------:R1:W5:Y:S02]  /*14280*/  LDG.E R17, desc[UR40][R2.64] ;  /* 0x0000002802117981 */ /* 0x000364000c1e1900 */
.L_x_640:
[----:B------:R-:W-:Y:S05]  /*14290*/  BSYNC B0 ;  /* 0x0000000000007941 */ /* 0x000fea0003800000 */
.L_x_639:
[----:B------:R-:W-:-:S03]  /*142a0*/  UMOV UR4, 0xffffffff ;  /* 0xffffffff00047882 */ /* 0x000fc60000000000 */
[----:B------:R-:W-:Y:S05]  /*142b0*/  BRA.DIV UR4, `(.L_x_641) ;  /* 0x0000001e045c7947 */ /* 0x000fea000b800000 */
[----:B-----5:R-:W0:Y:S01]  /*142c0*/  SHFL.UP PT, R14, R17, 0x1, RZ ;  /* 0x04200000110e7989 */ /* 0x020e2200000e00ff */
[C---:B------:R-:W-:Y:S02]  /*142d0*/  ISETP.NE.AND P0, PT, R8.reuse, RZ, PT ;  /* 0x000000ff0800720c */ /* 0x040fe40003f05270 */
[----:B------:R-:W-:Y:S02]  /*142e0*/  ISETP.GE.U32.AND P1, PT, R8, 0x2, PT ;  /* 0x000000020800780c */ /* 0x000fe40003f26070 */
[----:B0-----:R-:W-:Y:S02]  /*142f0*/  SEL R14, R14, RZ, P0 ;  /* 0x000000ff0e0e7207 */ /* 0x001fe40000000000 */
[----:B------:R-:W-:Y:S02]  /*14300*/  ISETP.GE.U32.AND P0, PT, R8, 0x4, PT ;  /* 0x000000040800780c */ /* 0x000fe40003f06070 */
[----:B------:R-:W-:-:S05]  /*14310*/  IADD3 R13, R17, R14, RZ ;  /* 0x0000000e110d7210 */ /* 0x000fca0007ffe0ff */
[----:B------:R-:W0:Y:S02]  /*14320*/  SHFL.UP PT, R14, R13, 0x2, RZ ;  /* 0x044000000d0e7989 */ /* 0x000e2400000e00ff */
[----:B0-----:R-:W-:Y:S02]  /*14330*/  SEL R14, R14, RZ, P1 ;  /* 0x000000ff0e0e7207 */ /* 0x001fe40000800000 */
[----:B------:R-:W-:-:S03]  /*14340*/  ISETP.GE.U32.AND P1, PT, R8, 0x8, PT ;  /* 0x000000080800780c */ /* 0x000fc60003f26070 */
[----:B-1----:R-:W-:-:S05]  /*14350*/  IMAD.IADD R3, R13, 0x1, R14 ;  /* 0x000000010d037824 */ /* 0x002fca00078e020e */
[----:B------:R-:W0:Y:S02]  /*14360*/  SHFL.UP PT, R14, R3, 0x4, RZ ;  /* 0x04800000030e7989 */ /* 0x000e2400000e00ff */
[----:B0-----:R-:W-:Y:S02]  /*14370*/  SEL R14, R14, RZ, P0 ;  /* 0x000000ff0e0e7207 */ /* 0x001fe40000000000 */
[----:B------:R-:W-:-:S03]  /*14380*/  ISETP.GE.U32.AND P0, PT, R8, 0x10, PT ;  /* 0x000000100800780c */ /* 0x000fc60003f06070 */
[----:B------:R-:W-:-:S05]  /*14390*/  IMAD.IADD R5, R3, 0x1, R14 ;  /* 0x0000000103057824 */ /* 0x000fca00078e020e */
[----:B------:R-:W0:Y:S02]  /*143a0*/  SHFL.UP PT, R14, R5, 0x8, RZ ;  /* 0x05000000050e7989 */ /* 0x000e2400000e00ff */
[----:B0-----:R-:W-:-:S05]  /*143b0*/  SEL R14, R14, RZ, P1 ;  /* 0x000000ff0e0e7207 */ /* 0x001fca0000800000 */
[----:B------:R-:W-:-:S05]  /*143c0*/  IMAD.IADD R7, R5, 0x1, R14 ;  /* 0x0000000105077824 */ /* 0x000fca00078e020e */
[----:B------:R-:W3:Y:S02]  /*143d0*/  SHFL.UP PT, R14, R7, 0x10, RZ ;  /* 0x06000000070e7989 */ /* 0x000ee400000e00ff */
[----:B---3--:R-:W-:-:S04]  /*143e0*/  SEL R2, R14, RZ, P0 ;  /* 0x000000ff0e027207 */ /* 0x008fc80000000000 */
[----:B------:R-:W-:-:S05]  /*143f0*/  IADD3 R2, R7, R2, RZ ;  /* 0x0000000207027210 */ /* 0x000fca0007ffe0ff */
[----:B------:R0:W1:Y:S02]  /*14400*/  SHFL.IDX PT, R14, R2, 0x1f, 0x1f ;  /* 0x03e01f00020e7f89 */ /* 0x00006400000e0000 */
.L_x_733:
[----:B------:R-:W-:Y:S02]  /*14410*/  ULDC UR4, c[0x0][0xc10] ;  /* 0x0003040000047ab9 */ /* 0x000fe40000000800 */
[----:B------:R-:W-:-:S04]  /*14420*/  IMAD.U32 R16, RZ, RZ, UR4 ;  /* 0x00000004ff107e24 */ /* 0x000fc8000f8e00ff */
[----:B-1----:R-:W-:-:S04]  /*14430*/  IMAD R3, R14, R16, RZ ;  /* 0x000000100e037224 */ /* 0x002fc800078e02ff */
[----:B------:R-:W-:-:S05]  /*14440*/  IMAD.IADD R6, R6, 0x1, R3 ;  /* 0x0000000106067824 */ /* 0x000fca00078e0203 */
[----:B----4-:R-:W-:-:S13]  /*14450*/  ISETP.GT.AND P0, PT, R6, R4, PT ;  /* 0x000000040600720c */ /* 0x010fda0003f04270 */
[----:B------:R-:W-:Y:S05]  /*14460*/  @P0 BRA `(.L_x_642) ;  /* 0x0000000000b40947 */ /* 0x000fea0003800000 */
[----:B------:R-:W1:Y:S02]  /*14470*/  LDC R0, c[0x0][0xc14] ;  /* 0x00030500ff007b82 */ /* 0x000e640000000800 */
.L_x_647:
[----:B------:R-:W-:-:S05]  /*14480*/  VIADD R19, R19, 0x1f ;  /* 0x0000001f13137836 */ /* 0x000fca0000000000 */
[----:B-1----:R-:W-:-:S13]  /*14490*/  ISETP.GE.AND P0, PT, R19, R0, PT ;  /* 0x000000001300720c */ /* 0x002fda0003f06270 */
[----:B------:R-:W-:Y:S05]  /*144a0*/  @P0 BRA `(.L_x_643) ;  /* 0x00000004005c0947 */ /* 0x000fea0003800000 */
[----:B0-----:R-:W0:Y:S01]  /*144b0*/  S2R R2, SR_TID.X ;  /* 0x0000000000027919 */ /* 0x001e220000002100 */
[----:B------:R-:W-:Y:S01]  /*144c0*/  BSSY B0, `(.L_x_644) ;  /* 0x000000a000007945 */ /* 0x000fe20003800000 */
[----:B------:R-:W-:Y:S01]  /*144d0*/  IMAD.MOV.U32 R17, RZ, RZ, RZ ;  /* 0x000000ffff117224 */ /* 0x000fe200078e00ff */
[----:B0-----:R-:W-:-:S04]  /*144e0*/  LOP3.LUT R8, R2, 0x1f, RZ, 0xc0, !PT ;  /* 0x0000001f02087812 */ /* 0x001fc800078ec0ff */
[C---:B------:R-:W-:Y:S02]  /*144f0*/  ISETP.NE.AND P1, PT, R8.reuse, 0x1f, PT ;  /* 0x0000001f0800780c */ /* 0x040fe40003f25270 */
[----:B------:R-:W-:-:S04]  /*14500*/  IADD3 R5, R8, R19, RZ ;  /* 0x0000001308057210 */ /* 0x000fc80007ffe0ff */
[----:B------:R-:W-:-:S13]  /*14510*/  ISETP.GE.OR P0, PT, R5, R0, !P1 ;  /* 0x000000000500720c */ /* 0x000fda0004f06670 */
[----:B------:R-:W-:Y:S05]  /*14520*/  @P0 BRA `(.L_x_645) ;  /* 0x00000000000c0947 */ /* 0x000fea0003800000 */
[----:B------:R-:W0:Y:S02]  /*14530*/  LDC.64 R2, c[0x0][0xc58] ;  /* 0x00031600ff027b82 */ /* 0x000e240000000a00 */
[----:B0-----:R-:W-:-:S05]  /*14540*/  IMAD.WIDE R2, R5, 0x4, R2 ;  /* 0x0000000405027825 */ /* 0x001fca00078e0202 */
[----:B------:R0:W5:Y:S02]  /*14550*/  LDG.E R17, desc[UR40][R2.64] ;  /* 0x0000002802117981 */ /* 0x000164000c1e1900 */
.L_x_645:
[----:B------:R-:W-:Y:S05]  /*14560*/  BSYNC B0 ;  /* 0x0000000000007941 */ /* 0x000fea0003800000 */
.L_x_644:
[----:B------:R-:W-:-:S03]  /*14570*/  UMOV UR4, 0xffffffff ;  /* 0xffffffff00047882 */ /* 0x000fc60000000000 */
[----:B------:R-:W-:Y:S05]  /*14580*/  BRA.DIV UR4, `(.L_x_646) ;  /* 0x0000001e04787947 */ /* 0x000fea000b800000 */
[----:B-----5:R-:W1:Y:S01]  /*14590*/  SHFL.UP PT, R14, R17, 0x1, RZ ;  /* 0x04200000110e7989 */ /* 0x020e6200000e00ff */
[C---:B------:R-:W-:Y:S02]  /*145a0*/  ISETP.NE.AND P0, PT, R8.reuse, RZ, PT ;  /* 0x000000ff0800720c */ /* 0x040fe40003f05270 */
[----:B------:R-:W-:Y:S02]  /*145b0*/  ISETP.GE.U32.AND P1, PT, R8, 0x2, PT ;  /* 0x000000020800780c */ /* 0x000fe40003f26070 */
[----:B-1----:R-:W-:Y:S02]  /*145c0*/  SEL R14, R14, RZ, P0 ;  /* 0x000000ff0e0e7207 */ /* 0x002fe40000000000 */
[----:B------:R-:W-:-:S03]  /*145d0*/  ISETP.GE.U32.AND P0, PT, R8, 0x4, PT ;  /* 0x000000040800780c */ /* 0x000fc60003f06070 */
[----:B------:R-:W-:-:S05]  /*145e0*/  IMAD.IADD R13, R17, 0x1, R14 ;  /* 0x00000001110d7824 */ /* 0x000fca00078e020e */
[----:B------:R-:W1:Y:S02]  /*145f0*/  SHFL.UP PT, R14, R13, 0x2, RZ ;  /* 0x044000000d0e7989 */ /* 0x000e6400000e00ff */
[----:B-1----:R-:W-:Y:S02]  /*14600*/  SEL R14, R14, RZ, P1 ;  /* 0x000000ff0e0e7207 */ /* 0x002fe40000800000 */
[----:B------:R-:W-:-:S03]  /*14610*/  ISETP.GE.U32.AND P1, PT, R8, 0x8, PT ;  /* 0x000000080800780c */ /* 0x000fc60003f26070 */
[----:B0-----:R-:W-:-:S05]  /*14620*/  IMAD.IADD R3, R13, 0x1, R14 ;  /* 0x000000010d037824 */ /* 0x001fca00078e020e */
[----:B------:R-:W0:Y:S02]  /*14630*/  SHFL.UP PT, R14, R3, 0x4, RZ ;  /* 0x04800000030e7989 */ /* 0x000e2400000e00ff */
[----:B0-----:R-:W-:Y:S02]  /*14640*/  SEL R14, R14, RZ, P0 ;  /* 0x000000ff0e0e7207 */ /* 0x001fe40000000000 */
[----:B------:R-:W-:Y:S02]  /*14650*/  ISETP.GE.U32.AND P0, PT, R8, 0x10, PT ;  /* 0x000000100800780c */ /* 0x000fe40003f06070 */
[----:B------:R-:W-:-:S05]  /*14660*/  IADD3 R5, R3, R14, RZ ;  /* 0x0000000e03057210 */ /* 0x000fca0007ffe0ff */
[----:B------:R-:W0:Y:S02]  /*14670*/  SHFL.UP PT, R14, R5, 0x8, RZ ;  /* 0x05000000050e7989 */ /* 0x000e2400000e00ff */
[----:B0-----:R-:W-:-:S05]  /*14680*/  SEL R14, R14, RZ, P1 ;  /* 0x000000ff0e0e7207 */ /* 0x001fca0000800000 */
[----:B------:R-:W-:-:S05]  /*14690*/  IMAD.IADD R7, R5, 0x1, R14 ;  /* 0x0000000105077824 */ /* 0x000fca00078e020e */
[----:B------:R-:W0:Y:S02]  /*146a0*/  SHFL.UP PT, R14, R7, 0x10, RZ ;  /* 0x06000000070e7989 */ /* 0x000e2400000e00ff */
[----:B0-----:R-:W-:-:S05]  /*146b0*/  SEL R2, R14, RZ, P0 ;  /* 0x000000ff0e027207 */ /* 0x001fca0000000000 */
[----:B------:R-:W-:-:S05]  /*146c0*/  IMAD.IADD R2, R7, 0x1, R2 ;  /* 0x0000000107027824 */ /* 0x000fca00078e0202 */
[----:B------:R0:W1:Y:S02]  /*146d0*/  SHFL.IDX PT, R14, R2, 0x1f, 0x1f ;  /* 0x03e01f00020e7f89 */ /* 0x00006400000e0000 */
.L_x_741:
[----:B------:R-:W-:Y:S02]  /*146e0*/  ULDC UR4, c[0x0][0xc10] ;  /* 0x0003040000047ab9 */ /* 0x000fe40000000800 */
[----:B------:R-:W-:-:S04]  /*146f0*/  IMAD.U32 R16, RZ, RZ, UR4 ;  /* 0x00000004ff107e24 */ /* 0x000fc8000f8e00ff */
[----:B-1----:R-:W-:-:S05]  /*14700*/  IMAD R3, R14, R16, RZ ;  /* 0x000000100e037224 */ /* 0x002fca00078e02ff */
[----:B------:R-:W-:-:S04]  /*14710*/  IADD3 R6, R3, R6, RZ ;  /* 0x0000000603067210 */ /* 0x000fc80007ffe0ff */
[----:B------:R-:W-:-:S13]  /*14720*/  ISETP.GT.AND P0, PT, R6, R4, PT ;  /* 0x000000040600720c */ /* 0x000fda0003f04270 */
[----:B------:R-:W-:Y:S05]  /*14730*/  @!P0 BRA `(.L_x_647) ;  /* 0xfffffffc00508947 */ /* 0x000fea000383ffff */
.L_x_642:
[----:B------:R-:W-:Y:S01]  /*14740*/  IMAD.IADD R6, R6, 0x1, -R3 ;  /* 0x0000000106067824 */ /* 0x000fe200078e0a03 */
[----:B------:R-:W-:-:S03]  /*14750*/  UMOV UR4, 0xffffffff ;  /* 0xffffffff00047882 */ /* 0x000fc60000000000 */
[----:B------:R-:W-:-:S05]  /*14760*/  IMAD R3, R2, R16, R6 ;  /* 0x0000001002037224 */ /* 0x000fca00078e0206 */
[----:B------:R-:W-:Y:S01]  /*14770*/  ISETP.GT.AND P6, PT, R3, R4, PT ;  /* 0x000000040300720c */ /* 0x000fe20003fc4270 */
[----:B------:R-:W-:-:S12]  /*14780*/  BRA.DIV UR4, `(.L_x_648) ;  /* 0x0000001e04c87947 */ /* 0x000fd8000b800000 */
[----:B------:R-:W-:-:S04]  /*14790*/  VOTE.ANY R3, PT, !P6 ;  /* 0x0000000000037806 */ /* 0x000fc800070e0100 */
[----:B------:R-:W1:Y:S02]  /*147a0*/  POPC R5, R3 ;  /* 0x0000000300057309 */ /* 0x000e640000000000 */
[----:B-1----:R1:W3:Y:S02]  /*147b0*/  SHFL.IDX PT, R17, R17, R5, 0x1f ;  /* 0x00001f0511117589 */ /* 0x0022e400000e0000 */
.L_x_745:
[----:B------:R-:W-:Y:S01]  /*147c0*/  ISETP.NE.AND P0, PT, R3, RZ, PT ;  /* 0x000000ff0300720c */ /* 0x000fe20003f05270 */
[----:B------:R-:W-:-:S12]  /*147d0*/  IMAD.MOV.U32 R14, RZ, RZ, RZ ;  /* 0x000000ffff0e7224 */ /* 0x000fd800078e00ff */
[----:B------:R-:W-:Y:S05]  /*147e0*/  @!P0 BRA `(.L_x_649) ;  /* 0x0000000000108947 */ /* 0x000fea0003800000 */
[----:B------:R-:W-:Y:S01]  /*147f0*/  UMOV UR4, 0xffffffff ;  /* 0xffffffff00047882 */ /* 0x000fe20000000000 */
[----:B------:R-:W-:Y:S02]  /*14800*/  VIADD R12, R5, 0xffffffff ;  /* 0xffffffff050c7836 */ /* 0x000fe40000000000 */
[----:B------:R-:W-:Y:S05]  /*14810*/  BRA.DIV UR4, `(.L_x_650) ;  /* 0x0000001e04ec7947 */ /* 0x000fea000b800000 */
[----:B------:R4:W0:Y:S02]  /*14820*/  SHFL.IDX PT, R14, R2, R12, 0x1f ;  /* 0x00001f0c020e7589 */ /* 0x00082400000e0000 */
.L_x_649:
[----:B0-----:R-:W-:Y:S01]  /*14830*/  IMAD R16, R14, R16, R6 ;  /* 0x000000100e107224 */ /* 0x001fe200078e0206 */
[----:B---3--:R-:W-:Y:S01]  /*14840*/  IABS R6, R17 ;  /* 0x0000001100067213 */ /* 0x008fe20000000000 */
[----:B----4-:R-:W-:Y:S02]  /*14850*/  IMAD.MOV.U32 R2, RZ, RZ, RZ ;  /* 0x000000ffff027224 */ /* 0x010fe400078e00ff */
[----:B------:R-:W-:Y:S01]  /*14860*/  IMAD.IADD R19, R5, 0x1, R19 ;  /* 0x0000000105137824 */ /* 0x000fe200078e0213 */
[----:B------:R-:W0:Y:S08]  /*14870*/  I2F.RP R7, R6 ;  /* 0x0000000600077306 */ /* 0x000e300000209400 */
[----:B0-----:R-:W0:Y:S02]  /*14880*/  MUFU.RCP R7, R7 ;  /* 0x0000000700077308 */ /* 0x001e240000001000 */
[----:B0-----:R-:W-:-:S06]  /*14890*/  IADD3 R8, R7, 0xffffffe, RZ ;  /* 0x0ffffffe07087810 */ /* 0x001fcc0007ffe0ff */
[----:B------:R-:W0:Y:S02]  /*148a0*/  F2I.FTZ.U32.TRUNC.NTZ R3, R8 ;  /* 0x0000000800037305 */ /* 0x000e24000021f000 */
[----:B0-----:R-:W-:-:S04]  /*148b0*/  IMAD.MOV R9, RZ, RZ, -R3 ;  /* 0x000000ffff097224 */ /* 0x001fc800078e0a03 */
[----:B------:R-:W-:-:S04]  /*148c0*/  IMAD R9, R9, R6, RZ ;  /* 0x0000000609097224 */ /* 0x000fc800078e02ff */
[----:B------:R-:W-:Y:S01]  /*148d0*/  IMAD.HI.U32 R3, R3, R9, R2 ;  /* 0x0000000903037227 */ /* 0x000fe200078e0002 */
[----:B------:R-:W-:-:S03]  /*148e0*/  IABS R9, R17 ;  /* 0x0000001100097213 */ /* 0x000fc60000000000 */
[----:B------:R-:W-:Y:S01]  /*148f0*/  IMAD.IADD R2, R4, 0x1, -R16 ;  /* 0x0000000104027824 */ /* 0x000fe200078e0a10 */
[----:B------:R-:W-:-:S04]  /*14900*/  IADD3 R7, RZ, -R9, RZ ;  /* 0x80000009ff077210 */ /* 0x000fc80007ffe0ff */
[----:B------:R-:W-:-:S05]  /*14910*/  IABS R4, R2 ;  /* 0x0000000200047213 */ /* 0x000fca0000000000 */
        /* <DEDUP_REMOVED lines=9> */
[----:B------:R-:W-:Y:S02]  /*149b0*/  @!P0 IADD3 R3, -R3, RZ, RZ ;  /* 0x000000ff03038210 */ /* 0x000fe40007ffe1ff */
[----:B------:R-:W-:-:S13]  /*149c0*/  ISETP.NE.AND P0, PT, R17, RZ, PT ;  /* 0x000000ff1100720c */ /* 0x000fda0003f05270 */
[----:B------:R-:W-:-:S05]  /*149d0*/  @!P0 LOP3.LUT R3, RZ, R17, RZ, 0x33, !PT ;  /* 0x00000011ff038212 */ /* 0x000fca00078e33ff */
[--C-:B------:R-:W-:Y:S02]  /*149e0*/  IMAD.MOV R4, RZ, RZ, -R3.reuse ;  /* 0x000000ffff047224 */ /* 0x100fe400078e0a03 */
[----:B------:R-:W-:Y:S02]  /*149f0*/  IMAD.MOV.U32 R18, RZ, RZ, R3 ;  /* 0x000000ffff127224 */ /* 0x000fe400078e0003 */
[----:B------:R-:W-:Y:S01]  /*14a00*/  IMAD R17, R17, R4, R2 ;  /* 0x0000000411117224 */ /* 0x000fe200078e0202 */
[----:B------:R-:W-:Y:S06]  /*14a10*/  BRA `(.L_x_651) ;  /* 0x00000000001c7947 */ /* 0x000fec0003800000 */
.L_x_643:
[----:B------:R-:W-:Y:S01]  /*14a20*/  UMOV UR4, URZ ;  /* 0x0000003f00047c82 */ /* 0x000fe20008000000 */
[----:B------:R-:W-:Y:S01]  /*14a30*/  UMOV UR5, URZ ;  /* 0x0000003f00057c82 */ /* 0x000fe20008000000 */
[----:B------:R-:W-:Y:S01]  /*14a40*/  ULDC UR6, c[0x0][0xc14] ;  /* 0x0003050000067ab9 */ /* 0x000fe20000000800 */
[----:B------:R-:W-:Y:S01]  /*14a50*/  MOV R16, R4 ;  /* 0x0000000400107202 */ /* 0x000fe20000000f00 */
[----:B------:R-:W-:Y:S02]  /*14a60*/  IMAD.U32 R17, RZ, RZ, UR4 ;  /* 0x00000004ff117e24 */ /* 0x000fe4000f8e00ff */
[----:B------:R-:W-:Y:S02]  /*14a70*/  IMAD.U32 R18, RZ, RZ, UR5 ;  /* 0x00000005ff127e24 */ /* 0x000fe4000f8e00ff */
[----:B------:R-:W-:-:S07]  /*14a80*/  IMAD.U32 R19, RZ, RZ, UR6 ;  /* 0x00000006ff137e24 */ /* 0x000fce000f8e00ff */
.L_x_651:
        /* <DEDUP_REMOVED lines=12> */
.L_x_570:
[----:B0-----:R-:W4:Y:S01]  /*14b50*/  LDL.LU R0, [R1+0x28] ;  /* 0x0000280001007983 */ /* 0x001f220000300800 */
[----:B------:R-:W-:Y:S01]  /*14b60*/  BSSY B0, `(.L_x_653) ;  /* 0x000000b000007945 */ /* 0x000fe20003800000 */
[----:B-1----:R-:W0:Y:S01]  /*14b70*/  S2R R5, SR_CgaCtaId ;  /* 0x0000000000057919 */ /* 0x002e220000008800 */
[----:B----4-:R-:W-:-:S04]  /*14b80*/  IADD3 R0, R0, 0x1, RZ ;  /* 0x0000000100007810 */ /* 0x010fc80007ffe0ff */
[----:B---3--:R-:W-:-:S04]  /*14b90*/  LEA.HI R2, R0, R0, RZ, 0x1 ;  /* 0x0000000000027211 */ /* 0x008fc800078f08ff */
[----:B------:R-:W-:-:S05]  /*14ba0*/  LOP3.LUT R3, R2, 0xfffffffe, RZ, 0xc0, !PT ;  /* 0xfffffffe02037812 */ /* 0x000fca00078ec0ff */
[----:B------:R-:W-:Y:S01]  /*14bb0*/  IMAD.IADD R3, R0, 0x1, -R3 ;  /* 0x0000000100037824 */ /* 0x000fe200078e0a03 */
[----:B------:R-:W-:-:S04]  /*14bc0*/  MOV R0, 0x400 ;  /* 0x0000040000007802 */ /* 0x000fc80000000f00 */
[----:B0-----:R-:W-:Y:S02]  /*14bd0*/  LEA R0, R5, R0, 0x18 ;  /* 0x0000000005007211 */ /* 0x001fe400078ec0ff */
[----:B------:R-:W-:-:S04]  /*14be0*/  SHF.L.U32 R3, R3, 0x1f, RZ ;  /* 0x0000001f03037819 */ /* 0x000fc800000006ff */
[----:B------:R-:W0:Y:S02]  /*14bf0*/  SYNCS.PHASECHK.TRANS64.TRYWAIT P0, [R0+URZ+0x22820], R3 ;  /* 0x02282003000075a7 */ /* 0x000e24000800017f */
[----:B0-----:R-:W-:Y:S05]  /*14c00*/  @!P0 BRA `(.L_x_654) ;  /* 0x0000001c00148947 */ /* 0x001fea0003800000 */
.L_x_748:
[----:B------:R-:W-:Y:S05]  /*14c10*/  BSYNC B0 ;  /* 0x0000000000007941 */ /* 0x000fea0003800000 */
.L_x_653:
[----:B------:R-:W-:-:S03]  /*14c20*/  UMOV UR4, 0xffffffff ;  /* 0xffffffff00047882 */ /* 0x000fc60000000000 */
[----:B------:R-:W-:Y:S05]  /*14c30*/  BRA.DIV UR4, `(.L_x_655) ;  /* 0x0000001e041c7947 */ /* 0x000fea000b800000 */
[----:B------:R-:W1:Y:S02]  /*14c40*/  S2R R2, SR_TID.X ;  /* 0x0000000000027919 */ /* 0x000e640000002100 */
[----:B-1----:R-:W-:-:S04]  /*14c50*/  SHF.R.U32.HI R2, RZ, 0x5, R2 ;  /* 0x00000005ff027819 */ /* 0x002fc80000011602 */
[----:B------:R-:W-:-:S05]  /*14c60*/  LOP3.LUT R2, R2, 0x3, RZ, 0xc0, !PT ;  /* 0x0000000302027812 */ /* 0x000fca00078ec0ff */
[----:B------:R1:W3:Y:S02]  /*14c70*/  SHFL.IDX PT, R14, R2, RZ, 0x1f ;  /* 0x00001fff020e7589 */ /* 0x0002e400000e0000 */
.L_x_751:
[----:B---3--:R-:W-:-:S13]  /*14c80*/  ISETP.NE.AND P0, PT, R14, RZ, PT ;  /* 0x000000ff0e00720c */ /* 0x008fda0003f05270 */
[----:B------:R-:W-:Y:S05]  /*14c90*/  @P0 BRA `(.L_x_429) ;  /* 0x0000000000940947 */ /* 0x000fea0003800000 */
[----:B------:R-:W-:-:S03]  /*14ca0*/  UMOV UR4, 0xffffffff ;  /* 0xffffffff00047882 */ /* 0x000fc60000000000 */
[----:B------:R-:W-:Y:S05]  /*14cb0*/  BRA.DIV UR4, `(.L_x_656) ;  /* 0x0000001e04307947 */ /* 0x000fea000b800000 */
[----:B------:R-:W-:-:S13]  /*14cc0*/  ELECT P6, URZ, PT ;  /* 0x00000000003f782f */ /* 0x000fda00038c0000 */
.L_x_754:
[----:B------:R-:W-:Y:S05]  /*14cd0*/  @!P6 BRA `(.L_x_429) ;  /* 0x000000000084e947 */ /* 0x000fea0003800000 */
[----:B------:R-:W-:-:S06]  /*14ce0*/  ULOP3.LUT UR4, UR36, 0x2, URZ, 0xfc, !UPT ;  /* 0x0000000224047892 */ /* 0x000fcc000f8efc3f */
[----:B-1----:R-:W-:-:S05]  /*14cf0*/  IMAD.U32 R2, RZ, RZ, UR4 ;  /* 0x00000004ff027e24 */ /* 0x002fca000f8e00ff */
[----:B------:R-:W-:-:S13]  /*14d00*/  ISETP.NE.AND P2, PT, R2, 0x3, PT ;  /* 0x000000030200780c */ /* 0x000fda0003f45270 */
[----:B------:R-:W-:Y:S05]  /*14d10*/  @!P2 BRA `(.L_x_657) ;  /* 0x000000000004a947 */ /* 0x000fea0003800000 */
[----:B------:R-:W-:Y:S01]  /*14d20*/  BPT.TRAP 0x1 ;  /* 0x000000040000795c */ /* 0x000fe20000300000 */
.L_x_657:
[----:B0-----:R-:W3:Y:S04]  /*14d30*/  LDL R3, [R1] ;  /* 0x0000000001037983 */ /* 0x001ee80000100800 */
[----:B------:R-:W4:Y:S01]  /*14d40*/  LDL.LU R7, [R1+0x8] ;  /* 0x0000080001077983 */ /* 0x000f220000300800 */
[----:B------:R-:W-:-:S05]  /*14d50*/  VIADD R2, R0, 0x22840 ;  /* 0x0002284000027836 */ /* 0x000fca0000000000 */
[C---:B---3--:R-:W-:Y:S01]  /*14d60*/  LEA R6, R3.reuse, R2, 0x3 ;  /* 0x0000000203067211 */ /* 0x048fe200078e18ff */
[----:B------:R-:W-:Y:S01]  /*14d70*/  VIADD R3, R3, 0x1 ;  /* 0x0000000103037836 */ /* 0x000fe20000000000 */
[----:B----4-:R-:W-:-:S04]  /*14d80*/  SHF.L.U32 R5, R7, 0x1f, RZ ;  /* 0x0000001f07057819 */ /* 0x010fc800000006ff */
        /* <DEDUP_REMOVED lines=8> */
.L_x_755:
[----:B------:R-:W1:Y:S02]  /*14e10*/  SYNCS.PHASECHK.TRANS64.TRYWAIT P0, [R7+URZ], R2 ;  /* 0x00000002070075a7 */ /* 0x000e64000800017f */
[----:B-1----:R-:W-:Y:S05]  /*14e20*/  @!P0 BRA `(.L_x_659) ;  /* 0x0000001c00088947 */ /* 0x002fea0003800000 */
.L_x_756:
[----:B------:R-:W-:Y:S05]  /*14e30*/  @!P2 BRA `(.L_x_660) ;  /* 0x000000000004a947 */ /* 0x000fea0003800000 */
[----:B------:R-:W-:Y:S01]  /*14e40*/  BPT.TRAP 0x1 ;  /* 0x000000040000795c */ /* 0x000fe20000300000 */
.L_x_660:
[----:B------:R-:W3:Y:S01]  /*14e50*/  LDL.LU R4, [R1] ;  /* 0x0000000001047983 */ /* 0x000ee20000300800 */
[----:B------:R-:W-:-:S05]  /*14e60*/  VIADD R0, R0, 0x22860 ;  /* 0x0002286000007836 */ /* 0x000fca0000000000 */
[----:B---3--:R-:W-:-:S04]  /*14e70*/  LEA R4, R4, R0, 0x3 ;  /* 0x0000000004047211 */ /* 0x008fc800078e18ff */
[----:B------:R-:W3:Y:S02]  /*14e80*/  SYNCS.PHASECHK.TRANS64.TRYWAIT P0, [R4+URZ], R5 ;  /* 0x00000005040075a7 */ /* 0x000ee4000800017f */
[----:B---3--:R-:W-:Y:S05]  /*14e90*/  @!P0 BRA `(.L_x_661) ;  /* 0x0000001c00008947 */ /* 0x008fea0003800000 */
.L_x_757:
[----:B------:R-:W-:-:S07]  /*14ea0*/  IMAD R3, R3, 0x8, R0 ;  /* 0x0000000803037824 */ /* 0x000fce00078e0200 */
.L_x_662:
[----:B----4-:R4:W0:Y:S02]  /*14eb0*/  SYNCS.PHASECHK.TRANS64.TRYWAIT P0, [R3+URZ], R2 ;  /* 0x00000002030075a7 */ /* 0x010824000800017f */
[----:B0-----:R-:W-:Y:S05]  /*14ec0*/  @!P0 NANOSLEEP.SYNCS 0x989680 ;  /* 0x009896800000895d */ /* 0x001fea0003900000 */
[----:B------:R-:W0:Y:S02]  /*14ed0*/  @!P0 SYNCS.PHASECHK.TRANS64 P0, [R3+URZ], R2 ;  /* 0x00000002030085a7 */ /* 0x000e24000800007f */
[----:B0-----:R-:W-:Y:S05]  /*14ee0*/  @!P0 BRA `(.L_x_662) ;  /* 0xfffffffc00f08947 */ /* 0x001fea000383ffff */
.L_x_429:
[----:B------:R-:W-:Y:S05]  /*14ef0*/  BSYNC B7 ;  /* 0x0000000000077941 */ /* 0x000fea0003800000 */
.L_x_426:
[----:B------:R-:W-:Y:S05]  /*14f00*/  EXIT ;  /* 0x000000000000794d */ /* 0x000fea0003800000 */
.L_x_447:
[----:B0-----:R0:W1:Y:S02]  /*14f10*/  SYNCS.PHASECHK.TRANS64.TRYWAIT P6, [R90+URZ+0x22890], R101 ;  /* 0x022890655a0075a7 */ /* 0x00106400080c017f */
[----:B-1----:R-:W-:Y:S05]  /*14f20*/  @!P6 NANOSLEEP.SYNCS 0x989680 ;  /* 0x009896800000e95d */ /* 0x002fea0003900000 */
[----:B------:R-:W1:Y:S02]  /*14f30*/  @!P6 SYNCS.PHASECHK.TRANS64 P6, [R90+URZ+0x22890], R101 ;  /* 0x022890655a00e5a7 */ /* 0x000e6400080c007f */
[----:B-1----:R-:W-:Y:S05]  /*14f40*/  @!P6 BRA `(.L_x_447) ;  /* 0xfffffffc00f0e947 */ /* 0x002fea000383ffff */
[----:B------:R-:W-:Y:S05]  /*14f50*/  BRA `(.L_x_663) ;  /* 0xfffffed800dc7947 */ /* 0x000fea000383ffff */
.L_x_465:
[----:B0-----:R0:W1:Y:S02]  /*14f60*/  SYNCS.PHASECHK.TRANS64.TRYWAIT P5, [R90+URZ+0x22890], R101 ;  /* 0x022890655a0075a7 */ /* 0x00106400080a017f */
[----:B-1----:R-:W-:Y:S05]  /*14f70*/  @!P5 NANOSLEEP.SYNCS 0x989680 ;  /* 0x009896800000d95d */ /* 0x002fea0003900000 */
[----:B------:R-:W1:Y:S02]  /*14f80*/  @!P5 SYNCS.PHASECHK.TRANS64 P5, [R90+URZ+0x22890], R101 ;  /* 0x022890655a00d5a7 */ /* 0x000e6400080a007f */
[----:B-1----:R-:W-:Y:S05]  /*14f90*/  @!P5 BRA `(.L_x_465) ;  /* 0xfffffffc00f0d947 */ /* 0x002fea000383ffff */
[----:B------:R-:W-:Y:S05]  /*14fa0*/  BRA `(.L_x_664) ;  /* 0xfffffeec00307947 */ /* 0x000fea000383ffff */
.L_x_474:
[----:B0-----:R0:W1:Y:S02]  /*14fb0*/  SYNCS.PHASECHK.TRANS64.TRYWAIT P4, [R90+URZ+0x22890], R101 ;  /* 0x022890655a0075a7 */ /* 0x001064000808017f */
[----:B-1----:R-:W-:Y:S05]  /*14fc0*/  @!P4 NANOSLEEP.SYNCS 0x989680 ;  /* 0x009896800000c95d */ /* 0x002fea0003900000 */
[----:B------:R-:W1:Y:S02]  /*14fd0*/  @!P4 SYNCS.PHASECHK.TRANS64 P4, [R90+URZ+0x22890], R101 ;  /* 0x022890655a00c5a7 */ /* 0x000e64000808007f */
[----:B-1----:R-:W-:Y:S05]  /*14fe0*/  @!P4 BRA `(.L_x_474) ;  /* 0xfffffffc00f0c947 */ /* 0x002fea000383ffff */
[----:B------:R-:W-:Y:S05]  /*14ff0*/  BRA `(.L_x_665) ;  /* 0xfffffefc000c7947 */ /* 0x000fea000383ffff */
.L_x_480:
[----:B-1----:R1:W2:Y:S02]  /*15000*/  SYNCS.PHASECHK.TRANS64.TRYWAIT P3, [R90+URZ+0x228b0], R101 ;  /* 0x0228b0655a0075a7 */ /* 0x0022a4000806017f */
[----:B--2---:R-:W-:Y:S05]  /*15010*/  @!P3 NANOSLEEP.SYNCS 0x989680 ;  /* 0x009896800000b95d */ /* 0x004fea0003900000 */
[----:B------:R-:W2:Y:S02]  /*15020*/  @!P3 SYNCS.PHASECHK.TRANS64 P3, [R90+URZ+0x228b0], R101 ;  /* 0x0228b0655a00b5a7 */ /* 0x000ea4000806007f */
[----:B--2---:R-:W-:Y:S05]  /*15030*/  @!P3 BRA `(.L_x_480) ;  /* 0xfffffffc00f0b947 */ /* 0x004fea000383ffff */
[----:B------:R-:W-:Y:S05]  /*15040*/  BRA `(.L_x_666) ;  /* 0xfffffefc009c7947 */ /* 0x000fea000383ffff */
.L_x_488:
[----:B------:R-:W-:Y:S01]  /*15050*/  BSSY B0, `(.L_x_667) ;  /* 0x0000008000007945 */ /* 0x000fe20003800000 */
[----:B------:R-:W-:Y:S01]  /*15060*/  IMAD.MOV.U32 R13, RZ, RZ, R230 ;  /* 0x000000ffff0d7224 */ /* 0x000fe200078e00e6 */
[----:B------:R-:W-:Y:S01]  /*15070*/  MOV R11, 0x1f ;  /* 0x0000001f000b7802 */ /* 0x000fe20000000f00 */
[----:B------:R-:W-:Y:S02]  /*15080*/  IMAD.MOV.U32 R12, RZ, RZ, RZ ;  /* 0x000000ffff0c7224 */ /* 0x000fe400078e00ff */
[----:B------:R-:W-:-:S07]  /*15090*/  IMAD.MOV.U32 R15, RZ, RZ, -0x1 ;  /* 0xffffffffff0f7424 */ /* 0x000fce00078e00ff */
[----:B-----5:R-:W-:Y:S05]  /*150a0*/  WARPSYNC.COLLECTIVE R15, `(.L_x_668) ;  /* 0x000000000f087348 */ /* 0x020fea0003c00000 */
[----:B------:R0:W1:Y:S02]  /*150b0*/  SHFL.IDX P6, R14, R13, R12, R11 ;  /* 0x0000000c0d0e7389 */ /* 0x00006400000c000b */
[----:B01---5:R-:W-:Y:S01]  /*150c0*/  ENDCOLLECTIVE ;  /* 0x000000000000791b */ /* 0x023fe20003800000 */
.L_x_668:
[----:B------:R-:W-:Y:S05]  /*150d0*/  BSYNC B0 ;  /* 0x0000000000007941 */ /* 0x000fea0003800000 */
.L_x_667:
[----:B------:R-:W-:Y:S05]  /*150e0*/  BRA `(.L_x_669) ;  /* 0xffffff08003c7947 */ /* 0x000fea000383ffff */
.L_x_502:
[----:B------:R-:W-:Y:S01]  /*150f0*/  BSSY B1, `(.L_x_670) ;  /* 0x0000008000017945 */ /* 0x000fe20003800000 */
[----:B------:R-:W-:Y:S01]  /*15100*/  IMAD.MOV.U32 R13, RZ, RZ, R25 ;  /* 0x000000ffff0d7224 */ /* 0x000fe200078e0019 */
[----:B------:R-:W-:Y:S01]  /*15110*/  MOV R11, 0x1c1f ;  /* 0x00001c1f000b7802 */ /* 0x000fe20000000f00 */
[----:B------:R-:W-:Y:S02]  /*15120*/  IMAD.MOV.U32 R12, RZ, RZ, RZ ;  /* 0x000000ffff0c7224 */ /* 0x000fe400078e00ff */
[----:B------:R-:W-:-:S07]  /*15130*/  IMAD.MOV.U32 R15, RZ, RZ, -0x1 ;  /* 0xffffffffff0f7424 */ /* 0x000fce00078e00ff */
[----:B01---5:R-:W-:Y:S05]  /*15140*/  WARPSYNC.COLLECTIVE R15, `(.L_x_671) ;  /* 0x000000000f087348 */ /* 0x023fea0003c00000 */
[----:B------:R2:W3:Y:S02]  /*15150*/  SHFL.IDX P6, R14, R13, R12, R11 ;  /* 0x0000000c0d0e7389 */ /* 0x0004e400000c000b */
[----:B0123-5:R-:W-:Y:S01]  /*15160*/  ENDCOLLECTIVE ;  /* 0x000000000000791b */ /* 0x02ffe20003800000 */
.L_x_671:
[----:B------:R-:W-:Y:S05]  /*15170*/  BSYNC B1 ;  /* 0x0000000000017941 */ /* 0x000fea0003800000 */
.L_x_670:
[----:B------:R-:W-:Y:S05]  /*15180*/  BRA `(.L_x_672) ;  /* 0xffffff1000387947 */ /* 0x000fea000383ffff */
.L_x_503:
        /* <DEDUP_REMOVED lines=8> */
.L_x_674:
[----:B------:R-:W-:Y:S05]  /*15210*/  BSYNC B1 ;  /* 0x0000000000017941 */ /* 0x000fea0003800000 */
.L_x_673:
[----:B------:R-:W-:Y:S05]  /*15220*/  BRA `(.L_x_675) ;  /* 0xffffff1000187947 */ /* 0x000fea000383ffff */
.L_x_504:
        /* <DEDUP_REMOVED lines=8> */
.L_x_677:
[----:B------:R-:W-:Y:S05]  /*152b0*/  BSYNC B1 ;  /* 0x0000000000017941 */ /* 0x000fea0003800000 */
.L_x_676:
[----:B------:R-:W-:Y:S05]  /*152c0*/  BRA `(.L_x_678) ;  /* 0xffffff0c00f87947 */ /* 0x000fea000383ffff */
.L_x_505:
        /* <DEDUP_REMOVED lines=8> */
.L_x_680:
[----:B------:R-:W-:Y:S05]  /*15350*/  BSYNC B1 ;  /* 0x0000000000017941 */ /* 0x000fea0003800000 */
.L_x_679:
[----:B------:R-:W-:Y:S05]  /*15360*/  BRA `(.L_x_681) ;  /* 0xffffff0c00d87947 */ /* 0x000fea000383ffff */
.L_x_507:
[----:B-1----:R1:W2:Y:S02]  /*15370*/  SYNCS.PHASECHK.TRANS64.TRYWAIT P1, [R18+URZ+0x22800], R29 ;  /* 0x0228001d120075a7 */ /* 0x0022a4000802017f */
[----:B--2---:R-:W-:Y:S05]  /*15380*/  @!P1 NANOSLEEP.SYNCS 0x989680 ;  /* 0x009896800000995d */ /* 0x004fea0003900000 */
[----:B------:R-:W2:Y:S02]  /*15390*/  @!P1 SYNCS.PHASECHK.TRANS64 P1, [R18+URZ+0x22800], R29 ;  /* 0x0228001d120095a7 */ /* 0x000ea4000802007f */
[----:B--2---:R-:W-:Y:S05]  /*153a0*/  @!P1 BRA `(.L_x_507) ;  /* 0xfffffffc00f09947 */ /* 0x004fea000383ffff */
[----:B------:R-:W-:Y:S05]  /*153b0*/  BRA `(.L_x_682) ;  /* 0xffffff1000447947 */ /* 0x000fea000383ffff */
.L_x_515:
        /* <DEDUP_REMOVED lines=8> */
.L_x_684:
[----:B------:R-:W-:Y:S05]  /*15440*/  BSYNC B1 ;  /* 0x0000000000017941 */ /* 0x000fea0003800000 */
.L_x_683:
[----:B------:R-:W-:Y:S05]  /*15450*/  BRA `(.L_x_685) ;  /* 0xffffff1c00147947 */ /* 0x000fea000383ffff */
.L_x_516:
        /* <DEDUP_REMOVED lines=8> */
.L_x_687:
[----:B------:R-:W-:Y:S05]  /*154e0*/  BSYNC B1 ;  /* 0x0000000000017941 */ /* 0x000fea0003800000 */
.L_x_686:
[----:B------:R-:W-:Y:S05]  /*154f0*/  BRA `(.L_x_688) ;  /* 0xffffff1800f87947 */ /* 0x000fea000383ffff */
.L_x_517:
        /* <DEDUP_REMOVED lines=8> */
.L_x_690:
[----:B------:R-:W-:Y:S05]  /*15580*/  BSYNC B1 ;  /* 0x0000000000017941 */ /* 0x000fea0003800000 */
.L_x_689:
[----:B------:R-:W-:Y:S05]  /*15590*/  BRA `(.L_x_691) ;  /* 0xffffff1800dc7947 */ /* 0x000fea000383ffff */
.L_x_518:
        /* <DEDUP_REMOVED lines=8> */
.L_x_693:
[----:B------:R-:W-:Y:S05]  /*15620*/  BSYNC B1 ;  /* 0x0000000000017941 */ /* 0x000fea0003800000 */
.L_x_692:
[----:B------:R-:W-:Y:S05]  /*15630*/  BRA `(.L_x_694) ;  /* 0xffffff1800c07947 */ /* 0x000fea000383ffff */
.L_x_520:
[----:B-1----:R1:W2:Y:S02]  /*15640*/  SYNCS.PHASECHK.TRANS64.TRYWAIT P1, [R18+URZ+0x22800], R3 ;  /* 0x02280003120075a7 */ /* 0x0022a4000802017f */
[----:B--2---:R-:W-:Y:S05]  /*15650*/  @!P1 NANOSLEEP.SYNCS 0x989680 ;  /* 0x009896800000995d */ /* 0x004fea0003900000 */
[----:B------:R-:W2:Y:S02]  /*15660*/  @!P1 SYNCS.PHASECHK.TRANS64 P1, [R18+URZ+0x22800], R3 ;  /* 0x02280003120095a7 */ /* 0x000ea4000802007f */
[----:B--2---:R-:W-:Y:S05]  /*15670*/  @!P1 BRA `(.L_x_520) ;  /* 0xfffffffc00f09947 */ /* 0x004fea000383ffff */
[----:B------:R-:W-:Y:S05]  /*15680*/  BRA `(.L_x_695) ;  /* 0xffffff1c00247947 */ /* 0x000fea000383ffff */
.L_x_526:
[----:B--2---:R2:W3:Y:S02]  /*15690*/  SYNCS.PHASECHK.TRANS64.TRYWAIT P1, [R3+URZ+0x22830], R72 ;  /* 0x02283048030075a7 */ /* 0x0044e4000802017f */
[----:B---3--:R-:W-:Y:S05]  /*156a0*/  @!P1 NANOSLEEP.SYNCS 0x989680 ;  /* 0x009896800000995d */ /* 0x008fea0003900000 */
[----:B------:R-:W3:Y:S02]  /*156b0*/  @!P1 SYNCS.PHASECHK.TRANS64 P1, [R3+URZ+0x22830], R72 ;  /* 0x02283048030095a7 */ /* 0x000ee4000802007f */
[----:B---3--:R-:W-:Y:S05]  /*156c0*/  @!P1 BRA `(.L_x_526) ;  /* 0xfffffffc00f09947 */ /* 0x008fea000383ffff */
[----:B------:R-:W-:Y:S05]  /*156d0*/  BRA `(.L_x_525) ;  /* 0xffffff28003c7947 */ /* 0x000fea000383ffff */
.L_x_531:
[----:B-1----:R1:W2:Y:S02]  /*156e0*/  SYNCS.PHASECHK.TRANS64.TRYWAIT P2, [R3+URZ+0x22850], R72 ;  /* 0x02285048030075a7 */ /* 0x0022a4000804017f */
[----:B--2---:R-:W-:Y:S05]  /*156f0*/  @!P2 NANOSLEEP.SYNCS 0x989680 ;  /* 0x009896800000a95d */ /* 0x004fea0003900000 */
[----:B------:R-:W2:Y:S02]  /*15700*/  @!P2 SYNCS.PHASECHK.TRANS64 P2, [R3+URZ+0x22850], R72 ;  /* 0x022850480300a5a7 */ /* 0x000ea4000804007f */
[----:B--2---:R-:W-:Y:S05]  /*15710*/  @!P2 BRA `(.L_x_531) ;  /* 0xfffffffc00f0a947 */ /* 0x004fea000383ffff */
[----:B------:R-:W-:Y:S05]  /*15720*/  BRA `(.L_x_530) ;  /* 0xffffff4400607947 */ /* 0x000fea000383ffff */
.L_x_536:
[----:B-1----:R1:W2:Y:S02]  /*15730*/  SYNCS.PHASECHK.TRANS64.TRYWAIT P3, [R12+URZ+0x22830], R15 ;  /* 0x0228300f0c0075a7 */ /* 0x0022a4000806017f */
[----:B--2---:R-:W-:Y:S05]  /*15740*/  @!P3 NANOSLEEP.SYNCS 0x989680 ;  /* 0x009896800000b95d */ /* 0x004fea0003900000 */
[----:B------:R-:W2:Y:S02]  /*15750*/  @!P3 SYNCS.PHASECHK.TRANS64 P3, [R12+URZ+0x22830], R15 ;  /* 0x0228300f0c00b5a7 */ /* 0x000ea4000806007f */
[----:B--2---:R-:W-:Y:S05]  /*15760*/  @!P3 BRA `(.L_x_536) ;  /* 0xfffffffc00f0b947 */ /* 0x004fea000383ffff */
[----:B------:R-:W-:Y:S05]  /*15770*/  BRA `(.L_x_535) ;  /* 0xffffff4800a07947 */ /* 0x000fea000383ffff */
.L_x_541:
[----:B-1----:R1:W2:Y:S02]  /*15780*/  SYNCS.PHASECHK.TRANS64.TRYWAIT P3, [R12+URZ+0x22850], R15 ;  /* 0x0228500f0c0075a7 */ /* 0x0022a4000806017f */
[----:B--2---:R-:W-:Y:S05]  /*15790*/  @!P3 NANOSLEEP.SYNCS 0x989680 ;  /* 0x009896800000b95d */ /* 0x004fea0003900000 */
[----:B------:R-:W2:Y:S02]  /*157a0*/  @!P3 SYNCS.PHASECHK.TRANS64 P3, [R12+URZ+0x22850], R15 ;  /* 0x0228500f0c00b5a7 */ /* 0x000ea4000806007f */
[----:B--2---:R-:W-:Y:S05]  /*157b0*/  @!P3 BRA `(.L_x_541) ;  /* 0xfffffffc00f0b947 */ /* 0x004fea000383ffff */
[----:B------:R-:W-:Y:S05]  /*157c0*/  BRA `(.L_x_540) ;  /* 0xffffff68007c7947 */ /* 0x000fea000383ffff */
.L_x_574:
[----:B------:R-:W0:Y:S01]  /*157d0*/  S2R R11, SR_TID.X ;  /* 0x00000000000b7919 */ /* 0x000e220000002100 */
[----:B------:R-:W-:Y:S01]  /*157e0*/  BSSY B1, `(.L_x_696) ;  /* 0x000000a000017945 */ /* 0x000fe20003800000 */
[----:B------:R-:W-:Y:S02]  /*157f0*/  IMAD.MOV.U32 R12, RZ, RZ, RZ ;  /* 0x000000ffff0c7224 */ /* 0x000fe400078e00ff */
[----:B------:R-:W-:Y:S01]  /*15800*/  IMAD.MOV.U32 R15, RZ, RZ, -0x1 ;  /* 0xffffffffff0f7424 */ /* 0x000fe200078e00ff */
[----:B0-----:R-:W-:-:S04]  /*15810*/  SHF.R.U32.HI R11, RZ, 0x5, R11 ;  /* 0x00000005ff0b7819 */ /* 0x001fc8000001160b */
[----:B------:R-:W-:-:S05]  /*15820*/  LOP3.LUT R11, R11, 0x3, RZ, 0xc0, !PT ;  /* 0x000000030b0b7812 */ /* 0x000fca00078ec0ff */
[----:B------:R-:W-:Y:S01]  /*15830*/  IMAD.MOV.U32 R13, RZ, RZ, R11 ;  /* 0x000000ffff0d7224 */ /* 0x000fe200078e000b */
[----:B------:R-:W-:-:S07]  /*15840*/  MOV R11, 0x1f ;  /* 0x0000001f000b7802 */ /* 0x000fce0000000f00 */
[----:B-----5:R-:W-:Y:S05]  /*15850*/  WARPSYNC.COLLECTIVE R15, `(.L_x_697) ;  /* 0x000000000f087348 */ /* 0x020fea0003c00000 */
[----:B------:R0:W1:Y:S02]  /*15860*/  SHFL.IDX P6, R14, R13, R12, R11 ;  /* 0x0000000c0d0e7389 */ /* 0x00006400000c000b */
[----:B01---5:R-:W-:Y:S01]  /*15870*/  ENDCOLLECTIVE ;  /* 0x000000000000791b */ /* 0x023fe20003800000 */
.L_x_697:
[----:B------:R-:W-:Y:S05]  /*15880*/  BSYNC B1 ;  /* 0x0000000000017941 */ /* 0x000fea0003800000 */
.L_x_696:
[----:B------:R-:W-:Y:S05]  /*15890*/  BRA `(.L_x_698) ;  /* 0xffffffb000507947 */ /* 0x000fea000383ffff */
.L_x_575:
[----:B------:R-:W-:Y:S01]  /*158a0*/  BSSY B1, `(.L_x_699) ;  /* 0x0000006000017945 */ /* 0x000fe20003800000 */
[----:B------:R-:W-:-:S07]  /*158b0*/  IMAD.MOV.U32 R15, RZ, RZ, -0x1 ;  /* 0xffffffffff0f7424 */ /* 0x000fce00078e00ff */
[----:B-----5:R-:W-:Y:S05]  /*158c0*/  WARPSYNC.COLLECTIVE R15, `(.L_x_700) ;  /* 0x000000000f0c7348 */ /* 0x020fea0003c00000 */
[----:B------:R-:W-:Y:S02]  /*158d0*/  ELECT P6, UR62, PT ;  /* 0x00000000003e782f */ /* 0x000fe400038c0000 */
[----:B------:R-:W-:Y:S01]  /*158e0*/  MOV R14, UR62 ;  /* 0x0000003e000e7c02 */ /* 0x000fe20008000f00 */
[----:B-----5:R-:W-:Y:S10]  /*158f0*/  ENDCOLLECTIVE ;  /* 0x000000000000791b */ /* 0x020ff40003800000 */
.L_x_700:
[----:B------:R-:W-:Y:S05]  /*15900*/  BSYNC B1 ;  /* 0x0000000000017941 */ /* 0x000fea0003800000 */
.L_x_699:
[----:B------:R-:W-:Y:S05]  /*15910*/  BRA `(.L_x_701) ;  /* 0xffffffb0003c7947 */ /* 0x000fea000383ffff */
.L_x_577:
[----:B0-----:R0:W1:Y:S02]  /*15920*/  SYNCS.PHASECHK.TRANS64.TRYWAIT P0, [R5+URZ+0x22820], R6 ;  /* 0x02282006050075a7 */ /* 0x001064000800017f */
[----:B-1----:R-:W-:Y:S05]  /*15930*/  @!P0 NANOSLEEP.SYNCS 0x989680 ;  /* 0x009896800000895d */ /* 0x002fea0003900000 */
[----:B------:R-:W1:Y:S02]  /*15940*/  @!P0 SYNCS.PHASECHK.TRANS64 P0, [R5+URZ+0x22820], R6 ;  /* 0x02282006050085a7 */ /* 0x000e64000800007f */
[----:B-1----:R-:W-:Y:S05]  /*15950*/  @!P0 BRA `(.L_x_577) ;  /* 0xfffffffc00f08947 */ /* 0x002fea000383ffff */
[----:B------:R-:W-:Y:S05]  /*15960*/  BRA `(.L_x_702) ;  /* 0xffffffb000587947 */ /* 0x000fea000383ffff */
.L_x_580:
[----:B0-----:R0:W1:Y:S02]  /*15970*/  SYNCS.PHASECHK.TRANS64.TRYWAIT P0, [R6+URZ+0x228a0], R9 ;  /* 0x0228a009060075a7 */ /* 0x001064000800017f */
[----:B-1----:R-:W-:Y:S05]  /*15980*/  @!P0 NANOSLEEP.SYNCS 0x989680 ;  /* 0x009896800000895d */ /* 0x002fea0003900000 */
[----:B------:R-:W1:Y:S02]  /*15990*/  @!P0 SYNCS.PHASECHK.TRANS64 P0, [R6+URZ+0x228a0], R9 ;  /* 0x0228a009060085a7 */ /* 0x000e64000800007f */
[----:B-1----:R-:W-:Y:S05]  /*159a0*/  @!P0 BRA `(.L_x_580) ;  /* 0xfffffffc00f08947 */ /* 0x002fea000383ffff */
[----:B------:R-:W-:Y:S05]  /*159b0*/  BRA `(.L_x_703) ;  /* 0xffffffb000687947 */ /* 0x000fea000383ffff */
.L_x_582:
[----:B-1----:R1:W2:Y:S02]  /*159c0*/  SYNCS.PHASECHK.TRANS64.TRYWAIT P0, [R6+URZ+0x228c0], R9 ;  /* 0x0228c009060075a7 */ /* 0x0022a4000800017f */
[----:B--2---:R-:W-:Y:S05]  /*159d0*/  @!P0 NANOSLEEP.SYNCS 0x989680 ;  /* 0x009896800000895d */ /* 0x004fea0003900000 */
[----:B------:R-:W2:Y:S02]  /*159e0*/  @!P0 SYNCS.PHASECHK.TRANS64 P0, [R6+URZ+0x228c0], R9 ;  /* 0x0228c009060085a7 */ /* 0x000ea4000800007f */
[----:B--2---:R-:W-:Y:S05]  /*159f0*/  @!P0 BRA `(.L_x_582) ;  /* 0xfffffffc00f08947 */ /* 0x004fea000383ffff */
[----:B------:R-:W-:Y:S05]  /*15a00*/  BRA `(.L_x_704) ;  /* 0xffffffb000cc7947 */ /* 0x000fea000383ffff */
.L_x_586:
[----:B0-----:R0:W1:Y:S02]  /*15a10*/  SYNCS.PHASECHK.TRANS64.TRYWAIT P0, [R7+URZ+0x228a0], R8 ;  /* 0x0228a008070075a7 */ /* 0x001064000800017f */
[----:B-1----:R-:W-:Y:S05]  /*15a20*/  @!P0 NANOSLEEP.SYNCS 0x989680 ;  /* 0x009896800000895d */ /* 0x002fea0003900000 */
[----:B------:R-:W1:Y:S02]  /*15a30*/  @!P0 SYNCS.PHASECHK.TRANS64 P0, [R7+URZ+0x228a0], R8 ;  /* 0x0228a008070085a7 */ /* 0x000e64000800007f */
[----:B-1----:R-:W-:Y:S05]  /*15a40*/  @!P0 BRA `(.L_x_586) ;  /* 0xfffffffc00f08947 */ /* 0x002fea000383ffff */
[----:B------:R-:W-:Y:S05]  /*15a50*/  BRA `(.L_x_705) ;  /* 0xffffffb400bc7947 */ /* 0x000fea000383ffff */
.L_x_588:
[----:B-1----:R1:W2:Y:S02]  /*15a60*/  SYNCS.PHASECHK.TRANS64.TRYWAIT P1, [R7+URZ+0x228c0], R8 ;  /* 0x0228c008070075a7 */ /* 0x0022a4000802017f */
[----:B--2---:R-:W-:Y:S05]  /*15a70*/  @!P1 NANOSLEEP.SYNCS 0x989680 ;  /* 0x009896800000995d */ /* 0x004fea0003900000 */
[----:B------:R-:W2:Y:S02]  /*15a80*/  @!P1 SYNCS.PHASECHK.TRANS64 P1, [R7+URZ+0x228c0], R8 ;  /* 0x0228c008070095a7 */ /* 0x000ea4000802007f */
[----:B--2---:R-:W-:Y:S05]  /*15a90*/  @!P1 BRA `(.L_x_588) ;  /* 0xfffffffc00f09947 */ /* 0x004fea000383ffff */
[----:B------:R-:W-:Y:S05]  /*15aa0*/  BRA `(.L_x_706) ;  /* 0xffffffb800187947 */ /* 0x000fea000383ffff */
.L_x_598:
[----:B------:R-:W0:Y:S01]  /*15ab0*/  S2R R3, SR_TID.X ;  /* 0x0000000000037919 */ /* 0x000e220000002100 */
[----:B------:R-:W-:Y:S01]  /*15ac0*/  BSSY B0, `(.L_x_707) ;  /* 0x000000a000007945 */ /* 0x000fe20003800000 */
[----:B------:R-:W-:Y:S01]  /*15ad0*/  MOV R12, RZ ;  /* 0x000000ff000c7202 */ /* 0x000fe20000000f00 */
[----:B------:R-:W-:Y:S02]  /*15ae0*/  IMAD.MOV.U32 R11, RZ, RZ, 0x1f ;  /* 0x0000001fff0b7424 */ /* 0x000fe400078e00ff */
[----:B------:R-:W-:Y:S01]  /*15af0*/  IMAD.MOV.U32 R15, RZ, RZ, -0x1 ;  /* 0xffffffffff0f7424 */ /* 0x000fe200078e00ff */
[----:B0-----:R-:W-:-:S04]  /*15b00*/  SHF.R.U32.HI R3, RZ, 0x5, R3 ;  /* 0x00000005ff037819 */ /* 0x001fc80000011603 */
[----:B------:R-:W-:-:S05]  /*15b10*/  LOP3.LUT R3, R3, 0x3, RZ, 0xc0, !PT ;  /* 0x0000000303037812 */ /* 0x000fca00078ec0ff */
[----:B------:R-:W-:-:S07]  /*15b20*/  IMAD.MOV.U32 R13, RZ, RZ, R3 ;  /* 0x000000ffff0d7224 */ /* 0x000fce00078e0003 */
[----:B-1----:R-:W-:Y:S05]  /*15b30*/  WARPSYNC.COLLECTIVE R15, `(.L_x_708) ;  /* 0x000000000f087348 */ /* 0x002fea0003c00000 */
[----:B------:R0:W2:Y:S02]  /*15b40*/  SHFL.IDX P6, R14, R13, R12, R11 ;  /* 0x0000000c0d0e7389 */ /* 0x0000a400000c000b */
[----:B012---:R-:W-:Y:S01]  /*15b50*/  ENDCOLLECTIVE ;  /* 0x000000000000791b */ /* 0x007fe20003800000 */
.L_x_708:
[----:B------:R-:W-:Y:S05]  /*15b60*/  BSYNC B0 ;  /* 0x0000000000007941 */ /* 0x000fea0003800000 */
.L_x_707:
[----:B------:R-:W-:Y:S05]  /*15b70*/  BRA `(.L_x_709) ;  /* 0xffffffc000c47947 */ /* 0x000fea000383ffff */
.L_x_599:
[----:B------:R-:W-:Y:S01]  /*15b80*/  BSSY B0, `(.L_x_710) ;  /* 0x0000006000007945 */ /* 0x000fe20003800000 */
[----:B------:R-:W-:-:S07]  /*15b90*/  IMAD.MOV.U32 R15, RZ, RZ, -0x1 ;  /* 0xffffffffff0f7424 */ /* 0x000fce00078e00ff */
[----:B------:R-:W-:Y:S05]  /*15ba0*/  WARPSYNC.COLLECTIVE R15, `(.L_x_711) ;  /* 0x000000000f0c7348 */ /* 0x000fea0003c00000 */
[----:B------:R-:W-:Y:S02]  /*15bb0*/  ELECT P6, UR62, PT ;  /* 0x00000000003e782f */ /* 0x000fe400038c0000 */
[----:B------:R-:W-:Y:S01]  /*15bc0*/  MOV R14, UR62 ;  /* 0x0000003e000e7c02 */ /* 0x000fe20008000f00 */
[----:B------:R-:W-:Y:S10]  /*15bd0*/  ENDCOLLECTIVE ;  /* 0x000000000000791b */ /* 0x000ff40003800000 */
.L_x_711:
[----:B------:R-:W-:Y:S05]  /*15be0*/  BSYNC B0 ;  /* 0x0000000000007941 */ /* 0x000fea0003800000 */
.L_x_710:
[----:B------:R-:W-:Y:S05]  /*15bf0*/  BRA `(.L_x_712) ;  /* 0xffffffc000bc7947 */ /* 0x000fea000383ffff */
.L_x_602:
[----:B0-----:R0:W1:Y:S02]  /*15c00*/  SYNCS.PHASECHK.TRANS64.TRYWAIT P0, [R5+URZ+0x22840], R7 ;  /* 0x02284007050075a7 */ /* 0x001064000800017f */
[----:B-1----:R-:W-:Y:S05]  /*15c10*/  @!P0 NANOSLEEP.SYNCS 0x989680 ;  /* 0x009896800000895d */ /* 0x002fea0003900000 */
[----:B------:R-:W1:Y:S02]  /*15c20*/  @!P0 SYNCS.PHASECHK.TRANS64 P0, [R5+URZ+0x22840], R7 ;  /* 0x02284007050085a7 */ /* 0x000e64000800007f */
[----:B-1----:R-:W-:Y:S05]  /*15c30*/  @!P0 BRA `(.L_x_602) ;  /* 0xfffffffc00f08947 */ /* 0x002fea000383ffff */
[----:B------:R-:W-:Y:S05]  /*15c40*/  BRA `(.L_x_713) ;  /* 0xffffffc4002c7947 */ /* 0x000fea000383ffff */
.L_x_605:
        /* <DEDUP_REMOVED lines=8> */
.L_x_608:
[----:B0-----:R0:W1:Y:S02]  /*15cd0*/  SYNCS.PHASECHK.TRANS64.TRYWAIT P0, [R2+URZ+0x22860], R5 ;  /* 0x02286005020075a7 */ /* 0x001064000800017f */
[----:B-1----:R-:W-:Y:S05]  /*15ce0*/  @!P0 NANOSLEEP.SYNCS 0x989680 ;  /* 0x009896800000895d */ /* 0x002fea0003900000 */
[----:B------:R-:W1:Y:S02]  /*15cf0*/  @!P0 SYNCS.PHASECHK.TRANS64 P0, [R2+URZ+0x22860], R5 ;  /* 0x02286005020085a7 */ /* 0x000e64000800007f */
[----:B-1----:R-:W-:Y:S05]  /*15d00*/  @!P0 BRA `(.L_x_608) ;  /* 0xfffffffc00f08947 */ /* 0x002fea000383ffff */
[----:B------:R-:W-:Y:S05]  /*15d10*/  BRA `(.L_x_715) ;  /* 0xffffffc800287947 */ /* 0x000fea000383ffff */
.L_x_617:
[----:B--2---:R2:W3:Y:S02]  /*15d20*/  SYNCS.PHASECHK.TRANS64.TRYWAIT P0, [R2+URZ+0x22840], R7 ;  /* 0x02284007020075a7 */ /* 0x0044e4000800017f */
[----:B---3--:R-:W-:Y:S05]  /*15d30*/  @!P0 NANOSLEEP.SYNCS 0x989680 ;  /* 0x009896800000895d */ /* 0x008fea0003900000 */
[----:B------:R-:W3:Y:S02]  /*15d40*/  @!P0 SYNCS.PHASECHK.TRANS64 P0, [R2+URZ+0x22840], R7 ;  /* 0x02284007020085a7 */ /* 0x000ee4000800007f */
[----:B---3--:R-:W-:Y:S05]  /*15d50*/  @!P0 BRA `(.L_x_617) ;  /* 0xfffffffc00f08947 */ /* 0x008fea000383ffff */
[----:B------:R-:W-:Y:S05]  /*15d60*/  BRA `(.L_x_716) ;  /* 0xffffffcc00b07947 */ /* 0x000fea000383ffff */
.L_x_619:
[----:B0-----:R0:W3:Y:S02]  /*15d70*/  SYNCS.PHASECHK.TRANS64.TRYWAIT P0, [R2+URZ+0x22860], R7 ;  /* 0x02286007020075a7 */ /* 0x0010e4000800017f */
[----:B---3--:R-:W-:Y:S05]  /*15d80*/  @!P0 NANOSLEEP.SYNCS 0x989680 ;  /* 0x009896800000895d */ /* 0x008fea0003900000 */
[----:B------:R-:W3:Y:S02]  /*15d90*/  @!P0 SYNCS.PHASECHK.TRANS64 P0, [R2+URZ+0x22860], R7 ;  /* 0x02286007020085a7 */ /* 0x000ee4000800007f */
[----:B---3--:R-:W-:Y:S05]  /*15da0*/  @!P0 BRA `(.L_x_619) ;  /* 0xfffffffc00f08947 */ /* 0x008fea000383ffff */
[----:B------:R-:W-:Y:S05]  /*15db0*/  BRA `(.L_x_717) ;  /* 0xffffffd000207947 */ /* 0x000fea000383ffff */
.L_x_624:
[----:B--2---:R2:W3:Y:S02]  /*15dc0*/  SYNCS.PHASECHK.TRANS64.TRYWAIT P0, [R3+URZ+0x22840], R7 ;  /* 0x02284007030075a7 */ /* 0x0044e4000800017f */
[----:B---3--:R-:W-:Y:S05]  /*15dd0*/  @!P0 NANOSLEEP.SYNCS 0x989680 ;  /* 0x009896800000895d */ /* 0x008fea0003900000 */
[----:B------:R-:W3:Y:S02]  /*15de0*/  @!P0 SYNCS.PHASECHK.TRANS64 P0, [R3+URZ+0x22840], R7 ;  /* 0x02284007030085a7 */ /* 0x000ee4000800007f */
[----:B---3--:R-:W-:Y:S05]  /*15df0*/  @!P0 BRA `(.L_x_624) ;  /* 0xfffffffc00f08947 */ /* 0x008fea000383ffff */
[----:B------:R-:W-:Y:S05]  /*15e00*/  BRA `(.L_x_718) ;  /* 0xffffffd4006c7947 */ /* 0x000fea000383ffff */
.L_x_626:
[----:B0-----:R0:W3:Y:S02]  /*15e10*/  SYNCS.PHASECHK.TRANS64.TRYWAIT P1, [R3+URZ+0x22860], R7 ;  /* 0x02286007030075a7 */ /* 0x0010e4000802017f */
[----:B---3--:R-:W-:Y:S05]  /*15e20*/  @!P1 NANOSLEEP.SYNCS 0x989680 ;  /* 0x009896800000995d */ /* 0x008fea0003900000 */
[----:B------:R-:W3:Y:S02]  /*15e30*/  @!P1 SYNCS.PHASECHK.TRANS64 P1, [R3+URZ+0x22860], R7 ;  /* 0x02286007030095a7 */ /* 0x000ee4000802007f */
[----:B---3--:R-:W-:Y:S05]  /*15e40*/  @!P1 BRA `(.L_x_626) ;  /* 0xfffffffc00f09947 */ /* 0x008fea000383ffff */
[----:B------:R-:W-:Y:S05]  /*15e50*/  BRA `(.L_x_719) ;  /* 0xffffffd400d87947 */ /* 0x000fea000383ffff */
.L_x_631:
[----:B---3--:R3:W4:Y:S02]  /*15e60*/  SYNCS.PHASECHK.TRANS64.TRYWAIT P0, [R3+URZ+0x22840], R7 ;  /* 0x02284007030075a7 */ /* 0x008724000800017f */
[----:B----4-:R-:W-:Y:S05]  /*15e70*/  @!P0 NANOSLEEP.SYNCS 0x989680 ;  /* 0x009896800000895d */ /* 0x010fea0003900000 */
[----:B------:R-:W4:Y:S02]  /*15e80*/  @!P0 SYNCS.PHASECHK.TRANS64 P0, [R3+URZ+0x22840], R7 ;  /* 0x02284007030085a7 */ /* 0x000f24000800007f */
[----:B----4-:R-:W-:Y:S05]  /*15e90*/  @!P0 BRA `(.L_x_631) ;  /* 0xfffffffc00f08947 */ /* 0x010fea000383ffff */
[----:B------:R-:W-:Y:S05]  /*15ea0*/  BRA `(.L_x_720) ;  /* 0xffffffdc00047947 */ /* 0x000fea000383ffff */
.L_x_633:
[----:B0-----:R0:W2:Y:S02]  /*15eb0*/  SYNCS.PHASECHK.TRANS64.TRYWAIT P1, [R3+URZ+0x22860], R7 ;  /* 0x02286007030075a7 */ /* 0x0010a4000802017f */
[----:B--2---:R-:W-:Y:S05]  /*15ec0*/  @!P1 NANOSLEEP.SYNCS 0x989680 ;  /* 0x009896800000995d */ /* 0x004fea0003900000 */
[----:B------:R-:W2:Y:S02]  /*15ed0*/  @!P1 SYNCS.PHASECHK.TRANS64 P1, [R3+URZ+0x22860], R7 ;  /* 0x02286007030095a7 */ /* 0x000ea4000802007f */
[----:B--2---:R-:W-:Y:S05]  /*15ee0*/  @!P1 BRA `(.L_x_633) ;  /* 0xfffffffc00f09947 */ /* 0x004fea000383ffff */
[----:B------:R-:W-:Y:S05]  /*15ef0*/  BRA `(.L_x_721) ;  /* 0xffffffdc00747947 */ /* 0x000fea000383ffff */
.L_x_638:
[----:B------:R-:W-:Y:S01]  /*15f00*/  BSSY B0, `(.L_x_722) ;  /* 0x0000008000007945 */ /* 0x000fe20003800000 */
[----:B0-----:R-:W-:Y:S01]  /*15f10*/  MOV R13, R16 ;  /* 0x00000010000d7202 */ /* 0x001fe20000000f00 */
[----:B------:R-:W-:Y:S02]  /*15f20*/  IMAD.MOV.U32 R12, RZ, RZ, RZ ;  /* 0x000000ffff0c7224 */ /* 0x000fe400078e00ff */
[----:B--2---:R-:W-:Y:S02]  /*15f30*/  IMAD.MOV.U32 R11, RZ, RZ, 0x1f ;  /* 0x0000001fff0b7424 */ /* 0x004fe400078e00ff */
[----:B------:R-:W-:-:S07]  /*15f40*/  IMAD.MOV.U32 R15, RZ, RZ, -0x1 ;  /* 0xffffffffff0f7424 */ /* 0x000fce00078e00ff */
[----:B-1-3--:R-:W-:Y:S05]  /*15f50*/  WARPSYNC.COLLECTIVE R15, `(.L_x_723) ;  /* 0x000000000f087348 */ /* 0x00afea0003c00000 */
[----:B------:R0:W2:Y:S02]  /*15f60*/  SHFL.IDX P6, R14, R13, R12, R11 ;  /* 0x0000000c0d0e7389 */ /* 0x0000a400000c000b */
[----:B0123--:R-:W-:Y:S01]  /*15f70*/  ENDCOLLECTIVE ;  /* 0x000000000000791b */ /* 0x00ffe20003800000 */
.L_x_723:
[----:B------:R-:W-:Y:S05]  /*15f80*/  BSYNC B0 ;  /* 0x0000000000007941 */ /* 0x000fea0003800000 */
.L_x_722:
[----:B------:R-:W-:Y:S01]  /*15f90*/  IMAD.MOV.U32 R13, RZ, RZ, R16 ;  /* 0x000000ffff0d7224 */ /* 0x000fe200078e0010 */
[----:B------:R-:W-:Y:S01]  /*15fa0*/  MOV R15, 0xffffffff ;  /* 0xffffffff000f7802 */ /* 0x000fe20000000f00 */
[----:B------:R-:W-:Y:S01]  /*15fb0*/  IMAD.MOV.U32 R12, RZ, RZ, 0x1 ;  /* 0x00000001ff0c7424 */ /* 0x000fe200078e00ff */
[----:B------:R-:W-:Y:S01]  /*15fc0*/  MOV R4, R14 ;  /* 0x0000000e00047202 */ /* 0x000fe20000000f00 */
[----:B------:R-:W-:-:S07]  /*15fd0*/  IMAD.MOV.U32 R11, RZ, RZ, 0x1f ;  /* 0x0000001fff0b7424 */ /* 0x000fce00078e00ff */
[----:B------:R-:W-:Y:S05]  /*15fe0*/  WARPSYNC.COLLECTIVE R15, `(.L_x_724) ;  /* 0x000000000f087348 */ /* 0x000fea0003c00000 */
[----:B------:R0:W1:Y:S02]  /*15ff0*/  SHFL.IDX P6, R14, R13, R12, R11 ;  /* 0x0000000c0d0e7389 */ /* 0x00006400000c000b */
[----:B01----:R-:W-:Y:S01]  /*16000*/  ENDCOLLECTIVE ;  /* 0x000000000000791b */ /* 0x003fe20003800000 */
.L_x_724:
[----:B------:R-:W-:Y:S01]  /*16010*/  IMAD.MOV.U32 R6, RZ, RZ, R14 ;  /* 0x000000ffff067224 */ /* 0x000fe200078e000e */
[----:B------:R-:W-:Y:S06]  /*16020*/  BRA `(.L_x_725) ;  /* 0xffffffe000647947 */ /* 0x000fec000383ffff */
.L_x_641:
[----:B------:R-:W-:Y:S01]  /*16030*/  BSSY B0, `(.L_x_726) ;  /* 0x0000008000007945 */ /* 0x000fe20003800000 */
[----:B-----5:R-:W-:Y:S01]  /*16040*/  IMAD.MOV.U32 R13, RZ, RZ, R17 ;  /* 0x000000ffff0d7224 */ /* 0x020fe200078e0011 */
[----:B--2---:R-:W-:Y:S01]  /*16050*/  MOV R11, RZ ;  /* 0x000000ff000b7202 */ /* 0x004fe20000000f00 */
[----:B------:R-:W-:Y:S02]  /*16060*/  IMAD.MOV.U32 R12, RZ, RZ, 0x1 ;  /* 0x00000001ff0c7424 */ /* 0x000fe400078e00ff */
[----:B------:R-:W-:-:S07]  /*16070*/  IMAD.MOV.U32 R15, RZ, RZ, -0x1 ;  /* 0xffffffffff0f7424 */ /* 0x000fce00078e00ff */
[----:B01-34-:R-:W-:Y:S05]  /*16080*/  WARPSYNC.COLLECTIVE R15, `(.L_x_727) ;  /* 0x000000000f087348 */ /* 0x01bfea0003c00000 */
[----:B------:R2:W0:Y:S02]  /*16090*/  SHFL.UP P6, R14, R13, R12, R11 ;  /* 0x0400000c0d0e7389 */ /* 0x00042400000c000b */
[----:B01234-:R-:W-:Y:S01]  /*160a0*/  ENDCOLLECTIVE ;  /* 0x000000000000791b */ /* 0x01ffe20003800000 */
.L_x_727:
[----:B------:R-:W-:Y:S05]  /*160b0*/  BSYNC B0 ;  /* 0x0000000000007941 */ /* 0x000fea0003800000 */
.L_x_726:
[----:B------:R-:W-:Y:S01]  /*160c0*/  ISETP.NE.AND P0, PT, R8, RZ, PT ;  /* 0x000000ff0800720c */ /* 0x000fe20003f05270 */
[----:B------:R-:W-:Y:S01]  /*160d0*/  IMAD.MOV.U32 R12, RZ, RZ, 0x2 ;  /* 0x00000002ff0c7424 */ /* 0x000fe200078e00ff */
[----:B------:R-:W-:Y:S01]  /*160e0*/  MOV R11, RZ ;  /* 0x000000ff000b7202 */ /* 0x000fe20000000f00 */
[----:B------:R-:W-:Y:S01]  /*160f0*/  IMAD.MOV.U32 R15, RZ, RZ, -0x1 ;  /* 0xffffffffff0f7424 */ /* 0x000fe200078e00ff */
[----:B------:R-:W-:Y:S02]  /*16100*/  SEL R14, R14, RZ, P0 ;  /* 0x000000ff0e0e7207 */ /* 0x000fe40000000000 */
[----:B------:R-:W-:-:S03]  /*16110*/  ISETP.GE.U32.AND P0, PT, R8, 0x2, PT ;  /* 0x000000020800780c */ /* 0x000fc60003f06070 */
[----:B------:R-:W-:-:S10]  /*16120*/  IMAD.IADD R13, R17, 0x1, R14 ;  /* 0x00000001110d7824 */ /* 0x000fd400078e020e */
[----:B------:R-:W-:Y:S05]  /*16130*/  WARPSYNC.COLLECTIVE R15, `(.L_x_728) ;  /* 0x000000000f087348 */ /* 0x000fea0003c00000 */
[----:B------:R0:W1:Y:S02]  /*16140*/  SHFL.UP P6, R14, R13, R12, R11 ;  /* 0x0400000c0d0e7389 */ /* 0x00006400000c000b */
[----:B01----:R-:W-:Y:S01]  /*16150*/  ENDCOLLECTIVE ;  /* 0x000000000000791b */ /* 0x003fe20003800000 */
.L_x_728:
        /* <DEDUP_REMOVED lines=8> */
.L_x_729:
        /* <DEDUP_REMOVED lines=8> */
.L_x_730:
[----:B------:R-:W-:Y:S01]  /*16260*/  IMAD.MOV.U32 R12, RZ, RZ, 0x10 ;  /* 0x00000010ff0c7424 */ /* 0x000fe200078e00ff */
[----:B------:R-:W-:Y:S02]  /*16270*/  SEL R14, R14, RZ, P0 ;  /* 0x000000ff0e0e7207 */ /* 0x000fe40000000000 */
[----:B------:R-:W-:Y:S02]  /*16280*/  ISETP.GE.U32.AND P0, PT, R8, 0x10, PT ;  /* 0x000000100800780c */ /* 0x000fe40003f06070 */
[----:B------:R-:W-:-:S05]  /*16290*/  IADD3 R7, R5, R14, RZ ;  /* 0x0000000e05077210 */ /* 0x000fca0007ffe0ff */
[----:B------:R-:W-:-:S07]  /*162a0*/  IMAD.MOV.U32 R13, RZ, RZ, R7 ;  /* 0x000000ffff0d7224 */ /* 0x000fce00078e0007 */
[----:B------:R-:W-:Y:S05]  /*162b0*/  WARPSYNC.COLLECTIVE R15, `(.L_x_731) ;  /* 0x000000000f087348 */ /* 0x000fea0003c00000 */
[----:B------:R0:W1:Y:S02]  /*162c0*/  SHFL.UP P6, R14, R13, R12, R11 ;  /* 0x0400000c0d0e7389 */ /* 0x00006400000c000b */
[----:B01----:R-:W-:Y:S01]  /*162d0*/  ENDCOLLECTIVE ;  /* 0x000000000000791b */ /* 0x003fe20003800000 */
.L_x_731:
[----:B------:R-:W-:Y:S02]  /*162e0*/  IMAD.MOV.U32 R12, RZ, RZ, 0x1f ;  /* 0x0000001fff0c7424 */ /* 0x000fe400078e00ff */
[----:B------:R-:W-:Y:S01]  /*162f0*/  IMAD.MOV.U32 R11, RZ, RZ, 0x1f ;  /* 0x0000001fff0b7424 */ /* 0x000fe200078e00ff */
[----:B------:R-:W-:-:S05]  /*16300*/  SEL R2, R14, RZ, P0 ;  /* 0x000000ff0e027207 */ /* 0x000fca0000000000 */
[----:B------:R-:W-:-:S05]  /*16310*/  IMAD.IADD R2, R7, 0x1, R2 ;  /* 0x0000000107027824 */ /* 0x000fca00078e0202 */
[----:B------:R-:W-:-:S07]  /*16320*/  MOV R13, R2 ;  /* 0x00000002000d7202 */ /* 0x000fce0000000f00 */
[----:B------:R-:W-:Y:S05]  /*16330*/  WARPSYNC.COLLECTIVE R15, `(.L_x_732) ;  /* 0x000000000f087348 */ /* 0x000fea0003c00000 */
[----:B------:R0:W1:Y:S02]  /*16340*/  SHFL.IDX P6, R14, R13, R12, R11 ;  /* 0x0000000c0d0e7389 */ /* 0x00006400000c000b */
[----:B01----:R-:W-:Y:S01]  /*16350*/  ENDCOLLECTIVE ;  /* 0x000000000000791b */ /* 0x003fe20003800000 */
.L_x_732:
[----:B------:R-:W-:Y:S05]  /*16360*/  BRA `(.L_x_733) ;  /* 0xffffffe000287947 */ /* 0x000fea000383ffff */
.L_x_646:
[----:B------:R-:W-:Y:S01]  /*16370*/  BSSY B0, `(.L_x_734) ;  /* 0x0000008000007945 */ /* 0x000fe20003800000 */
[----:B-----5:R-:W-:Y:S01]  /*16380*/  IMAD.MOV.U32 R13, RZ, RZ, R17 ;  /* 0x000000ffff0d7224 */ /* 0x020fe200078e0011 */
[----:B------:R-:W-:Y:S01]  /*16390*/  MOV R12, 0x1 ;  /* 0x00000001000c7802 */ /* 0x000fe20000000f00 */
[----:B--2---:R-:W-:Y:S02]  /*163a0*/  IMAD.MOV.U32 R11, RZ, RZ, RZ ;  /* 0x000000ffff0b7224 */ /* 0x004fe400078e00ff */
[----:B------:R-:W-:-:S07]  /*163b0*/  IMAD.MOV.U32 R15, RZ, RZ, -0x1 ;  /* 0xffffffffff0f7424 */ /* 0x000fce00078e00ff */
[----:B0-----:R-:W-:Y:S05]  /*163c0*/  WARPSYNC.COLLECTIVE R15, `(.L_x_735) ;  /* 0x000000000f087348 */ /* 0x001fea0003c00000 */
[----:B------:R1:W2:Y:S02]  /*163d0*/  SHFL.UP P6, R14, R13, R12, R11 ;  /* 0x0400000c0d0e7389 */ /* 0x0002a400000c000b */
[----:B012---:R-:W-:Y:S01]  /*163e0*/  ENDCOLLECTIVE ;  /* 0x000000000000791b */ /* 0x007fe20003800000 */
.L_x_735:
[----:B------:R-:W-:Y:S05]  /*163f0*/  BSYNC B0 ;  /* 0x0000000000007941 */ /* 0x000fea0003800000 */
.L_x_734:
[----:B------:R-:W-:Y:S01]  /*16400*/  ISETP.NE.AND P0, PT, R8, RZ, PT ;  /* 0x000000ff0800720c */ /* 0x000fe20003f05270 */
[----:B------:R-:W-:Y:S01]  /*16410*/  IMAD.MOV.U32 R11, RZ, RZ, RZ ;  /* 0x000000ffff0b7224 */ /* 0x000fe200078e00ff */
[----:B------:R-:W-:Y:S01]  /*16420*/  MOV R12, 0x2 ;  /* 0x00000002000c7802 */ /* 0x000fe20000000f00 */
[----:B------:R-:W-:Y:S01]  /*16430*/  IMAD.MOV.U32 R15, RZ, RZ, -0x1 ;  /* 0xffffffffff0f7424 */ /* 0x000fe200078e00ff */
[----:B------:R-:W-:Y:S02]  /*16440*/  SEL R14, R14, RZ, P0 ;  /* 0x000000ff0e0e7207 */ /* 0x000fe40000000000 */
[----:B------:R-:W-:-:S03]  /*16450*/  ISETP.GE.U32.AND P0, PT, R8, 0x2, PT ;  /* 0x000000020800780c */ /* 0x000fc60003f06070 */
[----:B------:R-:W-:-:S10]  /*16460*/  IMAD.IADD R13, R17, 0x1, R14 ;  /* 0x00000001110d7824 */ /* 0x000fd400078e020e */
[----:B------:R-:W-:Y:S05]  /*16470*/  WARPSYNC.COLLECTIVE R15, `(.L_x_736) ;  /* 0x000000000f087348 */ /* 0x000fea0003c00000 */
[----:B------:R0:W1:Y:S02]  /*16480*/  SHFL.UP P6, R14, R13, R12, R11 ;  /* 0x0400000c0d0e7389 */ /* 0x00006400000c000b */
[----:B01----:R-:W-:Y:S01]  /*16490*/  ENDCOLLECTIVE ;  /* 0x000000000000791b */ /* 0x003fe20003800000 */
.L_x_736:
        /* <DEDUP_REMOVED lines=8> */
.L_x_737:
        /* <DEDUP_REMOVED lines=8> */
.L_x_738:
        /* <DEDUP_REMOVED lines=8> */
.L_x_739:
[----:B------:R-:W-:Y:S02]  /*16620*/  IMAD.MOV.U32 R12, RZ, RZ, 0x1f ;  /* 0x0000001fff0c7424 */ /* 0x000fe400078e00ff */
[----:B------:R-:W-:Y:S01]  /*16630*/  IMAD.MOV.U32 R11, RZ, RZ, 0x1f ;  /* 0x0000001fff0b7424 */ /* 0x000fe200078e00ff */
[----:B------:R-:W-:-:S04]  /*16640*/  SEL R2, R14, RZ, P0 ;  /* 0x000000ff0e027207 */ /* 0x000fc80000000000 */
[----:B------:R-:W-:-:S05]  /*16650*/  IADD3 R2, R7, R2, RZ ;  /* 0x0000000207027210 */ /* 0x000fca0007ffe0ff */
[----:B------:R-:W-:-:S07]  /*16660*/  IMAD.MOV.U32 R13, RZ, RZ, R2 ;  /* 0x000000ffff0d7224 */ /* 0x000fce00078e0002 */
[----:B------:R-:W-:Y:S05]  /*16670*/  WARPSYNC.COLLECTIVE R15, `(.L_x_740) ;  /* 0x000000000f087348 */ /* 0x000fea0003c00000 */
[----:B------:R0:W1:Y:S02]  /*16680*/  SHFL.IDX P6, R14, R13, R12, R11 ;  /* 0x0000000c0d0e7389 */ /* 0x00006400000c000b */
[----:B01----:R-:W-:Y:S01]  /*16690*/  ENDCOLLECTIVE ;  /* 0x000000000000791b */ /* 0x003fe20003800000 */
.L_x_740:
[----:B------:R-:W-:Y:S05]  /*166a0*/  BRA `(.L_x_741) ;  /* 0xffffffe0000c7947 */ /* 0x000fea000383ffff */
.L_x_648:
[----:B------:R-:W-:Y:S01]  /*166b0*/  BSSY B0, `(.L_x_742) ;  /* 0x0000006000007945 */ /* 0x000fe20003800000 */
[----:B------:R-:W-:Y:S02]  /*166c0*/  PLOP3.LUT P6, PT, P6, PT, PT, 0x8, 0x0 ;  /* 0x000000000000781c */ /* 0x000fe400037ce170 */
[----:B------:R-:W-:-:S11]  /*166d0*/  MOV R15, 0xffffffff ;  /* 0xffffffff000f7802 */ /* 0x000fd60000000f00 */
[----:B0-2---:R-:W-:Y:S05]  /*166e0*/  WARPSYNC.COLLECTIVE R15, `(.L_x_743) ;  /* 0x000000000f087348 */ /* 0x005fea0003c00000 */
[----:B------:R-:W-:Y:S01]  /*166f0*/  VOTE.ANY R14, PT, P6 ;  /* 0x00000000000e7806 */ /* 0x000fe200030e0100 */
[----:B0-2---:R-:W-:Y:S06]  /*16700*/  ENDCOLLECTIVE ;  /* 0x000000000000791b */ /* 0x005fec0003800000 */
.L_x_743:
[----:B------:R-:W-:Y:S05]  /*16710*/  BSYNC B0 ;  /* 0x0000000000007941 */ /* 0x000fea0003800000 */
.L_x_742:
[----:B------:R-:W-:Y:S01]  /*16720*/  IMAD.MOV.U32 R3, RZ, RZ, R14 ;  /* 0x000000ffff037224 */ /* 0x000fe200078e000e */
[----:B------:R-:W-:Y:S01]  /*16730*/  MOV R11, 0x1f ;  /* 0x0000001f000b7802 */ /* 0x000fe20000000f00 */
[----:B------:R-:W-:Y:S02]  /*16740*/  IMAD.MOV.U32 R13, RZ, RZ, R17 ;  /* 0x000000ffff0d7224 */ /* 0x000fe400078e0011 */
[----:B------:R-:W0:Y:S01]  /*16750*/  POPC R5, R3 ;  /* 0x0000000300057309 */ /* 0x000e220000000000 */
[----:B------:R-:W-:Y:S02]  /*16760*/  IMAD.MOV.U32 R15, RZ, RZ, -0x1 ;  /* 0xffffffffff0f7424 */ /* 0x000fe400078e00ff */
[----:B0-----:R-:W-:-:S07]  /*16770*/  IMAD.MOV.U32 R12, RZ, RZ, R5 ;  /* 0x000000ffff0c7224 */ /* 0x001fce00078e0005 */
[----:B------:R-:W-:Y:S05]  /*16780*/  WARPSYNC.COLLECTIVE R15, `(.L_x_744) ;  /* 0x000000000f087348 */ /* 0x000fea0003c00000 */
[----:B------:R0:W1:Y:S02]  /*16790*/  SHFL.IDX P6, R14, R13, R12, R11 ;  /* 0x0000000c0d0e7389 */ /* 0x00006400000c000b */
[----:B01----:R-:W-:Y:S01]  /*167a0*/  ENDCOLLECTIVE ;  /* 0x000000000000791b */ /* 0x003fe20003800000 */
.L_x_744:
[----:B------:R-:W-:Y:S01]  /*167b0*/  IMAD.MOV.U32 R17, RZ, RZ, R14 ;  /* 0x000000ffff117224 */ /* 0x000fe200078e000e */
[----:B------:R-:W-:Y:S06]  /*167c0*/  BRA `(.L_x_745) ;  /* 0xffffffdc00fc7947 */ /* 0x000fec000383ffff */
.L_x_650:
[----:B------:R-:W-:Y:S01]  /*167d0*/  BSSY B0, `(.L_x_746) ;  /* 0x0000007000007945 */ /* 0x000fe20003800000 */
[----:B------:R-:W-:Y:S01]  /*167e0*/  IMAD.MOV.U32 R13, RZ, RZ, R2 ;  /* 0x000000ffff0d7224 */ /* 0x000fe200078e0002 */
[----:B--2---:R-:W-:Y:S01]  /*167f0*/  MOV R11, 0x1f ;  /* 0x0000001f000b7802 */ /* 0x004fe20000000f00 */
[----:B------:R-:W-:-:S07]  /*16800*/  IMAD.MOV.U32 R15, RZ, RZ, -0x1 ;  /* 0xffffffffff0f7424 */ /* 0x000fce00078e00ff */
[----:B01-3--:R-:W-:Y:S05]  /*16810*/  WARPSYNC.COLLECTIVE R15, `(.L_x_747) ;  /* 0x000000000f087348 */ /* 0x00bfea0003c00000 */
[----:B------:R2:W4:Y:S02]  /*16820*/  SHFL.IDX P6, R14, R13, R12, R11 ;  /* 0x0000000c0d0e7389 */ /* 0x00052400000c000b */
[----:B01234-:R-:W-:Y:S01]  /*16830*/  ENDCOLLECTIVE ;  /* 0x000000000000791b */ /* 0x01ffe20003800000 */
.L_x_747:
[----:B------:R-:W-:Y:S05]  /*16840*/  BSYNC B0 ;  /* 0x0000000000007941 */ /* 0x000fea0003800000 */
.L_x_746:
[----:B------:R-:W-:Y:S05]  /*16850*/  BRA `(.L_x_649) ;  /* 0xffffffdc00f47947 */ /* 0x000fea000383ffff */
.L_x_654:
[----:B0-----:R0:W1:Y:S02]  /*16860*/  SYNCS.PHASECHK.TRANS64.TRYWAIT P0, [R0+URZ+0x22820], R3 ;  /* 0x02282003000075a7 */ /* 0x001064000800017f */
[----:B-1----:R-:W-:Y:S05]  /*16870*/  @!P0 NANOSLEEP.SYNCS 0x989680 ;  /* 0x009896800000895d */ /* 0x002fea0003900000 */
[----:B------:R-:W1:Y:S02]  /*16880*/  @!P0 SYNCS.PHASECHK.TRANS64 P0, [R0+URZ+0x22820], R3 ;  /* 0x02282003000085a7 */ /* 0x000e64000800007f */
[----:B-1----:R-:W-:Y:S05]  /*16890*/  @!P0 BRA `(.L_x_654) ;  /* 0xfffffffc00f08947 */ /* 0x002fea000383ffff */
[----:B------:R-:W-:Y:S05]  /*168a0*/  BRA `(.L_x_748) ;  /* 0xffffffe000d87947 */ /* 0x000fea000383ffff */
.L_x_655:
[----:B------:R-:W1:Y:S01]  /*168b0*/  S2R R2, SR_TID.X ;  /* 0x0000000000027919 */ /* 0x000e620000002100 */
[----:B------:R-:W-:Y:S01]  /*168c0*/  BSSY B0, `(.L_x_749) ;  /* 0x000000a000007945 */ /* 0x000fe20003800000 */
[----:B------:R-:W-:Y:S01]  /*168d0*/  IMAD.MOV.U32 R12, RZ, RZ, RZ ;  /* 0x000000ffff0c7224 */ /* 0x000fe200078e00ff */
[----:B--2---:R-:W-:Y:S01]  /*168e0*/  MOV R11, 0x1f ;  /* 0x0000001f000b7802 */ /* 0x004fe20000000f00 */
[----:B------:R-:W-:Y:S01]  /*168f0*/  IMAD.MOV.U32 R15, RZ, RZ, -0x1 ;  /* 0xffffffffff0f7424 */ /* 0x000fe200078e00ff */
[----:B-1----:R-:W-:-:S04]  /*16900*/  SHF.R.U32.HI R2, RZ, 0x5, R2 ;  /* 0x00000005ff027819 */ /* 0x002fc80000011602 */
[----:B------:R-:W-:-:S05]  /*16910*/  LOP3.LUT R2, R2, 0x3, RZ, 0xc0, !PT ;  /* 0x0000000302027812 */ /* 0x000fca00078ec0ff */
[----:B------:R-:W-:-:S07]  /*16920*/  IMAD.MOV.U32 R13, RZ, RZ, R2 ;  /* 0x000000ffff0d7224 */ /* 0x000fce00078e0002 */
[----:B0-----:R-:W-:Y:S05]  /*16930*/  WARPSYNC.COLLECTIVE R15, `(.L_x_750) ;  /* 0x000000000f087348 */ /* 0x001fea0003c00000 */
[----:B------:R1:W2:Y:S02]  /*16940*/  SHFL.IDX P6, R14, R13, R12, R11 ;  /* 0x0000000c0d0e7389 */ /* 0x0002a400000c000b */
[----:B012---:R-:W-:Y:S01]  /*16950*/  ENDCOLLECTIVE ;  /* 0x000000000000791b */ /* 0x007fe20003800000 */
.L_x_750:
[----:B------:R-:W-:Y:S05]  /*16960*/  BSYNC B0 ;  /* 0x0000000000007941 */ /* 0x000fea0003800000 */
.L_x_749:
[----:B------:R-:W-:Y:S05]  /*16970*/  BRA `(.L_x_751) ;  /* 0xffffffe000c07947 */ /* 0x000fea000383ffff */
.L_x_656:
[----:B------:R-:W-:Y:S01]  /*16980*/  BSSY B0, `(.L_x_752) ;  /* 0x0000006000007945 */ /* 0x000fe20003800000 */
[----:B------:R-:W-:-:S07]  /*16990*/  IMAD.MOV.U32 R15, RZ, RZ, -0x1 ;  /* 0xffffffffff0f7424 */ /* 0x000fce00078e00ff */
[----:B012---:R-:W-:Y:S05]  /*169a0*/  WARPSYNC.COLLECTIVE R15, `(.L_x_753) ;  /* 0x000000000f0c7348 */ /* 0x007fea0003c00000 */
[----:B------:R-:W-:Y:S02]  /*169b0*/  ELECT P6, UR62, PT ;  /* 0x00000000003e782f */ /* 0x000fe400038c0000 */
[----:B------:R-:W-:Y:S01]  /*169c0*/  MOV R14, UR62 ;  /* 0x0000003e000e7c02 */ /* 0x000fe20008000f00 */
[----:B012---:R-:W-:Y:S10]  /*169d0*/  ENDCOLLECTIVE ;  /* 0x000000000000791b */ /* 0x007ff40003800000 */
.L_x_753:
[----:B------:R-:W-:Y:S05]  /*169e0*/  BSYNC B0 ;  /* 0x0000000000007941 */ /* 0x000fea0003800000 */
.L_x_752:
[----:B------:R-:W-:Y:S05]  /*169f0*/  BRA `(.L_x_754) ;  /* 0xffffffe000b47947 */ /* 0x000fea000383ffff */
.L_x_658:
[----:B0-----:R0:W1:Y:S02]  /*16a00*/  SYNCS.PHASECHK.TRANS64.TRYWAIT P0, [R6+URZ], R5 ;  /* 0x00000005060075a7 */ /* 0x001064000800017f */
[----:B-1----:R-:W-:Y:S05]  /*16a10*/  @!P0 NANOSLEEP.SYNCS 0x989680 ;  /* 0x009896800000895d */ /* 0x002fea0003900000 */
[----:B------:R-:W1:Y:S02]  /*16a20*/  @!P0 SYNCS.PHASECHK.TRANS64 P0, [R6+URZ], R5 ;  /* 0x00000005060085a7 */ /* 0x000e64000800007f */
[----:B-1----:R-:W-:Y:S05]  /*16a30*/  @!P0 BRA `(.L_x_658) ;  /* 0xfffffffc00f08947 */ /* 0x002fea000383ffff */
[----:B------:R-:W-:Y:S05]  /*16a40*/  BRA `(.L_x_755) ;  /* 0xffffffe000f07947 */ /* 0x000fea000383ffff */
.L_x_659:
[----:B-1----:R1:W3:Y:S02]  /*16a50*/  SYNCS.PHASECHK.TRANS64.TRYWAIT P0, [R7+URZ], R2 ;  /* 0x00000002070075a7 */ /* 0x0022e4000800017f */
[----:B---3--:R-:W-:Y:S05]  /*16a60*/  @!P0 NANOSLEEP.SYNCS 0x989680 ;  /* 0x009896800000895d */ /* 0x008fea0003900000 */
[----:B------:R-:W3:Y:S02]  /*16a70*/  @!P0 SYNCS.PHASECHK.TRANS64 P0, [R7+URZ], R2 ;  /* 0x00000002070085a7 */ /* 0x000ee4000800007f */
[----:B---3--:R-:W-:Y:S05]  /*16a80*/  @!P0 BRA `(.L_x_659) ;  /* 0xfffffffc00f08947 */ /* 0x008fea000383ffff */
[----:B------:R-:W-:Y:S05]  /*16a90*/  BRA `(.L_x_756) ;  /* 0xffffffe000e47947 */ /* 0x000fea000383ffff */
.L_x_661:
[----:B---3--:R3:W4:Y:S02]  /*16aa0*/  SYNCS.PHASECHK.TRANS64.TRYWAIT P0, [R4+URZ], R5 ;  /* 0x00000005040075a7 */ /* 0x008724000800017f */
[----:B----4-:R-:W-:Y:S05]  /*16ab0*/  @!P0 NANOSLEEP.SYNCS 0x989680 ;  /* 0x009896800000895d */ /* 0x010fea0003900000 */
[----:B------:R-:W4:Y:S02]  /*16ac0*/  @!P0 SYNCS.PHASECHK.TRANS64 P0, [R4+URZ], R5 ;  /* 0x00000005040085a7 */ /* 0x000f24000800007f */
[----:B----4-:R-:W-:Y:S05]  /*16ad0*/  @!P0 BRA `(.L_x_661) ;  /* 0xfffffffc00f08947 */ /* 0x010fea000383ffff */
[----:B------:R-:W-:Y:S05]  /*16ae0*/  BRA `(.L_x_757) ;  /* 0xffffffe000ec7947 */ /* 0x000fea000383ffff */
.L_x_758:
        /* <DEDUP_REMOVED lines=9> */
.L_x_4717:


//--------------------- .text._ZN7cutlass13device_kernelIN5flash11enable_sm90INS1_16FlashAttnFwdSm90INS1_25CollectiveMainloopFwdSm90ILi2EN4cute5tupleIJNS5_1CILi1EEES8_S8_EEENS6_IJNS7_ILi128EEENS7_ILi96EEENS7_ILi64EEEEEELi256ENS_6half_tEfNS_4arch4Sm90ELb0ELb0ELb1ELb1ELb0ELb0ELb1ELb1ELb0ELb0ELb0ELb0EEENS1_21CollectiveEpilogueFwdINS6_IJSA_NS7_ILi256EEESB_EEES9_SE_SG_Li256ELb1ELb0ELb0ELb0EEENS1_36VarlenDynamicPersistentTileSchedulerILi128ELi96ELi256ELi32ELb0ELb0ELb1ELb0ELb1ELb1EEEEEEEEEvNT_6ParamsE --------------------------
	.section	.text._ZN7cutlass13device_kernelIN5flash11enable_sm90INS1_16FlashAttnFwdSm90INS1_25CollectiveMainloopFwdSm90ILi2EN4cute5tupleIJNS5_1CILi1EEES8_S8_EEENS6_IJNS7_ILi128EEENS7_ILi96EEENS7_ILi64EEEEEELi256ENS_6half_tEfNS_4arch4Sm90ELb0ELb0ELb1ELb1ELb0ELb0ELb1ELb1ELb0ELb0ELb0ELb0EEENS1_21CollectiveEpilogueFwdINS6_IJSA_NS7_ILi256EEESB_EEES9_SE_SG_Li256ELb1ELb0ELb0ELb0EEENS1_36VarlenDynamicPersistentTileSchedulerILi128ELi96ELi256ELi32ELb0ELb0ELb1ELb0ELb1ELb1EEEEEEEEEvNT_6ParamsE,"ax",@progbits
	.align	128
.text._ZN7cutlass13device_kernelIN5flash11enable_sm90INS1_16FlashAttnFwdSm90INS1_25CollectiveMainloopFwdSm90ILi2EN4cute5tupleIJNS5_1CILi1EEES8_S8_EEENS6_IJNS7_ILi128EEENS7_ILi96EEENS7_ILi64EEEEEELi256ENS_6half_tEfNS_4arch4Sm90ELb0ELb0ELb1ELb1ELb0ELb0ELb1ELb1ELb0ELb0ELb0ELb0EEENS1_21CollectiveEpilogueFwdINS6_IJSA_NS7_ILi256EEESB_EEES9_SE_SG_Li256ELb1ELb0ELb0ELb0EEENS1_36VarlenDynamicPersistentTileSchedulerILi128ELi96ELi256ELi32ELb0ELb0ELb1ELb0ELb1ELb1EEEEEEEEEvNT_6ParamsE:
        .type           _ZN7cutlass13device_kernelIN5flash11enable_sm90INS1_16FlashAttnFwdSm90INS1_25CollectiveMainloopFwdSm90ILi2EN4cute5tupleIJNS5_1CILi1EEES8_S8_EEENS6_IJNS7_ILi128EEENS7_ILi96EEENS7_ILi64EEEEEELi256ENS_6half_tEfNS_4arch4Sm90ELb0ELb0ELb1ELb1ELb0ELb0ELb1ELb1ELb0ELb0ELb0ELb0EEENS1_21CollectiveEpilogueFwdINS6_IJSA_NS7_ILi256EEESB_EEES9_SE_SG_Li256ELb1ELb0ELb0ELb0EEENS1_36VarlenDynamicPersistentTileSchedulerILi128ELi96ELi256ELi32ELb0ELb0ELb1ELb0ELb1ELb1EEEEEEEEEvNT_6ParamsE,@function
        .size           _ZN7cutlass13device_kernelIN5flash11enable_sm90INS1_16FlashAttnFwdSm90INS1_25CollectiveMainloopFwdSm90ILi2EN4cute5tupleIJNS5_1CILi1EEES8_S8_EEENS6_IJNS7_ILi128EEENS7_ILi96EEENS7_ILi64EEEEEELi256ENS_6half_tEfNS_4arch4Sm90ELb0ELb0ELb1ELb1ELb0ELb0ELb1ELb1ELb0ELb0ELb0ELb0EEENS1_21CollectiveEpilogueFwdINS6_IJSA_NS7_ILi256EEESB_EEES9_SE_SG_Li256ELb1ELb0ELb0ELb0EEENS1_36VarlenDynamicPersistentTileSchedulerILi128ELi96ELi256ELi32ELb0ELb0ELb1ELb0ELb1ELb1EEEEEEEEEvNT_6ParamsE,(.L_x_4718 - _ZN7cutlass13device_kernelIN5flash11enable_sm90INS1_16FlashAttnFwdSm90INS1_25CollectiveMainloopFwdSm90ILi2EN4cute5tupleIJNS5_1CILi1EEES8_S8_EEENS6_IJNS7_ILi128EEENS7_ILi96EEENS7_ILi64EEEEEELi256ENS_6half_tEfNS_4arch4Sm90ELb0ELb0ELb1ELb1ELb0ELb0ELb1ELb1ELb0ELb0ELb0ELb0EEENS1_21CollectiveEpilogueFwdINS6_IJSA_NS7_ILi256EEESB_EEES9_SE_SG_Li256ELb1ELb0ELb0ELb0EEENS1_36VarlenDynamicPersistentTileSchedulerILi128ELi96ELi256ELi32ELb0ELb0ELb1ELb0ELb1ELb1EEEEEEEEEvNT_6ParamsE)
        .other          _ZN7cutlass13device_kernelIN5flash11enable_sm90INS1_16FlashAttnFwdSm90INS1_25CollectiveMainloopFwdSm90ILi2EN4cute5tupleIJNS5_1CILi1EEES8_S8_EEENS6_IJNS7_ILi128EEENS7_ILi96EEENS7_ILi64EEEEEELi256ENS_6half_tEfNS_4arch4Sm90ELb0ELb0ELb1ELb1ELb0ELb0ELb1ELb1ELb0ELb0ELb0ELb0EEENS1_21CollectiveEpilogueFwdINS6_IJSA_NS7_ILi256EEESB_EEES9_SE_SG_Li256ELb1ELb0ELb0ELb0EEENS1_36VarlenDynamicPersistentTileSchedulerILi128ELi96ELi256ELi32ELb0ELb0ELb1ELb0ELb1ELb1EEEEEEEEEvNT_6ParamsE,@"STO_CUDA_ENTRY STV_DEFAULT"
_ZN7cutlass13device_kernelIN5flash11enable_sm90INS1_16FlashAttnFwdSm90INS1_25CollectiveMainloopFwdSm90ILi2EN4cute5tupleIJNS5_1CILi1EEES8_S8_EEENS6_IJNS7_ILi128EEENS7_ILi96EEENS7_ILi64EEEEEELi256ENS_6half_tEfNS_4arch4Sm90ELb0ELb0ELb1ELb1ELb0ELb0ELb1ELb1ELb0ELb0ELb0ELb0EEENS1_21CollectiveEpilogueFwdINS6_IJSA_NS7_ILi256EEESB_EEES9_SE_SG_Li256ELb1ELb0ELb0ELb0EEENS1_36VarlenDynamicPersistentTileSchedulerILi128ELi96ELi256ELi32ELb0ELb0ELb1ELb0ELb1ELb1EEEEEEEEEvNT_6ParamsE:
        /* <DEDUP_REMOVED lines=23> */
[----:B0-----:R-:W-:Y:S01]  /*0170*/  NOP ;  /* 0x0000000000007918 */ /* 0x001fe20000000000 */
.L_x_760:
[----:B------:R-:W-:Y:S05]  /*0180*/  BSYNC B0 ;  /* 0x0000000000007941 */ /* 0x000fea0003800000 */
.L_x_759:
        /* <DEDUP_REMOVED lines=21> */
[----:B0-----:R0:W1:Y:S01]  /*02e0*/  @UP1 SYNCS.EXCH.64 URZ, [UR8+0x32400], UR4 ;  /* 0x03240004083f15b2 */ /* 0x0010620008000100 */
[----:B------:R0:W2:Y:S04]  /*02f0*/  @UP2 SYNCS.EXCH.64 URZ, [UR8+0x32410], UR4 ;  /* 0x03241004083f25b2 */ /* 0x0000a80008000100 */
[----:B------:R0:W3:Y:S01]  /*0300*/  @UP3 SYNCS.EXCH.64 URZ, [UR8+0x32420], UR6 ;  /* 0x03242006083f35b2 */ /* 0x0000e20008000100 */
        /* <DEDUP_REMOVED lines=18> */
[----:B----4-:R-:W-:Y:S01]  /*0430*/  NOP ;  /* 0x0000000000007918 */ /* 0x010fe20000000000 */
.L_x_761:
[----:B------:R-:W4:Y:S01]  /*0440*/  SHFL.IDX PT, R2, R0, RZ, 0x1f ;  /* 0x00001fff00027589 */ /* 0x000f2200000e0000 */
[----:B------:R-:W-:Y:S01]  /*0450*/  NOP ;  /* 0x0000000000007918 */ /* 0x000fe20000000000 */
[----:B----4-:R-:W-:-:S13]  /*0460*/  ISETP.NE.AND P0, PT, R2, RZ, PT ;  /* 0x000000ff0200720c */ /* 0x010fda0003f05270 */
        /* <DEDUP_REMOVED lines=19> */
.L_x_762:
[----:B------:R-:W4:Y:S01]  /*05a0*/  SHFL.IDX PT, R2, R0, RZ, 0x1f ;  /* 0x00001fff00027589 */ /* 0x000f2200000e0000 */
[----:B------:R-:W-:Y:S01]  /*05b0*/  NOP ;  /* 0x0000000000007918 */ /* 0x000fe20000000000 */
[----:B----4-:R-:W-:-:S13]  /*05c0*/  ISETP.NE.AND P0, PT, R2, RZ, PT ;  /* 0x000000ff0200720c */ /* 0x010fda0003f05270 */
        /* <DEDUP_REMOVED lines=14> */
[----:B----4-:R-:W-:Y:S01]  /*06b0*/  NOP ;  /* 0x0000000000007918 */ /* 0x010fe20000000000 */
.L_x_763:
        /* <DEDUP_REMOVED lines=22> */
.L_x_764:
        /* <DEDUP_REMOVED lines=22> */
.L_x_765:
[----:B0-----:R-:W-:Y:S01]  /*0980*/  UMOV UR4, 0x1 ;  /* 0x0000000100047882 */ /* 0x001fe20000000000 */
[----:B------:R-:W-:Y:S01]  /*0990*/  PLOP3.LUT P0, PT, PT, PT, UP0, 0x80, 0x0 ;  /* 0x000000000000781c */ /* 0x000fe20003f0f008 */
[----:B------:R-:W-:Y:S01]  /*09a0*/  USEL UR4, UR4, 0x2, !UP0 ;  /* 0x0000000204047887 */ /* 0x000fe2000c000000 */
[----:B------:R-:W-:Y:S01]  /*09b0*/  NOP ;  /* 0x0000000000007918 */ /* 0x000fe20000000000 */
[----:B------:R-:W-:-:S04]  /*09c0*/  ULDC.64 UR60, c[0x0][0x208] ;  /* 0x00008200003c7ab9 */ /* 0x000fc80000000a00 */
[----:B------:R-:W-:-:S05]  /*09d0*/  IMAD.U32 R2, RZ, RZ, UR4 ;  /* 0x00000004ff027e24 */ /* 0x000fca000f8e00ff */
[----:B------:R0:W-:Y:S01]  /*09e0*/  STL [R1+0x2c], R2 ;  /* 0x00002c0201007387 */ /* 0x0001e20000100800 */
[----:B-123--:R-:W-:Y:S06]  /*09f0*/  BAR.SYNC.DEFER_BLOCKING 0x0 ;  /* 0x0000000000007b1d */ /* 0x00efec0000010000 */
[----:B------:R-:W-:Y:S05]  /*0a00*/  @!P0 BRA `(.L_x_766) ;  /* 0x0000009400f08947 */ /* 0x000fea0003800000 */
.L_x_767:
[----:B------:R-:W-:-:S08]  /*0a10*/  NOP ;  /* 0x0000000000007918 */ /* 0x000fd00000000000 */
[----:B------:R-:W1:Y:S02]  /*0a20*/  USETMAXREG.TRY_ALLOC.CTAPOOL UP0, 0xf0 ;  /* 0x000000f0000079c8 */ /* 0x000e640008000600 */
[----:B-1----:R-:W-:-:S13]  /*0a30*/  PLOP3.LUT P0, PT, PT, PT, UP0, 0x80, 0x0 ;  /* 0x000000000000781c */ /* 0x002fda0003f0f008 */
[----:B------:R-:W-:Y:S05]  /*0a40*/  @!P0 BRA `(.L_x_767) ;  /* 0xfffffffc00f08947 */ /* 0x000fea000383ffff */
[----:B------:R-:W1:Y:S01]  /*0a50*/  S2R R0, SR_TID.X ;  /* 0x0000000000007919 */ /* 0x000e620000002100 */
[----:B------:R-:W2:Y:S01]  /*0a60*/  S2UR UR5, SR_CgaCtaId ;  /* 0x00000000000579c3 */ /* 0x000ea20000008800 */
[----:B------:R-:W-:-:S07]  /*0a70*/  UMOV UR4, 0x400 ;  /* 0x0000040000047882 */ /* 0x000fce0000000000 */
[----:B------:R-:W-:Y:S06]  /*0a80*/  BAR.ARV 0x8, 0x120 ;  /* 0x0204800000007b1d */ /* 0x000fec0000002000 */
[----:B--2---:R-:W-:Y:S01]  /*0a90*/  ULEA UR4, UR5, UR4, 0x18 ;  /* 0x0000000405047291 */ /* 0x004fe2000f8ec03f */
[----:B-1----:R-:W-:-:S04]  /*0aa0*/  SHF.R.U32.HI R0, RZ, 0x7, R0 ;  /* 0x00000007ff007819 */ /* 0x002fc80000011600 */
[----:B------:R-:W-:-:S13]  /*0ab0*/  ISETP.NE.AND P0, PT, R0, 0x1, PT ;  /* 0x000000010000780c */ /* 0x000fda0003f05270 */
[----:B------:R-:W-:Y:S08]  /*0ac0*/  @!P0 BAR.ARV 0x9, 0x100 ;  /* 0x0244000000008b1d */ /* 0x000ff00000002000 */
[----:B------:R-:W-:Y:S06]  /*0ad0*/  BAR.SYNC.DEFER_BLOCKING 0x5, 0x120 ;  /* 0x0144800000007b1d */ /* 0x000fec0000010000 */
[----:B------:R-:W1:Y:S01]  /*0ae0*/  LDS.128 R12, [UR4+0x324d0] ;  /* 0x0324d004ff0c7984 */ /* 0x000e620008000c00 */
[----:B------:R-:W-:Y:S01]  /*0af0*/  ULDC UR4, c[0x0][0xd14] ;  /* 0x0003450000047ab9 */ /* 0x000fe20000000800 */
[----:B------:R-:W-:Y:S06]  /*0b00*/  BAR.ARV 0x4, 0x120 ;  /* 0x0104800000007b1d */ /* 0x000fec0000002000 */
[----:B-1----:R-:W-:-:S13]  /*0b10*/  ISETP.GE.AND P0, PT, R15, UR4, PT ;  /* 0x000000040f007c0c */ /* 0x002fda000bf06270 */
[----:B------:R-:W-:Y:S05]  /*0b20*/  @P0 EXIT ;  /* 0x000000000000094d */ /* 0x000fea0003800000 */
[----:B0-----:R-:W2:Y:S01]  /*0b30*/  LDL R2, [R1+0x2c] ;  /* 0x00002c0001027983 */ /* 0x001ea20000100800 */
[----:B------:R-:W-:Y:S01]  /*0b40*/  R2UR UR5, R14 ;  /* 0x000000000e0572ca */ /* 0x000fe200000e0000 */
[----:B------:R-:W-:Y:S01]  /*0b50*/  UMOV UR37, URZ ;  /* 0x0000003f00257c82 */ /* 0x000fe20008000000 */
[----:B------:R-:W-:Y:S01]  /*0b60*/  UMOV UR36, URZ ;  /* 0x0000003f00247c82 */ /* 0x000fe20008000000 */
[----:B------:R-:W0:Y:S02]  /*0b70*/  S2R R0, SR_TID.X ;  /* 0x0000000000007919 */ /* 0x000e240000002100 */
[----:B0-----:R-:W-:-:S05]  /*0b80*/  VIADD R223, R0, 0xffffff80 ;  /* 0xffffff8000df7836 */ /* 0x001fca0000000000 */
[----:B------:R-:W-:-:S04]  /*0b90*/  SHF.R.S32.HI R0, RZ, 0x1f, R223 ;  /* 0x0000001fff007819 */ /* 0x000fc800000114df */
[CC--:B------:R-:W-:Y:S02]  /*0ba0*/  LEA.HI R3, R0.reuse, R223.reuse, RZ, 0x7 ;  /* 0x000000df00037211 */ /* 0x0c0fe400078f38ff */
[----:B------:R-:W-:Y:S02]  /*0bb0*/  LEA.HI R4, R0, R223, RZ, 0x5 ;  /* 0x000000df00047211 */ /* 0x000fe400078f28ff */
[----:B------:R-:W-:-:S03]  /*0bc0*/  SHF.R.S32.HI R218, RZ, 0x7, R3 ;  /* 0x00000007ffda7819 */ /* 0x000fc60000011403 */
[----:B------:R-:W-:Y:S01]  /*0bd0*/  IMAD.SHL.U32 R6, R4, 0x20, RZ ;  /* 0x0000002004067824 */ /* 0x000fe200078e00ff */
[----:B--2---:R-:W-:Y:S02]  /*0be0*/  R2UR UR4, R2 ;  /* 0x00000000020472ca */ /* 0x004fe400000e0000 */
[C---:B------:R-:W-:Y:S02]  /*0bf0*/  LOP3.LUT R2, R3.reuse, 0xffffff80, RZ, 0xc0, !PT ;  /* 0xffffff8003027812 */ /* 0x040fe400078ec0ff */
[----:B------:R-:W-:-:S03]  /*0c00*/  LEA.HI R3, R3, R218, RZ, 0x1 ;  /* 0x000000da03037211 */ /* 0x000fc600078f08ff */
[----:B------:R-:W-:Y:S01]  /*0c10*/  IMAD.IADD R205, R223, 0x1, -R2 ;  /* 0x00000001dfcd7824 */ /* 0x000fe200078e0a02 */
[----:B------:R-:W-:-:S04]  /*0c20*/  LOP3.LUT R3, R3, 0x3fffffe, RZ, 0xc0, !PT ;  /* 0x03fffffe03037812 */ /* 0x000fc800078ec0ff */
[----:B------:R-:W-:Y:S01]  /*0c30*/  SHF.R.S32.HI R8, RZ, 0x1f, R205 ;  /* 0x0000001fff087819 */ /* 0x000fe200000114cd */
[----:B------:R-:W-:Y:S01]  /*0c40*/  ULOP3.LUT UR4, UR4, 0x1, URZ, 0xfc, !UPT ;  /* 0x0000000104047892 */ /* 0x000fe2000f8efc3f */
[----:B------:R-:W-:Y:S02]  /*0c50*/  IMAD.IADD R3, R218, 0x1, -R3 ;  /* 0x00000001da037824 */ /* 0x000fe400078e0a03 */
[CC--:B------:R-:W-:Y:S02]  /*0c60*/  LEA.HI R9, R8.reuse, R205.reuse, RZ, 0x2 ;  /* 0x000000cd08097211 */ /* 0x0c0fe400078f10ff */
[----:B------:R-:W-:Y:S01]  /*0c70*/  LEA.HI R8, R8, R205, RZ, 0x5 ;  /* 0x000000cd08087211 */ /* 0x000fe200078f28ff */
[----:B------:R-:W-:Y:S01]  /*0c80*/  IMAD.U32 R222, RZ, RZ, UR4 ;  /* 0x00000004ffde7e24 */ /* 0x000fe2000f8e00ff */
[--C-:B------:R-:W-:Y:S01]  /*0c90*/  SHF.R.S32.HI R7, RZ, 0x2, R9.reuse ;  /* 0x00000002ff077819 */ /* 0x100fe20000011409 */
[----:B------:R-:W-:Y:S01]  /*0ca0*/  UMOV UR4, URZ ;  /* 0x0000003f00047c82 */ /* 0x000fe20008000000 */
[----:B------:R-:W-:Y:S01]  /*0cb0*/  SHF.R.S32.HI R2, RZ, 0x1f, R9 ;  /* 0x0000001fff027819 */ /* 0x000fe20000011409 */
[----:B------:R-:W-:Y:S01]  /*0cc0*/  IMAD.U32 R204, RZ, RZ, UR4 ;  /* 0x00000004ffcc7e24 */ /* 0x000fe2000f8e00ff */
[----:B------:R-:W-:-:S02]  /*0cd0*/  SHF.R.S32.HI R8, RZ, 0x5, R8 ;  /* 0x00000005ff087819 */ /* 0x000fc40000011408 */
[----:B------:R-:W-:Y:S02]  /*0ce0*/  LEA.HI R5, R2, R7, RZ, 0x3 ;  /* 0x0000000702057211 */ /* 0x000fe400078f18ff */
[----:B------:R-:W-:Y:S02]  /*0cf0*/  LEA.HI R2, R0, R223, RZ, 0x4 ;  /* 0x000000df00027211 */ /* 0x000fe400078f20ff */
[----:B------:R-:W-:Y:S02]  /*0d00*/  LOP3.LUT R10, R5, 0xfffffff8, RZ, 0xc0, !PT ;  /* 0xfffffff8050a7812 */ /* 0x000fe400078ec0ff */
[----:B------:R-:W-:Y:S02]  /*0d10*/  SHF.R.S32.HI R5, RZ, 0x4, R2 ;  /* 0x00000004ff057819 */ /* 0x000fe40000011402 */
[C---:B------:R-:W-:Y:S01]  /*0d20*/  LOP3.LUT R4, R2.reuse, 0x3fffff0, RZ, 0xc0, !PT ;  /* 0x03fffff002047812 */ /* 0x040fe200078ec0ff */
[----:B------:R-:W-:Y:S01]  /*0d30*/  IMAD.IADD R11, R7, 0x1, -R10 ;  /* 0x00000001070b7824 */ /* 0x000fe200078e0a0a */
[----:B------:R-:W-:-:S02]  /*0d40*/  LEA.HI R2, R2, R5, RZ, 0x1 ;  /* 0x0000000502027211 */ /* 0x000fc400078f08ff */
[----:B------:R-:W-:Y:S01]  /*0d50*/  LOP3.LUT R7, R6, 0xfffffc00, RZ, 0xc0, !PT ;  /* 0xfffffc0006077812 */ /* 0x000fe200078ec0ff */
[----:B------:R-:W-:Y:S01]  /*0d60*/  IMAD.IADD R4, R223, 0x1, -R4 ;  /* 0x00000001df047824 */ /* 0x000fe200078e0a04 */
[----:B------:R-:W-:Y:S01]  /*0d70*/  LOP3.LUT R2, R2, 0x1ffffffe, RZ, 0xc0, !PT ;  /* 0x1ffffffe02027812 */ /* 0x000fe200078ec0ff */
[----:B------:R-:W-:Y:S01]  /*0d80*/  IMAD R8, R8, 0x10, R11 ;  /* 0x0000001008087824 */ /* 0x000fe200078e020b */
[----:B------:R-:W-:Y:S01]  /*0d90*/  LEA.HI R0, R0, R223, RZ, 0x3 ;  /* 0x000000df00007211 */ /* 0x000fe200078f18ff */
[----:B------:R-:W-:Y:S01]  /*0da0*/  IMAD R7, R4, 0x40, R7 ;  /* 0x0000004004077824 */ /* 0x000fe200078e0207 */
[----:B------:R-:W-:Y:S01]  /*0db0*/  LOP3.LUT R4, R9, 0x7ffffffc, RZ, 0xc0, !PT ;  /* 0x7ffffffc09047812 */ /* 0x000fe200078ec0ff */
[----:B------:R-:W-:Y:S01]  /*0dc0*/  IMAD.IADD R2, R5, 0x1, -R2 ;  /* 0x0000000105027824 */ /* 0x000fe200078e0a02 */
[----:B------:R-:W-:Y:S01]  /*0dd0*/  SHF.R.S32.HI R22, RZ, 0x3, R0 ;  /* 0x00000003ff167819 */ /* 0x000fe20000011400 */
[----:B------:R-:W-:Y:S02]  /*0de0*/  IMAD R220, R3, 0x40, R8 ;  /* 0x0000004003dc7824 */ /* 0x000fe400078e0208 */
[----:B------:R-:W-:Y:S01]  /*0df0*/  IMAD R221, R2, 0x8, R7 ;  /* 0x0000000802dd7824 */ /* 0x000fe200078e0207 */
[----:B------:R-:W-:Y:S01]  /*0e00*/  LOP3.LUT R2, R0, 0x1ffffff8, RZ, 0xc0, !PT ;  /* 0x1ffffff800027812 */ /* 0x000fe200078ec0ff */
[----:B------:R-:W-:-:S02]  /*0e10*/  IMAD.MOV.U32 R5, RZ, RZ, R13 ;  /* 0x000000ffff057224 */ /* 0x000fc400078e000d */
[----:B------:R-:W-:Y:S02]  /*0e20*/  IMAD.MOV.U32 R7, RZ, RZ, R15 ;  /* 0x000000ffff077224 */ /* 0x000fe400078e000f */
[----:B------:R-:W-:Y:S02]  /*0e30*/  IMAD.IADD R2, R223, 0x1, -R2 ;  /* 0x00000001df027824 */ /* 0x000fe400078e0a02 */
[----:B------:R-:W-:-:S03]  /*0e40*/  IMAD.IADD R219, R205, 0x1, -R4 ;  /* 0x00000001cddb7824 */ /* 0x000fc600078e0a04 */
[----:B------:R-:W-:-:S07]  /*0e50*/  SHF.L.U32 R2, R2, 0x3, RZ ;  /* 0x0000000302027819 */ /* 0x000fce00000006ff */
.L_x_810:
[----:B0---45:R-:W0:Y:S01]  /*0e60*/  LDC.64 R8, c[0x0][0xd60] ;  /* 0x00035800ff087b82 */ /* 0x031e220000000a00 */
[----:B------:R-:W-:Y:S01]  /*0e70*/  ULDC.64 UR6, c[0x0][0xb20] ;  /* 0x0002c80000067ab9 */ /* 0x000fe20000000a00 */
[----:B------:R-:W-:Y:S01]  /*0e80*/  ULDC.64 UR8, c[0x0][0xb18] ;  /* 0x0002c60000087ab9 */ /* 0x000fe20000000a00 */
        /* <DEDUP_REMOVED lines=10> */
[----:B------:R-:W-:Y:S01]  /*0f30*/  IMAD.U32 R202, RZ, RZ, UR4 ;  /* 0x00000004ffca7e24 */ /* 0x000fe2000f8e00ff */
[----:B------:R-:W-:Y:S02]  /*0f40*/  @UP0 ULEA UR6, UP2, UR4, UR6, 0x2 ;  /* 0x0000000604060291 */ /* 0x000fe4000f84103f */
[----:B------:R-:W-:Y:S02]  /*0f50*/  @UP1 ULEA UR8, UP3, UR4, UR8, 0x2 ;  /* 0x0000000804081291 */ /* 0x000fe4000f86103f */
[----:B------:R-:W-:Y:S02]  /*0f60*/  @UP0 ULEA.HI.X UR7, UR4, UR7, UR10, 0x2, UP2 ;  /* 0x0000000704070291 */ /* 0x000fe400090f140a */
[----:B------:R-:W-:Y:S01]  /*0f70*/  IMAD.U32 R203, RZ, RZ, UR10 ;  /* 0x0000000affcb7e24 */ /* 0x000fe2000f8e00ff */
[----:B------:R-:W-:Y:S01]  /*0f80*/  @UP1 ULEA.HI.X UR9, UR4, UR9, UR10, 0x2, UP3 ;  /* 0x0000000904091291 */ /* 0x000fe200098f140a */
[----:B------:R-:W-:-:S02]  /*0f90*/  IMAD.U32 R6, RZ, RZ, UR6 ;  /* 0x00000006ff067e24 */ /* 0x000fc4000f8e00ff */
[----:B------:R-:W-:Y:S01]  /*0fa0*/  IMAD.U32 R8, RZ, RZ, UR8 ;  /* 0x00000008ff087e24 */ /* 0x000fe2000f8e00ff */
[----:B------:R-:W-:Y:S01]  /*0fb0*/  ULDC UR4, c[0x0][0x404] ;  /* 0x0001010000047ab9 */ /* 0x000fe20000000800 */
[----:B------:R-:W-:Y:S01]  /*0fc0*/  IMAD.U32 R7, RZ, RZ, UR7 ;  /* 0x00000007ff077e24 */ /* 0x000fe2000f8e00ff */
[----:B------:R-:W-:Y:S01]  /*0fd0*/  ULDC.64 UR6, c[0x0][0x3f8] ;  /* 0x0000fe0000067ab9 */ /* 0x000fe20000000a00 */
[----:B------:R-:W-:-:S03]  /*0fe0*/  IMAD.U32 R9, RZ, RZ, UR9 ;  /* 0x00000009ff097e24 */ /* 0x000fc6000f8e00ff */
[----:B------:R-:W2:Y:S04]  /*0ff0*/  @P0 LDG.E R6, desc[UR60][R6.64] ;  /* 0x0000003c06060981 */ /* 0x000ea8000c1e1900 */
[----:B---3--:R-:W3:Y:S01]  /*1000*/  @P1 LDG.E R8, desc[UR60][R8.64] ;  /* 0x0000003c08081981 */ /* 0x008ee2000c1e1900 */
[----:B------:R-:W-:Y:S01]  /*1010*/  UISETP.NE.U32.AND UP0, UPT, UR6, URZ, UPT ;  /* 0x0000003f0600728c */ /* 0x000fe2000bf05070 */
[----:B------:R-:W-:Y:S01]  /*1020*/  IMAD.MOV.U32 R200, RZ, RZ, R5 ;  /* 0x000000ffffc87224 */ /* 0x000fe200078e0005 */
[----:B------:R-:W-:Y:S01]  /*1030*/  UMOV UR52, URZ ;  /* 0x0000003f00347c82 */ /* 0x000fe20008000000 */
[----:B------:R-:W-:Y:S01]  /*1040*/  ULDC UR6, c[0x0][0x2e0] ;  /* 0x0000b80000067ab9 */ /* 0x000fe20000000800 */
[----:B------:R-:W-:Y:S01]  /*1050*/  UISETP.NE.AND.EX UP0, UPT, UR7, URZ, UPT, UP0 ;  /* 0x0000003f0700728c */ /* 0x000fe2000bf05300 */
[----:B------:R-:W-:Y:S01]  /*1060*/  IMAD.MOV.U32 R3, RZ, RZ, RZ ;  /* 0x000000ffff037224 */ /* 0x000fe200078e00ff */
[----:B------:R-:W-:Y:S01]  /*1070*/  CS2R R148, SRZ ;  /* 0x0000000000947805 */ /* 0x000fe2000001ff00 */
[----:B------:R-:W-:Y:S01]  /*1080*/  IMAD.MOV.U32 R0, RZ, RZ, RZ ;  /* 0x000000ffff007224 */ /* 0x000fe200078e00ff */
[----:B------:R-:W-:Y:S01]  /*1090*/  USEL UR4, UR4, 0x1, UP0 ;  /* 0x0000000104047887 */ /* 0x000fe20008000000 */
[----:B------:R-:W-:Y:S01]  /*10a0*/  IMAD.MOV.U32 R150, RZ, RZ, RZ ;  /* 0x000000ffff967224 */ /* 0x000fe200078e00ff */
[----:B------:R-:W-:-:S02]  /*10b0*/  CS2R R146, SRZ ;  /* 0x0000000000927805 */ /* 0x000fc4000001ff00 */
[----:B------:R-:W-:Y:S01]  /*10c0*/  CS2R R144, SRZ ;  /* 0x0000000000907805 */ /* 0x000fe2000001ff00 */
[----:B------:R-:W-:Y:S01]  /*10d0*/  UIMAD UR4, UR4, UR6, URZ ;  /* 0x00000006040472a4 */ /* 0x000fe2000f8e023f */
        /* <DEDUP_REMOVED lines=17> */
[----:B------:R-:W-:Y:S01]  /*11f0*/  CS2R R108, SRZ ;  /* 0x00000000006c7805 */ /* 0x000fe2000001ff00 */
[----:B------:R-:W-:Y:S01]  /*1200*/  IMAD.MOV.U32 R172, RZ, RZ, RZ ;  /* 0x000000ffffac7224 */ /* 0x000fe200078e00ff */
        /* <DEDUP_REMOVED lines=31> */
[----:B------:R-:W-:Y:S01]  /*1400*/  CS2R R44, SRZ ;  /* 0x00000000002c7805 */ /* 0x000fe2000001ff00 */
[----:B------:R-:W-:Y:S01]  /*1410*/  IMAD.MOV.U32 R162, RZ, RZ, RZ ;  /* 0x000000ffffa27224 */ /* 0x000fe200078e00ff */
[----:B------:R-:W-:Y:S01]  /*1420*/  MOV R201, UR5 ;  /* 0x0000000500c97c02 */ /* 0x000fe20008000f00 */
[----:B------:R-:W-:Y:S01]  /*1430*/  IMAD.MOV.U32 R41, RZ, RZ, RZ ;  /* 0x000000ffff297224 */ /* 0x000fe200078e00ff */
[----:B--2---:R-:W-:Y:S02]  /*1440*/  @P0 R2UR UR52, R6 ;  /* 0x00000000063402ca */ /* 0x004fe400000e0000 */
[----:B------:R-:W-:Y:S02]  /*1450*/  PLOP3.LUT P0, PT, PT, PT, PT, 0x80, 0x0 ;  /* 0x000000000000781c */ /* 0x000fe40003f0f070 */
[----:B---3--:R-:W-:-:S02]  /*1460*/  @P1 R2UR UR4, R8 ;  /* 0x00000000080412ca */ /* 0x008fc400000e0000 */
[----:B------:R-:W-:Y:S01]  /*1470*/  CS2R R8, SRZ ;  /* 0x0000000000087805 */ /* 0x000fe2000001ff00 */
[----:B-1----:R-:W-:-:S12]  /*1480*/  @P1 BRA `(.L_x_768) ;  /* 0x0000000000381947 */ /* 0x002fd80003800000 */
[----:B------:R-:W-:Y:S02]  /*1490*/  ULDC.64 UR6, c[0x0][0xb00] ;  /* 0x0002c00000067ab9 */ /* 0x000fe40000000a00 */
[----:B------:R-:W-:-:S04]  /*14a0*/  ISETP.NE.U32.AND P1, PT, RZ, UR6, PT ;  /* 0x00000006ff007c0c */ /* 0x000fc8000bf25070 */
[----:B------:R-:W-:-:S13]  /*14b0*/  ISETP.NE.AND.EX P1, PT, RZ, UR7, PT, P1 ;  /* 0x00000007ff007c0c */ /* 0x000fda000bf25310 */
[----:B------:R-:W-:Y:S05]  /*14c0*/  @!P1 BRA `(.L_x_768) ;  /* 0x0000000000289947 */ /* 0x000fea0003800000 */
[----:B------:R-:W-:Y:S01]  /*14d0*/  R2UR UR6, R202 ;  /* 0x00000000ca0672ca */ /* 0x000fe200000e0000 */
[----:B------:R-:W-:-:S12]  /*14e0*/  ULDC.64 UR4, c[0x0][0xb00] ;  /* 0x0002c00000047ab9 */ /* 0x000fd80000000a00 */
        /* <DEDUP_REMOVED lines=8> */
.L_x_768:
[----:B------:R-:W-:Y:S01]  /*1570*/  UIADD3 UR52, -UR52, UR4, URZ ;  /* 0x0000000434347290 */ /* 0x000fe2000fffe13f */
[----:B------:R-:W-:Y:S01]  /*1580*/  IMAD.MOV.U32 R40, RZ, RZ, RZ ;  /* 0x000000ffff287224 */ /* 0x000fe200078e00ff */
[----:B------:R-:W-:Y:S01]  /*1590*/  CS2R R34, SRZ ;  /* 0x0000000000227805 */ /* 0x000fe2000001ff00 */
[----:B------:R-:W-:Y:S01]  /*15a0*/  IMAD.MOV.U32 R163, RZ, RZ, RZ ;  /* 0x000000ffffa37224 */ /* 0x000fe200078e00ff */
        /* <DEDUP_REMOVED lines=8> */
[----:B------:R-:W-:-:S02]  /*1630*/  CS2R R26, SRZ ;  /* 0x00000000001a7805 */ /* 0x000fc4000001ff00 */
[----:B------:R-:W-:Y:S02]  /*1640*/  CS2R R28, SRZ ;  /* 0x00000000001c7805 */ /* 0x000fe4000001ff00 */
[----:B------:R-:W-:Y:S01]  /*1650*/  CS2R R24, SRZ ;  /* 0x0000000000187805 */ /* 0x000fe2000001ff00 */
[----:B------:R-:W-:-:S04]  /*1660*/  USHF.R.U32.HI UR53, URZ, 0x1f, UR5 ;  /* 0x0000001f3f357899 */ /* 0x000fc80008011605 */
[----:B------:R-:W-:Y:S02]  /*1670*/  ULEA.HI.SX32 UR53, UR5, UR53, 0x1c ;  /* 0x0000003505357291 */ /* 0x000fe4000f8fe23f */
[----:B------:R-:W-:Y:S10]  /*1680*/  @!P1 BRA `(.L_x_769) ;  /* 0x0000005c00f49947 */ /* 0x000ff40003800000 */
[----:B------:R-:W0:Y:S01]  /*1690*/  S2R R4, SR_CgaCtaId ;  /* 0x0000000000047919 */ /* 0x000e220000008800 */
[----:B------:R-:W-:Y:S01]  /*16a0*/  MOV R3, 0x400 ;  /* 0x0000040000037802 */ /* 0x000fe20000000f00 */
[----:B------:R-:W1:Y:S03]  /*16b0*/  SHFL.IDX PT, R0, R218, RZ, 0x1f ;  /* 0x00001fffda007589 */ /* 0x000e6600000e0000 */
[----:B0-----:R-:W-:Y:S02]  /*16c0*/  LEA R4, R4, R3, 0x18 ;  /* 0x0000000304047211 */ /* 0x001fe400078ec0ff */
[----:B-1----:R-:W-:-:S03]  /*16d0*/  LEA.HI R3, R0, R0, RZ, 0x1 ;  /* 0x0000000000037211 */ /* 0x002fc600078f08ff */
[----:B------:R-:W-:Y:S01]  /*16e0*/  VIADD R4, R4, 0x18400 ;  /* 0x0001840004047836 */ /* 0x000fe20000000000 */
[----:B------:R-:W-:-:S04]  /*16f0*/  LOP3.LUT R3, R3, 0xffffe, RZ, 0xc0, !PT ;  /* 0x000ffffe03037812 */ /* 0x000fc800078ec0ff */
[----:B------:R-:W-:Y:S01]  /*1700*/  LOP3.LUT P0, RZ, R4, 0x1bf, RZ, 0xc0, !PT ;  /* 0x000001bf04ff7812 */ /* 0x000fe2000780c0ff */
[----:B------:R-:W-:-:S12]  /*1710*/  IMAD.IADD R16, R0, 0x1, -R3 ;  /* 0x0000000100107824 */ /* 0x000fd800078e0a03 */
        /* <DEDUP_REMOVED lines=17> */
.L_x_770:
[----:B------:R-:W0:Y:S01]  /*1830*/  S2R R3, SR_CgaCtaId ;  /* 0x0000000000037919 */ /* 0x000e220000008800 */
[----:B------:R-:W-:Y:S02]  /*1840*/  R2UR UR5, R204 ;  /* 0x00000000cc0572ca */ /* 0x000fe400000e0000 */
[----:B------:R-:W-:Y:S01]  /*1850*/  MOV R0, 0x400 ;  /* 0x0000040000007802 */ /* 0x000fe20000000f00 */
[----:B------:R-:W1:Y:S10]  /*1860*/  S2R R17, SR_TID.X ;  /* 0x0000000000117919 */ /* 0x000e740000002100 */
[----:B------:R-:W-:-:S04]  /*1870*/  ULEA.HI UR4, UR5, UR5, URZ, 0x1 ;  /* 0x0000000505047291 */ /* 0x000fc8000f8f083f */
[----:B------:R-:W-:-:S04]  /*1880*/  ULOP3.LUT UR4, UR4, 0xfffffffe, URZ, 0xc0, !UPT ;  /* 0xfffffffe04047892 */ /* 0x000fc8000f8ec03f */
[----:B------:R-:W-:-:S06]  /*1890*/  UIADD3 UR4, UR5, -UR4, URZ ;  /* 0x8000000405047290 */ /* 0x000fcc000fffe03f */
[----:B------:R-:W-:Y:S02]  /*18a0*/  MOV R5, UR4 ;  /* 0x0000000400057c02 */ /* 0x000fe40008000f00 */
[----:B0-----:R-:W-:Y:S02]  /*18b0*/  LEA R4, R3, R0, 0x18 ;  /* 0x0000000003047211 */ /* 0x001fe400078ec0ff */
[----:B------:R-:W-:Y:S02]  /*18c0*/  SHF.L.U32 R3, R5, 0x1f, RZ ;  /* 0x0000001f05037819 */ /* 0x000fe400000006ff */
[----:B-1----:R-:W-:Y:S02]  /*18d0*/  SHF.R.U32.HI R17, RZ, 0x7, R17 ;  /* 0x00000007ff117819 */ /* 0x002fe40000011611 */
[----:B------:R-:W0:Y:S03]  /*18e0*/  SYNCS.PHASECHK.TRANS64.TRYWAIT P0, [R4+URZ+0x32400], R3 ;  /* 0x03240003040075a7 */ /* 0x000e26000800017f */
[----:B------:R-:W-:Y:S01]  /*18f0*/  VIADD R185, R17, 0x8 ;  /* 0x0000000811b97836 */ /* 0x000fe20000000000 */
[----:B0-----:R-:W-:Y:S06]  /*1900*/  @!P0 BRA `(.L_x_771) ;  /* 0x000000d000648947 */ /* 0x001fec0003800000 */
.L_x_894:
[----:B------:R-:W-:Y:S05]  /*1910*/  WARPSYNC.ALL ;  /* 0x0000000000007948 */ /* 0x000fea0003800000 */
[----:B------:R-:W-:Y:S01]  /*1920*/  R2UR UR4, R222 ;  /* 0x00000000de0472ca */ /* 0x000fe200000e0000 */
[----:B------:R1:W-:-:S12]  /*1930*/  BAR.SYNC.DEFER_BLOCKING R185, 0x100 ;  /* 0x000400b90000751d */ /* 0x0003d80000010000 */
[----:B------:R-:W-:-:S05]  /*1940*/  IMAD.U32 R0, RZ, RZ, UR4 ;  /* 0x00000004ff007e24 */ /* 0x000fca000f8e00ff */
[----:B------:R-:W-:-:S13]  /*1950*/  ISETP.NE.AND P0, PT, R0, 0x3, PT ;  /* 0x000000030000780c */ /* 0x000fda0003f05270 */
[----:B-1----:R-:W-:Y:S05]  /*1960*/  @!P0 BRA `(.L_x_772) ;  /* 0x0000000000048947 */ /* 0x002fea0003800000 */
[----:B------:R-:W-:Y:S01]  /*1970*/  BPT.TRAP 0x1 ;  /* 0x000000040000795c */ /* 0x000fe20000300000 */
.L_x_772:
[----:B------:R-:W-:Y:S02]  /*1980*/  IMAD.U32 R5, RZ, RZ, UR36 ;  /* 0x00000024ff057e24 */ /* 0x000fe4000f8e00ff */
[----:B------:R-:W-:Y:S02]  /*1990*/  IMAD.U32 R6, RZ, RZ, UR37 ;  /* 0x00000025ff067e24 */ /* 0x000fe4000f8e00ff */
[----:B------:R-:W-:-:S03]  /*19a0*/  IMAD R0, R5, 0x8, R4 ;  /* 0x0000000805007824 */ /* 0x000fc600078e0204 */
[----:B------:R-:W-:-:S04]  /*19b0*/  SHF.L.U32 R5, R6, 0x1f, RZ ;  /* 0x0000001f06057819 */ /* 0x000fc800000006ff */
[----:B------:R1:W2:Y:S01]  /*19c0*/  SYNCS.PHASECHK.TRANS64.TRYWAIT P1, [R0+URZ+0x32430], R5 ;  /* 0x03243005000075a7 */ /* 0x0002a2000802017f */
[----:B------:R-:W-:Y:S05]  /*19d0*/  @!P0 BRA `(.L_x_773) ;  /* 0x0000000000048947 */ /* 0x000fea0003800000 */
[----:B------:R-:W-:Y:S01]  /*19e0*/  BPT.TRAP 0x1 ;  /* 0x000000040000795c */ /* 0x000fe20000300000 */
.L_x_773:
[----:B------:R-:W-:Y:S01]  /*19f0*/  IMAD R16, R16, 0x2000, R4 ;  /* 0x0000200010107824 */ /* 0x000fe200078e0204 */
[----:B--2---:R-:W-:Y:S06]  /*1a00*/  @P1 BRA `(.L_x_774) ;  /* 0x0000000000081947 */ /* 0x004fec0003800000 */
[----:B------:R-:W2:Y:S02]  /*1a10*/  SYNCS.PHASECHK.TRANS64.TRYWAIT P1, [R0+URZ+0x32430], R5 ;  /* 0x03243005000075a7 */ /* 0x000ea4000802017f */
[----:B--2---:R-:W-:Y:S05]  /*1a20*/  @!P1 BRA `(.L_x_775) ;  /* 0x000000d000309947 */ /* 0x004fea0003800000 */
.L_x_774:
[----:B------:R-:W-:Y:S01]  /*1a30*/  R2UR UR4, R4 ;  /* 0x00000000040472ca */ /* 0x000fe200000e0000 */
[----:B------:R-:W-:Y:S01]  /*1a40*/  WARPGROUP.ARRIVE ;  /* 0x00000000000079c5 */ /* 0x000fe20000000000 */
[----:B------:R-:W-:Y:S01]  /*1a50*/  R2UR UR5, R16 ;  /* 0x00000000100572ca */ /* 0x000fe200000e0000 */
[----:B------:R-:W-:Y:S01]  /*1a60*/  UMOV UR13, 0x40000040 ;  /* 0x40000040000d7882 */ /* 0x000fe20000000000 */
[----:B------:R-:W-:Y:S01]  /*1a70*/  UMOV UR15, 0x40000040 ;  /* 0x40000040000f7882 */ /* 0x000fe20000000000 */
[----:B------:R-:W-:-:S08]  /*1a80*/  IMAD.U32 R21, RZ, RZ, UR13 ;  /* 0x0000000dff157e24 */ /* 0x000fd0000f8e00ff */
[----:B------:R-:W-:Y:S02]  /*1a90*/  UIADD3 UR4, UR4, 0x1c400, URZ ;  /* 0x0001c40004047890 */ /* 0x000fe4000fffe03f */
[----:B------:R-:W-:Y:S02]  /*1aa0*/  UIADD3 UR6, UR5, 0x18400, URZ ;  /* 0x0001840005067890 */ /* 0x000fe4000fffe03f */
[----:B------:R-:W-:Y:S02]  /*1ab0*/  USHF.R.U32.HI UR4, URZ, 0x4, UR4 ;  /* 0x000000043f047899 */ /* 0x000fe40008011604 */
[----:B------:R-:W-:Y:S02]  /*1ac0*/  USHF.R.U32.HI UR6, URZ, 0x4, UR6 ;  /* 0x000000043f067899 */ /* 0x000fe40008011606 */
[----:B------:R-:W-:Y:S02]  /*1ad0*/  ULOP3.LUT UR4, UR4, 0x3fff, URZ, 0xc0, !UPT ;  /* 0x00003fff04047892 */ /* 0x000fe4000f8ec03f */
[----:B------:R-:W-:-:S02]  /*1ae0*/  ULOP3.LUT UR6, UR6, 0x3fff, URZ, 0xc0, !UPT ;  /* 0x00003fff06067892 */ /* 0x000fc4000f8ec03f */
[----:B------:R-:W-:Y:S02]  /*1af0*/  ULOP3.LUT UR39, UR4, 0x10000, URZ, 0xfc, !UPT ;  /* 0x0001000004277892 */ /* 0x000fe4000f8efc3f */
[----:B------:R-:W-:Y:S02]  /*1b00*/  ULOP3.LUT UR8, UR6, 0x10000, URZ, 0xfc, !UPT ;  /* 0x0001000006087892 */ /* 0x000fe4000f8efc3f */
[----:B------:R-:W-:Y:S02]  /*1b10*/  UIMAD UR4, UR36, 0x300, UR39 ;  /* 0x00000300240478a4 */ /* 0x000fe4000f8e0227 */
[----:B------:R-:W-:Y:S02]  /*1b20*/  UIADD3 UR6, UR8, 0x2, URZ ;  /* 0x0000000208067890 */ /* 0x000fe4000fffe03f */
[----:B------:R-:W-:Y:S01]  /*1b30*/  UIADD3 UR7, UR4, 0x2, URZ ;  /* 0x0000000204077890 */ /* 0x000fe2000fffe03f */
[----:B------:R-:W-:Y:S02]  /*1b40*/  UMOV UR12, UR8 ;  /* 0x00000008000c7c82 */ /* 0x000fe40008000000 */
[----:B------:R-:W-:Y:S01]  /*1b50*/  UMOV UR14, UR4 ;  /* 0x00000004000e7c82 */ /* 0x000fe20008000000 */
[----:B------:R-:W-:Y:S01]  /*1b60*/  IMAD.U32 R20, RZ, RZ, UR12 ;  /* 0x0000000cff147e24 */ /* 0x000fe2000f8e00ff */
[----:B------:R-:W-:Y:S01]  /*1b70*/  HGMMA.64x96x16.F32 R24, gdesc[UR12], RZ, !UPT, gsb0 ;  /* 0x016000000c1879f0 */ /* 0x000fe2000c0008ff */
[----:B------:R-:W-:Y:S01]  /*1b80*/  UMOV UR12, UR6 ;  /* 0x00000006000c7c82 */ /* 0x000fe20008000000 */
[----:B------:R-:W-:Y:S01]  /*1b90*/  UMOV UR13, 0x40000040 ;  /* 0x40000040000d7882 */ /* 0x000fe20000000000 */
[----:B------:R-:W-:Y:S01]  /*1ba0*/  UMOV UR14, UR7 ;  /* 0x00000007000e7c82 */ /* 0x000fe20008000000 */
[----:B------:R-:W-:Y:S01]  /*1bb0*/  UMOV UR15, 0x40000040 ;  /* 0x40000040000f7882 */ /* 0x000fe20000000000 */
[----:B------:R-:W-:Y:S01]  /*1bc0*/  UIADD3 UR6, UR8, 0x4, URZ ;  /* 0x0000000408067890 */ /* 0x000fe2000fffe03f */
[----:B------:R-:W-:Y:S01]  /*1bd0*/  IMAD.U32 R18, RZ, RZ, UR12 ;  /* 0x0000000cff127e24 */ /* 0x000fe2000f8e00ff */
[----:B------:R-:W-:Y:S01]  /*1be0*/  UIADD3 UR7, UR4, 0x4, URZ ;  /* 0x0000000404077890 */ /* 0x000fe2000fffe03f */
[----:B------:R-:W-:Y:S01]  /*1bf0*/  IMAD.U32 R19, RZ, RZ, UR13 ;  /* 0x0000000dff137e24 */ /* 0x000fe2000f8e00ff */
[----:B------:R-:W-:Y:S01]  /*1c00*/  UIADD3 UR4, UR4, 0x6, URZ ;  /* 0x0000000604047890 */ /* 0x000fe2000fffe03f */
[----:B------:R-:W-:-:S02]  /*1c10*/  WARPGROUP.DEPBAR.LE gsb0, 0x0 ;  /* 0x00008000000079c5 */ /* 0x000fc40000010000 */
[----:B------:R-:W-:-:S06]  /*1c20*/  WARPGROUP.ARRIVE ;  /* 0x00000000000079c5 */ /* 0x000fcc0000000000 */
[----:B------:R-:W-:Y:S01]  /*1c30*/  HGMMA.64x96x16.F32 R24, gdesc[UR12], R24, gsb0 ;  /* 0x016000000c1879f0 */ /* 0x000fe20008000818 */
[----:B------:R-:W-:Y:S01]  /*1c40*/  UMOV UR12, UR6 ;  /* 0x00000006000c7c82 */ /* 0x000fe20008000000 */
[----:B------:R-:W-:Y:S01]  /*1c50*/  UMOV UR13, 0x40000040 ;  /* 0x40000040000d7882 */ /* 0x000fe20000000000 */
[----:B------:R-:W-:Y:S01]  /*1c60*/  UMOV UR14, UR7 ;  /* 0x00000007000e7c82 */ /* 0x000fe20008000000 */
[----:B------:R-:W-:Y:S01]  /*1c70*/  UMOV UR15, 0x40000040 ;  /* 0x40000040000f7882 */ /* 0x000fe20000000000 */
[----:B------:R-:W-:Y:S01]  /*1c80*/  UIADD3 UR6, UR8, 0x6, URZ ;  /* 0x0000000608067890 */ /* 0x000fe2000fffe03f */
[----:B------:R-:W-:Y:S02]  /*1c90*/  IMAD.U32 R16, RZ, RZ, UR12 ;  /* 0x0000000cff107e24 */ /* 0x000fe4000f8e00ff */
[----:B------:R-:W-:Y:S01]  /*1ca0*/  IMAD.U32 R17, RZ, RZ, UR13 ;  /* 0x0000000dff117e24 */ /* 0x000fe2000f8e00ff */
[----:B------:R-:W-:Y:S02]  /*1cb0*/  WARPGROUP.DEPBAR.LE gsb0, 0x0 ;  /* 0x00008000000079c5 */ /* 0x000fe40000010000 */
[----:B------:R-:W-:-:S06]  /*1cc0*/  WARPGROUP.ARRIVE ;  /* 0x00000000000079c5 */ /* 0x000fcc0000000000 */
[----:B------:R-:W-:Y:S01]  /*1cd0*/  HGMMA.64x96x16.F32 R24, gdesc[UR12], R24, gsb0 ;  /* 0x016000000c1879f0 */ /* 0x000fe20008000818 */
[----:B------:R-:W-:Y:S01]  /*1ce0*/  UMOV UR12, UR6 ;  /* 0x00000006000c7c82 */ /* 0x000fe20008000000 */
[----:B------:R-:W-:Y:S01]  /*1cf0*/  UMOV UR13, 0x40000040 ;  /* 0x40000040000d7882 */ /* 0x000fe20000000000 */
[----:B------:R-:W-:Y:S01]  /*1d00*/  UMOV UR14, UR4 ;  /* 0x00000004000e7c82 */ /* 0x000fe20008000000 */
[----:B------:R-:W-:Y:S01]  /*1d10*/  UMOV UR15, 0x40000040 ;  /* 0x40000040000f7882 */ /* 0x000fe20000000000 */
[----:B------:R-:W-:Y:S02]  /*1d20*/  IMAD.U32 R14, RZ, RZ, UR12 ;  /* 0x0000000cff0e7e24 */ /* 0x000fe4000f8e00ff */
[----:B------:R-:W-:Y:S01]  /*1d30*/  IMAD.U32 R15, RZ, RZ, UR13 ;  /* 0x0000000dff0f7e24 */ /* 0x000fe2000f8e00ff */
[----:B------:R-:W-:Y:S02]  /*1d40*/  WARPGROUP.DEPBAR.LE gsb0, 0x0 ;  /* 0x00008000000079c5 */ /* 0x000fe40000010000 */
[----:B------:R-:W-:-:S06]  /*1d50*/  WARPGROUP.ARRIVE ;  /* 0x00000000000079c5 */ /* 0x000fcc0000000000 */
[----:B------:R-:W-:Y:S03]  /*1d60*/  HGMMA.64x96x16.F32 R24, gdesc[UR12], R24, gsb0 ;  /* 0x016000000c1879f0 */ /* 0x000fe60008000818 */
[----:B------:R-:W-:Y:S02]  /*1d70*/  WARPGROUP.DEPBAR.LE gsb0, 0x0 ;  /* 0x00008000000079c5 */ /* 0x000fe40000010000 */
[----:B------:R-:W3:Y:S02]  /*1d80*/  SYNCS.PHASECHK.TRANS64.TRYWAIT P1, [R4+URZ+0x32410], R3 ;  /* 0x03241003040075a7 */ /* 0x000ee4000802017f */
[----:B---3--:R-:W-:Y:S05]  /*1d90*/  @!P1 BRA `(.L_x_776) ;  /* 0x000000cc00689947 */ /* 0x008fea0003800000 */
.L_x_895:
[----:B------:R-:W-:Y:S05]  /*1da0*/  @!P0 BRA `(.L_x_777) ;  /* 0x0000000000048947 */ /* 0x000fea0003800000 */
[----:B------:R-:W-:Y:S01]  /*1db0*/  BPT.TRAP 0x1 ;  /* 0x000000040000795c */ /* 0x000fe20000300000 */
.L_x_777:
[----:B------:R4:W0:Y:S01]  /*1dc0*/  SYNCS.PHASECHK.TRANS64.TRYWAIT P1, [R0+URZ+0x32450], R5 ;  /* 0x03245005000075a7 */ /* 0x000822000802017f */
[----:B------:R-:W-:Y:S05]  /*1dd0*/  @!P0 BRA `(.L_x_778) ;  /* 0x0000000000048947 */ /* 0x000fea0003800000 */
[----:B------:R-:W-:Y:S01]  /*1de0*/  BPT.TRAP 0x1 ;  /* 0x000000040000795c */ /* 0x000fe20000300000 */
.L_x_778:
[----:B0-----:R-:W-:Y:S05]  /*1df0*/  @P1 BRA `(.L_x_779) ;  /* 0x0000000000081947 */ /* 0x001fea0003800000 */
[----:B------:R-:W0:Y:S02]  /*1e00*/  SYNCS.PHASECHK.TRANS64.TRYWAIT P1, [R0+URZ+0x32450], R5 ;  /* 0x03245005000075a7 */ /* 0x000e24000802017f */
[----:B0-----:R-:W-:Y:S05]  /*1e10*/  @!P1 BRA `(.L_x_780) ;  /* 0x000000cc005c9947 */ /* 0x001fea0003800000 */
.L_x_779:
[----:B------:R-:W-:Y:S01]  /*1e20*/  R2UR UR4, R4 ;  /* 0x00000000040472ca */ /* 0x000fe200000e0000 */
[----:B------:R-:W-:Y:S01]  /*1e30*/  UIADD3 UR5, UR5, 0x22400, URZ ;  /* 0x0002240005057890 */ /* 0x000fe2000fffe03f */
[----:B------:R-:W-:Y:S01]  /*1e40*/  WARPGROUP.ARRIVE ;  /* 0x00000000000079c5 */ /* 0x000fe20000000000 */
[----:B------:R-:W-:Y:S01]  /*1e50*/  UMOV UR9, 0x40000040 ;  /* 0x4000004000097882 */ /* 0x000fe20000000000 */
[----:B------:R-:W-:Y:S01]  /*1e60*/  UMOV UR11, 0x40000040 ;  /* 0x40000040000b7882 */ /* 0x000fe20000000000 */
[----:B------:R-:W-:Y:S01]  /*1e70*/  USHF.R.U32.HI UR5, URZ, 0x4, UR5 ;  /* 0x000000043f057899 */ /* 0x000fe20008011605 */
[----:B-12-4-:R-:W-:Y:S01]  /*1e80*/  IMAD.U32 R5, RZ, RZ, UR9 ;  /* 0x00000009ff057e24 */ /* 0x016fe2000f8e00ff */
[----:B------:R-:W-:Y:S01]  /*1e90*/  UMOV UR13, 0x40000040 ;  /* 0x40000040000d7882 */ /* 0x000fe20000000000 */
[----:B------:R-:W-:Y:S01]  /*1ea0*/  UMOV UR15, 0x40000040 ;  /* 0x40000040000f7882 */ /* 0x000fe20000000000 */
[----:B------:R-:W-:Y:S01]  /*1eb0*/  IMAD.U32 R7, RZ, RZ, UR13 ;  /* 0x0000000dff077e24 */ /* 0x000fe2000f8e00ff */
[----:B------:R-:W-:Y:S01]  /*1ec0*/  UMOV UR17, 0x40000040 ;  /* 0x4000004000117882 */ /* 0x000fe20000000000 */
[----:B------:R-:W-:Y:S01]  /*1ed0*/  UMOV UR19, 0x40000040 ;  /* 0x4000004000137882 */ /* 0x000fe20000000000 */
[----:B------:R-:W-:Y:S01]  /*1ee0*/  UMOV UR21, 0x40000040 ;  /* 0x4000004000157882 */ /* 0x000fe20000000000 */
[----:B------:R-:W-:Y:S01]  /*1ef0*/  UIADD3 UR4, UR4, 0x400, URZ ;  /* 0x0000040004047890 */ /* 0x000fe2000fffe03f */
[----:B------:R-:W0:Y:S01]  /*1f00*/  S2R R74, SR_TID.X ;  /* 0x00000000004a7919 */ /* 0x000e220000002100 */
[----:B------:R-:W-:Y:S01]  /*1f10*/  UMOV UR23, 0x40000040 ;  /* 0x4000004000177882 */ /* 0x000fe20000000000 */
[----:B------:R-:W-:Y:S01]  /*1f20*/  UMOV UR25, 0x40000040 ;  /* 0x4000004000197882 */ /* 0x000fe20000000000 */
[----:B------:R-:W-:Y:S01]  /*1f30*/  USHF.R.U32.HI UR4, URZ, 0x4, UR4 ;  /* 0x000000043f047899 */ /* 0x000fe20008011604 */
[----:B------:R-:W-:Y:S01]  /*1f40*/  UMOV UR27, 0x40000040 ;  /* 0x40000040001b7882 */ /* 0x000fe20000000000 */
[----:B------:R-:W-:-:S02]  /*1f50*/  UMOV UR29, 0x40000040 ;  /* 0x40000040001d7882 */ /* 0x000fc40000000000 */
[----:B------:R-:W-:Y:S02]  /*1f60*/  ULOP3.LUT UR7, UR4, 0x3fff, URZ, 0xc0, !UPT ;  /* 0x00003fff04077892 */ /* 0x000fe4000f8ec03f */
[----:B------:R-:W-:Y:S02]  /*1f70*/  ULOP3.LUT UR4, UR5, 0x3fff, URZ, 0xc0, !UPT ;  /* 0x00003fff05047892 */ /* 0x000fe4000f8ec03f */
[----:B------:R-:W-:Y:S02]  /*1f80*/  ULOP3.LUT UR38, UR7, 0x10000, URZ, 0xfc, !UPT ;  /* 0x0001000007267892 */ /* 0x000fe4000f8efc3f */
[----:B------:R-:W-:Y:S02]  /*1f90*/  ULOP3.LUT UR4, UR4, 0x10000, URZ, 0xfc, !UPT ;  /* 0x0001000004047892 */ /* 0x000fe4000f8efc3f */
[----:B------:R-:W-:Y:S02]  /*1fa0*/  UIMAD UR5, UR36, 0xc00, UR38 ;  /* 0x00000c00240578a4 */ /* 0x000fe4000f8e0226 */
[----:B------:R-:W-:-:S02]  /*1fb0*/  UIADD3 UR6, UR4, 0x2, URZ ;  /* 0x0000000204067890 */ /* 0x000fc4000fffe03f */
[----:B------:R-:W-:Y:S02]  /*1fc0*/  UIADD3 UR16, UR4, 0x406, URZ ;  /* 0x0000040604107890 */ /* 0x000fe4000fffe03f */
[----:B------:R-:W-:Y:S01]  /*1fd0*/  UMOV UR8, UR4 ;  /* 0x0000000400087c82 */ /* 0x000fe20008000000 */
[----:B------:R-:W-:Y:S01]  /*1fe0*/  UMOV UR10, UR5 ;  /* 0x00000005000a7c82 */ /* 0x000fe20008000000 */
[----:B---3--:R-:W-:Y:S01]  /*1ff0*/  IMAD.U32 R4, RZ, RZ, UR8 ;  /* 0x00000008ff047e24 */ /* 0x008fe2000f8e00ff */
[----:B------:R-:W-:Y:S01]  /*2000*/  HGMMA.64x96x16.F32 R24, gdesc[UR8], R24, gsb0 ;  /* 0x01600000081879f0 */ /* 0x000fe20008000818 */
[----:B------:R-:W-:Y:S01]  /*2010*/  UIADD3 UR8, UR5, 0x2, URZ ;  /* 0x0000000205087890 */ /* 0x000fe2000fffe03f */
[----:B------:R-:W-:Y:S01]  /*2020*/  UMOV UR12, UR6 ;  /* 0x00000006000c7c82 */ /* 0x000fe20008000000 */
[----:B------:R-:W-:Y:S01]  /*2030*/  UIADD3 UR6, UR4, 0x4, URZ ;  /* 0x0000000404067890 */ /* 0x000fe2000fffe03f */
[----:B------:R-:W-:Y:S01]  /*2040*/  MOV R6, UR12 ;  /* 0x0000000c00067c02 */ /* 0x000fe20008000f00 */
[----:B------:R-:W-:-:S03]  /*2050*/  UIADD3 UR10, UR5, 0x302, URZ ;  /* 0x00000302050a7890 */ /* 0x000fc6000fffe03f */
[----:B------:R-:W-:Y:S01]  /*2060*/  UMOV UR14, UR8 ;  /* 0x00000008000e7c82 */ /* 0x000fe20008000000 */
[----:B------:R-:W-:Y:S01]  /*2070*/  UIADD3 UR8, UR5, 0x4, URZ ;  /* 0x0000000405087890 */ /* 0x000fe2000fffe03f */
[----:B------:R-:W-:Y:S01]  /*2080*/  UMOV UR9, 0x40000040 ;  /* 0x4000004000097882 */ /* 0x000fe20000000000 */
[----:B------:R-:W-:Y:S01]  /*2090*/  UMOV UR11, 0x40000040 ;  /* 0x40000040000b7882 */ /* 0x000fe20000000000 */
[----:B------:R-:W-:Y:S02]  /*20a0*/  UIADD3 UR18, UR5, 0x306, URZ ;  /* 0x0000030605127890 */ /* 0x000fe4000fffe03f */
[----:B------:R-:W-:Y:S02]  /*20b0*/  UIADD3 UR20, UR4, 0x800, URZ ;  /* 0x0000080004147890 */ /* 0x000fe4000fffe03f */
[----:B------:R-:W-:Y:S02]  /*20c0*/  UIADD3 UR22, UR5, 0x600, URZ ;  /* 0x0000060005167890 */ /* 0x000fe4000fffe03f */
[----:B------:R-:W-:-:S02]  /*20d0*/  UIADD3 UR24, UR4, 0x802, URZ ;  /* 0x0000080204187890 */ /* 0x000fc4000fffe03f */
[----:B------:R-:W-:Y:S02]  /*20e0*/  UIADD3 UR26, UR5, 0x602, URZ ;  /* 0x00000602051a7890 */ /* 0x000fe4000fffe03f */
[----:B------:R-:W-:Y:S02]  /*20f0*/  UIADD3 UR28, UR4, 0x804, URZ ;  /* 0x00000804041c7890 */ /* 0x000fe4000fffe03f */
[----:B------:R-:W-:Y:S01]  /*2100*/  UIADD3 UR30, UR5, 0x604, URZ ;  /* 0x00000604051e7890 */ /* 0x000fe2000fffe03f */
[----:B------:R-:W-:Y:S01]  /*2110*/  UMOV UR31, 0x40000040 ;  /* 0x40000040001f7882 */ /* 0x000fe20000000000 */
[----:B------:R-:W-:Y:S02]  /*2120*/  UIADD3 UR32, UR4, 0x806, URZ ;  /* 0x0000080604207890 */ /* 0x000fe4000fffe03f */
[----:B------:R-:W-:Y:S01]  /*2130*/  UIADD3 UR34, UR5, 0x606, URZ ;  /* 0x0000060605227890 */ /* 0x000fe2000fffe03f */
[----:B------:R-:W-:Y:S01]  /*2140*/  UMOV UR33, 0x40000040 ;  /* 0x4000004000217882 */ /* 0x000fe20000000000 */
[----:B------:R-:W-:Y:S01]  /*2150*/  UMOV UR35, 0x40000040 ;  /* 0x4000004000237882 */ /* 0x000fe20000000000 */
[----:B------:R-:W-:-:S02]  /*2160*/  UIADD3 UR40, UR4, 0xc00, URZ ;  /* 0x00000c0004287890 */ /* 0x000fc4000fffe03f */
[----:B------:R-:W-:Y:S01]  /*2170*/  UIADD3 UR42, UR5, 0x900, URZ ;  /* 0x00000900052a7890 */ /* 0x000fe2000fffe03f */
[----:B------:R-:W-:Y:S01]  /*2180*/  UMOV UR41, 0x40000040 ;  /* 0x4000004000297882 */ /* 0x000fe20000000000 */
        /* <DEDUP_REMOVED lines=13> */
[----:B------:R-:W-:Y:S02]  /*2260*/  ULOP3.LUT UR7, UR7, 0x3000000, URZ, 0xfc, !UPT ;  /* 0x0300000007077892 */ /* 0x000fe4000f8efc3f */
[----:B------:R-:W-:Y:S01]  /*2270*/  UISETP.GE.AND UP0, UPT, UR52, 0x61, UPT ;  /* 0x000000613400788c */ /* 0x000fe2000bf06270 */
[----:B------:R-:W-:Y:S02]  /*2280*/  WARPGROUP.DEPBAR.LE gsb0, 0x0 ;  /* 0x00008000000079c5 */ /* 0x000fe40000010000 */
[----:B------:R-:W-:-:S06]  /*2290*/  WARPGROUP.ARRIVE ;  /* 0x00000000000079c5 */ /* 0x000fcc0000000000 */
[----:B------:R-:W-:Y:S01]  /*22a0*/  HGMMA.64x96x16.F32 R24, gdesc[UR12], R24, gsb0 ;  /* 0x016000000c1879f0 */ /* 0x000fe20008000818 */
        /* <DEDUP_REMOVED lines=28> */
[----:B------:R-:W-:Y:S01]  /*2470*/  ULDC UR6, c[0x0][0xa80] ;  /* 0x0002a00000067ab9 */ /* 0x000fe20000000800 */
[----:B------:R-:W-:Y:S01]  /*2480*/  IMAD.U32 R13, RZ, RZ, UR13 ;  /* 0x0000000dff0d7e24 */ /* 0x000fe2000f8e00ff */
        /* <DEDUP_REMOVED lines=10> */
[----:B------:R-:W-:Y:S01]  /*2530*/  IMAD.U32 R72, RZ, RZ, UR4 ;  /* 0x00000004ff487e24 */ /* 0x000fe2000f8e00ff */
[----:B------:R-:W-:-:S03]  /*2540*/  UIMAD UR4, UR36, 0xc00, UR7 ;  /* 0x00000c00240478a4 */ /* 0x000fc6000f8e0207 */
        /* <DEDUP_REMOVED lines=10> */
[----:B------:R-:W-:Y:S01]  /*25f0*/  UMOV UR10, UR4 ;  /* 0x00000004000a7c82 */ /* 0x000fe20008000000 */
[----:B------:R-:W-:Y:S01]  /*2600*/  UMOV UR11, 0x40000040 ;  /* 0x40000040000b7882 */ /* 0x000fe20000000000 */
[----:B------:R-:W-:Y:S02]  /*2610*/  WARPGROUP.DEPBAR.LE gsb0, 0x0 ;  /* 0x00008000000079c5 */ /* 0x000fe40000010000 */
        /* <DEDUP_REMOVED lines=53> */
[----:B-1----:R-:W-:Y:S01]  /*2970*/  FSEL R73, R26, -INF , P4 ;  /* 0xff8000001a497808 */ /* 0x002fe20002000000 */
[----:B------:R-:W-:Y:S01]  /*2980*/  FMUL.FTZ R42, R42, UR5 ;  /* 0x000000052a2a7c20 */ /* 0x000fe20008410000 */
[----:B------:R-:W-:Y:S01]  /*2990*/  FMUL.FTZ R48, R48, UR5 ;  /* 0x0000000530307c20 */ /* 0x000fe20008410000 */
[----:B------:R-:W-:Y:S01]  /*29a0*/  FMUL.FTZ R43, R43, UR5 ;  /* 0x000000052b2b7c20 */ /* 0x000fe20008410000 */
[----:B------:R-:W-:Y:S01]  /*29b0*/  FMUL.FTZ R49, R49, UR5 ;  /* 0x0000000531317c20 */ /* 0x000fe20008410000 */
[----:B------:R-:W-:Y:S01]  /*29c0*/  FMUL.FTZ R46, R46, UR5 ;  /* 0x000000052e2e7c20 */ /* 0x000fe20008410000 */
[----:B------:R-:W-:Y:S01]  /*29d0*/  FMUL.FTZ R52, R52, UR5 ;  /* 0x0000000534347c20 */ /* 0x000fe20008410000 */
[----:B------:R-:W1:Y:S01]  /*29e0*/  MUFU.TANH R30, R30 ;  /* 0x0000001e001e7308 */ /* 0x000e620000002400 */
        /* <DEDUP_REMOVED lines=26> */
[----:B------:R-:W-:Y:S01]  /*2b90*/  FMNMX.FTZ R29, R24, R26, !PT ;  /* 0x0000001a181d7209 */ /* 0x000fe20007810000 */
[----:B------:R-:W-:Y:S01]  /*2ba0*/  FMUL.FTZ R67, R67, UR5 ;  /* 0x0000000543437c20 */ /* 0x000fe20008410000 */
[----:B------:R-:W-:Y:S01]  /*2bb0*/  FMUL.FTZ R69, R69, UR5 ;  /* 0x0000000545457c20 */ /* 0x000fe20008410000 */
[----:B------:R-:W-:Y:S01]  /*2bc0*/  FMUL.FTZ R70, R70, UR5 ;  /* 0x0000000546467c20 */ /* 0x000fe20008410000 */
[----:B------:R-:W-:Y:S01]  /*2bd0*/  FMUL.FTZ R71, R71, UR5 ;  /* 0x0000000547477c20 */ /* 0x000fe20008410000 */
[----:B------:R-:W2:Y:S01]  /*2be0*/  MUFU.TANH R27, R27 ;  /* 0x0000001b001b7308 */ /* 0x000ea20000002400 */
[----:B---3--:R-:W-:-:S02]  /*2bf0*/  FSEL R28, R28, -INF , P6 ;  /* 0xff8000001c1c7808 */ /* 0x008fc40003000000 */
[----:B------:R-:W-:Y:S02]  /*2c00*/  ISETP.GT.AND P6, PT, R3, 0x20, PT ;  /* 0x000000200300780c */ /* 0x000fe40003fc4270 */
[----:B------:R-:W-:-:S03]  /*2c10*/  FMNMX.FTZ R29, R28, R29, !PT ;  /* 0x0000001d1c1d7209 */ /* 0x000fc60007810000 */
[----:B------:R-:W3:Y:S01]  /*2c20*/  MUFU.TANH R33, R33 ;  /* 0x0000002100217308 */ /* 0x000ee20000002400 */
[----:B-1----:R-:W-:Y:S02]  /*2c30*/  FSEL R182, R32, -INF , P2 ;  /* 0xff80000020b67808 */ /* 0x002fe40001000000 */
[----:B------:R-:W-:-:S04]  /*2c40*/  FMNMX.FTZ R29, R30, R29, !PT ;  /* 0x0000001d1e1d7209 */ /* 0x000fc80007810000 */
[----:B------:R-:W-:Y:S01]  /*2c50*/  FMNMX.FTZ R29, R182, R29, !PT ;  /* 0x0000001db61d7209 */ /* 0x000fe20007810000 */
[----:B------:R-:W1:Y:S01]  /*2c60*/  MUFU.TANH R36, R36 ;  /* 0x0000002400247308 */ /* 0x000e620000002400 */
[----:B--2---:R-:W-:Y:S02]  /*2c70*/  FSEL R27, R27, -INF , P5 ;  /* 0xff8000001b1b7808 */ /* 0x004fe40002800000 */
[----:B------:R-:W-:Y:S02]  /*2c80*/  ISETP.GT.AND P5, PT, R3, 0x19, PT ;  /* 0x000000190300780c */ /* 0x000fe40003fa4270 */
[----:B------:R-:W-:-:S03]  /*2c90*/  FMNMX.FTZ R32, R73, R27, !PT ;  /* 0x0000001b49207209 */ /* 0x000fc60007810000 */
[----:B------:R-:W2:Y:S01]  /*2ca0*/  MUFU.TANH R31, R31 ;  /* 0x0000001f001f7308 */ /* 0x000ea20000002400 */
[----:B---3--:R-:W-:Y:S02]  /*2cb0*/  FSEL R184, R33, -INF , P3 ;  /* 0xff80000021b87808 */ /* 0x008fe40001800000 */
[----:B------:R-:W-:Y:S02]  /*2cc0*/  FMNMX.FTZ R32, R25, R32, !PT ;  /* 0x0000002019207209 */ /* 0x000fe40007810000 */
[----:B------:R-:W-:-:S03]  /*2cd0*/  FMNMX.FTZ R29, R184, R29, !PT ;  /* 0x0000001db81d7209 */ /* 0x000fc60007810000 */
[----:B------:R-:W3:Y:S01]  /*2ce0*/  MUFU.TANH R37, R37 ;  /* 0x0000002500257308 */ /* 0x000ee20000002400 */
[----:B-1----:R-:W-:-:S04]  /*2cf0*/  FSEL R188, R36, -INF , P4 ;  /* 0xff80000024bc7808 */ /* 0x002fc80002000000 */
[----:B------:R-:W-:-:S03]  /*2d00*/  FMNMX.FTZ R29, R188, R29, !PT ;  /* 0x0000001dbc1d7209 */ /* 0x000fc60007810000 */
[----:B------:R-:W1:Y:S01]  /*2d10*/  MUFU.TANH R34, R34 ;  /* 0x0000002200227308 */ /* 0x000e620000002400 */
[----:B--2---:R-:W-:Y:S02]  /*2d20*/  FSEL R31, R31, -INF , P1 ;  /* 0xff8000001f1f7808 */ /* 0x004fe40000800000 */
[----:B------:R-:W-:Y:S02]  /*2d30*/  ISETP.GT.AND P1, PT, R3, 0x21, PT ;  /* 0x000000210300780c */ /* 0x000fe40003f24270 */
[----:B------:R-:W-:-:S03]  /*2d40*/  FMNMX.FTZ R32, R31, R32, !PT ;  /* 0x000000201f207209 */ /* 0x000fc60007810000 */
[----:B------:R-:W2:Y:S01]  /*2d50*/  MUFU.TANH R40, R40 ;  /* 0x0000002800287308 */ /* 0x000ea20000002400 */
[----:B---3--:R-:W-:-:S04]  /*2d60*/  FSEL R186, R37, -INF , P5 ;  /* 0xff80000025ba7808 */ /* 0x008fc80002800000 */
[----:B------:R-:W-:-:S03]  /*2d70*/  FMNMX.FTZ R29, R186, R29, !PT ;  /* 0x0000001dba1d7209 */ /* 0x000fc60007810000 */
[----:B------:R-:W3:Y:S01]  /*2d80*/  MUFU.TANH R35, R35 ;  /* 0x0000002300237308 */ /* 0x000ee20000002400 */
[----:B-1----:R-:W-:Y:S02]  /*2d90*/  FSEL R217, R34, -INF , P2 ;  /* 0xff80000022d97808 */ /* 0x002fe40001000000 */
[----:B------:R-:W-:Y:S02]  /*2da0*/  ISETP.GT.AND P2, PT, R3, 0x28, PT ;  /* 0x000000280300780c */ /* 0x000fe40003f44270 */
[----:B------:R-:W-:-:S03]  /*2db0*/  FMNMX.FTZ R32, R217, R32, !PT ;  /* 0x00000020d9207209 */ /* 0x000fc60007810000 */
[----:B------:R-:W1:Y:S01]  /*2dc0*/  MUFU.TANH R41, R41 ;  /* 0x0000002900297308 */ /* 0x000e620000002400 */
[----:B--2---:R-:W-:-:S04]  /*2dd0*/  FSEL R198, R40, -INF , P6 ;  /* 0xff80000028c67808 */ /* 0x004fc80003000000 */
[----:B------:R-:W-:-:S03]  /*2de0*/  FMNMX.FTZ R29, R198, R29, !PT ;  /* 0x0000001dc61d7209 */ /* 0x000fc60007810000 */
[----:B------:R-:W2:Y:S01]  /*2df0*/  MUFU.TANH R38, R38 ;  /* 0x0000002600267308 */ /* 0x000ea20000002400 */
[----:B---3--:R-:W-:Y:S02]  /*2e00*/  FSEL R187, R35, -INF , P3 ;  /* 0xff80000023bb7808 */ /* 0x008fe40001800000 */
[----:B------:R-:W-:Y:S02]  /*2e10*/  ISETP.GT.AND P3, PT, R3, 0x29, PT ;  /* 0x000000290300780c */ /* 0x000fe40003f64270 */
        /* <DEDUP_REMOVED lines=89> */
[----:B--2---:R-:W-:-:S04]  /*33b0*/  FSEL R213, R62, -INF , P4 ;  /* 0xff8000003ed57808 */ /* 0x004fc80002000000 */
[----:B------:R-:W-:-:S03]  /*33c0*/  FMNMX.FTZ R32, R213, R32, !PT ;  /* 0x00000020d5207209 */ /* 0x000fc60007810000 */
[----:B------:R-:W2:Y:S01]  /*33d0*/  MUFU.TANH R66, R66 ;  /* 0x0000004200427308 */ /* 0x000ea20000002400 */
[----:B---3--:R-:W-:-:S04]  /*33e0*/  FSEL R174, R68, -INF , P2 ;  /* 0xff80000044ae7808 */ /* 0x008fc80001000000 */
        /* <DEDUP_REMOVED lines=12> */
[----:B------:R-:W-:Y:S02]  /*34b0*/  FMNMX.FTZ R34, R175, R34, !PT ;  /* 0x00000022af227209 */ /* 0x000fe40007810000 */
[----:B--2---:R-:W-:-:S03]  /*34c0*/  FSEL R178, R70, -INF , P2 ;  /* 0xff80000046b27808 */ /* 0x004fc60001000000 */
        /* <DEDUP_REMOVED lines=27> */
[----:B0-----:R-:W-:Y:S01]  /*3680*/  LOP3.LUT P1, RZ, R74, 0x7f, RZ, 0xc0, !PT ;  /* 0x0000007f4aff7812 */ /* 0x001fe2000782c0ff */
[--C-:B------:R-:W-:Y:S01]  /*3690*/  FFMA.FTZ R166, R166, UR6, -R181.reuse ;  /* 0x00000006a6a67c23 */ /* 0x100fe200080108b5 */
[----:B------:R-:W-:Y:S01]  /*36a0*/  SHF.R.U32.HI R74, RZ, 0x7, R74 ;  /* 0x00000007ff4a7819 */ /* 0x000fe2000001164a */
[--C-:B------:R-:W-:Y:S01]  /*36b0*/  FFMA.FTZ R157, R73, UR6, -R180.reuse ;  /* 0x00000006499d7c23 */ /* 0x100fe200080108b4 */
[--C-:B------:R-:W-:Y:S01]  /*36c0*/  FFMA.FTZ R164, R27, UR6, -R180.reuse ;  /* 0x000000061ba47c23 */ /* 0x100fe200080108b4 */
[--C-:B------:R-:W-:Y:S01]  /*36d0*/  FFMA.FTZ R160, R25, UR6, -R180.reuse ;  /* 0x0000000619a07c23 */ /* 0x100fe200080108b4 */
[----:B------:R-:W-:Y:S01]  /*36e0*/  IADD3 R209, -R74, 0xb, RZ ;  /* 0x0000000b4ad17810 */ /* 0x000fe20007ffe1ff */
[--C-:B------:R-:W-:Y:S01]  /*36f0*/  FFMA.FTZ R161, R31, UR6, -R180.reuse ;  /* 0x000000061fa17c23 */ /* 0x100fe200080108b4 */
[----:B------:R-:W0:Y:S01]  /*3700*/  MUFU.EX2 R3, R3 ;  /* 0x0000000300037308 */ /* 0x000e220000000800 */
[--C-:B------:R-:W-:Y:S01]  /*3710*/  FFMA.FTZ R187, R187, UR6, -R180.reuse ;  /* 0x00000006bbbb7c23 */ /* 0x100fe200080108b4 */
[--C-:B------:R-:W-:Y:S01]  /*3720*/  FFMA.FTZ R188, R211, UR6, -R180.reuse ;  /* 0x00000006d3bc7c23 */ /* 0x100fe200080108b4 */
[----:B------:R-:W-:Y:S01]  /*3730*/  FFMA.FTZ R189, R189, UR6, -R180 ;  /* 0x00000006bdbd7c23 */ /* 0x000fe200080108b4 */
[----:B------:R-:W-:Y:S01]  /*3740*/  FFMA.FTZ R211, R206, UR6, -R181 ;  /* 0x00000006ced37c23 */ /* 0x000fe200080108b5 */
[----:B------:R-:W-:-:S02]  /*3750*/  @!P1 VIADD R24, R0, 0x32440 ;  /* 0x0003244000189836 */ /* 0x000fc40000000000 */
[--C-:B------:R-:W-:Y:S01]  /*3760*/  FFMA.FTZ R206, R210, UR6, -R181.reuse ;  /* 0x00000006d2ce7c23 */ /* 0x100fe200080108b5 */
[--C-:B------:R-:W-:Y:S01]  /*3770*/  FFMA.FTZ R197, R197, UR6, -R180.reuse ;  /* 0x00000006c5c57c23 */ /* 0x100fe200080108b4 */
[----:B------:R-:W-:Y:S01]  /*3780*/  MUFU.EX2 R159, R159 ;  /* 0x0000009f009f7308 */ /* 0x000fe20000000800 */
[----:B------:R-:W-:Y:S01]  /*3790*/  FFMA.FTZ R207, R207, UR6, -R180 ;  /* 0x00000006cfcf7c23 */ /* 0x000fe200080108b4 */
[----:B------:R-:W-:Y:S01]  /*37a0*/  @!P1 PRMT R24, RZ, 0x654, R24 ;  /* 0x00000654ff189816 */ /* 0x000fe20000000018 */
[----:B------:R1:W-:Y:S06]  /*37b0*/  BAR.ARV R209, 0x100 ;  /* 0x000400d10000751d */ /* 0x0003ec0000002000 */
[----:B------:R2:W-:Y:S01]  /*37c0*/  @!P1 SYNCS.ARRIVE.TRANS64.RED.A1T0 RZ, [R24+URZ], RZ ;  /* 0x000000ff18ff99a7 */ /* 0x0005e2000810043f */
[----:B------:R-:W3:Y:S01]  /*37d0*/  MUFU.EX2 R162, R162 ;  /* 0x000000a200a27308 */ /* 0x000ee20000000800 */
[----:B------:R4:W-:Y:S01]  /*37e0*/  BAR.SYNC.DEFER_BLOCKING R185, 0x100 ;  /* 0x000400b90000751d */ /* 0x0009e20000010000 */
[----:B0-----:R-:W-:Y:S01]  /*37f0*/  F2FP.F16.F32.PACK_AB R152, R3, R158 ;  /* 0x0000009e0398723e */ /* 0x001fe200000000ff */
[--C-:B------:R-:W-:Y:S01]  /*3800*/  FFMA.FTZ R210, R199, UR6, -R180.reuse ;  /* 0x00000006c7d27c23 */ /* 0x100fe200080108b4 */
[--C-:B------:R-:W-:Y:S01]  /*3810*/  FFMA.FTZ R199, R168, UR6, -R181.reuse ;  /* 0x00000006a8c77c23 */ /* 0x100fe200080108b5 */
[--C-:B------:R-:W-:Y:S01]  /*3820*/  FFMA.FTZ R168, R190, UR6, -R181.reuse ;  /* 0x00000006bea87c23 */ /* 0x100fe200080108b5 */
[--C-:B------:R-:W-:Y:S01]  /*3830*/  FFMA.FTZ R190, R167, UR6, -R180.reuse ;  /* 0x00000006a7be7c23 */ /* 0x100fe200080108b4 */
[--C-:B------:R-:W-:Y:S01]  /*3840*/  FFMA.FTZ R165, R165, UR6, -R180.reuse ;  /* 0x00000006a5a57c23 */ /* 0x100fe200080108b4 */
[----:B------:R-:W-:Y:S01]  /*3850*/  MUFU.EX2 R157, R157 ;  /* 0x0000009d009d7308 */ /* 0x000fe20000000800 */
[--C-:B----4-:R-:W-:Y:S01]  /*3860*/  FFMA.FTZ R185, R186, UR6, -R181.reuse ;  /* 0x00000006bab97c23 */ /* 0x110fe200080108b5 */
[--C-:B------:R-:W-:Y:S01]  /*3870*/  FFMA.FTZ R186, R217, UR6, -R180.reuse ;  /* 0x00000006d9ba7c23 */ /* 0x100fe200080108b4 */
[--C-:B------:R-:W-:Y:S01]  /*3880*/  FFMA.FTZ R217, R208, UR6, -R181.reuse ;  /* 0x00000006d0d97c23 */ /* 0x100fe200080108b5 */
[--C-:B------:R-:W-:Y:S01]  /*3890*/  FFMA.FTZ R208, R225, UR6, -R180.reuse ;  /* 0x00000006e1d07c23 */ /* 0x100fe200080108b4 */
[--C-:B------:R-:W-:Y:S01]  /*38a0*/  FFMA.FTZ R225, R192, UR6, -R181.reuse ;  /* 0x00000006c0e17c23 */ /* 0x100fe200080108b5 */
[--C-:B------:R-:W-:Y:S01]  /*38b0*/  FFMA.FTZ R167, R193, UR6, -R180.reuse ;  /* 0x00000006c1a77c23 */ /* 0x100fe200080108b4 */
[--C-:B------:R-:W-:Y:S01]  /*38c0*/  FFMA.FTZ R192, R195, UR6, -R180.reuse ;  /* 0x00000006c3c07c23 */ /* 0x100fe200080108b4 */
[----:B------:R-:W0:Y:S01]  /*38d0*/  MUFU.EX2 R164, R164 ;  /* 0x000000a400a47308 */ /* 0x000e220000000800 */
[----:B---3--:R-:W-:Y:S01]  /*38e0*/  F2FP.F16.F32.PACK_AB R154, R162, R159 ;  /* 0x0000009fa29a723e */ /* 0x008fe200000000ff */
        /* <DEDUP_REMOVED lines=14> */
[----:B------:R-:W3:Y:S01]  /*39d0*/  MUFU.EX2 R161, R161 ;  /* 0x000000a100a17308 */ /* 0x000ee20000000800 */
[----:B0-----:R-:W-:Y:S01]  /*39e0*/  F2FP.F16.F32.PACK_AB R153, R164, R157 ;  /* 0x0000009da499723e */ /* 0x001fe200000000ff */
[--C-:B------:R-:W-:Y:S01]  /*39f0*/  FFMA.FTZ R177, R178, UR6, -R180.reuse ;  /* 0x00000006b2b17c23 */ /* 0x100fe200080108b4 */
[----:B------:R-:W-:Y:S01]  /*3a00*/  FFMA.FTZ R163, R163, UR6, -R181 ;  /* 0x00000006a3a37c23 */ /* 0x000fe200080108b5 */
[----:B------:R-:W-:Y:S01]  /*3a10*/  FFMA.FTZ R178, R179, UR6, -R180 ;  /* 0x00000006b3b27c23 */ /* 0x000fe200080108b4 */
[----:B------:R-:W-:Y:S01]  /*3a20*/  FADD.FTZ R158, R158, R3 ;  /* 0x000000039e9e7221 */ /* 0x000fe20000010000 */
[----:B------:R-:W-:Y:S01]  /*3a30*/  FADD.FTZ R157, R157, R164 ;  /* 0x000000a49d9d7221 */ /* 0x000fe20000010000 */
[----:B------:R-:W-:Y:S01]  /*3a40*/  @!P1 VIADD R0, R0, 0x32460 ;  /* 0x0003246000009836 */ /* 0x000fe20000000000 */
[----:B------:R-:W-:Y:S01]  /*3a50*/  MUFU.EX2 R182, R182 ;  /* 0x000000b600b67308 */ /* 0x000fe20000000800 */
[----:B------:R-:W-:-:S03]  /*3a60*/  FADD.FTZ R159, R159, R158 ;  /* 0x0000009e9f9f7221 */ /* 0x000fc60000010000 */
[----:B------:R-:W-:Y:S01]  /*3a70*/  @!P1 PRMT R0, RZ, 0x654, R0 ;  /* 0x00000654ff009816 */ /* 0x000fe20000000000 */
[----:B------:R-:W-:-:S03]  /*3a80*/  FADD.FTZ R159, R162, R159 ;  /* 0x0000009fa29f7221 */ /* 0x000fc60000010000 */
[----:B------:R-:W0:Y:S01]  /*3a90*/  MUFU.EX2 R183, R183 ;  /* 0x000000b700b77308 */ /* 0x000e220000000800 */
[----:B---3--:R-:W-:Y:S01]  /*3aa0*/  F2FP.F16.F32.PACK_AB R155, R161, R160 ;  /* 0x000000a0a19b723e */ /* 0x008fe200000000ff */
[----:B------:R-:W-:-:S03]  /*3ab0*/  FADD.FTZ R160, R160, R157 ;  /* 0x0000009da0a07221 */ /* 0x000fc60000010000 */
[----:B--2---:R-:W-:Y:S01]  /*3ac0*/  WARPGROUP.ARRIVE ;  /* 0x00000000000079c5 */ /* 0x004fe20000000000 */
[----:B------:R-:W-:Y:S02]  /*3ad0*/  FADD.FTZ R161, R161, R160 ;  /* 0x000000a0a1a17221 */ /* 0x000fe40000010000 */
[----:B------:R-:W-:Y:S03]  /*3ae0*/  MUFU.EX2 R184, R184 ;  /* 0x000000b800b87308 */ /* 0x000fe60000000800 */
[----:B------:R-:W-:Y:S01]  /*3af0*/  HGMMA.64x256x16.F32 R24, R152, gdesc[UR8].tnspB, RZ, !UPT, gsb0 ;  /* 0x43e0000898187df0 */ /* 0x000fe2000c0008ff */
[----:B------:R-:W-:Y:S01]  /*3b00*/  UIADD3 UR10, UR4, 0x80, URZ ;  /* 0x00000080040a7890 */ /* 0x000fe2000fffe03f */
[----:B------:R-:W-:-:S03]  /*3b10*/  UMOV UR11, 0x40000040 ;  /* 0x40000040000b7882 */ /* 0x000fc60000000000 */
[----:B------:R-:W-:Y:S08]  /*3b20*/  MUFU.EX2 R185, R185 ;  /* 0x000000b900b97308 */ /* 0x000ff00000000800 */
[----:B------:R-:W-:Y:S08]  /*3b30*/  MUFU.EX2 R186, R186 ;  /* 0x000000ba00ba7308 */ /* 0x000ff00000000800 */
[----:B------:R-:W2:Y:S08]  /*3b40*/  MUFU.EX2 R187, R187 ;  /* 0x000000bb00bb7308 */ /* 0x000eb00000000800 */
[----:B------:R-:W-:Y:S08]  /*3b50*/  MUFU.EX2 R188, R188 ;  /* 0x000000bc00bc7308 */ /* 0x000ff00000000800 */
        /* <DEDUP_REMOVED lines=8> */
[----:B------:R-:W1:Y:S08]  /*3be0*/  MUFU.EX2 R210, R210 ;  /* 0x000000d200d27308 */ /* 0x000e700000000800 */
[----:B------:R-:W-:Y:S08]  /*3bf0*/  MUFU.EX2 R166, R166 ;  /* 0x000000a600a67308 */ /* 0x000ff00000000800 */
[----:B------:R-:W1:Y:S08]  /*3c00*/  MUFU.EX2 R199, R199 ;  /* 0x000000c700c77308 */ /* 0x000e700000000800 */
[----:B------:R-:W-:Y:S08]  /*3c10*/  MUFU.EX2 R168, R168 ;  /* 0x000000a800a87308 */ /* 0x000ff00000000800 */
[----:B------:R-:W-:Y:S08]  /*3c20*/  MUFU.EX2 R225, R225 ;  /* 0x000000e100e17308 */ /* 0x000ff00000000800 */
[----:B------:R-:W-:Y:S08]  /*3c30*/  MUFU.EX2 R165, R165 ;  /* 0x000000a500a57308 */ /* 0x000ff00000000800 */
[----:B------:R-:W1:Y:S08]  /*3c40*/  MUFU.EX2 R190, R190 ;  /* 0x000000be00be7308 */ /* 0x000e700000000800 */
        /* <DEDUP_REMOVED lines=14> */
[----:B------:R-:W-:Y:S01]  /*3d30*/  MUFU.EX2 R175, R175 ;  /* 0x000000af00af7308 */ /* 0x000fe20000000800 */
[----:B------:R-:W-:-:S02]  /*3d40*/  WARPGROUP.DEPBAR.LE gsb0, 0x0 ;  /* 0x00008000000079c5 */ /* 0x000fc40000010000 */
[----:B0-----:R-:W-:Y:S01]  /*3d50*/  F2FP.F16.F32.PACK_AB R152, R183, R182 ;  /* 0x000000b6b798723e */ /* 0x001fe200000000ff */
[----:B------:R-:W-:Y:S01]  /*3d60*/  FADD.FTZ R182, R182, R159 ;  /* 0x0000009fb6b67221 */ /* 0x000fe20000010000 */
[----:B--2---:R-:W-:Y:S01]  /*3d70*/  F2FP.F16.F32.PACK_AB R153, R187, R186 ;  /* 0x000000babb99723e */ /* 0x004fe200000000ff */
[----:B------:R-:W-:Y:S01]  /*3d80*/  FADD.FTZ R186, R186, R161 ;  /* 0x000000a1baba7221 */ /* 0x000fe20000010000 */
[----:B------:R-:W-:Y:S01]  /*3d90*/  F2FP.F16.F32.PACK_AB R154, R185, R184 ;  /* 0x000000b8b99a723e */ /* 0x000fe200000000ff */
[----:B------:R-:W0:Y:S01]  /*3da0*/  MUFU.EX2 R176, R176 ;  /* 0x000000b000b07308 */ /* 0x000e220000000800 */
[----:B---3--:R-:W-:Y:S01]  /*3db0*/  F2FP.F16.F32.PACK_AB R155, R189, R188 ;  /* 0x000000bcbd9b723e */ /* 0x008fe200000000ff */
        /* <DEDUP_REMOVED lines=19> */
[----:B-1----:R-:W-:Y:S01]  /*3ef0*/  F2FP.F16.F32.PACK_AB R155, R210, R207 ;  /* 0x000000cfd29b723e */ /* 0x002fe200000000ff */
        /* <DEDUP_REMOVED lines=46> */
[----:B0-----:R-:W-:Y:S01]  /*41e0*/  F2FP.F16.F32.PACK_AB R153, R176, R175 ;  /* 0x000000afb099723e */ /* 0x001fe200000000ff */
[----:B------:R-:W-:Y:S01]  /*41f0*/  FADD.FTZ R175, R175, R196 ;  /* 0x000000c4afaf7221 */ /* 0x000fe20000010000 */
[----:B------:R-:W-:Y:S01]  /*4200*/  F2FP.F16.F32.PACK_AB R154, R174, R173 ;  /* 0x000000adae9a723e */ /* 0x000fe200000000ff */
[----:B------:R-:W-:Y:S01]  /*4210*/  FADD.FTZ R212, R212, R163 ;  /* 0x000000a3d4d47221 */ /* 0x000fe20000010000 */
[----:B--2---:R-:W-:Y:S01]  /*4220*/  F2FP.F16.F32.PACK_AB R155, R178, R177 ;  /* 0x000000b1b29b723e */ /* 0x004fe200000000ff */
[----:B------:R-:W-:-:S02]  /*4230*/  FADD.FTZ R176, R176, R175 ;  /* 0x000000afb0b07221 */ /* 0x000fc40000010000 */
[----:B------:R-:W-:Y:S01]  /*4240*/  FADD.FTZ R173, R173, R212 ;  /* 0x000000d4adad7221 */ /* 0x000fe20000010000 */
[----:B------:R-:W-:Y:S01]  /*4250*/  WARPGROUP.ARRIVE ;  /* 0x00000000000079c5 */ /* 0x000fe20000000000 */
[----:B------:R-:W-:-:S04]  /*4260*/  FADD.FTZ R3, R177, R176 ;  /* 0x000000b0b1037221 */ /* 0x000fc80000010000 */
[----:B------:R-:W-:-:S08]  /*4270*/  FADD.FTZ R3, R178, R3 ;  /* 0x00000003b2037221 */ /* 0x000fd00000010000 */
[----:B------:R-:W-:Y:S03]  /*4280*/  HGMMA.64x256x16.F32 R24, R152, gdesc[UR8].tnspB, R24, gsb0 ;  /* 0x43e0000898187df0 */ /* 0x000fe60008000818 */
[----:B------:R-:W-:Y:S02]  /*4290*/  WARPGROUP.DEPBAR.LE gsb0, 0x0 ;  /* 0x00008000000079c5 */ /* 0x000fe40000010000 */
[----:B------:R0:W-:Y:S02]  /*42a0*/  @!P1 SYNCS.ARRIVE.TRANS64.RED.A1T0 RZ, [R0+URZ], RZ ;  /* 0x000000ff00ff99a7 */ /* 0x0001e4000810043f */
[----:B0-----:R-:W-:Y:S01]  /*42b0*/  FADD.FTZ R0, R174, R173 ;  /* 0x000000adae007221 */ /* 0x001fe20000010000 */
[----:B------:R-:W-:Y:S06]  /*42c0*/  @!P2 BRA `(.L_x_781) ;  /* 0x000000280050a947 */ /* 0x000fec0003800000 */
[----:B------:R-:W-:Y:S01]  /*42d0*/  IMAD.MOV.U32 R207, RZ, RZ, R156 ;  /* 0x000000ffffcf7224 */ /* 0x000fe200078e009c */
[----:B------:R-:W-:Y:S01]  /*42e0*/  UIADD3 UR4, UR53, -0x2, URZ ;  /* 0xfffffffe35047890 */ /* 0x000fe2000fffe03f */
[----:B------:R-:W-:-:S11]  /*42f0*/  IMAD.MOV.U32 R206, RZ, RZ, R191 ;  /* 0x000000ffffce7224 */ /* 0x000fd600078e00bf */
.L_x_790:
        /* <DEDUP_REMOVED lines=10> */
.L_x_782:
[----:B------:R-:W0:Y:S01]  /*43a0*/  S2UR UR6, SR_CgaCtaId ;  /* 0x00000000000679c3 */ /* 0x000e220000008800 */
[----:B------:R-:W-:Y:S01]  /*43b0*/  UMOV UR5, 0x400 ;  /* 0x0000040000057882 */ /* 0x000fe20000000000 */
[----:B------:R-:W-:-:S05]  /*43c0*/  IMAD.U32 R208, RZ, RZ, UR37 ;  /* 0x00000025ffd07e24 */ /* 0x000fca000f8e00ff */
[----:B------:R-:W-:Y:S01]  /*43d0*/  SHF.L.U32 R208, R208, 0x1f, RZ ;  /* 0x0000001fd0d07819 */ /* 0x000fe200000006ff */
[----:B0-----:R-:W-:-:S04]  /*43e0*/  ULEA UR5, UR6, UR5, 0x18 ;  /* 0x0000000506057291 */ /* 0x001fc8000f8ec03f */
[----:B------:R-:W-:-:S09]  /*43f0*/  ULEA UR5, UR36, UR5, 0x3 ;  /* 0x0000000524057291 */ /* 0x000fd2000f8e183f */
[----:B------:R0:W1:Y:S01]  /*4400*/  SYNCS.PHASECHK.TRANS64.TRYWAIT P3, [UR5+0x32430], R208 ;  /* 0x032430d0ff0075a7 */ /* 0x0000620008060145 */
[----:B------:R-:W-:Y:S05]  /*4410*/  @!P0 BRA `(.L_x_783) ;  /* 0x0000000000048947 */ /* 0x000fea0003800000 */
[----:B------:R-:W-:Y:S01]  /*4420*/  BPT.TRAP 0x1 ;  /* 0x000000040000795c */ /* 0x000fe20000300000 */
.L_x_783:
[----:B-1----:R-:W-:Y:S05]  /*4430*/  @P3 BRA `(.L_x_784) ;  /* 0x0000000000083947 */ /* 0x002fea0003800000 */
[----:B------:R-:W1:Y:S02]  /*4440*/  SYNCS.PHASECHK.TRANS64.TRYWAIT P3, [UR5+0x32430], R208 ;  /* 0x032430d0ff0075a7 */ /* 0x000e640008060145 */
[----:B-1----:R-:W-:Y:S05]  /*4450*/  @!P3 BRA `(.L_x_785) ;  /* 0x000000a400e0b947 */ /* 0x002fea0003800000 */
.L_x_784:
[----:B------:R-:W-:Y:S01]  /*4460*/  R2UR UR52, R20 ;  /* 0x00000000143472ca */ /* 0x000fe200000e0000 */
[----:B------:R-:W-:Y:S01]  /*4470*/  UIMAD UR6, UR36, 0x300, UR39 ;  /* 0x00000300240678a4 */ /* 0x000fe2000f8e0227 */
[----:B------:R-:W-:Y:S01]  /*4480*/  R2UR UR53, R21 ;  /* 0x00000000153572ca */ /* 0x000fe200000e0000 */
[----:B-1----:R-:W-:Y:S01]  /*4490*/  WARPGROUP.ARRIVE ;  /* 0x00000000000079c5 */ /* 0x002fe20000000000 */
[----:B------:R-:W-:-:S04]  /*44a0*/  UMOV UR55, 0x40000040 ;  /* 0x4000004000377882 */ /* 0x000fc80000000000 */
[----:B------:R-:W-:-:S07]  /*44b0*/  UMOV UR54, UR6 ;  /* 0x0000000600367c82 */ /* 0x000fce0008000000 */
[----:B------:R-:W-:Y:S01]  /*44c0*/  HGMMA.64x96x16.F32 R152, gdesc[UR52], RZ, !UPT, gsb0 ;  /* 0x01600000349879f0 */ /* 0x000fe2000c0008ff */
[----:B------:R-:W-:Y:S01]  /*44d0*/  R2UR UR52, R18 ;  /* 0x00000000123472ca */ /* 0x000fe200000e0000 */
[----:B------:R-:W-:Y:S01]  /*44e0*/  UIADD3 UR54, UR6, 0x2, URZ ;  /* 0x0000000206367890 */ /* 0x000fe2000fffe03f */
[----:B------:R-:W-:Y:S01]  /*44f0*/  R2UR UR53, R19 ;  /* 0x00000000133572ca */ /* 0x000fe200000e0000 */
[----:B------:R-:W-:Y:S01]  /*4500*/  UMOV UR55, 0x40000040 ;  /* 0x4000004000377882 */ /* 0x000fe20000000000 */
[----:B------:R-:W-:Y:S02]  /*4510*/  WARPGROUP.DEPBAR.LE gsb0, 0x0 ;  /* 0x00008000000079c5 */ /* 0x000fe40000010000 */
[----:B------:R-:W-:-:S09]  /*4520*/  WARPGROUP.ARRIVE ;  /* 0x00000000000079c5 */ /* 0x000fd20000000000 */
[----:B------:R-:W-:Y:S01]  /*4530*/  HGMMA.64x96x16.F32 R152, gdesc[UR52], R152, gsb0 ;  /* 0x01600000349879f0 */ /* 0x000fe20008000898 */
        /* <DEDUP_REMOVED lines=13> */
[----:B------:R-:W-:Y:S03]  /*4610*/  HGMMA.64x96x16.F32 R152, gdesc[UR52], R152, gsb0 ;  /* 0x01600000349879f0 */ /* 0x000fe60008000898 */
[----:B------:R-:W-:Y:S02]  /*4620*/  WARPGROUP.DEPBAR.LE gsb0, 0x0 ;  /* 0x00008000000079c5 */ /* 0x000fe40000010000 */
[----:B------:R-:W-:Y:S05]  /*4630*/  @!P0 BRA `(.L_x_786) ;  /* 0x0000000000048947 */ /* 0x000fea0003800000 */
[----:B------:R-:W-:Y:S01]  /*4640*/  BPT.TRAP 0x1 ;  /* 0x000000040000795c */ /* 0x000fe20000300000 */
.L_x_786:
[----:B------:R1:W2:Y:S01]  /*4650*/  SYNCS.PHASECHK.TRANS64.TRYWAIT P3, [UR5+0x32450], R208 ;  /* 0x032450d0ff0075a7 */ /* 0x0002a20008060145 */
[----:B------:R-:W-:Y:S05]  /*4660*/  @!P0 BRA `(.L_x_787) ;  /* 0x0000000000048947 */ /* 0x000fea0003800000 */
[----:B------:R-:W-:Y:S01]  /*4670*/  BPT.TRAP 0x1 ;  /* 0x000000040000795c */ /* 0x000fe20000300000 */
.L_x_787:
[----:B--2---:R-:W-:Y:S05]  /*4680*/  @P3 BRA `(.L_x_788) ;  /* 0x0000000000083947 */ /* 0x004fea0003800000 */
[----:B------:R-:W2:Y:S02]  /*4690*/  SYNCS.PHASECHK.TRANS64.TRYWAIT P3, [UR5+0x32450], R208 ;  /* 0x032450d0ff0075a7 */ /* 0x000ea40008060145 */
[----:B--2---:R-:W-:Y:S05]  /*46a0*/  @!P3 BRA `(.L_x_789) ;  /* 0x000000a40064b947 */ /* 0x004fea0003800000 */
.L_x_788:
[----:B------:R-:W-:Y:S01]  /*46b0*/  R2UR UR52, R4 ;  /* 0x00000000043472ca */ /* 0x000fe200000e0000 */
[----:B------:R-:W-:Y:S01]  /*46c0*/  UIMAD UR6, UR36, 0xc00, UR38 ;  /* 0x00000c00240678a4 */ /* 0x000fe2000f8e0226 */
[----:B------:R-:W-:Y:S01]  /*46d0*/  R2UR UR53, R5 ;  /* 0x00000000053572ca */ /* 0x000fe200000e0000 */
[----:B------:R-:W-:Y:S01]  /*46e0*/  WARPGROUP.ARRIVE ;  /* 0x00000000000079c5 */ /* 0x000fe20000000000 */
[----:B------:R-:W-:Y:S01]  /*46f0*/  UMOV UR55, 0x40000040 ;  /* 0x4000004000377882 */ /* 0x000fe20000000000 */
[----:B------:R-:W-:-:S04]  /*4700*/  UIADD3 UR10, UR6, 0x302, URZ ;  /* 0x00000302060a7890 */ /* 0x000fc8000fffe03f */
[----:B------:R-:W3:Y:S01]  /*4710*/  S2R R224, SR_TID.X ;  /* 0x0000000000e07919 */ /* 0x000ee20000002100 */
[----:B------:R-:W-:Y:S01]  /*4720*/  UMOV UR11, 0x40000040 ;  /* 0x40000040000b7882 */ /* 0x000fe20000000000 */
[----:B------:R-:W-:Y:S01]  /*4730*/  UMOV UR54, UR6 ;  /* 0x0000000600367c82 */ /* 0x000fe20008000000 */
[----:B------:R-:W-:Y:S01]  /*4740*/  UIADD3 UR14, UR6, 0x304, URZ ;  /* 0x00000304060e7890 */ /* 0x000fe2000fffe03f */
[----:B------:R-:W-:Y:S01]  /*4750*/  UMOV UR15, 0x40000040 ;  /* 0x40000040000f7882 */ /* 0x000fe20000000000 */
[----:B------:R-:W-:Y:S01]  /*4760*/  UIADD3 UR18, UR6, 0x306, URZ ;  /* 0x0000030606127890 */ /* 0x000fe2000fffe03f */
[----:B------:R-:W-:Y:S01]  /*4770*/  UMOV UR19, 0x40000040 ;  /* 0x4000004000137882 */ /* 0x000fe20000000000 */
[----:B------:R-:W-:Y:S01]  /*4780*/  HGMMA.64x96x16.F32 R152, gdesc[UR52], R152, gsb0 ;  /* 0x01600000349879f0 */ /* 0x000fe20008000898 */
[----:B------:R-:W-:Y:S01]  /*4790*/  R2UR UR52, R6 ;  /* 0x00000000063472ca */ /* 0x000fe200000e0000 */
[----:B------:R-:W-:Y:S01]  /*47a0*/  UIADD3 UR54, UR6, 0x2, URZ ;  /* 0x0000000206367890 */ /* 0x000fe2000fffe03f */
[----:B------:R-:W-:Y:S01]  /*47b0*/  R2UR UR53, R7 ;  /* 0x00000000073572ca */ /* 0x000fe200000e0000 */
[----:B------:R-:W-:Y:S01]  /*47c0*/  UMOV UR55, 0x40000040 ;  /* 0x4000004000377882 */ /* 0x000fe20000000000 */
[----:B------:R-:W-:Y:S01]  /*47d0*/  UIADD3 UR22, UR6, 0x600, URZ ;  /* 0x0000060006167890 */ /* 0x000fe2000fffe03f */
        /* <DEDUP_REMOVED lines=12> */
[----:B---3--:R-:W-:Y:S01]  /*48a0*/  SHF.R.U32.HI R224, RZ, 0x7, R224 ;  /* 0x00000007ffe07819 */ /* 0x008fe200000116e0 */
[----:B------:R-:W-:Y:S01]  /*48b0*/  UMOV UR51, 0x40000040 ;  /* 0x4000004000337882 */ /* 0x000fe20000000000 */
[----:B------:R-:W-:-:S02]  /*48c0*/  WARPGROUP.DEPBAR.LE gsb0, 0x0 ;  /* 0x00008000000079c5 */ /* 0x000fc40000010000 */
[----:B------:R-:W-:-:S06]  /*48d0*/  WARPGROUP.ARRIVE ;  /* 0x00000000000079c5 */ /* 0x000fcc0000000000 */
        /* <DEDUP_REMOVED lines=22> */
[----:B------:R-:W-:Y:S01]  /*4a40*/  UIADD3 UR54, UR6, 0x906, URZ ;  /* 0x0000090606367890 */ /* 0x000fe2000fffe03f */
[----:B------:R-:W-:Y:S01]  /*4a50*/  UMOV UR52, UR56 ;  /* 0x0000003800347c82 */ /* 0x000fe20008000000 */
[----:B------:R-:W-:Y:S01]  /*4a60*/  UMOV UR53, UR57 ;  /* 0x0000003900357c82 */ /* 0x000fe20008000000 */
[----:B------:R-:W-:Y:S01]  /*4a70*/  UMOV UR55, 0x40000040 ;  /* 0x4000004000377882 */ /* 0x000fe20000000000 */
[----:B------:R-:W-:Y:S01]  /*4a80*/  ULDC UR6, c[0x0][0xad0] ;  /* 0x0002b40000067ab9 */ /* 0x000fe20000000800 */
[----:B------:R-:W-:Y:S02]  /*4a90*/  WARPGROUP.DEPBAR.LE gsb0, 0x0 ;  /* 0x00008000000079c5 */ /* 0x000fe40000010000 */
[----:B------:R-:W-:-:S06]  /*4aa0*/  WARPGROUP.ARRIVE ;  /* 0x00000000000079c5 */ /* 0x000fcc0000000000 */
[----:B------:R-:W-:Y:S01]  /*4ab0*/  HGMMA.64x96x16.F32 R152, gdesc[UR8], R152, gsb0 ;  /* 0x01600000089879f0 */ /* 0x000fe20008000898 */
[----:B------:R-:W-:Y:S02]  /*4ac0*/  UMOV UR11, 0x40000040 ;  /* 0x40000040000b7882 */ /* 0x000fe40000000000 */
        /* <DEDUP_REMOVED lines=34> */
[----:B012---:R-:W-:Y:S01]  /*4cf0*/  FMUL.FTZ R208, R157, UR6 ;  /* 0x000000069dd07c20 */ /* 0x007fe20008410000 */
        /* <DEDUP_REMOVED lines=22> */
[----:B0-----:R-:W-:Y:S01]  /*4e60*/  FMNMX.FTZ R186, R152, R206, !PT ;  /* 0x000000ce98ba7209 */ /* 0x001fe20007810000 */
[----:B------:R-:W-:Y:S01]  /*4e70*/  FMUL.FTZ R161, R164, UR6 ;  /* 0x00000006a4a17c20 */ /* 0x000fe20008410000 */
[----:B------:R-:W-:Y:S01]  /*4e80*/  FMUL.FTZ R174, R178, UR6 ;  /* 0x00000006b2ae7c20 */ /* 0x000fe20008410000 */
[----:B------:R-:W-:Y:S01]  /*4e90*/  FMUL.FTZ R155, R155, UR6 ;  /* 0x000000069b9b7c20 */ /* 0x000fe20008410000 */
[----:B------:R-:W0:Y:S01]  /*4ea0*/  MUFU.TANH R208, R208 ;  /* 0x000000d000d07308 */ /* 0x000e220000002400 */
[----:B------:R-:W-:Y:S01]  /*4eb0*/  FMUL.FTZ R178, R184, UR6 ;  /* 0x00000006b8b27c20 */ /* 0x000fe20008410000 */
[----:B------:R-:W-:Y:S01]  /*4ec0*/  FMUL.FTZ R184, R187, UR6 ;  /* 0x00000006bbb87c20 */ /* 0x000fe20008410000 */
[----:B-1----:R-:W-:Y:S01]  /*4ed0*/  FMNMX.FTZ R187, R153, R186, !PT ;  /* 0x000000ba99bb7209 */ /* 0x002fe20007810000 */
        /* <DEDUP_REMOVED lines=14> */
[----:B------:R-:W-:-:S06]  /*4fc0*/  FMUL.FTZ R187, R189, UR6 ;  /* 0x00000006bdbb7c20 */ /* 0x000fcc0008410000 */
        /* <DEDUP_REMOVED lines=15> */
[----:B------:R-:W-:-:S06]  /*50c0*/  FMUL.FTZ R186, R192, UR6 ;  /* 0x00000006c0ba7c20 */ /* 0x000fcc0008410000 */
        /* <DEDUP_REMOVED lines=38> */
[----:B-1----:R-:W-:Y:S01]  /*5330*/  FMNMX.FTZ R191, R175, R194, !PT ;  /* 0x000000c2afbf7209 */ /* 0x002fe20007810000 */
[----:B------:R-:W-:Y:S01]  /*5340*/  FMUL.FTZ R194, R197, UR6 ;  /* 0x00000006c5c27c20 */ /* 0x000fe20008410000 */
[----:B------:R-:W-:-:S05]  /*5350*/  FMUL.FTZ R197, R198, UR6 ;  /* 0x00000006c6c57c20 */ /* 0x000fca0008410000 */
        /* <DEDUP_REMOVED lines=10> */
[----:B------:R-:W-:-:S06]  /*5400*/  FMUL.FTZ R196, R195, UR6 ;  /* 0x00000006c3c47c20 */ /* 0x000fcc0008410000 */
[----:B------:R-:W0:Y:S01]  /*5410*/  MUFU.TANH R183, R183 ;  /* 0x000000b700b77308 */ /* 0x000e220000002400 */
[----:B-1----:R-:W-:-:S07]  /*5420*/  FMNMX.FTZ R212, R181, R212, !PT ;  /* 0x000000d4b5d47209 */ /* 0x002fce0007810000 */
[----:B------:R-:W1:Y:S01]  /*5430*/  MUFU.TANH R182, R182 ;  /* 0x000000b600b67308 */ /* 0x000e620000002400 */
[----:B--2---:R-:W-:-:S07]  /*5440*/  FMNMX.FTZ R193, R186, R191, !PT ;  /* 0x000000bfbac17209 */ /* 0x004fce0007810000 */
[----:B------:R-:W2:Y:S01]  /*5450*/  MUFU.TANH R184, R184 ;  /* 0x000000b800b87308 */ /* 0x000ea20000002400 */
[----:B0-----:R-:W-:Y:S01]  /*5460*/  FMNMX.FTZ R191, R183, R212, !PT ;  /* 0x000000d4b7bf7209 */ /* 0x001fe20007810000 */
[----:B------:R-:W-:Y:S01]  /*5470*/  FMUL.FTZ R212, R199, UR6 ;  /* 0x00000006c7d47c20 */ /* 0x000fe20008410000 */
[----:B------:R-:W-:-:S05]  /*5480*/  ULDC UR6, c[0x0][0xa80] ;  /* 0x0002a00000067ab9 */ /* 0x000fca0000000800 */
        /* <DEDUP_REMOVED lines=15> */
[----:B--2---:R-:W-:-:S05]  /*5580*/  FMNMX.FTZ R193, R194, R193, !PT ;  /* 0x000000c1c2c17209 */ /* 0x004fca0007810000 */
[----:B------:R-:W2:Y:S02]  /*5590*/  SHFL.BFLY PT, R214, R193, 0x2, 0x1f ;  /* 0x0c401f00c1d67f89 */ /* 0x000ea400000e0000 */
[----:B------:R-:W3:Y:S01]  /*55a0*/  MUFU.TANH R212, R212 ;  /* 0x000000d400d47308 */ /* 0x000ee20000002400 */
[----:B0-----:R-:W-:-:S04]  /*55b0*/  FMNMX.FTZ R198, R196, R191, !PT ;  /* 0x000000bfc4c67209 */ /* 0x001fc80007810000 */
[----:B-1----:R-:W-:-:S04]  /*55c0*/  FMNMX.FTZ R191, R197, R198, !PT ;  /* 0x000000c6c5bf7209 */ /* 0x002fc80007810000 */
[----:B---3--:R-:W-:-:S05]  /*55d0*/  FMNMX.FTZ R195, R212, R191, !PT ;  /* 0x000000bfd4c37209 */ /* 0x008fca0007810000 */
[----:B------:R-:W0:Y:S01]  /*55e0*/  SHFL.BFLY PT, R198, R195, 0x2, 0x1f ;  /* 0x0c401f00c3c67f89 */ /* 0x000e2200000e0000 */
[----:B--2---:R-:W-:-:S05]  /*55f0*/  FMNMX.FTZ R214, R193, R214, !PT ;  /* 0x000000d6c1d67209 */ /* 0x004fca0007810000 */
[----:B------:R-:W1:Y:S01]  /*5600*/  SHFL.BFLY PT, R191, R214, 0x1, 0x1f ;  /* 0x0c201f00d6bf7f89 */ /* 0x000e6200000e0000 */
[----:B0-----:R-:W-:-:S05]  /*5610*/  FMNMX.FTZ R199, R195, R198, !PT ;  /* 0x000000c6c3c77209 */ /* 0x001fca0007810000 */
[----:B------:R-:W0:Y:S01]  /*5620*/  SHFL.BFLY PT, R216, R199, 0x1, 0x1f ;  /* 0x0c201f00c7d87f89 */ /* 0x000e2200000e0000 */
[----:B-1----:R-:W-:Y:S01]  /*5630*/  FMNMX.FTZ R191, R214, R191, !PT ;  /* 0x000000bfd6bf7209 */ /* 0x002fe20007810000 */
[----:B------:R-:W-:Y:S01]  /*5640*/  IMAD.U32 R214, RZ, RZ, UR5 ;  /* 0x00000005ffd67e24 */ /* 0x000fe2000f8e00ff */
[----:B------:R-:W-:-:S03]  /*5650*/  UIMAD UR5, UR36, 0xc00, UR7 ;  /* 0x00000c00240578a4 */ /* 0x000fc6000f8e0207 */
[C---:B------:R-:W-:Y:S01]  /*5660*/  FADD.FTZ R193, -R191.reuse, R206 ;  /* 0x000000cebfc17221 */ /* 0x040fe20000010100 */
[----:B------:R-:W-:-:S03]  /*5670*/  FMUL.FTZ R206, R191, UR6 ;  /* 0x00000006bfce7c20 */ /* 0x000fc60008410000 */
[----:B------:R-:W-:Y:S01]  /*5680*/  FMUL.FTZ R193, R193, UR6 ;  /* 0x00000006c1c17c20 */ /* 0x000fe20008410000 */
[--C-:B------:R-:W-:Y:S01]  /*5690*/  FFMA.FTZ R198, R153, UR6, -R206.reuse ;  /* 0x0000000699c67c23 */ /* 0x100fe200080108ce */
[--C-:B------:R-:W-:Y:S01]  /*56a0*/  FFMA.FTZ R153, R156, UR6, -R206.reuse ;  /* 0x000000069c997c23 */ /* 0x100fe200080108ce */
[--C-:B------:R-:W-:Y:S01]  /*56b0*/  FFMA.FTZ R213, R152, UR6, -R206.reuse ;  /* 0x0000000698d57c23 */ /* 0x100fe200080108ce */
[--C-:B------:R-:W-:Y:S01]  /*56c0*/  FFMA.FTZ R208, R208, UR6, -R206.reuse ;  /* 0x00000006d0d07c23 */ /* 0x100fe200080108ce */
[----:B------:R-:W-:Y:S01]  /*56d0*/  UMOV UR10, UR5 ;  /* 0x00000005000a7c82 */ /* 0x000fe20008000000 */
[----:B------:R-:W1:Y:S01]  /*56e0*/  MUFU.EX2 R193, R193 ;  /* 0x000000c100c17308 */ /* 0x000e620000000800 */
[--C-:B------:R-:W-:Y:S01]  /*56f0*/  FFMA.FTZ R157, R157, UR6, -R206.reuse ;  /* 0x000000069d9d7c23 */ /* 0x100fe200080108ce */
[--C-:B------:R-:W-:Y:S01]  /*5700*/  FFMA.FTZ R158, R158, UR6, -R206.reuse ;  /* 0x000000069e9e7c23 */ /* 0x100fe200080108ce */
[--C-:B------:R-:W-:Y:S01]  /*5710*/  FFMA.FTZ R161, R161, UR6, -R206.reuse ;  /* 0x00000006a1a17c23 */ /* 0x100fe200080108ce */
[--C-:B------:R-:W-:Y:S01]  /*5720*/  FFMA.FTZ R163, R163, UR6, -R206.reuse ;  /* 0x00000006a3a37c23 */ /* 0x100fe200080108ce */
[--C-:B------:R-:W-:Y:S01]  /*5730*/  FFMA.FTZ R162, R162, UR6, -R206.reuse ;  /* 0x00000006a2a27c23 */ /* 0x100fe200080108ce */
[--C-:B------:R-:W-:Y:S01]  /*5740*/  FFMA.FTZ R164, R164, UR6, -R206.reuse ;  /* 0x00000006a4a47c23 */ /* 0x100fe200080108ce */
[--C-:B------:R-:W-:Y:S01]  /*5750*/  FFMA.FTZ R169, R169, UR6, -R206.reuse ;  /* 0x00000006a9a97c23 */ /* 0x100fe200080108ce */
[----:B0-----:R-:W-:Y:S01]  /*5760*/  FMNMX.FTZ R156, R199, R216, !PT ;  /* 0x000000d8c79c7209 */ /* 0x001fe20007810000 */
[----:B------:R0:W-:Y:S01]  /*5770*/  MUFU.EX2 R195, R213 ;  /* 0x000000d500c37308 */ /* 0x0001e20000000800 */
[--C-:B------:R-:W-:Y:S01]  /*5780*/  FFMA.FTZ R171, R171, UR6, -R206.reuse ;  /* 0x00000006abab7c23 */ /* 0x100fe200080108ce */
[--C-:B------:R-:W-:Y:S01]  /*5790*/  FFMA.FTZ R225, R172, UR6, -R206.reuse ;  /* 0x00000006ace17c23 */ /* 0x100fe200080108ce */
[--C-:B------:R-:W-:Y:S01]  /*57a0*/  FFMA.FTZ R172, R177, UR6, -R206.reuse ;  /* 0x00000006b1ac7c23 */ /* 0x100fe200080108ce */
[C---:B------:R-:W-:Y:S01]  /*57b0*/  FADD.FTZ R152, -R156.reuse, R207 ;  /* 0x000000cf9c987221 */ /* 0x040fe20000010100 */
[----:B------:R-:W-:Y:S01]  /*57c0*/  FMUL.FTZ R217, R156, UR6 ;  /* 0x000000069cd97c20 */ /* 0x000fe20008410000 */
[--C-:B------:R-:W-:Y:S01]  /*57d0*/  FFMA.FTZ R177, R179, UR6, -R206.reuse ;  /* 0x00000006b3b17c23 */ /* 0x100fe200080108ce */
[----:B------:R-:W-:Y:S01]  /*57e0*/  FFMA.FTZ R170, R170, UR6, -R206 ;  /* 0x00000006aaaa7c23 */ /* 0x000fe200080108ce */
[----:B------:R-:W-:Y:S01]  /*57f0*/  FMUL.FTZ R207, R152, UR6 ;  /* 0x0000000698cf7c20 */ /* 0x000fe20008410000 */
[----:B------:R-:W-:-:S02]  /*5800*/  @!P1 VIADD R152, R214, 0x32440 ;  /* 0x00032440d6989836 */ /* 0x000fc40000000000 */
[--C-:B------:R-:W-:Y:S01]  /*5810*/  FFMA.FTZ R216, R209, UR6, -R217.reuse ;  /* 0x00000006d1d87c23 */ /* 0x100fe200080108d9 */
[----:B------:R-:W-:Y:S01]  /*5820*/  IADD3 R209, -R224, 0xb, RZ ;  /* 0x0000000be0d17810 */ /* 0x000fe20007ffe1ff */
[----:B------:R2:W-:Y:S01]  /*5830*/  MUFU.EX2 R199, R153 ;  /* 0x0000009900c77308 */ /* 0x0005e20000000800 */
[--C-:B0-----:R-:W-:Y:S01]  /*5840*/  FFMA.FTZ R213, R154, UR6, -R217.reuse ;  /* 0x000000069ad57c23 */ /* 0x101fe200080108d9 */
[----:B------:R-:W-:Y:S01]  /*5850*/  @!P1 PRMT R152, RZ, 0x654, R152 ;  /* 0x00000654ff989816 */ /* 0x000fe20000000098 */
[--C-:B------:R-:W-:Y:S01]  /*5860*/  FFMA.FTZ R215, R155, UR6, -R217.reuse ;  /* 0x000000069bd77c23 */ /* 0x100fe200080108d9 */
[--C-:B------:R-:W-:Y:S01]  /*5870*/  FFMA.FTZ R210, R210, UR6, -R217.reuse ;  /* 0x00000006d2d27c23 */ /* 0x100fe200080108d9 */
[----:B------:R0:W-:Y:S06]  /*5880*/  BAR.ARV R209, 0x100 ;  /* 0x000400d10000751d */ /* 0x0001ec0000002000 */
[----:B--2---:R-:W-:Y:S01]  /*5890*/  IADD3 R153, R224, 0x8, RZ ;  /* 0x00000008e0997810 */ /* 0x004fe20007ffe0ff */
[----:B------:R2:W-:Y:S01]  /*58a0*/  @!P1 SYNCS.ARRIVE.TRANS64.RED.A1T0 RZ, [R152+URZ], RZ ;  /* 0x000000ff98ff99a7 */ /* 0x0005e2000810043f */
        /* <DEDUP_REMOVED lines=32> */
[----:B------:R-:W4:Y:S01]  /*5ab0*/  MUFU.EX2 R215, R215 ;  /* 0x000000d700d77308 */ /* 0x000f220000000800 */
        /* <DEDUP_REMOVED lines=39> */
[-C--:B---3--:R-:W-:Y:S01]  /*5d30*/  FMUL.FTZ R26, R26, R207.reuse ;  /* 0x000000cf1a1a7220 */ /* 0x088fe20000410000 */
        /* <DEDUP_REMOVED lines=63> */
[----:B--2---:R-:W-:Y:S01]  /*6130*/  F2FP.F16.F32.PACK_AB R152, R198, R195 ;  /* 0x000000c3c698723e */ /* 0x004fe200000000ff */
[--C-:B------:R-:W-:Y:S01]  /*6140*/  FFMA.FTZ R159, R159, UR6, -R217.reuse ;  /* 0x000000069f9f7c23 */ /* 0x100fe200080108d9 */
[----:B-1----:R-:W-:Y:S01]  /*6150*/  F2FP.F16.F32.PACK_AB R154, R208, R199 ;  /* 0x000000c7d09a723e */ /* 0x002fe200000000ff */
[--C-:B------:R-:W-:Y:S01]  /*6160*/  FFMA.FTZ R160, R160, UR6, -R217.reuse ;  /* 0x00000006a0a07c23 */ /* 0x100fe200080108d9 */
[----:B----4-:R-:W-:Y:S01]  /*6170*/  F2FP.F16.F32.PACK_AB R153, R215, R213 ;  /* 0x000000d5d799723e */ /* 0x010fe200000000ff */
[--C-:B------:R-:W-:Y:S01]  /*6180*/  FFMA.FTZ R165, R165, UR6, -R217.reuse ;  /* 0x00000006a5a57c23 */ /* 0x100fe200080108d9 */
[----:B-----5:R-:W-:Y:S01]  /*6190*/  F2FP.F16.F32.PACK_AB R155, R210, R216 ;  /* 0x000000d8d29b723e */ /* 0x020fe200000000ff */
        /* <DEDUP_REMOVED lines=26> */
[----:B------:R-:W2:Y:S01]  /*6340*/  MUFU.EX2 R163, R163 ;  /* 0x000000a300a37308 */ /* 0x000ea20000000800 */
[--C-:B------:R-:W-:Y:S01]  /*6350*/  FFMA.FTZ R192, R197, UR6, -R217.reuse ;  /* 0x00000006c5c07c23 */ /* 0x100fe200080108d9 */
[--C-:B------:R-:W-:Y:S01]  /*6360*/  FFMA.FTZ R186, R186, UR6, -R206.reuse ;  /* 0x00000006baba7c23 */ /* 0x100fe200080108ce */
[----:B------:R-:W-:Y:S01]  /*6370*/  FFMA.FTZ R227, R194, UR6, -R206 ;  /* 0x00000006c2e37c23 */ /* 0x000fe200080108ce */
[--C-:B------:R-:W-:Y:S01]  /*6380*/  FFMA.FTZ R190, R190, UR6, -R217.reuse ;  /* 0x00000006bebe7c23 */ /* 0x100fe200080108d9 */
[--C-:B------:R-:W-:Y:S01]  /*6390*/  FFMA.FTZ R229, R196, UR6, -R217.reuse ;  /* 0x00000006c4e57c23 */ /* 0x100fe200080108d9 */
[----:B------:R-:W-:Y:S01]  /*63a0*/  FFMA.FTZ R197, R212, UR6, -R217 ;  /* 0x00000006d4c57c23 */ /* 0x000fe200080108d9 */
[----:B------:R-:W-:Y:S01]  /*63b0*/  FFMA.FTZ R193, R193, R0, R195 ;  /* 0x00000000c1c17223 */ /* 0x000fe200000100c3 */
[----:B------:R-:W-:Y:S01]  /*63c0*/  MUFU.EX2 R159, R159 ;  /* 0x0000009f009f7308 */ /* 0x000fe20000000800 */
[----:B------:R-:W-:Y:S01]  /*63d0*/  FFMA.FTZ R0, R207, R3, R213 ;  /* 0x00000003cf007223 */ /* 0x000fe200000100d5 */
[----:B------:R-:W-:-:S02]  /*63e0*/  @!P1 VIADD R214, R214, 0x32460 ;  /* 0x00032460d6d69836 */ /* 0x000fc40000000000 */
[----:B------:R-:W-:Y:S01]  /*63f0*/  FADD.FTZ R198, R198, R193 ;  /* 0x000000c1c6c67221 */ /* 0x000fe20000010000 */
[----:B------:R-:W-:Y:S02]  /*6400*/  IMAD.MOV.U32 R207, RZ, RZ, R156 ;  /* 0x000000ffffcf7224 */ /* 0x000fe400078e009c */
[----:B------:R-:W-:Y:S01]  /*6410*/  FADD.FTZ R215, R215, R0 ;  /* 0x00000000d7d77221 */ /* 0x000fe20000010000 */
[----:B------:R-:W-:Y:S02]  /*6420*/  IMAD.MOV.U32 R206, RZ, RZ, R191 ;  /* 0x000000ffffce7224 */ /* 0x000fe400078e00bf */
[----:B------:R-:W-:Y:S01]  /*6430*/  FADD.FTZ R199, R199, R198 ;  /* 0x000000c6c7c77221 */ /* 0x000fe20000010000 */
[----:B------:R-:W3:Y:S01]  /*6440*/  MUFU.EX2 R160, R160 ;  /* 0x000000a000a07308 */ /* 0x000ee20000000800 */
[----:B------:R-:W-:Y:S01]  /*6450*/  FADD.FTZ R215, R216, R215 ;  /* 0x000000d7d8d77221 */ /* 0x000fe20000010000 */
[----:B------:R-:W-:Y:S01]  /*6460*/  @!P1 PRMT R214, RZ, 0x654, R214 ;  /* 0x00000654ffd69816 */ /* 0x000fe200000000d6 */
[----:B------:R-:W-:-:S02]  /*6470*/  FADD.FTZ R208, R208, R199 ;  /* 0x000000c7d0d07221 */ /* 0x000fc40000010000 */
[----:B------:R-:W-:-:S03]  /*6480*/  FADD.FTZ R210, R210, R215 ;  /* 0x000000d7d2d27221 */ /* 0x000fc60000010000 */
[----:B------:R-:W-:Y:S08]  /*6490*/  MUFU.EX2 R165, R165 ;  /* 0x000000a500a57308 */ /* 0x000ff00000000800 */
[----:B------:R-:W4:Y:S08]  /*64a0*/  MUFU.EX2 R167, R167 ;  /* 0x000000a700a77308 */ /* 0x000f300000000800 */
[----:B------:R-:W5:Y:S08]  /*64b0*/  MUFU.EX2 R162, R162 ;  /* 0x000000a200a27308 */ /* 0x000f700000000800 */
[----:B------:R-:W-:Y:S08]  /*64c0*/  MUFU.EX2 R164, R164 ;  /* 0x000000a400a47308 */ /* 0x000ff00000000800 */
[----:B------:R-:W-:Y:S08]  /*64d0*/  MUFU.EX2 R169, R169 ;  /* 0x000000a900a97308 */ /* 0x000ff00000000800 */
[----:B------:R-:W-:Y:S08]  /*64e0*/  MUFU.EX2 R171, R171 ;  /* 0x000000ab00ab7308 */ /* 0x000ff00000000800 */
[----:B------:R-:W0:Y:S08]  /*64f0*/  MUFU.EX2 R166, R166 ;  /* 0x000000a600a67308 */ /* 0x000e300000000800 */
[----:B------:R-:W0:Y:S08]  /*6500*/  MUFU.EX2 R168, R168 ;  /* 0x000000a800a87308 */ /* 0x000e300000000800 */
[----:B------:R-:W-:Y:S08]  /*6510*/  MUFU.EX2 R173, R173 ;  /* 0x000000ad00ad7308 */ /* 0x000ff00000000800 */
        /* <DEDUP_REMOVED lines=19> */
[----:B------:R-:W-:Y:S01]  /*6650*/  MUFU.EX2 R188, R188 ;  /* 0x000000bc00bc7308 */ /* 0x000fe20000000800 */
[----:B------:R-:W-:-:S02]  /*6660*/  WARPGROUP.DEPBAR.LE gsb0, 0x0 ;  /* 0x00008000000079c5 */ /* 0x000fc40000010000 */
[----:B-1----:R-:W-:-:S05]  /*6670*/  F2FP.F16.F32.PACK_AB R152, R158, R157 ;  /* 0x0000009d9e98723e */ /* 0x002fca00000000ff */
[----:B------:R-:W1:Y:S01]  /*6680*/  MUFU.EX2 R227, R227 ;  /* 0x000000e300e37308 */ /* 0x000e620000000800 */
[----:B--2---:R-:W-:Y:S01]  /*6690*/  F2FP.F16.F32.PACK_AB R154, R163, R161 ;  /* 0x000000a1a39a723e */ /* 0x004fe200000000ff */
[----:B------:R-:W-:Y:S01]  /*66a0*/  FADD.FTZ R157, R157, R208 ;  /* 0x000000d09d9d7221 */ /* 0x000fe20000010000 */
[----:B---3--:R-:W-:Y:S01]  /*66b0*/  F2FP.F16.F32.PACK_AB R153, R160, R159 ;  /* 0x0000009fa099723e */ /* 0x008fe200000000ff */
[----:B------:R-:W-:Y:S01]  /*66c0*/  FADD.FTZ R159, R159, R210 ;  /* 0x000000d29f9f7221 */ /* 0x000fe20000010000 */
[----:B----4-:R-:W-:Y:S01]  /*66d0*/  F2FP.F16.F32.PACK_AB R155, R167, R165 ;  /* 0x000000a5a79b723e */ /* 0x010fe200000000ff */
        /* <DEDUP_REMOVED lines=8> */
[----:B------:R-:W2:Y:S01]  /*6760*/  MUFU.EX2 R229, R229 ;  /* 0x000000e500e57308 */ /* 0x000ea20000000800 */
[----:B------:R-:W-:Y:S01]  /*6770*/  UMOV UR11, 0x40000040 ;  /* 0x40000040000b7882 */ /* 0x000fe20000000000 */
[----:B------:R-:W-:Y:S01]  /*6780*/  FADD.FTZ R163, R163, R158 ;  /* 0x0000009ea3a37221 */ /* 0x000fe20000010000 */
[----:B------:R-:W-:-:S03]  /*6790*/  FADD.FTZ R167, R167, R160 ;  /* 0x000000a0a7a77221 */ /* 0x000fc60000010000 */
[----:B-----5:R-:W-:Y:S01]  /*67a0*/  FADD.FTZ R163, R162, R163 ;  /* 0x000000a3a2a37221 */ /* 0x020fe20000010000 */
[----:B0-----:R-:W-:Y:S01]  /*67b0*/  FADD.FTZ R167, R166, R167 ;  /* 0x000000a7a6a77221 */ /* 0x001fe20000010000 */
[----:B------:R-:W-:Y:S08]  /*67c0*/  MUFU.EX2 R192, R192 ;  /* 0x000000c000c07308 */ /* 0x000ff00000000800 */
[----:B------:R-:W0:Y:S01]  /*67d0*/  MUFU.EX2 R197, R197 ;  /* 0x000000c500c57308 */ /* 0x000e220000000800 */
[----:B------:R-:W-:-:S02]  /*67e0*/  WARPGROUP.DEPBAR.LE gsb0, 0x0 ;  /* 0x00008000000079c5 */ /* 0x000fc40000010000 */
[C---:B------:R-:W-:Y:S01]  /*67f0*/  F2FP.F16.F32.PACK_AB R152, R164.reuse, R162 ;  /* 0x000000a2a498723e */ /* 0x040fe200000000ff */
[----:B------:R-:W-:Y:S01]  /*6800*/  FADD.FTZ R164, R164, R163 ;  /* 0x000000a3a4a47221 */ /* 0x000fe20000010000 */
[----:B------:R-:W-:Y:S02]  /*6810*/  F2FP.F16.F32.PACK_AB R154, R171, R169 ;  /* 0x000000a9ab9a723e */ /* 0x000fe400000000ff */
[C---:B------:R-:W-:Y:S01]  /*6820*/  F2FP.F16.F32.PACK_AB R153, R168.reuse, R166 ;  /* 0x000000a6a899723e */ /* 0x040fe200000000ff */
[----:B------:R-:W-:Y:S01]  /*6830*/  FADD.FTZ R168, R168, R167 ;  /* 0x000000a7a8a87221 */ /* 0x000fe20000010000 */
[----:B------:R-:W-:Y:S01]  /*6840*/  F2FP.F16.F32.PACK_AB R155, R175, R173 ;  /* 0x000000adaf9b723e */ /* 0x000fe200000000ff */
[----:B------:R-:W-:Y:S02]  /*6850*/  FADD.FTZ R164, R169, R164 ;  /* 0x000000a4a9a47221 */ /* 0x000fe40000010000 */
[----:B------:R-:W-:Y:S01]  /*6860*/  FADD.FTZ R168, R173, R168 ;  /* 0x000000a8ada87221 */ /* 0x000fe20000010000 */
[----:B------:R-:W-:Y:S01]  /*6870*/  WARPGROUP.ARRIVE ;  /* 0x00000000000079c5 */ /* 0x000fe20000000000 */
[----:B------:R-:W-:-:S02]  /*6880*/  FADD.FTZ R171, R171, R164 ;  /* 0x000000a4abab7221 */ /* 0x000fc40000010000 */
[----:B------:R-:W-:-:S03]  /*6890*/  FADD.FTZ R175, R175, R168 ;  /* 0x000000a8afaf7221 */ /* 0x000fc60000010000 */
[----:B------:R-:W-:Y:S01]  /*68a0*/  HGMMA.64x256x16.F32 R24, R152, gdesc[UR8].tnspB, R24, gsb0 ;  /* 0x43e0000898187df0 */ /* 0x000fe20008000818 */
[----:B------:R-:W-:Y:S01]  /*68b0*/  UIADD3 UR10, UR5, 0x180, URZ ;  /* 0x00000180050a7890 */ /* 0x000fe2000fffe03f */
[----:B------:R-:W-:Y:S01]  /*68c0*/  UMOV UR11, 0x40000040 ;  /* 0x40000040000b7882 */ /* 0x000fe20000000000 */
[----:B------:R-:W-:Y:S02]  /*68d0*/  WARPGROUP.DEPBAR.LE gsb0, 0x0 ;  /* 0x00008000000079c5 */ /* 0x000fe40000010000 */
[----:B------:R-:W-:Y:S01]  /*68e0*/  F2FP.F16.F32.PACK_AB R152, R225, R170 ;  /* 0x000000aae198723e */ /* 0x000fe200000000ff */
[----:B------:R-:W-:Y:S01]  /*68f0*/  FADD.FTZ R170, R170, R171 ;  /* 0x000000abaaaa7221 */ /* 0x000fe20000010000 */
[----:B------:R-:W-:Y:S02]  /*6900*/  F2FP.F16.F32.PACK_AB R154, R177, R172 ;  /* 0x000000acb19a723e */ /* 0x000fe400000000ff */
        /* <DEDUP_REMOVED lines=11> */
[----:B------:R-:W-:Y:S01]  /*69c0*/  FADD.FTZ R181, R181, R176 ;  /* 0x000000b0b5b57221 */ /* 0x000fe20000010000 */
        /* <DEDUP_REMOVED lines=13> */
[----:B------:R-:W-:-:S07]  /*6aa0*/  FADD.FTZ R185, R185, R180 ;  /* 0x000000b4b9b97221 */ /* 0x000fce0000010000 */
[----:B------:R-:W-:Y:S01]  /*6ab0*/  HGMMA.64x256x16.F32 R24, R152, gdesc[UR8].tnspB, R24, gsb0 ;  /* 0x43e0000898187df0 */ /* 0x000fe20008000818 */
[----:B------:R-:W-:Y:S01]  /*6ac0*/  UIADD3 UR10, UR5, 0x280, URZ ;  /* 0x00000280050a7890 */ /* 0x000fe2000fffe03f */
[----:B------:R-:W-:Y:S01]  /*6ad0*/  FADD.FTZ R189, R189, R184 ;  /* 0x000000b8bdbd7221 */ /* 0x000fe20000010000 */
[----:B------:R-:W-:Y:S01]  /*6ae0*/  UMOV UR11, 0x40000040 ;  /* 0x40000040000b7882 */ /* 0x000fe20000000000 */
[----:B------:R-:W-:Y:S02]  /*6af0*/  WARPGROUP.DEPBAR.LE gsb0, 0x0 ;  /* 0x00008000000079c5 */ /* 0x000fe40000010000 */
[----:B------:R-:W-:Y:S01]  /*6b00*/  F2FP.F16.F32.PACK_AB R152, R211, R186 ;  /* 0x000000bad398723e */ /* 0x000fe200000000ff */
[----:B------:R-:W-:Y:S01]  /*6b10*/  FADD.FTZ R186, R186, R185 ;  /* 0x000000b9baba7221 */ /* 0x000fe20000010000 */
[----:B-1----:R-:W-:Y:S02]  /*6b20*/  F2FP.F16.F32.PACK_AB R154, R227, R188 ;  /* 0x000000bce39a723e */ /* 0x002fe400000000ff */
[----:B--2---:R-:W-:Y:S01]  /*6b30*/  F2FP.F16.F32.PACK_AB R153, R229, R190 ;  /* 0x000000bee599723e */ /* 0x004fe200000000ff */
[----:B------:R-:W-:Y:S01]  /*6b40*/  FADD.FTZ R190, R190, R189 ;  /* 0x000000bdbebe7221 */ /* 0x000fe20000010000 */
[----:B0-----:R-:W-:Y:S01]  /*6b50*/  F2FP.F16.F32.PACK_AB R155, R197, R192 ;  /* 0x000000c0c59b723e */ /* 0x001fe200000000ff */
[----:B------:R-:W-:-:S02]  /*6b60*/  FADD.FTZ R211, R211, R186 ;  /* 0x000000bad3d37221 */ /* 0x000fc40000010000 */
[----:B------:R-:W-:Y:S01]  /*6b70*/  FADD.FTZ R229, R229, R190 ;  /* 0x000000bee5e57221 */ /* 0x000fe20000010000 */
[----:B------:R-:W-:Y:S01]  /*6b80*/  WARPGROUP.ARRIVE ;  /* 0x00000000000079c5 */ /* 0x000fe20000000000 */
[----:B------:R-:W-:Y:S02]  /*6b90*/  FADD.FTZ R0, R188, R211 ;  /* 0x000000d3bc007221 */ /* 0x000fe40000010000 */
[----:B------:R-:W-:Y:S02]  /*6ba0*/  FADD.FTZ R192, R192, R229 ;  /* 0x000000e5c0c07221 */ /* 0x000fe40000010000 */
[----:B------:R-:W-:-:S07]  /*6bb0*/  FADD.FTZ R0, R227, R0 ;  /* 0x00000000e3007221 */ /* 0x000fce0000010000 */
[----:B------:R-:W-:Y:S01]  /*6bc0*/  HGMMA.64x256x16.F32 R24, R152, gdesc[UR8].tnspB, R24, gsb0 ;  /* 0x43e0000898187df0 */ /* 0x000fe20008000818 */
[----:B------:R-:W-:Y:S02]  /*6bd0*/  FADD.FTZ R3, R197, R192 ;  /* 0x000000c0c5037221 */ /* 0x000fe40000010000 */
[----:B------:R-:W-:Y:S02]  /*6be0*/  WARPGROUP.DEPBAR.LE gsb0, 0x0 ;  /* 0x00008000000079c5 */ /* 0x000fe40000010000 */
[----:B------:R0:W-:Y:S01]  /*6bf0*/  @!P1 SYNCS.ARRIVE.TRANS64.RED.A1T0 RZ, [R214+URZ], RZ ;  /* 0x000000ffd6ff99a7 */ /* 0x0001e2000810043f */
[----:B------:R-:W-:Y:S05]  /*6c00*/  @P2 BRA `(.L_x_790) ;  /* 0xffffffd400bc2947 */ /* 0x000fea000383ffff */
.L_x_781:
[----:B------:R-:W1:Y:S01]  /*6c10*/  SHFL.BFLY PT, R5, R0, 0x2, 0x1f ;  /* 0x0c401f0000057f89 */ /* 0x000e6200000e0000 */
[----:B------:R-:W-:Y:S01]  /*6c20*/  R2UR UR4, R204 ;  /* 0x00000000cc0472ca */ /* 0x000fe200000e0000 */
[----:B------:R-:W-:Y:S01]  /*6c30*/  UIADD3 UR36, UR36, 0x1, URZ ;  /* 0x0000000124247890 */ /* 0x000fe2000fffe03f */
[----:B------:R-:W-:Y:S01]  /*6c40*/  IMAD.U32 R10, RZ, RZ, UR6 ;  /* 0x00000006ff0a7e24 */ /* 0x000fe2000f8e00ff */
[----:B------:R-:W2:Y:S01]  /*6c50*/  SHFL.BFLY PT, R6, R3, 0x2, 0x1f ;  /* 0x0c401f0003067f89 */ /* 0x000ea200000e0000 */
[----:B------:R-:W-:Y:S01]  /*6c60*/  IMAD.MOV.U32 R8, RZ, RZ, -0x800000 ;  /* 0xff800000ff087424 */ /* 0x000fe200078e00ff */
[----:B------:R-:W-:Y:S01]  /*6c70*/  UISETP.NE.AND UP0, UPT, UR36, 0x2, UPT ;  /* 0x000000022400788c */ /* 0x000fe2000bf05270 */
[----:B------:R3:W-:Y:S07]  /*6c80*/  BAR.ARV R209, 0x100 ;  /* 0x000400d10000751d */ /* 0x0007ee0000002000 */
[----:B------:R-:W-:Y:S01]  /*6c90*/  UIADD3 UR4, UR4, 0x1, URZ ;  /* 0x0000000104047890 */ /* 0x000fe2000fffe03f */
[----:B------:R-:W-:Y:S06]  /*6ca0*/  BAR.ARV 0x8, 0x120 ;  /* 0x0204800000007b1d */ /* 0x000fec0000002000 */
[----:B------:R-:W-:Y:S01]  /*6cb0*/  IMAD.U32 R204, RZ, RZ, UR4 ;  /* 0x00000004ffcc7e24 */ /* 0x000fe2000f8e00ff */
[----:B------:R-:W-:Y:S01]  /*6cc0*/  USEL UR4, URZ, 0x1, UP0 ;  /* 0x000000013f047887 */ /* 0x000fe20008000000 */
[----:B-1----:R-:W-:Y:S01]  /*6cd0*/  FADD.FTZ R5, R5, R0 ;  /* 0x0000000005057221 */ /* 0x002fe20000010000 */
[----:B------:R-:W-:Y:S01]  /*6ce0*/  IMAD.MOV.U32 R0, RZ, RZ, RZ ;  /* 0x000000ffff007224 */ /* 0x000fe200078e00ff */
[----:B------:R-:W-:Y:S01]  /*6cf0*/  PLOP3.LUT P0, PT, PT, PT, PT, 0x8, 0x0 ;  /* 0x000000000000781c */ /* 0x000fe20003f0e170 */
[----:B------:R-:W-:Y:S01]  /*6d00*/  USEL UR36, UR36, URZ, UP0 ;  /* 0x0000003f24247287 */ /* 0x000fe20008000000 */
[----:B--2---:R-:W-:Y:S01]  /*6d10*/  FADD.FTZ R6, R6, R3 ;  /* 0x0000000306067221 */ /* 0x004fe20000010000 */
[----:B------:R-:W1:Y:S01]  /*6d20*/  SHFL.BFLY PT, R4, R5, 0x1, 0x1f ;  /* 0x0c201f0005047f89 */ /* 0x000e6200000e0000 */
[----:B------:R-:W-:Y:S01]  /*6d30*/  IMAD.MOV.U32 R3, RZ, RZ, -0x800000 ;  /* 0xff800000ff037424 */ /* 0x000fe200078e00ff */
[----:B------:R-:W-:-:S02]  /*6d40*/  ULOP3.LUT UR37, UR37, UR4, URZ, 0x3c, !UPT ;  /* 0x0000000425257292 */ /* 0x000fc4000f8e3c3f */
[----:B------:R-:W2:Y:S01]  /*6d50*/  SHFL.BFLY PT, R7, R6, 0x1, 0x1f ;  /* 0x0c201f0006077f89 */ /* 0x000ea200000e0000 */
[----:B-1----:R-:W-:Y:S01]  /*6d60*/  FADD.FTZ R9, R5, R4 ;  /* 0x0000000405097221 */ /* 0x002fe20000010000 */
[----:B------:R-:W-:Y:S02]  /*6d70*/  IMAD.MOV.U32 R4, RZ, RZ, RZ ;  /* 0x000000ffff047224 */ /* 0x000fe400078e00ff */
[----:B--2---:R-:W-:Y:S02]  /*6d80*/  FADD.FTZ R7, R6, R7 ;  /* 0x0000000706077221 */ /* 0x004fe40000010000 */
[----:B------:R-:W-:-:S03]  /*6d90*/  FSETP.NE.FTZ.AND P1, PT, R9, RZ, PT ;  /* 0x000000ff0900720b */ /* 0x000fc60003f35000 */
[----:B------:R-:W-:-:S10]  /*6da0*/  FSETP.NE.FTZ.AND P2, PT, R7, RZ, PT ;  /* 0x000000ff0700720b */ /* 0x000fd40003f55000 */
[----:B------:R-:W1:Y:S03]  /*6db0*/  @P1 MUFU.RCP R4, R9 ;  /* 0x0000000900041308 */ /* 0x000e660000001000 */
[----:B------:R-:W-:-:S05]  /*6dc0*/  @P2 FMUL.FTZ R10, R10, 0.69314718246459960938 ;  /* 0x3f3172180a0a2820 */ /* 0x000fca0000410000 */
[----:B------:R-:W2:Y:S08]  /*6dd0*/  @P1 MUFU.LG2 R5, R9 ;  /* 0x0000000900051308 */ /* 0x000eb00000000c00 */
[----:B------:R-:W4:Y:S01]  /*6de0*/  @P2 MUFU.LG2 R6, R7 ;  /* 0x0000000700062308 */ /* 0x000f220000000c00 */
[-C--:B-1----:R-:W-:Y:S01]  /*6df0*/  FMUL.FTZ R24, R24, R4.reuse ;  /* 0x0000000418187220 */ /* 0x082fe20000410000 */
[-C--:B------:R-:W-:Y:S01]  /*6e00*/  FMUL.FTZ R25, R25, R4.reuse ;  /* 0x0000000419197220 */ /* 0x080fe20000410000 */
[-C--:B------:R-:W-:Y:S01]  /*6e10*/  FMUL.FTZ R28, R28, R4.reuse ;  /* 0x000000041c1c7220 */ /* 0x080fe20000410000 */
[-C--:B------:R-:W-:Y:S01]  /*6e20*/  FMUL.FTZ R29, R29, R4.reuse ;  /* 0x000000041d1d7220 */ /* 0x080fe20000410000 */
[-C--:B------:R-:W-:Y:S01]  /*6e30*/  FMUL.FTZ R32, R32, R4.reuse ;  /* 0x0000000420207220 */ /* 0x080fe20000410000 */
[-C--:B------:R-:W-:Y:S01]  /*6e40*/  FMUL.FTZ R33, R33, R4.reuse ;  /* 0x0000000421217220 */ /* 0x080fe20000410000 */
[-C--:B------:R-:W-:Y:S01]  /*6e50*/  FMUL.FTZ R36, R36, R4.reuse ;  /* 0x0000000424247220 */ /* 0x080fe20000410000 */
[----:B------:R4:W1:Y:S01]  /*6e60*/  @P2 MUFU.RCP R0, R7 ;  /* 0x0000000700002308 */ /* 0x0008620000001000 */
        /* <DEDUP_REMOVED lines=58> */
[----:B--2---:R-:W-:Y:S01]  /*7210*/  @P1 FMUL.FTZ R5, R5, 0.69314718246459960938 ;  /* 0x3f31721805051820 */ /* 0x004fe20000410000 */
[----:B----4-:R-:W-:Y:S01]  /*7220*/  @P2 FMUL.FTZ R7, R6, 0.69314718246459960938 ;  /* 0x3f31721806072820 */ /* 0x010fe20000410000 */
[-C--:B-1----:R-:W-:Y:S01]  /*7230*/  FMUL.FTZ R9, R83, R0.reuse ;  /* 0x0000000053097220 */ /* 0x082fe20000410000 */
[----:B------:R-:W-:Y:S01]  /*7240*/  @P1 FMUL.FTZ R4, R4, 0.69314718246459960938 ;  /* 0x3f31721804041820 */ /* 0x000fe20000410000 */
        /* <DEDUP_REMOVED lines=64> */
[----:B---3--:R-:W-:-:S07]  /*7650*/  @P2 FFMA.FTZ R3, R10, R156, R7 ;  /* 0x0000009c0a032223 */ /* 0x008fce0000010007 */
.L_x_769:
[----:B------:R-:W1:Y:S01]  /*7660*/  S2R R4, SR_CgaCtaId ;  /* 0x0000000000047919 */ /* 0x000e620000008800 */
[----:B------:R-:W-:Y:S01]  /*7670*/  MOV R151, 0x400 ;  /* 0x0000040000977802 */ /* 0x000fe20000000f00 */
[----:B------:R-:W-:Y:S01]  /*7680*/  BSSY B0, `(.L_x_791) ;  /* 0x00002b0000007945 */ /* 0x000fe20003800000 */
[----:B------:R-:W-:Y:S02]  /*7690*/  BAR.SYNC.DEFER_BLOCKING 0x5, 0x120 ;  /* 0x0144800000007b1d */ /* 0x000fe40000010000 */
[----:B-1----:R-:W-:-:S05]  /*76a0*/  LEA R151, R4, R151, 0x18 ;  /* 0x0000009704977211 */ /* 0x002fca00078ec0ff */
[----:B------:R-:W1:Y:S02]  /*76b0*/  LDS.128 R4, [R151+0x324d0] ;  /* 0x0324d00097047984 */ /* 0x000e640000000c00 */
[----:B-1----:R-:W-:Y:S01]  /*76c0*/  R2UR UR5, R6 ;  /* 0x00000000060572ca */ /* 0x002fe200000e0000 */
[----:B------:R-:W-:Y:S06]  /*76d0*/  BAR.ARV 0x4, 0x120 ;  /* 0x0104800000007b1d */ /* 0x000fec0000002000 */
[----:B------:R-:W-:Y:S08]  /*76e0*/  @P0 BRA `(.L_x_792) ;  /* 0x0000001c00840947 */ /* 0x000ff00003800000 */
[----:B------:R-:W1:Y:S01]  /*76f0*/  S2R R4, SR_SWINHI ;  /* 0x0000000000047919 */ /* 0x000e620000002f00 */
[----:B------:R-:W-:Y:S02]  /*7700*/  R2UR UR4, R202 ;  /* 0x00000000ca0472ca */ /* 0x000fe400000e0000 */
[----:B------:R-:W-:Y:S01]  /*7710*/  R2UR UR6, R203 ;  /* 0x00000000cb0672ca */ /* 0x000fe200000e0000 */
[----:B------:R-:W-:Y:S01]  /*7720*/  BAR.SYNC.DEFER_BLOCKING 0x1, 0x100 ;  /* 0x0044000000007b1d */ /* 0x000fe20000010000 */
[----:B------:R-:W-:Y:S02]  /*7730*/  F2FP.F16.F32.PACK_AB R24, R25, R24 ;  /* 0x000000181918723e */ /* 0x000fe400000000ff */
[----:B------:R-:W-:Y:S02]  /*7740*/  F2FP.F16.F32.PACK_AB R25, R165, R26 ;  /* 0x0000001aa519723e */ /* 0x000fe400000000ff */
[----:B------:R-:W-:Y:S02]  /*7750*/  F2FP.F16.F32.PACK_AB R26, R29, R28 ;  /* 0x0000001c1d1a723e */ /* 0x000fe400000000ff */
[----:B------:R-:W-:-:S02]  /*7760*/  F2FP.F16.F32.PACK_AB R32, R33, R32 ;  /* 0x000000202120723e */ /* 0x000fc400000000ff */
[----:B------:R-:W-:Y:S01]  /*7770*/  F2FP.F16.F32.PACK_AB R27, R12, R27 ;  /* 0x0000001b0c1b723e */ /* 0x000fe200000000ff */
[----:B------:R-:W-:Y:S01]  /*7780*/  USHF.L.U32 UR8, UR4, 0x2, URZ ;  /* 0x0000000204087899 */ /* 0x000fe2000800063f */
        /* <DEDUP_REMOVED lines=15> */
[----:B------:R-:W-:Y:S02]  /*7880*/  MOV R10, R151 ;  /* 0x00000097000a7202 */ /* 0x000fe40000000f00 */
[----:B-1----:R-:W-:Y:S02]  /*7890*/  MOV R11, R4 ;  /* 0x00000004000b7202 */ /* 0x002fe40000000f00 */
[----:B------:R-:W-:Y:S02]  /*78a0*/  F2FP.F16.F32.PACK_AB R56, R57, R56 ;  /* 0x000000383938723e */ /* 0x000fe400000000ff */
[----:B------:R-:W-:Y:S01]  /*78b0*/  F2FP.F16.F32.PACK_AB R50, R53, R52 ;  /* 0x000000343532723e */ /* 0x000fe200000000ff */
[----:B------:R-:W-:Y:S01]  /*78c0*/  IMAD.WIDE R106, R221, 0x2, R10 ;  /* 0x00000002dd6a7825 */ /* 0x000fe200078e020a */
[----:B------:R-:W-:-:S02]  /*78d0*/  F2FP.F16.F32.PACK_AB R51, R159, R51 ;  /* 0x000000339f33723e */ /* 0x000fc400000000ff */
[----:B------:R-:W-:Y:S02]  /*78e0*/  F2FP.F16.F32.PACK_AB R57, R158, R58 ;  /* 0x0000003a9e39723e */ /* 0x000fe400000000ff */
[C---:B------:R-:W-:Y:S02]  /*78f0*/  IADD3 R173, P1, R106.reuse, 0x20, RZ ;  /* 0x000000206aad7810 */ /* 0x040fe40007f3e0ff */
[C---:B------:R-:W-:Y:S02]  /*7900*/  IADD3 R175, P0, R106.reuse, 0x40, RZ ;  /* 0x000000406aaf7810 */ /* 0x040fe40007f1e0ff */
[C---:B------:R-:W-:Y:S01]  /*7910*/  IADD3 R183, P5, R106.reuse, 0x4040, RZ ;  /* 0x000040406ab77810 */ /* 0x040fe20007fbe0ff */
[--C-:B------:R-:W-:Y:S01]  /*7920*/  IMAD.X R15, RZ, RZ, R107.reuse, P1 ;  /* 0x000000ffff0f7224 */ /* 0x100fe200008e066b */
[C---:B------:R-:W-:Y:S01]  /*7930*/  IADD3 R177, P4, R106.reuse, 0x60, RZ ;  /* 0x000000606ab17810 */ /* 0x040fe20007f9e0ff */
[--C-:B------:R-:W-:Y:S01]  /*7940*/  IMAD.X R17, RZ, RZ, R107.reuse, P0 ;  /* 0x000000ffff117224 */ /* 0x100fe200000e066b */
[C---:B------:R-:W-:Y:S01]  /*7950*/  LOP3.LUT R13, R106.reuse, 0x380, RZ, 0xc0, !PT ;  /* 0x000003806a0d7812 */ /* 0x040fe200078ec0ff */
[--C-:B------:R-:W-:Y:S01]  /*7960*/  IMAD.X R39, RZ, RZ, R107.reuse, P5 ;  /* 0x000000ffff277224 */ /* 0x100fe200028e066b */
[C---:B------:R-:W-:Y:S01]  /*7970*/  IADD3 R179, P3, R106.reuse, 0x4000, RZ ;  /* 0x000040006ab37810 */ /* 0x040fe20007f7e0ff */
[----:B------:R-:W-:Y:S01]  /*7980*/  IMAD.X R19, RZ, RZ, R107, P4 ;  /* 0x000000ffff137224 */ /* 0x000fe200020e066b */
[----:B------:R-:W-:-:S02]  /*7990*/  IADD3 R181, P6, R106, 0x4020, RZ ;  /* 0x000040206ab57810 */ /* 0x000fc40007fde0ff */
[C---:B------:R-:W-:Y:S01]  /*79a0*/  IADD3 R187, P1, R106.reuse, 0x8000, RZ ;  /* 0x000080006abb7810 */ /* 0x040fe20007f3e0ff */
[--C-:B------:R-:W-:Y:S01]  /*79b0*/  IMAD.X R21, RZ, RZ, R107.reuse, P3 ;  /* 0x000000ffff157224 */ /* 0x100fe200018e066b */
[----:B------:R-:W-:Y:S01]  /*79c0*/  LOP3.LUT R14, R173, 0x380, RZ, 0xc0, !PT ;  /* 0x00000380ad0e7812 */ /* 0x000fe200078ec0ff */
[--C-:B------:R-:W-:Y:S01]  /*79d0*/  IMAD.X R31, RZ, RZ, R107.reuse, P6 ;  /* 0x000000ffff1f7224 */ /* 0x100fe200030e066b */
[C---:B------:R-:W-:Y:S01]  /*79e0*/  IADD3 R185, P2, R106.reuse, 0x4060, RZ ;  /* 0x000040606ab97810 */ /* 0x040fe20007f5e0ff */
[----:B------:R-:W-:Y:S01]  /*79f0*/  IMAD.X R55, RZ, RZ, R107, P1 ;  /* 0x000000ffff377224 */ /* 0x000fe200008e066b */
[----:B------:R-:W-:Y:S02]  /*7a00*/  LOP3.LUT R16, R175, 0x380, RZ, 0xc0, !PT ;  /* 0x00000380af107812 */ /* 0x000fe400078ec0ff */
[----:B------:R-:W-:Y:S02]  /*7a10*/  LOP3.LUT R18, R177, 0x380, RZ, 0xc0, !PT ;  /* 0x00000380b1127812 */ /* 0x000fe400078ec0ff */
[----:B------:R-:W-:-:S02]  /*7a20*/  IADD3 R4, P5, R106, 0xc020, RZ ;  /* 0x0000c0206a047810 */ /* 0x000fc40007fbe0ff */
[----:B------:R-:W-:Y:S02]  /*7a30*/  SHF.R.U64 R13, R13, 0x3, RZ ;  /* 0x000000030d0d7819 */ /* 0x000fe400000012ff */
[----:B------:R-:W-:Y:S01]  /*7a40*/  LOP3.LUT R20, R179, 0x380, RZ, 0xc0, !PT ;  /* 0x00000380b3147812 */ /* 0x000fe200078ec0ff */
[--C-:B------:R-:W-:Y:S01]  /*7a50*/  IMAD.X R99, RZ, RZ, R107.reuse, P5 ;  /* 0x000000ffff637224 */ /* 0x100fe200028e066b */
[----:B------:R-:W-:Y:S02]  /*7a60*/  IADD3 R189, P0, R106, 0x8020, RZ ;  /* 0x000080206abd7810 */ /* 0x000fe40007f1e0ff */
[----:B------:R-:W-:Y:S02]  /*7a70*/  SHF.R.U64 R14, R14, 0x3, RZ ;  /* 0x000000030e0e7819 */ /* 0x000fe400000012ff */
[----:B------:R-:W-:Y:S01]  /*7a80*/  LOP3.LUT R30, R181, 0x380, RZ, 0xc0, !PT ;  /* 0x00000380b51e7812 */ /* 0x000fe200078ec0ff */
[----:B------:R-:W-:Y:S01]  /*7a90*/  IMAD.X R63, RZ, RZ, R107, P0 ;  /* 0x000000ffff3f7224 */ /* 0x000fe200000e066b */
[----:B------:R-:W-:-:S02]  /*7aa0*/  IADD3 R191, P4, R106, 0x8040, RZ ;  /* 0x000080406abf7810 */ /* 0x000fc40007f9e0ff */
[----:B------:R-:W-:Y:S02]  /*7ab0*/  IADD3.X R47, RZ, R107, RZ, P2, !PT ;  /* 0x0000006bff2f7210 */ /* 0x000fe400017fe4ff */
[----:B------:R-:W-:Y:S01]  /*7ac0*/  SHF.R.U64 R16, R16, 0x3, RZ ;  /* 0x0000000310107819 */ /* 0x000fe200000012ff */
[--C-:B------:R-:W-:Y:S01]  /*7ad0*/  IMAD.X R71, RZ, RZ, R107.reuse, P4 ;  /* 0x000000ffff477224 */ /* 0x100fe200020e066b */
[----:B------:R-:W-:Y:S02]  /*7ae0*/  LOP3.LUT R38, R183, 0x380, RZ, 0xc0, !PT ;  /* 0x00000380b7267812 */ /* 0x000fe400078ec0ff */
[C---:B------:R-:W-:Y:S02]  /*7af0*/  IADD3 R193, P3, R106.reuse, 0x8060, RZ ;  /* 0x000080606ac17810 */ /* 0x040fe40007f7e0ff */
[C---:B------:R-:W-:Y:S02]  /*7b00*/  IADD3 R195, P6, R106.reuse, 0xc000, RZ ;  /* 0x0000c0006ac37810 */ /* 0x040fe40007fde0ff */
[C---:B------:R-:W-:Y:S01]  /*7b10*/  IADD3 R102, P2, R106.reuse, 0xc040, RZ ;  /* 0x0000c0406a667810 */ /* 0x040fe20007f5e0ff */
[--C-:B------:R-:W-:Y:S01]  /*7b20*/  IMAD.X R79, RZ, RZ, R107.reuse, P3 ;  /* 0x000000ffff4f7224 */ /* 0x100fe200018e066b */
[----:B------:R-:W-:Y:S01]  /*7b30*/  IADD3 R6, P1, R106, 0xc060, RZ ;  /* 0x0000c0606a067810 */ /* 0x000fe20007f3e0ff */
[--C-:B------:R-:W-:Y:S01]  /*7b40*/  IMAD.X R95, RZ, RZ, R107.reuse, P6 ;  /* 0x000000ffff5f7224 */ /* 0x100fe200030e066b */
[----:B------:R-:W-:Y:S01]  /*7b50*/  SHF.R.U64 R18, R18, 0x3, RZ ;  /* 0x0000000312127819 */ /* 0x000fe200000012ff */
[----:B------:R-:W-:Y:S01]  /*7b60*/  IMAD.X R103, RZ, RZ, R107, P2 ;  /* 0x000000ffff677224 */ /* 0x000fe200010e066b */
[----:B------:R-:W-:-:S02]  /*7b70*/  LOP3.LUT R46, R185, 0x380, RZ, 0xc0, !PT ;  /* 0x00000380b92e7812 */ /* 0x000fc400078ec0ff */
[----:B------:R-:W-:Y:S01]  /*7b80*/  LOP3.LUT R106, R13, R106, RZ, 0x3c, !PT ;  /* 0x0000006a0d6a7212 */ /* 0x000fe200078e3cff */
[----:B------:R-:W-:Y:S01]  /*7b90*/  IMAD.X R13, RZ, RZ, R107, P1 ;  /* 0x000000ffff0d7224 */ /* 0x000fe200008e066b */
[----:B------:R-:W-:Y:S02]  /*7ba0*/  SHF.R.U64 R20, R20, 0x3, RZ ;  /* 0x0000000314147819 */ /* 0x000fe400000012ff */
[----:B------:R-:W-:Y:S02]  /*7bb0*/  LOP3.LUT R54, R187, 0x380, RZ, 0xc0, !PT ;  /* 0x00000380bb367812 */ /* 0x000fe400078ec0ff */
[----:B------:R-:W-:Y:S02]  /*7bc0*/  LOP3.LUT R98, R4, 0x380, RZ, 0xc0, !PT ;  /* 0x0000038004627812 */ /* 0x000fe400078ec0ff */
[----:B------:R-:W-:Y:S02]  /*7bd0*/  LOP3.LUT R14, R14, R173, RZ, 0x3c, !PT ;  /* 0x000000ad0e0e7212 */ /* 0x000fe400078e3cff */
[----:B------:R-:W-:-:S02]  /*7be0*/  SHF.R.U64 R30, R30, 0x3, RZ ;  /* 0x000000031e1e7819 */ /* 0x000fc400000012ff */
[----:B------:R-:W-:Y:S02]  /*7bf0*/  LOP3.LUT R62, R189, 0x380, RZ, 0xc0, !PT ;  /* 0x00000380bd3e7812 */ /* 0x000fe400078ec0ff */
[----:B------:R-:W-:Y:S02]  /*7c00*/  LOP3.LUT R16, R16, R175, RZ, 0x3c, !PT ;  /* 0x000000af10107212 */ /* 0x000fe400078e3cff */
[----:B------:R-:W-:Y:S02]  /*7c10*/  SHF.R.U64 R38, R38, 0x3, RZ ;  /* 0x0000000326267819 */ /* 0x000fe400000012ff */
[----:B------:R-:W-:Y:S02]  /*7c20*/  LOP3.LUT R70, R191, 0x380, RZ, 0xc0, !PT ;  /* 0x00000380bf467812 */ /* 0x000fe400078ec0ff */
[----:B------:R-:W-:Y:S02]  /*7c30*/  LOP3.LUT R18, R18, R177, RZ, 0x3c, !PT ;  /* 0x000000b112127212 */ /* 0x000fe400078e3cff */
[----:B------:R-:W-:-:S02]  /*7c40*/  SHF.R.U64 R46, R46, 0x3, RZ ;  /* 0x000000032e2e7819 */ /* 0x000fc400000012ff */
[----:B------:R-:W-:Y:S02]  /*7c50*/  LOP3.LUT R78, R193, 0x380, RZ, 0xc0, !PT ;  /* 0x00000380c14e7812 */ /* 0x000fe400078ec0ff */
[----:B------:R-:W-:Y:S02]  /*7c60*/  LOP3.LUT R165, R6, 0x380, RZ, 0xc0, !PT ;  /* 0x0000038006a57812 */ /* 0x000fe400078ec0ff */
[----:B------:R-:W-:Y:S02]  /*7c70*/  LOP3.LUT R20, R20, R179, RZ, 0x3c, !PT ;  /* 0x000000b314147212 */ /* 0x000fe400078e3cff */
[----:B------:R-:W-:Y:S02]  /*7c80*/  SHF.R.U64 R54, R54, 0x3, RZ ;  /* 0x0000000336367819 */ /* 0x000fe400000012ff */
[----:B------:R-:W-:Y:S02]  /*7c90*/  LOP3.LUT R94, R195, 0x380, RZ, 0xc0, !PT ;  /* 0x00000380c35e7812 */ /* 0x000fe400078ec0ff */
[----:B------:R-:W-:-:S02]  /*7ca0*/  MOV R106, R106 ;  /* 0x0000006a006a7202 */ /* 0x000fc40000000f00 */
[----:B------:R-:W-:Y:S02]  /*7cb0*/  SHF.R.U64 R29, R98, 0x3, RZ ;  /* 0x00000003621d7819 */ /* 0x000fe400000012ff */
[----:B------:R-:W-:Y:S01]  /*7cc0*/  LOP3.LUT R30, R30, R181, RZ, 0x3c, !PT ;  /* 0x000000b51e1e7212 */ /* 0x000fe200078e3cff */
[----:B------:R1:W-:Y:S01]  /*7cd0*/  STSM.16.M88.4 [R106], R24 ;  /* 0x000000186a007844 */ /* 0x0003e20000000200 */
[----:B------:R-:W-:Y:S02]  /*7ce0*/  SHF.R.U64 R62, R62, 0x3, RZ ;  /* 0x000000033e3e7819 */ /* 0x000fe400000012ff */
[----:B------:R-:W-:Y:S02]  /*7cf0*/  LOP3.LUT R107, R102, 0x380, RZ, 0xc0, !PT ;  /* 0x00000380666b7812 */ /* 0x000fe400078ec0ff */
[----:B------:R-:W-:Y:S02]  /*7d00*/  MOV R14, R14 ;  /* 0x0000000e000e7202 */ /* 0x000fe40000000f00 */
[----:B------:R-:W-:-:S02]  /*7d10*/  LOP3.LUT R38, R38, R183, RZ, 0x3c, !PT ;  /* 0x000000b726267212 */ /* 0x000fc400078e3cff */
[----:B------:R-:W-:Y:S01]  /*7d20*/  SHF.R.U64 R70, R70, 0x3, RZ ;  /* 0x0000000346467819 */ /* 0x000fe200000012ff */
[----:B------:R2:W-:Y:S01]  /*7d30*/  STSM.16.M88.4 [R14], R32 ;  /* 0x000000200e007844 */ /* 0x0005e20000000200 */
[----:B------:R-:W-:Y:S02]  /*7d40*/  MOV R16, R16 ;  /* 0x0000001000107202 */ /* 0x000fe40000000f00 */
[----:B------:R-:W-:Y:S02]  /*7d50*/  LOP3.LUT R46, R46, R185, RZ, 0x3c, !PT ;  /* 0x000000b92e2e7212 */ /* 0x000fe400078e3cff */
[----:B------:R-:W-:Y:S01]  /*7d60*/  SHF.R.U64 R78, R78, 0x3, RZ ;  /* 0x000000034e4e7819 */ /* 0x000fe200000012ff */
[----:B------:R3:W-:Y:S01]  /*7d70*/  STSM.16.M88.4 [R16], R40 ;  /* 0x0000002810007844 */ /* 0x0007e20000000200 */
[----:B------:R-:W-:Y:S02]  /*7d80*/  SHF.R.U64 R165, R165, 0x3, RZ ;  /* 0x00000003a5a57819 */ /* 0x000fe400000012ff */
[----:B------:R-:W-:-:S02]  /*7d90*/  MOV R18, R18 ;  /* 0x0000001200127202 */ /* 0x000fc40000000f00 */
[----:B------:R-:W-:Y:S02]  /*7da0*/  F2FP.F16.F32.PACK_AB R64, R65, R64 ;  /* 0x000000404140723e */ /* 0x000fe400000000ff */
[----:B------:R-:W-:Y:S01]  /*7db0*/  LOP3.LUT R54, R54, R187, RZ, 0x3c, !PT ;  /* 0x000000bb36367212 */ /* 0x000fe200078e3cff */
[----:B------:R3:W-:Y:S01]  /*7dc0*/  STSM.16.M88.4 [R18], R48 ;  /* 0x0000003012007844 */ /* 0x0007e20000000200 */
[----:B------:R-:W-:Y:S02]  /*7dd0*/  SHF.R.U64 R94, R94, 0x3, RZ ;  /* 0x000000035e5e7819 */ /* 0x000fe400000012ff */
[----:B------:R-:W-:Y:S02]  /*7de0*/  LOP3.LUT R98, R29, R4, RZ, 0x3c, !PT ;  /* 0x000000041d627212 */ /* 0x000fe400078e3cff */
[----:B------:R-:W-:Y:S02]  /*7df0*/  MOV R20, R20 ;  /* 0x0000001400147202 */ /* 0x000fe40000000f00 */
[----:B------:R-:W-:-:S02]  /*7e00*/  F2FP.F16.F32.PACK_AB R58, R61, R60 ;  /* 0x0000003c3d3a723e */ /* 0x000fc400000000ff */
[----:B------:R-:W-:Y:S02]  /*7e10*/  F2FP.F16.F32.PACK_AB R59, R157, R59 ;  /* 0x0000003b9d3b723e */ /* 0x000fe400000000ff */
[----:B------:R-:W-:Y:S02]  /*7e20*/  F2FP.F16.F32.PACK_AB R65, R155, R66 ;  /* 0x000000429b41723e */ /* 0x000fe400000000ff */
[----:B------:R-:W-:Y:S01]  /*7e30*/  F2FP.F16.F32.PACK_AB R72, R73, R72 ;  /* 0x000000484948723e */ /* 0x000fe200000000ff */
[----:B------:R3:W-:Y:S01]  /*7e40*/  STSM.16.M88.4 [R20], R56 ;  /* 0x0000003814007844 */ /* 0x0007e20000000200 */
[----:B------:R-:W-:Y:S02]  /*7e50*/  LOP3.LUT R62, R62, R189, RZ, 0x3c, !PT ;  /* 0x000000bd3e3e7212 */ /* 0x000fe400078e3cff */
[----:B------:R-:W-:Y:S02]  /*7e60*/  SHF.R.U64 R107, R107, 0x3, RZ ;  /* 0x000000036b6b7819 */ /* 0x000fe400000012ff */
[----:B------:R-:W-:-:S02]  /*7e70*/  MOV R30, R30 ;  /* 0x0000001e001e7202 */ /* 0x000fc40000000f00 */
[----:B------:R-:W-:Y:S02]  /*7e80*/  F2FP.F16.F32.PACK_AB R66, R69, R68 ;  /* 0x000000444542723e */ /* 0x000fe400000000ff */
[----:B------:R-:W-:Y:S02]  /*7e90*/  F2FP.F16.F32.PACK_AB R67, R154, R67 ;  /* 0x000000439a43723e */ /* 0x000fe400000000ff */
[----:B------:R-:W-:Y:S02]  /*7ea0*/  F2FP.F16.F32.PACK_AB R73, R153, R74 ;  /* 0x0000004a9949723e */ /* 0x000fe400000000ff */
[----:B------:R-:W-:Y:S01]  /*7eb0*/  F2FP.F16.F32.PACK_AB R80, R81, R80 ;  /* 0x000000505150723e */ /* 0x000fe200000000ff */
[----:B------:R3:W-:Y:S01]  /*7ec0*/  STSM.16.M88.4 [R30], R64 ;  /* 0x000000401e007844 */ /* 0x0007e20000000200 */
[----:B------:R-:W-:Y:S02]  /*7ed0*/  LOP3.LUT R70, R70, R191, RZ, 0x3c, !PT ;  /* 0x000000bf46467212 */ /* 0x000fe400078e3cff */
[----:B------:R-:W-:-:S02]  /*7ee0*/  MOV R38, R38 ;  /* 0x0000002600267202 */ /* 0x000fc40000000f00 */
[----:B------:R-:W-:Y:S02]  /*7ef0*/  F2FP.F16.F32.PACK_AB R74, R77, R76 ;  /* 0x0000004c4d4a723e */ /* 0x000fe400000000ff */
[----:B------:R-:W-:Y:S02]  /*7f00*/  F2FP.F16.F32.PACK_AB R75, R152, R75 ;  /* 0x0000004b984b723e */ /* 0x000fe400000000ff */
[----:B------:R-:W-:Y:S02]  /*7f10*/  F2FP.F16.F32.PACK_AB R81, R9, R82 ;  /* 0x000000520951723e */ /* 0x000fe400000000ff */
[----:B------:R-:W-:Y:S01]  /*7f20*/  LOP3.LUT R78, R78, R193, RZ, 0x3c, !PT ;  /* 0x000000c14e4e7212 */ /* 0x000fe200078e3cff */
[----:B------:R3:W-:Y:S01]  /*7f30*/  STSM.16.M88.4 [R38], R72 ;  /* 0x0000004826007844 */ /* 0x0007e20000000200 */
[----:B------:R-:W-:Y:S02]  /*7f40*/  LOP3.LUT R12, R165, R6, RZ, 0x3c, !PT ;  /* 0x00000006a50c7212 */ /* 0x000fe400078e3cff */
[----:B------:R-:W-:-:S02]  /*7f50*/  MOV R46, R46 ;  /* 0x0000002e002e7202 */ /* 0x000fc40000000f00 */
[----:B------:R-:W-:Y:S02]  /*7f60*/  F2FP.F16.F32.PACK_AB R82, R85, R84 ;  /* 0x000000545552723e */ /* 0x000fe400000000ff */
[----:B------:R-:W-:Y:S02]  /*7f70*/  F2FP.F16.F32.PACK_AB R83, R83, R86 ;  /* 0x000000565353723e */ /* 0x000fe400000000ff */
[----:B------:R-:W-:Y:S02]  /*7f80*/  LOP3.LUT R94, R94, R195, RZ, 0x3c, !PT ;  /* 0x000000c35e5e7212 */ /* 0x000fe400078e3cff */
[----:B------:R-:W-:Y:S01]  /*7f90*/  MOV R54, R54 ;  /* 0x0000003600367202 */ /* 0x000fe20000000f00 */
[----:B------:R3:W-:Y:S01]  /*7fa0*/  STSM.16.M88.4 [R46], R80 ;  /* 0x000000502e007844 */ /* 0x0007e20000000200 */
[----:B------:R-:W-:Y:S02]  /*7fb0*/  MOV R6, R98 ;  /* 0x0000006200067202 */ /* 0x000fe40000000f00 */
[----:B------:R-:W-:-:S02]  /*7fc0*/  F2FP.F16.F32.PACK_AB R84, R89, R88 ;  /* 0x000000585954723e */ /* 0x000fc400000000ff */
[----:B------:R-:W-:Y:S02]  /*7fd0*/  F2FP.F16.F32.PACK_AB R85, R91, R90 ;  /* 0x0000005a5b55723e */ /* 0x000fe400000000ff */
[----:B------:R-:W-:Y:S02]  /*7fe0*/  F2FP.F16.F32.PACK_AB R86, R93, R92 ;  /* 0x0000005c5d56723e */ /* 0x000fe400000000ff */
[----:B------:R-:W-:Y:S02]  /*7ff0*/  F2FP.F16.F32.PACK_AB R87, R166, R87 ;  /* 0x00000057a657723e */ /* 0x000fe400000000ff */
[----:B------:R-:W-:Y:S02]  /*8000*/  F2FP.F16.F32.PACK_AB R96, R97, R96 ;  /* 0x000000606160723e */ /* 0x000fe400000000ff */
[----:B------:R-:W-:Y:S01]  /*8010*/  LOP3.LUT R102, R107, R102, RZ, 0x3c, !PT ;  /* 0x000000666b667212 */ /* 0x000fe200078e3cff */
[----:B------:R3:W-:Y:S01]  /*8020*/  STSM.16.M88.4 [R54], R84 ;  /* 0x0000005436007844 */ /* 0x0007e20000000200 */
[----:B------:R-:W-:-:S02]  /*8030*/  MOV R62, R62 ;  /* 0x0000003e003e7202 */ /* 0x000fc40000000f00 */
[----:B------:R-:W-:Y:S02]  /*8040*/  F2FP.F16.F32.PACK_AB R97, R168, R167 ;  /* 0x000000a7a861723e */ /* 0x000fe400000000ff */
[----:B------:R-:W-:Y:S02]  /*8050*/  F2FP.F16.F32.PACK_AB R98, R101, R100 ;  /* 0x000000646562723e */ /* 0x000fe400000000ff */
[----:B------:R-:W-:Y:S02]  /*8060*/  F2FP.F16.F32.PACK_AB R99, R170, R169 ;  /* 0x000000a9aa63723e */ /* 0x000fe400000000ff */
[----:B------:R-:W-:Y:S02]  /*8070*/  F2FP.F16.F32.PACK_AB R104, R105, R104 ;  /* 0x000000686968723e */ /* 0x000fe400000000ff */
[----:B------:R-:W-:Y:S01]  /*8080*/  F2FP.F16.F32.PACK_AB R112, R113, R112 ;  /* 0x000000707170723e */ /* 0x000fe200000000ff */
[----:B------:R3:W-:Y:S01]  /*8090*/  STSM.16.M88.4 [R62], R96 ;  /* 0x000000603e007844 */ /* 0x0007e20000000200 */
[----:B------:R-:W-:-:S02]  /*80a0*/  MOV R70, R70 ;  /* 0x0000004600467202 */ /* 0x000fc40000000f00 */
[----:B------:R-:W-:Y:S02]  /*80b0*/  F2FP.F16.F32.PACK_AB R105, R172, R171 ;  /* 0x000000abac69723e */ /* 0x000fe400000000ff */
[----:B-1----:R-:W-:Y:S02]  /*80c0*/  F2FP.F16.F32.PACK_AB R106, R109, R108 ;  /* 0x0000006c6d6a723e */ /* 0x002fe400000000ff */
        /* <DEDUP_REMOVED lines=25> */
[----:B------:R-:W-:Y:S01]  /*8260*/  MOV R4, R12 ;  /* 0x0000000c00047202 */ /* 0x000fe20000000f00 */
[----:B------:R-:W-:Y:S01]  /*8270*/  IMAD.U32 R13, RZ, RZ, UR6 ;  /* 0x00000006ff0d7e24 */ /* 0x000fe2000f8e00ff */
[----:B------:R-:W-:Y:S01]  /*8280*/  F2FP.F16.F32.PACK_AB R146, R149, R148 ;  /* 0x000000949592723e */ /* 0x000fe200000000ff */
[----:B------:R3:W-:Y:S01]  /*8290*/  STSM.16.M88.4 [R102], R136 ;  /* 0x0000008866007844 */ /* 0x0007e20000000200 */
[----:B------:R-:W-:Y:S01]  /*82a0*/  F2FP.F16.F32.PACK_AB R147, R0, R150 ;  /* 0x000000960093723e */ /* 0x000fe200000000ff */
[----:B------:R-:W-:Y:S01]  /*82b0*/  ULDC.64 UR6, c[0x0][0xce0] ;  /* 0x0003380000067ab9 */ /* 0x000fe20000000a00 */
[----:B------:R-:W1:Y:S01]  /*82c0*/  LDC R77, c[0x0][0xb88] ;  /* 0x0002e200ff4d7b82 */ /* 0x000e620000000800 */
[----:B------:R-:W-:Y:S01]  /*82d0*/  UISETP.NE.U32.AND UP1, UPT, UR6, URZ, UPT ;  /* 0x0000003f0600728c */ /* 0x000fe2000bf25070 */
[----:B------:R-:W-:Y:S01]  /*82e0*/  PLOP3.LUT P1, PT, PT, PT, UP0, 0x80, 0x0 ;  /* 0x000000000000781c */ /* 0x000fe20003f2f008 */
[----:B------:R3:W-:Y:S01]  /*82f0*/  STSM.16.M88.4 [R4], R144 ;  /* 0x0000009004007844 */ /* 0x0007e20000000200 */
[----:B------:R-:W-:-:S04]  /*8300*/  IMAD.U32 R12, RZ, RZ, UR4 ;  /* 0x00000004ff0c7e24 */ /* 0x000fc8000f8e00ff */
[----:B------:R-:W-:Y:S01]  /*8310*/  BAR.SYNC.DEFER_BLOCKING 0x1, 0x100 ;  /* 0x0044000000007b1d */ /* 0x000fe20000010000 */
[----:B------:R-:W-:-:S06]  /*8320*/  UISETP.NE.AND.EX UP1, UPT, UR7, URZ, UPT, UP1 ;  /* 0x0000003f0700728c */ /* 0x000fcc000bf25310 */
[----:B------:R-:W-:-:S05]  /*8330*/  PLOP3.LUT P2, PT, PT, PT, UP1, 0x80, 0x0 ;  /* 0x000000000000781c */ /* 0x000fca0003f4f018 */
[----:B------:R-:W-:-:S04]  /*8340*/  @UP1 UIADD3 UR6, UP2, UR8, UR6, URZ ;  /* 0x0000000608061290 */ /* 0x000fc8000ff5e03f */
[----:B------:R-:W-:Y:S02]  /*8350*/  @UP1 UIADD3.X UR7, UR9, UR7, URZ, UP2, !UPT ;  /* 0x0000000709071290 */ /* 0x000fe400097fe43f */
[----:B--2---:R-:W-:-:S04]  /*8360*/  IMAD.U32 R14, RZ, RZ, UR6 ;  /* 0x00000006ff0e7e24 */ /* 0x004fc8000f8e00ff */
[----:B------:R-:W-:Y:S01]  /*8370*/  IMAD.U32 R15, RZ, RZ, UR7 ;  /* 0x00000007ff0f7e24 */ /* 0x000fe2000f8e00ff */
[----:B------:R-:W2:Y:S01]  /*8380*/  @P1 LDG.E R0, desc[UR60][R12.64] ;  /* 0x0000003c0c001981 */ /* 0x000ea2000c1e1900 */
[----:B------:R-:W-:Y:S01]  /*8390*/  IMAD R9, R22, 0x40, R2 ;  /* 0x0000004016097824 */ /* 0x000fe200078e0202 */
[----:B------:R-:W-:Y:S02]  /*83a0*/  UMOV UR4, URZ ;  /* 0x0000003f00047c82 */ /* 0x000fe40008000000 */
[----:B-1----:R3:W5:Y:S01]  /*83b0*/  @P2 LDG.E R77, desc[UR60][R14.64] ;  /* 0x0000003c0e4d2981 */ /* 0x002762000c1e1900 */
[----:B------:R-:W-:-:S03]  /*83c0*/  IMAD.WIDE R10, R9, 0x2, R10 ;  /* 0x00000002090a7825 */ /* 0x000fc600078e020a */
[----:B------:R-:W-:Y:S02]  /*83d0*/  IADD3 R25, P0, R10, 0x1000, RZ ;  /* 0x000010000a197810 */ /* 0x000fe40007f1e0ff */
[----:B--2---:R-:W-:Y:S01]  /*83e0*/  @P1 R2UR UR4, R0 ;  /* 0x00000000000412ca */ /* 0x004fe200000e0000 */
[----:B---3--:R-:W-:-:S14]  /*83f0*/  @P2 BRA `(.L_x_793) ;  /* 0x0000000000102947 */ /* 0x008fdc0003800000 */
[----:B------:R-:W-:Y:S05]  /*8400*/  @!P1 BRA `(.L_x_793) ;  /* 0x00000000000c9947 */ /* 0x000fea0003800000 */
[----:B------:R-:W2:Y:S04]  /*8410*/  LDG.E R0, desc[UR60][R12.64] ;  /* 0x0000003c0c007981 */ /* 0x000ea8000c1e1900 */
[----:B-----5:R-:W2:Y:S02]  /*8420*/  LDG.E R77, desc[UR60][R12.64+0x4] ;  /* 0x0000043c0c4d7981 */ /* 0x020ea4000c1e1900 */
[----:B--2---:R-:W-:-:S07]  /*8430*/  IMAD.IADD R77, R77, 0x1, -R0 ;  /* 0x000000014d4d7824 */ /* 0x004fce00078e0a00 */
.L_x_793:
[----:B------:R-:W-:Y:S01]  /*8440*/  R2UR UR16, R201 ;  /* 0x00000000c91072ca */ /* 0x000fe200000e0000 */
[----:B------:R-:W-:Y:S01]  /*8450*/  ULDC.64 UR12, c[0x0][0xc70] ;  /* 0x00031c00000c7ab9 */ /* 0x000fe20000000a00 */
[----:B------:R-:W-:Y:S01]  /*8460*/  R2UR UR15, R203 ;  /* 0x00000000cb0f72ca */ /* 0x000fe200000e0000 */
[----:B------:R-:W-:Y:S01]  /*8470*/  USHF.R.S32.HI UR9, URZ, 0x1f, UR4 ;  /* 0x0000001f3f097899 */ /* 0x000fe20008011404 */
[----:B------:R-:W-:Y:S01]  /*8480*/  R2UR UR14, R202 ;  /* 0x00000000ca0e72ca */ /* 0x000fe200000e0000 */
[----:B------:R-:W-:Y:S01]  /*8490*/  UMOV UR8, UR4 ;  /* 0x0000000400087c82 */ /* 0x000fe20008000000 */
[----:B------:R-:W-:Y:S01]  /*84a0*/  LOP3.LUT R24, R25, 0x380, RZ, 0xc0, !PT ;  /* 0x0000038019187812 */ /* 0x000fe200078ec0ff */
[----:B------:R-:W-:Y:S01]  /*84b0*/  IMAD R6, R200, 0x80, R220 ;  /* 0x00000080c8067824 */ /* 0x000fe200078e02dc */
[----:B------:R-:W-:Y:S02]  /*84c0*/  IADD3 R17, P1, R10, 0x2000, RZ ;  /* 0x000020000a117810 */ /* 0x000fe40007f3e0ff */
[----:B------:R-:W-:-:S02]  /*84d0*/  SHF.R.U64 R24, R24, 0x3, RZ ;  /* 0x0000000318187819 */ /* 0x000fc400000012ff */
[----:B------:R-:W-:Y:S01]  /*84e0*/  LOP3.LUT R16, R17, 0x380, RZ, 0xc0, !PT ;  /* 0x0000038011107812 */ /* 0x000fe200078ec0ff */
[----:B------:R-:W-:Y:S01]  /*84f0*/  USHF.R.S32.HI UR11, URZ, 0x1f, UR16 ;  /* 0x0000001f3f0b7899 */ /* 0x000fe20008011410 */
[----:B------:R-:W-:Y:S01]  /*8500*/  IADD3 R13, P2, R10, 0x3000, RZ ;  /* 0x000030000a0d7810 */ /* 0x000fe20007f5e0ff */
[----:B------:R-:W-:Y:S01]  /*8510*/  USEL UR15, UR15, URZ, !UP0 ;  /* 0x0000003f0f0f7287 */ /* 0x000fe2000c000000 */
[----:B------:R-:W-:Y:S01]  /*8520*/  SHF.R.S32.HI R0, RZ, 0x1f, R6 ;  /* 0x0000001fff007819 */ /* 0x000fe20000011406 */
[----:B------:R-:W-:Y:S01]  /*8530*/  UIMAD UR10, UR11, UR12, URZ ;  /* 0x0000000c0b0a72a4 */ /* 0x000fe2000f8e023f */
[----:B------:R-:W-:Y:S01]  /*8540*/  LOP3.LUT R24, R24, R25, RZ, 0x3c, !PT ;  /* 0x0000001918187212 */ /* 0x000fe200078e3cff */
[----:B------:R-:W-:Y:S01]  /*8550*/  UIMAD.WIDE.U32 UR6, UR16, UR12, UR8 ;  /* 0x0000000c100672a5 */ /* 0x000fe2000f8e0008 */
[----:B------:R-:W-:Y:S01]  /*8560*/  SHF.R.U64 R16, R16, 0x3, RZ ;  /* 0x0000000310107819 */ /* 0x000fe200000012ff */
[----:B------:R-:W-:Y:S01]  /*8570*/  UIMAD UR10, UR16, UR13, UR10 ;  /* 0x0000000d100a72a4 */ /* 0x000fe2000f8e020a */
[----:B------:R-:W-:Y:S01]  /*8580*/  LOP3.LUT R12, R13, 0x380, RZ, 0xc0, !PT ;  /* 0x000003800d0c7812 */ /* 0x000fe200078ec0ff */
[----:B------:R-:W-:Y:S01]  /*8590*/  USEL UR14, UR14, URZ, !UP0 ;  /* 0x0000003f0e0e7287 */ /* 0x000fe2000c000000 */
[----:B------:R-:W-:Y:S01]  /*85a0*/  IADD3.X R25, RZ, R11, RZ, P0, !PT ;  /* 0x0000000bff197210 */ /* 0x000fe200007fe4ff */
[----:B------:R-:W-:Y:S01]  /*85b0*/  ULDC.64 UR12, c[0x0][0xc78] ;  /* 0x00031e00000c7ab9 */ /* 0x000fe20000000a00 */
[----:B------:R-:W-:Y:S01]  /*85c0*/  UIADD3 UR7, UR7, UR10, URZ ;  /* 0x0000000a07077290 */ /* 0x000fe2000fffe03f */
[----:B------:R-:W-:Y:S01]  /*85d0*/  IADD3 R69, P0, R10, 0x8000, RZ ;  /* 0x000080000a457810 */ /* 0x000fe20007f1e0ff */
[----:B------:R-:W-:Y:S01]  /*85e0*/  UIMAD UR8, UR15, UR12, URZ ;  /* 0x0000000c0f0872a4 */ /* 0x000fe2000f8e023f */
[----:B------:R-:W-:Y:S01]  /*85f0*/  LOP3.LUT R16, R16, R17, RZ, 0x3c, !PT ;  /* 0x0000001110107212 */ /* 0x000fe200078e3cff */
[----:B------:R-:W-:Y:S01]  /*8600*/  UIMAD.WIDE.U32 UR6, UR14, UR12, UR6 ;  /* 0x0000000c0e0672a5 */ /* 0x000fe2000f8e0006 */
[----:B------:R-:W-:Y:S01]  /*8610*/  SHF.R.U64 R12, R12, 0x3, RZ ;  /* 0x000000030c0c7819 */ /* 0x000fe200000012ff */
[----:B------:R-:W-:Y:S01]  /*8620*/  UIMAD UR8, UR14, UR13, UR8 ;  /* 0x0000000d0e0872a4 */ /* 0x000fe2000f8e0208 */
[----:B------:R-:W-:Y:S01]  /*8630*/  IMAD.X R17, RZ, RZ, R11, P1 ;  /* 0x000000ffff117224 */ /* 0x000fe200008e060b */
[----:B------:R-:W-:Y:S01]  /*8640*/  IADD3 R61, P1, R10, 0x9000, RZ ;  /* 0x000090000a3d7810 */ /* 0x000fe20007f3e0ff */
[----:B------:R-:W-:Y:S01]  /*8650*/  ULDC.64 UR12, c[0x0][0xba0] ;  /* 0x0002e800000c7ab9 */ /* 0x000fe20000000a00 */
[----:B------:R-:W-:-:S02]  /*8660*/  IADD3 R4, P3, R6, UR6, RZ ;  /* 0x0000000606047c10 */ /* 0x000fc4000ff7e0ff */
[----:B------:R-:W-:Y:S01]  /*8670*/  IMAD.U32 R9, RZ, RZ, UR8 ;  /* 0x00000008ff097e24 */ /* 0x000fe2000f8e00ff */
[----:B------:R-:W-:Y:S02]  /*8680*/  LOP3.LUT R68, R69, 0x380, RZ, 0xc0, !PT ;  /* 0x0000038045447812 */ /* 0x000fe400078ec0ff */
[----:B------:R-:W-:Y:S02]  /*8690*/  IADD3 R45, P6, R10, 0x4000, RZ ;  /* 0x000040000a2d7810 */ /* 0x000fe40007fde0ff */
[----:B------:R-:W-:Y:S01]  /*86a0*/  IADD3.X R9, R0, UR7, R9, P3, !PT ;  /* 0x0000000700097c10 */ /* 0x000fe20009ffe409 */
[----:B------:R-:W-:Y:S01]  /*86b0*/  ULDC.64 UR6, c[0x0][0xc40] ;  /* 0x0003100000067ab9 */ /* 0x000fe20000000a00 */
[----:B------:R-:W-:Y:S01]  /*86c0*/  LOP3.LUT R12, R12, R13, RZ, 0x3c, !PT ;  /* 0x0000000d0c0c7212 */ /* 0x000fe200078e3cff */
[----:B------:R-:W-:Y:S01]  /*86d0*/  IMAD.X R13, RZ, RZ, R11, P2 ;  /* 0x000000ffff0d7224 */ /* 0x000fe200010e060b */
[----:B------:R-:W-:Y:S01]  /*86e0*/  LEA R50, P3, R4, UR6, 0x2 ;  /* 0x0000000604327c11 */ /* 0x000fe2000f8610ff */
[----:B------:R-:W-:Y:S01]  /*86f0*/  VIADD R0, R6, 0x8 ;  /* 0x0000000806007836 */ /* 0x000fe20000000000 */
[----:B------:R-:W-:-:S02]  /*8700*/  IADD3 R41, P5, R10, 0x5000, RZ ;  /* 0x000050000a297810 */ /* 0x000fc40007fbe0ff */
[----:B------:R-:W-:Y:S02]  /*8710*/  LEA.HI.X R51, R4, UR7, R9, 0x2, P3 ;  /* 0x0000000704337c11 */ /* 0x000fe400098f1409 */
[C---:B------:R-:W-:Y:S02]  /*8720*/  IADD3 R37, P4, R10.reuse, 0x6000, RZ ;  /* 0x000060000a257810 */ /* 0x040fe40007f9e0ff */
[----:B------:R-:W-:Y:S02]  /*8730*/  IADD3 R29, P3, R10, 0x7000, RZ ;  /* 0x000070000a1d7810 */ /* 0x000fe40007f7e0ff */
[----:B------:R-:W-:Y:S02]  /*8740*/  LOP3.LUT R60, R61, 0x380, RZ, 0xc0, !PT ;  /* 0x000003803d3c7812 */ /* 0x000fe400078ec0ff */
[----:B------:R-:W-:Y:S02]  /*8750*/  SHF.R.U64 R68, R68, 0x3, RZ ;  /* 0x0000000344447819 */ /* 0x000fe400000012ff */
[----:B------:R-:W-:-:S02]  /*8760*/  LOP3.LUT R44, R45, 0x380, RZ, 0xc0, !PT ;  /* 0x000003802d2c7812 */ /* 0x000fc400078ec0ff */
[----:B------:R-:W-:Y:S02]  /*8770*/  IADD3 R49, P2, R10, 0xa000, RZ ;  /* 0x0000a0000a317810 */ /* 0x000fe40007f5e0ff */
[----:B------:R-:W-:Y:S02]  /*8780*/  LOP3.LUT R40, R41, 0x380, RZ, 0xc0, !PT ;  /* 0x0000038029287812 */ /* 0x000fe400078ec0ff */
[----:B------:R-:W-:Y:S02]  /*8790*/  LOP3.LUT R36, R37, 0x380, RZ, 0xc0, !PT ;  /* 0x0000038025247812 */ /* 0x000fe400078ec0ff */
[----:B------:R-:W-:Y:S02]  /*87a0*/  LOP3.LUT R28, R29, 0x380, RZ, 0xc0, !PT ;  /* 0x000003801d1c7812 */ /* 0x000fe400078ec0ff */
[----:B------:R-:W-:Y:S02]  /*87b0*/  SHF.R.U64 R60, R60, 0x3, RZ ;  /* 0x000000033c3c7819 */ /* 0x000fe400000012ff */
[----:B------:R-:W-:Y:S01]  /*87c0*/  LOP3.LUT R68, R68, R69, RZ, 0x3c, !PT ;  /* 0x0000004544447212 */ /* 0x000fe200078e3cff */
[----:B------:R-:W-:Y:S01]  /*87d0*/  IMAD.X R69, RZ, RZ, R11, P0 ;  /* 0x000000ffff457224 */ /* 0x000fe200000e060b */
[----:B------:R-:W-:-:S02]  /*87e0*/  SHF.R.U64 R44, R44, 0x3, RZ ;  /* 0x000000032c2c7819 */ /* 0x000fc400000012ff */
[----:B------:R-:W-:Y:S02]  /*87f0*/  LOP3.LUT R48, R49, 0x380, RZ, 0xc0, !PT ;  /* 0x0000038031307812 */ /* 0x000fe400078ec0ff */
[----:B------:R-:W-:Y:S02]  /*8800*/  LOP3.LUT P0, RZ, R205, 0x3, RZ, 0xc0, !PT ;  /* 0x00000003cdff7812 */ /* 0x000fe4000780c0ff */
[----:B------:R-:W-:Y:S02]  /*8810*/  SHF.R.U64 R40, R40, 0x3, RZ ;  /* 0x0000000328287819 */ /* 0x000fe400000012ff */
[----:B------:R-:W-:Y:S02]  /*8820*/  SHF.R.U64 R36, R36, 0x3, RZ ;  /* 0x0000000324247819 */ /* 0x000fe400000012ff */
[----:B------:R-:W-:Y:S02]  /*8830*/  SHF.R.U64 R28, R28, 0x3, RZ ;  /* 0x000000031c1c7819 */ /* 0x000fe400000012ff */
[----:B------:R-:W-:Y:S01]  /*8840*/  LOP3.LUT R60, R60, R61, RZ, 0x3c, !PT ;  /* 0x0000003d3c3c7212 */ /* 0x000fe200078e3cff */
[--C-:B------:R-:W-:Y:S01]  /*8850*/  IMAD.X R61, RZ, RZ, R11.reuse, P1 ;  /* 0x000000ffff3d7224 */ /* 0x100fe200008e060b */
[----:B------:R-:W-:Y:S01]  /*8860*/  LOP3.LUT R44, R44, R45, RZ, 0x3c, !PT ;  /* 0x0000002d2c2c7212 */ /* 0x000fe200078e3cff */
[----:B------:R-:W-:Y:S01]  /*8870*/  IMAD.X R45, RZ, RZ, R11, P6 ;  /* 0x000000ffff2d7224 */ /* 0x000fe200030e060b */
[----:B------:R-:W-:-:S02]  /*8880*/  SHF.R.U64 R48, R48, 0x3, RZ ;  /* 0x0000000330307819 */ /* 0x000fc400000012ff */
[-C--:B-----5:R-:W-:Y:S02]  /*8890*/  ISETP.GE.OR P1, PT, R6, R77.reuse, P0 ;  /* 0x0000004d0600720c */ /* 0x0a0fe40000726670 */
[----:B------:R-:W-:Y:S02]  /*88a0*/  IADD3 R21, P6, R10, 0xb000, RZ ;  /* 0x0000b0000a157810 */ /* 0x000fe40007fde0ff */
[----:B------:R-:W-:Y:S02]  /*88b0*/  ISETP.GE.OR P0, PT, R0, R77, P0 ;  /* 0x0000004d0000720c */ /* 0x000fe40000706670 */
        /* <DEDUP_REMOVED lines=9> */
[C---:B------:R-:W-:Y:S01]  /*8950*/  LOP3.LUT R15, R10.reuse, 0x380, RZ, 0xc0, !PT ;  /* 0x000003800a0f7812 */ /* 0x040fe200078ec0ff */
[----:B------:R1:W-:Y:S01]  /*8960*/  @!P0 STG.E desc[UR60][R50.64+0x20], R3 ;  /* 0x0000200332008986 */ /* 0x0003e2000c10193c */
[C---:B------:R-:W-:Y:S02]  /*8970*/  IADD3 R65, P4, R10.reuse, 0xd000, RZ ;  /* 0x0000d0000a417810 */ /* 0x040fe40007f9e0ff */
[C---:B------:R-:W-:Y:S01]  /*8980*/  IADD3 R57, P3, R10.reuse, 0xe000, RZ ;  /* 0x0000e0000a397810 */ /* 0x040fe20007f7e0ff */
[----:B------:R-:W-:Y:S01]  /*8990*/  UIMAD UR6, UR9, UR12, URZ ;  /* 0x0000000c090672a4 */ /* 0x000fe2000f8e023f */
[----:B------:R-:W-:Y:S01]  /*89a0*/  LOP3.LUT R20, R21, 0x380, RZ, 0xc0, !PT ;  /* 0x0000038015147812 */ /* 0x000fe200078ec0ff */
[----:B------:R-:W-:Y:S01]  /*89b0*/  IMAD.U32 R23, RZ, RZ, UR12 ;  /* 0x0000000cff177e24 */ /* 0x000fe2000f8e00ff */
[----:B------:R-:W-:Y:S01]  /*89c0*/  IADD3 R9, P2, R10, 0xf000, RZ ;  /* 0x0000f0000a097810 */ /* 0x000fe20007f5e0ff */
[----:B------:R2:W-:Y:S01]  /*89d0*/  @!P1 STG.E desc[UR60][R50.64], R8 ;  /* 0x0000000832009986 */ /* 0x0005e2000c10193c */
[----:B------:R-:W-:-:S02]  /*89e0*/  LOP3.LUT R72, R73, 0x380, RZ, 0xc0, !PT ;  /* 0x0000038049487812 */ /* 0x000fc400078ec0ff */
[----:B------:R-:W-:Y:S01]  /*89f0*/  LOP3.LUT R64, R65, 0x380, RZ, 0xc0, !PT ;  /* 0x0000038041407812 */ /* 0x000fe200078ec0ff */
[----:B------:R-:W-:Y:S01]  /*8a00*/  IMAD.X R53, RZ, RZ, R11, P2 ;  /* 0x000000ffff357224 */ /* 0x000fe200010e060b */
[----:B------:R-:W-:Y:S02]  /*8a10*/  LOP3.LUT R56, R57, 0x380, RZ, 0xc0, !PT ;  /* 0x0000038039387812 */ /* 0x000fe400078ec0ff */
[----:B------:R-:W-:Y:S02]  /*8a20*/  SHF.R.U64 R15, R15, 0x3, RZ ;  /* 0x000000030f0f7819 */ /* 0x000fe400000012ff */
[----:B-1----:R-:W-:Y:S01]  /*8a30*/  SHF.R.S32.HI R3, RZ, 0x1f, R2 ;  /* 0x0000001fff037819 */ /* 0x002fe20000011402 */
[----:B------:R-:W-:Y:S01]  /*8a40*/  UIMAD UR6, UR4, UR13, UR6 ;  /* 0x0000000d040672a4 */ /* 0x000fe2000f8e0206 */
[----:B------:R-:W-:Y:S01]  /*8a50*/  SHF.R.U64 R20, R20, 0x3, RZ ;  /* 0x0000000314147819 */ /* 0x000fe200000012ff */
[----:B------:R-:W5:Y:S01]  /*8a60*/  LD.E.128 R24, desc[UR60][R24.64] ;  /* 0x0000003c18187980 */ /* 0x000f62000c101d00 */
[----:B------:R-:W-:-:S02]  /*8a70*/  LOP3.LUT R0, R9, 0x380, RZ, 0xc0, !PT ;  /* 0x0000038009007812 */ /* 0x000fc400078ec0ff */
[----:B------:R-:W-:Y:S01]  /*8a80*/  SHF.R.U64 R72, R72, 0x3, RZ ;  /* 0x0000000348487819 */ /* 0x000fe200000012ff */
[----:B------:R-:W5:Y:S01]  /*8a90*/  LD.E.128 R16, desc[UR60][R16.64] ;  /* 0x0000003c10107980 */ /* 0x000f62000c101d00 */
[----:B------:R-:W-:Y:S02]  /*8aa0*/  SHF.R.U64 R64, R64, 0x3, RZ ;  /* 0x0000000340407819 */ /* 0x000fe400000012ff */
[----:B------:R-:W-:Y:S01]  /*8ab0*/  SHF.R.U64 R56, R56, 0x3, RZ ;  /* 0x0000000338387819 */ /* 0x000fe200000012ff */
[----:B------:R-:W5:Y:S01]  /*8ac0*/  LD.E.128 R44, desc[UR60][R44.64] ;  /* 0x0000003c2c2c7980 */ /* 0x000f62000c101d00 */
[----:B------:R-:W-:Y:S01]  /*8ad0*/  LOP3.LUT R20, R20, R21, RZ, 0x3c, !PT ;  /* 0x0000001514147212 */ /* 0x000fe200078e3cff */
[----:B------:R-:W-:Y:S01]  /*8ae0*/  IMAD.X R21, RZ, RZ, R11, P6 ;  /* 0x000000ffff157224 */ /* 0x000fe200030e060b */
[----:B------:R-:W-:Y:S01]  /*8af0*/  LOP3.LUT R10, R15, R10, RZ, 0x3c, !PT ;  /* 0x0000000a0f0a7212 */ /* 0x000fe200078e3cff */
[----:B------:R-:W5:Y:S01]  /*8b00*/  LD.E.128 R40, desc[UR60][R40.64] ;  /* 0x0000003c28287980 */ /* 0x000f62000c101d00 */
[----:B------:R-:W-:-:S02]  /*8b10*/  SHF.R.U64 R0, R0, 0x3, RZ ;  /* 0x0000000300007819 */ /* 0x000fc400000012ff */
[----:B------:R-:W-:Y:S01]  /*8b20*/  LOP3.LUT R72, R72, R73, RZ, 0x3c, !PT ;  /* 0x0000004948487212 */ /* 0x000fe200078e3cff */
[--C-:B------:R-:W-:Y:S01]  /*8b30*/  IMAD.X R73, RZ, RZ, R11.reuse, P5 ;  /* 0x000000ffff497224 */ /* 0x100fe200028e060b */
[----:B------:R-:W-:Y:S01]  /*8b40*/  LOP3.LUT R64, R64, R65, RZ, 0x3c, !PT ;  /* 0x0000004140407212 */ /* 0x000fe200078e3cff */
[--C-:B------:R-:W-:Y:S01]  /*8b50*/  IMAD.X R65, RZ, RZ, R11.reuse, P4 ;  /* 0x000000ffff417224 */ /* 0x100fe200020e060b */
[----:B------:R-:W-:Y:S01]  /*8b60*/  LOP3.LUT R56, R56, R57, RZ, 0x3c, !PT ;  /* 0x0000003938387212 */ /* 0x000fe200078e3cff */
[----:B------:R-:W-:Y:S01]  /*8b70*/  IMAD.X R57, RZ, RZ, R11, P3 ;  /* 0x000000ffff397224 */ /* 0x000fe200018e060b */
[----:B------:R-:W-:Y:S01]  /*8b80*/  LOP3.LUT R52, R0, R9, RZ, 0x3c, !PT ;  /* 0x0000000900347212 */ /* 0x000fe200078e3cff */
[----:B------:R-:W5:Y:S04]  /*8b90*/  LD.E.128 R32, desc[UR60][R10.64] ;  /* 0x0000003c0a207980 */ /* 0x000f68000c101d00 */
[----:B------:R-:W5:Y:S04]  /*8ba0*/  LD.E.128 R12, desc[UR60][R12.64] ;  /* 0x0000003c0c0c7980 */ /* 0x000f68000c101d00 */
[----:B------:R-:W5:Y:S04]  /*8bb0*/  LD.E.128 R36, desc[UR60][R36.64] ;  /* 0x0000003c24247980 */ /* 0x000f68000c101d00 */
[----:B--2---:R1:W5:Y:S04]  /*8bc0*/  LD.E.128 R8, desc[UR60][R20.64] ;  /* 0x0000003c14087980 */ /* 0x004368000c101d00 */
[----:B------:R-:W5:Y:S04]  /*8bd0*/  LD.E.128 R28, desc[UR60][R28.64] ;  /* 0x0000003c1c1c7980 */ /* 0x000f68000c101d00 */
[----:B------:R-:W5:Y:S01]  /*8be0*/  LD.E.128 R68, desc[UR60][R68.64] ;  /* 0x0000003c44447980 */ /* 0x000f62000c101d00 */
[----:B-1----:R-:W-:-:S03]  /*8bf0*/  IMAD.WIDE.U32 R20, R23, UR4, R2 ;  /* 0x0000000417147c25 */ /* 0x002fc6000f8e0002 */
[----:B------:R-:W5:Y:S01]  /*8c00*/  LD.E.128 R60, desc[UR60][R60.64] ;  /* 0x0000003c3c3c7980 */ /* 0x000f62000c101d00 */
[----:B------:R-:W-:Y:S01]  /*8c10*/  VIADD R21, R21, UR6 ;  /* 0x0000000615157c36 */ /* 0x000fe20008000000 */
[----:B------:R-:W-:Y:S02]  /*8c20*/  ULDC.64 UR6, c[0x0][0xbe0] ;  /* 0x0002f80000067ab9 */ /* 0x000fe40000000a00 */
[----:B------:R-:W5:Y:S04]  /*8c30*/  LD.E.128 R48, desc[UR60][R48.64] ;  /* 0x0000003c30307980 */ /* 0x000f68000c101d00 */
        /* <DEDUP_REMOVED lines=10> */
[----:B-1----:R-:W1:Y:S01]  /*8ce0*/  FENCE.VIEW.ASYNC.S ;  /* 0x00000000000073c6 */ /* 0x002e620000000000 */
[----:B------:R-:W-:Y:S01]  /*8cf0*/  IMAD.U32 R23, RZ, RZ, UR6 ;  /* 0x00000006ff177e24 */ /* 0x000fe2000f8e00ff */
[----:B------:R-:W-:Y:S01]  /*8d00*/  UIMAD UR4, UR16, UR7, UR4 ;  /* 0x00000007100472a4 */ /* 0x000fe2000f8e0204 */
[----:B------:R-:W-:-:S02]  /*8d10*/  IMAD R77, R200, -0x80, R77 ;  /* 0xffffff80c84d7824 */ /* 0x000fc400078e024d */
[----:B------:R-:W-:Y:S01]  /*8d20*/  IMAD.WIDE.U32 R20, R23, UR16, R20 ;  /* 0x0000001017147c25 */ /* 0x000fe2000f8e0014 */
[----:B------:R-:W-:Y:S02]  /*8d30*/  ULDC.64 UR6, c[0x0][0xbe8] ;  /* 0x0002fa0000067ab9 */ /* 0x000fe40000000a00 */
[CC--:B------:R-:W-:Y:S01]  /*8d40*/  ISETP.GE.AND P3, PT, R22.reuse, R77.reuse, PT ;  /* 0x0000004d1600720c */ /* 0x0c0fe20003f66270 */
[----:B------:R-:W-:Y:S01]  /*8d50*/  VIADD R21, R21, UR4 ;  /* 0x0000000415157c36 */ /* 0x000fe20008000000 */
[----:B------:R-:W-:Y:S01]  /*8d60*/  UIMAD UR4, UR15, UR6, URZ ;  /* 0x000000060f0472a4 */ /* 0x000fe2000f8e023f */
[----:B------:R-:W-:Y:S01]  /*8d70*/  VIADD R151, R151, 0x32420 ;  /* 0x0003242097977836 */ /* 0x000fe20000000000 */
[C---:B------:R-:W-:Y:S01]  /*8d80*/  IADD3 R0, R22.reuse, 0x20, RZ ;  /* 0x0000002016007810 */ /* 0x040fe20007ffe0ff */
[----:B------:R-:W-:Y:S01]  /*8d90*/  IMAD.U32 R79, RZ, RZ, UR6 ;  /* 0x00000006ff4f7e24 */ /* 0x000fe2000f8e00ff */
[----:B------:R-:W-:Y:S01]  /*8da0*/  UIMAD UR4, UR14, UR7, UR4 ;  /* 0x000000070e0472a4 */ /* 0x000fe2000f8e0204 */
[----:B------:R-:W-:Y:S01]  /*8db0*/  VIADD R3, R22, 0x60 ;  /* 0x0000006016037836 */ /* 0x000fe20000000000 */
[----:B------:R-:W-:Y:S01]  /*8dc0*/  ISETP.GE.AND P0, PT, R0, R77, PT ;  /* 0x0000004d0000720c */ /* 0x000fe20003f06270 */
[----:B------:R-:W-:Y:S01]  /*8dd0*/  IMAD.WIDE.U32 R78, R79, UR14, R20 ;  /* 0x0000000e4f4e7c25 */ /* 0x000fe2000f8e0014 */
[----:B------:R-:W-:-:S02]  /*8de0*/  PRMT R151, RZ, 0x654, R151 ;  /* 0x00000654ff977816 */ /* 0x000fc40000000097 */
[--C-:B------:R-:W-:Y:S01]  /*8df0*/  SHF.R.S32.HI R23, RZ, 0x1f, R22.reuse ;  /* 0x0000001fff177819 */ /* 0x100fe20000011416 */
[----:B------:R-:W-:Y:S01]  /*8e00*/  VIADD R0, R22, 0x40 ;  /* 0x0000004016007836 */ /* 0x000fe20000000000 */
[----:B------:R-:W-:Y:S01]  /*8e10*/  BSSY B1, `(.L_x_794) ;  /* 0x000001d000017945 */ /* 0x000fe20003800000 */
[----:B------:R-:W-:Y:S01]  /*8e20*/  VIADD R83, R79, UR4 ;  /* 0x000000044f537c36 */ /* 0x000fe20008000000 */
[----:B-1----:R1:W-:Y:S01]  /*8e30*/  SYNCS.ARRIVE.TRANS64.RED.A1T0 RZ, [R151+URZ], RZ ;  /* 0x000000ff97ff79a7 */ /* 0x0023e2000810043f */
[-C--:B------:R-:W-:Y:S02]  /*8e40*/  ISETP.GE.AND P2, PT, R3, R77.reuse, PT ;  /* 0x0000004d0300720c */ /* 0x080fe40003f46270 */
[----:B------:R-:W-:Y:S01]  /*8e50*/  ISETP.GE.AND P1, PT, R0, R77, PT ;  /* 0x0000004d0000720c */ /* 0x000fe20003f26270 */
[----:B------:R-:W-:Y:S01]  /*8e60*/  IMAD.WIDE R76, R200, 0x80, R22 ;  /* 0x00000080c84c7825 */ /* 0x000fe200078e0216 */
[----:B------:R-:W-:Y:S11]  /*8e70*/  @P3 BRA `(.L_x_795) ;  /* 0x0000000000583947 */ /* 0x000ff60003800000 */
        /* <DEDUP_REMOVED lines=13> */
[----:B------:R-:W-:Y:S02]  /*8f50*/  IMAD.IADD R3, R21, 0x1, R3 ;  /* 0x0000000115037824 */ /* 0x000fe400078e0203 */
[----:B------:R-:W-:Y:S01]  /*8f60*/  VIADD R4, R2, 0xc0 ;  /* 0x000000c002047836 */ /* 0x000fe20000000000 */
[----:B------:R-:W-:Y:S02]  /*8f70*/  ISETP.GE.AND P5, PT, R0, UR4, PT ;  /* 0x0000000400007c0c */ /* 0x000fe4000bfa6270 */
[----:B------:R-:W-:-:S02]  /*8f80*/  LEA.HI.X R81, R20, UR7, R3, 0x1, P6 ;  /* 0x0000000714517c11 */ /* 0x000fc4000b0f0c03 */
[----:B------:R-:W-:-:S03]  /*8f90*/  ISETP.GE.AND P6, PT, R4, UR4, PT ;  /* 0x0000000404007c0c */ /* 0x000fc6000bfc6270 */
[----:B-----5:R2:W-:Y:S04]  /*8fa0*/  @!P4 STG.E.128 desc[UR60][R80.64], R32 ;  /* 0x000000205000c986 */ /* 0x0205e8000c101d3c */
[----:B------:R2:W-:Y:S04]  /*8fb0*/  @!P3 STG.E.128 desc[UR60][R80.64+0x80], R44 ;  /* 0x0000802c5000b986 */ /* 0x0005e8000c101d3c */
[----:B------:R2:W-:Y:S04]  /*8fc0*/  @!P5 STG.E.128 desc[UR60][R80.64+0x100], R68 ;  /* 0x000100445000d986 */ /* 0x0005e8000c101d3c */
[----:B------:R2:W-:Y:S02]  /*8fd0*/  @!P6 STG.E.128 desc[UR60][R80.64+0x180], R72 ;  /* 0x000180485000e986 */ /* 0x0005e4000c101d3c */
.L_x_795:
[----:B------:R-:W-:Y:S05]  /*8fe0*/  BSYNC B1 ;  /* 0x0000000000017941 */ /* 0x000fea0003800000 */
.L_x_794:
[----:B------:R-:W-:Y:S04]  /*8ff0*/  BSSY B1, `(.L_x_796) ;  /* 0x000001a000017945 */ /* 0x000fe80003800000 */
[----:B------:R-:W-:Y:S05]  /*9000*/  @P0 BRA `(.L_x_797) ;  /* 0x0000000000600947 */ /* 0x000fea0003800000 */
[----:B------:R-:W-:Y:S01]  /*9010*/  IADD3 R3, P0, R76, 0x20, RZ ;  /* 0x000000204c037810 */ /* 0x000fe20007f1e0ff */
[----:B------:R-:W-:Y:S01]  /*9020*/  VIADD R4, R2, 0x40 ;  /* 0x0000004002047836 */ /* 0x000fe20000000000 */
[----:B------:R-:W-:Y:S01]  /*9030*/  ULDC UR4, c[0x0][0xb8c] ;  /* 0x0002e30000047ab9 */ /* 0x000fe20000000800 */
[----:B------:R-:W-:Y:S01]  /*9040*/  ULDC.64 UR6, c[0x0][0xbd8] ;  /* 0x0002f60000067ab9 */ /* 0x000fe20000000a00 */
[----:B------:R-:W-:Y:S01]  /*9050*/  IADD3.X R0, RZ, R77, RZ, P0, !PT ;  /* 0x0000004dff007210 */ /* 0x000fe200007fe4ff */
[----:B------:R-:W-:Y:S01]  /*9060*/  IMAD.MOV.U32 R20, RZ, RZ, R78 ;  /* 0x000000ffff147224 */ /* 0x000fe200078e004e */
[----:B------:R-:W-:Y:S01]  /*9070*/  ISETP.GE.AND P4, PT, R4, UR4, PT ;  /* 0x0000000404007c0c */ /* 0x000fe2000bf86270 */
[----:B------:R-:W-:Y:S01]  /*9080*/  IMAD.MOV.U32 R21, RZ, RZ, R83 ;  /* 0x000000ffff157224 */ /* 0x000fe200078e0053 */
[C---:B------:R-:W-:Y:S01]  /*9090*/  ISETP.GE.AND P3, PT, R2.reuse, UR4, PT ;  /* 0x0000000402007c0c */ /* 0x040fe2000bf66270 */
[----:B------:R-:W-:Y:S02]  /*90a0*/  VIADD R6, R2, 0x80 ;  /* 0x0000008002067836 */ /* 0x000fe40000000000 */
[----:B------:R-:W-:-:S02]  /*90b0*/  IMAD R0, R0, UR6, RZ ;  /* 0x0000000600007c24 */ /* 0x000fc4000f8e02ff */
[----:B------:R-:W-:Y:S01]  /*90c0*/  VIADD R4, R2, 0xc0 ;  /* 0x000000c002047836 */ /* 0x000fe20000000000 */
[----:B------:R-:W-:Y:S01]  /*90d0*/  ISETP.GE.AND P5, PT, R6, UR4, PT ;  /* 0x0000000406007c0c */ /* 0x000fe2000bfa6270 */
[----:B------:R-:W-:-:S03]  /*90e0*/  IMAD.WIDE.U32 R20, R3, UR6, R20 ;  /* 0x0000000603147c25 */ /* 0x000fc6000f8e0014 */
[----:B------:R-:W-:Y:S01]  /*90f0*/  ISETP.GE.AND P6, PT, R4, UR4, PT ;  /* 0x0000000404007c0c */ /* 0x000fe2000bfc6270 */
[----:B------:R-:W-:Y:S01]  /*9100*/  IMAD R3, R3, UR7, R0 ;  /* 0x0000000703037c24 */ /* 0x000fe2000f8e0200 */
[----:B------:R-:W-:Y:S02]  /*9110*/  ULDC.64 UR6, c[0x0][0xb80] ;  /* 0x0002e00000067ab9 */ /* 0x000fe40000000a00 */
[----:B--2--5:R-:W-:Y:S01]  /*9120*/  LEA R32, P0, R20, UR6, 0x1 ;  /* 0x0000000614207c11 */ /* 0x024fe2000f8008ff */
[----:B------:R-:W-:-:S05]  /*9130*/  IMAD.IADD R3, R21, 0x1, R3 ;  /* 0x0000000115037824 */ /* 0x000fca00078e0203 */
[----:B------:R-:W-:-:S05]  /*9140*/  LEA.HI.X R33, R20, UR7, R3, 0x1, P0 ;  /* 0x0000000714217c11 */ /* 0x000fca00080f0c03 */
[----:B------:R3:W-:Y:S04]  /*9150*/  @!P3 STG.E.128 desc[UR60][R32.64], R24 ;  /* 0x000000182000b986 */ /* 0x0007e8000c101d3c */
[----:B------:R3:W-:Y:S04]  /*9160*/  @!P4 STG.E.128 desc[UR60][R32.64+0x80], R40 ;  /* 0x000080282000c986 */ /* 0x0007e8000c101d3c */
[----:B------:R3:W-:Y:S04]  /*9170*/  @!P5 STG.E.128 desc[UR60][R32.64+0x100], R60 ;  /* 0x0001003c2000d986 */ /* 0x0007e8000c101d3c */
[----:B------:R3:W-:Y:S02]  /*9180*/  @!P6 STG.E.128 desc[UR60][R32.64+0x180], R64 ;  /* 0x000180402000e986 */ /* 0x0007e4000c101d3c */
.L_x_797:
[----:B------:R-:W-:Y:S05]  /*9190*/  BSYNC B1 ;  /* 0x0000000000017941 */ /* 0x000fea0003800000 */
.L_x_796:
[----:B------:R-:W-:Y:S04]  /*91a0*/  BSSY B1, `(.L_x_798) ;  /* 0x000001a000017945 */ /* 0x000fe80003800000 */
        /* <DEDUP_REMOVED lines=18> */
[----:B---3-5:R-:W-:Y:S01]  /*92d0*/  LEA R24, P0, R20, UR6, 0x1 ;  /* 0x0000000614187c11 */ /* 0x028fe2000f8008ff */
[----:B------:R-:W-:-:S05]  /*92e0*/  IMAD.IADD R3, R21, 0x1, R3 ;  /* 0x0000000115037824 */ /* 0x000fca00078e0203 */
[----:B------:R-:W-:-:S05]  /*92f0*/  LEA.HI.X R25, R20, UR7, R3, 0x1, P0 ;  /* 0x0000000714197c11 */ /* 0x000fca00080f0c03 */
[----:B------:R4:W-:Y:S04]  /*9300*/  @!P1 STG.E.128 desc[UR60][R24.64], R16 ;  /* 0x0000001018009986 */ /* 0x0009e8000c101d3c */
[----:B------:R4:W-:Y:S04]  /*9310*/  @!P3 STG.E.128 desc[UR60][R24.64+0x80], R36 ;  /* 0x000080241800b986 */ /* 0x0009e8000c101d3c */
[----:B------:R4:W-:Y:S04]  /*9320*/  @!P4 STG.E.128 desc[UR60][R24.64+0x100], R48 ;  /* 0x000100301800c986 */ /* 0x0009e8000c101d3c */
[----:B------:R4:W-:Y:S02]  /*9330*/  @!P5 STG.E.128 desc[UR60][R24.64+0x180], R56 ;  /* 0x000180381800d986 */ /* 0x0009e4000c101d3c */
.L_x_799:
[----:B------:R-:W-:Y:S05]  /*9340*/  BSYNC B1 ;  /* 0x0000000000017941 */ /* 0x000fea0003800000 */
.L_x_798:
[----:B------:R-:W-:Y:S05]  /*9350*/  @P2 BRA `(.L_x_800) ;  /* 0x0000000c00882947 */ /* 0x000fea0003800000 */
[----:B------:R-:W-:Y:S01]  /*9360*/  IADD3 R3, P0, R76, 0x60, RZ ;  /* 0x000000604c037810 */ /* 0x000fe20007f1e0ff */
[C---:B------:R-:W-:Y:S01]  /*9370*/  VIADD R0, R2.reuse, 0x40 ;  /* 0x0000004002007836 */ /* 0x040fe20000000000 */
[----:B------:R-:W-:Y:S01]  /*9380*/  ULDC UR4, c[0x0][0xb8c] ;  /* 0x0002e30000047ab9 */ /* 0x000fe20000000800 */
[----:B------:R-:W-:Y:S01]  /*9390*/  ULDC.64 UR6, c[0x0][0xbd8] ;  /* 0x0002f60000067ab9 */ /* 0x000fe20000000a00 */
[----:B----45:R-:W-:Y:S01]  /*93a0*/  IMAD.MOV.U32 R16, RZ, RZ, R78 ;  /* 0x000000ffff107224 */ /* 0x030fe200078e004e */
        /* <DEDUP_REMOVED lines=11> */
[----:B------:R-:W-:Y:S02]  /*9460*/  LEA R18, P0, R16, UR6, 0x1 ;  /* 0x0000000610127c11 */ /* 0x000fe4000f8008ff */
[----:B------:R-:W-:-:S04]  /*9470*/  IADD3 R3, R17, R3, RZ ;  /* 0x0000000311037210 */ /* 0x000fc80007ffe0ff */
        /* <DEDUP_REMOVED lines=8> */
.L_x_792:
[----:B------:R-:W-:Y:S01]  /*9500*/  R2UR UR4, R202 ;  /* 0x00000000ca0472ca */ /* 0x000fe200000e0000 */
[----:B------:R-:W-:Y:S01]  /*9510*/  ULDC.64 UR6, c[0x0][0xcd8] ;  /* 0x0003360000067ab9 */ /* 0x000fe20000000a00 */
[----:B------:R-:W-:Y:S01]  /*9520*/  R2UR UR9, R203 ;  /* 0x00000000cb0972ca */ /* 0x000fe200000e0000 */
[----:B------:R-:W-:Y:S01]  /*9530*/  UISETP.NE.U32.AND UP0, UPT, UR6, URZ, UPT ;  /* 0x0000003f0600728c */ /* 0x000fe2000bf05070 */
[----:B------:R-:W-:-:S03]  /*9540*/  IMAD.MOV.U32 R15, RZ, RZ, RZ ;  /* 0x000000ffff0f7224 */ /* 0x000fc600078e00ff */
[----:B------:R-:W-:-:S06]  /*9550*/  UISETP.NE.AND.EX UP0, UPT, UR7, URZ, UPT, UP0 ;  /* 0x0000003f0700728c */ /* 0x000fcc000bf05300 */
[----:B------:R-:W-:Y:S01]  /*9560*/  USHF.L.U32 UR8, UR4, 0x2, URZ ;  /* 0x0000000204087899 */ /* 0x000fe2000800063f */
[----:B------:R-:W1:Y:S01]  /*9570*/  LDC R13, c[0x0][0xb88] ;  /* 0x0002e200ff0d7b82 */ /* 0x000e620000000800 */
[----:B------:R-:W-:Y:S01]  /*9580*/  USHF.L.U64.HI UR9, UR4, 0x2, UR9 ;  /* 0x0000000204097899 */ /* 0x000fe20008010209 */
[----:B------:R-:W-:Y:S01]  /*9590*/  PLOP3.LUT P1, PT, PT, PT, UP0, 0x80, 0x0 ;  /* 0x000000000000781c */ /* 0x000fe20003f2f008 */
[----:B------:R-:W-:-:S04]  /*95a0*/  UIADD3 UR4, UP1, UR8, UR6, URZ ;  /* 0x0000000608047290 */ /* 0x000fc8000ff3e03f */
[----:B------:R-:W-:Y:S02]  /*95b0*/  UIADD3.X UR6, UR9, UR7, URZ, UP1, !UPT ;  /* 0x0000000709067290 */ /* 0x000fe40008ffe43f */
[----:B------:R-:W-:-:S04]  /*95c0*/  IMAD.U32 R8, RZ, RZ, UR4 ;  /* 0x00000004ff087e24 */ /* 0x000fc8000f8e00ff */
[----:B------:R-:W-:Y:S01]  /*95d0*/  IMAD.U32 R9, RZ, RZ, UR6 ;  /* 0x00000006ff097e24 */ /* 0x000fe2000f8e00ff */
[----:B------:R-:W-:Y:S02]  /*95e0*/  ULDC.64 UR6, c[0x0][0xce0] ;  /* 0x0003380000067ab9 */ /* 0x000fe40000000a00 */
[----:B------:R-:W-:Y:S02]  /*95f0*/  UISETP.NE.U32.AND UP1, UPT, UR6, URZ, UPT ;  /* 0x0000003f0600728c */ /* 0x000fe4000bf25070 */
[----:B------:R2:W5:Y:S02]  /*9600*/  @P1 LDG.E R15, desc[UR60][R8.64] ;  /* 0x0000003c080f1981 */ /* 0x000564000c1e1900 */
[----:B------:R-:W-:-:S06]  /*9610*/  UISETP.NE.AND.EX UP1, UPT, UR7, URZ, UPT, UP1 ;  /* 0x0000003f0700728c */ /* 0x000fcc000bf25310 */
[----:B------:R-:W-:-:S05]  /*9620*/  PLOP3.LUT P2, PT, PT, PT, UP1, 0x80, 0x0 ;  /* 0x000000000000781c */ /* 0x000fca0003f4f018 */
[----:B------:R-:W-:-:S04]  /*9630*/  @UP1 UIADD3 UR6, UP2, UR8, UR6, URZ ;  /* 0x0000000608061290 */ /* 0x000fc8000ff5e03f */
[----:B------:R-:W-:Y:S02]  /*9640*/  @UP1 UIADD3.X UR7, UR9, UR7, URZ, UP2, !UPT ;  /* 0x0000000709071290 */ /* 0x000fe400097fe43f */
[----:B------:R-:W-:-:S04]  /*9650*/  IMAD.U32 R10, RZ, RZ, UR6 ;  /* 0x00000006ff0a7e24 */ /* 0x000fc8000f8e00ff */
[----:B------:R-:W-:-:S05]  /*9660*/  IMAD.U32 R11, RZ, RZ, UR7 ;  /* 0x00000007ff0b7e24 */ /* 0x000fca000f8e00ff */
[----:B-1----:R2:W5:Y:S01]  /*9670*/  @P2 LDG.E R13, desc[UR60][R10.64] ;  /* 0x0000003c0a0d2981 */ /* 0x002562000c1e1900 */
[----:B------:R-:W-:Y:S01]  /*9680*/  ISETP.GE.AND P0, PT, R223, 0x80, PT ;  /* 0x00000080df00780c */ /* 0x000fe20003f06270 */
[----:B------:R-:W-:-:S12]  /*9690*/  @P2 BRA `(.L_x_801) ;  /* 0x0000000000102947 */ /* 0x000fd80003800000 */
[----:B------:R-:W-:Y:S05]  /*96a0*/  @!P1 BRA `(.L_x_801) ;  /* 0x00000000000c9947 */ /* 0x000fea0003800000 */
[----:B------:R-:W3:Y:S04]  /*96b0*/  LDG.E R0, desc[UR60][R8.64] ;  /* 0x0000003c08007981 */ /* 0x000ee8000c1e1900 */
[----:B-----5:R-:W3:Y:S02]  /*96c0*/  LDG.E R13, desc[UR60][R8.64+0x4] ;  /* 0x0000043c080d7981 */ /* 0x020ee4000c1e1900 */
[----:B---3--:R-:W-:-:S07]  /*96d0*/  IMAD.IADD R13, R13, 0x1, -R0 ;  /* 0x000000010d0d7824 */ /* 0x008fce00078e0a00 */
.L_x_801:
[----:B------:R-:W-:Y:S01]  /*96e0*/  R2UR UR7, R201 ;  /* 0x00000000c90772ca */ /* 0x000fe200000e0000 */
[----:B------:R-:W-:Y:S01]  /*96f0*/  BSSY B1, `(.L_x_802) ;  /* 0x0000022000017945 */ /* 0x000fe20003800000 */
[----:B------:R-:W-:Y:S02]  /*9700*/  R2UR UR6, R202 ;  /* 0x00000000ca0672ca */ /* 0x000fe400000e0000 */
[----:B------:R-:W-:Y:S02]  /*9710*/  R2UR UR4, R203 ;  /* 0x00000000cb0472ca */ /* 0x000fe400000e0000 */
[----:B------:R-:W-:Y:S02]  /*9720*/  SHF.R.S32.HI R17, RZ, 0x1f, R2 ;  /* 0x0000001fff117819 */ /* 0x000fe40000011402 */
[----:B-----5:R-:W-:-:S05]  /*9730*/  SHF.R.S32.HI R4, RZ, 0x1f, R15 ;  /* 0x0000001fff047819 */ /* 0x020fca000001140f */
[----:B------:R-:W-:Y:S02]  /*9740*/  USHF.R.S32.HI UR7, URZ, 0x1f, UR7 ;  /* 0x0000001f3f077899 */ /* 0x000fe40008011407 */
[----:B------:R-:W-:Y:S02]  /*9750*/  USEL UR8, UR6, URZ, !UP0 ;  /* 0x0000003f06087287 */ /* 0x000fe4000c000000 */
[----:B------:R-:W-:Y:S01]  /*9760*/  USEL UR9, UR4, URZ, !UP0 ;  /* 0x0000003f04097287 */ /* 0x000fe2000c000000 */
[----:B------:R-:W-:Y:S11]  /*9770*/  @P0 BRA `(.L_x_803) ;  /* 0x0000000000640947 */ /* 0x000ff60003800000 */
[----:B------:R-:W1:Y:S02]  /*9780*/  S2R R0, SR_TID.X ;  /* 0x0000000000007919 */ /* 0x000e640000002100 */
[----:B-1----:R-:W-:-:S04]  /*9790*/  IMAD R0, R200, 0x80, R0 ;  /* 0x00000080c8007824 */ /* 0x002fc800078e0200 */
[----:B------:R-:W-:-:S05]  /*97a0*/  VIADD R0, R0, 0xffffff80 ;  /* 0xffffff8000007836 */ /* 0x000fca0000000000 */
[----:B------:R-:W-:-:S13]  /*97b0*/  ISETP.GE.AND P0, PT, R0, R13, PT ;  /* 0x0000000d0000720c */ /* 0x000fda0003f06270 */
[----:B------:R-:W-:Y:S05]  /*97c0*/  @P0 BRA `(.L_x_803) ;  /* 0x0000000000500947 */ /* 0x000fea0003800000 */
[----:B------:R-:W-:Y:S01]  /*97d0*/  R2UR UR6, R201 ;  /* 0x00000000c90672ca */ /* 0x000fe200000e0000 */
[----:B------:R-:W-:Y:S01]  /*97e0*/  ULDC.64 UR10, c[0x0][0xc70] ;  /* 0x00031c00000a7ab9 */ /* 0x000fe20000000a00 */
[C---:B--2---:R-:W-:Y:S01]  /*97f0*/  IADD3 R8, P0, R0.reuse, R15, RZ ;  /* 0x0000000f00087210 */ /* 0x044fe20007f1e0ff */
[----:B------:R-:W-:Y:S02]  /*9800*/  UIMAD UR4, UR7, UR10, URZ ;  /* 0x0000000a070472a4 */ /* 0x000fe4000f8e023f */
[----:B------:R-:W-:Y:S01]  /*9810*/  IMAD.U32 R3, RZ, RZ, UR10 ;  /* 0x0000000aff037e24 */ /* 0x000fe2000f8e00ff */
[----:B------:R-:W-:-:S07]  /*9820*/  LEA.HI.X.SX32 R9, R0, R4, 0x1, P0 ;  /* 0x0000000400097211 */ /* 0x000fce00000f0eff */
[----:B------:R-:W-:Y:S02]  /*9830*/  UIMAD UR4, UR6, UR11, UR4 ;  /* 0x0000000b060472a4 */ /* 0x000fe4000f8e0204 */
[----:B------:R-:W-:Y:S01]  /*9840*/  IMAD.WIDE.U32 R8, R3, UR6, R8 ;  /* 0x0000000603087c25 */ /* 0x000fe2000f8e0008 */
[----:B------:R-:W-:Y:S02]  /*9850*/  ULDC.64 UR10, c[0x0][0xc78] ;  /* 0x00031e00000a7ab9 */ /* 0x000fe40000000a00 */
        /* <DEDUP_REMOVED lines=11> */
.L_x_803:
[----:B------:R-:W-:Y:S05]  /*9910*/  BSYNC B1 ;  /* 0x0000000000017941 */ /* 0x000fea0003800000 */
.L_x_802:
[----:B------:R-:W-:Y:S01]  /*9920*/  R2UR UR6, R201 ;  /* 0x00000000c90672ca */ /* 0x000fe200000e0000 */
[----:B------:R-:W-:Y:S01]  /*9930*/  ULDC.64 UR10, c[0x0][0xba0] ;  /* 0x0002e800000a7ab9 */ /* 0x000fe20000000a00 */
[----:B-1----:R-:W-:Y:S01]  /*9940*/  IMAD.MOV.U32 R3, RZ, RZ, R17 ;  /* 0x000000ffff037224 */ /* 0x002fe200078e0011 */
[----:B------:R-:W-:Y:S01]  /*9950*/  BSSY B1, `(.L_x_804) ;  /* 0x0000032000017945 */ /* 0x000fe20003800000 */
[----:B------:R-:W-:Y:S02]  /*9960*/  IMAD R0, R4, UR10, RZ ;  /* 0x0000000a04007c24 */ /* 0x000fe4000f8e02ff */
[----:B--2---:R-:W-:-:S04]  /*9970*/  IMAD.WIDE.U32 R8, R15, UR10, R2 ;  /* 0x0000000a0f087c25 */ /* 0x004fc8000f8e0002 */
[----:B------:R-:W-:Y:S01]  /*9980*/  IMAD R15, R15, UR11, R0 ;  /* 0x0000000b0f0f7c24 */ /* 0x000fe2000f8e0200 */
[----:B------:R-:W-:Y:S01]  /*9990*/  ULDC.64 UR10, c[0x0][0xbe0] ;  /* 0x0002f800000a7ab9 */ /* 0x000fe20000000a00 */
[----:B------:R-:W-:Y:S01]  /*99a0*/  VIADD R0, R22, 0x20 ;  /* 0x0000002016007836 */ /* 0x000fe20000000000 */
[----:B------:R-:W-:Y:S02]  /*99b0*/  UIMAD UR4, UR7, UR10, URZ ;  /* 0x0000000a070472a4 */ /* 0x000fe4000f8e023f */
[----:B------:R-:W-:Y:S01]  /*99c0*/  MOV R3, UR10 ;  /* 0x0000000a00037c02 */ /* 0x000fe20008000f00 */
[----:B------:R-:W-:Y:S01]  /*99d0*/  IMAD.IADD R9, R9, 0x1, R15 ;  /* 0x0000000109097824 */ /* 0x000fe200078e020f */
[----:B------:R-:W-:Y:S01]  /*99e0*/  UIMAD UR4, UR6, UR11, UR4 ;  /* 0x0000000b060472a4 */ /* 0x000fe2000f8e0204 */
[----:B------:R-:W-:Y:S01]  /*99f0*/  IMAD R15, R200, -0x80, R13 ;  /* 0xffffff80c80f7824 */ /* 0x000fe200078e020d */
[----:B------:R-:W-:Y:S01]  /*9a00*/  SHF.R.S32.HI R13, RZ, 0x1f, R22 ;  /* 0x0000001fff0d7819 */ /* 0x000fe20000011416 */
[----:B------:R-:W-:Y:S01]  /*9a10*/  IMAD.WIDE.U32 R8, R3, UR6, R8 ;  /* 0x0000000603087c25 */ /* 0x000fe2000f8e0008 */
[----:B------:R-:W-:-:S02]  /*9a20*/  ULDC.64 UR6, c[0x0][0xbe8] ;  /* 0x0002fa0000067ab9 */ /* 0x000fc40000000a00 */
        /* <DEDUP_REMOVED lines=9> */
[----:B------:R-:W-:Y:S02]  /*9ac0*/  IMAD.MOV.U32 R12, RZ, RZ, R22 ;  /* 0x000000ffff0c7224 */ /* 0x000fe400078e0016 */
[----:B------:R-:W-:Y:S02]  /*9ad0*/  VIADD R17, R11, UR4 ;  /* 0x000000040b117c36 */ /* 0x000fe40008000000 */
[----:B------:R-:W-:-:S04]  /*9ae0*/  IMAD.WIDE R12, R200, 0x80, R12 ;  /* 0x00000080c80c7825 */ /* 0x000fc800078e020c */
[----:B------:R-:W-:Y:S01]  /*9af0*/  VIADD R0, R22, 0x60 ;  /* 0x0000006016007836 */ /* 0x000fe20000000000 */
[----:B------:R-:W-:Y:S06]  /*9b00*/  @P2 BRA `(.L_x_805) ;  /* 0x0000000000582947 */ /* 0x000fec0003800000 */
[C---:B------:R-:W-:Y:S01]  /*9b10*/  VIADD R3, R2.reuse, 0x40 ;  /* 0x0000004002037836 */ /* 0x040fe20000000000 */
[----:B------:R-:W-:Y:S01]  /*9b20*/  ULDC UR4, c[0x0][0xb8c] ;  /* 0x0002e30000047ab9 */ /* 0x000fe20000000800 */
[----:B------:R-:W-:Y:S01]  /*9b30*/  VIADD R4, R2, 0x80 ;  /* 0x0000008002047836 */ /* 0x000fe20000000000 */
[----:B------:R-:W-:Y:S01]  /*9b40*/  ULDC.64 UR6, c[0x0][0xbd8] ;  /* 0x0002f60000067ab9 */ /* 0x000fe20000000a00 */
[----:B------:R-:W-:Y:S01]  /*9b50*/  IMAD.MOV.U32 R8, RZ, RZ, R10 ;  /* 0x000000ffff087224 */ /* 0x000fe200078e000a */
[----:B------:R-:W-:Y:S01]  /*9b60*/  ISETP.GE.AND P4, PT, R3, UR4, PT ;  /* 0x0000000403007c0c */ /* 0x000fe2000bf86270 */
[----:B------:R-:W-:Y:S01]  /*9b70*/  IMAD R3, R13, UR6, RZ ;  /* 0x000000060d037c24 */ /* 0x000fe2000f8e02ff */
[----:B------:R-:W-:Y:S01]  /*9b80*/  ISETP.GE.AND P5, PT, R4, UR4, PT ;  /* 0x0000000404007c0c */ /* 0x000fe2000bfa6270 */
[C---:B------:R-:W-:Y:S01]  /*9b90*/  VIADD R4, R2.reuse, 0xc0 ;  /* 0x000000c002047836 */ /* 0x040fe20000000000 */
[----:B------:R-:W-:Y:S01]  /*9ba0*/  ISETP.GE.AND P3, PT, R2, UR4, PT ;  /* 0x0000000402007c0c */ /* 0x000fe2000bf66270 */
[----:B------:R-:W-:-:S02]  /*9bb0*/  IMAD.MOV.U32 R9, RZ, RZ, R17 ;  /* 0x000000ffff097224 */ /* 0x000fc400078e0011 */
[----:B------:R-:W-:Y:S01]  /*9bc0*/  IMAD R3, R12, UR7, R3 ;  /* 0x000000070c037c24 */ /* 0x000fe2000f8e0203 */
[----:B------:R-:W-:Y:S01]  /*9bd0*/  ISETP.GE.AND P6, PT, R4, UR4, PT ;  /* 0x0000000404007c0c */ /* 0x000fe2000bfc6270 */
        /* <DEDUP_REMOVED lines=9> */
.L_x_805:
[----:B------:R-:W-:Y:S05]  /*9c70*/  BSYNC B1 ;  /* 0x0000000000017941 */ /* 0x000fea0003800000 */
.L_x_804:
[----:B------:R-:W-:Y:S01]  /*9c80*/  BSSY B1, `(.L_x_806) ;  /* 0x000001b000017945 */ /* 0x000fe20003800000 */
[----:B------:R-:W-:-:S03]  /*9c90*/  ISETP.GE.AND P2, PT, R0, R15, PT ;  /* 0x0000000f0000720c */ /* 0x000fc60003f46270 */
[----:B------:R-:W-:Y:S10]  /*9ca0*/  @P1 BRA `(.L_x_807) ;  /* 0x0000000000601947 */ /* 0x000ff40003800000 */
        /* <DEDUP_REMOVED lines=8> */
[----:B------:R-:W-:Y:S01]  /*9d30*/  IMAD.MOV.U32 R9, RZ, RZ, R17 ;  /* 0x000000ffff097224 */ /* 0x000fe200078e0011 */
[C---:B------:R-:W-:Y:S01]  /*9d40*/  IADD3 R4, R2.reuse, 0xc0, RZ ;  /* 0x000000c002047810 */ /* 0x040fe20007ffe0ff */
[----:B------:R-:W-:-:S02]  /*9d50*/  VIADD R6, R2, 0x80 ;  /* 0x0000008002067836 */ /* 0x000fc40000000000 */
        /* <DEDUP_REMOVED lines=13> */
.L_x_807:
[----:B------:R-:W-:Y:S05]  /*9e30*/  BSYNC B1 ;  /* 0x0000000000017941 */ /* 0x000fea0003800000 */
.L_x_806:
        /* <DEDUP_REMOVED lines=19> */
[----:B--2---:R-:W-:Y:S01]  /*9f70*/  LEA R14, P0, R8, UR6, 0x1 ;  /* 0x00000006080e7c11 */ /* 0x004fe2000f8008ff */
[----:B------:R-:W-:-:S05]  /*9f80*/  IMAD.IADD R3, R9, 0x1, R3 ;  /* 0x0000000109037824 */ /* 0x000fca00078e0203 */
[----:B------:R-:W-:-:S05]  /*9f90*/  LEA.HI.X R15, R8, UR7, R3, 0x1, P0 ;  /* 0x00000007080f7c11 */ /* 0x000fca00080f0c03 */
[----:B------:R3:W-:Y:S04]  /*9fa0*/  @!P1 STG.E.128 desc[UR60][R14.64], RZ ;  /* 0x000000ff0e009986 */ /* 0x0007e8000c101d3c */
[----:B------:R3:W-:Y:S04]  /*9fb0*/  @!P3 STG.E.128 desc[UR60][R14.64+0x80], RZ ;  /* 0x000080ff0e00b986 */ /* 0x0007e8000c101d3c */
[----:B------:R3:W-:Y:S04]  /*9fc0*/  @!P4 STG.E.128 desc[UR60][R14.64+0x100], RZ ;  /* 0x000100ff0e00c986 */ /* 0x0007e8000c101d3c */
[----:B------:R3:W-:Y:S02]  /*9fd0*/  @!P5 STG.E.128 desc[UR60][R14.64+0x180], RZ ;  /* 0x000180ff0e00d986 */ /* 0x0007e4000c101d3c */
.L_x_809:
[----:B------:R-:W-:Y:S05]  /*9fe0*/  BSYNC B1 ;  /* 0x0000000000017941 */ /* 0x000fea0003800000 */
.L_x_808:
        /* <DEDUP_REMOVED lines=25> */
.L_x_800:
[----:B------:R-:W-:Y:S05]  /*a180*/  BSYNC B0 ;  /* 0x0000000000007941 */ /* 0x000fea0003800000 */
.L_x_791:
[----:B------:R-:W-:Y:S02]  /*a190*/  ULDC UR4, c[0x0][0xd14] ;  /* 0x0003450000047ab9 */ /* 0x000fe40000000800 */
[----:B------:R-:W-:-:S13]  /*a1a0*/  ISETP.GE.AND P0, PT, R7, UR4, PT ;  /* 0x0000000407007c0c */ /* 0x000fda000bf06270 */
[----:B------:R-:W-:Y:S05]  /*a1b0*/  @!P0 BRA `(.L_x_810) ;  /* 0xffffff6c00288947 */ /* 0x000fea000383ffff */
[----:B------:R-:W-:Y:S05]  /*a1c0*/  EXIT ;  /* 0x000000000000794d */ /* 0x000fea0003800000 */
.L_x_766:
[----:B------:R-:W-:-:S08]  /*a1d0*/  NOP ;  /* 0x0000000000007918 */ /* 0x000fd00000000000 */
[----:B0-----:R-:W0:-:S00]  /*a1e0*/  USETMAXREG.DEALLOC.CTAPOOL 0x18 ;  /* 0x00000018000079c8 */ /* 0x001e0000080e0500 */
[----:B0-----:R-:W-:-:S06]  /*a1f0*/  LOP3.LUT R0, R0, 0x3, RZ, 0xc0, !PT ;  /* 0x0000000300007812 */ /* 0x001fcc00078ec0ff */
[----:B------:R-:W0:Y:S02]  /*a200*/  SHFL.IDX PT, R0, R0, RZ, 0x1f ;  /* 0x00001fff00007589 */ /* 0x000e2400000e0000 */
[----:B0-----:R-:W-:-:S13]  /*a210*/  ISETP.NE.AND P0, PT, R0, RZ, PT ;  /* 0x000000ff0000720c */ /* 0x001fda0003f05270 */
[----:B------:R-:W-:Y:S05]  /*a220*/  @P0 EXIT ;  /* 0x000000000000094d */ /* 0x000fea0003800000 */
        /* <DEDUP_REMOVED lines=55> */
.L_x_815:
        /* <DEDUP_REMOVED lines=16> */
.L_x_814:
[----:B------:R-:W-:Y:S05]  /*a6a0*/  BSYNC B0 ;  /* 0x0000000000007941 */ /* 0x000fea0003800000 */
.L_x_813:
[----:B0----5:R-:W0:Y:S01]  /*a6b0*/  SHFL.UP PT, R2, R0, 0x1, RZ ;  /* 0x0420000000027989 */ /* 0x021e2200000e00ff */
        /* <DEDUP_REMOVED lines=25> */
.L_x_811:
        /* <DEDUP_REMOVED lines=16> */
.L_x_816:
        /* <DEDUP_REMOVED lines=25> */
.L_x_812:
[----:B------:R-:W-:Y:S02]  /*aae0*/  IMAD.MOV.U32 R17, RZ, RZ, RZ ;  /* 0x000000ffff117224 */ /* 0x000fe400078e00ff */
[----:B------:R-:W-:Y:S02]  /*aaf0*/  IMAD.U32 R16, RZ, RZ, UR6 ;  /* 0x00000006ff107e24 */ /* 0x000fe4000f8e00ff */
[----:B------:R-:W-:-:S07]  /*ab00*/  IMAD.MOV.U32 R18, RZ, RZ, RZ ;  /* 0x000000ffff127224 */ /* 0x000fce00078e00ff */
.L_x_817:
[----:B------:R-:W0:Y:S01]  /*ab10*/  S2R R0, SR_TID.X ;  /* 0x0000000000007919 */ /* 0x000e220000002100 */
[----:B------:R-:W-:Y:S01]  /*ab20*/  UMOV UR50, URZ ;  /* 0x0000003f00327c82 */ /* 0x000fe20008000000 */
[----:B------:R-:W-:Y:S01]  /*ab30*/  STL [R1], RZ ;  /* 0x000000ff01007387 */ /* 0x000fe20000100800 */
        /* <DEDUP_REMOVED lines=9> */
[----:B------:R0:W-:Y:S07]  /*abd0*/  STL [R1+0x4], R0 ;  /* 0x0000040001007387 */ /* 0x0001ee0000100800 */
[----:B------:R-:W-:Y:S05]  /*abe0*/  @P0 BRA `(.L_x_818) ;  /* 0x0000003800b80947 */ /* 0x000fea0003800000 */
[----:B0-----:R-:W-:Y:S01]  /*abf0*/  IMAD.MOV.U32 R0, RZ, RZ, 0x1 ;  /* 0x00000001ff007424 */ /* 0x001fe200078e00ff */
[----:B------:R0:W-:Y:S01]  /*ac00*/  STL [R1], RZ ;  /* 0x000000ff01007387 */ /* 0x0001e20000100800 */
[----:B------:R-:W-:Y:S01]  /*ac10*/  ULDC UR51, c[0x0][0xc] ;  /* 0x0000030000337ab9 */ /* 0x000fe20000000800 */
[----:B------:R-:W-:Y:S01]  /*ac20*/  ULDC.64 UR48, c[0x0][0x198] ;  /* 0x0000660000307ab9 */ /* 0x000fe20000000a00 */
[----:B------:R-:W-:Y:S01]  /*ac30*/  UMOV UR50, URZ ;  /* 0x0000003f00327c82 */ /* 0x000fe20008000000 */
[----:B------:R0:W-:Y:S04]  /*ac40*/  STL [R1+0x4], R0 ;  /* 0x0000040001007387 */ /* 0x0001e80000100800 */
.L_x_882:
[----:B-12---:R-:W1:Y:S02]  /*ac50*/  LDC.64 R2, c[0x0][0xd60] ;  /* 0x00035800ff027b82 */ /* 0x006e640000000a00 */
[----:B-1----:R-:W-:-:S05]  /*ac60*/  IMAD.WIDE R2, R19, 0x4, R2 ;  /* 0x0000000413027825 */ /* 0x002fca00078e0202 */
[----:B------:R-:W2:Y:S01]  /*ac70*/  LDG.E R5, desc[UR60][R2.64] ;  /* 0x0000003c02057981 */ /* 0x000ea2000c1e1900 */
[----:B------:R-:W-:Y:S05]  /*ac80*/  YIELD ;  /* 0x0000000000007946 */ /* 0x000fea0003800000 */
[----:B------:R-:W-:Y:S01]  /*ac90*/  ULDC.64 UR4, c[0x0][0xb20] ;  /* 0x0002c80000047ab9 */ /* 0x000fe20000000a00 */
[----:B0-----:R-:W-:Y:S01]  /*aca0*/  IMAD.MOV.U32 R0, RZ, RZ, RZ ;  /* 0x000000ffff007224 */ /* 0x001fe200078e00ff */
[----:B------:R-:W-:-:S04]  /*acb0*/  ISETP.NE.U32.AND P0, PT, RZ, UR4, PT ;  /* 0x00000004ff007c0c */ /* 0x000fc8000bf05070 */
[----:B------:R-:W-:Y:S01]  /*acc0*/  ISETP.NE.AND.EX P0, PT, RZ, UR5, PT, P0 ;  /* 0x00000005ff007c0c */ /* 0x000fe2000bf05300 */
[----:B------:R-:W-:Y:S01]  /*acd0*/  IMAD.MOV.U32 R6, RZ, RZ, RZ ;  /* 0x000000ffff067224 */ /* 0x000fe200078e00ff */
[----:B--2---:R-:W-:Y:S01]  /*ace0*/  SHF.R.S32.HI R4, RZ, 0x1f, R5 ;  /* 0x0000001fff047819 */ /* 0x004fe20000011405 */
[----:B------:R-:W-:-:S10]  /*acf0*/  IMAD.SHL.U32 R7, R5, 0x4, RZ ;  /* 0x0000000405077824 */ /* 0x000fd400078e00ff */
        /* <DEDUP_REMOVED lines=40> */
.L_x_819:
        /* <DEDUP_REMOVED lines=29> */
.L_x_821:
[----:B------:R-:W1:Y:S01]  /*b150*/  S2R R3, SR_CgaCtaId ;  /* 0x0000000000037919 */ /* 0x000e620000008800 */
[----:B0-----:R-:W-:-:S04]  /*b160*/  MOV R0, 0x400 ;  /* 0x0000040000007802 */ /* 0x001fc80000000f00 */
[----:B-1----:R-:W-:-:S04]  /*b170*/  LEA R2, R3, R0, 0x18 ;  /* 0x0000000003027211 */ /* 0x002fc800078ec0ff */
[----:B------:R-:W-:Y:S01]  /*b180*/  IADD3 R0, R2, 0x1c400, RZ ;  /* 0x0001c40002007810 */ /* 0x000fe20007ffe0ff */
[----:B------:R0:W-:Y:S03]  /*b190*/  STL [R1+0xc], R2 ;  /* 0x00000c0201007387 */ /* 0x0001e60000100800 */
[----:B------:R-:W-:-:S13]  /*b1a0*/  LOP3.LUT P0, RZ, R0, 0x3ff, RZ, 0xc0, !PT ;  /* 0x000003ff00ff7812 */ /* 0x000fda000780c0ff */
[----:B0-----:R-:W-:Y:S05]  /*b1b0*/  @!P0 BRA `(.L_x_823) ;  /* 0x0000000000408947 */ /* 0x001fea0003800000 */
[----:B------:R-:W-:Y:S01]  /*b1c0*/  MOV R2, 0x0 ;  /* 0x0000000000027802 */ /* 0x000fe20000000f00 */
[----:B------:R-:W-:Y:S01]  /*b1d0*/  ULDC.64 UR6, c[0x4][0x90] ;  /* 0x0100240000067ab9 */ /* 0x000fe20000000a00 */
[----:B------:R-:W-:Y:S01]  /*b1e0*/  ULDC.64 UR8, c[0x4][0x98] ;  /* 0x0100260000087ab9 */ /* 0x000fe20000000a00 */
[----:B------:R-:W-:Y:S01]  /*b1f0*/  ULDC.64 UR4, c[0x4][0x8] ;  /* 0x0100020000047ab9 */ /* 0x000fe20000000a00 */
[----:B------:R-:W-:Y:S02]  /*b200*/  IMAD.U32 R4, RZ, RZ, UR6 ;  /* 0x00000006ff047e24 */ /* 0x000fe4000f8e00ff */
[----:B------:R-:W0:Y:S01]  /*b210*/  LDC.64 R2, c[0x4][R2] ;  /* 0x0100000002027b82 */ /* 0x000e220000000a00 */
[----:B------:R-:W-:Y:S02]  /*b220*/  IMAD.U32 R5, RZ, RZ, UR7 ;  /* 0x00000007ff057e24 */ /* 0x000fe4000f8e00ff */
[----:B------:R-:W-:Y:S02]  /*b230*/  IMAD.U32 R6, RZ, RZ, UR8 ;  /* 0x00000008ff067e24 */ /* 0x000fe4000f8e00ff */
[----:B------:R-:W-:-:S02]  /*b240*/  IMAD.U32 R7, RZ, RZ, UR9 ;  /* 0x00000009ff077e24 */ /* 0x000fc4000f8e00ff */
[----:B------:R-:W-:Y:S02]  /*b250*/  IMAD.U32 R10, RZ, RZ, UR4 ;  /* 0x00000004ff0a7e24 */ /* 0x000fe4000f8e00ff */
[----:B------:R-:W-:Y:S02]  /*b260*/  IMAD.U32 R11, RZ, RZ, UR5 ;  /* 0x00000005ff0b7e24 */ /* 0x000fe4000f8e00ff */
[----:B------:R-:W-:Y:S02]  /*b270*/  IMAD.MOV.U32 R8, RZ, RZ, 0x70 ;  /* 0x00000070ff087424 */ /* 0x000fe400078e00ff */
[----:B------:R-:W-:Y:S02]  /*b280*/  IMAD.MOV.U32 R12, RZ, RZ, 0x1 ;  /* 0x00000001ff0c7424 */ /* 0x000fe400078e00ff */
[----:B------:R-:W-:-:S07]  /*b290*/  IMAD.MOV.U32 R13, RZ, RZ, RZ ;  /* 0x000000ffff0d7224 */ /* 0x000fce00078e00ff */
[----:B------:R-:W-:-:S07]  /*b2a0*/  LEPC R20, `(.L_x_823) ;  /* 0x000000001014794e */ /* 0x000fce0000000000 */
[----:B0-----:R-:W-:Y:S05]  /*b2b0*/  CALL.ABS.NOINC R2 ;  /* 0x0000000002007343 */ /* 0x001fea0003c00000 */
.L_x_823:
        /* <DEDUP_REMOVED lines=9> */
[----:B------:R-:W-:Y:S01]  /*b350*/  IMAD.U32 R4, RZ, RZ, UR6 ;  /* 0x00000006ff047e24 */ /* 0x000fe2000f8e00ff */
[----:B------:R-:W-:Y:S01]  /*b360*/  MOV R8, 0x70 ;  /* 0x0000007000087802 */ /* 0x000fe20000000f00 */
[----:B------:R-:W-:Y:S02]  /*b370*/  IMAD.U32 R5, RZ, RZ, UR7 ;  /* 0x00000007ff057e24 */ /* 0x000fe4000f8e00ff */
[----:B------:R-:W-:Y:S02]  /*b380*/  IMAD.U32 R6, RZ, RZ, UR8 ;  /* 0x00000008ff067e24 */ /* 0x000fe4000f8e00ff */
[----:B------:R-:W-:-:S02]  /*b390*/  IMAD.U32 R7, RZ, RZ, UR9 ;  /* 0x00000009ff077e24 */ /* 0x000fc4000f8e00ff */
[----:B------:R-:W-:Y:S02]  /*b3a0*/  IMAD.U32 R10, RZ, RZ, UR4 ;  /* 0x00000004ff0a7e24 */ /* 0x000fe4000f8e00ff */
[----:B------:R-:W-:Y:S02]  /*b3b0*/  IMAD.U32 R11, RZ, RZ, UR5 ;  /* 0x00000005ff0b7e24 */ /* 0x000fe4000f8e00ff */
[----:B------:R-:W-:Y:S02]  /*b3c0*/  IMAD.MOV.U32 R12, RZ, RZ, 0x1 ;  /* 0x00000001ff0c7424 */ /* 0x000fe400078e00ff */
[----:B0-----:R-:W-:-:S07]  /*b3d0*/  IMAD.MOV.U32 R13, RZ, RZ, RZ ;  /* 0x000000ffff0d7224 */ /* 0x001fce00078e00ff */
[----:B------:R-:W-:-:S07]  /*b3e0*/  LEPC R20, `(.L_x_825) ;  /* 0x000000001014794e */ /* 0x000fce0000000000 */
[----:B-1----:R-:W-:Y:S05]  /*b3f0*/  CALL.ABS.NOINC R2 ;  /* 0x0000000002007343 */ /* 0x002fea0003c00000 */
.L_x_825:
        /* <DEDUP_REMOVED lines=16> */
.L_x_824:
[----:B------:R-:W2:Y:S01]  /*b500*/  LDL.LU R2, [R1+0x18] ;  /* 0x0000180001027983 */ /* 0x000ea20000300800 */
[----:B------:R-:W-:Y:S01]  /*b510*/  ULDC.64 UR4, c[0x0][0xaf0] ;  /* 0x0002bc0000047ab9 */ /* 0x000fe20000000a00 */
[----:B------:R-:W0:Y:S02]  /*b520*/  LDC R4, c[0x0][0x428] ;  /* 0x00010a00ff047b82 */ /* 0x000e240000000800 */
[----:B------:R-:W3:Y:S04]  /*b530*/  LDL.LU R0, [R1+0x1c] ;  /* 0x00001c0001007983 */ /* 0x000ee80000300800 */
[----:B------:R-:W4:Y:S04]  /*b540*/  LDL.LU R9, [R1+0x10] ;  /* 0x0000100001097983 */ /* 0x000f280000300800 */
[----:B------:R-:W4:Y:S01]  /*b550*/  LDL.LU R8, [R1+0x28] ;  /* 0x0000280001087983 */ /* 0x000f220000300800 */
[----:B------:R-:W-:-:S04]  /*b560*/  ISETP.NE.U32.AND P0, PT, RZ, UR4, PT ;  /* 0x00000004ff007c0c */ /* 0x000fc8000bf05070 */
[----:B------:R-:W-:Y:S01]  /*b570*/  ISETP.NE.AND.EX P0, PT, RZ, UR5, PT, P0 ;  /* 0x00000005ff007c0c */ /* 0x000fe2000bf05300 */
[----:B------:R-:W1:Y:S02]  /*b580*/  S2R R10, SR_TID.X ;  /* 0x00000000000a7919 */ /* 0x000e640000002100 */
[----:B-1----:R-:W-:-:S04]  /*b590*/  LOP3.LUT R10, R10, 0x1f, RZ, 0xc0, !PT ;  /* 0x0000001f0a0a7812 */ /* 0x002fc800078ec0ff */
        /* <DEDUP_REMOVED lines=8> */
[----:B----4-:R-:W-:-:S06]  /*b620*/  IMAD.MOV.U32 R0, RZ, RZ, R9 ;  /* 0x000000ffff007224 */ /* 0x010fcc00078e0009 */
[----:B------:R1:W5:Y:S01]  /*b630*/  @P0 LDG.E R0, desc[UR60][R2.64] ;  /* 0x0000003c02000981 */ /* 0x000362000c1e1900 */
[----:B0-----:R-:W-:Y:S01]  /*b640*/  ISETP.NE.AND P0, PT, R4, 0x1, PT ;  /* 0x000000010400780c */ /* 0x001fe20003f05270 */
[----:B------:R-:W-:Y:S01]  /*b650*/  IMAD.MOV.U32 R4, RZ, RZ, R18 ;  /* 0x000000ffff047224 */ /* 0x000fe200078e0012 */
[----:B------:R-:W-:Y:S01]  /*b660*/  PLOP3.LUT P1, PT, P6, PT, PT, 0x8, 0x0 ;  /* 0x000000000000781c */ /* 0x000fe2000372e170 */
[----:B------:R-:W-:-:S10]  /*b670*/  IMAD R17, R17, 0x80, R8 ;  /* 0x0000008011117824 */ /* 0x000fd400078e0208 */
[----:B------:R-:W0:Y:S08]  /*b680*/  @P0 LDC R7, c[0x0][0x42c] ;  /* 0x00010b00ff070b82 */ /* 0x000e300000000800 */
[----:B------:R-:W2:Y:S01]  /*b690*/  @P0 LDC R5, c[0x0][0x430] ;  /* 0x00010c00ff050b82 */ /* 0x000ea20000000800 */
[----:B0-----:R-:W-:-:S05]  /*b6a0*/  @P0 IMAD.HI.U32 R6, R18, R7, RZ ;  /* 0x0000000712060227 */ /* 0x001fca00078e00ff */
[----:B--2---:R-:W-:Y:S02]  /*b6b0*/  @P0 SHF.R.U32.HI R4, RZ, R5, R6 ;  /* 0x00000005ff040219 */ /* 0x004fe40000011606 */
[----:B------:R-:W-:-:S04]  /*b6c0*/  ISETP.NE.U32.AND P0, PT, RZ, UR4, PT ;  /* 0x00000004ff007c0c */ /* 0x000fc8000bf05070 */
[----:B------:R-:W-:-:S04]  /*b6d0*/  ISETP.NE.AND.EX P0, PT, RZ, UR5, PT, P0 ;  /* 0x00000005ff007c0c */ /* 0x000fc8000bf05300 */
[----:B-1----:R-:W-:-:S09]  /*b6e0*/  SEL R6, R9, RZ, !P0 ;  /* 0x000000ff09067207 */ /* 0x002fd20004000000 */
.L_x_826:
        /* <DEDUP_REMOVED lines=17> */
.L_x_898:
[----:B------:R-:W2:Y:S01]  /*b800*/  LDL R8, [R1+0x14] ;  /* 0x0000140001087983 */ /* 0x000ea20000100800 */
[----:B------:R-:W-:Y:S01]  /*b810*/  UMOV UR4, 0xffffffff ;  /* 0xffffffff00047882 */ /* 0x000fe20000000000 */
[----:B------:R-:W-:Y:S01]  /*b820*/  SHF.R.S32.HI R5, RZ, 0x1f, R0 ;  /* 0x0000001fff057819 */ /* 0x000fe20000011400 */
[----:B--2---:R-:W-:Y:S01]  /*b830*/  VIADD R9, R8, 0xffffffff ;  /* 0xffffffff08097836 */ /* 0x004fe20000000000 */
[----:B------:R-:W-:Y:S06]  /*b840*/  BRA.DIV UR4, `(.L_x_828) ;  /* 0x0000003604487947 */ /* 0x000fec000b800000 */
[----:B------:R-:W-:-:S13]  /*b850*/  ELECT P6, URZ, PT ;  /* 0x00000000003f782f */ /* 0x000fda00038c0000 */
.L_x_901:
        /* <DEDUP_REMOVED lines=24> */
.L_x_830:
        /* <DEDUP_REMOVED lines=9> */
.L_x_902:
        /* <DEDUP_REMOVED lines=11> */
.L_x_832:
        /* <DEDUP_REMOVED lines=23> */
.L_x_829:
[----:B------:R-:W0:Y:S01]  /*bc90*/  S2R R10, SR_CgaCtaId ;  /* 0x00000000000a7919 */ /* 0x000e220000008800 */
[----:B------:R-:W-:Y:S05]  /*bca0*/  WARPSYNC.ALL ;  /* 0x0000000000007948 */ /* 0x000fea0003800000 */
[----:B------:R-:W-:Y:S01]  /*bcb0*/  BAR.SYNC.DEFER_BLOCKING 0x8, 0x120 ;  /* 0x0204800000007b1d */ /* 0x000fe20000010000 */
[----:B------:R-:W-:Y:S02]  /*bcc0*/  ELECT P0, URZ, PT ;  /* 0x00000000003f782f */ /* 0x000fe40003800000 */
[----:B------:R-:W-:-:S03]  /*bcd0*/  MOV R8, 0x400 ;  /* 0x0000040000087802 */ /* 0x000fc60000000f00 */
[----:B------:R-:W-:Y:S01]  /*bce0*/  BSSY B0, `(.L_x_833) ;  /* 0x0000032000007945 */ /* 0x000fe20003800000 */
[----:B0-----:R-:W-:-:S07]  /*bcf0*/  LEA R8, R10, R8, 0x18 ;  /* 0x000000080a087211 */ /* 0x001fce00078ec0ff */
[----:B------:R-:W-:Y:S05]  /*bd00*/  @!P0 BRA `(.L_x_834) ;  /* 0x0000000000bc8947 */ /* 0x000fea0003800000 */
[----:B------:R-:W-:Y:S01]  /*bd10*/  R2UR UR16, R8 ;  /* 0x00000000081072ca */ /* 0x000fe200000e0000 */
[----:B------:R-:W-:Y:S01]  /*bd20*/  UIADD3 UR4, UP0, UR48, 0x270, URZ ;  /* 0x0000027030047890 */ /* 0x000fe2000ff1e03f */
[----:B------:R-:W-:Y:S01]  /*bd30*/  R2UR UR11, R17 ;  /* 0x00000000110b72ca */ /* 0x000fe200000e0000 */
[----:B------:R-:W-:Y:S01]  /*bd40*/  UMOV UR14, 0x0 ;  /* 0x00000000000e7882 */ /* 0x000fe20000000000 */
[----:B------:R-:W-:Y:S01]  /*bd50*/  R2UR UR12, R18 ;  /* 0x00000000120c72ca */ /* 0x000fe200000e0000 */
[----:B------:R-:W-:Y:S01]  /*bd60*/  UIADD3.X UR5, URZ, UR49, URZ, UP0, !UPT ;  /* 0x000000313f057290 */ /* 0x000fe200087fe43f */
[----:B------:R-:W-:Y:S01]  /*bd70*/  R2UR UR13, R6 ;  /* 0x00000000060d72ca */ /* 0x000fe200000e0000 */
[----:B------:R-:W-:Y:S01]  /*bd80*/  UIADD3 UR6, UP0, UR48, 0x770, URZ ;  /* 0x0000077030067890 */ /* 0x000fe2000ff1e03f */
[----:B------:R-:W-:Y:S01]  /*bd90*/  IMAD.MOV.U32 R6, RZ, RZ, 0x4000 ;  /* 0x00004000ff067424 */ /* 0x000fe200078e00ff */
[----:B------:R-:W-:Y:S01]  /*bda0*/  UMOV UR15, 0x12f00000 ;  /* 0x12f00000000f7882 */ /* 0x000fe20000000000 */
[----:B------:R-:W-:Y:S01]  /*bdb0*/  UMOV UR10, URZ ;  /* 0x0000003f000a7c82 */ /* 0x000fe20008000000 */
[----:B------:R-:W-:Y:S01]  /*bdc0*/  UIADD3.X UR7, URZ, UR49, URZ, UP0, !UPT ;  /* 0x000000313f077290 */ /* 0x000fe200087fe43f */
[----:B------:R0:W-:Y:S01]  /*bdd0*/  SYNCS.ARRIVE.TRANS64 RZ, [R8+URZ+0x32400], R6 ;  /* 0x0324000608ff79a7 */ /* 0x0001e2000800003f */
[----:B------:R-:W-:-:S02]  /*bde0*/  UIADD3 UR8, UR16, 0x18400, URZ ;  /* 0x0001840010087890 */ /* 0x000fc4000fffe03f */
[----:B------:R-:W-:Y:S02]  /*bdf0*/  UIADD3 UR9, UR16, 0x32400, URZ ;  /* 0x0003240010097890 */ /* 0x000fe4000fffe03f */
[----:B------:R-:W-:Y:S02]  /*be00*/  UIADD3 UR40, UR16, 0x22400, URZ ;  /* 0x0002240010287890 */ /* 0x000fe4000fffe03f */
[----:B------:R-:W-:Y:S02]  /*be10*/  UIADD3 UR41, UR16, 0x32410, URZ ;  /* 0x0003241010297890 */ /* 0x000fe4000fffe03f */
[----:B------:R-:W-:Y:S01]  /*be20*/  UIADD3 UR32, UR16, 0x26400, URZ ;  /* 0x0002640010207890 */ /* 0x000fe2000fffe03f */
[----:B0-----:R-:W-:Y:S01]  /*be30*/  IMAD.MOV.U32 R6, RZ, RZ, 0x10000 ;  /* 0x00010000ff067424 */ /* 0x001fe200078e00ff */
[----:B------:R-:W-:Y:S01]  /*be40*/  UIADD3 UR24, UR16, 0x2a400, URZ ;  /* 0x0002a40010187890 */ /* 0x000fe2000fffe03f */
[----:B------:R0:W-:Y:S01]  /*be50*/  UTMALDG.4D [UR8], [UR4], desc[UR14] ;  /* 0x00000e08040075b4 */ /* 0x0001e20008019000 */
[----:B------:R-:W-:Y:S01]  /*be60*/  UIADD3 UR16, UR16, 0x2e400, URZ ;  /* 0x0002e40010107890 */ /* 0x000fe2000fffe03f */
[----:B------:R-:W-:Y:S01]  /*be70*/  UMOV UR43, UR11 ;  /* 0x0000000b002b7c82 */ /* 0x000fe20008000000 */
        /* <DEDUP_REMOVED lines=23> */
[----:B0-----:R-:W-:Y:S01]  /*bff0*/  NOP ;  /* 0x0000000000007918 */ /* 0x001fe20000000000 */
.L_x_834:
[----:B------:R-:W-:Y:S05]  /*c000*/  BSYNC B0 ;  /* 0x0000000000007941 */ /* 0x000fea0003800000 */
.L_x_833:
[----:B------:R-:W-:-:S04]  /*c010*/  UIADD3 UR50, UR50, 0x1, URZ ;  /* 0x0000000132327890 */ /* 0x000fc8000fffe03f */
[----:B------:R-:W-:-:S04]  /*c020*/  ULEA.HI UR4, UR50, UR50, URZ, 0x1 ;  /* 0x0000003232047291 */ /* 0x000fc8000f8f083f */
[----:B------:R-:W-:-:S04]  /*c030*/  ULOP3.LUT UR4, UR4, 0xfffffffe, URZ, 0xc0, !UPT ;  /* 0xfffffffe04047892 */ /* 0x000fc8000f8ec03f */
[----:B------:R-:W-:-:S06]  /*c040*/  UIADD3 UR4, UR50, -UR4, URZ ;  /* 0x8000000432047290 */ /* 0x000fcc000fffe03f */
[----:B------:R-:W-:-:S05]  /*c050*/  IMAD.U32 R6, RZ, RZ, UR4 ;  /* 0x00000004ff067e24 */ /* 0x000fca000f8e00ff */
[----:B------:R-:W-:-:S04]  /*c060*/  SHF.L.U32 R6, R6, 0x1f, RZ ;  /* 0x0000001f06067819 */ /* 0x000fc800000006ff */
[----:B------:R-:W0:Y:S02]  /*c070*/  SYNCS.PHASECHK.TRANS64.TRYWAIT P0, [R8+URZ+0x32420], R6 ;  /* 0x03242006080075a7 */ /* 0x000e24000800017f */
[----:B0-----:R-:W-:Y:S05]  /*c080*/  @!P0 BRA `(.L_x_835) ;  /* 0x0000002c006c8947 */ /* 0x001fea0003800000 */
.L_x_903:
[----:B------:R-:W-:Y:S01]  /*c090*/  ULDC.64 UR38, c[0x0][0x3f8] ;  /* 0x0000fe0000267ab9 */ /* 0x000fe20000000a00 */
[----:B------:R-:W-:Y:S01]  /*c0a0*/  ULDC.64 UR46, c[0x0][0x408] ;  /* 0x00010200002e7ab9 */ /* 0x000fe20000000a00 */
        /* <DEDUP_REMOVED lines=11> */
.L_x_904:
        /* <DEDUP_REMOVED lines=11> */
.L_x_839:
        /* <DEDUP_REMOVED lines=38> */
.L_x_837:
[----:B------:R-:W-:Y:S05]  /*c470*/  BSYNC B0 ;  /* 0x0000000000007941 */ /* 0x000fea0003800000 */
.L_x_836:
        /* <DEDUP_REMOVED lines=30> */
[----:B------:R-:W-:Y:S02]  /*c660*/  ULDC.64 UR4, c[0x0][0x408] ;  /* 0x0001020000047ab9 */ /* 0x000fe40000000a00 */
[----:B------:R-:W-:-:S04]  /*c670*/  IMAD R12, R5, UR4, RZ ;  /* 0x00000004050c7c24 */ /* 0x000fc8000f8e02ff */
[----:B------:R-:W-:Y:S01]  /*c680*/  IMAD R12, R0, UR5, R12 ;  /* 0x00000005000c7c24 */ /* 0x000fe2000f8e020c */
[----:B-1----:R-:W-:-:S13]  /*c690*/  ISETP.NE.AND P0, PT, R13, 0x1, PT ;  /* 0x000000010d00780c */ /* 0x002fda0003f05270 */
[----:B------:R-:W1:Y:S02]  /*c6a0*/  @P0 LDC.64 R6, c[0x0][0x420] ;  /* 0x00010800ff060b82 */ /* 0x000e640000000a00 */
[----:B-1----:R-:W-:-:S05]  /*c6b0*/  @P0 IMAD.HI.U32 R6, R8, R6, RZ ;  /* 0x0000000608060227 */ /* 0x002fca00078e00ff */
[----:B------:R-:W-:-:S04]  /*c6c0*/  @P0 SHF.R.U32.HI R10, RZ, R7, R6 ;  /* 0x00000007ff0a0219 */ /* 0x000fc80000011606 */
[--C-:B------:R-:W-:Y:S01]  /*c6d0*/  SHF.R.S32.HI R7, RZ, 0x1f, R10.reuse ;  /* 0x0000001fff077819 */ /* 0x100fe2000001140a */
[----:B------:R-:W-:-:S04]  /*c6e0*/  IMAD.MOV.U32 R6, RZ, RZ, R10 ;  /* 0x000000ffff067224 */ /* 0x000fc800078e000a */
[----:B------:R-:W-:-:S05]  /*c6f0*/  IMAD.WIDE.U32 R6, R0, UR4, R6 ;  /* 0x0000000400067c25 */ /* 0x000fca000f8e0006 */
[----:B------:R-:W-:Y:S02]  /*c700*/  IADD3 R12, R12, R7, RZ ;  /* 0x000000070c0c7210 */ /* 0x000fe40007ffe0ff */
[----:B------:R-:W-:-:S04]  /*c710*/  LEA R2, P0, R6, R2, 0x2 ;  /* 0x0000000206027211 */ /* 0x000fc800078010ff */
[----:B------:R-:W-:Y:S01]  /*c720*/  LEA.HI.X R3, R6, R3, R12, 0x2, P0 ;  /* 0x0000000306037211 */ /* 0x000fe200000f140c */
[----:B------:R-:W-:-:S04]  /*c730*/  IMAD.MOV R6, RZ, RZ, -R10 ;  /* 0x000000ffff067224 */ /* 0x000fc800078e0a0a */
[----:B------:R1:W5:Y:S01]  /*c740*/  LDG.E R7, desc[UR60][R2.64] ;  /* 0x0000003c02077981 */ /* 0x000362000c1e1900 */
[----:B------:R-:W-:-:S07]  /*c750*/  IMAD R8, R13, R6, R8 ;  /* 0x000000060d087224 */ /* 0x000fce00078e0208 */
.L_x_846:
[----:B-1----:R-:W1:Y:S01]  /*c760*/  S2R R3, SR_CgaCtaId ;  /* 0x0000000000037919 */ /* 0x002e620000008800 */
[----:B------:R-:W-:Y:S02]  /*c770*/  MOV R2, 0x400 ;  /* 0x0000040000027802 */ /* 0x000fe40000000f00 */
[----:B------:R-:W-:Y:S02]  /*c780*/  SHF.L.U32 R6, R14, 0x1f, RZ ;  /* 0x0000001f0e067819 */ /* 0x000fe400000006ff */
[----:B-1----:R-:W-:-:S05]  /*c790*/  LEA R2, R3, R2, 0x18 ;  /* 0x0000000203027211 */ /* 0x002fca00078ec0ff */
[----:B------:R-:W-:-:S04]  /*c7a0*/  IMAD R3, R15, 0x8, R2 ;  /* 0x000000080f037824 */ /* 0x000fc800078e0202 */
[----:B------:R-:W1:Y:S02]  /*c7b0*/  SYNCS.PHASECHK.TRANS64.TRYWAIT P0, [R3+URZ+0x32440], R6 ;  /* 0x03244006030075a7 */ /* 0x000e64000800017f */
[----:B-1----:R-:W-:Y:S05]  /*c7c0*/  @!P0 BRA `(.L_x_847) ;  /* 0x0000002400d08947 */ /* 0x002fea0003800000 */
.L_x_905:
        /* <DEDUP_REMOVED lines=11> */
.L_x_848:
        /* <DEDUP_REMOVED lines=22> */
.L_x_906:
        /* <DEDUP_REMOVED lines=8> */
.L_x_850:
        /* <DEDUP_REMOVED lines=34> */
.L_x_845:
[----:B------:R-:W-:Y:S05]  /*cc80*/  BSYNC B2 ;  /* 0x0000000000027941 */ /* 0x000fea0003800000 */
.L_x_844:
[----:B------:R-:W2:Y:S02]  /*cc90*/  LDL.LU R2, [R1+0x14] ;  /* 0x0000140001027983 */ /* 0x000ea40000300800 */
[----:B--2---:R-:W-:-:S07]  /*cca0*/  VIADD R8, R2, 0xfffffffd ;  /* 0xfffffffd02087836 */ /* 0x004fce0000000000 */
.L_x_843:
[----:B------:R-:W-:Y:S05]  /*ccb0*/  BSYNC B1 ;  /* 0x0000000000017941 */ /* 0x000fea0003800000 */
.L_x_842:
[----:B------:R-:W-:-:S05]  /*ccc0*/  IMAD.MOV R2, RZ, RZ, -R11 ;  /* 0x000000ffff027224 */ /* 0x000fca00078e0a0b */
[----:B------:R-:W-:-:S13]  /*ccd0*/  ISETP.NE.AND P0, PT, R9, R2, PT ;  /* 0x000000020900720c */ /* 0x000fda0003f05270 */
[----:B------:R-:W-:Y:S05]  /*cce0*/  @!P0 BRA `(.L_x_841) ;  /* 0x0000000c00908947 */ /* 0x000fea0003800000 */
.L_x_865:
        /* <DEDUP_REMOVED lines=10> */
[----:B------:R-:W-:Y:S01]  /*cd90*/  ISETP.NE.U32.AND P0, PT, RZ, UR38, PT ;  /* 0x00000026ff007c0c */ /* 0x000fe2000bf05070 */
[----:B------:R-:W-:-:S03]  /*cda0*/  IMAD.MOV.U32 R12, RZ, RZ, R8 ;  /* 0x000000ffff0c7224 */ /* 0x000fc600078e0008 */
[----:B------:R-:W-:-:S13]  /*cdb0*/  ISETP.NE.AND.EX P0, PT, RZ, UR39, PT, P0 ;  /* 0x00000027ff007c0c */ /* 0x000fda000bf05300 */
[----:B------:R-:W-:Y:S05]  /*cdc0*/  @!P0 BRA `(.L_x_853) ;  /* 0x0000000000448947 */ /* 0x000fea0003800000 */
[----:B------:R-:W1:Y:S01]  /*cdd0*/  LDC R12, c[0x0][0x41c] ;  /* 0x00010700ff0c7b82 */ /* 0x000e620000000800 */
[----:B------:R-:W-:Y:S02]  /*cde0*/  IMAD.MOV.U32 R11, RZ, RZ, R8 ;  /* 0x000000ffff0b7224 */ /* 0x000fe400078e0008 */
        /* <DEDUP_REMOVED lines=8> */
[----:B------:R-:W-:-:S04]  /*ce70*/  IMAD.WIDE.U32 R2, R0, UR46, R2 ;  /* 0x0000002e00027c25 */ /* 0x000fc8000f8e0002 */
[----:B------:R-:W-:Y:S01]  /*ce80*/  IMAD.IADD R3, R6, 0x1, R3 ;  /* 0x0000000106037824 */ /* 0x000fe200078e0203 */
[----:B------:R-:W-:-:S04]  /*ce90*/  LEA R6, P0, R2, UR38, 0x2 ;  /* 0x0000002602067c11 */ /* 0x000fc8000f8010ff */
[----:B------:R-:W-:Y:S01]  /*cea0*/  LEA.HI.X R7, R2, UR39, R3, 0x2, P0 ;  /* 0x0000002702077c11 */ /* 0x000fe200080f1403 */
[----:B------:R-:W-:-:S04]  /*ceb0*/  IMAD.MOV R3, RZ, RZ, -R11 ;  /* 0x000000ffff037224 */ /* 0x000fc800078e0a0b */
[----:B------:R-:W-:Y:S01]  /*cec0*/  IMAD R12, R12, R3, R8 ;  /* 0x000000030c0c7224 */ /* 0x000fe200078e0208 */
[----:B------:R1:W5:Y:S06]  /*ced0*/  LDG.E R7, desc[UR60][R6.64] ;  /* 0x0000003c06077981 */ /* 0x00036c000c1e1900 */
.L_x_853:
[----:B------:R-:W2:Y:S01]  /*cee0*/  S2R R3, SR_CgaCtaId ;  /* 0x0000000000037919 */ /* 0x000ea20000008800 */
[----:B------:R-:W-:-:S04]  /*cef0*/  MOV R2, 0x400 ;  /* 0x0000040000027802 */ /* 0x000fc80000000f00 */
[----:B--2---:R-:W-:Y:S02]  /*cf00*/  LEA R2, R3, R2, 0x18 ;  /* 0x0000000203027211 */ /* 0x004fe400078ec0ff */
[----:B------:R-:W-:-:S03]  /*cf10*/  SHF.L.U32 R3, R10, 0x1f, RZ ;  /* 0x0000001f0a037819 */ /* 0x000fc600000006ff */
[----:B------:R-:W-:-:S04]  /*cf20*/  IMAD R2, R9, 0x8, R2 ;  /* 0x0000000809027824 */ /* 0x000fc800078e0202 */
[----:B------:R-:W2:Y:S02]  /*cf30*/  SYNCS.PHASECHK.TRANS64.TRYWAIT P0, [R2+URZ+0x32440], R3 ;  /* 0x03244003020075a7 */ /* 0x000ea4000800017f */
[----:B--2---:R-:W-:Y:S05]  /*cf40*/  @!P0 BRA `(.L_x_854) ;  /* 0x0000002000188947 */ /* 0x004fea0003800000 */
.L_x_907:
        /* <DEDUP_REMOVED lines=11> */
.L_x_855:
        /* <DEDUP_REMOVED lines=21> */
.L_x_908:
        /* <DEDUP_REMOVED lines=8> */
.L_x_857:
        /* <DEDUP_REMOVED lines=33> */
.L_x_852:
[----:B------:R-:W-:Y:S05]  /*d3e0*/  BSYNC B1 ;  /* 0x0000000000017941 */ /* 0x000fea0003800000 */
.L_x_851:
        /* <DEDUP_REMOVED lines=9> */
[----:B------:R-:W-:Y:S02]  /*d480*/  ISETP.NE.U32.AND P0, PT, RZ, UR38, PT ;  /* 0x00000026ff007c0c */ /* 0x000fe4000bf05070 */
[----:B------:R-:W-:Y:S02]  /*d490*/  IADD3 R9, R8, -0x1, RZ ;  /* 0xffffffff08097810 */ /* 0x000fe40007ffe0ff */
[----:B------:R-:W-:-:S13]  /*d4a0*/  ISETP.NE.AND.EX P0, PT, RZ, UR39, PT, P0 ;  /* 0x00000027ff007c0c */ /* 0x000fda000bf05300 */
[----:B------:R-:W-:Y:S05]  /*d4b0*/  @!P0 BRA `(.L_x_860) ;  /* 0x0000000000408947 */ /* 0x000fea0003800000 */
[----:B------:R-:W2:Y:S01]  /*d4c0*/  LDC R6, c[0x0][0x41c] ;  /* 0x00010700ff067b82 */ /* 0x000ea20000000800 */
        /* <DEDUP_REMOVED lines=15> */
.L_x_860:
[----:B------:R-:W3:Y:S01]  /*d5c0*/  S2R R3, SR_CgaCtaId ;  /* 0x0000000000037919 */ /* 0x000ee20000008800 */
[----:B------:R-:W-:-:S04]  /*d5d0*/  MOV R2, 0x400 ;  /* 0x0000040000027802 */ /* 0x000fc80000000f00 */
[----:B---3--:R-:W-:Y:S02]  /*d5e0*/  LEA R2, R3, R2, 0x18 ;  /* 0x0000000203027211 */ /* 0x008fe400078ec0ff */
[----:B------:R-:W-:-:S03]  /*d5f0*/  SHF.L.U32 R3, R11, 0x1f, RZ ;  /* 0x0000001f0b037819 */ /* 0x000fc600000006ff */
[----:B------:R-:W-:-:S04]  /*d600*/  IMAD R2, R12, 0x8, R2 ;  /* 0x000000080c027824 */ /* 0x000fc800078e0202 */
[----:B------:R-:W3:Y:S02]  /*d610*/  SYNCS.PHASECHK.TRANS64.TRYWAIT P0, [R2+URZ+0x32440], R3 ;  /* 0x03244003020075a7 */ /* 0x000ee4000800017f */
[----:B---3--:R-:W-:Y:S05]  /*d620*/  @!P0 BRA `(.L_x_861) ;  /* 0x0000001800888947 */ /* 0x008fea0003800000 */
.L_x_909:
        /* <DEDUP_REMOVED lines=11> */
.L_x_862:
        /* <DEDUP_REMOVED lines=22> */
.L_x_910:
        /* <DEDUP_REMOVED lines=8> */
.L_x_864:
        /* <DEDUP_REMOVED lines=34> */
.L_x_859:
[----:B------:R-:W-:Y:S05]  /*dae0*/  BSYNC B1 ;  /* 0x0000000000017941 */ /* 0x000fea0003800000 */
.L_x_858:
[C---:B------:R-:W-:Y:S01]  /*daf0*/  ISETP.GT.AND P0, PT, R8.reuse, 0x1, PT ;  /* 0x000000010800780c */ /* 0x040fe20003f04270 */
[----:B------:R-:W-:-:S04]  /*db00*/  VIADD R2, R8, 0xfffffffe ;  /* 0xfffffffe08027836 */ /* 0x000fc80000000000 */
[----:B------:R-:W-:-:S08]  /*db10*/  IMAD.MOV.U32 R8, RZ, RZ, R2 ;  /* 0x000000ffff087224 */ /* 0x000fd000078e0002 */
[----:B------:R-:W-:Y:S05]  /*db20*/  @P0 BRA `(.L_x_865) ;  /* 0xfffffff000700947 */ /* 0x000fea000383ffff */
.L_x_841:
[----:B------:R-:W-:Y:S05]  /*db30*/  BSYNC B0 ;  /* 0x0000000000007941 */ /* 0x000fea0003800000 */
.L_x_840:
[----:B------:R-:W2:Y:S01]  /*db40*/  LDL.LU R3, [R1] ;  /* 0x0000000001037983 */ /* 0x000ea20000300800 */
[----:B------:R-:W-:Y:S01]  /*db50*/  BSSY B0, `(.L_x_866) ;  /* 0x0000016000007945 */ /* 0x000fe20003800000 */
[----:B------:R-:W3:Y:S02]  /*db60*/  S2R R2, SR_TID.X ;  /* 0x0000000000027919 */ /* 0x000ee40000002100 */
[----:B---3--:R-:W-:-:S04]  /*db70*/  LOP3.LUT R2, R2, 0x1f, RZ, 0xc0, !PT ;  /* 0x0000001f02027812 */ /* 0x008fc800078ec0ff */
[----:B------:R-:W-:Y:S01]  /*db80*/  ISETP.NE.AND P1, PT, R2, RZ, PT ;  /* 0x000000ff0200720c */ /* 0x000fe20003f25270 */
[----:B--2---:R-:W-:-:S05]  /*db90*/  VIADD R0, R3, 0x1 ;  /* 0x0000000103007836 */ /* 0x004fca0000000000 */
        /* <DEDUP_REMOVED lines=17> */
.L_x_867:
[----:B------:R-:W-:Y:S05]  /*dcb0*/  BSYNC B0 ;  /* 0x0000000000007941 */ /* 0x000fea0003800000 */
.L_x_866:
[----:B--2---:R-:W2:Y:S02]  /*dcc0*/  LDL.LU R2, [R1+0x4] ;  /* 0x0000040001027983 */ /* 0x004ea40000300800 */
[----:B--2---:R-:W-:-:S05]  /*dcd0*/  LOP3.LUT R2, R2, R0, RZ, 0x3c, !PT ;  /* 0x0000000002027212 */ /* 0x004fca00078e3cff */
[----:B------:R2:W-:Y:S02]  /*dce0*/  STL [R1+0x4], R2 ;  /* 0x0000040201007387 */ /* 0x0005e40000100800 */
.L_x_822:
[----:B------:R-:W-:Y:S05]  /*dcf0*/  BSYNC B6 ;  /* 0x0000000000067941 */ /* 0x000fea0003800000 */
.L_x_820:
[----:B------:R-:W-:-:S03]  /*dd00*/  UMOV UR4, 0xffffffff ;  /* 0xffffffff00047882 */ /* 0x000fc60000000000 */
[----:B------:R-:W-:Y:S05]  /*dd10*/  BRA.DIV UR4, `(.L_x_868) ;  /* 0x0000001204f47947 */ /* 0x000fea000b800000 */
[----:B------:R3:W4:Y:S04]  /*dd20*/  SHFL.IDX PT, R4, R16, RZ, 0x1f ;  /* 0x00001fff10047589 */ /* 0x00072800000e0000 */
[----:B------:R3:W0:Y:S02]  /*dd30*/  SHFL.IDX PT, R5, R16, 0x1, 0x1f ;  /* 0x00201f0010057f89 */ /* 0x00062400000e0000 */
.L_x_914:
        /* <DEDUP_REMOVED lines=13> */
.L_x_870:
[----:B------:R-:W-:Y:S05]  /*de10*/  BSYNC B0 ;  /* 0x0000000000007941 */ /* 0x000fea0003800000 */
.L_x_869:
        /* <DEDUP_REMOVED lines=20> */
[----:B0-----:R-:W-:-:S04]  /*df60*/  SEL R14, R14, RZ, P0 ;  /* 0x000000ff0e0e7207 */ /* 0x001fc80000000000 */
[----:B------:R-:W-:-:S05]  /*df70*/  IADD3 R2, R7, R14, RZ ;  /* 0x0000000e07027210 */ /* 0x000fca0007ffe0ff */
[----:B------:R0:W2:Y:S02]  /*df80*/  SHFL.IDX PT, R14, R2, 0x1f, 0x1f ;  /* 0x03e01f00020e7f89 */ /* 0x0000a400000e0000 */
.L_x_922:
[----:B------:R-:W-:Y:S02]  /*df90*/  ULDC UR4, c[0x0][0xd10] ;  /* 0x0003440000047ab9 */ /* 0x000fe40000000800 */
[----:B---3--:R-:W-:-:S04]  /*dfa0*/  IMAD.U32 R16, RZ, RZ, UR4 ;  /* 0x00000004ff107e24 */ /* 0x008fc8000f8e00ff */
[----:B--2---:R-:W-:-:S04]  /*dfb0*/  IMAD R6, R14, R16, RZ ;  /* 0x000000100e067224 */ /* 0x004fc800078e02ff */
[----:B------:R-:W-:-:S05]  /*dfc0*/  IMAD.IADD R5, R5, 0x1, R6 ;  /* 0x0000000105057824 */ /* 0x000fca00078e0206 */
[----:B----4-:R-:W-:-:S13]  /*dfd0*/  ISETP.GT.AND P0, PT, R5, R4, PT ;  /* 0x000000040500720c */ /* 0x010fda0003f04270 */
[----:B------:R-:W-:Y:S05]  /*dfe0*/  @P0 BRA `(.L_x_872) ;  /* 0x0000000000b40947 */ /* 0x000fea0003800000 */
[----:B------:R-:W2:Y:S02]  /*dff0*/  LDC R0, c[0x0][0xd14] ;  /* 0x00034500ff007b82 */ /* 0x000ea40000000800 */
.L_x_877:
        /* <DEDUP_REMOVED lines=14> */
.L_x_875:
[----:B------:R-:W-:Y:S05]  /*e0e0*/  BSYNC B0 ;  /* 0x0000000000007941 */ /* 0x000fea0003800000 */
.L_x_874:
[----:B------:R-:W-:-:S03]  /*e0f0*/  UMOV UR4, 0xffffffff ;  /* 0xffffffff00047882 */ /* 0x000fc60000000000 */
[----:B------:R-:W-:Y:S05]  /*e100*/  BRA.DIV UR4, `(.L_x_876) ;  /* 0x0000001604147947 */ /* 0x000fea000b800000 */
[----:B-----5:R-:W2:Y:S01]  /*e110*/  SHFL.UP PT, R14, R3, 0x1, RZ ;  /* 0x04200000030e7989 */ /* 0x020ea200000e00ff */
[C---:B------:R-:W-:Y:S02]  /*e120*/  ISETP.NE.AND P0, PT, R8.reuse, RZ, PT ;  /* 0x000000ff0800720c */ /* 0x040fe40003f05270 */
[----:B------:R-:W-:Y:S02]  /*e130*/  ISETP.GE.U32.AND P1, PT, R8, 0x2, PT ;  /* 0x000000020800780c */ /* 0x000fe40003f26070 */
        /* <DEDUP_REMOVED lines=18> */
.L_x_930:
[----:B------:R-:W-:Y:S02]  /*e260*/  ULDC UR4, c[0x0][0xd10] ;  /* 0x0003440000047ab9 */ /* 0x000fe40000000800 */
[----:B------:R-:W-:-:S04]  /*e270*/  IMAD.U32 R16, RZ, RZ, UR4 ;  /* 0x00000004ff107e24 */ /* 0x000fc8000f8e00ff */
[----:B--2---:R-:W-:-:S04]  /*e280*/  IMAD R6, R14, R16, RZ ;  /* 0x000000100e067224 */ /* 0x004fc800078e02ff */
[----:B------:R-:W-:-:S05]  /*e290*/  IMAD.IADD R5, R6, 0x1, R5 ;  /* 0x0000000106057824 */ /* 0x000fca00078e0205 */
[----:B------:R-:W-:-:S13]  /*e2a0*/  ISETP.GT.AND P0, PT, R5, R4, PT ;  /* 0x000000040500720c */ /* 0x000fda0003f04270 */
[----:B------:R-:W-:Y:S05]  /*e2b0*/  @!P0 BRA `(.L_x_877) ;  /* 0xfffffffc00508947 */ /* 0x000fea000383ffff */
.L_x_872:
        /* <DEDUP_REMOVED lines=8> */
.L_x_934:
[----:B------:R-:W-:Y:S01]  /*e340*/  ISETP.NE.AND P0, PT, R7, RZ, PT ;  /* 0x000000ff0700720c */ /* 0x000fe20003f05270 */
[----:B------:R-:W-:-:S12]  /*e350*/  IMAD.MOV.U32 R14, RZ, RZ, RZ ;  /* 0x000000ffff0e7224 */ /* 0x000fd800078e00ff */
[----:B------:R-:W-:Y:S05]  /*e360*/  @!P0 BRA `(.L_x_879) ;  /* 0x0000000000108947 */ /* 0x000fea0003800000 */
[----:B------:R-:W-:Y:S01]  /*e370*/  UMOV UR4, 0xffffffff ;  /* 0xffffffff00047882 */ /* 0x000fe20000000000 */
[----:B-1----:R-:W-:Y:S02]  /*e380*/  VIADD R12, R5, 0xffffffff ;  /* 0xffffffff050c7836 */ /* 0x002fe40000000000 */
[----:B------:R-:W-:Y:S05]  /*e390*/  BRA.DIV UR4, `(.L_x_880) ;  /* 0x0000001604887947 */ /* 0x000fea000b800000 */
[----:B------:R4:W1:Y:S02]  /*e3a0*/  SHFL.IDX PT, R14, R2, R12, 0x1f ;  /* 0x00001f0c020e7589 */ /* 0x00086400000e0000 */
.L_x_879:
[----:B---3--:R-:W-:Y:S01]  /*e3b0*/  IABS R7, R17 ;  /* 0x0000001100077213 */ /* 0x008fe20000000000 */
[----:B-1----:R-:W-:Y:S02]  /*e3c0*/  IMAD R16, R14, R16, R6 ;  /* 0x000000100e107224 */ /* 0x002fe400078e0206 */
[----:B------:R-:W-:Y:S01]  /*e3d0*/  IMAD.IADD R19, R5, 0x1, R19 ;  /* 0x0000000105137824 */ /* 0x000fe200078e0213 */
[----:B------:R-:W1:Y:S08]  /*e3e0*/  I2F.RP R8, R7 ;  /* 0x0000000700087306 */ /* 0x000e700000209400 */
[----:B-1----:R-:W2:Y:S02]  /*e3f0*/  MUFU.RCP R8, R8 ;  /* 0x0000000800087308 */ /* 0x002ea40000001000 */
[----:B--2---:R-:W-:-:S06]  /*e400*/  VIADD R3, R8, 0xffffffe ;  /* 0x0ffffffe08037836 */ /* 0x004fcc0000000000 */
[----:B------:R-:W0:Y:S02]  /*e410*/  F2I.FTZ.U32.TRUNC.NTZ R3, R3 ;  /* 0x0000000300037305 */ /* 0x000e24000021f000 */
[----:B0---4-:R-:W-:-:S05]  /*e420*/  IADD3 R2, RZ, -R3, RZ ;  /* 0x80000003ff027210 */ /* 0x011fca0007ffe0ff */
[----:B------:R-:W-:Y:S02]  /*e430*/  IMAD R9, R2, R7, RZ ;  /* 0x0000000702097224 */ /* 0x000fe400078e02ff */
[----:B------:R-:W-:-:S04]  /*e440*/  IMAD.MOV.U32 R2, RZ, RZ, RZ ;  /* 0x000000ffff027224 */ /* 0x000fc800078e00ff */
[----:B------:R-:W-:-:S04]  /*e450*/  IMAD.HI.U32 R6, R3, R9, R2 ;  /* 0x0000000903067227 */ /* 0x000fc800078e0002 */
[----:B------:R-:W-:Y:S01]  /*e460*/  IMAD.IADD R2, R4, 0x1, -R16 ;  /* 0x0000000104027824 */ /* 0x000fe200078e0a10 */
[----:B------:R-:W-:-:S04]  /*e470*/  IABS R4, R17 ;  /* 0x0000001100047213 */ /* 0x000fc80000000000 */
[----:B------:R-:W-:Y:S01]  /*e480*/  IABS R3, R2 ;  /* 0x0000000200037213 */ /* 0x000fe20000000000 */
[----:B------:R-:W-:-:S04]  /*e490*/  IMAD.MOV R4, RZ, RZ, -R4 ;  /* 0x000000ffff047224 */ /* 0x000fc800078e0a04 */
        /* <DEDUP_REMOVED lines=16> */
.L_x_873:
[----:B------:R-:W-:Y:S01]  /*e5a0*/  UMOV UR4, URZ ;  /* 0x0000003f00047c82 */ /* 0x000fe20008000000 */
[----:B------:R-:W-:Y:S01]  /*e5b0*/  UMOV UR5, URZ ;  /* 0x0000003f00057c82 */ /* 0x000fe20008000000 */
[----:B------:R-:W-:Y:S01]  /*e5c0*/  ULDC UR6, c[0x0][0xd14] ;  /* 0x0003450000067ab9 */ /* 0x000fe20000000800 */
[----:B------:R-:W-:Y:S02]  /*e5d0*/  IMAD.MOV.U32 R16, RZ, RZ, R4 ;  /* 0x000000ffff107224 */ /* 0x000fe400078e0004 */
[----:B------:R-:W-:Y:S02]  /*e5e0*/  IMAD.U32 R17, RZ, RZ, UR4 ;  /* 0x00000004ff117e24 */ /* 0x000fe4000f8e00ff */
[----:B------:R-:W-:Y:S02]  /*e5f0*/  IMAD.U32 R18, RZ, RZ, UR5 ;  /* 0x00000005ff127e24 */ /* 0x000fe4000f8e00ff */
[----:B------:R-:W-:-:S07]  /*e600*/  IMAD.U32 R19, RZ, RZ, UR6 ;  /* 0x00000006ff137e24 */ /* 0x000fce000f8e00ff */
.L_x_881:
        /* <DEDUP_REMOVED lines=12> */
.L_x_818:
[----:B------:R-:W3:Y:S01]  /*e6d0*/  S2R R3, SR_CgaCtaId ;  /* 0x0000000000037919 */ /* 0x000ee20000008800 */
[----:B------:R-:W-:Y:S01]  /*e6e0*/  UIADD3 UR4, UR50, 0x1, URZ ;  /* 0x0000000132047890 */ /* 0x000fe2000fffe03f */
[----:B0-----:R-:W-:-:S03]  /*e6f0*/  MOV R0, 0x400 ;  /* 0x0000040000007802 */ /* 0x001fc60000000f00 */
[----:B------:R-:W-:-:S04]  /*e700*/  ULEA.HI UR5, UR4, UR4, URZ, 0x1 ;  /* 0x0000000404057291 */ /* 0x000fc8000f8f083f */
[----:B------:R-:W-:-:S04]  /*e710*/  ULOP3.LUT UR5, UR5, 0xfffffffe, URZ, 0xc0, !UPT ;  /* 0xfffffffe05057892 */ /* 0x000fc8000f8ec03f */
[----:B------:R-:W-:Y:S01]  /*e720*/  UIADD3 UR5, UR4, -UR5, URZ ;  /* 0x8000000504057290 */ /* 0x000fe2000fffe03f */
[----:B---3--:R-:W-:-:S05]  /*e730*/  LEA R0, R3, R0, 0x18 ;  /* 0x0000000003007211 */ /* 0x008fca00078ec0ff */
[----:B------:R-:W-:-:S05]  /*e740*/  IMAD.U32 R3, RZ, RZ, UR5 ;  /* 0x00000005ff037e24 */ /* 0x000fca000f8e00ff */
[----:B------:R-:W-:-:S04]  /*e750*/  SHF.L.U32 R3, R3, 0x1f, RZ ;  /* 0x0000001f03037819 */ /* 0x000fc800000006ff */
[----:B------:R-:W0:Y:S02]  /*e760*/  SYNCS.PHASECHK.TRANS64.TRYWAIT P0, [R0+URZ+0x32420], R3 ;  /* 0x03242003000075a7 */ /* 0x000e24000800017f */
[----:B0-----:R-:W-:Y:S05]  /*e770*/  @!P0 BRA `(.L_x_883) ;  /* 0x0000001000b48947 */ /* 0x001fea0003800000 */
.L_x_937:
[----:B------:R-:W-:-:S03]  /*e780*/  UMOV UR4, 0xffffffff ;  /* 0xffffffff00047882 */ /* 0x000fc60000000000 */
[----:B------:R-:W-:Y:S05]  /*e790*/  BRA.DIV UR4, `(.L_x_884) ;  /* 0x0000001204c07947 */ /* 0x000fea000b800000 */
[----:B--2---:R-:W2:Y:S02]  /*e7a0*/  S2R R2, SR_TID.X ;  /* 0x0000000000027919 */ /* 0x004ea40000002100 */
[----:B--2---:R-:W-:-:S04]  /*e7b0*/  SHF.R.U32.HI R2, RZ, 0x5, R2 ;  /* 0x00000005ff027819 */ /* 0x004fc80000011602 */
[----:B------:R-:W-:-:S05]  /*e7c0*/  LOP3.LUT R2, R2, 0x3, RZ, 0xc0, !PT ;  /* 0x0000000302027812 */ /* 0x000fca00078ec0ff */
[----:B------:R2:W3:Y:S02]  /*e7d0*/  SHFL.IDX PT, R14, R2, RZ, 0x1f ;  /* 0x00001fff020e7589 */ /* 0x0004e400000e0000 */
.L_x_940:
[----:B---3--:R-:W-:Y:S01]  /*e7e0*/  ISETP.NE.AND P0, PT, R14, RZ, PT ;  /* 0x000000ff0e00720c */ /* 0x008fe20003f05270 */
[----:B------:R-:W-:-:S12]  /*e7f0*/  BSSY B0, `(.L_x_885) ;  /* 0x0000029000007945 */ /* 0x000fd80003800000 */
[----:B------:R-:W-:Y:S05]  /*e800*/  @P0 BRA `(.L_x_886) ;  /* 0x00000000009c0947 */ /* 0x000fea0003800000 */
[----:B------:R-:W-:-:S03]  /*e810*/  UMOV UR4, 0xffffffff ;  /* 0xffffffff00047882 */ /* 0x000fc60000000000 */
[----:B------:R-:W-:Y:S05]  /*e820*/  BRA.DIV UR4, `(.L_x_887) ;  /* 0x0000001204d07947 */ /* 0x000fea000b800000 */
[----:B------:R-:W-:-:S13]  /*e830*/  ELECT P6, URZ, PT ;  /* 0x00000000003f782f */ /* 0x000fda00038c0000 */
.L_x_943:
[----:B------:R-:W-:Y:S05]  /*e840*/  @!P6 BRA `(.L_x_886) ;  /* 0x00000000008ce947 */ /* 0x000fea0003800000 */
[----:B--2---:R-:W2:Y:S02]  /*e850*/  LDL R2, [R1+0x2c] ;  /* 0x00002c0001027983 */ /* 0x004ea40000100800 */
[----:B--2---:R-:W-:-:S13]  /*e860*/  R2UR UR4, R2 ;  /* 0x00000000020472ca */ /* 0x004fda00000e0000 */
[----:B------:R-:W-:-:S06]  /*e870*/  ULOP3.LUT UR4, UR4, 0x2, URZ, 0xfc, !UPT ;  /* 0x0000000204047892 */ /* 0x000fcc000f8efc3f */
[----:B------:R-:W-:-:S05]  /*e880*/  IMAD.U32 R2, RZ, RZ, UR4 ;  /* 0x00000004ff027e24 */ /* 0x000fca000f8e00ff */
[----:B------:R-:W-:-:S13]  /*e890*/  ISETP.NE.AND P2, PT, R2, 0x3, PT ;  /* 0x000000030200780c */ /* 0x000fda0003f45270 */
[----:B------:R-:W-:Y:S05]  /*e8a0*/  @!P2 BRA `(.L_x_888) ;  /* 0x000000000004a947 */ /* 0x000fea0003800000 */
[----:B------:R-:W-:Y:S01]  /*e8b0*/  BPT.TRAP 0x1 ;  /* 0x000000040000795c */ /* 0x000fe20000300000 */
.L_x_888:
[----:B0-----:R-:W2:Y:S04]  /*e8c0*/  LDL R3, [R1] ;  /* 0x0000000001037983 */ /* 0x001ea80000100800 */
[----:B------:R-:W3:Y:S01]  /*e8d0*/  LDL.LU R7, [R1+0x4] ;  /* 0x0000040001077983 */ /* 0x000ee20000300800 */
[----:B------:R-:W-:-:S05]  /*e8e0*/  IADD3 R2, R0, 0x32440, RZ ;  /* 0x0003244000027810 */ /* 0x000fca0007ffe0ff */
        /* <DEDUP_REMOVED lines=11> */
.L_x_944:
[----:B------:R-:W2:Y:S02]  /*e9a0*/  SYNCS.PHASECHK.TRANS64.TRYWAIT P0, [R7+URZ], R2 ;  /* 0x00000002070075a7 */ /* 0x000ea4000800017f */
[----:B--2---:R-:W-:Y:S05]  /*e9b0*/  @!P0 BRA `(.L_x_890) ;  /* 0x0000001000a08947 */ /* 0x004fea0003800000 */
.L_x_945:
[----:B------:R-:W-:Y:S05]  /*e9c0*/  @!P2 BRA `(.L_x_891) ;  /* 0x000000000004a947 */ /* 0x000fea0003800000 */
[----:B------:R-:W-:Y:S01]  /*e9d0*/  BPT.TRAP 0x1 ;  /* 0x000000040000795c */ /* 0x000fe20000300000 */
.L_x_891:
[----:B------:R-:W3:Y:S01]  /*e9e0*/  LDL.LU R4, [R1] ;  /* 0x0000000001047983 */ /* 0x000ee20000300800 */
[----:B------:R-:W-:-:S04]  /*e9f0*/  VIADD R0, R0, 0x32460 ;  /* 0x0003246000007836 */ /* 0x000fc80000000000 */
[----:B---3--:R-:W-:-:S04]  /*ea00*/  IMAD R4, R4, 0x8, R0 ;  /* 0x0000000804047824 */ /* 0x008fc800078e0200 */
[----:B------:R-:W3:Y:S02]  /*ea10*/  SYNCS.PHASECHK.TRANS64.TRYWAIT P0, [R4+URZ], R5 ;  /* 0x00000005040075a7 */ /* 0x000ee4000800017f */
[----:B---3--:R-:W-:Y:S05]  /*ea20*/  @!P0 BRA `(.L_x_892) ;  /* 0x0000001000988947 */ /* 0x008fea0003800000 */
.L_x_946:
[----:B------:R-:W-:-:S07]  /*ea30*/  IMAD R3, R3, 0x8, R0 ;  /* 0x0000000803037824 */ /* 0x000fce00078e0200 */
.L_x_893:
[----:B----4-:R4:W0:Y:S02]  /*ea40*/  SYNCS.PHASECHK.TRANS64.TRYWAIT P0, [R3+URZ], R2 ;  /* 0x00000002030075a7 */ /* 0x010824000800017f */
[----:B0-----:R-:W-:Y:S05]  /*ea50*/  @!P0 NANOSLEEP.SYNCS 0x989680 ;  /* 0x009896800000895d */ /* 0x001fea0003900000 */
[----:B------:R-:W0:Y:S02]  /*ea60*/  @!P0 SYNCS.PHASECHK.TRANS64 P0, [R3+URZ], R2 ;  /* 0x00000002030085a7 */ /* 0x000e24000800007f */
[----:B0-----:R-:W-:Y:S05]  /*ea70*/  @!P0 BRA `(.L_x_893) ;  /* 0xfffffffc00f08947 */ /* 0x001fea000383ffff */
.L_x_886:
[----:B------:R-:W-:Y:S05]  /*ea80*/  BSYNC B0 ;  /* 0x0000000000007941 */ /* 0x000fea0003800000 */
.L_x_885:
[----:B------:R-:W-:Y:S05]  /*ea90*/  EXIT ;  /* 0x000000000000794d */ /* 0x000fea0003800000 */
.L_x_771:
[----:B0-----:R0:W1:Y:S02]  /*eaa0*/  SYNCS.PHASECHK.TRANS64.TRYWAIT P0, [R4+URZ+0x32400], R3 ;  /* 0x03240003040075a7 */ /* 0x001064000800017f */
[----:B-1----:R-:W-:Y:S05]  /*eab0*/  @!P0 NANOSLEEP.SYNCS 0x989680 ;  /* 0x009896800000895d */ /* 0x002fea0003900000 */
[----:B------:R-:W1:Y:S02]  /*eac0*/  @!P0 SYNCS.PHASECHK.TRANS64 P0, [R4+URZ+0x32400], R3 ;  /* 0x03240003040085a7 */ /* 0x000e64000800007f */
[----:B-1----:R-:W-:Y:S05]  /*ead0*/  @!P0 BRA `(.L_x_771) ;  /* 0xfffffffc00f08947 */ /* 0x002fea000383ffff */
[----:B------:R-:W-:Y:S05]  /*eae0*/  BRA `(.L_x_894) ;  /* 0xffffff2c00887947 */ /* 0x000fea000383ffff */
.L_x_775:
[----:B--2---:R2:W3:Y:S02]  /*eaf0*/  SYNCS.PHASECHK.TRANS64.TRYWAIT P1, [R0+URZ+0x32430], R5 ;  /* 0x03243005000075a7 */ /* 0x0044e4000802017f */
[----:B---3--:R-:W-:Y:S05]  /*eb00*/  @!P1 NANOSLEEP.SYNCS 0x989680 ;  /* 0x009896800000995d */ /* 0x008fea0003900000 */
[----:B------:R-:W3:Y:S02]  /*eb10*/  @!P1 SYNCS.PHASECHK.TRANS64 P1, [R0+URZ+0x32430], R5 ;  /* 0x03243005000095a7 */ /* 0x000ee4000802007f */
[----:B---3--:R-:W-:Y:S05]  /*eb20*/  @!P1 BRA `(.L_x_775) ;  /* 0xfffffffc00f09947 */ /* 0x008fea000383ffff */
[----:B------:R-:W-:Y:S05]  /*eb30*/  BRA `(.L_x_774) ;  /* 0xffffff2c00bc7947 */ /* 0x000fea000383ffff */
.L_x_776:
[----:B---3--:R3:W4:Y:S02]  /*eb40*/  SYNCS.PHASECHK.TRANS64.TRYWAIT P1, [R4+URZ+0x32410], R3 ;  /* 0x03241003040075a7 */ /* 0x008724000802017f */
[----:B----4-:R-:W-:Y:S05]  /*eb50*/  @!P1 NANOSLEEP.SYNCS 0x989680 ;  /* 0x009896800000995d */ /* 0x010fea0003900000 */
[----:B------:R-:W4:Y:S02]  /*eb60*/  @!P1 SYNCS.PHASECHK.TRANS64 P1, [R4+URZ+0x32410], R3 ;  /* 0x03241003040095a7 */ /* 0x000f24000802007f */
[----:B----4-:R-:W-:Y:S05]  /*eb70*/  @!P1 BRA `(.L_x_776) ;  /* 0xfffffffc00f09947 */ /* 0x010fea000383ffff */
[----:B------:R-:W-:Y:S05]  /*eb80*/  BRA `(.L_x_895) ;  /* 0xffffff3000847947 */ /* 0x000fea000383ffff */
.L_x_780:
[----:B------:R0:W0:Y:S02]  /*eb90*/  SYNCS.PHASECHK.TRANS64.TRYWAIT P1, [R0+URZ+0x32450], R5 ;  /* 0x03245005000075a7 */ /* 0x000024000802017f */
[----:B0-----:R-:W-:Y:S05]  /*eba0*/  @!P1 NANOSLEEP.SYNCS 0x989680 ;  /* 0x009896800000995d */ /* 0x001fea0003900000 */
[----:B------:R-:W0:Y:S02]  /*ebb0*/  @!P1 SYNCS.PHASECHK.TRANS64 P1, [R0+URZ+0x32450], R5 ;  /* 0x03245005000095a7 */ /* 0x000e24000802007f */
[----:B0-----:R-:W-:Y:S05]  /*ebc0*/  @!P1 BRA `(.L_x_780) ;  /* 0xfffffffc00f09947 */ /* 0x001fea000383ffff */
[----:B------:R-:W-:Y:S05]  /*ebd0*/  BRA `(.L_x_779) ;  /* 0xffffff3000907947 */ /* 0x000fea000383ffff */
.L_x_785:
[----:B-1----:R-:W-:-:S04]  /*ebe0*/  IMAD.U32 R153, RZ, RZ, UR5 ;  /* 0x00000005ff997e24 */ /* 0x002fc8000f8e00ff */
[----:B------:R1:W2:Y:S03]  /*ebf0*/  SYNCS.PHASECHK.TRANS64.TRYWAIT P3, [R153+URZ+0x32430], R208 ;  /* 0x032430d0990075a7 */ /* 0x0002a6000806017f */
[----:B--2---:R-:W-:Y:S05]  /*ec00*/  @!P3 NANOSLEEP.SYNCS 0x989680 ;  /* 0x009896800000b95d */ /* 0x004fea0003900000 */
[----:B------:R-:W2:Y:S02]  /*ec10*/  @!P3 SYNCS.PHASECHK.TRANS64 P3, [R153+URZ+0x32430], R208 ;  /* 0x032430d09900b5a7 */ /* 0x000ea4000806007f */
[----:B--2---:R-:W-:Y:S05]  /*ec20*/  @!P3 BRA `(.L_x_785) ;  /* 0xfffffffc00ecb947 */ /* 0x004fea000383ffff */
[----:B------:R-:W-:Y:S05]  /*ec30*/  BRA `(.L_x_784) ;  /* 0xffffff5800087947 */ /* 0x000fea000383ffff */
.L_x_789:
[----:B--2---:R-:W-:-:S04]  /*ec40*/  IMAD.U32 R209, RZ, RZ, UR5 ;  /* 0x00000005ffd17e24 */ /* 0x004fc8000f8e00ff */
[----:B------:R2:W3:Y:S03]  /*ec50*/  SYNCS.PHASECHK.TRANS64.TRYWAIT P3, [R209+URZ+0x32450], R208 ;  /* 0x032450d0d10075a7 */ /* 0x0004e6000806017f */
[----:B---3--:R-:W-:Y:S05]  /*ec60*/  @!P3 NANOSLEEP.SYNCS 0x989680 ;  /* 0x009896800000b95d */ /* 0x008fea0003900000 */
[----:B------:R-:W3:Y:S02]  /*ec70*/  @!P3 SYNCS.PHASECHK.TRANS64 P3, [R209+URZ+0x32450], R208 ;  /* 0x032450d0d100b5a7 */ /* 0x000ee4000806007f */
[----:B---3--:R-:W-:Y:S05]  /*ec80*/  @!P3 BRA `(.L_x_789) ;  /* 0xfffffffc00ecb947 */ /* 0x008fea000383ffff */
[----:B------:R-:W-:Y:S05]  /*ec90*/  BRA `(.L_x_788) ;  /* 0xffffff5800847947 */ /* 0x000fea000383ffff */
.L_x_827:
[----:B------:R-:W0:Y:S01]  /*eca0*/  S2R R5, SR_TID.X ;  /* 0x0000000000057919 */ /* 0x000e220000002100 */
[----:B------:R-:W-:Y:S01]  /*ecb0*/  BSSY B0, `(.L_x_896) ;  /* 0x000000a000007945 */ /* 0x000fe20003800000 */
[----:B------:R-:W-:Y:S02]  /*ecc0*/  IMAD.MOV.U32 R12, RZ, RZ, RZ ;  /* 0x000000ffff0c7224 */ /* 0x000fe400078e00ff */
[----:B------:R-:W-:Y:S02]  /*ecd0*/  IMAD.MOV.U32 R11, RZ, RZ, 0x1f ;  /* 0x0000001fff0b7424 */ /* 0x000fe400078e00ff */
[----:B------:R-:W-:Y:S01]  /*ece0*/  IMAD.MOV.U32 R15, RZ, RZ, -0x1 ;  /* 0xffffffffff0f7424 */ /* 0x000fe200078e00ff */
[----:B0-----:R-:W-:-:S04]  /*ecf0*/  SHF.R.U32.HI R5, RZ, 0x5, R5 ;  /* 0x00000005ff057819 */ /* 0x001fc80000011605 */
[----:B------:R-:W-:-:S05]  /*ed00*/  LOP3.LUT R5, R5, 0x3, RZ, 0xc0, !PT ;  /* 0x0000000305057812 */ /* 0x000fca00078ec0ff */
[----:B------:R-:W-:-:S07]  /*ed10*/  IMAD.MOV.U32 R13, RZ, RZ, R5 ;  /* 0x000000ffff0d7224 */ /* 0x000fce00078e0005 */
[----:B------:R-:W-:Y:S05]  /*ed20*/  WARPSYNC.COLLECTIVE R15, `(.L_x_897) ;  /* 0x000000000f087348 */ /* 0x000fea0003c00000 */
[----:B------:R0:W1:Y:S02]  /*ed30*/  SHFL.IDX P6, R14, R13, R12, R11 ;  /* 0x0000000c0d0e7389 */ /* 0x00006400000c000b */
[----:B01----:R-:W-:Y:S01]  /*ed40*/  ENDCOLLECTIVE ;  /* 0x000000000000791b */ /* 0x003fe20003800000 */
.L_x_897:
[----:B------:R-:W-:Y:S05]  /*ed50*/  BSYNC B0 ;  /* 0x0000000000007941 */ /* 0x000fea0003800000 */
.L_x_896:
[----:B------:R-:W-:Y:S05]  /*ed60*/  BRA `(.L_x_898) ;  /* 0xffffffc800a47947 */ /* 0x000fea000383ffff */
.L_x_828:
[----:B------:R-:W-:Y:S01]  /*ed70*/  BSSY B0, `(.L_x_899) ;  /* 0x0000006000007945 */ /* 0x000fe20003800000 */
[----:B------:R-:W-:-:S07]  /*ed80*/  IMAD.MOV.U32 R15, RZ, RZ, -0x1 ;  /* 0xffffffffff0f7424 */ /* 0x000fce00078e00ff */
[----:B------:R-:W-:Y:S05]  /*ed90*/  WARPSYNC.COLLECTIVE R15, `(.L_x_900) ;  /* 0x000000000f0c7348 */ /* 0x000fea0003c00000 */
[----:B------:R-:W-:Y:S02]  /*eda0*/  ELECT P6, UR62, PT ;  /* 0x00000000003e782f */ /* 0x000fe400038c0000 */
[----:B------:R-:W-:Y:S01]  /*edb0*/  MOV R14, UR62 ;  /* 0x0000003e000e7c02 */ /* 0x000fe20008000f00 */
[----:B------:R-:W-:Y:S10]  /*edc0*/  ENDCOLLECTIVE ;  /* 0x000000000000791b */ /* 0x000ff40003800000 */
.L_x_900:
[----:B------:R-:W-:Y:S05]  /*edd0*/  BSYNC B0 ;  /* 0x0000000000007941 */ /* 0x000fea0003800000 */
.L_x_899:
[----:B------:R-:W-:Y:S05]  /*ede0*/  BRA `(.L_x_901) ;  /* 0xffffffc8009c7947 */ /* 0x000fea000383ffff */
.L_x_831:
[----:B0-----:R0:W1:Y:S02]  /*edf0*/  SYNCS.PHASECHK.TRANS64.TRYWAIT P0, [R8+URZ+0x32440], R10 ;  /* 0x0324400a080075a7 */ /* 0x001064000800017f */
[----:B-1----:R-:W-:Y:S05]  /*ee00*/  @!P0 NANOSLEEP.SYNCS 0x989680 ;  /* 0x009896800000895d */ /* 0x002fea0003900000 */
[----:B------:R-:W1:Y:S02]  /*ee10*/  @!P0 SYNCS.PHASECHK.TRANS64 P0, [R8+URZ+0x32440], R10 ;  /* 0x0324400a080085a7 */ /* 0x000e64000800007f */
[----:B-1----:R-:W-:Y:S05]  /*ee20*/  @!P0 BRA `(.L_x_831) ;  /* 0xfffffffc00f08947 */ /* 0x002fea000383ffff */
[----:B------:R-:W-:Y:S05]  /*ee30*/  BRA `(.L_x_902) ;  /* 0xffffffcc000c7947 */ /* 0x000fea000383ffff */
.L_x_835:
        /* <DEDUP_REMOVED lines=8> */
.L_x_838:
[----:B0-----:R0:W1:Y:S02]  /*eec0*/  SYNCS.PHASECHK.TRANS64.TRYWAIT P0, [R8+URZ+0x32460], R6 ;  /* 0x03246006080075a7 */ /* 0x001064000800017f */
[----:B-1----:R-:W-:Y:S05]  /*eed0*/  @!P0 NANOSLEEP.SYNCS 0x989680 ;  /* 0x009896800000895d */ /* 0x002fea0003900000 */
[----:B------:R-:W1:Y:S02]  /*eee0*/  @!P0 SYNCS.PHASECHK.TRANS64 P0, [R8+URZ+0x32460], R6 ;  /* 0x03246006080085a7 */ /* 0x000e64000800007f */
[----:B-1----:R-:W-:Y:S05]  /*eef0*/  @!P0 BRA `(.L_x_838) ;  /* 0xfffffffc00f08947 */ /* 0x002fea000383ffff */
[----:B------:R-:W-:Y:S05]  /*ef00*/  BRA `(.L_x_904) ;  /* 0xffffffd000947947 */ /* 0x000fea000383ffff */
.L_x_847:
[----:B-1----:R1:W2:Y:S02]  /*ef10*/  SYNCS.PHASECHK.TRANS64.TRYWAIT P0, [R3+URZ+0x32440], R6 ;  /* 0x03244006030075a7 */ /* 0x0022a4000800017f */
[----:B--2---:R-:W-:Y:S05]  /*ef20*/  @!P0 NANOSLEEP.SYNCS 0x989680 ;  /* 0x009896800000895d */ /* 0x004fea0003900000 */
[----:B------:R-:W2:Y:S02]  /*ef30*/  @!P0 SYNCS.PHASECHK.TRANS64 P0, [R3+URZ+0x32440], R6 ;  /* 0x03244006030085a7 */ /* 0x000ea4000800007f */
[----:B--2---:R-:W-:Y:S05]  /*ef40*/  @!P0 BRA `(.L_x_847) ;  /* 0xfffffffc00f08947 */ /* 0x004fea000383ffff */
[----:B------:R-:W-:Y:S05]  /*ef50*/  BRA `(.L_x_905) ;  /* 0xffffffd8001c7947 */ /* 0x000fea000383ffff */
.L_x_849:
[----:B--2---:R2:W3:Y:S02]  /*ef60*/  SYNCS.PHASECHK.TRANS64.TRYWAIT P0, [R3+URZ+0x32460], R6 ;  /* 0x03246006030075a7 */ /* 0x0044e4000800017f */
[----:B---3--:R-:W-:Y:S05]  /*ef70*/  @!P0 NANOSLEEP.SYNCS 0x989680 ;  /* 0x009896800000895d */ /* 0x008fea0003900000 */
[----:B------:R-:W3:Y:S02]  /*ef80*/  @!P0 SYNCS.PHASECHK.TRANS64 P0, [R3+URZ+0x32460], R6 ;  /* 0x03246006030085a7 */ /* 0x000ee4000800007f */
[----:B---3--:R-:W-:Y:S05]  /*ef90*/  @!P0 BRA `(.L_x_849) ;  /* 0xfffffffc00f08947 */ /* 0x008fea000383ffff */
[----:B------:R-:W-:Y:S05]  /*efa0*/  BRA `(.L_x_906) ;  /* 0xffffffd8008c7947 */ /* 0x000fea000383ffff */
.L_x_854:
[----:B--2---:R2:W3:Y:S02]  /*efb0*/  SYNCS.PHASECHK.TRANS64.TRYWAIT P0, [R2+URZ+0x32440], R3 ;  /* 0x03244003020075a7 */ /* 0x0044e4000800017f */
[----:B---3--:R-:W-:Y:S05]  /*efc0*/  @!P0 NANOSLEEP.SYNCS 0x989680 ;  /* 0x009896800000895d */ /* 0x008fea0003900000 */
[----:B------:R-:W3:Y:S02]  /*efd0*/  @!P0 SYNCS.PHASECHK.TRANS64 P0, [R2+URZ+0x32440], R3 ;  /* 0x03244003020085a7 */ /* 0x000ee4000800007f */
[----:B---3--:R-:W-:Y:S05]  /*efe0*/  @!P0 BRA `(.L_x_854) ;  /* 0xfffffffc00f08947 */ /* 0x008fea000383ffff */
[----:B------:R-:W-:Y:S05]  /*eff0*/  BRA `(.L_x_907) ;  /* 0xffffffdc00d47947 */ /* 0x000fea000383ffff */
.L_x_856:
[----:B-1----:R1:W3:Y:S02]  /*f000*/  SYNCS.PHASECHK.TRANS64.TRYWAIT P1, [R2+URZ+0x32460], R3 ;  /* 0x03246003020075a7 */ /* 0x0022e4000802017f */
[----:B---3--:R-:W-:Y:S05]  /*f010*/  @!P1 NANOSLEEP.SYNCS 0x989680 ;  /* 0x009896800000995d */ /* 0x008fea0003900000 */
[----:B------:R-:W3:Y:S02]  /*f020*/  @!P1 SYNCS.PHASECHK.TRANS64 P1, [R2+URZ+0x32460], R3 ;  /* 0x03246003020095a7 */ /* 0x000ee4000802007f */
[----:B---3--:R-:W-:Y:S05]  /*f030*/  @!P1 BRA `(.L_x_856) ;  /* 0xfffffffc00f09947 */ /* 0x008fea000383ffff */
[----:B------:R-:W-:Y:S05]  /*f040*/  BRA `(.L_x_908) ;  /* 0xffffffe000407947 */ /* 0x000fea000383ffff */
.L_x_861:
[----:B---3--:R3:W4:Y:S02]  /*f050*/  SYNCS.PHASECHK.TRANS64.TRYWAIT P0, [R2+URZ+0x32440], R3 ;  /* 0x03244003020075a7 */ /* 0x008724000800017f */
[----:B----4-:R-:W-:Y:S05]  /*f060*/  @!P0 NANOSLEEP.SYNCS 0x989680 ;  /* 0x009896800000895d */ /* 0x010fea0003900000 */
[----:B------:R-:W4:Y:S02]  /*f070*/  @!P0 SYNCS.PHASECHK.TRANS64 P0, [R2+URZ+0x32440], R3 ;  /* 0x03244003020085a7 */ /* 0x000f24000800007f */
[----:B----4-:R-:W-:Y:S05]  /*f080*/  @!P0 BRA `(.L_x_861) ;  /* 0xfffffffc00f08947 */ /* 0x010fea000383ffff */
[----:B------:R-:W-:Y:S05]  /*f090*/  BRA `(.L_x_909) ;  /* 0xffffffe400647947 */ /* 0x000fea000383ffff */
.L_x_863:
[----:B-1----:R1:W2:Y:S02]  /*f0a0*/  SYNCS.PHASECHK.TRANS64.TRYWAIT P1, [R2+URZ+0x32460], R3 ;  /* 0x03246003020075a7 */ /* 0x0022a4000802017f */
[----:B--2---:R-:W-:Y:S05]  /*f0b0*/  @!P1 NANOSLEEP.SYNCS 0x989680 ;  /* 0x009896800000995d */ /* 0x004fea0003900000 */
[----:B------:R-:W2:Y:S02]  /*f0c0*/  @!P1 SYNCS.PHASECHK.TRANS64 P1, [R2+URZ+0x32460], R3 ;  /* 0x03246003020095a7 */ /* 0x000ea4000802007f */
[----:B--2---:R-:W-:Y:S05]  /*f0d0*/  @!P1 BRA `(.L_x_863) ;  /* 0xfffffffc00f09947 */ /* 0x004fea000383ffff */
[----:B------:R-:W-:Y:S05]  /*f0e0*/  BRA `(.L_x_910) ;  /* 0xffffffe400d47947 */ /* 0x000fea000383ffff */
.L_x_868:
[----:B------:R-:W-:Y:S01]  /*f0f0*/  BSSY B0, `(.L_x_911) ;  /* 0x0000008000007945 */ /* 0x000fe20003800000 */
[----:B------:R-:W-:Y:S01]  /*f100*/  IMAD.MOV.U32 R13, RZ, RZ, R16 ;  /* 0x000000ffff0d7224 */ /* 0x000fe200078e0010 */
[----:B0-----:R-:W-:Y:S01]  /*f110*/  MOV R15, 0xffffffff ;  /* 0xffffffff000f7802 */ /* 0x001fe20000000f00 */
[----:B-1----:R-:W-:Y:S02]  /*f120*/  IMAD.MOV.U32 R12, RZ, RZ, RZ ;  /* 0x000000ffff0c7224 */ /* 0x002fe400078e00ff */
[----:B------:R-:W-:-:S07]  /*f130*/  IMAD.MOV.U32 R11, RZ, RZ, 0x1f ;  /* 0x0000001fff0b7424 */ /* 0x000fce00078e00ff */
[----:B--2---:R-:W-:Y:S05]  /*f140*/  WARPSYNC.COLLECTIVE R15, `(.L_x_912) ;  /* 0x000000000f087348 */ /* 0x004fea0003c00000 */
[----:B------:R0:W1:Y:S02]  /*f150*/  SHFL.IDX P6, R14, R13, R12, R11 ;  /* 0x0000000c0d0e7389 */ /* 0x00006400000c000b */
[----:B012---:R-:W-:Y:S01]  /*f160*/  ENDCOLLECTIVE ;  /* 0x000000000000791b */ /* 0x007fe20003800000 */
.L_x_912:
[----:B------:R-:W-:Y:S05]  /*f170*/  BSYNC B0 ;  /* 0x0000000000007941 */ /* 0x000fea0003800000 */
.L_x_911:
        /* <DEDUP_REMOVED lines=8> */
.L_x_913:
[----:B------:R-:W-:Y:S01]  /*f200*/  IMAD.MOV.U32 R5, RZ, RZ, R14 ;  /* 0x000000ffff057224 */ /* 0x000fe200078e000e */
[----:B------:R-:W-:Y:S06]  /*f210*/  BRA `(.L_x_914) ;  /* 0xffffffe800c87947 */ /* 0x000fec000383ffff */
.L_x_871:
[----:B------:R-:W-:Y:S01]  /*f220*/  BSSY B0, `(.L_x_915) ;  /* 0x0000008000007945 */ /* 0x000fe20003800000 */
[----:B-----5:R-:W-:Y:S02]  /*f230*/  IMAD.MOV.U32 R13, RZ, RZ, R3 ;  /* 0x000000ffff0d7224 */ /* 0x020fe400078e0003 */
[----:B-1----:R-:W-:Y:S02]  /*f240*/  IMAD.MOV.U32 R12, RZ, RZ, 0x1 ;  /* 0x00000001ff0c7424 */ /* 0x002fe400078e00ff */
[----:B------:R-:W-:Y:S02]  /*f250*/  IMAD.MOV.U32 R11, RZ, RZ, RZ ;  /* 0x000000ffff0b7224 */ /* 0x000fe400078e00ff */
[----:B------:R-:W-:-:S07]  /*f260*/  IMAD.MOV.U32 R15, RZ, RZ, -0x1 ;  /* 0xffffffffff0f7424 */ /* 0x000fce00078e00ff */
[----:B0-234-:R-:W-:Y:S05]  /*f270*/  WARPSYNC.COLLECTIVE R15, `(.L_x_916) ;  /* 0x000000000f087348 */ /* 0x01dfea0003c00000 */
[----:B------:R1:W0:Y:S02]  /*f280*/  SHFL.UP P6, R14, R13, R12, R11 ;  /* 0x0400000c0d0e7389 */ /* 0x00022400000c000b */
[----:B01234-:R-:W-:Y:S01]  /*f290*/  ENDCOLLECTIVE ;  /* 0x000000000000791b */ /* 0x01ffe20003800000 */
.L_x_916:
[----:B------:R-:W-:Y:S05]  /*f2a0*/  BSYNC B0 ;  /* 0x0000000000007941 */ /* 0x000fea0003800000 */
.L_x_915:
        /* <DEDUP_REMOVED lines=10> */
.L_x_917:
        /* <DEDUP_REMOVED lines=8> */
.L_x_918:
        /* <DEDUP_REMOVED lines=8> */
.L_x_919:
        /* <DEDUP_REMOVED lines=8> */
.L_x_920:
        /* <DEDUP_REMOVED lines=8> */
.L_x_921:
[----:B------:R-:W-:Y:S05]  /*f550*/  BRA `(.L_x_922) ;  /* 0xffffffe8008c7947 */ /* 0x000fea000383ffff */
.L_x_876:
        /* <DEDUP_REMOVED lines=8> */
.L_x_924:
[----:B------:R-:W-:Y:S05]  /*f5e0*/  BSYNC B0 ;  /* 0x0000000000007941 */ /* 0x000fea0003800000 */
.L_x_923:
        /* <DEDUP_REMOVED lines=10> */
.L_x_925:
        /* <DEDUP_REMOVED lines=8> */
.L_x_926:
        /* <DEDUP_REMOVED lines=8> */
.L_x_927:
        /* <DEDUP_REMOVED lines=8> */
.L_x_928:
        /* <DEDUP_REMOVED lines=8> */
.L_x_929:
[----:B------:R-:W-:Y:S05]  /*f890*/  BRA `(.L_x_930) ;  /* 0xffffffe800707947 */ /* 0x000fea000383ffff */
.L_x_878:
[----:B------:R-:W-:Y:S01]  /*f8a0*/  BSSY B0, `(.L_x_931) ;  /* 0x0000006000007945 */ /* 0x000fe20003800000 */
[----:B------:R-:W-:Y:S02]  /*f8b0*/  PLOP3.LUT P6, PT, P6, PT, PT, 0x8, 0x0 ;  /* 0x000000000000781c */ /* 0x000fe400037ce170 */
[----:B------:R-:W-:-:S11]  /*f8c0*/  MOV R15, 0xffffffff ;  /* 0xffffffff000f7802 */ /* 0x000fd60000000f00 */
[----:B01----:R-:W-:Y:S05]  /*f8d0*/  WARPSYNC.COLLECTIVE R15, `(.L_x_932) ;  /* 0x000000000f087348 */ /* 0x003fea0003c00000 */
[----:B------:R-:W-:Y:S01]  /*f8e0*/  VOTE.ANY R14, PT, P6 ;  /* 0x00000000000e7806 */ /* 0x000fe200030e0100 */
[----:B01----:R-:W-:Y:S06]  /*f8f0*/  ENDCOLLECTIVE ;  /* 0x000000000000791b */ /* 0x003fec0003800000 */
.L_x_932:
[----:B------:R-:W-:Y:S05]  /*f900*/  BSYNC B0 ;  /* 0x0000000000007941 */ /* 0x000fea0003800000 */
.L_x_931:
[----:B------:R-:W-:Y:S02]  /*f910*/  IMAD.MOV.U32 R7, RZ, RZ, R14 ;  /* 0x000000ffff077224 */ /* 0x000fe400078e000e */
[----:B------:R-:W-:Y:S02]  /*f920*/  IMAD.MOV.U32 R13, RZ, RZ, R3 ;  /* 0x000000ffff0d7224 */ /* 0x000fe400078e0003 */
[----:B------:R-:W0:Y:S01]  /*f930*/  POPC R5, R7 ;  /* 0x0000000700057309 */ /* 0x000e220000000000 */
[----:B------:R-:W-:Y:S02]  /*f940*/  IMAD.MOV.U32 R11, RZ, RZ, 0x1f ;  /* 0x0000001fff0b7424 */ /* 0x000fe400078e00ff */
[----:B------:R-:W-:Y:S02]  /*f950*/  IMAD.MOV.U32 R15, RZ, RZ, -0x1 ;  /* 0xffffffffff0f7424 */ /* 0x000fe400078e00ff */
[----:B0-----:R-:W-:-:S07]  /*f960*/  IMAD.MOV.U32 R12, RZ, RZ, R5 ;  /* 0x000000ffff0c7224 */ /* 0x001fce00078e0005 */
[----:B------:R-:W-:Y:S05]  /*f970*/  WARPSYNC.COLLECTIVE R15, `(.L_x_933) ;  /* 0x000000000f087348 */ /* 0x000fea0003c00000 */
[----:B------:R0:W1:Y:S02]  /*f980*/  SHFL.IDX P6, R14, R13, R12, R11 ;  /* 0x0000000c0d0e7389 */ /* 0x00006400000c000b */
[----:B01----:R-:W-:Y:S01]  /*f990*/  ENDCOLLECTIVE ;  /* 0x000000000000791b */ /* 0x003fe20003800000 */
.L_x_933:
[----:B------:R-:W-:Y:S01]  /*f9a0*/  IMAD.MOV.U32 R17, RZ, RZ, R14 ;  /* 0x000000ffff117224 */ /* 0x000fe200078e000e */
[----:B------:R-:W-:Y:S06]  /*f9b0*/  BRA `(.L_x_934) ;  /* 0xffffffe800607947 */ /* 0x000fec000383ffff */
.L_x_880:
[----:B------:R-:W-:Y:S01]  /*f9c0*/  BSSY B0, `(.L_x_935) ;  /* 0x0000007000007945 */ /* 0x000fe20003800000 */
[----:B------:R-:W-:Y:S02]  /*f9d0*/  IMAD.MOV.U32 R13, RZ, RZ, R2 ;  /* 0x000000ffff0d7224 */ /* 0x000fe400078e0002 */
[----:B------:R-:W-:Y:S02]  /*f9e0*/  IMAD.MOV.U32 R11, RZ, RZ, 0x1f ;  /* 0x0000001fff0b7424 */ /* 0x000fe400078e00ff */
[----:B------:R-:W-:-:S07]  /*f9f0*/  IMAD.MOV.U32 R15, RZ, RZ, -0x1 ;  /* 0xffffffffff0f7424 */ /* 0x000fce00078e00ff */
[----:B0-23--:R-:W-:Y:S05]  /*fa00*/  WARPSYNC.COLLECTIVE R15, `(.L_x_936) ;  /* 0x000000000f087348 */ /* 0x00dfea0003c00000 */
[----:B------:R1:W4:Y:S02]  /*fa10*/  SHFL.IDX P6, R14, R13, R12, R11 ;  /* 0x0000000c0d0e7389 */ /* 0x00032400000c000b */
[----:B01234-:R-:W-:Y:S01]  /*fa20*/  ENDCOLLECTIVE ;  /* 0x000000000000791b */ /* 0x01ffe20003800000 */
.L_x_936:
[----:B------:R-:W-:Y:S05]  /*fa30*/  BSYNC B0 ;  /* 0x0000000000007941 */ /* 0x000fea0003800000 */
.L_x_935:
[----:B------:R-:W-:Y:S05]  /*fa40*/  BRA `(.L_x_879) ;  /* 0xffffffe800587947 */ /* 0x000fea000383ffff */
.L_x_883:
[----:B0-----:R0:W3:Y:S02]  /*fa50*/  SYNCS.PHASECHK.TRANS64.TRYWAIT P0, [R0+URZ+0x32420], R3 ;  /* 0x03242003000075a7 */ /* 0x0010e4000800017f */
[----:B---3--:R-:W-:Y:S05]  /*fa60*/  @!P0 NANOSLEEP.SYNCS 0x989680 ;  /* 0x009896800000895d */ /* 0x008fea0003900000 */
[----:B------:R-:W3:Y:S02]  /*fa70*/  @!P0 SYNCS.PHASECHK.TRANS64 P0, [R0+URZ+0x32420], R3 ;  /* 0x03242003000085a7 */ /* 0x000ee4000800007f */
[----:B---3--:R-:W-:Y:S05]  /*fa80*/  @!P0 BRA `(.L_x_883) ;  /* 0xfffffffc00f08947 */ /* 0x008fea000383ffff */
[----:B------:R-:W-:Y:S05]  /*fa90*/  BRA `(.L_x_937) ;  /* 0xffffffec00387947 */ /* 0x000fea000383ffff */
.L_x_884:
[----:B--2---:R-:W2:Y:S01]  /*faa0*/  S2R R2, SR_TID.X ;  /* 0x0000000000027919 */ /* 0x004ea20000002100 */
        /* <DEDUP_REMOVED lines=10> */
.L_x_939:
[----:B------:R-:W-:Y:S05]  /*fb50*/  BSYNC B0 ;  /* 0x0000000000007941 */ /* 0x000fea0003800000 */
.L_x_938:
[----:B------:R-:W-:Y:S05]  /*fb60*/  BRA `(.L_x_940) ;  /* 0xffffffec001c7947 */ /* 0x000fea000383ffff */
.L_x_887:
[----:B------:R-:W-:Y:S01]  /*fb70*/  BSSY B1, `(.L_x_941) ;  /* 0x0000006000017945 */ /* 0x000fe20003800000 */
[----:B------:R-:W-:-:S07]  /*fb80*/  IMAD.MOV.U32 R15, RZ, RZ, -0x1 ;  /* 0xffffffffff0f7424 */ /* 0x000fce00078e00ff */
[----:B012---:R-:W-:Y:S05]  /*fb90*/  WARPSYNC.COLLECTIVE R15, `(.L_x_942) ;  /* 0x000000000f0c7348 */ /* 0x007fea0003c00000 */
[----:B------:R-:W-:Y:S02]  /*fba0*/  ELECT P6, UR62, PT ;  /* 0x00000000003e782f */ /* 0x000fe400038c0000 */
[----:B------:R-:W-:Y:S01]  /*fbb0*/  MOV R14, UR62 ;  /* 0x0000003e000e7c02 */ /* 0x000fe20008000f00 */
[----:B012---:R-:W-:Y:S10]  /*fbc0*/  ENDCOLLECTIVE ;  /* 0x000000000000791b */ /* 0x007ff40003800000 */
.L_x_942:
[----:B------:R-:W-:Y:S05]  /*fbd0*/  BSYNC B1 ;  /* 0x0000000000017941 */ /* 0x000fea0003800000 */
.L_x_941:
[----:B------:R-:W-:Y:S05]  /*fbe0*/  BRA `(.L_x_943) ;  /* 0xffffffec00147947 */ /* 0x000fea000383ffff */
.L_x_889:
[----:B0-----:R0:W2:Y:S02]  /*fbf0*/  SYNCS.PHASECHK.TRANS64.TRYWAIT P0, [R6+URZ], R5 ;  /* 0x00000005060075a7 */ /* 0x0010a4000800017f */
[----:B--2---:R-:W-:Y:S05]  /*fc00*/  @!P0 NANOSLEEP.SYNCS 0x989680 ;  /* 0x009896800000895d */ /* 0x004fea0003900000 */
[----:B------:R-:W2:Y:S02]  /*fc10*/  @!P0 SYNCS.PHASECHK.TRANS64 P0, [R6+URZ], R5 ;  /* 0x00000005060085a7 */ /* 0x000ea4000800007f */
[----:B--2---:R-:W-:Y:S05]  /*fc20*/  @!P0 BRA `(.L_x_889) ;  /* 0xfffffffc00f08947 */ /* 0x004fea000383ffff */
[----:B------:R-:W-:Y:S05]  /*fc30*/  BRA `(.L_x_944) ;  /* 0xffffffec00587947 */ /* 0x000fea000383ffff */
.L_x_890:
[----:B--2---:R2:W3:Y:S02]  /*fc40*/  SYNCS.PHASECHK.TRANS64.TRYWAIT P0, [R7+URZ], R2 ;  /* 0x00000002070075a7 */ /* 0x0044e4000800017f */
[----:B---3--:R-:W-:Y:S05]  /*fc50*/  @!P0 NANOSLEEP.SYNCS 0x989680 ;  /* 0x009896800000895d */ /* 0x008fea0003900000 */
[----:B------:R-:W3:Y:S02]  /*fc60*/  @!P0 SYNCS.PHASECHK.TRANS64 P0, [R7+URZ], R2 ;  /* 0x00000002070085a7 */ /* 0x000ee4000800007f */
[----:B---3--:R-:W-:Y:S05]  /*fc70*/  @!P0 BRA `(.L_x_890) ;  /* 0xfffffffc00f08947 */ /* 0x008fea000383ffff */
[----:B------:R-:W-:Y:S05]  /*fc80*/  BRA `(.L_x_945) ;  /* 0xffffffec004c7947 */ /* 0x000fea000383ffff */
.L_x_892:
[----:B---3--:R3:W4:Y:S02]  /*fc90*/  SYNCS.PHASECHK.TRANS64.TRYWAIT P0, [R4+URZ], R5 ;  /* 0x00000005040075a7 */ /* 0x008724000800017f */
[----:B----4-:R-:W-:Y:S05]  /*fca0*/  @!P0 NANOSLEEP.SYNCS 0x989680 ;  /* 0x009896800000895d */ /* 0x010fea0003900000 */
[----:B------:R-:W4:Y:S02]  /*fcb0*/  @!P0 SYNCS.PHASECHK.TRANS64 P0, [R4+URZ], R5 ;  /* 0x00000005040085a7 */ /* 0x000f24000800007f */
[----:B----4-:R-:W-:Y:S05]  /*fcc0*/  @!P0 BRA `(.L_x_892) ;  /* 0xfffffffc00f08947 */ /* 0x010fea000383ffff */
[----:B------:R-:W-:Y:S05]  /*fcd0*/  BRA `(.L_x_946) ;  /* 0xffffffec00547947 */ /* 0x000fea000383ffff */
.L_x_947:
        /* <DEDUP_REMOVED lines=10> */
.L_x_4718:


//--------------------- .text._ZN7cutlass13device_kernelIN5flash11enable_sm90INS1_16FlashAttnFwdSm90INS1_25CollectiveMainloopFwdSm90ILi2EN4cute5tupleIJNS5_1CILi1EEES8_S8_EEENS6_IJNS7_ILi128EEENS7_ILi96EEENS7_ILi64EEEEEELi256ENS_6half_tEfNS_4arch4Sm90ELb0ELb0ELb1ELb1ELb0ELb1ELb1ELb1ELb0ELb0ELb0ELb0EEENS1_21CollectiveEpilogueFwdINS6_IJSA_NS7_ILi256EEESB_EEES9_SE_SG_Li256ELb1ELb0ELb0ELb0EEENS1_36VarlenDynamicPersistentTileSchedulerILi128ELi96ELi256ELi32ELb0ELb0ELb1ELb0ELb1ELb1EEEEEEEEEvNT_6ParamsE --------------------------
	.section	.text._ZN7cutlass13device_kernelIN5flash11enable_sm90INS1_16FlashAttnFwdSm90INS1_25CollectiveMainloopFwdSm90ILi2EN4cute5tupleIJNS5_1CILi1EEES8_S8_EEENS6_IJNS7_ILi128EEENS7_ILi96EEENS7_ILi64EEEEEELi256ENS_6half_tEfNS_4arch4Sm90ELb0ELb0ELb1ELb1ELb0ELb1ELb1ELb1ELb0ELb0ELb0ELb0EEENS1_21CollectiveEpilogueFwdINS6_IJSA_NS7_ILi256EEESB_EEES9_SE_SG_Li256ELb1ELb0ELb0ELb0EEENS1_36VarlenDynamicPersistentTileSchedulerILi128ELi96ELi256ELi32ELb0ELb0ELb1ELb0ELb1ELb1EEEEEEEEEvNT_6ParamsE,"ax",@progbits
	.align	128
.text._ZN7cutlass13device_kernelIN5flash11enable_sm90INS1_16FlashAttnFwdSm90INS1_25CollectiveMainloopFwdSm90ILi2EN4cute5tupleIJNS5_1CILi1EEES8_S8_EEENS6_IJNS7_ILi128EEENS7_ILi96EEENS7_ILi64EEEEEELi256ENS_6half_tEfNS_4arch4Sm90ELb0ELb0ELb1ELb1ELb0ELb1ELb1ELb1ELb0ELb0ELb0ELb0EEENS1_21CollectiveEpilogueFwdINS6_IJSA_NS7_ILi256EEESB_EEES9_SE_SG_Li256ELb1ELb0ELb0ELb0EEENS1_36VarlenDynamicPersistentTileSchedulerILi128ELi96ELi256ELi32ELb0ELb0ELb1ELb0ELb1ELb1EEEEEEEEEvNT_6ParamsE:
        .type           _ZN7cutlass13device_kernelIN5flash11enable_sm90INS1_16FlashAttnFwdSm90INS1_25CollectiveMainloopFwdSm90ILi2EN4cute5tupleIJNS5_1CILi1EEES8_S8_EEENS6_IJNS7_ILi128EEENS7_ILi96EEENS7_ILi64EEEEEELi256ENS_6half_tEfNS_4arch4Sm90ELb0ELb0ELb1ELb1ELb0ELb1ELb1ELb1ELb0ELb0ELb0ELb0EEENS1_21CollectiveEpilogueFwdINS6_IJSA_NS7_ILi256EEESB_EEES9_SE_SG_Li256ELb1ELb0ELb0ELb0EEENS1_36VarlenDynamicPersistentTileSchedulerILi128ELi96ELi256ELi32ELb0ELb0ELb1ELb0ELb1ELb1EEEEEEEEEvNT_6ParamsE,@function
        .size           _ZN7cutlass13device_kernelIN5flash11enable_sm90INS1_16FlashAttnFwdSm90INS1_25CollectiveMainloopFwdSm90ILi2EN4cute5tupleIJNS5_1CILi1EEES8_S8_EEENS6_IJNS7_ILi128EEENS7_ILi96EEENS7_ILi64EEEEEELi256ENS_6half_tEfNS_4arch4Sm90ELb0ELb0ELb1ELb1ELb0ELb1ELb1ELb1ELb0ELb0ELb0ELb0EEENS1_21CollectiveEpilogueFwdINS6_IJSA_NS7_ILi256EEESB_EEES9_SE_SG_Li256ELb1ELb0ELb0ELb0EEENS1_36VarlenDynamicPersistentTileSchedulerILi128ELi96ELi256ELi32ELb0ELb0ELb1ELb0ELb1ELb1EEEEEEEEEvNT_6ParamsE,(.L_x_4719 - _ZN7cutlass13device_kernelIN5flash11enable_sm90INS1_16FlashAttnFwdSm90INS1_25CollectiveMainloopFwdSm90ILi2EN4cute5tupleIJNS5_1CILi1EEES8_S8_EEENS6_IJNS7_ILi128EEENS7_ILi96EEENS7_ILi64EEEEEELi256ENS_6half_tEfNS_4arch4Sm90ELb0ELb0ELb1ELb1ELb0ELb1ELb1ELb1ELb0ELb0ELb0ELb0EEENS1_21CollectiveEpilogueFwdINS6_IJSA_NS7_ILi256EEESB_EEES9_SE_SG_Li256ELb1ELb0ELb0ELb0EEENS1_36VarlenDynamicPersistentTileSchedulerILi128ELi96ELi256ELi32ELb0ELb0ELb1ELb0ELb1ELb1EEEEEEEEEvNT_6ParamsE)
        .other          _ZN7cutlass13device_kernelIN5flash11enable_sm90INS1_16FlashAttnFwdSm90INS1_25CollectiveMainloopFwdSm90ILi2EN4cute5tupleIJNS5_1CILi1EEES8_S8_EEENS6_IJNS7_ILi128EEENS7_ILi96EEENS7_ILi64EEEEEELi256ENS_6half_tEfNS_4arch4Sm90ELb0ELb0ELb1ELb1ELb0ELb1ELb1ELb1ELb0ELb0ELb0ELb0EEENS1_21CollectiveEpilogueFwdINS6_IJSA_NS7_ILi256EEESB_EEES9_SE_SG_Li256ELb1ELb0ELb0ELb0EEENS1_36VarlenDynamicPersistentTileSchedulerILi128ELi96ELi256ELi32ELb0ELb0ELb1ELb0ELb1ELb1EEEEEEEEEvNT_6ParamsE,@"STO_CUDA_ENTRY STV_DEFAULT"
_ZN7cutlass13device_kernelIN5flash11enable_sm90INS1_16FlashAttnFwdSm90INS1_25CollectiveMainloopFwdSm90ILi2EN4cute5tupleIJNS5_1CILi1EEES8_S8_EEENS6_IJNS7_ILi128EEENS7_ILi96EEENS7_ILi64EEEEEELi256ENS_6half_tEfNS_4arch4Sm90ELb0ELb0ELb1ELb1ELb0ELb1ELb1ELb1ELb0ELb0ELb0ELb0EEENS1_21CollectiveEpilogueFwdINS6_IJSA_NS7_ILi256EEESB_EEES9_SE_SG_Li256ELb1ELb0ELb0ELb0EEENS1_36VarlenDynamicPersistentTileSchedulerILi128ELi96ELi256ELi32ELb0ELb0ELb1ELb0ELb1ELb1EEEEEEEEEvNT_6ParamsE:
        /* <DEDUP_REMOVED lines=17> */
[----:B------:R-:W-:Y:S02]  /*0110*/  UIADD3 UR4, UP5, UR4, 0x670, URZ ;  /* 0x0000067004047890 */ /* 0x000fe4000ffbe03f */
[----:B------:R-:W-:Y:S02]  /*0120*/  UIADD3.X UR9, URZ, UR5, URZ, UP1, !UPT ;  /* 0x000000053f097290 */ /* 0x000fe40008ffe43f */
[----:B------:R-:W-:Y:S02]  /*0130*/  UIADD3.X UR11, URZ, UR5, URZ, UP2, !UPT ;  /* 0x000000053f0b7290 */ /* 0x000fe400097fe43f */
[----:B------:R-:W-:Y:S01]  /*0140*/  UIADD3.X UR13, URZ, UR5, URZ, UP3, !UPT ;  /* 0x000000053f0d7290 */ /* 0x000fe20009ffe43f */
[----:B------:R0:W-:Y:S01]  /*0150*/  UTMACCTL.PF [UR6] ;  /* 0x00000000060079b9 */ /* 0x0001e20008040000 */
[----:B------:R-:W-:-:S03]  /*0160*/  UIADD3.X UR15, URZ, UR5, URZ, UP4, !UPT ;  /* 0x000000053f0f7290 */ /* 0x000fc6000a7fe43f */
[----:B------:R0:W-:Y:S01]  /*0170*/  UTMACCTL.PF [UR8] ;  /* 0x00000000080079b9 */ /* 0x0001e20008040000 */
[----:B------:R-:W-:Y:S01]  /*0180*/  UIADD3.X UR5, URZ, UR5, URZ, UP5, !UPT ;  /* 0x000000053f057290 */ /* 0x000fe2000affe43f */
[----:B------:R0:W-:Y:S02]  /*0190*/  UTMACCTL.PF [UR10] ;  /* 0x000000000a0079b9 */ /* 0x0001e40008040000 */
[----:B------:R0:W-:Y:S02]  /*01a0*/  UTMACCTL.PF [UR12] ;  /* 0x000000000c0079b9 */ /* 0x0001e40008040000 */
[----:B------:R0:W-:Y:S04]  /*01b0*/  UTMACCTL.PF [UR14] ;  /* 0x000000000e0079b9 */ /* 0x0001e80008040000 */
[----:B------:R0:W-:Y:S02]  /*01c0*/  UTMACCTL.PF [UR4] ;  /* 0x00000000040079b9 */ /* 0x0001e40008040000 */
[----:B0-----:R-:W-:Y:S01]  /*01d0*/  NOP ;  /* 0x0000000000007918 */ /* 0x001fe20000000000 */
.L_x_949:
[----:B------:R-:W-:Y:S05]  /*01e0*/  BSYNC B0 ;  /* 0x0000000000007941 */ /* 0x000fea0003800000 */
.L_x_948:
        /* <DEDUP_REMOVED lines=43> */
.L_x_950:
        /* <DEDUP_REMOVED lines=22> */
.L_x_951:
        /* <DEDUP_REMOVED lines=18> */
.L_x_952:
        /* <DEDUP_REMOVED lines=22> */
.L_x_953:
        /* <DEDUP_REMOVED lines=22> */
.L_x_954:
[----:B0-----:R-:W-:Y:S01]  /*09e0*/  UMOV UR4, 0x1 ;  /* 0x0000000100047882 */ /* 0x001fe20000000000 */
[----:B------:R-:W-:Y:S01]  /*09f0*/  PLOP3.LUT P0, PT, PT, PT, UP0, 0x80, 0x0 ;  /* 0x000000000000781c */ /* 0x000fe20003f0f008 */
[----:B------:R-:W-:Y:S01]  /*0a00*/  USEL UR4, UR4, 0x2, !UP0 ;  /* 0x0000000204047887 */ /* 0x000fe2000c000000 */
[----:B------:R-:W-:Y:S01]  /*0a10*/  NOP ;  /* 0x0000000000007918 */ /* 0x000fe20000000000 */
[----:B------:R-:W-:Y:S01]  /*0a20*/  ULDC.64 UR60, c[0x0][0x208] ;  /* 0x00008200003c7ab9 */ /* 0x000fe20000000a00 */
[----:B------:R-:W-:Y:S03]  /*0a30*/  BSSY B7, `(.L_x_955) ;  /* 0x000161e000077945 */ /* 0x000fe60003800000 */
[----:B------:R-:W-:-:S05]  /*0a40*/  IMAD.U32 R2, RZ, RZ, UR4 ;  /* 0x00000004ff027e24 */ /* 0x000fca000f8e00ff */
[----:B------:R0:W-:Y:S01]  /*0a50*/  STL [R1+0x98], R2 ;  /* 0x0000980201007387 */ /* 0x0001e20000100800 */
[----:B-123--:R-:W-:Y:S06]  /*0a60*/  BAR.SYNC.DEFER_BLOCKING 0x0 ;  /* 0x0000000000007b1d */ /* 0x00efec0000010000 */
[----:B------:R-:W-:Y:S05]  /*0a70*/  @!P0 BRA `(.L_x_956) ;  /* 0x0000010800748947 */ /* 0x000fea0003800000 */
.L_x_957:
        /* <DEDUP_REMOVED lines=8> */
[----:B--2---:R-:W-:-:S06]  /*0b00*/  ULEA UR4, UR5, UR4, 0x18 ;  /* 0x0000000405047291 */ /* 0x004fcc000f8ec03f */
[----:B------:R-:W-:Y:S01]  /*0b10*/  IMAD.U32 R18, RZ, RZ, UR4 ;  /* 0x00000004ff127e24 */ /* 0x000fe2000f8e00ff */
[----:B-1----:R-:W-:Y:S01]  /*0b20*/  SHF.R.U32.HI R0, RZ, 0x7, R0 ;  /* 0x00000007ff007819 */ /* 0x002fe20000011600 */
[----:B------:R-:W-:-:S03]  /*0b30*/  ULDC UR4, c[0x0][0xd14] ;  /* 0x0003450000047ab9 */ /* 0x000fc60000000800 */
[----:B------:R-:W-:-:S13]  /*0b40*/  ISETP.NE.AND P0, PT, R0, 0x1, PT ;  /* 0x000000010000780c */ /* 0x000fda0003f05270 */
[----:B------:R-:W-:Y:S08]  /*0b50*/  @!P0 BAR.ARV 0x9, 0x100 ;  /* 0x0244000000008b1d */ /* 0x000ff00000002000 */
[----:B------:R-:W-:Y:S06]  /*0b60*/  BAR.SYNC.DEFER_BLOCKING 0x5, 0x120 ;  /* 0x0144800000007b1d */ /* 0x000fec0000010000 */
[----:B------:R-:W1:Y:S02]  /*0b70*/  LDS.128 R32, [R18+0x324d0] ;  /* 0x0324d00012207984 */ /* 0x000e640000000c00 */
[----:B------:R-:W-:Y:S06]  /*0b80*/  BAR.ARV 0x4, 0x120 ;  /* 0x0104800000007b1d */ /* 0x000fec0000002000 */
[----:B-1----:R-:W-:-:S13]  /*0b90*/  ISETP.GE.AND P0, PT, R35, UR4, PT ;  /* 0x0000000423007c0c */ /* 0x002fda000bf06270 */
[----:B------:R-:W-:Y:S05]  /*0ba0*/  @P0 BRA `(.L_x_958) ;  /* 0x0000016000180947 */ /* 0x000fea0003800000 */
[----:B------:R-:W2:Y:S01]  /*0bb0*/  LDL R3, [R1+0x98] ;  /* 0x0000980001037983 */ /* 0x000ea20000100800 */
[----:B------:R-:W-:Y:S01]  /*0bc0*/  CS2R R22, SRZ ;  /* 0x0000000000167805 */ /* 0x000fe2000001ff00 */
[----:B------:R-:W-:Y:S01]  /*0bd0*/  IMAD.MOV.U32 R200, RZ, RZ, RZ ;  /* 0x000000ffffc87224 */ /* 0x000fe200078e00ff */
[----:B0-----:R-:W0:Y:S01]  /*0be0*/  S2R R2, SR_TID.X ;  /* 0x0000000000027919 */ /* 0x001e220000002100 */
[----:B------:R-:W-:Y:S02]  /*0bf0*/  IMAD.MOV.U32 R235, RZ, RZ, RZ ;  /* 0x000000ffffeb7224 */ /* 0x000fe400078e00ff */
[----:B0-----:R-:W-:-:S05]  /*0c00*/  VIADD R11, R2, 0xffffff80 ;  /* 0xffffff80020b7836 */ /* 0x001fca0000000000 */
[----:B------:R-:W-:-:S04]  /*0c10*/  SHF.R.S32.HI R0, RZ, 0x1f, R11 ;  /* 0x0000001fff007819 */ /* 0x000fc8000001140b */
[CC--:B------:R-:W-:Y:S02]  /*0c20*/  LEA.HI R2, R0.reuse, R11.reuse, RZ, 0x7 ;  /* 0x0000000b00027211 */ /* 0x0c0fe400078f38ff */
[----:B------:R-:W-:Y:S02]  /*0c30*/  LEA.HI R228, R0, R11, RZ, 0x5 ;  /* 0x0000000b00e47211 */ /* 0x000fe400078f28ff */
[----:B------:R-:W-:Y:S02]  /*0c40*/  SHF.R.S32.HI R12, RZ, 0x7, R2 ;  /* 0x00000007ff0c7819 */ /* 0x000fe40000011402 */
[----:B------:R-:W-:Y:S02]  /*0c50*/  SHF.R.S32.HI R228, RZ, 0x5, R228 ;  /* 0x00000005ffe47819 */ /* 0x000fe400000114e4 */
[----:B--2---:R-:W-:Y:S02]  /*0c60*/  R2UR UR4, R3 ;  /* 0x00000000030472ca */ /* 0x004fe400000e0000 */
[----:B------:R-:W-:-:S02]  /*0c70*/  LOP3.LUT R3, R2, 0xffffff80, RZ, 0xc0, !PT ;  /* 0xffffff8002037812 */ /* 0x000fc400078ec0ff */
[----:B------:R-:W-:Y:S02]  /*0c80*/  LEA.HI R2, R2, R12, RZ, 0x1 ;  /* 0x0000000c02027211 */ /* 0x000fe400078f08ff */
[----:B------:R-:W-:Y:S02]  /*0c90*/  IADD3 R10, R11, -R3, RZ ;  /* 0x800000030b0a7210 */ /* 0x000fe40007ffe0ff */
[----:B------:R-:W-:Y:S02]  /*0ca0*/  LOP3.LUT R2, R2, 0x3fffffe, RZ, 0xc0, !PT ;  /* 0x03fffffe02027812 */ /* 0x000fe400078ec0ff */
[----:B------:R-:W-:-:S03]  /*0cb0*/  SHF.R.S32.HI R5, RZ, 0x1f, R10 ;  /* 0x0000001fff057819 */ /* 0x000fc6000001140a */
[----:B------:R-:W-:Y:S01]  /*0cc0*/  ULOP3.LUT UR4, UR4, 0x1, URZ, 0xfc, !UPT ;  /* 0x0000000104047892 */ /* 0x000fe2000f8efc3f */
[CC--:B------:R-:W-:Y:S01]  /*0cd0*/  LEA.HI R7, R5.reuse, R10.reuse, RZ, 0x2 ;  /* 0x0000000a05077211 */ /* 0x0c0fe200078f10ff */
[----:B------:R-:W-:Y:S01]  /*0ce0*/  IMAD.IADD R2, R12, 0x1, -R2 ;  /* 0x000000010c027824 */ /* 0x000fe200078e0a02 */
[----:B------:R-:W-:Y:S02]  /*0cf0*/  LEA.HI R8, R5, R10, RZ, 0x5 ;  /* 0x0000000a05087211 */ /* 0x000fe400078f28ff */
[--C-:B------:R-:W-:Y:S02]  /*0d00*/  SHF.R.S32.HI R4, RZ, 0x2, R7.reuse ;  /* 0x00000002ff047819 */ /* 0x100fe40000011407 */
[----:B------:R-:W-:Y:S02]  /*0d10*/  SHF.R.S32.HI R3, RZ, 0x1f, R7 ;  /* 0x0000001fff037819 */ /* 0x000fe40000011407 */
[----:B------:R-:W-:Y:S02]  /*0d20*/  SHF.R.S32.HI R8, RZ, 0x5, R8 ;  /* 0x00000005ff087819 */ /* 0x000fe40000011408 */
[----:B------:R-:W-:-:S02]  /*0d30*/  LEA.HI R6, R3, R4, RZ, 0x3 ;  /* 0x0000000403067211 */ /* 0x000fc400078f18ff */
[----:B------:R-:W-:Y:S02]  /*0d40*/  LEA.HI R3, R0, R11, RZ, 0x4 ;  /* 0x0000000b00037211 */ /* 0x000fe400078f20ff */
[----:B------:R-:W-:Y:S02]  /*0d50*/  LOP3.LUT R9, R6, 0xfffffff8, RZ, 0xc0, !PT ;  /* 0xfffffff806097812 */ /* 0x000fe400078ec0ff */
[----:B------:R-:W-:Y:S02]  /*0d60*/  SHF.R.S32.HI R6, RZ, 0x4, R3 ;  /* 0x00000004ff067819 */ /* 0x000fe40000011403 */
[----:B------:R-:W-:Y:S01]  /*0d70*/  LOP3.LUT R7, R7, 0x7ffffffc, RZ, 0xc0, !PT ;  /* 0x7ffffffc07077812 */ /* 0x000fe200078ec0ff */
[----:B------:R-:W-:Y:S01]  /*0d80*/  IMAD.IADD R9, R4, 0x1, -R9 ;  /* 0x0000000104097824 */ /* 0x000fe200078e0a09 */
[C---:B------:R-:W-:Y:S02]  /*0d90*/  LOP3.LUT R4, R3.reuse, 0x3fffff0, RZ, 0xc0, !PT ;  /* 0x03fffff003047812 */ /* 0x040fe400078ec0ff */
[----:B------:R-:W-:-:S02]  /*0da0*/  LEA.HI R3, R3, R6, RZ, 0x1 ;  /* 0x0000000603037211 */ /* 0x000fc400078f08ff */
[----:B------:R-:W-:Y:S02]  /*0db0*/  LEA R9, R8, R9, 0x4 ;  /* 0x0000000908097211 */ /* 0x000fe400078e20ff */
[----:B------:R-:W-:Y:S01]  /*0dc0*/  LOP3.LUT R5, R3, 0x1ffffffe, RZ, 0xc0, !PT ;  /* 0x1ffffffe03057812 */ /* 0x000fe200078ec0ff */
[----:B------:R-:W-:Y:S02]  /*0dd0*/  IMAD.IADD R3, R11, 0x1, -R4 ;  /* 0x000000010b037824 */ /* 0x000fe400078e0a04 */
[----:B------:R-:W-:Y:S02]  /*0de0*/  IMAD R2, R2, 0x40, R9 ;  /* 0x0000004002027824 */ /* 0x000fe400078e0209 */
[----:B------:R-:W-:Y:S01]  /*0df0*/  IMAD R4, R228, 0x10, R3 ;  /* 0x00000010e4047824 */ /* 0x000fe200078e0203 */
[-C--:B------:R-:W-:Y:S01]  /*0e00*/  LEA.HI R3, R0, R11.reuse, RZ, 0x2 ;  /* 0x0000000b00037211 */ /* 0x080fe200078f10ff */
[----:B------:R-:W-:Y:S01]  /*0e10*/  IMAD.IADD R5, R6, 0x1, -R5 ;  /* 0x0000000106057824 */ /* 0x000fe200078e0a05 */
[----:B------:R0:W-:Y:S01]  /*0e20*/  STL [R1+0x90], R2 ;  /* 0x0000900201007387 */ /* 0x0001e20000100800 */
[----:B------:R-:W-:-:S02]  /*0e30*/  LEA.HI R0, R0, R11, RZ, 0x3 ;  /* 0x0000000b00007211 */ /* 0x000fc400078f18ff */
[----:B------:R-:W-:Y:S01]  /*0e40*/  SHF.R.S32.HI R19, RZ, 0x2, R3 ;  /* 0x00000002ff137819 */ /* 0x000fe20000011403 */
[----:B------:R-:W-:Y:S01]  /*0e50*/  IMAD R5, R4, 0x8, R5 ;  /* 0x0000000804057824 */ /* 0x000fe200078e0205 */
[----:B------:R-:W-:Y:S02]  /*0e60*/  MOV R4, UR4 ;  /* 0x0000000400047c02 */ /* 0x000fe40008000f00 */
[----:B------:R-:W-:Y:S01]  /*0e70*/  SHF.R.S32.HI R6, RZ, 0x1f, R3 ;  /* 0x0000001fff067819 */ /* 0x000fe20000011403 */
[----:B------:R-:W-:Y:S01]  /*0e80*/  VIADD R234, R19, 0x40 ;  /* 0x0000004013ea7836 */ /* 0x000fe20000000000 */
[----:B------:R-:W-:Y:S01]  /*0e90*/  SHF.R.S32.HI R226, RZ, 0x3, R0 ;  /* 0x00000003ffe27819 */ /* 0x000fe20000011400 */
[----:B------:R1:W-:Y:S01]  /*0ea0*/  STL [R1+0x7c], R4 ;  /* 0x00007c0401007387 */ /* 0x0003e20000100800 */
[----:B------:R-:W-:Y:S01]  /*0eb0*/  LOP3.LUT R0, R0, 0x1ffffff8, RZ, 0xc0, !PT ;  /* 0x1ffffff800007812 */ /* 0x000fe200078ec0ff */
[----:B------:R-:W-:Y:S01]  /*0ec0*/  IMAD.SHL.U32 R224, R234, 0x40, RZ ;  /* 0x00000040eae07824 */ /* 0x000fe200078e00ff */
[----:B------:R-:W-:Y:S01]  /*0ed0*/  LEA.HI R6, R6, R19, RZ, 0x3 ;  /* 0x0000001306067211 */ /* 0x000fe200078f18ff */
[----:B0-----:R-:W-:Y:S01]  /*0ee0*/  IMAD.MOV.U32 R2, RZ, RZ, RZ ;  /* 0x000000ffff027224 */ /* 0x001fe200078e00ff */
[----:B------:R-:W-:Y:S01]  /*0ef0*/  SHF.R.S32.HI R237, RZ, 0x1f, R19 ;  /* 0x0000001fffed7819 */ /* 0x000fe20000011413 */
[----:B------:R-:W-:Y:S01]  /*0f00*/  IMAD.IADD R0, R11, 0x1, -R0 ;  /* 0x000000010b007824 */ /* 0x000fe200078e0a00 */
[----:B------:R-:W-:-:S02]  /*0f10*/  LOP3.LUT R224, R224, 0x1c0, RZ, 0xc0, !PT ;  /* 0x000001c0e0e07812 */ /* 0x000fc400078ec0ff */
[----:B------:R-:W-:Y:S01]  /*0f20*/  LOP3.LUT R6, R6, 0xfffffff8, RZ, 0xc0, !PT ;  /* 0xfffffff806067812 */ /* 0x000fe200078ec0ff */
[----:B------:R-:W-:Y:S01]  /*0f30*/  IMAD.SHL.U32 R201, R0, 0x8, RZ ;  /* 0x0000000800c97824 */ /* 0x000fe200078e00ff */
[----:B-1----:R-:W-:Y:S02]  /*0f40*/  LOP3.LUT R4, R3, 0xfffffffc, RZ, 0xc0, !PT ;  /* 0xfffffffc03047812 */ /* 0x002fe400078ec0ff */
[----:B------:R-:W-:Y:S02]  /*0f50*/  SHF.R.S32.HI R3, RZ, 0x1f, R234 ;  /* 0x0000001fff037819 */ /* 0x000fe400000114ea */
[----:B------:R-:W-:Y:S02]  /*0f60*/  IADD3 R4, R11, -R4, RZ ;  /* 0x800000040b047210 */ /* 0x000fe40007ffe0ff */
[----:B------:R-:W-:Y:S02]  /*0f70*/  LEA.HI R3, R3, R234, RZ, 0x3 ;  /* 0x000000ea03037211 */ /* 0x000fe400078f18ff */
[----:B------:R-:W-:Y:S01]  /*0f80*/  SHF.R.U32.HI R8, RZ, 0x3, R224 ;  /* 0x00000003ff087819 */ /* 0x000fe200000116e0 */
[----:B------:R-:W-:Y:S01]  /*0f90*/  IMAD.SHL.U32 R16, R4, 0x8, RZ ;  /* 0x0000000804107824 */ /* 0x000fe200078e00ff */
[----:B------:R-:W-:Y:S01]  /*0fa0*/  IADD3 R0, R19, -R6, RZ ;  /* 0x8000000613007210 */ /* 0x000fe20007ffe0ff */
[----:B------:R-:W-:-:S02]  /*0fb0*/  IMAD.SHL.U32 R3, R3, 0x40, RZ ;  /* 0x0000004003037824 */ /* 0x000fc400078e00ff */
[----:B------:R-:W-:Y:S01]  /*0fc0*/  IMAD.IADD R6, R10, 0x1, -R7 ;  /* 0x000000010a067824 */ /* 0x000fe200078e0a07 */
[--C-:B------:R-:W-:Y:S01]  /*0fd0*/  LOP3.LUT R4, R224, 0x38, R16.reuse, 0xf8, !PT ;  /* 0x00000038e0047812 */ /* 0x100fe200078ef810 */
[----:B------:R0:W-:Y:S01]  /*0fe0*/  STL [R1+0x80], R0 ;  /* 0x0000800001007387 */ /* 0x0001e20000100800 */
[----:B------:R-:W-:Y:S02]  /*0ff0*/  LOP3.LUT R229, R3, 0xfffffe00, RZ, 0xc0, !PT ;  /* 0xfffffe0003e57812 */ /* 0x000fe400078ec0ff */
[----:B------:R-:W-:Y:S01]  /*1000*/  SHF.R.S32.HI R17, RZ, 0x1f, R16 ;  /* 0x0000001fff117819 */ /* 0x000fe20000011410 */
[----:B------:R1:W-:Y:S01]  /*1010*/  STL [R1+0x8c], R6 ;  /* 0x00008c0601007387 */ /* 0x0003e20000100800 */
[----:B------:R-:W-:Y:S01]  /*1020*/  LOP3.LUT R3, R229, R4, R8, 0xf6, !PT ;  /* 0x00000004e5037212 */ /* 0x000fe200078ef608 */
[----:B------:R-:W-:-:S04]  /*1030*/  IMAD.SHL.U32 R4, R5, 0x8, RZ ;  /* 0x0000000805047824 */ /* 0x000fc800078e00ff */
[----:B0-----:R-:W-:-:S05]  /*1040*/  IMAD R0, R3, 0x2, R18 ;  /* 0x0000000203007824 */ /* 0x001fca00078e0212 */
[----:B------:R1:W-:Y:S04]  /*1050*/  STL [R1+0x88], R0 ;  /* 0x0000880001007387 */ /* 0x0003e80000100800 */
[----:B------:R1:W-:Y:S02]  /*1060*/  STL [R1+0x94], R4 ;  /* 0x0000940401007387 */ /* 0x0003e40000100800 */
.L_x_1093:
[----:B01---5:R-:W0:Y:S02]  /*1070*/  LDC.64 R4, c[0x0][0xd60] ;  /* 0x00035800ff047b82 */ /* 0x023e240000000a00 */
[----:B0-----:R-:W-:-:S05]  /*1080*/  IMAD.WIDE R4, R35, 0x4, R4 ;  /* 0x0000000423047825 */ /* 0x001fca00078e0204 */
[----:B--2---:R-:W2:Y:S01]  /*1090*/  LDG.E R233, desc[UR60][R4.64] ;  /* 0x0000003c04e97981 */ /* 0x004ea2000c1e1900 */
[----:B------:R-:W-:Y:S05]  /*10a0*/  YIELD ;  /* 0x0000000000007946 */ /* 0x000fea0003800000 */
[----:B------:R-:W-:Y:S01]  /*10b0*/  ULDC.64 UR4, c[0x0][0xb20] ;  /* 0x0002c80000047ab9 */ /* 0x000fe20000000a00 */
[----:B------:R-:W-:Y:S01]  /*10c0*/  ULDC.64 UR6, c[0x0][0xb00] ;  /* 0x0002c00000067ab9 */ /* 0x000fe20000000a00 */
[----:B------:R-:W-:Y:S01]  /*10d0*/  ISETP.NE.U32.AND P1, PT, RZ, UR4, PT ;  /* 0x00000004ff007c0c */ /* 0x000fe2000bf25070 */
[----:B------:R-:W-:Y:S01]  /*10e0*/  IMAD.MOV.U32 R35, RZ, RZ, RZ ;  /* 0x000000ffff237224 */ /* 0x000fe200078e00ff */
[----:B------:R-:W-:-:S02]  /*10f0*/  ISETP.NE.U32.AND P0, PT, RZ, UR6, PT ;  /* 0x00000006ff007c0c */ /* 0x000fc4000bf05070 */
[----:B------:R-:W-:Y:S02]  /*1100*/  ISETP.NE.AND.EX P1, PT, RZ, UR5, PT, P1 ;  /* 0x00000005ff007c0c */ /* 0x000fe4000bf25310 */
[----:B------:R-:W-:Y:S02]  /*1110*/  MOV R3, RZ ;  /* 0x000000ff00037202 */ /* 0x000fe40000000f00 */
[----:B------:R-:W-:Y:S02]  /*1120*/  ISETP.NE.AND.EX P0, PT, RZ, UR7, PT, P0 ;  /* 0x00000007ff007c0c */ /* 0x000fe4000bf05300 */
[----:B--2---:R-:W-:Y:S01]  /*1130*/  SHF.R.S32.HI R0, RZ, 0x1f, R233 ;  /* 0x0000001fff007819 */ /* 0x004fe200000114e9 */
[----:B------:R-:W-:-:S06]  /*1140*/  IMAD.SHL.U32 R231, R233, 0x4, RZ ;  /* 0x00000004e9e77824 */ /* 0x000fcc00078e00ff */
[C---:B---3--:R-:W-:Y:S02]  /*1150*/  @P1 LEA R6, P2, R233.reuse, UR4, 0x2 ;  /* 0x00000004e9061c11 */ /* 0x048fe4000f8410ff */
[C-C-:B------:R-:W-:Y:S01]  /*1160*/  SHF.L.U64.HI R232, R233.reuse, 0x2, R0.reuse ;  /* 0x00000002e9e87819 */ /* 0x140fe20000010200 */
[----:B------:R0:W-:Y:S01]  /*1170*/  STL [R1+0x84], R0 ;  /* 0x0000840001007387 */ /* 0x0001e20000100800 */
[----:B------:R-:W-:Y:S01]  /*1180*/  @P1 LEA.HI.X R7, R233, UR5, R0, 0x2, P2 ;  /* 0x00000005e9071c11 */ /* 0x000fe200090f1400 */
[----:B------:R-:W-:Y:S01]  /*1190*/  ULDC.64 UR4, c[0x0][0xb10] ;  /* 0x0002c40000047ab9 */ /* 0x000fe20000000a00 */
[----:B------:R-:W-:Y:S02]  /*11a0*/  IADD3 R8, P3, R231, UR6, RZ ;  /* 0x00000006e7087c10 */ /* 0x000fe4000ff7e0ff */
[----:B------:R-:W-:Y:S01]  /*11b0*/  ISETP.NE.U32.AND P2, PT, RZ, UR4, PT ;  /* 0x00000004ff007c0c */ /* 0x000fe2000bf45070 */
[----:B------:R0:W5:Y:S01]  /*11c0*/  @P1 LDG.E R3, desc[UR60][R6.64] ;  /* 0x0000003c06031981 */ /* 0x000162000c1e1900 */
[----:B------:R-:W-:-:S02]  /*11d0*/  IADD3.X R9, R232, UR7, RZ, P3, !PT ;  /* 0x00000007e8097c10 */ /* 0x000fc40009ffe4ff */
[----:B------:R-:W-:-:S03]  /*11e0*/  ISETP.NE.AND.EX P2, PT, RZ, UR5, PT, P2 ;  /* 0x00000005ff007c0c */ /* 0x000fc6000bf45320 */
[----:B------:R0:W5:Y:S10]  /*11f0*/  @P0 LDG.E R35, desc[UR60][R8.64] ;  /* 0x0000003c08230981 */ /* 0x000174000c1e1900 */
[----:B------:R-:W-:Y:S01]  /*1200*/  @P2 IADD3 R4, P1, R231, UR4, RZ ;  /* 0x00000004e7042c10 */ /* 0x000fe2000ff3e0ff */
[----:B------:R-:W-:-:S02]  /*1210*/  ULDC UR4, c[0x0][0x288] ;  /* 0x0000a20000047ab9 */ /* 0x000fc40000000800 */
[----:B------:R-:W-:Y:S01]  /*1220*/  IMAD.U32 R99, RZ, RZ, UR4 ;  /* 0x00000004ff637e24 */ /* 0x000fe2000f8e00ff */
[----:B------:R-:W-:Y:S01]  /*1230*/  @P2 IADD3.X R5, R232, UR5, RZ, P1, !PT ;  /* 0x00000005e8052c10 */ /* 0x000fe20008ffe4ff */
[----:B------:R-:W-:-:S04]  /*1240*/  ULDC.64 UR4, c[0x0][0x3f8] ;  /* 0x0000fe0000047ab9 */ /* 0x000fc80000000a00 */
        /* <DEDUP_REMOVED lines=8> */
[----:B------:R-:W-:Y:S01]  /*12d0*/  IMAD.U32 R29, RZ, RZ, UR5 ;  /* 0x00000005ff1d7e24 */ /* 0x000fe2000f8e00ff */
[----:B------:R-:W-:Y:S01]  /*12e0*/  MOV R30, UR4 ;  /* 0x00000004001e7c02 */ /* 0x000fe20008000f00 */
[----:B------:R-:W-:Y:S01]  /*12f0*/  IMAD.MOV.U32 R31, RZ, RZ, R233 ;  /* 0x000000ffff1f7224 */ /* 0x000fe200078e00e9 */
[----:B0---4-:R-:W-:Y:S06]  /*1300*/  @P2 BRA `(.L_x_959) ;  /* 0x0000000000242947 */ /* 0x011fec0003800000 */
        /* <DEDUP_REMOVED lines=9> */
.L_x_959:
[----:B------:R-:W-:Y:S01]  /*13a0*/  ULDC.64 UR4, c[0x0][0xb18] ;  /* 0x0002c60000047ab9 */ /* 0x000fe20000000a00 */
[----:B------:R-:W-:Y:S01]  /*13b0*/  IMAD.MOV.U32 R236, RZ, RZ, R33 ;  /* 0x000000ffffec7224 */ /* 0x000fe200078e0021 */
[----:B------:R-:W-:Y:S01]  /*13c0*/  ISETP.NE.U32.AND P1, PT, RZ, UR4, PT ;  /* 0x00000004ff007c0c */ /* 0x000fe2000bf25070 */
[----:B------:R-:W-:-:S03]  /*13d0*/  IMAD.MOV.U32 R230, RZ, RZ, R34 ;  /* 0x000000ffffe67224 */ /* 0x000fc600078e0022 */
[----:B------:R-:W-:-:S13]  /*13e0*/  ISETP.NE.AND.EX P1, PT, RZ, UR5, PT, P1 ;  /* 0x00000005ff007c0c */ /* 0x000fda000bf25310 */
[----:B------:R-:W-:Y:S05]  /*13f0*/  @!P1 BRA `(.L_x_960) ;  /* 0x0000000000109947 */ /* 0x000fea0003800000 */
[----:B------:R-:W-:-:S04]  /*1400*/  IADD3 R4, P0, R231, UR4, RZ ;  /* 0x00000004e7047c10 */ /* 0x000fc8000ff1e0ff */
[----:B------:R-:W-:-:S05]  /*1410*/  IADD3.X R5, R232, UR5, RZ, P0, !PT ;  /* 0x00000005e8057c10 */ /* 0x000fca00087fe4ff */
[----:B------:R0:W5:Y:S01]  /*1420*/  LDG.E R30, desc[UR60][R4.64] ;  /* 0x0000003c041e7981 */ /* 0x000162000c1e1900 */
[----:B------:R-:W-:Y:S05]  /*1430*/  BRA `(.L_x_961) ;  /* 0x0000000000107947 */ /* 0x000fea0003800000 */
.L_x_960:
[----:B------:R-:W-:Y:S05]  /*1440*/  @!P0 BRA `(.L_x_961) ;  /* 0x00000000000c8947 */ /* 0x000fea0003800000 */
[----:B------:R-:W2:Y:S04]  /*1450*/  LDG.E R5, desc[UR60][R8.64] ;  /* 0x0000003c08057981 */ /* 0x000ea8000c1e1900 */
[----:B------:R-:W2:Y:S02]  /*1460*/  LDG.E R30, desc[UR60][R8.64+0x4] ;  /* 0x0000043c081e7981 */ /* 0x000ea4000c1e1900 */
[----:B--2---:R-:W-:-:S07]  /*1470*/  IMAD.IADD R30, R30, 0x1, -R5 ;  /* 0x000000011e1e7824 */ /* 0x004fce00078e0a05 */
.L_x_961:
        /* <DEDUP_REMOVED lines=8> */
[----:B------:R0:W2:Y:S01]  /*1500*/  @P0 LDG.E R9, desc[UR60][R4.64+0x4] ;  /* 0x0000043c04090981 */ /* 0x0000a2000c1e1900 */
[----:B------:R-:W-:Y:S02]  /*1510*/  ISETP.NE.U32.AND P1, PT, RZ, UR4, PT ;  /* 0x00000004ff007c0c */ /* 0x000fe4000bf25070 */
[----:B------:R-:W-:Y:S02]  /*1520*/  MOV R28, R30 ;  /* 0x0000001e001c7202 */ /* 0x000fe40000000f00 */
[----:B------:R-:W-:Y:S02]  /*1530*/  ISETP.NE.AND.EX P1, PT, RZ, UR5, PT, P1 ;  /* 0x00000005ff007c0c */ /* 0x000fe4000bf25310 */
[----:B0-----:R-:W-:-:S04]  /*1540*/  IADD3 R4, -R8, RZ, RZ ;  /* 0x000000ff08047210 */ /* 0x001fc80007ffe1ff */
[----:B------:R-:W-:-:S07]  /*1550*/  VIMNMX R4, RZ, R4, !PT ;  /* 0x00000004ff047248 */ /* 0x000fce0007fe0100 */
[----:B------:R-:W-:-:S04]  /*1560*/  @P1 IADD3 R6, P2, R231, UR4, RZ ;  /* 0x00000004e7061c10 */ /* 0x000fc8000ff5e0ff */
[----:B------:R-:W-:-:S05]  /*1570*/  @P1 IADD3.X R7, R232, UR5, RZ, P2, !PT ;  /* 0x00000005e8071c10 */ /* 0x000fca00097fe4ff */
[----:B------:R0:W5:Y:S01]  /*1580*/  @P1 LDG.E R28, desc[UR60][R6.64] ;  /* 0x0000003c061c1981 */ /* 0x000162000c1e1900 */
[----:B--2---:R-:W-:-:S04]  /*1590*/  @P0 IMAD.IADD R29, R9, 0x1, -R0 ;  /* 0x00000001091d0824 */ /* 0x004fc800078e0a00 */
        /* <DEDUP_REMOVED lines=9> */
[----:B------:R-:W-:-:S05]  /*1630*/  SHF.R.U32.HI R27, RZ, 0x6, R5 ;  /* 0x00000006ff1b7819 */ /* 0x000fca0000011605 */
[----:B------:R-:W-:Y:S02]  /*1640*/  IMAD.MOV.U32 R26, RZ, RZ, R27 ;  /* 0x000000ffff1a7224 */ /* 0x000fe400078e001b */
        /* <DEDUP_REMOVED lines=16> */
[----:B------:R-:W-:Y:S01]  /*1750*/  MOV R5, UR5 ;  /* 0x0000000500057c02 */ /* 0x000fe20008000f00 */
[----:B------:R-:W-:Y:S01]  /*1760*/  ULDC.64 UR4, c[0x4][0x20] ;  /* 0x0100080000047ab9 */ /* 0x000fe20000000a00 */
[----:B------:R-:W-:Y:S01]  /*1770*/  IMAD.U32 R6, RZ, RZ, UR6 ;  /* 0x00000006ff067e24 */ /* 0x000fe2000f8e00ff */
[----:B------:R-:W-:Y:S01]  /*1780*/  MOV R8, 0x70 ;  /* 0x0000007000087802 */ /* 0x000fe20000000f00 */
[----:B------:R-:W-:Y:S02]  /*1790*/  IMAD.U32 R7, RZ, RZ, UR7 ;  /* 0x00000007ff077e24 */ /* 0x000fe4000f8e00ff */
[----:B------:R-:W-:-:S02]  /*17a0*/  IMAD.U32 R10, RZ, RZ, UR4 ;  /* 0x00000004ff0a7e24 */ /* 0x000fc4000f8e00ff */
[----:B------:R-:W-:Y:S02]  /*17b0*/  IMAD.U32 R11, RZ, RZ, UR5 ;  /* 0x00000005ff0b7e24 */ /* 0x000fe4000f8e00ff */
[----:B------:R-:W-:Y:S02]  /*17c0*/  IMAD.MOV.U32 R12, RZ, RZ, 0x1 ;  /* 0x00000001ff0c7424 */ /* 0x000fe400078e00ff */
[----:B0-----:R-:W-:-:S07]  /*17d0*/  IMAD.MOV.U32 R13, RZ, RZ, RZ ;  /* 0x000000ffff0d7224 */ /* 0x001fce00078e00ff */
[----:B------:R-:W-:-:S07]  /*17e0*/  LEPC R20, `(.L_x_964) ;  /* 0x000000001014794e */ /* 0x000fce0000000000 */
[----:B-1---5:R-:W-:Y:S05]  /*17f0*/  CALL.ABS.NOINC R14 ;  /* 0x000000000e007343 */ /* 0x022fea0003c00000 */
.L_x_964:
[----:B------:R-:W-:Y:S05]  /*1800*/  BSYNC B6 ;  /* 0x0000000000067941 */ /* 0x000fea0003800000 */
.L_x_963:
        /* <DEDUP_REMOVED lines=20> */
.L_x_966:
[----:B------:R-:W-:Y:S05]  /*1950*/  BSYNC B6 ;  /* 0x0000000000067941 */ /* 0x000fea0003800000 */
.L_x_965:
[----:B------:R-:W-:Y:S01]  /*1960*/  ULDC.64 UR4, c[0x0][0xaf0] ;  /* 0x0002bc0000047ab9 */ /* 0x000fe20000000a00 */
[----:B------:R-:W2:Y:S01]  /*1970*/  LDL R48, [R1+0x80] ;  /* 0x0000800001307983 */ /* 0x000ea20000100800 */
[----:B------:R-:W-:Y:S01]  /*1980*/  ISETP.NE.U32.AND P0, PT, RZ, UR4, PT ;  /* 0x00000004ff007c0c */ /* 0x000fe2000bf05070 */
[----:B------:R-:W0:Y:S08]  /*1990*/  LDC R0, c[0x0][0x428] ;  /* 0x00010a00ff007b82 */ /* 0x000e300000000800 */
[----:B------:R-:W1:Y:S01]  /*19a0*/  LDC.64 R12, c[0x0][0x2f0] ;  /* 0x0000bc00ff0c7b82 */ /* 0x000e620000000a00 */
[----:B------:R-:W-:Y:S01]  /*19b0*/  ISETP.NE.AND.EX P0, PT, RZ, UR5, PT, P0 ;  /* 0x00000005ff007c0c */ /* 0x000fe2000bf05300 */
[----:B------:R-:W3:Y:S01]  /*19c0*/  S2R R36, SR_TID.X ;  /* 0x0000000000247919 */ /* 0x000ee20000002100 */
[----:B------:R-:W-:Y:S01]  /*19d0*/  IMAD.IADD R72, R35, 0x1, R30 ;  /* 0x0000000123487824 */ /* 0x000fe200078e021e */
[----:B------:R-:W-:-:S04]  /*19e0*/  ULDC.64 UR6, c[0x0][0xb00] ;  /* 0x0002c00000067ab9 */ /* 0x000fc80000000a00 */
[----:B------:R-:W4:Y:S06]  /*19f0*/  LDC R97, c[0x0][0x3d4] ;  /* 0x0000f500ff617b82 */ /* 0x000f2c0000000800 */
[----:B------:R-:W-:Y:S02]  /*1a00*/  @P0 IADD3 R4, P1, R231, UR4, RZ ;  /* 0x00000004e7040c10 */ /* 0x000fe4000ff3e0ff */
[----:B------:R-:W4:Y:S02]  /*1a10*/  LDC.64 R64, c[0x0][0x3e8] ;  /* 0x0000fa00ff407b82 */ /* 0x000f240000000a00 */
[----:B------:R-:W-:Y:S01]  /*1a20*/  @P0 IADD3.X R5, R232, UR5, RZ, P1, !PT ;  /* 0x00000005e8050c10 */ /* 0x000fe20008ffe4ff */
[----:B------:R-:W-:-:S04]  /*1a30*/  ULDC.64 UR4, c[0x0][0x2f8] ;  /* 0x0000be0000047ab9 */ /* 0x000fc80000000a00 */
[----:B------:R3:W2:Y:S01]  /*1a40*/  @P0 LDG.E R31, desc[UR60][R4.64] ;  /* 0x0000003c041f0981 */ /* 0x0006a2000c1e1900 */
[----:B0-----:R-:W-:Y:S01]  /*1a50*/  ISETP.NE.AND P0, PT, R0, 0x1, PT ;  /* 0x000000010000780c */ /* 0x001fe20003f05270 */
[----:B------:R-:W0:Y:S01]  /*1a60*/  LDC.64 R70, c[0x0][0x3d8] ;  /* 0x0000f600ff467b82 */ /* 0x000e220000000a00 */
[----:B------:R-:W-:Y:S01]  /*1a70*/  SHF.R.S32.HI R44, RZ, 0x1f, R72 ;  /* 0x0000001fff2c7819 */ /* 0x000fe20000011448 */
[C---:B------:R-:W-:Y:S02]  /*1a80*/  VIADD R10, R16.reuse, 0xc0 ;  /* 0x000000c0100a7836 */ /* 0x040fe40000000000 */
[----:B------:R-:W-:Y:S02]  /*1a90*/  VIADD R11, R16, 0xe0 ;  /* 0x000000e0100b7836 */ /* 0x000fe40000000000 */
[-C--:B-1----:R-:W-:Y:S02]  /*1aa0*/  IMAD R6, R44, R12.reuse, RZ ;  /* 0x0000000c2c067224 */ /* 0x082fe400078e02ff */
[----:B---3--:R-:W-:Y:S01]  /*1ab0*/  IMAD.WIDE.U32 R4, R72, R12, RZ ;  /* 0x0000000c48047225 */ /* 0x008fe200078e00ff */
[----:B------:R-:W-:-:S03]  /*1ac0*/  SHF.R.U32.HI R46, RZ, 0x7, R36 ;  /* 0x00000007ff2e7819 */ /* 0x000fc60000011624 */
[----:B------:R-:W1:Y:S01]  /*1ad0*/  @P0 LDC R3, c[0x0][0x42c] ;  /* 0x00010b00ff030b82 */ /* 0x000e620000000800 */
[----:B------:R-:W-:Y:S01]  /*1ae0*/  ISETP.NE.AND P6, PT, R46, 0x1, PT ;  /* 0x000000012e00780c */ /* 0x000fe20003fc5270 */
[----:B------:R-:W-:-:S05]  /*1af0*/  VIADD R37, R36, 0xffffff80 ;  /* 0xffffff8024257836 */ /* 0x000fca0000000000 */
[----:B------:R-:W-:Y:S01]  /*1b00*/  SHF.R.S32.HI R36, RZ, 0x1f, R37 ;  /* 0x0000001fff247819 */ /* 0x000fe20000011425 */
[----:B------:R-:W3:Y:S03]  /*1b10*/  @P0 LDC R7, c[0x0][0x430] ;  /* 0x00010c00ff070b82 */ /* 0x000ee60000000800 */
[----:B------:R-:W-:-:S04]  /*1b20*/  LEA.HI R36, R36, R37, RZ, 0x2 ;  /* 0x0000002524247211 */ /* 0x000fc800078f10ff */
[----:B------:R-:W-:-:S05]  /*1b30*/  LOP3.LUT R36, R36, 0xfffffffc, RZ, 0xc0, !PT ;  /* 0xfffffffc24247812 */ /* 0x000fca00078ec0ff */
[----:B------:R-:W-:Y:S02]  /*1b40*/  IMAD.IADD R36, R37, 0x1, -R36 ;  /* 0x0000000125247824 */ /* 0x000fe400078e0a24 */
[----:B-1----:R-:W-:-:S04]  /*1b50*/  @P0 IMAD.HI.U32 R0, R34, R3, RZ ;  /* 0x0000000322000227 */ /* 0x002fc800078e00ff */
[----:B------:R-:W-:Y:S02]  /*1b60*/  IMAD R3, R72, R13, R6 ;  /* 0x0000000d48037224 */ /* 0x000fe400078e0206 */
[----:B------:R-:W-:Y:S01]  /*1b70*/  IMAD R6, R237, R12, RZ ;  /* 0x0000000ced067224 */ /* 0x000fe200078e02ff */
[----:B---3--:R-:W-:Y:S01]  /*1b80*/  @P0 SHF.R.U32.HI R34, RZ, R7, R0 ;  /* 0x00000007ff220219 */ /* 0x008fe20000011600 */
        /* <DEDUP_REMOVED lines=8> */
[----:B------:R-:W-:-:S04]  /*1c10*/  ULDC.64 UR4, c[0x0][0x300] ;  /* 0x0000c00000047ab9 */ /* 0x000fc80000000a00 */
[----:B------:R-:W-:Y:S01]  /*1c20*/  IADD3 R5, R5, R3, RZ ;  /* 0x0000000305057210 */ /* 0x000fe20007ffe0ff */
[----:B----4-:R-:W-:-:S04]  /*1c30*/  IMAD.WIDE.U32 R38, R19, R64, R16 ;  /* 0x0000004013267225 */ /* 0x010fc800078e0010 */
[----:B------:R-:W-:Y:S02]  /*1c40*/  IMAD.MOV.U32 R40, RZ, RZ, R38 ;  /* 0x000000ffff287224 */ /* 0x000fe400078e0026 */
[----:B------:R-:W-:Y:S02]  /*1c50*/  IMAD R79, R13, 0x60, RZ ;  /* 0x000000600d4f7824 */ /* 0x000fe400078e02ff */
[----:B------:R-:W-:Y:S01]  /*1c60*/  VIADD R100, R46, 0x8 ;  /* 0x000000082e647836 */ /* 0x000fe20000000000 */
[----:B------:R-:W-:Y:S01]  /*1c70*/  SHF.R.U32.HI R46, RZ, 0x3, R224 ;  /* 0x00000003ff2e7819 */ /* 0x000fe200000116e0 */
[----:B------:R-:W-:Y:S01]  /*1c80*/  IMAD.MOV.U32 R77, RZ, RZ, 0x20 ;  /* 0x00000020ff4d7424 */ /* 0x000fe200078e00ff */
[----:B0-----:R-:W-:Y:S01]  /*1c90*/  SHF.L.U64.HI R74, R70, 0x6, R71 ;  /* 0x00000006464a7819 */ /* 0x001fe20000010247 */
[----:B------:R-:W-:Y:S02]  /*1ca0*/  IMAD R49, R65, 0x60, RZ ;  /* 0x0000006041317824 */ /* 0x000fe400078e02ff */
[----:B------:R-:W-:-:S02]  /*1cb0*/  IMAD R81, R71, 0x60, RZ ;  /* 0x0000006047517824 */ /* 0x000fc400078e02ff */
[----:B------:R-:W-:Y:S01]  /*1cc0*/  IMAD.SHL.U32 R75, R70, 0x40, RZ ;  /* 0x00000040464b7824 */ /* 0x000fe200078e00ff */
[----:B------:R-:W-:Y:S02]  /*1cd0*/  SHF.R.S32.HI R98, RZ, 0x1f, R234 ;  /* 0x0000001fff627819 */ /* 0x000fe400000114ea */
[----:B--2---:R-:W-:Y:S02]  /*1ce0*/  SHF.R.S32.HI R0, RZ, 0x1f, R31 ;  /* 0x0000001fff007819 */ /* 0x004fe4000001141f */
[----:B------:R-:W-:Y:S02]  /*1cf0*/  SEL R35, R31, RZ, !P0 ;  /* 0x000000ff1f237207 */ /* 0x000fe40004000000 */
[----:B------:R-:W-:-:S03]  /*1d00*/  SEL R32, R0, RZ, !P0 ;  /* 0x000000ff00207207 */ /* 0x000fc60004000000 */
[----:B------:R-:W-:-:S04]  /*1d10*/  IMAD.WIDE.U32 R14, R35, UR4, R4 ;  /* 0x00000004230e7c25 */ /* 0x000fc8000f8e0004 */
[----:B------:R-:W-:Y:S02]  /*1d20*/  IMAD R0, R32, UR4, RZ ;  /* 0x0000000420007c24 */ /* 0x000fe4000f8e02ff */
[----:B------:R-:W-:-:S04]  /*1d30*/  IMAD.WIDE.U32 R4, R19, R12, R16 ;  /* 0x0000000c13047225 */ /* 0x000fc800078e0010 */
[----:B------:R-:W-:Y:S01]  /*1d40*/  IMAD R3, R35, UR5, R0 ;  /* 0x0000000523037c24 */ /* 0x000fe2000f8e0200 */
[----:B------:R-:W-:Y:S05]  /*1d50*/  @!P6 WARPSYNC.ALL ;  /* 0x000000000000e948 */ /* 0x000fea0003800000 */
[----:B------:R-:W-:Y:S01]  /*1d60*/  VIADD R0, R16, 0x20 ;  /* 0x0000002010007836 */ /* 0x000fe20000000000 */
[----:B------:R-:W-:Y:S01]  /*1d70*/  ULDC UR6, c[0x0][0x310] ;  /* 0x0000c40000067ab9 */ /* 0x000fe20000000800 */
[----:B------:R-:W-:Y:S01]  /*1d80*/  IMAD.IADD R3, R15, 0x1, R3 ;  /* 0x000000010f037824 */ /* 0x000fe200078e0203 */
[----:B------:R-:W-:Y:S01]  /*1d90*/  @!P6 BAR.SYNC.DEFER_BLOCKING 0x9, 0x100 ;  /* 0x024400000000eb1d */ /* 0x000fe20000010000 */
[----:B------:R-:W-:-:S02]  /*1da0*/  IADD3 R4, P0, R14, R4, RZ ;  /* 0x000000040e047210 */ /* 0x000fc40007f1e0ff */
[----:B------:R-:W-:Y:S02]  /*1db0*/  ISETP.GE.AND P1, PT, R0, UR6, PT ;  /* 0x0000000600007c0c */ /* 0x000fe4000bf26270 */
[----:B------:R-:W-:Y:S01]  /*1dc0*/  IADD3.X R5, R3, R5, R6, P0, !PT ;  /* 0x0000000503057210 */ /* 0x000fe200007fe406 */
[----:B------:R-:W-:Y:S01]  /*1dd0*/  ULDC.64 UR4, c[0x0][0x320] ;  /* 0x0000c80000047ab9 */ /* 0x000fe20000000a00 */
[----:B------:R-:W-:Y:S02]  /*1de0*/  SEL R7, RZ, 0xffffffff, P1 ;  /* 0xffffffffff077807 */ /* 0x000fe40000800000 */
[----:B------:R-:W-:Y:S02]  /*1df0*/  ISETP.GE.AND P0, PT, R16, UR6, PT ;  /* 0x0000000610007c0c */ /* 0x000fe4000bf06270 */
[----:B------:R-:W-:Y:S01]  /*1e00*/  SHF.L.U32 R9, R7, 0x1, RZ ;  /* 0x0000000107097819 */ /* 0x000fe200000006ff */
[----:B------:R-:W-:Y:S01]  /*1e10*/  IMAD R7, R8, UR4, RZ ;  /* 0x0000000408077c24 */ /* 0x000fe2000f8e02ff */
[----:B------:R-:W-:Y:S01]  /*1e20*/  SEL R6, RZ, 0x1, P0 ;  /* 0x00000001ff067807 */ /* 0x000fe20000000000 */
[----:B------:R-:W-:Y:S01]  /*1e30*/  VIADD R8, R16, 0x80 ;  /* 0x0000008010087836 */ /* 0x000fe20000000000 */
[----:B------:R-:W-:Y:S01]  /*1e40*/  ISETP.GE.AND P2, PT, R10, UR6, PT ;  /* 0x000000060a007c0c */ /* 0x000fe2000bf46270 */
[----:B------:R-:W-:Y:S01]  /*1e50*/  IMAD R31, R34, UR5, R7 ;  /* 0x00000005221f7c24 */ /* 0x000fe2000f8e0207 */
[----:B------:R-:W-:Y:S01]  /*1e60*/  LOP3.LUT R20, R9, 0x2, R6, 0xe2, !PT ;  /* 0x0000000209147812 */ /* 0x000fe200078ee206 */
[C---:B------:R-:W-:Y:S01]  /*1e70*/  VIADD R6, R16.reuse, 0x40 ;  /* 0x0000004010067836 */ /* 0x040fe20000000000 */
[----:B------:R-:W-:Y:S01]  /*1e80*/  ISETP.GE.AND P3, PT, R11, UR6, PT ;  /* 0x000000060b007c0c */ /* 0x000fe2000bf66270 */
[----:B------:R-:W-:-:S02]  /*1e90*/  VIADD R7, R16, 0x60 ;  /* 0x0000006010077836 */ /* 0x000fc40000000000 */
[----:B------:R-:W-:Y:S01]  /*1ea0*/  VIADD R9, R16, 0xa0 ;  /* 0x000000a010097836 */ /* 0x000fe20000000000 */
[----:B------:R-:W-:Y:S01]  /*1eb0*/  ISETP.GE.AND P0, PT, R6, UR6, PT ;  /* 0x0000000606007c0c */ /* 0x000fe2000bf06270 */
[----:B------:R-:W-:Y:S01]  /*1ec0*/  IMAD.WIDE.U32 R10, R34, UR4, R16 ;  /* 0x00000004220a7c25 */ /* 0x000fe2000f8e0010 */
[----:B------:R-:W-:Y:S01]  /*1ed0*/  ISETP.GE.AND P1, PT, R7, UR6, PT ;  /* 0x0000000607007c0c */ /* 0x000fe2000bf26270 */
[----:B------:R-:W-:Y:S01]  /*1ee0*/  ULDC.64 UR4, c[0x0][0x328] ;  /* 0x0000ca0000047ab9 */ /* 0x000fe20000000a00 */
[----:B------:R-:W-:Y:S02]  /*1ef0*/  SEL R21, RZ, 0x4, P0 ;  /* 0x00000004ff157807 */ /* 0x000fe40000000000 */
[----:B------:R-:W-:Y:S02]  /*1f00*/  SEL R30, RZ, 0x8, P1 ;  /* 0x00000008ff1e7807 */ /* 0x000fe40000800000 */
[----:B------:R-:W-:Y:S02]  /*1f10*/  ISETP.GE.AND P0, PT, R8, UR6, PT ;  /* 0x0000000608007c0c */ /* 0x000fe4000bf06270 */
[----:B------:R-:W-:-:S02]  /*1f20*/  ISETP.GE.AND P1, PT, R9, UR6, PT ;  /* 0x0000000609007c0c */ /* 0x000fc4000bf26270 */
[----:B------:R-:W-:Y:S02]  /*1f30*/  LOP3.LUT R20, R30, R20, R21, 0xfe, !PT ;  /* 0x000000141e147212 */ /* 0x000fe400078efe15 */
[----:B------:R-:W-:Y:S02]  /*1f40*/  SEL R21, RZ, 0x10, P0 ;  /* 0x00000010ff157807 */ /* 0x000fe40000000000 */
[----:B------:R-:W-:Y:S02]  /*1f50*/  SEL R30, RZ, 0x20, P1 ;  /* 0x00000020ff1e7807 */ /* 0x000fe40000800000 */
[----:B------:R-:W-:Y:S02]  /*1f60*/  ISETP.GE.AND P0, PT, R16, R97, PT ;  /* 0x000000611000720c */ /* 0x000fe40003f06270 */
[----:B------:R-:W-:Y:S01]  /*1f70*/  IADD3 R11, R11, R31, RZ ;  /* 0x0000001f0b0b7210 */ /* 0x000fe20007ffe0ff */
[----:B------:R-:W-:Y:S01]  /*1f80*/  IMAD R31, R32, UR4, RZ ;  /* 0x00000004201f7c24 */ /* 0x000fe2000f8e02ff */
[----:B------:R-:W-:Y:S01]  /*1f90*/  LOP3.LUT R32, R30, R20, R21, 0xfe, !PT ;  /* 0x000000141e207212 */ /* 0x000fe200078efe15 */
[----:B------:R-:W-:Y:S01]  /*1fa0*/  IMAD.SHL.U32 R20, R36, 0x4, RZ ;  /* 0x0000000424147824 */ /* 0x000fe200078e00ff */
[----:B------:R-:W-:-:S02]  /*1fb0*/  SEL R21, RZ, 0x40, P2 ;  /* 0x00000040ff157807 */ /* 0x000fc40001000000 */
[----:B------:R-:W-:Y:S02]  /*1fc0*/  SEL R43, R97, RZ, P0 ;  /* 0x000000ff612b7207 */ /* 0x000fe40000000000 */
[----:B------:R-:W-:Y:S01]  /*1fd0*/  LOP3.LUT R94, R32, R21, RZ, 0xfc, !PT ;  /* 0x00000015205e7212 */ /* 0x000fe200078efcff */
[----:B------:R-:W-:Y:S02]  /*1fe0*/  IMAD R32, R237, R64, RZ ;  /* 0x00000040ed207224 */ /* 0x000fe400078e02ff */
[----:B------:R-:W-:Y:S02]  /*1ff0*/  IMAD.IADD R43, R16, 0x1, R43 ;  /* 0x00000001102b7824 */ /* 0x000fe400078e022b */
[C---:B------:R-:W-:Y:S02]  /*2000*/  IMAD R47, R35.reuse, UR5, R31 ;  /* 0x00000005232f7c24 */ /* 0x040fe4000f8e021f */
[----:B------:R-:W-:Y:S01]  /*2010*/  IMAD.WIDE.U32 R30, R35, UR4, R10 ;  /* 0x00000004231e7c25 */ /* 0x000fe2000f8e000a */
[----:B------:R-:W-:Y:S01]  /*2020*/  SHF.R.S32.HI R21, RZ, 0x1f, R20 ;  /* 0x0000001fff157819 */ /* 0x000fe20000011414 */
[----:B------:R-:W-:-:S02]  /*2030*/  ULDC UR4, c[0x0][0x2e4] ;  /* 0x0000b90000047ab9 */ /* 0x000fc40000000800 */
[-C--:B------:R-:W-:Y:S02]  /*2040*/  IMAD R10, R237, R70.reuse, RZ ;  /* 0x00000046ed0a7224 */ /* 0x080fe400078e02ff */
[C---:B------:R-:W-:Y:S01]  /*2050*/  IMAD R45, R19.reuse, R65, R32 ;  /* 0x00000041132d7224 */ /* 0x040fe200078e0220 */
[----:B------:R-:W-:Y:S01]  /*2060*/  SHF.R.S32.HI R32, RZ, 0x1f, R43 ;  /* 0x0000001fff207819 */ /* 0x000fe2000001142b */
[----:B------:R-:W-:-:S04]  /*2070*/  IMAD.WIDE.U32 R36, R19, R70, R16 ;  /* 0x0000004613247225 */ /* 0x000fc800078e0010 */
[C---:B------:R-:W-:Y:S01]  /*2080*/  IMAD R69, R19.reuse, R71, R10 ;  /* 0x0000004713457224 */ /* 0x040fe200078e020a */
[----:B------:R-:W-:Y:S01]  /*2090*/  LEA.HI R43, R32, R43, RZ, 0x3 ;  /* 0x0000002b202b7211 */ /* 0x000fe200078f18ff */
[----:B------:R-:W-:Y:S02]  /*20a0*/  IMAD.SHL.U32 R32, R48, 0x40, RZ ;  /* 0x0000004030207824 */ /* 0x000fe400078e00ff */
[----:B------:R-:W-:-:S04]  /*20b0*/  IMAD.WIDE.U32 R10, R19, R70, R20 ;  /* 0x00000046130a7225 */ /* 0x000fc800078e0014 */
[----:B------:R-:W-:Y:S01]  /*20c0*/  IMAD.IADD R67, R69, 0x1, R37 ;  /* 0x0000000145437824 */ /* 0x000fe200078e0225 */
[----:B-----5:R-:W-:Y:S01]  /*20d0*/  SHF.R.S32.HI R37, RZ, 0x1f, R28 ;  /* 0x0000001fff257819 */ /* 0x020fe2000001141c */
[----:B------:R-:W-:Y:S01]  /*20e0*/  IMAD.IADD R41, R45, 0x1, R39 ;  /* 0x000000012d297824 */ /* 0x000fe200078e0227 */
[----:B------:R-:W-:Y:S01]  /*20f0*/  LOP3.LUT R32, R32, 0x1c0, RZ, 0xc0, !PT ;  /* 0x000001c020207812 */ /* 0x000fe200078ec0ff */
[----:B------:R-:W-:Y:S01]  /*2100*/  IMAD.MOV.U32 R68, RZ, RZ, R10 ;  /* 0x000000ffff447224 */ /* 0x000fe200078e000a */
[----:B------:R-:W-:Y:S01]  /*2110*/  SHF.L.U64.HI R10, R12, 0x6, R13 ;  /* 0x000000060c0a7819 */ /* 0x000fe2000001020d */
[----:B------:R-:W-:Y:S02]  /*2120*/  IMAD.MOV.U32 R66, RZ, RZ, R36 ;  /* 0x000000ffff427224 */ /* 0x000fe400078e0024 */
[C---:B------:R-:W-:Y:S02]  /*2130*/  IMAD R13, R37.reuse, R64, RZ ;  /* 0x00000040250d7224 */ /* 0x040fe400078e02ff */
[----:B------:R-:W-:Y:S01]  /*2140*/  IMAD R42, R37, R70, RZ ;  /* 0x00000046252a7224 */ /* 0x000fe200078e02ff */
[----:B------:R-:W-:Y:S01]  /*2150*/  SHF.R.U32.HI R76, RZ, 0x3, R32 ;  /* 0x00000003ff4c7819 */ /* 0x000fe20000011620 */
[----:B------:R-:W-:Y:S01]  /*2160*/  IMAD.WIDE.U32 R36, R28, R64, R40 ;  /* 0x000000401c247225 */ /* 0x000fe200078e0028 */
[----:B------:R-:W-:-:S03]  /*2170*/  LOP3.LUT R41, R32, 0x18, R16, 0xf8, !PT ;  /* 0x0000001820297812 */ /* 0x000fc600078ef810 */
[----:B------:R-:W-:Y:S01]  /*2180*/  IMAD.WIDE.U32 R34, R19, R64, R20 ;  /* 0x0000004013227225 */ /* 0x000fe200078e0014 */
[----:B------:R-:W-:Y:S02]  /*2190*/  LOP3.LUT R41, R41, R76, RZ, 0x3c, !PT ;  /* 0x0000004c29297212 */ /* 0x000fe400078e3cff */
[----:B------:R-:W-:Y:S01]  /*21a0*/  SHF.R.S32.HI R85, RZ, 0x3, R43 ;  /* 0x00000003ff557819 */ /* 0x000fe2000001142b */
[----:B------:R-:W-:Y:S01]  /*21b0*/  IMAD.IADD R69, R11, 0x1, R69 ;  /* 0x000000010b457824 */ /* 0x000fe200078e0245 */
[----:B------:R-:W-:Y:S01]  /*21c0*/  IADD3 R39, R35, R45, RZ ;  /* 0x0000002d23277210 */ /* 0x000fe20007ffe0ff */
[----:B------:R-:W-:Y:S01]  /*21d0*/  IMAD R78, R228, 0x200, R41 ;  /* 0x00000200e44e7824 */ /* 0x000fe200078e0229 */
[----:B------:R-:W-:Y:S02]  /*21e0*/  MOV R38, R34 ;  /* 0x0000002200267202 */ /* 0x000fe40000000f00 */
[----:B------:R-:W-:Y:S02]  /*21f0*/  LOP3.LUT R41, R32, 0x38, R43, 0xf8, !PT ;  /* 0x0000003820297812 */ /* 0x000fe400078ef82b */
[----:B------:R-:W-:-:S02]  /*2200*/  LOP3.LUT R86, R43, 0xfffffff8, RZ, 0xc0, !PT ;  /* 0xfffffff82b567812 */ /* 0x000fc400078ec0ff */
[----:B------:R-:W-:Y:S02]  /*2210*/  LOP3.LUT R43, R224, 0x38, R43, 0xf8, !PT ;  /* 0x00000038e02b7812 */ /* 0x000fe400078ef82b */
[----:B------:R-:W-:Y:S01]  /*2220*/  LOP3.LUT P1, RZ, R48, 0x4, RZ, 0xc0, !PT ;  /* 0x0000000430ff7812 */ /* 0x000fe2000782c0ff */
[C---:B------:R-:W-:Y:S01]  /*2230*/  IMAD.SHL.U32 R11, R12.reuse, 0x40, RZ ;  /* 0x000000400c0b7824 */ /* 0x040fe200078e00ff */
[----:B------:R-:W-:Y:S01]  /*2240*/  IADD3 R72, P2, R19, R72, RZ ;  /* 0x0000004813487210 */ /* 0x000fe20007f5e0ff */
[----:B------:R-:W-:Y:S01]  /*2250*/  IMAD.WIDE.U32 R34, R12, 0x60, RZ ;  /* 0x000000600c227825 */ /* 0x000fe200078e00ff */
[----:B------:R-:W-:Y:S02]  /*2260*/  SHF.L.U64.HI R12, R64, 0x6, R65 ;  /* 0x00000006400c7819 */ /* 0x000fe40000010241 */
[----:B------:R-:W-:Y:S01]  /*2270*/  LOP3.LUT R40, R43, R46, RZ, 0x3c, !PT ;  /* 0x0000002e2b287212 */ /* 0x000fe200078e3cff */
[----:B------:R-:W-:Y:S01]  /*2280*/  IMAD R87, R28, R65, R13 ;  /* 0x000000411c577224 */ /* 0x000fe200078e020d */
[----:B------:R-:W-:Y:S01]  /*2290*/  SHF.L.U32 R13, R64, 0x6, RZ ;  /* 0x00000006400d7819 */ /* 0x000fe200000006ff */
[----:B------:R-:W-:Y:S01]  /*22a0*/  IMAD.WIDE.U32 R38, R28, R64, R38 ;  /* 0x000000401c267225 */ /* 0x000fe200078e0026 */
[----:B------:R-:W-:-:S02]  /*22b0*/  SEL R93, RZ, 0xffffff80, P3 ;  /* 0xffffff80ff5d7807 */ /* 0x000fc40001800000 */
[----:B------:R-:W-:Y:S01]  /*22c0*/  SEL R77, R77, 0xffffffe0, !P1 ;  /* 0xffffffe04d4d7807 */ /* 0x000fe20004800000 */
[C---:B------:R-:W-:Y:S01]  /*22d0*/  IMAD R45, R28.reuse, R71, R42 ;  /* 0x000000471c2d7224 */ /* 0x040fe200078e022a */
[----:B------:R-:W-:Y:S01]  /*22e0*/  LOP3.LUT R41, R41, R76, RZ, 0x3c, !PT ;  /* 0x0000004c29297212 */ /* 0x000fe200078e3cff */
[----:B------:R-:W-:-:S04]  /*22f0*/  IMAD.WIDE.U32 R66, R28, R70, R66 ;  /* 0x000000461c427225 */ /* 0x000fc800078e0042 */
[----:B------:R-:W-:Y:S01]  /*2300*/  IMAD.WIDE.U32 R68, R28, R70, R68 ;  /* 0x000000461c447225 */ /* 0x000fe200078e0044 */
[----:B------:R-:W-:-:S03]  /*2310*/  IADD3.X R73, R237, R44, RZ, P2, !PT ;  /* 0x0000002ced497210 */ /* 0x000fc600017fe4ff */
[----:B------:R-:W-:Y:S01]  /*2320*/  IMAD.WIDE.U32 R64, R64, 0x60, RZ ;  /* 0x0000006040407825 */ /* 0x000fe200078e00ff */
[----:B------:R-:W-:-:S03]  /*2330*/  LOP3.LUT R93, R94, 0x80, R93, 0xc8, !PT ;  /* 0x000000805e5d7812 */ /* 0x000fc600078ec85d */
[----:B------:R-:W-:Y:S01]  /*2340*/  IMAD.WIDE.U32 R70, R70, 0x60, RZ ;  /* 0x0000006046467825 */ /* 0x000fe200078e00ff */
[----:B------:R-:W-:Y:S02]  /*2350*/  IADD3 R82, R77, R78, RZ ;  /* 0x0000004e4d527210 */ /* 0x000fe40007ffe0ff */
[----:B------:R-:W-:Y:S01]  /*2360*/  SHF.R.S32.HI R89, RZ, 0x1f, R86 ;  /* 0x0000001fff597819 */ /* 0x000fe20000011456 */
[----:B------:R-:W-:Y:S01]  /*2370*/  IMAD.IADD R83, R87, 0x1, R37 ;  /* 0x0000000157537824 */ /* 0x000fe200078e0225 */
[----:B------:R-:W-:Y:S01]  /*2380*/  ISETP.GE.AND P1, PT, R16, UR4, PT ;  /* 0x0000000410007c0c */ /* 0x000fe2000bf26270 */
[----:B------:R-:W-:Y:S01]  /*2390*/  IMAD.SHL.U32 R97, R97, 0x2, RZ ;  /* 0x0000000261617824 */ /* 0x000fe200078e00ff */
[----:B------:R-:W-:Y:S01]  /*23a0*/  ISETP.GE.AND P2, PT, R0, UR4, PT ;  /* 0x0000000400007c0c */ /* 0x000fe2000bf46270 */
[----:B------:R-:W-:Y:S01]  /*23b0*/  IMAD.IADD R79, R35, 0x1, R79 ;  /* 0x00000001234f7824 */ /* 0x000fe200078e024f */
[----:B------:R-:W-:Y:S01]  /*23c0*/  LEA R90, R228, R41, 0x9 ;  /* 0x00000029e45a7211 */ /* 0x000fe200078e48ff */
[----:B------:R-:W-:Y:S01]  /*23d0*/  IMAD.IADD R80, R65, 0x1, R49 ;  /* 0x0000000141507824 */ /* 0x000fe200078e0231 */
[----:B------:R-:W-:Y:S01]  /*23e0*/  LOP3.LUT R94, R94, 0x40, RZ, 0xc0, !PT ;  /* 0x000000405e5e7812 */ /* 0x000fe200078ec0ff */
[----:B------:R-:W-:-:S02]  /*23f0*/  IMAD.IADD R81, R71, 0x1, R81 ;  /* 0x0000000147517824 */ /* 0x000fc400078e0251 */
[----:B------:R-:W-:Y:S02]  /*2400*/  IMAD.IADD R84, R45, 0x1, R67 ;  /* 0x000000012d547824 */ /* 0x000fe400078e0243 */
[----:B------:R-:W-:Y:S02]  /*2410*/  IMAD.IADD R87, R39, 0x1, R87 ;  /* 0x0000000127577824 */ /* 0x000fe400078e0257 */
[----:B------:R-:W-:Y:S02]  /*2420*/  IMAD.IADD R88, R69, 0x1, R45 ;  /* 0x0000000145587824 */ /* 0x000fe400078e022d */
[----:B------:R-:W-:Y:S02]  /*2430*/  IMAD.IADD R91, R229, 0x1, R40 ;  /* 0x00000001e55b7824 */ /* 0x000fe400078e0228 */
[----:B------:R-:W-:-:S07]  /*2440*/  IMAD.IADD R92, R31, 0x1, R47 ;  /* 0x000000011f5c7824 */ /* 0x000fce00078e022f */
.L_x_1014:
[----:B------:R-:W0:Y:S01]  /*2450*/  LDC.64 R102, c[0x0][0x2d8] ;  /* 0x0000b600ff667b82 */ /* 0x000e220000000a00 */
[----:B------:R-:W-:Y:S01]  /*2460*/  VIADD R53, R26, 0xffffffff ;  /* 0xffffffff1a357836 */ /* 0x000fe20000000000 */
[----:B------:R-:W-:Y:S05]  /*2470*/  YIELD ;  /* 0x0000000000007946 */ /* 0x000fea0003800000 */
[----:B------:R-:W-:Y:S01]  /*2480*/  SHF.R.S32.HI R47, RZ, 0x1f, R53 ;  /* 0x0000001fff2f7819 */ /* 0x000fe20000011435 */
[----:B------:R-:W1:Y:S01]  /*2490*/  LDC R107, c[0x0][0x3d4] ;  /* 0x0000f500ff6b7b82 */ /* 0x000e620000000800 */
[-C--:B------:R-:W-:Y:S01]  /*24a0*/  IMAD R41, R79, R53.reuse, RZ ;  /* 0x000000354f297224 */ /* 0x080fe200078e02ff */
[----:B------:R-:W-:Y:S01]  /*24b0*/  BSSY B0, `(.L_x_967) ;  /* 0x00002af000007945 */ /* 0x000fe20003800000 */
[----:B------:R-:W-:-:S04]  /*24c0*/  IMAD.WIDE.U32 R104, R34, R53, RZ ;  /* 0x0000003522687225 */ /* 0x000fc800078e00ff */
[----:B------:R-:W-:Y:S01]  /*24d0*/  IMAD R43, R47, R34, R41 ;  /* 0x000000222f2b7224 */ /* 0x000fe200078e0229 */
[-C--:B------:R-:W-:Y:S01]  /*24e0*/  IADD3 R26, P3, P4, R4, R104.reuse, R11 ;  /* 0x00000068041a7210 */ /* 0x080fe20007c7e00b */
[----:B------:R-:W-:Y:S01]  /*24f0*/  IMAD R108, R2, 0x1800, R78 ;  /* 0x00001800026c7824 */ /* 0x000fe200078e024e */
[----:B------:R-:W-:Y:S01]  /*2500*/  IADD3 R41, P5, R4, R104, RZ ;  /* 0x0000006804297210 */ /* 0x000fe20007fbe0ff */
[----:B------:R-:W-:Y:S02]  /*2510*/  IMAD.IADD R58, R105, 0x1, R43 ;  /* 0x00000001693a7824 */ /* 0x000fe400078e022b */
[----:B------:R-:W-:Y:S02]  /*2520*/  IMAD R106, R2, 0x1800, R82 ;  /* 0x00001800026a7824 */ /* 0x000fe400078e0252 */
[--C-:B------:R-:W-:Y:S01]  /*2530*/  IMAD R108, R108, 0x2, R25.reuse ;  /* 0x000000026c6c7824 */ /* 0x100fe200078e0219 */
[----:B------:R-:W-:Y:S01]  /*2540*/  IADD3.X R40, R5, R58, R10, P3, P4 ;  /* 0x0000003a05287210 */ /* 0x000fe20001fe840a */
[----:B------:R-:W-:Y:S01]  /*2550*/  IMAD R106, R106, 0x2, R25 ;  /* 0x000000026a6a7824 */ /* 0x000fe200078e0219 */
[----:B0-----:R-:W-:-:S02]  /*2560*/  LEA R48, P3, R26, R102, 0x1 ;  /* 0x000000661a307211 */ /* 0x001fc400078608ff */
[----:B------:R-:W-:Y:S02]  /*2570*/  IADD3.X R42, R58, R5, RZ, P5, !PT ;  /* 0x000000053a2a7210 */ /* 0x000fe40002ffe4ff */
[----:B------:R-:W-:Y:S01]  /*2580*/  LEA.HI.X R49, R26, R103, R40, 0x1, P3 ;  /* 0x000000671a317211 */ /* 0x000fe200018f0c28 */
[----:B------:R-:W-:Y:S01]  /*2590*/  IMAD.MOV.U32 R26, RZ, RZ, R53 ;  /* 0x000000ffff1a7224 */ /* 0x000fe200078e0035 */
[----:B-1----:R-:W-:Y:S02]  /*25a0*/  ISETP.GE.AND P3, PT, R107, 0x1, PT ;  /* 0x000000016b00780c */ /* 0x002fe40003f66270 */
[----:B------:R-:W-:Y:S02]  /*25b0*/  LEA R50, P5, R41, R102, 0x1 ;  /* 0x0000006629327211 */ /* 0x000fe400078a08ff */
[----:B------:R-:W-:Y:S02]  /*25c0*/  ISETP.GT.AND P4, PT, R53, R27, PT ;  /* 0x0000001b3500720c */ /* 0x000fe40003f84270 */
[----:B------:R-:W-:-:S02]  /*25d0*/  LEA.HI.X R51, R41, R103, R42, 0x1, P5 ;  /* 0x0000006729337211 */ /* 0x000fc400028f0c2a */
[----:B------:R-:W-:-:S05]  /*25e0*/  P2R R96, PR, RZ, 0x10 ;  /* 0x00000010ff607803 */ /* 0x000fca0000000000 */
[----:B----4-:R-:W-:Y:S05]  /*25f0*/  @!P3 BRA `(.L_x_968) ;  /* 0x0000002400f8b947 */ /* 0x010fea0003800000 */
        /* <DEDUP_REMOVED lines=42> */
.L_x_971:
[----:B------:R-:W-:Y:S05]  /*28a0*/  BSYNC B1 ;  /* 0x0000000000017941 */ /* 0x000fea0003800000 */
.L_x_970:
[----:B------:R-:W-:Y:S01]  /*28b0*/  ISETP.GE.AND P5, PT, R234, R101, PT ;  /* 0x00000065ea00720c */ /* 0x000fe20003fa6270 */
[----:B------:R-:W-:Y:S01]  /*28c0*/  BSSY B1, `(.L_x_972) ;  /* 0x000001c000017945 */ /* 0x000fe20003800000 */
[----:B0-----:R-:W-:Y:S02]  /*28d0*/  CS2R R52, SRZ ;  /* 0x0000000000347805 */ /* 0x001fe4000001ff00 */
[----:B------:R-:W-:Y:S01]  /*28e0*/  CS2R R44, SRZ ;  /* 0x00000000002c7805 */ /* 0x000fe2000001ff00 */
[----:B-----5:R-:W-:Y:S01]  /*28f0*/  IMAD.MOV.U32 R103, RZ, RZ, R58 ;  /* 0x000000ffff677224 */ /* 0x020fe200078e003a */
[----:B------:R-:W-:Y:S02]  /*2900*/  MOV R104, R59 ;  /* 0x0000003b00687202 */ /* 0x000fe40000000f00 */
        /* <DEDUP_REMOVED lines=23> */
.L_x_973:
[----:B------:R-:W-:Y:S05]  /*2a80*/  BSYNC B1 ;  /* 0x0000000000017941 */ /* 0x000fea0003800000 */
.L_x_972:
[----:B0-----:R-:W2:Y:S01]  /*2a90*/  LDL R40, [R1+0x7c] ;  /* 0x00007c0001287983 */ /* 0x001ea20000100800 */
[----:B------:R-:W-:Y:S01]  /*2aa0*/  IMAD.MOV.U32 R41, RZ, RZ, R61 ;  /* 0x000000ffff297224 */ /* 0x000fe200078e003d */
[----:B------:R-:W-:Y:S01]  /*2ab0*/  PRMT R109, R104, 0x5410, R103 ;  /* 0x00005410686d7816 */ /* 0x000fe20000000067 */
[----:B------:R-:W-:Y:S02]  /*2ac0*/  IMAD.MOV.U32 R42, RZ, RZ, R62 ;  /* 0x000000ffff2a7224 */ /* 0x000fe400078e003e */
[----:B------:R-:W-:-:S05]  /*2ad0*/  IMAD.MOV.U32 R43, RZ, RZ, R63 ;  /* 0x000000ffff2b7224 */ /* 0x000fca00078e003f */
[----:B------:R-:W-:Y:S01]  /*2ae0*/  PRMT R120, R42, 0x5410, R43 ;  /* 0x000054102a787816 */ /* 0x000fe2000000002b */
[----:B-----5:R-:W-:Y:S01]  /*2af0*/  IMAD.MOV.U32 R43, RZ, RZ, R53 ;  /* 0x000000ffff2b7224 */ /* 0x020fe200078e0035 */
[----:B------:R-:W-:-:S04]  /*2b00*/  MOV R42, R52 ;  /* 0x00000034002a7202 */ /* 0x000fc80000000f00 */
[----:B------:R-:W-:Y:S01]  /*2b10*/  PRMT R104, R42, 0x5410, R43 ;  /* 0x000054102a687816 */ /* 0x000fe2000000002b */
[----:B------:R-:W-:Y:S01]  /*2b20*/  IMAD.MOV.U32 R42, RZ, RZ, R54 ;  /* 0x000000ffff2a7224 */ /* 0x000fe200078e0036 */
[----:B------:R-:W-:-:S04]  /*2b30*/  MOV R43, R55 ;  /* 0x00000037002b7202 */ /* 0x000fc80000000f00 */
[----:B------:R-:W-:Y:S02]  /*2b40*/  PRMT R105, R42, 0x5410, R43 ;  /* 0x000054102a697816 */ /* 0x000fe4000000002b */
[----:B--2---:R-:W-:Y:S01]  /*2b50*/  R2UR UR4, R40 ;  /* 0x00000000280472ca */ /* 0x004fe200000e0000 */
[----:B------:R-:W-:-:S05]  /*2b60*/  IMAD.MOV.U32 R40, RZ, RZ, R60 ;  /* 0x000000ffff287224 */ /* 0x000fca00078e003c */
[----:B------:R-:W-:Y:S01]  /*2b70*/  PRMT R117, R40, 0x5410, R41 ;  /* 0x0000541028757816 */ /* 0x000fe20000000029 */
[----:B------:R-:W-:Y:S01]  /*2b80*/  IMAD.MOV.U32 R40, RZ, RZ, R56 ;  /* 0x000000ffff287224 */ /* 0x000fe200078e0038 */
[----:B------:R-:W-:-:S04]  /*2b90*/  MOV R41, R57 ;  /* 0x0000003900297202 */ /* 0x000fc80000000f00 */
[----:B------:R-:W-:Y:S01]  /*2ba0*/  PRMT R111, R40, 0x5410, R41 ;  /* 0x00005410286f7816 */ /* 0x000fe20000000029 */
[----:B------:R-:W-:Y:S01]  /*2bb0*/  UISETP.NE.AND UP0, UPT, UR4, 0x3, UPT ;  /* 0x000000030400788c */ /* 0x000fe2000bf05270 */
[----:B------:R-:W-:Y:S02]  /*2bc0*/  IMAD.MOV.U32 R40, RZ, RZ, R46 ;  /* 0x000000ffff287224 */ /* 0x000fe400078e002e */
[----:B------:R-:W-:-:S03]  /*2bd0*/  IMAD.MOV.U32 R41, RZ, RZ, R47 ;  /* 0x000000ffff297224 */ /* 0x000fc600078e002f */
[----:B------:R-:W-:Y:S02]  /*2be0*/  PLOP3.LUT P3, PT, PT, PT, UP0, 0x80, 0x0 ;  /* 0x000000000000781c */ /* 0x000fe40003f6f008 */
[----:B------:R-:W-:Y:S01]  /*2bf0*/  PRMT R102, R40, 0x5410, R41 ;  /* 0x0000541028667816 */ /* 0x000fe20000000029 */
[----:B------:R-:W-:Y:S02]  /*2c00*/  IMAD.MOV.U32 R40, RZ, RZ, R44 ;  /* 0x000000ffff287224 */ /* 0x000fe400078e002c */
[----:B------:R-:W-:-:S05]  /*2c10*/  IMAD.MOV.U32 R41, RZ, RZ, R45 ;  /* 0x000000ffff297224 */ /* 0x000fca00078e002d */
[----:B------:R-:W-:-:S03]  /*2c20*/  PRMT R103, R40, 0x5410, R41 ;  /* 0x0000541028677816 */ /* 0x000fc60000000029 */
[----:B------:R-:W-:Y:S05]  /*2c30*/  @!P3 BRA `(.L_x_974) ;  /* 0x000000000004b947 */ /* 0x000fea0003800000 */
[----:B------:R-:W-:Y:S01]  /*2c40*/  BPT.TRAP 0x1 ;  /* 0x000000040000795c */ /* 0x000fe20000300000 */
.L_x_974:
[----:B------:R-:W-:Y:S01]  /*2c50*/  IMAD R95, R2, 0x8, R18 ;  /* 0x00000008025f7824 */ /* 0x000fe200078e0212 */
[----:B------:R-:W-:Y:S01]  /*2c60*/  SHF.L.U32 R110, R23, 0x1f, RZ ;  /* 0x0000001f176e7819 */ /* 0x000fe200000006ff */
[----:B------:R-:W-:Y:S03]  /*2c70*/  BSSY B1, `(.L_x_975) ;  /* 0x0000003000017945 */ /* 0x000fe60003800000 */
[----:B------:R-:W0:Y:S02]  /*2c80*/  SYNCS.PHASECHK.TRANS64.TRYWAIT P6, [R95+URZ+0x32490], R110 ;  /* 0x0324906e5f0075a7 */ /* 0x000e2400080c017f */
[----:B0-----:R-:W-:Y:S05]  /*2c90*/  @!P6 BRA `(.L_x_976) ;  /* 0x0000013c00e4e947 */ /* 0x001fea0003800000 */
.L_x_1193:
[----:B------:R-:W-:Y:S05]  /*2ca0*/  BSYNC B1 ;  /* 0x0000000000017941 */ /* 0x000fea0003800000 */
.L_x_975:
        /* <DEDUP_REMOVED lines=49> */
.L_x_982:
[----:B------:R-:W-:Y:S05]  /*2fc0*/  BSYNC B3 ;  /* 0x0000000000037941 */ /* 0x000fea0003800000 */
.L_x_981:
[----:B--2---:R1:W-:Y:S02]  /*2fd0*/  STG.E.128 desc[UR60][R50.64], R40 ;  /* 0x0000002832007986 */ /* 0x0043e4000c101d3c */
.L_x_980:
[----:B------:R-:W-:Y:S05]  /*2fe0*/  BSYNC B2 ;  /* 0x0000000000027941 */ /* 0x000fea0003800000 */
.L_x_979:
        /* <DEDUP_REMOVED lines=14> */
[--C-:B------:R-:W-:Y:S02]  /*30d0*/  HADD2.F32 R57, -RZ, R43.reuse.H1_H1 ;  /* 0x3000002bff397230 */ /* 0x100fe40000004100 */
[----:B------:R-:W-:Y:S01]  /*30e0*/  FMUL.FTZ R112, R42, R59 ;  /* 0x0000003b2a707220 */ /* 0x000fe20000410000 */
[----:B------:R-:W-:Y:S02]  /*30f0*/  HADD2.F32 R43, -RZ, R43.H0_H0 ;  /* 0x2000002bff2b7230 */ /* 0x000fe40000004100 */
[----:B------:R-:W-:Y:S02]  /*3100*/  HADD2.F32 R41, -RZ, R41.H0_H0 ;  /* 0x20000029ff297230 */ /* 0x000fe40000004100 */
[-C--:B------:R-:W-:Y:S01]  /*3110*/  FMUL.FTZ R114, R57, R62.reuse ;  /* 0x0000003e39727220 */ /* 0x080fe20000410000 */
[----:B------:R-:W-:Y:S02]  /*3120*/  HADD2.F32 R58, -RZ, R58.H0_H0 ;  /* 0x2000003aff3a7230 */ /* 0x000fe40000004100 */
[----:B------:R-:W-:Y:S01]  /*3130*/  FMUL.FTZ R62, R43, R62 ;  /* 0x0000003e2b3e7220 */ /* 0x000fe20000410000 */
[----:B------:R-:W-:-:S02]  /*3140*/  HADD2.F32 R60, -RZ, R60.H0_H0 ;  /* 0x2000003cff3c7230 */ /* 0x000fc40000004100 */
[C---:B------:R-:W-:Y:S01]  /*3150*/  FMUL.FTZ R59, R41.reuse, R59 ;  /* 0x0000003b293b7220 */ /* 0x040fe20000410000 */
[----:B------:R-:W-:Y:S01]  /*3160*/  FFMA.FTZ R112, R41, R58, -R112 ;  /* 0x0000003a29707223 */ /* 0x000fe20000010870 */
[--C-:B------:R-:W-:Y:S02]  /*3170*/  HADD2.F32 R41, -RZ, R40.reuse.H1_H1 ;  /* 0x30000028ff297230 */ /* 0x100fe40000004100 */
[----:B------:R-:W-:Y:S01]  /*3180*/  FFMA.FTZ R63, R57, R60, R62 ;  /* 0x0000003c393f7223 */ /* 0x000fe2000001003e */
[----:B------:R-:W-:Y:S01]  /*3190*/  FFMA.FTZ R61, R42, R58, R59 ;  /* 0x0000003a2a3d7223 */ /* 0x000fe2000001003b */
[--C-:B------:R-:W-:Y:S02]  /*31a0*/  HADD2.F32 R57, -RZ, R111.reuse.H0_H0 ;  /* 0x2000006fff397230 */ /* 0x100fe40000004100 */
[----:B------:R-:W-:Y:S01]  /*31b0*/  FFMA.FTZ R114, R43, R60, -R114 ;  /* 0x0000003c2b727223 */ /* 0x000fe20000010872 */
[----:B------:R-:W-:Y:S02]  /*31c0*/  HADD2.F32 R40, -RZ, R40.H0_H0 ;  /* 0x20000028ff287230 */ /* 0x000fe40000004100 */
[----:B------:R-:W-:-:S02]  /*31d0*/  HADD2.F32 R111, -RZ, R111.H1_H1 ;  /* 0x3000006fff6f7230 */ /* 0x000fc40000004100 */
[CC--:B------:R-:W-:Y:S01]  /*31e0*/  FMUL.FTZ R59, R41.reuse, R57.reuse ;  /* 0x00000039293b7220 */ /* 0x0c0fe20000410000 */
[--C-:B------:R-:W-:Y:S02]  /*31f0*/  HADD2.F32 R42, -RZ, R56.reuse.H1_H1 ;  /* 0x30000038ff2a7230 */ /* 0x100fe40000004100 */
[----:B------:R-:W-:Y:S01]  /*3200*/  FMUL.FTZ R58, R40, R57 ;  /* 0x00000039283a7220 */ /* 0x000fe20000410000 */
[----:B------:R-:W-:Y:S02]  /*3210*/  HADD2.F32 R56, -RZ, R56.H0_H0 ;  /* 0x20000038ff387230 */ /* 0x000fe40000004100 */
[--C-:B------:R-:W-:Y:S02]  /*3220*/  HADD2.F32 R43, -RZ, R109.reuse.H1_H1 ;  /* 0x3000006dff2b7230 */ /* 0x100fe40000004100 */
[-C--:B------:R-:W-:Y:S01]  /*3230*/  FMUL.FTZ R57, R42, R111.reuse ;  /* 0x0000006f2a397220 */ /* 0x080fe20000410000 */
[----:B------:R-:W-:Y:S02]  /*3240*/  HADD2.F32 R109, -RZ, R109.H0_H0 ;  /* 0x2000006dff6d7230 */ /* 0x000fe40000004100 */
        /* <DEDUP_REMOVED lines=9> */
.L_x_984:
[----:B------:R-:W-:Y:S05]  /*32e0*/  BSYNC B2 ;  /* 0x0000000000027941 */ /* 0x000fea0003800000 */
.L_x_983:
[----:B--2---:R2:W-:Y:S02]  /*32f0*/  STG.E.128 desc[UR60][R50.64+0x40], R40 ;  /* 0x0000402832007986 */ /* 0x0045e4000c101d3c */
.L_x_978:
[----:B------:R-:W-:Y:S05]  /*3300*/  BSYNC B1 ;  /* 0x0000000000017941 */ /* 0x000fea0003800000 */
.L_x_977:
        /* <DEDUP_REMOVED lines=8> */
[--C-:B--2---:R-:W-:Y:S01]  /*3390*/  HADD2.F32 R51, -RZ, R43.reuse.H1_H1 ;  /* 0x3000002bff337230 */ /* 0x104fe20000004100 */
[----:B------:R-:W-:Y:S01]  /*33a0*/  SHF.R.U32.HI R57, RZ, 0x10, R53 ;  /* 0x00000010ff397819 */ /* 0x000fe20000011635 */
[----:B------:R-:W-:Y:S01]  /*33b0*/  HADD2.F32 R43, -RZ, R43.H0_H0 ;  /* 0x2000002bff2b7230 */ /* 0x000fe20000004100 */
[--C-:B------:R-:W-:Y:S01]  /*33c0*/  SHF.R.U64 R53, R54, 0x10, R55.reuse ;  /* 0x0000001036357819 */ /* 0x100fe20000001237 */
[----:B------:R-:W-:Y:S01]  /*33d0*/  HADD2.F32 R52, -RZ, R52.H0_H0 ;  /* 0x20000034ff347230 */ /* 0x000fe20000004100 */
[----:B------:R-:W-:Y:S01]  /*33e0*/  MOV R50, R42 ;  /* 0x0000002a00327202 */ /* 0x000fe20000000f00 */
[----:B------:R-:W-:Y:S01]  /*33f0*/  HADD2.F32 R42, -RZ, R41.H1_H1 ;  /* 0x30000029ff2a7230 */ /* 0x000fe20000004100 */
[----:B------:R-:W-:Y:S01]  /*3400*/  SHF.R.U32.HI R56, RZ, 0x10, R55 ;  /* 0x00000010ff387819 */ /* 0x000fe20000011637 */
[----:B------:R-:W-:Y:S02]  /*3410*/  HADD2.F32 R53, -RZ, R53.H0_H0 ;  /* 0x20000035ff357230 */ /* 0x000fe40000004100 */
[----:B------:R-:W-:-:S02]  /*3420*/  HADD2.F32 R41, -RZ, R41.H0_H0 ;  /* 0x20000029ff297230 */ /* 0x000fc40000004100 */
[----:B------:R-:W-:Y:S02]  /*3430*/  HADD2.F32 R56, -RZ, R56.H0_H0 ;  /* 0x20000038ff387230 */ /* 0x000fe40000004100 */
[CC--:B------:R-:W-:Y:S01]  /*3440*/  FMUL.FTZ R58, R42.reuse, R53.reuse ;  /* 0x000000352a3a7220 */ /* 0x0c0fe20000410000 */
[----:B------:R-:W-:Y:S02]  /*3450*/  HADD2.F32 R54, -RZ, R57.H0_H0 ;  /* 0x20000039ff367230 */ /* 0x000fe40000004100 */
[C---:B------:R-:W-:Y:S01]  /*3460*/  FMUL.FTZ R53, R41.reuse, R53 ;  /* 0x0000003529357220 */ /* 0x040fe20000410000 */
[----:B------:R-:W-:Y:S01]  /*3470*/  FFMA.FTZ R58, R41, R52, -R58 ;  /* 0x00000034293a7223 */ /* 0x000fe2000001083a */
[----:B------:R-:W-:Y:S02]  /*3480*/  FMUL.FTZ R60, R51, R56 ;  /* 0x00000038333c7220 */ /* 0x000fe40000410000 */
[----:B------:R-:W-:Y:S01]  /*3490*/  FFMA.FTZ R55, R42, R52, R53 ;  /* 0x000000342a377223 */ /* 0x000fe20000010035 */
[----:B------:R-:W-:-:S02]  /*34a0*/  HADD2.F32 R52, -RZ, R105.H0_H0 ;  /* 0x20000069ff347230 */ /* 0x000fc40000004100 */
[C---:B------:R-:W-:Y:S01]  /*34b0*/  FMUL.FTZ R56, R43.reuse, R56 ;  /* 0x000000382b387220 */ /* 0x040fe20000410000 */
[----:B------:R-:W-:Y:S02]  /*34c0*/  HADD2.F32 R105, -RZ, R105.H1_H1 ;  /* 0x30000069ff697230 */ /* 0x000fe40000004100 */
[-C--:B------:R-:W-:Y:S01]  /*34d0*/  FFMA.FTZ R60, R43, R54.reuse, -R60 ;  /* 0x000000362b3c7223 */ /* 0x080fe2000001083c */
[----:B------:R-:W-:Y:S02]  /*34e0*/  HADD2.F32 R41, -RZ, R40.H1_H1 ;  /* 0x30000028ff297230 */ /* 0x000fe40000004100 */
[----:B------:R-:W-:Y:S01]  /*34f0*/  FFMA.FTZ R59, R51, R54, R56 ;  /* 0x00000036333b7223 */ /* 0x000fe20000010038 */
        /* <DEDUP_REMOVED lines=17> */
.L_x_989:
[----:B------:R-:W-:Y:S05]  /*3610*/  BSYNC B2 ;  /* 0x0000000000027941 */ /* 0x000fea0003800000 */
.L_x_988:
[----:B--2---:R3:W-:Y:S02]  /*3620*/  STG.E.128 desc[UR60][R48.64], R40 ;  /* 0x0000002830007986 */ /* 0x0047e4000c101d3c */
.L_x_987:
[----:B------:R-:W-:Y:S05]  /*3630*/  BSYNC B1 ;  /* 0x0000000000017941 */ /* 0x000fea0003800000 */
.L_x_986:
        /* <DEDUP_REMOVED lines=47> */
.L_x_991:
[----:B------:R-:W-:Y:S05]  /*3930*/  BSYNC B1 ;  /* 0x0000000000017941 */ /* 0x000fea0003800000 */
.L_x_990:
[----:B--2---:R1:W-:Y:S01]  /*3940*/  STG.E.128 desc[UR60][R48.64+0x40], R40 ;  /* 0x0000402830007986 */ /* 0x0043e2000c101d3c */
[----:B------:R-:W-:Y:S05]  /*3950*/  BRA `(.L_x_985) ;  /* 0x0000001400907947 */ /* 0x000fea0003800000 */
.L_x_969:
[----:B------:R-:W2:Y:S01]  /*3960*/  LDL R44, [R1+0x7c] ;  /* 0x00007c00012c7983 */ /* 0x000ea20000100800 */
[----:B------:R-:W-:-:S04]  /*3970*/  ISETP.GE.AND P3, PT, R234, R101, PT ;  /* 0x00000065ea00720c */ /* 0x000fc80003f66270 */
        /* <DEDUP_REMOVED lines=9> */
[----:B------:R-:W3:Y:S01]  /*3a10*/  @!P4 LDC.64 R48, c[0x0][0x3e0] ;  /* 0x0000f800ff30cb82 */ /* 0x000ee20000000a00 */
[----:B------:R-:W-:-:S05]  /*3a20*/  @!P4 IADD3 R40, P5, R66, R40, RZ ;  /* 0x000000284228c210 */ /* 0x000fca0007fbe0ff */
[----:B------:R-:W-:Y:S01]  /*3a30*/  @!P4 IMAD.X R41, R95, 0x1, R84, P5 ;  /* 0x000000015f29c824 */ /* 0x000fe200028e0654 */
[----:B------:R-:W-:Y:S02]  /*3a40*/  CS2R R46, SRZ ;  /* 0x00000000002e7805 */ /* 0x000fe4000001ff00 */
[----:B--2---:R-:W-:Y:S02]  /*3a50*/  R2UR UR4, R44 ;  /* 0x000000002c0472ca */ /* 0x004fe400000e0000 */
[----:B------:R-:W2:Y:S02]  /*3a60*/  @!P4 LDC.64 R44, c[0x0][0x3c8] ;  /* 0x0000f200ff2ccb82 */ /* 0x000ea40000000a00 */
[----:B--2---:R-:W-:-:S04]  /*3a70*/  @!P4 LEA R44, P5, R40, R44, 0x1 ;  /* 0x0000002c282cc211 */ /* 0x004fc800078a08ff */
[----:B------:R-:W-:Y:S02]  /*3a80*/  @!P4 LEA.HI.X R45, R40, R45, R41, 0x1, P5 ;  /* 0x0000002d282dc211 */ /* 0x000fe400028f0c29 */
[----:B------:R-:W-:-:S05]  /*3a90*/  @!P4 IADD3 R42, P5, R36, R42, RZ ;  /* 0x0000002a242ac210 */ /* 0x000fca0007fbe0ff */
[----:B------:R-:W-:Y:S01]  /*3aa0*/  @!P4 IMAD.X R40, R110, 0x1, R83, P5 ;  /* 0x000000016e28c824 */ /* 0x000fe200028e0653 */
[----:B---3--:R-:W-:-:S04]  /*3ab0*/  @!P4 LEA R48, P5, R42, R48, 0x1 ;  /* 0x000000302a30c211 */ /* 0x008fc800078a08ff */
[----:B------:R-:W-:Y:S02]  /*3ac0*/  @!P4 LEA.HI.X R49, R42, R49, R40, 0x1, P5 ;  /* 0x000000312a31c211 */ /* 0x000fe400028f0c28 */
[----:B------:R-:W-:Y:S02]  /*3ad0*/  CS2R R42, SRZ ;  /* 0x00000000002a7805 */ /* 0x000fe4000001ff00 */
[----:B------:R-:W-:-:S06]  /*3ae0*/  CS2R R40, SRZ ;  /* 0x0000000000287805 */ /* 0x000fcc000001ff00 */
[----:B------:R2:W3:Y:S02]  /*3af0*/  @!P4 LDG.E.128 R40, desc[UR60][R44.64] ;  /* 0x0000003c2c28c981 */ /* 0x0004e4000c1e1d00 */
[----:B--2---:R-:W-:-:S06]  /*3b00*/  CS2R R44, SRZ ;  /* 0x00000000002c7805 */ /* 0x004fcc000001ff00 */
[----:B------:R2:W4:Y:S01]  /*3b10*/  @!P4 LDG.E.128 R44, desc[UR60][R48.64] ;  /* 0x0000003c302cc981 */ /* 0x000522000c1e1d00 */
[----:B0-----:R-:W-:-:S04]  /*3b20*/  @!P3 LEA R52, P4, R50, R52, 0x1 ;  /* 0x000000343234b211 */ /* 0x001fc800078808ff */
[----:B------:R-:W-:Y:S02]  /*3b30*/  @!P3 LEA.HI.X R53, R50, R53, R51, 0x1, P4 ;  /* 0x000000353235b211 */ /* 0x000fe400020f0c33 */
[----:B------:R-:W-:Y:S02]  /*3b40*/  CS2R R50, SRZ ;  /* 0x0000000000327805 */ /* 0x000fe4000001ff00 */
[C---:B-1----:R-:W-:Y:S02]  /*3b50*/  @!P3 LEA R56, P4, R54.reuse, R56, 0x1 ;  /* 0x000000383638b211 */ /* 0x042fe400078808ff */
[----:B--2---:R-:W-:Y:S02]  /*3b60*/  CS2R R48, SRZ ;  /* 0x0000000000307805 */ /* 0x004fe4000001ff00 */
[----:B------:R-:W-:Y:S02]  /*3b70*/  @!P3 LEA.HI.X R57, R54, R57, R55, 0x1, P4 ;  /* 0x000000393639b211 */ /* 0x000fe400020f0c37 */
[----:B------:R-:W-:-:S02]  /*3b80*/  CS2R R54, SRZ ;  /* 0x0000000000367805 */ /* 0x000fc4000001ff00 */
[----:B------:R0:W2:Y:S02]  /*3b90*/  @!P3 LDG.E.128 R48, desc[UR60][R52.64] ;  /* 0x0000003c3430b981 */ /* 0x0000a4000c1e1d00 */
[----:B0-----:R-:W-:-:S06]  /*3ba0*/  CS2R R52, SRZ ;  /* 0x0000000000347805 */ /* 0x001fcc000001ff00 */
[----:B------:R4:W5:Y:S01]  /*3bb0*/  @!P3 LDG.E.128 R52, desc[UR60][R56.64] ;  /* 0x0000003c3834b981 */ /* 0x000962000c1e1d00 */
[----:B------:R-:W-:Y:S01]  /*3bc0*/  UISETP.NE.AND UP0, UPT, UR4, 0x3, UPT ;  /* 0x000000030400788c */ /* 0x000fe2000bf05270 */
[----:B------:R-:W-:-:S05]  /*3bd0*/  ISETP.GE.AND P4, PT, R16, R107, PT ;  /* 0x0000006b1000720c */ /* 0x000fca0003f86270 */
[----:B------:R-:W-:Y:S01]  /*3be0*/  PLOP3.LUT P3, PT, PT, PT, UP0, 0x80, 0x0 ;  /* 0x000000000000781c */ /* 0x000fe20003f6f008 */
[----:B---3--:R-:W-:Y:S01]  /*3bf0*/  IMAD.MOV.U32 R60, RZ, RZ, R43 ;  /* 0x000000ffff3c7224 */ /* 0x008fe200078e002b */
[----:B------:R-:W-:Y:S01]  /*3c00*/  MOV R59, R42 ;  /* 0x0000002a003b7202 */ /* 0x000fe20000000f00 */
[----:B------:R-:W-:Y:S02]  /*3c10*/  IMAD.MOV.U32 R61, RZ, RZ, R40 ;  /* 0x000000ffff3d7224 */ /* 0x000fe400078e0028 */
[----:B------:R-:W-:Y:S01]  /*3c20*/  IMAD.MOV.U32 R62, RZ, RZ, R41 ;  /* 0x000000ffff3e7224 */ /* 0x000fe200078e0029 */
[----:B------:R-:W-:Y:S02]  /*3c30*/  PRMT R130, R60, 0x7610, R130 ;  /* 0x000076103c827816 */ /* 0x000fe40000000082 */
[----:B------:R-:W-:Y:S02]  /*3c40*/  PRMT R122, R122, 0x5410, R59 ;  /* 0x000054107a7a7816 */ /* 0x000fe4000000003b */
[----:B------:R-:W-:-:S02]  /*3c50*/  PRMT R124, R61, 0x7610, R124 ;  /* 0x000076103d7c7816 */ /* 0x000fc4000000007c */
[----:B------:R-:W-:Y:S01]  /*3c60*/  PRMT R125, R62, 0x7610, R125 ;  /* 0x000076103e7d7816 */ /* 0x000fe2000000007d */
[----:B----4-:R-:W-:Y:S01]  /*3c70*/  IMAD.MOV.U32 R57, RZ, RZ, R44 ;  /* 0x000000ffff397224 */ /* 0x010fe200078e002c */
[----:B------:R-:W-:Y:S01]  /*3c80*/  MOV R56, R47 ;  /* 0x0000002f00387202 */ /* 0x000fe20000000f00 */
[----:B------:R-:W-:Y:S02]  /*3c90*/  IMAD.MOV.U32 R60, RZ, RZ, R45 ;  /* 0x000000ffff3c7224 */ /* 0x000fe400078e002d */
[----:B------:R-:W-:Y:S01]  /*3ca0*/  IMAD.MOV.U32 R59, RZ, RZ, R46 ;  /* 0x000000ffff3b7224 */ /* 0x000fe200078e002e */
[----:B------:R-:W-:Y:S02]  /*3cb0*/  PRMT R130, R130, 0x5410, R56 ;  /* 0x0000541082827816 */ /* 0x000fe40000000038 */
[----:B------:R-:W-:Y:S02]  /*3cc0*/  PRMT R124, R124, 0x5410, R57 ;  /* 0x000054107c7c7816 */ /* 0x000fe40000000039 */
[----:B------:R-:W-:-:S02]  /*3cd0*/  PRMT R125, R125, 0x5410, R60 ;  /* 0x000054107d7d7816 */ /* 0x000fc4000000003c */
[----:B------:R-:W-:Y:S01]  /*3ce0*/  PRMT R122, R59, 0x7610, R122 ;  /* 0x000076103b7a7816 */ /* 0x000fe2000000007a */
[----:B--2---:R-:W-:Y:S01]  /*3cf0*/  IMAD.MOV.U32 R56, RZ, RZ, R50 ;  /* 0x000000ffff387224 */ /* 0x004fe200078e0032 */
[----:B------:R-:W-:Y:S01]  /*3d00*/  MOV R59, R48 ;  /* 0x00000030003b7202 */ /* 0x000fe20000000f00 */
[----:B------:R-:W-:Y:S02]  /*3d10*/  IMAD.MOV.U32 R57, RZ, RZ, R51 ;  /* 0x000000ffff397224 */ /* 0x000fe400078e0033 */
[----:B------:R-:W-:-:S03]  /*3d20*/  IMAD.MOV.U32 R60, RZ, RZ, R49 ;  /* 0x000000ffff3c7224 */ /* 0x000fc600078e0031 */
[----:B------:R-:W-:Y:S02]  /*3d30*/  PRMT R113, R56, 0x5410, R57 ;  /* 0x0000541038717816 */ /* 0x000fe40000000039 */
[----:B------:R-:W-:Y:S01]  /*3d40*/  PRMT R115, R59, 0x5410, R60 ;  /* 0x000054103b737816 */ /* 0x000fe2000000003c */
[----:B-----5:R-:W-:Y:S01]  /*3d50*/  IMAD.MOV.U32 R56, RZ, RZ, R54 ;  /* 0x000000ffff387224 */ /* 0x020fe200078e0036 */
[----:B------:R-:W-:Y:S01]  /*3d60*/  MOV R60, R53 ;  /* 0x00000035003c7202 */ /* 0x000fe20000000f00 */
[----:B------:R-:W-:Y:S02]  /*3d70*/  IMAD.MOV.U32 R57, RZ, RZ, R55 ;  /* 0x000000ffff397224 */ /* 0x000fe400078e0037 */
[----:B------:R-:W-:-:S03]  /*3d80*/  IMAD.MOV.U32 R59, RZ, RZ, R52 ;  /* 0x000000ffff3b7224 */ /* 0x000fc600078e0034 */
[----:B------:R-:W-:Y:S02]  /*3d90*/  PRMT R117, R56, 0x5410, R57 ;  /* 0x0000541038757816 */ /* 0x000fe40000000039 */
[----:B------:R-:W-:Y:S01]  /*3da0*/  PRMT R119, R59, 0x5410, R60 ;  /* 0x000054103b777816 */ /* 0x000fe2000000003c */
[----:B------:R-:W-:Y:S06]  /*3db0*/  @!P3 BRA `(.L_x_992) ;  /* 0x000000000004b947 */ /* 0x000fec0003800000 */
[----:B------:R-:W-:Y:S01]  /*3dc0*/  BPT.TRAP 0x1 ;  /* 0x000000040000795c */ /* 0x000fe20000300000 */
.L_x_992:
        /* <DEDUP_REMOVED lines=9> */
.L_x_1194:
[----:B------:R-:W-:Y:S05]  /*3e60*/  BSYNC B1 ;  /* 0x0000000000017941 */ /* 0x000fea0003800000 */
.L_x_993:
        /* <DEDUP_REMOVED lines=8> */
[----:B------:R-:W-:Y:S01]  /*3ef0*/  IADD3 R111, P5, P6, R14, R108, R86 ;  /* 0x0000006c0e6f7210 */ /* 0x000fe20007ebe056 */
[----:B------:R-:W-:Y:S01]  /*3f00*/  IMAD.IADD R118, R57, 0x1, R109 ;  /* 0x0000000139767824 */ /* 0x000fe200078e026d */
[----:B------:R-:W-:-:S04]  /*3f10*/  SHF.R.S32.HI R57, RZ, 0x1f, R56 ;  /* 0x0000001fff397819 */ /* 0x000fc80000011438 */
[----:B------:R-:W-:Y:S02]  /*3f20*/  LEA.HI R56, R57, R56, RZ, 0x4 ;  /* 0x0000003839387211 */ /* 0x000fe400078f20ff */
[----:B------:R-:W-:Y:S02]  /*3f30*/  IADD3.X R116, R3, R118, R89, P5, P6 ;  /* 0x0000007603747210 */ /* 0x000fe40002fec459 */
[----:B------:R-:W-:-:S04]  /*3f40*/  LEA.HI.SX32 R56, R56, R85, 0x1c ;  /* 0x0000005538387211 */ /* 0x000fc800078fe2ff */
[----:B------:R-:W-:-:S04]  /*3f50*/  SHF.L.U32 R121, R56, 0x3, RZ ;  /* 0x0000000338797819 */ /* 0x000fc800000006ff */
[----:B------:R-:W-:-:S04]  /*3f60*/  LOP3.LUT R57, R32, 0x38, R121, 0xf8, !PT ;  /* 0x0000003820397812 */ /* 0x000fc800078ef879 */
[----:B------:R-:W-:-:S05]  /*3f70*/  LOP3.LUT R57, R57, R76, RZ, 0x3c, !PT ;  /* 0x0000004c39397212 */ /* 0x000fca00078e3cff */
[----:B------:R-:W-:Y:S02]  /*3f80*/  IMAD R59, R228, 0x200, R57 ;  /* 0x00000200e43b7824 */ /* 0x000fe400078e0239 */
[C---:B------:R-:W-:Y:S02]  /*3f90*/  IMAD R57, R2.reuse, 0x1800, R90 ;  /* 0x0000180002397824 */ /* 0x040fe400078e025a */
[----:B------:R-:W-:Y:S02]  /*3fa0*/  IMAD R59, R2, 0x1800, R59 ;  /* 0x00001800023b7824 */ /* 0x000fe400078e023b */
[--C-:B------:R-:W-:Y:S02]  /*3fb0*/  IMAD R57, R57, 0x2, R18.reuse ;  /* 0x0000000239397824 */ /* 0x100fe400078e0212 */
[----:B------:R-:W-:-:S04]  /*3fc0*/  IMAD R60, R59, 0x2, R18 ;  /* 0x000000023b3c7824 */ /* 0x000fc800078e0212 */
[----:B------:R-:W1:Y:S04]  /*3fd0*/  LDS.128 R56, [R57+0x1c400] ;  /* 0x01c4000039387984 */ /* 0x000e680000000c00 */
[----:B------:R-:W2:Y:S01]  /*3fe0*/  LDS.128 R60, [R60+0x1c400] ;  /* 0x01c400003c3c7984 */ /* 0x000ea20000000c00 */
[----:B------:R-:W-:Y:S05]  /*3ff0*/  @P4 BRA `(.L_x_998) ;  /* 0x0000000400484947 */ /* 0x000fea0003800000 */
[--C-:B------:R-:W-:Y:S01]  /*4000*/  SHF.R.U64 R123, R44, 0x10, R45.reuse ;  /* 0x000000102c7b7819 */ /* 0x100fe2000000122d */
[----:B--2---:R-:W-:Y:S01]  /*4010*/  HADD2.F32 R44, -RZ, R61.H1_H1 ;  /* 0x3000003dff2c7230 */ /* 0x004fe20000004100 */
[----:B------:R-:W-:Y:S02]  /*4020*/  SHF.R.U32.HI R45, RZ, 0x10, R45 ;  /* 0x00000010ff2d7819 */ /* 0x000fe4000001162d */
[--C-:B------:R-:W-:Y:S01]  /*4030*/  SHF.R.U64 R120, R40, 0x10, R41.reuse ;  /* 0x0000001028787819 */ /* 0x100fe20000001229 */
[----:B------:R-:W-:Y:S01]  /*4040*/  HADD2.F32 R123, -RZ, R123.H0_H0 ;  /* 0x2000007bff7b7230 */ /* 0x000fe20000004100 */
[----:B------:R-:W-:Y:S02]  /*4050*/  SHF.R.U32.HI R126, RZ, 0x10, R41 ;  /* 0x00000010ff7e7819 */ /* 0x000fe40000011629 */
[--C-:B------:R-:W-:Y:S01]  /*4060*/  SHF.R.U64 R40, R42, 0x10, R43.reuse ;  /* 0x000000102a287819 */ /* 0x100fe2000000122b */
[----:B-1----:R-:W-:Y:S01]  /*4070*/  HADD2.F32 R42, -RZ, R57.H0_H0 ;  /* 0x20000039ff2a7230 */ /* 0x002fe20000004100 */
[----:B------:R-:W-:Y:S01]  /*4080*/  SHF.R.U32.HI R129, RZ, 0x10, R43 ;  /* 0x00000010ff817819 */ /* 0x000fe2000001162b */
[----:B------:R-:W-:Y:S01]  /*4090*/  HADD2.F32 R43, -RZ, R61.H0_H0 ;  /* 0x2000003dff2b7230 */ /* 0x000fe20000004100 */
[--C-:B------:R-:W-:Y:S01]  /*40a0*/  SHF.R.U64 R41, R46, 0x10, R47.reuse ;  /* 0x000000102e297819 */ /* 0x100fe2000000122f */
[----:B------:R-:W-:Y:S01]  /*40b0*/  HADD2.F32 R46, -RZ, R125.H0_H0 ;  /* 0x2000007dff2e7230 */ /* 0x000fe20000004100 */
[----:B------:R-:W-:Y:S01]  /*40c0*/  SHF.R.U32.HI R127, RZ, 0x10, R47 ;  /* 0x00000010ff7f7819 */ /* 0x000fe2000001162f */
[----:B------:R-:W-:-:S02]  /*40d0*/  HADD2.F32 R61, -RZ, R45.H0_H0 ;  /* 0x2000002dff3d7230 */ /* 0x000fc40000004100 */
[----:B------:R-:W-:Y:S02]  /*40e0*/  HADD2.F32 R125, -RZ, R125.H1_H1 ;  /* 0x3000007dff7d7230 */ /* 0x000fe40000004100 */
[----:B------:R-:W-:Y:S02]  /*40f0*/  HADD2.F32 R45, -RZ, R57.H1_H1 ;  /* 0x30000039ff2d7230 */ /* 0x000fe40000004100 */
[----:B------:R-:W-:Y:S01]  /*4100*/  FMUL.FTZ R128, R44, R61 ;  /* 0x0000003d2c807220 */ /* 0x000fe20000410000 */
[----:B------:R-:W-:Y:S02]  /*4110*/  HADD2.F32 R47, -RZ, R126.H0_H0 ;  /* 0x2000007eff2f7230 */ /* 0x000fe40000004100 */
[-C--:B------:R-:W-:Y:S01]  /*4120*/  FMUL.FTZ R57, R43, R125.reuse ;  /* 0x0000007d2b397220 */ /* 0x080fe20000410000 */
[C---:B------:R-:W-:Y:S01]  /*4130*/  FMUL.FTZ R126, R42.reuse, R125 ;  /* 0x0000007d2a7e7220 */ /* 0x040fe20000410000 */
[----:B------:R-:W-:Y:S02]  /*4140*/  FMUL.FTZ R61, R45, R61 ;  /* 0x0000003d2d3d7220 */ /* 0x000fe40000410000 */
[-C--:B------:R-:W-:Y:S01]  /*4150*/  FFMA.FTZ R42, R42, R46.reuse, -R57 ;  /* 0x0000002e2a2a7223 */ /* 0x080fe20000010839 */
[----:B------:R-:W-:Y:S01]  /*4160*/  FFMA.FTZ R43, R43, R46, R126 ;  /* 0x0000002e2b2b7223 */ /* 0x000fe2000001007e */
[-C--:B------:R-:W-:Y:S01]  /*4170*/  FFMA.FTZ R44, R44, R47.reuse, R61 ;  /* 0x0000002f2c2c7223 */ /* 0x080fe2000001003d */
[----:B------:R-:W-:Y:S01]  /*4180*/  FFMA.FTZ R45, R45, R47, -R128 ;  /* 0x0000002f2d2d7223 */ /* 0x000fe20000010880 */
[----:B------:R-:W-:-:S02]  /*4190*/  HADD2.F32 R61, -RZ, R130.H1_H1 ;  /* 0x30000082ff3d7230 */ /* 0x000fc40000004100 */
[----:B------:R-:W-:Y:S01]  /*41a0*/  HADD2.F32 R46, -RZ, R59.H0_H0 ;  /* 0x2000003bff2e7230 */ /* 0x000fe20000004100 */
[----:B------:R-:W-:Y:S01]  /*41b0*/  F2FP.F16.F32.PACK_AB R43, R44, R43 ;  /* 0x0000002b2c2b723e */ /* 0x000fe200000000ff */
[--C-:B------:R-:W-:Y:S02]  /*41c0*/  HADD2.F32 R47, -RZ, R63.reuse.H0_H0 ;  /* 0x2000003fff2f7230 */ /* 0x100fe40000004100 */
[----:B------:R-:W-:Y:S02]  /*41d0*/  HADD2.F32 R57, -RZ, R130.H0_H0 ;  /* 0x20000082ff397230 */ /* 0x000fe40000004100 */
[-C--:B------:R-:W-:Y:S01]  /*41e0*/  FMUL.FTZ R130, R46, R61.reuse ;  /* 0x0000003d2e827220 */ /* 0x080fe20000410000 */
[----:B------:R-:W-:Y:S02]  /*41f0*/  HADD2.F32 R63, -RZ, R63.H1_H1 ;  /* 0x3000003fff3f7230 */ /* 0x000fe40000004100 */
[----:B------:R-:W-:Y:S01]  /*4200*/  FMUL.FTZ R125, R47, R61 ;  /* 0x0000003d2f7d7220 */ /* 0x000fe20000410000 */
[----:B------:R-:W-:-:S02]  /*4210*/  HADD2.F32 R128, -RZ, R127.H0_H0 ;  /* 0x2000007fff807230 */ /* 0x000fc40000004100 */
[-C--:B------:R-:W-:Y:S01]  /*4220*/  FFMA.FTZ R130, R47, R57.reuse, R130 ;  /* 0x000000392f827223 */ /* 0x080fe20000010082 */
[----:B------:R-:W-:Y:S02]  /*4230*/  HADD2.F32 R59, -RZ, R59.H1_H1 ;  /* 0x3000003bff3b7230 */ /* 0x000fe40000004100 */
[----:B------:R-:W-:Y:S01]  /*4240*/  FFMA.FTZ R127, R46, R57, -R125 ;  /* 0x000000392e7f7223 */ /* 0x000fe2000001087d */
[----:B------:R-:W-:Y:S02]  /*4250*/  HADD2.F32 R126, -RZ, R129.H0_H0 ;  /* 0x20000081ff7e7230 */ /* 0x000fe40000004100 */
[-C--:B------:R-:W-:Y:S01]  /*4260*/  FMUL.FTZ R132, R63, R128.reuse ;  /* 0x000000803f847220 */ /* 0x080fe20000410000 */
[----:B------:R-:W-:Y:S02]  /*4270*/  HADD2.F32 R47, -RZ, R60.H0_H0 ;  /* 0x2000003cff2f7230 */ /* 0x000fe40000004100 */
[----:B------:R-:W-:Y:S01]  /*4280*/  FMUL.FTZ R128, R59, R128 ;  /* 0x000000803b807220 */ /* 0x000fe20000410000 */
[----:B------:R-:W-:-:S02]  /*4290*/  HADD2.F32 R57, -RZ, R124.H0_H0 ;  /* 0x2000007cff397230 */ /* 0x000fc40000004100 */
[-C--:B------:R-:W-:Y:S01]  /*42a0*/  FFMA.FTZ R132, R59, R126.reuse, -R132 ;  /* 0x0000007e3b847223 */ /* 0x080fe20000010884 */
[----:B------:R-:W-:Y:S02]  /*42b0*/  HADD2.F32 R46, -RZ, R56.H0_H0 ;  /* 0x20000038ff2e7230 */ /* 0x000fe40000004100 */
[----:B------:R-:W-:Y:S01]  /*42c0*/  FFMA.FTZ R129, R63, R126, R128 ;  /* 0x0000007e3f817223 */ /* 0x000fe20000010080 */
[----:B------:R-:W-:Y:S02]  /*42d0*/  HADD2.F32 R60, -RZ, R60.H1_H1 ;  /* 0x3000003cff3c7230 */ /* 0x000fe40000004100 */
[----:B------:R-:W-:Y:S02]  /*42e0*/  HADD2.F32 R124, -RZ, R124.H1_H1 ;  /* 0x3000007cff7c7230 */ /* 0x000fe40000004100 */
[----:B------:R-:W-:Y:S02]  /*42f0*/  HADD2.F32 R56, -RZ, R56.H1_H1 ;  /* 0x30000038ff387230 */ /* 0x000fe40000004100 */
[----:B------:R-:W-:Y:S01]  /*4300*/  FMUL.FTZ R63, R60, R123 ;  /* 0x0000007b3c3f7220 */ /* 0x000fe20000410000 */
[----:B------:R-:W-:-:S02]  /*4310*/  HADD2.F32 R59, -RZ, R120.H0_H0 ;  /* 0x20000078ff3b7230 */ /* 0x000fc40000004100 */
[-C--:B------:R-:W-:Y:S01]  /*4320*/  FMUL.FTZ R61, R47, R124.reuse ;  /* 0x0000007c2f3d7220 */ /* 0x080fe20000410000 */
[----:B------:R-:W-:Y:S01]  /*4330*/  FMUL.FTZ R124, R46, R124 ;  /* 0x0000007c2e7c7220 */ /* 0x000fe20000410000 */
[----:B------:R-:W-:Y:S01]  /*4340*/  FMUL.FTZ R123, R56, R123 ;  /* 0x0000007b387b7220 */ /* 0x000fe20000410000 */
[----:B------:R-:W-:Y:S01]  /*4350*/  F2FP.F16.F32.PACK_AB R129, R129, R130 ;  /* 0x000000828181723e */ /* 0x000fe200000000ff */
[----:B------:R-:W-:Y:S01]  /*4360*/  FFMA.FTZ R61, R46, R57, -R61 ;  /* 0x000000392e3d7223 */ /* 0x000fe2000001083d */
[-C--:B------:R-:W-:Y:S01]  /*4370*/  FFMA.FTZ R56, R56, R59.reuse, -R63 ;  /* 0x0000003b38387223 */ /* 0x080fe2000001083f */
[----:B------:R-:W-:Y:S01]  /*4380*/  FFMA.FTZ R123, R60, R59, R123 ;  /* 0x0000003b3c7b7223 */ /* 0x000fe2000001007b */
[----:B------:R-:W-:Y:S01]  /*4390*/  FFMA.FTZ R124, R47, R57, R124 ;  /* 0x000000392f7c7223 */ /* 0x000fe2000001007c */
[----:B------:R-:W-:Y:S02]  /*43a0*/  HADD2.F32 R59, -RZ, R41.H0_H0 ;  /* 0x20000029ff3b7230 */ /* 0x000fe40000004100 */
[----:B------:R-:W-:Y:S01]  /*43b0*/  HADD2.F32 R46, -RZ, R62.H0_H0 ;  /* 0x2000003eff2e7230 */ /* 0x000fe20000004100 */
[----:B------:R-:W-:Y:S01]  /*43c0*/  F2FP.F16.F32.PACK_AB R56, R56, R61 ;  /* 0x0000003d3838723e */ /* 0x000fe200000000ff */
[----:B------:R-:W-:Y:S01]  /*43d0*/  HADD2.F32 R47, -RZ, R122.H1_H1 ;  /* 0x3000007aff2f7230 */ /* 0x000fe20000004100 */
[----:B------:R-:W-:Y:S01]  /*43e0*/  F2FP.F16.F32.PACK_AB R60, R123, R124 ;  /* 0x0000007c7b3c723e */ /* 0x000fe200000000ff */
[----:B------:R-:W-:-:S02]  /*43f0*/  HADD2.F32 R41, -RZ, R58.H0_H0 ;  /* 0x2000003aff297230 */ /* 0x000fc40000004100 */
[----:B------:R-:W-:Y:S02]  /*4400*/  HADD2.F32 R62, -RZ, R62.H1_H1 ;  /* 0x3000003eff3e7230 */ /* 0x000fe40000004100 */
[----:B------:R-:W-:Y:S02]  /*4410*/  HADD2.F32 R122, -RZ, R122.H0_H0 ;  /* 0x2000007aff7a7230 */ /* 0x000fe40000004100 */
[----:B------:R-:W-:Y:S02]  /*4420*/  HADD2.F32 R58, -RZ, R58.H1_H1 ;  /* 0x3000003aff3a7230 */ /* 0x000fe40000004100 */
[-C--:B------:R-:W-:Y:S01]  /*4430*/  FMUL.FTZ R125, R62, R59.reuse ;  /* 0x0000003b3e7d7220 */ /* 0x080fe20000410000 */
[----:B------:R-:W-:Y:S02]  /*4440*/  HADD2.F32 R57, -RZ, R40.H0_H0 ;  /* 0x20000028ff397230 */ /* 0x000fe40000004100 */
[-C--:B------:R-:W-:Y:S01]  /*4450*/  FMUL.FTZ R63, R41, R122.reuse ;  /* 0x0000007a293f7220 */ /* 0x080fe20000410000 */
[----:B------:R-:W-:Y:S01]  /*4460*/  FMUL.FTZ R40, R46, R122 ;  /* 0x0000007a2e287220 */ /* 0x000fe20000410000 */
[----:B------:R-:W-:Y:S01]  /*4470*/  FMUL.FTZ R59, R58, R59 ;  /* 0x0000003b3a3b7220 */ /* 0x000fe20000410000 */
[----:B------:R-:W-:-:S02]  /*4480*/  IMAD.MOV.U32 R61, RZ, RZ, R43 ;  /* 0x000000ffff3d7224 */ /* 0x000fc400078e002b */
[-C--:B------:R-:W-:Y:S01]  /*4490*/  FFMA.FTZ R63, R46, R47.reuse, R63 ;  /* 0x0000002f2e3f7223 */ /* 0x080fe2000001003f */
[----:B------:R-:W-:Y:S01]  /*44a0*/  FFMA.FTZ R40, R41, R47, -R40 ;  /* 0x0000002f29287223 */ /* 0x000fe20000010828 */
[-C--:B------:R-:W-:Y:S01]  /*44b0*/  FFMA.FTZ R62, R62, R57.reuse, R59 ;  /* 0x000000393e3e7223 */ /* 0x080fe2000001003b */
[----:B------:R-:W-:Y:S01]  /*44c0*/  FFMA.FTZ R125, R58, R57, -R125 ;  /* 0x000000393a7d7223 */ /* 0x000fe2000001087d */
[----:B------:R-:W-:Y:S02]  /*44d0*/  F2FP.F16.F32.PACK_AB R57, R45, R42 ;  /* 0x0000002a2d39723e */ /* 0x000fe400000000ff */
[----:B------:R-:W-:Y:S02]  /*44e0*/  F2FP.F16.F32.PACK_AB R59, R132, R127 ;  /* 0x0000007f843b723e */ /* 0x000fe400000000ff */
[----:B------:R-:W-:Y:S02]  /*44f0*/  F2FP.F16.F32.PACK_AB R62, R62, R63 ;  /* 0x0000003f3e3e723e */ /* 0x000fe400000000ff */
[----:B------:R-:W-:-:S02]  /*4500*/  F2FP.F16.F32.PACK_AB R58, R125, R40 ;  /* 0x000000287d3a723e */ /* 0x000fc400000000ff */
[----:B------:R-:W-:-:S07]  /*4510*/  MOV R63, R129 ;  /* 0x00000081003f7202 */ /* 0x000fce0000000f00 */
.L_x_998:
[----:B------:R-:W-:Y:S05]  /*4520*/  BSYNC B2 ;  /* 0x0000000000027941 */ /* 0x000fea0003800000 */
.L_x_997:
        /* <DEDUP_REMOVED lines=12> */
.L_x_996:
[----:B------:R-:W-:Y:S05]  /*45f0*/  BSYNC B1 ;  /* 0x0000000000017941 */ /* 0x000fea0003800000 */
.L_x_995:
        /* <DEDUP_REMOVED lines=10> */
[C---:B------:R-:W-:Y:S02]  /*46a0*/  LEA R56, P5, R40.reuse, R102, 0x1 ;  /* 0x0000006628387211 */ /* 0x040fe400078a08ff */
[----:B------:R-:W-:Y:S02]  /*46b0*/  SHF.R.U32.HI R42, RZ, 0x3, R224 ;  /* 0x00000003ff2a7819 */ /* 0x000fe400000116e0 */
[----:B------:R-:W-:-:S02]  /*46c0*/  LEA.HI.X R57, R40, R103, R41, 0x1, P5 ;  /* 0x0000006728397211 */ /* 0x000fc400028f0c29 */
[----:B------:R-:W-:-:S04]  /*46d0*/  SHF.R.S32.HI R41, RZ, 0x1f, R114 ;  /* 0x0000001fff297819 */ /* 0x000fc80000011472 */
[----:B------:R-:W-:Y:S01]  /*46e0*/  LEA.HI R114, R41, R114, RZ, 0x4 ;  /* 0x0000007229727211 */ /* 0x000fe200078f20ff */
[----:B------:R-:W-:-:S03]  /*46f0*/  IMAD R41, R2, 0x1800, R91 ;  /* 0x0000180002297824 */ /* 0x000fc600078e025b */
[----:B------:R-:W-:Y:S01]  /*4700*/  LEA.HI.SX32 R59, R114, R85, 0x1c ;  /* 0x00000055723b7211 */ /* 0x000fe200078fe2ff */
[----:B------:R-:W-:-:S04]  /*4710*/  IMAD R41, R41, 0x2, R18 ;  /* 0x0000000229297824 */ /* 0x000fc800078e0212 */
[----:B------:R-:W-:-:S05]  /*4720*/  IMAD.SHL.U32 R59, R59, 0x8, RZ ;  /* 0x000000083b3b7824 */ /* 0x000fca00078e00ff */
[----:B------:R-:W-:-:S04]  /*4730*/  LOP3.LUT R40, R224, 0x38, R59, 0xf8, !PT ;  /* 0x00000038e0287812 */ /* 0x000fc800078ef83b */
[----:B------:R-:W-:-:S05]  /*4740*/  LOP3.LUT R40, R40, R42, RZ, 0x3c, !PT ;  /* 0x0000002a28287212 */ /* 0x000fca00078e3cff */
[----:B------:R-:W-:-:S04]  /*4750*/  IMAD.IADD R43, R229, 0x1, R40 ;  /* 0x00000001e52b7824 */ /* 0x000fc800078e0228 */
[----:B------:R-:W-:-:S05]  /*4760*/  IMAD R43, R2, 0x1800, R43 ;  /* 0x00001800022b7824 */ /* 0x000fca00078e022b */
[----:B------:R-:W-:Y:S02]  /*4770*/  LEA R44, R43, R18, 0x1 ;  /* 0x000000122b2c7211 */ /* 0x000fe400078e08ff */
[----:B------:R-:W1:Y:S04]  /*4780*/  LDS.128 R40, [R41+0x1c400] ;  /* 0x01c4000029287984 */ /* 0x000e680000000c00 */
[----:B------:R-:W2:Y:S01]  /*4790*/  LDS.128 R44, [R44+0x1c400] ;  /* 0x01c400002c2c7984 */ /* 0x000ea20000000c00 */
[----:B------:R-:W-:Y:S05]  /*47a0*/  @P4 BRA `(.L_x_1000) ;  /* 0x0000000400604947 */ /* 0x000fea0003800000 */
[----:B------:R-:W-:Y:S02]  /*47b0*/  SHF.R.U64 R108, R52, 0x10, R53 ;  /* 0x00000010346c7819 */ /* 0x000fe40000001235 */
[----:B------:R-:W-:Y:S02]  /*47c0*/  SHF.R.U64 R109, R48, 0x10, R49 ;  /* 0x00000010306d7819 */ /* 0x000fe40000001231 */
[----:B------:R-:W-:Y:S01]  /*47d0*/  SHF.R.U32.HI R52, RZ, 0x10, R53 ;  /* 0x00000010ff347819 */ /* 0x000fe20000011635 */
[----:B------:R-:W-:Y:S01]  /*47e0*/  HADD2.F32 R53, -RZ, R119.H1_H1 ;  /* 0x30000077ff357230 */ /* 0x000fe20000004100 */
[----:B------:R-:W-:Y:S01]  /*47f0*/  SHF.R.U32.HI R60, RZ, 0x10, R49 ;  /* 0x00000010ff3c7819 */ /* 0x000fe20000011631 */
[----:B--2---:R-:W-:Y:S01]  /*4800*/  IMAD.MOV.U32 R49, RZ, RZ, R44 ;  /* 0x000000ffff317224 */ /* 0x004fe200078e002c */
[----:B------:R-:W-:Y:S01]  /*4810*/  SHF.R.U64 R48, R50, 0x10, R51 ;  /* 0x0000001032307819 */ /* 0x000fe20000001233 */
[----:B------:R-:W-:Y:S01]  /*4820*/  IMAD.MOV.U32 R50, RZ, RZ, R46 ;  /* 0x000000ffff327224 */ /* 0x000fe200078e002e */
[----:B------:R-:W-:Y:S01]  /*4830*/  SHF.R.U64 R107, R54, 0x10, R55 ;  /* 0x00000010366b7819 */ /* 0x000fe20000001237 */
[----:B-1----:R-:W-:Y:S01]  /*4840*/  IMAD.MOV.U32 R44, RZ, RZ, R42 ;  /* 0x000000ffff2c7224 */ /* 0x002fe200078e002a */
[----:B------:R-:W-:Y:S01]  /*4850*/  SHF.R.U32.HI R62, RZ, 0x10, R51 ;  /* 0x00000010ff3e7819 */ /* 0x000fe20000011633 */
[----:B------:R-:W-:Y:S01]  /*4860*/  HADD2.F32 R46, -RZ, R45.H0_H0 ;  /* 0x2000002dff2e7230 */ /* 0x000fe20000004100 */
[----:B------:R-:W-:Y:S01]  /*4870*/  SHF.R.U32.HI R61, RZ, 0x10, R55 ;  /* 0x00000010ff3d7819 */ /* 0x000fe20000011637 */
[----:B------:R-:W-:-:S02]  /*4880*/  HADD2.F32 R42, -RZ, R41.H0_H0 ;  /* 0x20000029ff2a7230 */ /* 0x000fc40000004100 */
[----:B------:R-:W-:Y:S02]  /*4890*/  HADD2.F32 R45, -RZ, R45.H1_H1 ;  /* 0x3000002dff2d7230 */ /* 0x000fe40000004100 */
[-C--:B------:R-:W-:Y:S01]  /*48a0*/  FMUL.FTZ R55, R46, R53.reuse ;  /* 0x000000352e377220 */ /* 0x080fe20000410000 */
[----:B------:R-:W-:Y:S02]  /*48b0*/  HADD2.F32 R54, -RZ, R52.H0_H0 ;  /* 0x20000034ff367230 */ /* 0x000fe40000004100 */
[----:B------:R-:W-:Y:S01]  /*48c0*/  FMUL.FTZ R53, R42, R53 ;  /* 0x000000352a357220 */ /* 0x000fe20000410000 */
[----:B------:R-:W-:Y:S02]  /*48d0*/  HADD2.F32 R51, -RZ, R115.H1_H1 ;  /* 0x30000073ff337230 */ /* 0x000fe40000004100 */
[----:B------:R-:W-:Y:S02]  /*48e0*/  HADD2.F32 R41, -RZ, R41.H1_H1 ;  /* 0x30000029ff297230 */ /* 0x000fe40000004100 */
[----:B------:R-:W-:-:S02]  /*48f0*/  HADD2.F32 R52, -RZ, R60.H0_H0 ;  /* 0x2000003cff347230 */ /* 0x000fc40000004100 */
[-C--:B------:R-:W-:Y:S01]  /*4900*/  FMUL.FTZ R60, R45, R54.reuse ;  /* 0x000000362d3c7220 */ /* 0x080fe20000410000 */
[-C--:B------:R-:W-:Y:S01]  /*4910*/  FFMA.FTZ R55, R42, R51.reuse, -R55 ;  /* 0x000000332a377223 */ /* 0x080fe20000010837 */
[----:B------:R-:W-:Y:S01]  /*4920*/  FFMA.FTZ R53, R46, R51, R53 ;  /* 0x000000332e357223 */ /* 0x000fe20000010035 */
[C---:B------:R-:W-:Y:S01]  /*4930*/  FMUL.FTZ R54, R41.reuse, R54 ;  /* 0x0000003629367220 */ /* 0x040fe20000410000 */
[-C--:B------:R-:W-:Y:S01]  /*4940*/  FFMA.FTZ R60, R41, R52.reuse, -R60 ;  /* 0x00000034293c7223 */ /* 0x080fe2000001083c */
[----:B------:R-:W-:Y:S02]  /*4950*/  HADD2.F32 R51, -RZ, R117.H1_H1 ;  /* 0x30000075ff337230 */ /* 0x000fe40000004100 */
[----:B------:R-:W-:Y:S02]  /*4960*/  HADD2.F32 R42, -RZ, R47.H0_H0 ;  /* 0x2000002fff2a7230 */ /* 0x000fe40000004100 */
[----:B------:R-:W-:Y:S01]  /*4970*/  FFMA.FTZ R54, R45, R52, R54 ;  /* 0x000000342d367223 */ /* 0x000fe20000010036 */
[----:B------:R-:W-:-:S02]  /*4980*/  HADD2.F32 R41, -RZ, R43.H0_H0 ;  /* 0x2000002bff297230 */ /* 0x000fc40000004100 */
[----:B------:R-:W-:Y:S02]  /*4990*/  HADD2.F32 R46, -RZ, R62.H0_H0 ;  /* 0x2000003eff2e7230 */ /* 0x000fe40000004100 */
[-C--:B------:R-:W-:Y:S01]  /*49a0*/  FMUL.FTZ R62, R42, R51.reuse ;  /* 0x000000332a3e7220 */ /* 0x080fe20000410000 */
[----:B------:R-:W-:Y:S02]  /*49b0*/  HADD2.F32 R45, -RZ, R113.H1_H1 ;  /* 0x30000071ff2d7230 */ /* 0x000fe40000004100 */
[----:B------:R-:W-:Y:S01]  /*49c0*/  FMUL.FTZ R51, R41, R51 ;  /* 0x0000003329337220 */ /* 0x000fe20000410000 */
[----:B------:R-:W-:Y:S01]  /*49d0*/  HADD2.F32 R47, -RZ, R47.H1_H1 ;  /* 0x3000002fff2f7230 */ /* 0x000fe20000004100 */
[----:B------:R-:W-:Y:S01]  /*49e0*/  F2FP.F16.F32.PACK_AB R53, R54, R53 ;  /* 0x000000353635723e */ /* 0x000fe200000000ff */
[----:B------:R-:W-:Y:S02]  /*49f0*/  HADD2.F32 R52, -RZ, R61.H0_H0 ;  /* 0x2000003dff347230 */ /* 0x000fe40000004100 */
[----:B------:R-:W-:Y:S01]  /*4a00*/  FFMA.FTZ R61, R42, R45, R51 ;  /* 0x0000002d2a3d7223 */ /* 0x000fe20000010033 */
[----:B------:R-:W-:-:S02]  /*4a10*/  HADD2.F32 R43, -RZ, R43.H1_H1 ;  /* 0x3000002bff2b7230 */ /* 0x000fc40000004100 */
[----:B------:R-:W-:Y:S01]  /*4a20*/  FFMA.FTZ R62, R41, R45, -R62 ;  /* 0x0000002d293e7223 */ /* 0x000fe2000001083e */
[----:B------:R-:W-:Y:S02]  /*4a30*/  HADD2.F32 R119, -RZ, R119.H0_H0 ;  /* 0x20000077ff777230 */ /* 0x000fe40000004100 */
[-C--:B------:R-:W-:Y:S01]  /*4a40*/  FMUL.FTZ R106, R47, R52.reuse ;  /* 0x000000342f6a7220 */ /* 0x080fe20000410000 */
[--C-:B------:R-:W-:Y:S02]  /*4a50*/  HADD2.F32 R42, -RZ, R49.reuse.H0_H0 ;  /* 0x20000031ff2a7230 */ /* 0x100fe40000004100 */
[C---:B------:R-:W-:Y:S01]  /*4a60*/  FMUL.FTZ R52, R43.reuse, R52 ;  /* 0x000000342b347220 */ /* 0x040fe20000410000 */
[----:B------:R-:W-:Y:S02]  /*4a70*/  HADD2.F32 R45, -RZ, R108.H0_H0 ;  /* 0x2000006cff2d7230 */ /* 0x000fe40000004100 */
[----:B------:R-:W-:Y:S01]  /*4a80*/  FFMA.FTZ R63, R43, R46, -R106 ;  /* 0x0000002e2b3f7223 */ /* 0x000fe2000001086a */
[----:B------:R-:W-:-:S02]  /*4a90*/  HADD2.F32 R49, -RZ, R49.H1_H1 ;  /* 0x30000031ff317230 */ /* 0x000fc40000004100 */
[----:B------:R-:W-:Y:S01]  /*4aa0*/  FFMA.FTZ R106, R47, R46, R52 ;  /* 0x0000002e2f6a7223 */ /* 0x000fe20000010034 */
[----:B------:R-:W-:Y:S02]  /*4ab0*/  HADD2.F32 R115, -RZ, R115.H0_H0 ;  /* 0x20000073ff737230 */ /* 0x000fe40000004100 */
[----:B------:R-:W-:Y:S01]  /*4ac0*/  FMUL.FTZ R46, R42, R119 ;  /* 0x000000772a2e7220 */ /* 0x000fe20000410000 */
[--C-:B------:R-:W-:Y:S02]  /*4ad0*/  HADD2.F32 R41, -RZ, R40.reuse.H0_H0 ;  /* 0x20000028ff297230 */ /* 0x100fe40000004100 */
[----:B------:R-:W-:Y:S01]  /*4ae0*/  FMUL.FTZ R47, R49, R45 ;  /* 0x0000002d312f7220 */ /* 0x000fe20000410000 */
[----:B------:R-:W-:Y:S01]  /*4af0*/  HADD2.F32 R40, -RZ, R40.H1_H1 ;  /* 0x30000028ff287230 */ /* 0x000fe20000004100 */
[----:B------:R-:W-:Y:S01]  /*4b00*/  F2FP.F16.F32.PACK_AB R61, R106, R61 ;  /* 0x0000003d6a3d723e */ /* 0x000fe200000000ff */
[----:B------:R-:W-:Y:S02]  /*4b10*/  HADD2.F32 R43, -RZ, R109.H0_H0 ;  /* 0x2000006dff2b7230 */ /* 0x000fe40000004100 */
[C---:B------:R-:W-:Y:S01]  /*4b20*/  FMUL.FTZ R119, R41.reuse, R119 ;  /* 0x0000007729777220 */ /* 0x040fe20000410000 */
[----:B------:R-:W-:Y:S01]  /*4b30*/  FFMA.FTZ R46, R41, R115, -R46 ;  /* 0x00000073292e7223 */ /* 0x000fe2000001082e */
[----:B------:R-:W-:Y:S01]  /*4b40*/  FMUL.FTZ R52, R40, R45 ;  /* 0x0000002d28347220 */ /* 0x000fe20000410000 */
[----:B------:R-:W-:-:S02]  /*4b50*/  HADD2.F32 R41, -RZ, R50.H0_H0 ;  /* 0x20000032ff297230 */ /* 0x000fc40000004100 */
[-C--:B------:R-:W-:Y:S01]  /*4b60*/  FFMA.FTZ R47, R40, R43.reuse, -R47 ;  /* 0x0000002b282f7223 */ /* 0x080fe2000001082f */
[----:B------:R-:W-:Y:S02]  /*4b70*/  HADD2.F32 R117, -RZ, R117.H0_H0 ;  /* 0x20000075ff757230 */ /* 0x000fe40000004100 */
[----:B------:R-:W-:Y:S01]  /*4b80*/  FFMA.FTZ R52, R49, R43, R52 ;  /* 0x0000002b31347223 */ /* 0x000fe20000010034 */
[----:B------:R-:W-:Y:S02]  /*4b90*/  HADD2.F32 R45, -RZ, R107.H0_H0 ;  /* 0x2000006bff2d7230 */ /* 0x000fe40000004100 */
[----:B------:R-:W-:Y:S01]  /*4ba0*/  FFMA.FTZ R119, R42, R115, R119 ;  /* 0x000000732a777223 */ /* 0x000fe20000010077 */
[----:B------:R-:W-:Y:S02]  /*4bb0*/  HADD2.F32 R40, -RZ, R44.H0_H0 ;  /* 0x2000002cff287230 */ /* 0x000fe40000004100 */
[----:B------:R-:W-:Y:S01]  /*4bc0*/  FMUL.FTZ R49, R41, R117 ;  /* 0x0000007529317220 */ /* 0x000fe20000410000 */
[----:B------:R-:W-:-:S02]  /*4bd0*/  HADD2.F32 R50, -RZ, R50.H1_H1 ;  /* 0x30000032ff327230 */ /* 0x000fc40000004100 */
        /* <DEDUP_REMOVED lines=12> */
[----:B------:R-:W-:Y:S01]  /*4ca0*/  IMAD.MOV.U32 R47, RZ, RZ, R61 ;  /* 0x000000ffff2f7224 */ /* 0x000fe200078e003d */
[----:B------:R-:W-:-:S02]  /*4cb0*/  F2FP.F16.F32.PACK_AB R41, R60, R55 ;  /* 0x000000373c29723e */ /* 0x000fc400000000ff */
[----:B------:R-:W-:Y:S01]  /*4cc0*/  F2FP.F16.F32.PACK_AB R46, R44, R49 ;  /* 0x000000312c2e723e */ /* 0x000fe200000000ff */
[----:B------:R-:W-:Y:S01]  /*4cd0*/  IMAD.MOV.U32 R44, RZ, RZ, R52 ;  /* 0x000000ffff2c7224 */ /* 0x000fe200078e0034 */
[----:B------:R-:W-:Y:S02]  /*4ce0*/  F2FP.F16.F32.PACK_AB R60, R45, R42 ;  /* 0x0000002a2d3c723e */ /* 0x000fe400000000ff */
[----:B------:R-:W-:Y:S01]  /*4cf0*/  F2FP.F16.F32.PACK_AB R43, R63, R62 ;  /* 0x0000003e3f2b723e */ /* 0x000fe200000000ff */
[----:B------:R-:W-:Y:S01]  /*4d00*/  IMAD.MOV.U32 R42, RZ, RZ, R46 ;  /* 0x000000ffff2a7224 */ /* 0x000fe200078e002e */
[----:B------:R-:W-:Y:S01]  /*4d10*/  MOV R45, R53 ;  /* 0x00000035002d7202 */ /* 0x000fe20000000f00 */
[----:B------:R-:W-:-:S07]  /*4d20*/  IMAD.MOV.U32 R46, RZ, RZ, R60 ;  /* 0x000000ffff2e7224 */ /* 0x000fce00078e003c */
.L_x_1000:
[----:B------:R-:W-:Y:S05]  /*4d30*/  BSYNC B1 ;  /* 0x0000000000017941 */ /* 0x000fea0003800000 */
.L_x_999:
[----:B-1----:R4:W-:Y:S01]  /*4d40*/  STG.E.128 desc[UR60][R56.64], R40 ;  /* 0x0000002838007986 */ /* 0x0029e2000c101d3c */
[----:B------:R-:W-:-:S13]  /*4d50*/  ISETP.GE.AND P4, PT, R59, R112, PT ;  /* 0x000000703b00720c */ /* 0x000fda0003f86270 */
[----:B------:R-:W-:Y:S05]  /*4d60*/  @P4 BRA `(.L_x_985) ;  /* 0x00000000008c4947 */ /* 0x000fea0003800000 */
[--C-:B----4-:R-:W-:Y:S02]  /*4d70*/  SHF.R.S32.HI R40, RZ, 0x1f, R59.reuse ;  /* 0x0000001fff287819 */ /* 0x110fe4000001143b */
[----:B------:R-:W-:-:S04]  /*4d80*/  IADD3 R59, P4, P5, R14, R104, R59 ;  /* 0x000000680e3b7210 */ /* 0x000fc80007d9e03b */
[----:B------:R-:W-:Y:S02]  /*4d90*/  IADD3.X R58, R3, R58, R40, P4, P5 ;  /* 0x0000003a033a7210 */ /* 0x000fe400027ea428 */
[----:B------:R-:W-:-:S04]  /*4da0*/  LEA R102, P4, R59, R102, 0x1 ;  /* 0x000000663b667211 */ /* 0x000fc800078808ff */
[----:B------:R-:W-:-:S05]  /*4db0*/  LEA.HI.X R103, R59, R103, R58, 0x1, P4 ;  /* 0x000000673b677211 */ /* 0x000fca00020f0c3a */
[----:B--2---:R1:W-:Y:S01]  /*4dc0*/  STG.E.128 desc[UR60][R102.64], R44 ;  /* 0x0000002c66007986 */ /* 0x0043e2000c101d3c */
[----:B------:R-:W-:Y:S05]  /*4dd0*/  BRA `(.L_x_985) ;  /* 0x0000000000707947 */ /* 0x000fea0003800000 */
.L_x_968:
[----:B------:R-:W2:Y:S02]  /*4de0*/  LDL R40, [R1+0x7c] ;  /* 0x00007c0001287983 */ /* 0x000ea40000100800 */
[----:B--2---:R-:W-:-:S13]  /*4df0*/  R2UR UR4, R40 ;  /* 0x00000000280472ca */ /* 0x004fda00000e0000 */
[----:B------:R-:W-:-:S06]  /*4e00*/  UISETP.NE.AND UP0, UPT, UR4, 0x3, UPT ;  /* 0x000000030400788c */ /* 0x000fcc000bf05270 */
[----:B------:R-:W-:-:S13]  /*4e10*/  PLOP3.LUT P3, PT, PT, PT, UP0, 0x80, 0x0 ;  /* 0x000000000000781c */ /* 0x000fda0003f6f008 */
[----:B------:R-:W-:Y:S05]  /*4e20*/  @!P3 BRA `(.L_x_1001) ;  /* 0x000000000004b947 */ /* 0x000fea0003800000 */
[----:B------:R-:W-:Y:S01]  /*4e30*/  BPT.TRAP 0x1 ;  /* 0x000000040000795c */ /* 0x000fe20000300000 */
.L_x_1001:
[----:B------:R-:W-:Y:S01]  /*4e40*/  IMAD R95, R2, 0x8, R18 ;  /* 0x00000008025f7824 */ /* 0x000fe200078e0212 */
[----:B------:R-:W-:Y:S01]  /*4e50*/  SHF.L.U32 R110, R23, 0x1f, RZ ;  /* 0x0000001f176e7819 */ /* 0x000fe200000006ff */
[----:B------:R-:W-:Y:S01]  /*4e60*/  IMAD R101, R26, -0x60, R29 ;  /* 0xffffffa01a657824 */ /* 0x000fe200078e021d */
[----:B------:R-:W-:Y:S02]  /*4e70*/  BSSY B1, `(.L_x_1002) ;  /* 0x0000004000017945 */ /* 0x000fe40003800000 */
[----:B------:R-:W0:Y:S02]  /*4e80*/  SYNCS.PHASECHK.TRANS64.TRYWAIT P4, [R95+URZ+0x32490], R110 ;  /* 0x0324906e5f0075a7 */ /* 0x000e24000808017f */
[----:B------:R-:W-:Y:S01]  /*4e90*/  VIMNMX R101, R101, 0x60, PT ;  /* 0x0000006065657848 */ /* 0x000fe20003fe0100 */
[----:B0-----:R-:W-:Y:S06]  /*4ea0*/  @!P4 BRA `(.L_x_1003) ;  /* 0x0000011c0088c947 */ /* 0x001fec0003800000 */
.L_x_1195:
[----:B------:R-:W-:Y:S05]  /*4eb0*/  BSYNC B1 ;  /* 0x0000000000017941 */ /* 0x000fea0003800000 */
.L_x_1002:
        /* <DEDUP_REMOVED lines=8> */
.L_x_1005:
[----:B------:R-:W-:Y:S05]  /*4f40*/  BSYNC B1 ;  /* 0x0000000000017941 */ /* 0x000fea0003800000 */
.L_x_1004:
[----:B------:R-:W-:Y:S05]  /*4f50*/  @P4 BRA `(.L_x_985) ;  /* 0x0000000000104947 */ /* 0x000fea0003800000 */
[----:B-1----:R-:W1:Y:S04]  /*4f60*/  @!P1 LDS.128 R40, [R108+0x2000] ;  /* 0x002000006c289984 */ /* 0x002e680000000c00 */
[----:B------:R-:W2:Y:S04]  /*4f70*/  @!P2 LDS.128 R44, [R106+0x2000] ;  /* 0x002000006a2ca984 */ /* 0x000ea80000000c00 */
[----:B-1----:R3:W-:Y:S04]  /*4f80*/  @!P1 STG.E.128 desc[UR60][R48.64], R40 ;  /* 0x0000002830009986 */ /* 0x0027e8000c101d3c */
[----:B--2---:R3:W-:Y:S02]  /*4f90*/  @!P2 STG.E.128 desc[UR60][R48.64+0x40], R44 ;  /* 0x0000402c3000a986 */ /* 0x0047e4000c101d3c */
.L_x_985:
[----:B------:R-:W-:Y:S05]  /*4fa0*/  BSYNC B0 ;  /* 0x0000000000007941 */ /* 0x000fea0003800000 */
.L_x_967:
[----:B-1234-:R-:W1:Y:S01]  /*4fb0*/  S2R R40, SR_TID.X ;  /* 0x0000000000287919 */ /* 0x01ee620000002100 */
        /* <DEDUP_REMOVED lines=16> */
.L_x_1007:
[----:B------:R-:W-:Y:S05]  /*50c0*/  BSYNC B0 ;  /* 0x0000000000007941 */ /* 0x000fea0003800000 */
.L_x_1006:
[----:B------:R-:W2:Y:S01]  /*50d0*/  SYNCS.PHASECHK.TRANS64.TRYWAIT P3, [R95+URZ+0x324b0], R110 ;  /* 0x0324b06e5f0075a7 */ /* 0x000ea2000806017f */
[----:B------:R-:W-:Y:S01]  /*50e0*/  ULDC.64 UR56, c[0x0][0x318] ;  /* 0x0000c60000387ab9 */ /* 0x000fe20000000a00 */
[----:B------:R-:W-:Y:S01]  /*50f0*/  ULDC.64 UR58, c[0x0][0x308] ;  /* 0x0000c200003a7ab9 */ /* 0x000fe20000000a00 */
[----:B------:R-:W-:Y:S01]  /*5100*/  BSSY B0, `(.L_x_1008) ;  /* 0x0000003000007945 */ /* 0x000fe20003800000 */
[----:B-1----:R-:W-:-:S03]  /*5110*/  IMAD R40, R2, 0x6000, R78 ;  /* 0x0000600002287824 */ /* 0x002fc600078e024e */
[----:B--2---:R-:W-:Y:S05]  /*5120*/  @!P3 BRA `(.L_x_1009) ;  /* 0x0000011800fcb947 */ /* 0x004fea0003800000 */
.L_x_1196:
[----:B------:R-:W-:Y:S05]  /*5130*/  BSYNC B0 ;  /* 0x0000000000007941 */ /* 0x000fea0003800000 */
.L_x_1008:
[----:B------:R-:W-:Y:S01]  /*5140*/  ISETP.GE.AND P3, PT, R19, R101, PT ;  /* 0x000000651300720c */ /* 0x000fe20003f66270 */
[----:B------:R-:W-:Y:S01]  /*5150*/  IMAD.IADD R41, R77, 0x1, R40 ;  /* 0x000000014d297824 */ /* 0x000fe200078e0228 */
[----:B------:R-:W-:Y:S01]  /*5160*/  BSSY B0, `(.L_x_1010) ;  /* 0x0000026000007945 */ /* 0x000fe20003800000 */
[----:B------:R-:W-:Y:S02]  /*5170*/  IMAD R48, R40, 0x2, R24 ;  /* 0x0000000228307824 */ /* 0x000fe400078e0218 */
[----:B------:R-:W-:-:S04]  /*5180*/  IMAD.WIDE R44, R26, 0x60, R72 ;  /* 0x000000601a2c7825 */ /* 0x000fc800078e0248 */
[----:B------:R-:W-:-:S04]  /*5190*/  IMAD R49, R41, 0x2, R24 ;  /* 0x0000000229317824 */ /* 0x000fc800078e0218 */
[----:B------:R-:W-:Y:S05]  /*51a0*/  @P3 BRA `(.L_x_1011) ;  /* 0x0000000000843947 */ /* 0x000fea0003800000 */
[----:B------:R-:W-:Y:S01]  /*51b0*/  MOV R41, R92 ;  /* 0x0000005c00297202 */ /* 0x000fe20000000f00 */
[----:B------:R-:W-:Y:S01]  /*51c0*/  IMAD R43, R45, UR56, RZ ;  /* 0x000000382d2b7c24 */ /* 0x000fe2000f8e02ff */
[----:B------:R-:W-:Y:S01]  /*51d0*/  ULDC UR4, c[0x0][0x310] ;  /* 0x0000c40000047ab9 */ /* 0x000fe20000000800 */
        /* <DEDUP_REMOVED lines=30> */
.L_x_1011:
[----:B------:R-:W-:Y:S05]  /*53c0*/  BSYNC B0 ;  /* 0x0000000000007941 */ /* 0x000fea0003800000 */
.L_x_1010:
[----:B------:R-:W-:Y:S01]  /*53d0*/  ISETP.GE.AND P3, PT, R234, R101, PT ;  /* 0x00000065ea00720c */ /* 0x000fe20003f66270 */
[----:B------:R-:W-:-:S12]  /*53e0*/  BSSY B0, `(.L_x_1012) ;  /* 0x0000025000007945 */ /* 0x000fd80003800000 */
[----:B------:R-:W-:Y:S05]  /*53f0*/  @P3 BRA `(.L_x_1013) ;  /* 0x00000000008c3947 */ /* 0x000fea0003800000 */
[----:B--2---:R-:W-:Y:S01]  /*5400*/  IADD3 R43, P3, R44, 0x40, RZ ;  /* 0x000000402c2b7810 */ /* 0x004fe20007f7e0ff */
[----:B------:R-:W-:Y:S01]  /*5410*/  IMAD.MOV.U32 R40, RZ, RZ, R30 ;  /* 0x000000ffff287224 */ /* 0x000fe200078e001e */
[----:B------:R-:W-:Y:S01]  /*5420*/  ULDC UR4, c[0x0][0x310] ;  /* 0x0000c40000047ab9 */ /* 0x000fe20000000800 */
        /* <DEDUP_REMOVED lines=32> */
.L_x_1013:
[----:B------:R-:W-:Y:S05]  /*5630*/  BSYNC B0 ;  /* 0x0000000000007941 */ /* 0x000fea0003800000 */
.L_x_1012:
        /* <DEDUP_REMOVED lines=12> */
[----:B--23--:R-:W-:Y:S02]  /*5700*/  SEL R40, RZ, 0x1, P3 ;  /* 0x00000001ff287807 */ /* 0x00cfe40001800000 */
        /* <DEDUP_REMOVED lines=9> */
.L_x_962:
        /* <DEDUP_REMOVED lines=16> */
[----:B------:R-:W-:Y:S02]  /*58a0*/  MOV R182, RZ ;  /* 0x000000ff00b67202 */ /* 0x000fe40000000f00 */
        /* <DEDUP_REMOVED lines=19> */
[----:B------:R-:W-:Y:S01]  /*59e0*/  CS2R R174, SRZ ;  /* 0x0000000000ae7805 */ /* 0x000fe2000001ff00 */
[----:B------:R-:W-:Y:S01]  /*59f0*/  IMAD.MOV.U32 R98, RZ, RZ, RZ ;  /* 0x000000ffff627224 */ /* 0x000fe200078e00ff */
        /* <DEDUP_REMOVED lines=18> */
[----:B------:R-:W-:Y:S01]  /*5b20*/  CS2R R54, SRZ ;  /* 0x0000000000367805 */ /* 0x000fe2000001ff00 */
[----:B------:R-:W-:Y:S01]  /*5b30*/  IMAD.MOV.U32 R163, RZ, RZ, RZ ;  /* 0x000000ffffa37224 */ /* 0x000fe200078e00ff */
        /* <DEDUP_REMOVED lines=8> */
[----:B------:R-:W-:Y:S01]  /*5bc0*/  CS2R R10, SRZ ;  /* 0x00000000000a7805 */ /* 0x000fe2000001ff00 */
[----:B------:R-:W-:Y:S01]  /*5bd0*/  IMAD.MOV.U32 R31, RZ, RZ, RZ ;  /* 0x000000ffff1f7224 */ /* 0x000fe200078e00ff */
[----:B------:R-:W-:Y:S01]  /*5be0*/  MOV R29, RZ ;  /* 0x000000ff001d7202 */ /* 0x000fe20000000f00 */
[----:B------:R-:W-:-:S02]  /*5bf0*/  IMAD.MOV.U32 R27, RZ, RZ, RZ ;  /* 0x000000ffff1b7224 */ /* 0x000fc400078e00ff */
[----:B------:R-:W-:Y:S01]  /*5c00*/  IMAD.MOV.U32 R9, RZ, RZ, RZ ;  /* 0x000000ffff097224 */ /* 0x000fe200078e00ff */
[----:B------:R-:W-:Y:S06]  /*5c10*/  @P0 BRA `(.L_x_1015) ;  /* 0x00000000000c0947 */ /* 0x000fec0003800000 */
[----:B------:R-:W0:Y:S01]  /*5c20*/  FENCE.VIEW.ASYNC.G ;  /* 0x00000000000073c6 */ /* 0x000e220000000100 */
[----:B------:R-:W-:Y:S05]  /*5c30*/  WARPSYNC.ALL ;  /* 0x0000000000007948 */ /* 0x000fea0003800000 */
[----:B0-----:R-:W-:Y:S06]  /*5c40*/  BAR.ARV 0xc, 0x120 ;  /* 0x0304800000007b1d */ /* 0x001fec0000002000 */
.L_x_1015:
[----:B------:R-:W-:Y:S01]  /*5c50*/  CS2R R24, SRZ ;  /* 0x0000000000187805 */ /* 0x000fe2000001ff00 */
[----:B------:R-:W-:Y:S06]  /*5c60*/  @!P2 BRA `(.L_x_1016) ;  /* 0x0000008c006ca947 */ /* 0x000fec0003800000 */
[----:B------:R-:W-:-:S03]  /*5c70*/  UMOV UR4, 0xffffffff ;  /* 0xffffffff00047882 */ /* 0x000fc60000000000 */
[----:B------:R-:W-:Y:S05]  /*5c80*/  BRA.DIV UR4, `(.L_x_1017) ;  /* 0x0000011204387947 */ /* 0x000fea000b800000 */
[----:B------:R-:W0:Y:S02]  /*5c90*/  S2R R0, SR_TID.X ;  /* 0x0000000000007919 */ /* 0x000e240000002100 */
[----:B0-----:R-:W-:-:S05]  /*5ca0*/  VIADD R3, R0, 0xffffff80 ;  /* 0xffffff8000037836 */ /* 0x001fca0000000000 */
[----:B------:R-:W-:-:S04]  /*5cb0*/  SHF.R.S32.HI R0, RZ, 0x1f, R3 ;  /* 0x0000001fff007819 */ /* 0x000fc80000011403 */
[----:B------:R-:W-:-:S04]  /*5cc0*/  LEA.HI R0, R0, R3, RZ, 0x7 ;  /* 0x0000000300007211 */ /* 0x000fc800078f38ff */
[----:B------:R-:W-:-:S05]  /*5cd0*/  SHF.R.S32.HI R0, RZ, 0x7, R0 ;  /* 0x00000007ff007819 */ /* 0x000fca0000011400 */
[----:B------:R0:W1:Y:S02]  /*5ce0*/  SHFL.IDX PT, R14, R0, RZ, 0x1f ;  /* 0x00001fff000e7589 */ /* 0x00006400000e0000 */
.L_x_1199:
[----:B------:R-:W-:Y:S01]  /*5cf0*/  VIADD R24, R18, 0x18400 ;  /* 0x0001840012187836 */ /* 0x000fe20000000000 */
[----:B01----:R-:W-:Y:S01]  /*5d00*/  LEA.HI R0, R14, R14, RZ, 0x1 ;  /* 0x0000000e0e007211 */ /* 0x003fe200078f08ff */
[----:B------:R-:W-:Y:S03]  /*5d10*/  BSSY B6, `(.L_x_1018) ;  /* 0x0000015000067945 */ /* 0x000fe60003800000 */
[----:B------:R-:W-:Y:S02]  /*5d20*/  LOP3.LUT P0, RZ, R24, 0x1bf, RZ, 0xc0, !PT ;  /* 0x000001bf18ff7812 */ /* 0x000fe4000780c0ff */
[----:B------:R-:W-:-:S04]  /*5d30*/  LOP3.LUT R35, R0, 0xffffe, RZ, 0xc0, !PT ;  /* 0x000ffffe00237812 */ /* 0x000fc800078ec0ff */
[----:B------:R-:W-:-:S07]  /*5d40*/  IADD3 R35, R14, -R35, RZ ;  /* 0x800000230e237210 */ /* 0x000fce0007ffe0ff */
        /* <DEDUP_REMOVED lines=8> */
[----:B------:R-:W-:Y:S01]  /*5dd0*/  MOV R10, UR6 ;  /* 0x00000006000a7c02 */ /* 0x000fe20008000f00 */
[----:B------:R-:W-:Y:S02]  /*5de0*/  IMAD.U32 R6, RZ, RZ, UR4 ;  /* 0x00000004ff067e24 */ /* 0x000fe4000f8e00ff */
[----:B------:R-:W-:-:S02]  /*5df0*/  IMAD.U32 R7, RZ, RZ, UR5 ;  /* 0x00000005ff077e24 */ /* 0x000fc4000f8e00ff */
[----:B------:R-:W-:Y:S02]  /*5e00*/  IMAD.U32 R11, RZ, RZ, UR7 ;  /* 0x00000007ff0b7e24 */ /* 0x000fe4000f8e00ff */
[----:B------:R-:W-:Y:S02]  /*5e10*/  IMAD.MOV.U32 R8, RZ, RZ, 0x70 ;  /* 0x00000070ff087424 */ /* 0x000fe400078e00ff */
[----:B------:R-:W-:Y:S02]  /*5e20*/  IMAD.MOV.U32 R12, RZ, RZ, 0x1 ;  /* 0x00000001ff0c7424 */ /* 0x000fe400078e00ff */
[----:B0-----:R-:W-:-:S07]  /*5e30*/  IMAD.MOV.U32 R13, RZ, RZ, RZ ;  /* 0x000000ffff0d7224 */ /* 0x001fce00078e00ff */
[----:B------:R-:W-:-:S07]  /*5e40*/  LEPC R20, `(.L_x_1019) ;  /* 0x000000001014794e */ /* 0x000fce0000000000 */
[----:B-1---5:R-:W-:Y:S05]  /*5e50*/  CALL.ABS.NOINC R14 ;  /* 0x000000000e007343 */ /* 0x022fea0003c00000 */
.L_x_1019:
[----:B------:R-:W-:Y:S05]  /*5e60*/  BSYNC B6 ;  /* 0x0000000000067941 */ /* 0x000fea0003800000 */
.L_x_1018:
[----:B------:R-:W-:Y:S02]  /*5e70*/  ULDC UR4, c[0x0][0x3d4] ;  /* 0x0000f50000047ab9 */ /* 0x000fe40000000800 */
[----:B------:R-:W-:-:S13]  /*5e80*/  ISETP.LT.AND P0, PT, RZ, UR4, PT ;  /* 0x00000004ff007c0c */ /* 0x000fda000bf01270 */
[----:B------:R-:W-:Y:S05]  /*5e90*/  @P0 BRA `(.L_x_1020) ;  /* 0x00000000003c0947 */ /* 0x000fea0003800000 */
[----:B------:R-:W-:-:S04]  /*5ea0*/  LEA.HI R0, R235, R235, RZ, 0x1 ;  /* 0x000000ebeb007211 */ /* 0x000fc800078f08ff */
[----:B------:R-:W-:-:S04]  /*5eb0*/  LOP3.LUT R0, R0, 0xfffffffe, RZ, 0xc0, !PT ;  /* 0xfffffffe00007812 */ /* 0x000fc800078ec0ff */
[----:B------:R-:W-:-:S04]  /*5ec0*/  IADD3 R3, R235, -R0, RZ ;  /* 0x80000000eb037210 */ /* 0x000fc80007ffe0ff */
[----:B------:R-:W-:-:S04]  /*5ed0*/  SHF.L.U32 R5, R3, 0x1f, RZ ;  /* 0x0000001f03057819 */ /* 0x000fc800000006ff */
[----:B------:R0:W1:Y:S03]  /*5ee0*/  SYNCS.PHASECHK.TRANS64.TRYWAIT P0, [R18+URZ+0x32400], R5 ;  /* 0x03240005120075a7 */ /* 0x000066000800017f */
[----:B-1----:R-:W-:Y:S05]  /*5ef0*/  @!P0 NANOSLEEP.SYNCS 0x989680 ;  /* 0x009896800000895d */ /* 0x002fea0003900000 */
[----:B------:R-:W1:Y:S01]  /*5f00*/  @!P0 SYNCS.PHASECHK.TRANS64 P0, [R18+URZ+0x32400], R5 ;  /* 0x03240005120085a7 */ /* 0x000e62000800007f */
[----:B------:R-:W-:Y:S04]  /*5f10*/  BSSY B0, `(.L_x_1021) ;  /* 0x0000006000007945 */ /* 0x000fe80003800000 */
[----:B-1----:R-:W-:Y:S05]  /*5f20*/  @P0 BRA `(.L_x_1022) ;  /* 0x0000000000100947 */ /* 0x002fea0003800000 */
.L_x_1023:
[----:B-1----:R1:W2:Y:S02]  /*5f30*/  SYNCS.PHASECHK.TRANS64.TRYWAIT P0, [R18+URZ+0x32400], R5 ;  /* 0x03240005120075a7 */ /* 0x0022a4000800017f */
[----:B--2---:R-:W-:Y:S05]  /*5f40*/  @!P0 NANOSLEEP.SYNCS 0x989680 ;  /* 0x009896800000895d */ /* 0x004fea0003900000 */
[----:B------:R-:W2:Y:S02]  /*5f50*/  @!P0 SYNCS.PHASECHK.TRANS64 P0, [R18+URZ+0x32400], R5 ;  /* 0x03240005120085a7 */ /* 0x000ea4000800007f */
[----:B--2---:R-:W-:Y:S05]  /*5f60*/  @!P0 BRA `(.L_x_1023) ;  /* 0xfffffffc00f08947 */ /* 0x004fea000383ffff */
.L_x_1022:
[----:B------:R-:W-:Y:S05]  /*5f70*/  BSYNC B0 ;  /* 0x0000000000007941 */ /* 0x000fea0003800000 */
.L_x_1021:
[----:B------:R-:W-:Y:S05]  /*5f80*/  BRA `(.L_x_1024) ;  /* 0x0000002000947947 */ /* 0x000fea0003800000 */
.L_x_1020:
[----:B------:R-:W0:Y:S01]  /*5f90*/  S2R R4, SR_TID.X ;  /* 0x0000000000047919 */ /* 0x000e220000002100 */
[----:B-----5:R-:W-:Y:S01]  /*5fa0*/  SHF.R.S32.HI R0, RZ, 0x1f, R28 ;  /* 0x0000001fff007819 */ /* 0x020fe2000001141c */
[----:B------:R-:W-:Y:S01]  /*5fb0*/  ULDC.64 UR4, c[0x0][0x3d8] ;  /* 0x0000f60000047ab9 */ /* 0x000fe20000000a00 */
[----:B------:R-:W-:Y:S01]  /*5fc0*/  ULDC.64 UR8, c[0x0][0x3e8] ;  /* 0x0000fa0000087ab9 */ /* 0x000fe20000000a00 */
[----:B------:R-:W-:Y:S01]  /*5fd0*/  LOP3.LUT P0, RZ, R24, 0x3ff, RZ, 0xc0, !PT ;  /* 0x000003ff18ff7812 */ /* 0x000fe2000780c0ff */
[----:B------:R-:W-:Y:S01]  /*5fe0*/  ULDC.64 UR6, c[0x0][0x3c8] ;  /* 0x0000f20000067ab9 */ /* 0x000fe20000000a00 */
[C---:B------:R-:W-:Y:S01]  /*5ff0*/  IMAD R3, R0.reuse, UR4, RZ ;  /* 0x0000000400037c24 */ /* 0x040fe2000f8e02ff */
[----:B------:R-:W-:Y:S01]  /*6000*/  BSSY B6, `(.L_x_1025) ;  /* 0x0000035000067945 */ /* 0x000fe20003800000 */
[----:B------:R-:W-:Y:S02]  /*6010*/  IMAD R7, R0, UR8, RZ ;  /* 0x0000000800077c24 */ /* 0x000fe4000f8e02ff */
[----:B------:R-:W-:-:S02]  /*6020*/  IMAD R3, R28, UR5, R3 ;  /* 0x000000051c037c24 */ /* 0x000fc4000f8e0203 */
[----:B------:R-:W-:Y:S02]  /*6030*/  IMAD R31, R28, UR9, R7 ;  /* 0x000000091c1f7c24 */ /* 0x000fe4000f8e0207 */
[----:B0-----:R-:W-:-:S05]  /*6040*/  VIADD R4, R4, 0xffffff80 ;  /* 0xffffff8004047836 */ /* 0x001fca0000000000 */
[----:B------:R-:W-:-:S04]  /*6050*/  SHF.R.S32.HI R6, RZ, 0x1f, R4 ;  /* 0x0000001fff067819 */ /* 0x000fc80000011404 */
[----:B------:R-:W-:-:S04]  /*6060*/  LEA.HI R6, R6, R4, RZ, 0x2 ;  /* 0x0000000406067211 */ /* 0x000fc800078f10ff */
[----:B------:R-:W-:-:S05]  /*6070*/  LOP3.LUT R6, R6, 0xfffffffc, RZ, 0xc0, !PT ;  /* 0xfffffffc06067812 */ /* 0x000fca00078ec0ff */
[----:B------:R-:W-:Y:S02]  /*6080*/  IMAD.IADD R6, R4, 0x1, -R6 ;  /* 0x0000000104067824 */ /* 0x000fe400078e0a06 */
[----:B------:R-:W-:Y:S01]  /*6090*/  IMAD.WIDE.U32 R4, R28, UR4, RZ ;  /* 0x000000041c047c25 */ /* 0x000fe2000f8e00ff */
[----:B------:R-:W-:-:S03]  /*60a0*/  ULDC.64 UR4, c[0x0][0x3e0] ;  /* 0x0000f80000047ab9 */ /* 0x000fc60000000a00 */
[----:B------:R-:W-:Y:S02]  /*60b0*/  IMAD.SHL.U32 R24, R6, 0x4, RZ ;  /* 0x0000000406187824 */ /* 0x000fe400078e00ff */
[----:B------:R-:W-:Y:S01]  /*60c0*/  IMAD.WIDE.U32 R6, R28, UR8, RZ ;  /* 0x000000081c067c25 */ /* 0x000fe2000f8e00ff */
[----:B------:R-:W-:Y:S02]  /*60d0*/  LEA R28, P2, R4, UR6, 0x1 ;  /* 0x00000006041c7c11 */ /* 0x000fe4000f8408ff */
[-C--:B------:R-:W-:Y:S01]  /*60e0*/  IADD3 R0, P3, R24, R4.reuse, RZ ;  /* 0x0000000418007210 */ /* 0x080fe20007f7e0ff */
[----:B------:R-:W-:Y:S01]  /*60f0*/  IMAD.IADD R9, R3, 0x1, R5 ;  /* 0x0000000103097824 */ /* 0x000fe200078e0205 */
[----:B------:R-:W-:Y:S01]  /*6100*/  SHF.R.S32.HI R10, RZ, 0x1f, R24 ;  /* 0x0000001fff0a7819 */ /* 0x000fe20000011418 */
[----:B------:R-:W-:Y:S01]  /*6110*/  IMAD.IADD R31, R31, 0x1, R7 ;  /* 0x000000011f1f7824 */ /* 0x000fe200078e0207 */
[----:B------:R-:W-:Y:S02]  /*6120*/  IADD3 R5, P1, R16, R4, RZ ;  /* 0x0000000410057210 */ /* 0x000fe40007f3e0ff */
[----:B------:R-:W-:-:S02]  /*6130*/  LEA.HI.X R29, R4, UR7, R9, 0x1, P2 ;  /* 0x00000007041d7c11 */ /* 0x000fc400090f0c09 */
[----:B------:R-:W-:Y:S01]  /*6140*/  LEA R26, P2, R0, UR6, 0x1 ;  /* 0x00000006001a7c11 */ /* 0x000fe2000f8408ff */
[----:B------:R-:W-:Y:S01]  /*6150*/  IMAD.X R4, R17, 0x1, R9, P1 ;  /* 0x0000000111047824 */ /* 0x000fe200008e0609 */
[----:B------:R-:W-:Y:S02]  /*6160*/  IADD3.X R3, R10, R9, RZ, P3, !PT ;  /* 0x000000090a037210 */ /* 0x000fe40001ffe4ff */
[-C--:B------:R-:W-:Y:S02]  /*6170*/  IADD3 R8, P4, R24, R6.reuse, RZ ;  /* 0x0000000618087210 */ /* 0x080fe40007f9e0ff */
[----:B------:R-:W-:Y:S02]  /*6180*/  LEA.HI.X R27, R0, UR7, R3, 0x1, P2 ;  /* 0x00000007001b7c11 */ /* 0x000fe400090f0c03 */
[----:B------:R-:W-:Y:S01]  /*6190*/  IADD3 R0, P3, R16, R6, RZ ;  /* 0x0000000610007210 */ /* 0x000fe20007f7e0ff */
[----:B------:R-:W-:Y:S01]  /*61a0*/  IMAD.X R7, R10, 0x1, R31, P4 ;  /* 0x000000010a077824 */ /* 0x000fe200020e061f */
[----:B------:R-:W-:-:S02]  /*61b0*/  LEA R30, P2, R6, UR4, 0x1 ;  /* 0x00000004061e7c11 */ /* 0x000fc4000f8408ff */
[----:B------:R-:W-:Y:S01]  /*61c0*/  LEA R40, P5, R8, UR4, 0x1 ;  /* 0x0000000408287c11 */ /* 0x000fe2000f8a08ff */
[----:B------:R-:W-:Y:S01]  /*61d0*/  IMAD.X R3, R17, 0x1, R31, P3 ;  /* 0x0000000111037824 */ /* 0x000fe200018e061f */
[C---:B------:R-:W-:Y:S02]  /*61e0*/  LEA R36, P4, R5.reuse, UR6, 0x1 ;  /* 0x0000000605247c11 */ /* 0x040fe4000f8808ff */
[----:B------:R-:W-:Y:S02]  /*61f0*/  LEA R38, P1, R0, UR4, 0x1 ;  /* 0x0000000400267c11 */ /* 0x000fe4000f8208ff */
[----:B------:R-:W-:Y:S02]  /*6200*/  LEA.HI.X R41, R8, UR5, R7, 0x1, P5 ;  /* 0x0000000508297c11 */ /* 0x000fe4000a8f0c07 */
[----:B------:R-:W-:Y:S02]  /*6210*/  LEA.HI.X R31, R6, UR5, R31, 0x1, P2 ;  /* 0x00000005061f7c11 */ /* 0x000fe400090f0c1f */
[----:B------:R-:W-:-:S02]  /*6220*/  LEA.HI.X R37, R5, UR7, R4, 0x1, P4 ;  /* 0x0000000705257c11 */ /* 0x000fc4000a0f0c04 */
[----:B------:R-:W-:Y:S01]  /*6230*/  LEA.HI.X R39, R0, UR5, R3, 0x1, P1 ;  /* 0x0000000500277c11 */ /* 0x000fe200088f0c03 */
[----:B------:R-:W-:Y:S06]  /*6240*/  @!P0 BRA `(.L_x_1026) ;  /* 0x0000000000408947 */ /* 0x000fec0003800000 */
[----:B------:R-:W-:Y:S01]  /*6250*/  MOV R0, 0x0 ;  /* 0x0000000000007802 */ /* 0x000fe20000000f00 */
[----:B------:R-:W-:Y:S01]  /*6260*/  ULDC.64 UR4, c[0x4][0x90] ;  /* 0x0100240000047ab9 */ /* 0x000fe20000000a00 */
[----:B------:R-:W-:Y:S01]  /*6270*/  ULDC.64 UR6, c[0x4][0x30] ;  /* 0x01000c0000067ab9 */ /* 0x000fe20000000a00 */
[----:B------:R-:W-:Y:S01]  /*6280*/  MOV R4, UR4 ;  /* 0x0000000400047c02 */ /* 0x000fe20008000f00 */
[----:B------:R0:W1:Y:S01]  /*6290*/  LDC.64 R14, c[0x4][R0] ;  /* 0x01000000000e7b82 */ /* 0x0000620000000a00 */
[----:B------:R-:W-:Y:S01]  /*62a0*/  IMAD.U32 R5, RZ, RZ, UR5 ;  /* 0x00000005ff057e24 */ /* 0x000fe2000f8e00ff */
[----:B------:R-:W-:Y:S01]  /*62b0*/  ULDC.64 UR4, c[0x4][0x98] ;  /* 0x0100260000047ab9 */ /* 0x000fe20000000a00 */
[----:B------:R-:W-:Y:S01]  /*62c0*/  IMAD.U32 R10, RZ, RZ, UR6 ;  /* 0x00000006ff0a7e24 */ /* 0x000fe2000f8e00ff */
[----:B------:R-:W-:Y:S01]  /*62d0*/  MOV R11, UR7 ;  /* 0x00000007000b7c02 */ /* 0x000fe20008000f00 */
[----:B------:R-:W-:Y:S02]  /*62e0*/  IMAD.U32 R6, RZ, RZ, UR4 ;  /* 0x00000004ff067e24 */ /* 0x000fe4000f8e00ff */
[----:B------:R-:W-:-:S02]  /*62f0*/  IMAD.U32 R7, RZ, RZ, UR5 ;  /* 0x00000005ff077e24 */ /* 0x000fc4000f8e00ff */
[----:B------:R-:W-:Y:S02]  /*6300*/  IMAD.MOV.U32 R8, RZ, RZ, 0x70 ;  /* 0x00000070ff087424 */ /* 0x000fe400078e00ff */
[----:B------:R-:W-:Y:S02]  /*6310*/  IMAD.MOV.U32 R12, RZ, RZ, 0x1 ;  /* 0x00000001ff0c7424 */ /* 0x000fe400078e00ff */
[----:B0-----:R-:W-:-:S07]  /*6320*/  IMAD.MOV.U32 R13, RZ, RZ, RZ ;  /* 0x000000ffff0d7224 */ /* 0x001fce00078e00ff */
[----:B------:R-:W-:-:S07]  /*6330*/  LEPC R20, `(.L_x_1026) ;  /* 0x000000001014794e */ /* 0x000fce0000000000 */
[----:B-1----:R-:W-:Y:S05]  /*6340*/  CALL.ABS.NOINC R14 ;  /* 0x000000000e007343 */ /* 0x002fea0003c00000 */
.L_x_1026:
[----:B------:R-:W-:Y:S05]  /*6350*/  BSYNC B6 ;  /* 0x0000000000067941 */ /* 0x000fea0003800000 */
.L_x_1025:
[----:B------:R-:W-:Y:S01]  /*6360*/  ULDC.U8 UR4, c[0x0][0x3f0] ;  /* 0x0000fc0000047ab9 */ /* 0x000fe20000000000 */
[----:B------:R-:W-:Y:S01]  /*6370*/  BSSY B0, `(.L_x_1027) ;  /* 0x00001de000007945 */ /* 0x000fe20003800000 */
[----:B------:R-:W-:-:S13]  /*6380*/  ISETP.NE.AND P0, PT, RZ, UR4, PT ;  /* 0x00000004ff007c0c */ /* 0x000fda000bf05270 */
[----:B------:R-:W-:Y:S05]  /*6390*/  @!P0 BRA `(.L_x_1028) ;  /* 0x0000000c00e08947 */ /* 0x000fea0003800000 */
[----:B------:R-:W2:Y:S01]  /*63a0*/  LDL R34, [R1+0x80] ;  /* 0x0000800001227983 */ /* 0x000ea20000100800 */
[----:B------:R-:W-:Y:S01]  /*63b0*/  IMAD R99, R33, -0x80, R99 ;  /* 0xffffff8021637824 */ /* 0x000fe200078e0263 */
[----:B------:R-:W-:Y:S01]  /*63c0*/  LEA.HI R0, R235, R235, RZ, 0x1 ;  /* 0x000000ebeb007211 */ /* 0x000fe200078f08ff */
[----:B------:R-:W-:Y:S01]  /*63d0*/  BSSY B1, `(.L_x_1029) ;  /* 0x000001c000017945 */ /* 0x000fe20003800000 */
[----:B------:R-:W-:Y:S02]  /*63e0*/  CS2R R6, SRZ ;  /* 0x0000000000067805 */ /* 0x000fe4000001ff00 */
[----:B------:R-:W-:Y:S02]  /*63f0*/  CS2R R8, SRZ ;  /* 0x0000000000087805 */ /* 0x000fe4000001ff00 */
[----:B------:R-:W-:Y:S02]  /*6400*/  VIMNMX R99, R99, 0x80, PT ;  /* 0x0000008063637848 */ /* 0x000fe40003fe0100 */
[----:B------:R-:W-:-:S02]  /*6410*/  CS2R R20, SRZ ;  /* 0x0000000000147805 */ /* 0x000fc4000001ff00 */
[----:B------:R-:W-:Y:S02]  /*6420*/  LOP3.LUT R0, R0, 0xfffffffe, RZ, 0xc0, !PT ;  /* 0xfffffffe00007812 */ /* 0x000fe400078ec0ff */
[----:B------:R-:W-:Y:S01]  /*6430*/  ISETP.GE.AND P0, PT, R19, R99, PT ;  /* 0x000000631300720c */ /* 0x000fe20003f06270 */
[----:B--2---:R-:W-:-:S05]  /*6440*/  IMAD.SHL.U32 R3, R34, 0x40, RZ ;  /* 0x0000004022037824 */ /* 0x004fca00078e00ff */
[----:B------:R-:W-:-:S04]  /*6450*/  LOP3.LUT R3, R3, 0x1c0, RZ, 0xc0, !PT ;  /* 0x000001c003037812 */ /* 0x000fc800078ec0ff */
[----:B------:R-:W-:Y:S02]  /*6460*/  LOP3.LUT R4, R3, 0x18, R16, 0xf8, !PT ;  /* 0x0000001803047812 */ /* 0x000fe400078ef810 */
[----:B------:R-:W-:Y:S02]  /*6470*/  SHF.R.U32.HI R5, RZ, 0x3, R3 ;  /* 0x00000003ff057819 */ /* 0x000fe40000011603 */
[----:B------:R-:W-:Y:S02]  /*6480*/  IADD3 R3, R235, -R0, RZ ;  /* 0x80000000eb037210 */ /* 0x000fe40007ffe0ff */
        /* <DEDUP_REMOVED lines=16> */
.L_x_1030:
[----:B------:R-:W-:Y:S05]  /*6590*/  BSYNC B1 ;  /* 0x0000000000017941 */ /* 0x000fea0003800000 */
.L_x_1029:
[----:B------:R-:W-:-:S03]  /*65a0*/  UMOV UR4, 0xffffffff ;  /* 0xffffffff00047882 */ /* 0x000fc60000000000 */
[----:B------:R-:W-:Y:S05]  /*65b0*/  BRA.DIV UR4, `(.L_x_1031) ;  /* 0x0000010a04287947 */ /* 0x000fea000b800000 */
.L_x_1202:
[----:B------:R-:W-:-:S03]  /*65c0*/  UMOV UR4, 0xffffffff ;  /* 0xffffffff00047882 */ /* 0x000fc60000000000 */
[----:B------:R-:W-:Y:S05]  /*65d0*/  BRA.DIV UR4, `(.L_x_1032) ;  /* 0x0000010a04487947 */ /* 0x000fea000b800000 */
.L_x_1205:
[----:B------:R-:W-:-:S03]  /*65e0*/  UMOV UR4, 0xffffffff ;  /* 0xffffffff00047882 */ /* 0x000fc60000000000 */
[----:B------:R-:W-:Y:S05]  /*65f0*/  BRA.DIV UR4, `(.L_x_1033) ;  /* 0x0000010a04687947 */ /* 0x000fea000b800000 */
.L_x_1208:
[----:B------:R-:W-:-:S03]  /*6600*/  UMOV UR4, 0xffffffff ;  /* 0xffffffff00047882 */ /* 0x000fc60000000000 */
[----:B------:R-:W-:Y:S05]  /*6610*/  BRA.DIV UR4, `(.L_x_1034) ;  /* 0x0000010a04887947 */ /* 0x000fea000b800000 */
.L_x_1211:
[----:B------:R-:W1:Y:S01]  /*6620*/  SYNCS.PHASECHK.TRANS64.TRYWAIT P1, [R18+URZ+0x32400], R25 ;  /* 0x03240019120075a7 */ /* 0x000e62000802017f */
[----:B------:R-:W-:Y:S01]  /*6630*/  LOP3.LUT P2, RZ, R34, 0x4, RZ, 0xc0, !PT ;  /* 0x0000000422ff7812 */ /* 0x000fe2000784c0ff */
[----:B------:R-:W-:Y:S01]  /*6640*/  IMAD R33, R228, 0x200, R33 ;  /* 0x00000200e4217824 */ /* 0x000fe200078e0221 */
[--C-:B-----5:R-:W-:Y:S01]  /*6650*/  SHF.R.U64 R32, R8, 0x10, R9.reuse ;  /* 0x0000001008207819 */ /* 0x120fe20000001209 */
[----:B------:R-:W-:Y:S01]  /*6660*/  IMAD.MOV.U32 R30, RZ, RZ, R8 ;  /* 0x000000ffff1e7224 */ /* 0x000fe200078e0008 */
[----:B------:R-:W-:Y:S01]  /*6670*/  SHF.R.U32.HI R12, RZ, 0x10, R9 ;  /* 0x00000010ff0c7819 */ /* 0x000fe20000011609 */
[----:B------:R-:W-:Y:S01]  /*6680*/  IMAD R8, R33, 0x2, R18 ;  /* 0x0000000221087824 */ /* 0x000fe200078e0212 */
[----:B------:R-:W-:Y:S01]  /*6690*/  SHF.R.U64 R34, R4, 0x10, R5 ;  /* 0x0000001004227819 */ /* 0x000fe20000001205 */
[----:B------:R-:W-:Y:S01]  /*66a0*/  IMAD.MOV.U32 R10, RZ, RZ, R9 ;  /* 0x000000ffff0a7224 */ /* 0x000fe200078e0009 */
[--C-:B------:R-:W-:Y:S01]  /*66b0*/  SHF.R.U32.HI R15, RZ, 0x10, R5.reuse ;  /* 0x00000010ff0f7819 */ /* 0x100fe20000011605 */
[----:B------:R-:W-:Y:S01]  /*66c0*/  IMAD.MOV.U32 R9, RZ, RZ, R5 ;  /* 0x000000ffff097224 */ /* 0x000fe200078e0005 */
[----:B------:R-:W-:Y:S01]  /*66d0*/  MOV R31, R20 ;  /* 0x00000014001f7202 */ /* 0x000fe20000000f00 */
[--C-:B------:R-:W-:Y:S01]  /*66e0*/  IMAD.MOV.U32 R11, RZ, RZ, R21.reuse ;  /* 0x000000ffff0b7224 */ /* 0x100fe200078e0015 */
[--C-:B------:R-:W-:Y:S01]  /*66f0*/  SHF.R.U64 R13, R20, 0x10, R21.reuse ;  /* 0x00000010140d7819 */ /* 0x100fe20000001215 */
[----:B0-----:R-:W-:Y:S01]  /*6700*/  IMAD.MOV.U32 R27, RZ, RZ, R4 ;  /* 0x000000ffff1b7224 */ /* 0x001fe200078e0004 */
[----:B------:R-:W-:Y:S01]  /*6710*/  SHF.R.U32.HI R14, RZ, 0x10, R21 ;  /* 0x00000010ff0e7819 */ /* 0x000fe20000011615 */
[--C-:B------:R-:W-:Y:S01]  /*6720*/  IMAD.MOV.U32 R5, RZ, RZ, R7.reuse ;  /* 0x000000ffff057224 */ /* 0x100fe200078e0007 */
[----:B------:R-:W-:Y:S01]  /*6730*/  MOV R29, R6 ;  /* 0x00000006001d7202 */ /* 0x000fe20000000f00 */
[C---:B------:R-:W-:Y:S01]  /*6740*/  VIADD R4, R8.reuse, 0x18400 ;  /* 0x0001840008047836 */ /* 0x040fe20000000000 */
[----:B------:R-:W-:Y:S01]  /*6750*/  BSSY B1, `(.L_x_1035) ;  /* 0x000000d000017945 */ /* 0x000fe20003800000 */
[----:B------:R-:W-:Y:S01]  /*6760*/  VIADD R0, R8, 0x18440 ;  /* 0x0001844008007836 */ /* 0x000fe20000000000 */
[--C-:B------:R-:W-:Y:S01]  /*6770*/  SHF.R.U64 R36, R6, 0x10, R7.reuse ;  /* 0x0000001006247819 */ /* 0x100fe20000001207 */
[----:B------:R-:W-:Y:S01]  /*6780*/  @P2 VIADD R0, R4, 0xffffffc0 ;  /* 0xffffffc004002836 */ /* 0x000fe20000000000 */
[----:B------:R-:W-:-:S02]  /*6790*/  SHF.R.U32.HI R6, RZ, 0x10, R7 ;  /* 0x00000010ff067819 */ /* 0x000fc40000011607 */
[----:B------:R-:W-:Y:S02]  /*67a0*/  PRMT R30, R30, 0x5410, R10 ;  /* 0x000054101e1e7816 */ /* 0x000fe4000000000a */
[----:B------:R-:W-:Y:S02]  /*67b0*/  PRMT R32, R32, 0x5410, R12 ;  /* 0x0000541020207816 */ /* 0x000fe4000000000c */
[----:B------:R-:W-:Y:S02]  /*67c0*/  PRMT R31, R31, 0x5410, R11 ;  /* 0x000054101f1f7816 */ /* 0x000fe4000000000b */
[----:B------:R-:W-:Y:S02]  /*67d0*/  PRMT R33, R13, 0x5410, R14 ;  /* 0x000054100d217816 */ /* 0x000fe4000000000e */
[----:B------:R-:W-:Y:S02]  /*67e0*/  PRMT R27, R27, 0x5410, R9 ;  /* 0x000054101b1b7816 */ /* 0x000fe40000000009 */
[----:B------:R-:W-:-:S02]  /*67f0*/  PRMT R34, R34, 0x5410, R15 ;  /* 0x0000541022227816 */ /* 0x000fc4000000000f */
[----:B------:R-:W-:Y:S01]  /*6800*/  PRMT R29, R29, 0x5410, R5 ;  /* 0x000054101d1d7816 */ /* 0x000fe20000000005 */
[----:B-1----:R-:W-:Y:S06]  /*6810*/  @!P1 BRA `(.L_x_1036) ;  /* 0x0000010800309947 */ /* 0x002fec0003800000 */
.L_x_1212:
[----:B------:R-:W-:Y:S05]  /*6820*/  BSYNC B1 ;  /* 0x0000000000017941 */ /* 0x000fea0003800000 */
.L_x_1035:
[----:B------:R-:W-:Y:S01]  /*6830*/  BSSY B1, `(.L_x_1037) ;  /* 0x0000057000017945 */ /* 0x000fe20003800000 */
[----:B------:R-:W-:-:S03]  /*6840*/  PRMT R36, R36, 0x5410, R6 ;  /* 0x0000541024247816 */ /* 0x000fc60000000006 */
[----:B------:R-:W-:Y:S05]  /*6850*/  @P0 BRA `(.L_x_1038) ;  /* 0x0000000400500947 */ /* 0x000fea0003800000 */
[----:B------:R-:W1:Y:S01]  /*6860*/  LDC R5, c[0x0][0x3d4] ;  /* 0x0000f500ff057b82 */ /* 0x000e620000000800 */
[C---:B------:R-:W-:Y:S01]  /*6870*/  IADD3 R4, R24.reuse, 0x10, RZ ;  /* 0x0000001018047810 */ /* 0x040fe20007ffe0ff */
[----:B------:R-:W-:Y:S01]  /*6880*/  BSSY B2, `(.L_x_1039) ;  /* 0x000002a000027945 */ /* 0x000fe20003800000 */
[-C--:B-1----:R-:W-:Y:S02]  /*6890*/  ISETP.GE.AND P0, PT, R24, R5.reuse, PT ;  /* 0x000000051800720c */ /* 0x082fe40003f06270 */
[----:B------:R-:W-:-:S11]  /*68a0*/  ISETP.GE.AND P1, PT, R4, R5, PT ;  /* 0x000000050400720c */ /* 0x000fd60003f26270 */
        /* <DEDUP_REMOVED lines=14> */
[----:B------:R-:W-:Y:S01]  /*6990*/  FMUL.FTZ R21, R5, R20 ;  /* 0x0000001405157220 */ /* 0x000fe20000410000 */
[C---:B------:R-:W-:Y:S01]  /*69a0*/  FFMA.FTZ R26, R9.reuse, R13, -R26 ;  /* 0x0000000d091a7223 */ /* 0x040fe2000001081a */
[----:B------:R-:W-:Y:S01]  /*69b0*/  FFMA.FTZ R15, R9, R15, R4 ;  /* 0x0000000f090f7223 */ /* 0x000fe20000010004 */
[----:B0-----:R-:W-:Y:S01]  /*69c0*/  FMUL.FTZ R25, R5, R14 ;  /* 0x0000000e05197220 */ /* 0x001fe20000410000 */
        /* <DEDUP_REMOVED lines=10> */
[----:B------:R-:W-:Y:S01]  /*6a70*/  FMUL.FTZ R25, R7, R13 ;  /* 0x0000000d07197220 */ /* 0x000fe20000410000 */
[----:B------:R-:W-:Y:S01]  /*6a80*/  FFMA.FTZ R6, R11, R4, -R14 ;  /* 0x000000040b067223 */ /* 0x000fe2000001080e */
[----:B------:R-:W-:Y:S01]  /*6a90*/  FMUL.FTZ R28, R7, R5 ;  /* 0x00000005071c7220 */ /* 0x000fe20000410000 */
        /* <DEDUP_REMOVED lines=8> */
.L_x_1040:
[----:B------:R-:W-:Y:S05]  /*6b20*/  BSYNC B2 ;  /* 0x0000000000027941 */ /* 0x000fea0003800000 */
.L_x_1039:
        /* <DEDUP_REMOVED lines=39> */
.L_x_1038:
[----:B------:R-:W-:Y:S05]  /*6da0*/  BSYNC B1 ;  /* 0x0000000000017941 */ /* 0x000fea0003800000 */
.L_x_1037:
[----:B------:R-:W-:-:S13]  /*6db0*/  ISETP.GE.AND P0, PT, R234, R99, PT ;  /* 0x00000063ea00720c */ /* 0x000fda0003f06270 */
[----:B------:R-:W-:Y:S05]  /*6dc0*/  @P0 BRA `(.L_x_1041) ;  /* 0x0000001000e00947 */ /* 0x000fea0003800000 */
[----:B-12---:R-:W1:Y:S01]  /*6dd0*/  LDC R5, c[0x0][0x3d4] ;  /* 0x0000f500ff057b82 */ /* 0x006e620000000800 */
[C---:B------:R-:W-:Y:S01]  /*6de0*/  VIADD R4, R24.reuse, 0x10 ;  /* 0x0000001018047836 */ /* 0x040fe20000000000 */
[----:B------:R-:W-:Y:S01]  /*6df0*/  BSSY B1, `(.L_x_1042) ;  /* 0x000002a000017945 */ /* 0x000fe20003800000 */
[----:B-1----:R-:W-:-:S03]  /*6e00*/  ISETP.GE.AND P0, PT, R24, R5, PT ;  /* 0x000000051800720c */ /* 0x002fc60003f06270 */
[----:B------:R-:W-:-:S10]  /*6e10*/  ISETP.GE.AND P1, PT, R4, R5, PT ;  /* 0x000000050400720c */ /* 0x000fd40003f26270 */
[----:B------:R-:W-:Y:S05]  /*6e20*/  @P0 BRA `(.L_x_1043) ;  /* 0x0000000000980947 */ /* 0x000fea0003800000 */
[----:B------:R-:W1:Y:S01]  /*6e30*/  LDS.128 R4, [R8+0x1a400] ;  /* 0x01a4000008047984 */ /* 0x000e620000000c00 */
[--C-:B------:R-:W-:Y:S02]  /*6e40*/  HADD2.F32 R21, -RZ, R27.reuse.H0_H0 ;  /* 0x2000001bff157230 */ /* 0x100fe40000004100 */
[----:B------:R-:W-:Y:S02]  /*6e50*/  HADD2.F32 R15, -RZ, R30.H0_H0 ;  /* 0x2000001eff0f7230 */ /* 0x000fe40000004100 */
[----:B------:R-:W-:Y:S02]  /*6e60*/  HADD2.F32 R26, -RZ, R34.H0_H0 ;  /* 0x20000022ff1a7230 */ /* 0x000fe40000004100 */
[----:B------:R-:W-:Y:S02]  /*6e70*/  HADD2.F32 R24, -RZ, R32.H0_H0 ;  /* 0x20000020ff187230 */ /* 0x000fe40000004100 */
[----:B0-----:R-:W-:Y:S02]  /*6e80*/  HADD2.F32 R25, -RZ, R27.H1_H1 ;  /* 0x3000001bff197230 */ /* 0x001fe40000004100 */
        /* <DEDUP_REMOVED lines=8> */
[----:B------:R-:W-:Y:S01]  /*6f10*/  FMUL.FTZ R13, R26, R5 ;  /* 0x000000051a0d7220 */ /* 0x000fe20000410000 */
[----:B------:R-:W-:Y:S01]  /*6f20*/  FFMA.FTZ R4, R15, R9, -R14 ;  /* 0x000000090f047223 */ /* 0x000fe2000001080e */
[--C-:B------:R-:W-:Y:S02]  /*6f30*/  HADD2.F32 R12, -RZ, R7.reuse.H0_H0 ;  /* 0x20000007ff0c7230 */ /* 0x100fe40000004100 */
[C---:B------:R-:W-:Y:S01]  /*6f40*/  FMUL.FTZ R15, R24.reuse, R5 ;  /* 0x00000005180f7220 */ /* 0x040fe20000410000 */
[----:B------:R-:W-:Y:S02]  /*6f50*/  HADD2.F32 R6, -RZ, R6.H1_H1 ;  /* 0x30000006ff067230 */ /* 0x000fe40000004100 */
[----:B------:R-:W-:Y:S01]  /*6f60*/  FFMA.FTZ R9, R21, R9, R20 ;  /* 0x0000000915097223 */ /* 0x000fe20000010014 */
[----:B------:R-:W-:Y:S02]  /*6f70*/  HADD2.F32 R7, -RZ, R7.H1_H1 ;  /* 0x30000007ff077230 */ /* 0x000fe40000004100 */
[----:B------:R-:W-:Y:S01]  /*6f80*/  FFMA.FTZ R5, R24, R10, -R13 ;  /* 0x0000000a18057223 */ /* 0x000fe2000001080d */
[----:B------:R-:W-:-:S02]  /*6f90*/  HADD2.F32 R21, -RZ, R30.H1_H1 ;  /* 0x3000001eff157230 */ /* 0x000fc40000004100 */
[----:B------:R-:W-:Y:S01]  /*6fa0*/  FFMA.FTZ R10, R26, R10, R15 ;  /* 0x0000000a1a0a7223 */ /* 0x000fe2000001000f */
[----:B------:R-:W-:Y:S02]  /*6fb0*/  HADD2.F32 R24, -RZ, R32.H1_H1 ;  /* 0x30000020ff187230 */ /* 0x000fe40000004100 */
[-C--:B------:R-:W-:Y:S01]  /*6fc0*/  FMUL.FTZ R14, R25, R6.reuse ;  /* 0x00000006190e7220 */ /* 0x080fe20000410000 */
[-C--:B------:R-:W-:Y:S01]  /*6fd0*/  FMUL.FTZ R13, R28, R7.reuse ;  /* 0x000000071c0d7220 */ /* 0x080fe20000410000 */
[----:B------:R-:W-:Y:S01]  /*6fe0*/  FMUL.FTZ R20, R21, R6 ;  /* 0x0000000615147220 */ /* 0x000fe20000410000 */
[----:B------:R-:W-:Y:S01]  /*6ff0*/  F2FP.F16.F32.PACK_AB R4, R9, R4 ;  /* 0x000000040904723e */ /* 0x000fe200000000ff */
        /* <DEDUP_REMOVED lines=8> */
[----:B------:R1:W-:Y:S02]  /*7080*/  STS.128 [R8+0x1a400], R4 ;  /* 0x01a4000408007388 */ /* 0x0003e40000000c00 */
.L_x_1043:
[----:B------:R-:W-:Y:S05]  /*7090*/  BSYNC B1 ;  /* 0x0000000000017941 */ /* 0x000fea0003800000 */
.L_x_1042:
[----:B------:R-:W-:Y:S05]  /*70a0*/  @P1 BRA `(.L_x_1041) ;  /* 0x0000001000281947 */ /* 0x000fea0003800000 */
[----:B-1----:R-:W1:Y:S01]  /*70b0*/  LDS.128 R4, [R0+0x2000] ;  /* 0x0020000000047984 */ /* 0x002e620000000c00 */
[----:B------:R-:W-:Y:S02]  /*70c0*/  HADD2.F32 R14, -RZ, R31.H0_H0 ;  /* 0x2000001fff0e7230 */ /* 0x000fe40000004100 */
[----:B------:R-:W-:Y:S02]  /*70d0*/  HADD2.F32 R20, -RZ, R29.H0_H0 ;  /* 0x2000001dff147230 */ /* 0x000fe40000004100 */
[--C-:B0-----:R-:W-:Y:S02]  /*70e0*/  HADD2.F32 R25, -RZ, R36.reuse.H0_H0 ;  /* 0x20000024ff197230 */ /* 0x101fe40000004100 */
        /* <DEDUP_REMOVED lines=13> */
[C---:B------:R-:W-:Y:S01]  /*71c0*/  FMUL.FTZ R8, R21.reuse, R5 ;  /* 0x0000000515087220 */ /* 0x040fe20000410000 */
[--C-:B------:R-:W-:Y:S02]  /*71d0*/  HADD2.F32 R11, -RZ, R7.reuse.H0_H0 ;  /* 0x20000007ff0b7230 */ /* 0x100fe40000004100 */
[-C--:B------:R-:W-:Y:S01]  /*71e0*/  FFMA.FTZ R5, R21, R9.reuse, -R12 ;  /* 0x0000000915057223 */ /* 0x080fe2000001080c */
[----:B------:R-:W-:Y:S02]  /*71f0*/  HADD2.F32 R6, -RZ, R6.H1_H1 ;  /* 0x30000006ff067230 */ /* 0x000fe40000004100 */
[----:B------:R-:W-:Y:S01]  /*7200*/  FFMA.FTZ R8, R25, R9, R8 ;  /* 0x0000000919087223 */ /* 0x000fe20000010008 */
[----:B------:R-:W-:Y:S01]  /*7210*/  HADD2.F32 R7, -RZ, R7.H1_H1 ;  /* 0x30000007ff077230 */ /* 0x000fe20000004100 */
[----:B------:R-:W-:Y:S01]  /*7220*/  F2FP.F16.F32.PACK_AB R4, R15, R4 ;  /* 0x000000040f04723e */ /* 0x000fe200000000ff */
[----:B------:R-:W-:-:S02]  /*7230*/  HADD2.F32 R20, -RZ, R31.H1_H1 ;  /* 0x3000001fff147230 */ /* 0x000fc40000004100 */
[-C--:B------:R-:W-:Y:S01]  /*7240*/  FMUL.FTZ R9, R24, R6.reuse ;  /* 0x0000000618097220 */ /* 0x080fe20000410000 */
[----:B------:R-:W-:Y:S02]  /*7250*/  HADD2.F32 R21, -RZ, R33.H1_H1 ;  /* 0x30000021ff157230 */ /* 0x000fe40000004100 */
[----:B------:R-:W-:Y:S01]  /*7260*/  FMUL.FTZ R12, R27, R7 ;  /* 0x000000071b0c7220 */ /* 0x000fe20000410000 */
[----:B------:R-:W-:Y:S01]  /*7270*/  F2FP.F16.F32.PACK_AB R5, R8, R5 ;  /* 0x000000050805723e */ /* 0x000fe200000000ff */
[C---:B------:R-:W-:Y:S01]  /*7280*/  FMUL.FTZ R13, R20.reuse, R6 ;  /* 0x00000006140d7220 */ /* 0x040fe20000410000 */
[-C--:B------:R-:W-:Y:S01]  /*7290*/  FFMA.FTZ R6, R20, R10.reuse, -R9 ;  /* 0x0000000a14067223 */ /* 0x080fe20000010809 */
[C---:B------:R-:W-:Y:S01]  /*72a0*/  FMUL.FTZ R14, R21.reuse, R7 ;  /* 0x00000007150e7220 */ /* 0x040fe20000410000 */
[-C--:B------:R-:W-:Y:S01]  /*72b0*/  FFMA.FTZ R7, R21, R11.reuse, -R12 ;  /* 0x0000000b15077223 */ /* 0x080fe2000001080c */
[----:B------:R-:W-:Y:S02]  /*72c0*/  FFMA.FTZ R13, R24, R10, R13 ;  /* 0x0000000a180d7223 */ /* 0x000fe4000001000d */
[----:B------:R-:W-:-:S03]  /*72d0*/  FFMA.FTZ R14, R27, R11, R14 ;  /* 0x0000000b1b0e7223 */ /* 0x000fc6000001000e */
[----:B------:R-:W-:Y:S02]  /*72e0*/  F2FP.F16.F32.PACK_AB R6, R13, R6 ;  /* 0x000000060d06723e */ /* 0x000fe400000000ff */
[----:B------:R-:W-:-:S05]  /*72f0*/  F2FP.F16.F32.PACK_AB R7, R14, R7 ;  /* 0x000000070e07723e */ /* 0x000fca00000000ff */
[----:B------:R3:W-:Y:S01]  /*7300*/  STS.128 [R0+0x2000], R4 ;  /* 0x0020000400007388 */ /* 0x0007e20000000c00 */
[----:B------:R-:W-:Y:S05]  /*7310*/  BRA `(.L_x_1041) ;  /* 0x0000000c008c7947 */ /* 0x000fea0003800000 */
.L_x_1028:
[----:B------:R-:W0:Y:S01]  /*7320*/  LDC R21, c[0x0][0x3d4] ;  /* 0x0000f500ff157b82 */ /* 0x000e220000000800 */
[----:B------:R-:W-:Y:S01]  /*7330*/  IMAD R99, R33, -0x80, R99 ;  /* 0xffffff8021637824 */ /* 0x000fe200078e0263 */
[----:B------:R-:W-:Y:S02]  /*7340*/  CS2R R6, SRZ ;  /* 0x0000000000067805 */ /* 0x000fe4000001ff00 */
[----:B------:R-:W-:Y:S02]  /*7350*/  CS2R R4, SRZ ;  /* 0x0000000000047805 */ /* 0x000fe4000001ff00 */
[----:B------:R-:W-:Y:S02]  /*7360*/  CS2R R26, SRZ ;  /* 0x00000000001a7805 */ /* 0x000fe4000001ff00 */
[----:B------:R-:W-:Y:S02]  /*7370*/  CS2R R24, SRZ ;  /* 0x0000000000187805 */ /* 0x000fe4000001ff00 */
[----:B------:R-:W-:-:S02]  /*7380*/  VIMNMX R0, R99, 0x80, PT ;  /* 0x0000008063007848 */ /* 0x000fc40003fe0100 */
[----:B0-----:R-:W-:-:S04]  /*7390*/  ISETP.GE.AND P0, PT, R16, R21, PT ;  /* 0x000000151000720c */ /* 0x001fc80003f06270 */
[----:B------:R-:W-:-:S13]  /*73a0*/  ISETP.GE.OR P1, PT, R19, R0, P0 ;  /* 0x000000001300720c */ /* 0x000fda0000726670 */
[----:B------:R0:W5:Y:S04]  /*73b0*/  @!P1 LDG.E.128 R4, desc[UR60][R36.64] ;  /* 0x0000003c24049981 */ /* 0x000168000c1e1d00 */
[----:B------:R0:W5:Y:S01]  /*73c0*/  @!P1 LDG.E.128 R24, desc[UR60][R38.64] ;  /* 0x0000003c26189981 */ /* 0x000162000c1e1d00 */
[----:B------:R-:W-:Y:S01]  /*73d0*/  UMOV UR4, 0xffffffff ;  /* 0xffffffff00047882 */ /* 0x000fe20000000000 */
[----:B------:R-:W-:Y:S02]  /*73e0*/  LEA.HI R3, R235, R235, RZ, 0x1 ;  /* 0x000000ebeb037211 */ /* 0x000fe400078f08ff */
[----:B------:R-:W-:Y:S05]  /*73f0*/  BRA.DIV UR4, `(.L_x_1044) ;  /* 0x000000fe044c7947 */ /* 0x000fea000b800000 */
.L_x_1215:
[----:B------:R-:W-:Y:S01]  /*7400*/  UMOV UR4, 0xffffffff ;  /* 0xffffffff00047882 */ /* 0x000fe20000000000 */
[----:B------:R-:W-:Y:S02]  /*7410*/  LOP3.LUT R8, R3, 0xfffffffe, RZ, 0xc0, !PT ;  /* 0xfffffffe03087812 */ /* 0x000fe400078ec0ff */
[----:B------:R-:W-:Y:S05]  /*7420*/  BRA.DIV UR4, `(.L_x_1045) ;  /* 0x000000fe04687947 */ /* 0x000fea000b800000 */
.L_x_1218:
[----:B------:R-:W-:Y:S01]  /*7430*/  UMOV UR4, 0xffffffff ;  /* 0xffffffff00047882 */ /* 0x000fe20000000000 */
[----:B------:R-:W-:Y:S02]  /*7440*/  IMAD.IADD R3, R235, 0x1, -R8 ;  /* 0x00000001eb037824 */ /* 0x000fe400078e0a08 */
[----:B------:R-:W-:Y:S05]  /*7450*/  BRA.DIV UR4, `(.L_x_1046) ;  /* 0x000000fe04847947 */ /* 0x000fea000b800000 */
.L_x_1221:
[----:B------:R-:W-:Y:S01]  /*7460*/  UMOV UR4, 0xffffffff ;  /* 0xffffffff00047882 */ /* 0x000fe20000000000 */
[----:B------:R-:W-:Y:S02]  /*7470*/  SHF.L.U32 R9, R3, 0x1f, RZ ;  /* 0x0000001f03097819 */ /* 0x000fe400000006ff */
[----:B------:R-:W-:Y:S05]  /*7480*/  BRA.DIV UR4, `(.L_x_1047) ;  /* 0x000000fe04a07947 */ /* 0x000fea000b800000 */
.L_x_1224:
[----:B------:R-:W1:Y:S01]  /*7490*/  SYNCS.PHASECHK.TRANS64.TRYWAIT P1, [R18+URZ+0x32400], R9 ;  /* 0x03240009120075a7 */ /* 0x000e62000802017f */
[-C--:B------:R-:W-:Y:S01]  /*74a0*/  ISETP.GE.OR P2, PT, R19, R0.reuse, P0 ;  /* 0x000000001300720c */ /* 0x080fe20000746670 */
[----:B-----5:R-:W-:Y:S01]  /*74b0*/  IMAD.MOV.U32 R42, RZ, RZ, R4 ;  /* 0x000000ffff2a7224 */ /* 0x020fe200078e0004 */
[----:B------:R-:W-:Y:S01]  /*74c0*/  ISETP.GE.OR P0, PT, R234, R0, P0 ;  /* 0x00000000ea00720c */ /* 0x000fe20000706670 */
[----:B------:R-:W-:Y:S01]  /*74d0*/  IMAD.MOV.U32 R0, RZ, RZ, R7 ;  /* 0x000000ffff007224 */ /* 0x000fe200078e0007 */
[--C-:B------:R-:W-:Y:S01]  /*74e0*/  SHF.R.U64 R43, R4, 0x10, R5.reuse ;  /* 0x00000010042b7819 */ /* 0x100fe20000001205 */
[--C-:B------:R-:W-:Y:S01]  /*74f0*/  IMAD.MOV.U32 R8, RZ, RZ, R5.reuse ;  /* 0x000000ffff087224 */ /* 0x100fe200078e0005 */
[----:B------:R-:W-:Y:S01]  /*7500*/  SHF.R.U32.HI R4, RZ, 0x10, R5 ;  /* 0x00000010ff047819 */ /* 0x000fe20000011605 */
[----:B0-----:R-:W-:Y:S01]  /*7510*/  IMAD.MOV.U32 R36, RZ, RZ, R26 ;  /* 0x000000ffff247224 */ /* 0x001fe200078e001a */
[----:B------:R-:W-:Y:S01]  /*7520*/  MOV R40, R6 ;  /* 0x0000000600287202 */ /* 0x000fe20000000f00 */
[----:B------:R-:W-:Y:S01]  /*7530*/  IMAD.MOV.U32 R38, RZ, RZ, R24 ;  /* 0x000000ffff267224 */ /* 0x000fe200078e0018 */
[--C-:B------:R-:W-:Y:S01]  /*7540*/  SHF.R.U64 R44, R6, 0x10, R7.reuse ;  /* 0x00000010062c7819 */ /* 0x100fe20000001207 */
[----:B------:R-:W-:Y:S01]  /*7550*/  BSSY B1, `(.L_x_1048) ;  /* 0x0000012000017945 */ /* 0x000fe20003800000 */
[----:B------:R-:W-:-:S02]  /*7560*/  SHF.R.U32.HI R5, RZ, 0x10, R7 ;  /* 0x00000010ff057819 */ /* 0x000fc40000011607 */
[----:B------:R-:W-:Y:S01]  /*7570*/  PRMT R43, R43, 0x5410, R4 ;  /* 0x000054102b2b7816 */ /* 0x000fe20000000004 */
[----:B------:R-:W-:Y:S01]  /*7580*/  IMAD.MOV.U32 R4, RZ, RZ, R25 ;  /* 0x000000ffff047224 */ /* 0x000fe200078e0019 */
[----:B------:R-:W-:Y:S02]  /*7590*/  PRMT R40, R40, 0x5410, R0 ;  /* 0x0000541028287816 */ /* 0x000fe40000000000 */
[----:B------:R-:W-:Y:S02]  /*75a0*/  PRMT R44, R44, 0x5410, R5 ;  /* 0x000054102c2c7816 */ /* 0x000fe40000000005 */
[----:B------:R-:W-:Y:S02]  /*75b0*/  MOV R0, R27 ;  /* 0x0000001b00007202 */ /* 0x000fe40000000f00 */
[--C-:B------:R-:W-:Y:S02]  /*75c0*/  SHF.R.U64 R45, R24, 0x10, R25.reuse ;  /* 0x00000010182d7819 */ /* 0x100fe40000001219 */
[----:B------:R-:W-:-:S02]  /*75d0*/  SHF.R.U32.HI R5, RZ, 0x10, R25 ;  /* 0x00000010ff057819 */ /* 0x000fc40000011619 */
[--C-:B------:R-:W-:Y:S02]  /*75e0*/  SHF.R.U64 R46, R26, 0x10, R27.reuse ;  /* 0x000000101a2e7819 */ /* 0x100fe4000000121b */
[----:B------:R-:W-:Y:S02]  /*75f0*/  SHF.R.U32.HI R6, RZ, 0x10, R27 ;  /* 0x00000010ff067819 */ /* 0x000fe4000001161b */
[----:B------:R-:W-:Y:S01]  /*7600*/  PRMT R36, R36, 0x5410, R0 ;  /* 0x0000541024247816 */ /* 0x000fe20000000000 */
[----:B------:R-:W-:Y:S01]  /*7610*/  IMAD.IADD R0, R16, 0x1, R21 ;  /* 0x0000000110007824 */ /* 0x000fe200078e0215 */
[----:B------:R-:W-:Y:S02]  /*7620*/  PRMT R42, R42, 0x5410, R8 ;  /* 0x000054102a2a7816 */ /* 0x000fe40000000008 */
[----:B------:R-:W-:Y:S02]  /*7630*/  PRMT R38, R38, 0x5410, R4 ;  /* 0x0000541026267816 */ /* 0x000fe40000000004 */
[----:B------:R-:W-:-:S02]  /*7640*/  PRMT R45, R45, 0x5410, R5 ;  /* 0x000054102d2d7816 */ /* 0x000fc40000000005 */
[----:B------:R-:W-:Y:S01]  /*7650*/  PRMT R46, R46, 0x5410, R6 ;  /* 0x000054102e2e7816 */ /* 0x000fe20000000006 */
[----:B-1----:R-:W-:Y:S06]  /*7660*/  @!P1 BRA `(.L_x_1049) ;  /* 0x000000fc00509947 */ /* 0x002fec0003800000 */
.L_x_1225:
[----:B------:R-:W-:Y:S05]  /*7670*/  BSYNC B1 ;  /* 0x0000000000017941 */ /* 0x000fea0003800000 */
.L_x_1048:
[----:B------:R-:W-:Y:S01]  /*7680*/  BSSY B1, `(.L_x_1050) ;  /* 0x000005a000017945 */ /* 0x000fe20003800000 */
[----:B------:R-:W-:-:S03]  /*7690*/  LOP3.LUT R13, R0, 0x38, RZ, 0xc0, !PT ;  /* 0x00000038000d7812 */ /* 0x000fc600078ec0ff */
[----:B------:R-:W-:Y:S05]  /*76a0*/  @P2 BRA `(.L_x_1051) ;  /* 0x00000004005c2947 */ /* 0x000fea0003800000 */
[----:B------:R-:W2:Y:S01]  /*76b0*/  LDL R4, [R1+0x80] ;  /* 0x0000800001047983 */ /* 0x000ea20000100800 */
[----:B------:R-:W-:Y:S02]  /*76c0*/  HADD2.F32 R29, -RZ, R38.H0_H0 ;  /* 0x20000026ff1d7230 */ /* 0x000fe40000004100 */
[----:B------:R-:W-:Y:S02]  /*76d0*/  HADD2.F32 R27, -RZ, R42.H0_H0 ;  /* 0x2000002aff1b7230 */ /* 0x000fe40000004100 */
[----:B------:R-:W-:Y:S02]  /*76e0*/  HADD2.F32 R31, -RZ, R45.H0_H0 ;  /* 0x2000002dff1f7230 */ /* 0x000fe40000004100 */
[----:B--2---:R-:W-:-:S05]  /*76f0*/  IMAD.SHL.U32 R0, R4, 0x40, RZ ;  /* 0x0000004004007824 */ /* 0x004fca00078e00ff */
[----:B0-----:R-:W-:-:S04]  /*7700*/  LOP3.LUT R9, R0, 0x1c0, RZ, 0xc0, !PT ;  /* 0x000001c000097812 */ /* 0x001fc800078ec0ff */
[--C-:B------:R-:W-:Y:S02]  /*7710*/  SHF.R.U32.HI R4, RZ, 0x3, R9.reuse ;  /* 0x00000003ff047819 */ /* 0x100fe40000011609 */
[----:B------:R-:W-:Y:S02]  /*7720*/  LOP3.LUT R0, R9, 0x38, R16, 0xf8, !PT ;  /* 0x0000003809007812 */ /* 0x000fe400078ef810 */
[----:B------:R-:W-:Y:S02]  /*7730*/  LOP3.LUT R9, R4, R13, R9, 0x1e, !PT ;  /* 0x0000000d04097212 */ /* 0x000fe400078e1e09 */
[----:B------:R-:W-:Y:S02]  /*7740*/  LOP3.LUT R5, R0, R4, RZ, 0x3c, !PT ;  /* 0x0000000400057212 */ /* 0x000fe400078e3cff */
[----:B------:R-:W-:-:S03]  /*7750*/  LEA R9, R228, R9, 0x9 ;  /* 0x00000009e4097211 */ /* 0x000fc600078e48ff */
[----:B------:R-:W-:Y:S02]  /*7760*/  IMAD R5, R228, 0x200, R5 ;  /* 0x00000200e4057824 */ /* 0x000fe400078e0205 */
[--C-:B------:R-:W-:Y:S02]  /*7770*/  IMAD R34, R9, 0x2, R18.reuse ;  /* 0x0000000209227824 */ /* 0x100fe400078e0212 */
[----:B------:R-:W-:-:S03]  /*7780*/  IMAD R32, R5, 0x2, R18 ;  /* 0x0000000205207824 */ /* 0x000fc600078e0212 */
[----:B------:R-:W0:Y:S04]  /*7790*/  LDS.128 R8, [R34+0x18400] ;  /* 0x0184000022087984 */ /* 0x000e280000000c00 */
[----:B------:R-:W1:Y:S01]  /*77a0*/  LDS.128 R4, [R32+0x18400] ;  /* 0x0184000020047984 */ /* 0x000e620000000c00 */
[--C-:B0-----:R-:W-:Y:S02]  /*77b0*/  HADD2.F32 R20, -RZ, R8.reuse.H0_H0 ;  /* 0x20000008ff147230 */ /* 0x101fe40000004100 */
[----:B------:R-:W-:Y:S02]  /*77c0*/  HADD2.F32 R8, -RZ, R8.H1_H1 ;  /* 0x30000008ff087230 */ /* 0x000fe40000004100 */
[--C-:B-1----:R-:W-:Y:S02]  /*77d0*/  HADD2.F32 R0, -RZ, R4.reuse.H0_H0 ;  /* 0x20000004ff007230 */ /* 0x102fe40000004100 */
[C---:B------:R-:W-:Y:S01]  /*77e0*/  FMUL.FTZ R33, R20.reuse, R29 ;  /* 0x0000001d14217220 */ /* 0x040fe20000410000 */
[----:B------:R-:W-:Y:S01]  /*77f0*/  FMUL.FTZ R37, R20, R27 ;  /* 0x0000001b14257220 */ /* 0x000fe20000410000 */
[----:B------:R-:W-:-:S02]  /*7800*/  HADD2.F32 R4, -RZ, R4.H1_H1 ;  /* 0x30000004ff047230 */ /* 0x000fc40000004100 */
[----:B------:R-:W-:Y:S01]  /*7810*/  FMUL.FTZ R39, R8, R31 ;  /* 0x0000001f08277220 */ /* 0x000fe20000410000 */
[C---:B------:R-:W-:Y:S01]  /*7820*/  FFMA.FTZ R33, R0.reuse, R27, -R33 ;  /* 0x0000001b00217223 */ /* 0x040fe20000010821 */
[----:B------:R-:W-:Y:S02]  /*7830*/  HADD2.F32 R27, -RZ, R43.H0_H0 ;  /* 0x2000002bff1b7230 */ /* 0x000fe40000004100 */
[----:B------:R-:W-:Y:S01]  /*7840*/  FFMA.FTZ R37, R0, R29, R37 ;  /* 0x0000001d00257223 */ /* 0x000fe20000010025 */
[----:B------:R-:W-:Y:S02]  /*7850*/  HADD2.F32 R21, -RZ, R9.H0_H0 ;  /* 0x20000009ff157230 */ /* 0x000fe40000004100 */
[----:B------:R-:W-:Y:S02]  /*7860*/  HADD2.F32 R20, -RZ, R38.H1_H1 ;  /* 0x30000026ff147230 */ /* 0x000fe40000004100 */
[----:B------:R-:W-:Y:S01]  /*7870*/  FMUL.FTZ R29, R8, R27 ;  /* 0x0000001b081d7220 */ /* 0x000fe20000410000 */
[----:B------:R-:W-:-:S02]  /*7880*/  HADD2.F32 R12, -RZ, R5.H0_H0 ;  /* 0x20000005ff0c7230 */ /* 0x000fc40000004100 */
[C---:B------:R-:W-:Y:S01]  /*7890*/  FFMA.FTZ R26, R4.reuse, R27, -R39 ;  /* 0x0000001b041a7223 */ /* 0x040fe20000010827 */
[----:B------:R-:W-:Y:S02]  /*78a0*/  HADD2.F32 R0, -RZ, R42.H1_H1 ;  /* 0x3000002aff007230 */ /* 0x000fe40000004100 */
[C---:B------:R-:W-:Y:S01]  /*78b0*/  FMUL.FTZ R27, R21.reuse, R20 ;  /* 0x00000014151b7220 */ /* 0x040fe20000410000 */
[----:B------:R-:W-:Y:S02]  /*78c0*/  HADD2.F32 R9, -RZ, R9.H1_H1 ;  /* 0x30000009ff097230 */ /* 0x000fe40000004100 */
[----:B------:R-:W-:Y:S01]  /*78d0*/  FFMA.FTZ R28, R4, R31, R29 ;  /* 0x0000001f041c7223 */ /* 0x000fe2000001001d */
[----:B------:R-:W-:Y:S02]  /*78e0*/  HADD2.F32 R8, -RZ, R45.H1_H1 ;  /* 0x3000002dff087230 */ /* 0x000fe40000004100 */
[-C--:B------:R-:W-:Y:S01]  /*78f0*/  FMUL.FTZ R21, R21, R0.reuse ;  /* 0x0000000015157220 */ /* 0x080fe20000410000 */
[----:B------:R-:W-:Y:S01]  /*7900*/  FFMA.FTZ R30, R12, R0, -R27 ;  /* 0x000000000c1e7223 */ /* 0x000fe2000001081b */
[----:B------:R-:W-:-:S02]  /*7910*/  HADD2.F32 R0, -RZ, R43.H1_H1 ;  /* 0x3000002bff007230 */ /* 0x000fc40000004100 */
[----:B------:R-:W-:Y:S02]  /*7920*/  HADD2.F32 R24, -RZ, R10.H0_H0 ;  /* 0x2000000aff187230 */ /* 0x000fe40000004100 */
[----:B------:R-:W-:Y:S01]  /*7930*/  FFMA.FTZ R12, R12, R20, R21 ;  /* 0x000000140c0c7223 */ /* 0x000fe20000010015 */
[----:B------:R-:W-:Y:S02]  /*7940*/  HADD2.F32 R27, -RZ, R36.H0_H0 ;  /* 0x20000024ff1b7230 */ /* 0x000fe40000004100 */
[C---:B------:R-:W-:Y:S01]  /*7950*/  FMUL.FTZ R4, R9.reuse, R8 ;  /* 0x0000000809047220 */ /* 0x040fe20000410000 */
[----:B------:R-:W-:Y:S02]  /*7960*/  HADD2.F32 R5, -RZ, R5.H1_H1 ;  /* 0x30000005ff057230 */ /* 0x000fe40000004100 */
[----:B------:R-:W-:Y:S01]  /*7970*/  FMUL.FTZ R20, R9, R0 ;  /* 0x0000000009147220 */ /* 0x000fe20000410000 */
[----:B------:R-:W-:Y:S02]  /*7980*/  HADD2.F32 R14, -RZ, R6.H0_H0 ;  /* 0x20000006ff0e7230 */ /* 0x000fe40000004100 */
[----:B------:R-:W-:Y:S01]  /*7990*/  FMUL.FTZ R41, R24, R27 ;  /* 0x0000001b18297220 */ /* 0x000fe20000410000 */
[----:B------:R-:W-:-:S02]  /*79a0*/  HADD2.F32 R21, -RZ, R40.H0_H0 ;  /* 0x20000028ff157230 */ /* 0x000fc40000004100 */
[C---:B------:R-:W-:Y:S01]  /*79b0*/  FFMA.FTZ R31, R5.reuse, R0, -R4 ;  /* 0x00000000051f7223 */ /* 0x040fe20000010804 */
[----:B------:R-:W-:Y:S02]  /*79c0*/  HADD2.F32 R10, -RZ, R10.H1_H1 ;  /* 0x3000000aff0a7230 */ /* 0x000fe40000004100 */
[----:B------:R-:W-:Y:S01]  /*79d0*/  FFMA.FTZ R39, R5, R8, R20 ;  /* 0x0000000805277223 */ /* 0x000fe20000010014 */
[----:B------:R-:W-:Y:S02]  /*79e0*/  HADD2.F32 R29, -RZ, R46.H0_H0 ;  /* 0x2000002eff1d7230 */ /* 0x000fe40000004100 */
[-C--:B------:R-:W-:Y:S01]  /*79f0*/  FMUL.FTZ R24, R24, R21.reuse ;  /* 0x0000001518187220 */ /* 0x080fe20000410000 */
[----:B------:R-:W-:Y:S02]  /*7a00*/  HADD2.F32 R9, -RZ, R44.H0_H0 ;  /* 0x2000002cff097230 */ /* 0x000fe40000004100 */
[----:B------:R-:W-:Y:S01]  /*7a10*/  FFMA.FTZ R41, R14, R21, -R41 ;  /* 0x000000150e297223 */ /* 0x000fe20000010829 */
[----:B------:R-:W-:-:S02]  /*7a20*/  HADD2.F32 R6, -RZ, R6.H1_H1 ;  /* 0x30000006ff067230 */ /* 0x000fc40000004100 */
[C---:B------:R-:W-:Y:S01]  /*7a30*/  FMUL.FTZ R5, R10.reuse, R29 ;  /* 0x0000001d0a057220 */ /* 0x040fe20000410000 */
[--C-:B------:R-:W-:Y:S02]  /*7a40*/  HADD2.F32 R25, -RZ, R11.reuse.H0_H0 ;  /* 0x2000000bff197230 */ /* 0x100fe40000004100 */
[----:B------:R-:W-:Y:S01]  /*7a50*/  FMUL.FTZ R21, R10, R9 ;  /* 0x000000090a157220 */ /* 0x000fe20000410000 */
[----:B------:R-:W-:Y:S02]  /*7a60*/  HADD2.F32 R8, -RZ, R36.H1_H1 ;  /* 0x30000024ff087230 */ /* 0x000fe40000004100 */
[----:B------:R-:W-:Y:S01]  /*7a70*/  FFMA.FTZ R24, R14, R27, R24 ;  /* 0x0000001b0e187223 */ /* 0x000fe20000010018 */
[----:B------:R-:W-:Y:S02]  /*7a80*/  HADD2.F32 R0, -RZ, R40.H1_H1 ;  /* 0x30000028ff007230 */ /* 0x000fe40000004100 */
[----:B------:R-:W-:Y:S01]  /*7a90*/  FFMA.FTZ R14, R6, R9, -R5 ;  /* 0x00000009060e7223 */ /* 0x000fe20000010805 */
[----:B------:R-:W-:-:S02]  /*7aa0*/  HADD2.F32 R11, -RZ, R11.H1_H1 ;  /* 0x3000000bff0b7230 */ /* 0x000fc40000004100 */
[----:B------:R-:W-:Y:S01]  /*7ab0*/  FFMA.FTZ R21, R6, R29, R21 ;  /* 0x0000001d06157223 */ /* 0x000fe20000010015 */
[----:B------:R-:W-:Y:S02]  /*7ac0*/  HADD2.F32 R10, -RZ, R46.H1_H1 ;  /* 0x3000002eff0a7230 */ /* 0x000fe40000004100 */
[C---:B------:R-:W-:Y:S01]  /*7ad0*/  FMUL.FTZ R6, R25.reuse, R8 ;  /* 0x0000000819067220 */ /* 0x040fe20000410000 */
[----:B------:R-:W-:Y:S02]  /*7ae0*/  HADD2.F32 R4, -RZ, R44.H1_H1 ;  /* 0x3000002cff047230 */ /* 0x000fe40000004100 */
[----:B------:R-:W-:Y:S01]  /*7af0*/  FMUL.FTZ R25, R25, R0 ;  /* 0x0000000019197220 */ /* 0x000fe20000410000 */
[--C-:B------:R-:W-:Y:S02]  /*7b00*/  HADD2.F32 R15, -RZ, R7.reuse.H0_H0 ;  /* 0x20000007ff0f7230 */ /* 0x100fe40000004100 */
[----:B------:R-:W-:Y:S01]  /*7b10*/  FMUL.FTZ R20, R11, R10 ;  /* 0x0000000a0b147220 */ /* 0x000fe20000410000 */
[----:B------:R-:W-:-:S02]  /*7b20*/  HADD2.F32 R7, -RZ, R7.H1_H1 ;  /* 0x30000007ff077230 */ /* 0x000fc40000004100 */
[----:B------:R-:W-:Y:S01]  /*7b30*/  FMUL.FTZ R5, R11, R4 ;  /* 0x000000040b057220 */ /* 0x000fe20000410000 */
[----:B------:R-:W-:Y:S01]  /*7b40*/  F2FP.F16.F32.PACK_AB R9, R39, R12 ;  /* 0x0000000c2709723e */ /* 0x000fe200000000ff */
[C---:B------:R-:W-:Y:S01]  /*7b50*/  FFMA.FTZ R0, R15.reuse, R0, -R6 ;  /* 0x000000000f007223 */ /* 0x040fe20000010806 */
[----:B------:R-:W-:Y:S01]  /*7b60*/  FFMA.FTZ R11, R15, R8, R25 ;  /* 0x000000080f0b7223 */ /* 0x000fe20000010019 */
[C---:B------:R-:W-:Y:S01]  /*7b70*/  FFMA.FTZ R15, R7.reuse, R4, -R20 ;  /* 0x00000004070f7223 */ /* 0x040fe20000010814 */
[----:B------:R-:W-:Y:S01]  /*7b80*/  FFMA.FTZ R20, R7, R10, R5 ;  /* 0x0000000a07147223 */ /* 0x000fe20000010005 */
[----:B------:R-:W-:Y:S02]  /*7b90*/  F2FP.F16.F32.PACK_AB R4, R26, R33 ;  /* 0x000000211a04723e */ /* 0x000fe400000000ff */
[----:B------:R-:W-:Y:S02]  /*7ba0*/  F2FP.F16.F32.PACK_AB R5, R31, R30 ;  /* 0x0000001e1f05723e */ /* 0x000fe400000000ff */
[----:B------:R-:W-:-:S02]  /*7bb0*/  F2FP.F16.F32.PACK_AB R6, R14, R41 ;  /* 0x000000290e06723e */ /* 0x000fc400000000ff */
[----:B------:R-:W-:Y:S02]  /*7bc0*/  F2FP.F16.F32.PACK_AB R7, R15, R0 ;  /* 0x000000000f07723e */ /* 0x000fe400000000ff */
[----:B------:R-:W-:Y:S02]  /*7bd0*/  F2FP.F16.F32.PACK_AB R8, R28, R37 ;  /* 0x000000251c08723e */ /* 0x000fe400000000ff */
[----:B------:R-:W-:Y:S01]  /*7be0*/  F2FP.F16.F32.PACK_AB R10, R21, R24 ;  /* 0x00000018150a723e */ /* 0x000fe200000000ff */
[----:B------:R1:W-:Y:S01]  /*7bf0*/  STS.128 [R32+0x18400], R4 ;  /* 0x0184000420007388 */ /* 0x0003e20000000c00 */
[----:B------:R-:W-:-:S05]  /*7c00*/  F2FP.F16.F32.PACK_AB R11, R20, R11 ;  /* 0x0000000b140b723e */ /* 0x000fca00000000ff */
[----:B------:R1:W-:Y:S02]  /*7c10*/  STS.128 [R34+0x18400], R8 ;  /* 0x0184000822007388 */ /* 0x0003e40000000c00 */
.L_x_1051:
[----:B------:R-:W-:Y:S05]  /*7c20*/  BSYNC B1 ;  /* 0x0000000000017941 */ /* 0x000fea0003800000 */
.L_x_1050:
[----:B------:R-:W-:Y:S05]  /*7c30*/  @P0 BRA `(.L_x_1041) ;  /* 0x0000000400440947 */ /* 0x000fea0003800000 */
[----:B------:R-:W2:Y:S01]  /*7c40*/  LDL R47, [R1+0x88] ;  /* 0x00008800012f7983 */ /* 0x000ea20000100800 */
[----:B------:R-:W-:-:S04]  /*7c50*/  SHF.R.U32.HI R0, RZ, 0x3, R224 ;  /* 0x00000003ff007819 */ /* 0x000fc800000116e0 */
[----:B------:R-:W-:-:S05]  /*7c60*/  LOP3.LUT R0, R0, R13, R224, 0x1e, !PT ;  /* 0x0000000d00007212 */ /* 0x000fca00078e1ee0 */
[----:B01----:R-:W-:-:S04]  /*7c70*/  IMAD.IADD R9, R229, 0x1, R0 ;  /* 0x00000001e5097824 */ /* 0x003fc800078e0200 */
[----:B------:R-:W-:-:S05]  /*7c80*/  IMAD R0, R9, 0x2, R18 ;  /* 0x0000000209007824 */ /* 0x000fca00078e0212 */
[----:B------:R-:W0:Y:S01]  /*7c90*/  LDS.128 R8, [R0+0x18400] ;  /* 0x0184000000087984 */ /* 0x000e220000000c00 */
[----:B------:R-:W-:Y:S02]  /*7ca0*/  HADD2.F32 R26, -RZ, R42.H0_H0 ;  /* 0x2000002aff1a7230 */ /* 0x000fe40000004100 */
[--C-:B------:R-:W-:Y:S02]  /*7cb0*/  HADD2.F32 R28, -RZ, R38.reuse.H0_H0 ;  /* 0x20000026ff1c7230 */ /* 0x100fe40000004100 */
[--C-:B------:R-:W-:Y:S02]  /*7cc0*/  HADD2.F32 R30, -RZ, R45.reuse.H0_H0 ;  /* 0x2000002dff1e7230 */ /* 0x100fe40000004100 */
[----:B------:R-:W-:Y:S02]  /*7cd0*/  HADD2.F32 R39, -RZ, R38.H1_H1 ;  /* 0x30000026ff277230 */ /* 0x000fe40000004100 */
[----:B------:R-:W-:Y:S02]  /*7ce0*/  HADD2.F32 R37, -RZ, R42.H1_H1 ;  /* 0x3000002aff257230 */ /* 0x000fe40000004100 */
[----:B------:R-:W-:-:S02]  /*7cf0*/  HADD2.F32 R41, -RZ, R45.H1_H1 ;  /* 0x3000002dff297230 */ /* 0x000fc40000004100 */
[----:B------:R-:W-:Y:S02]  /*7d00*/  HADD2.F32 R34, -RZ, R46.H0_H0 ;  /* 0x2000002eff227230 */ /* 0x000fe40000004100 */
[----:B------:R-:W-:Y:S02]  /*7d10*/  HADD2.F32 R32, -RZ, R36.H0_H0 ;  /* 0x20000024ff207230 */ /* 0x000fe40000004100 */
[--C-:B0-----:R-:W-:Y:S02]  /*7d20*/  HADD2.F32 R20, -RZ, R8.reuse.H0_H0 ;  /* 0x20000008ff147230 */ /* 0x101fe40000004100 */
[----:B------:R-:W-:-:S03]  /*7d30*/  HADD2.F32 R8, -RZ, R8.H1_H1 ;  /* 0x30000008ff087230 */ /* 0x000fc60000004100 */
[-C--:B------:R-:W-:Y:S01]  /*7d40*/  FMUL.FTZ R27, R28, R20.reuse ;  /* 0x000000141c1b7220 */ /* 0x080fe20000410000 */
[----:B------:R-:W-:Y:S01]  /*7d50*/  FMUL.FTZ R29, R26, R20 ;  /* 0x000000141a1d7220 */ /* 0x000fe20000410000 */
[----:B------:R-:W-:Y:S02]  /*7d60*/  HADD2.F32 R20, -RZ, R43.H0_H0 ;  /* 0x2000002bff147230 */ /* 0x000fe40000004100 */
[-C--:B------:R-:W-:Y:S01]  /*7d70*/  FMUL.FTZ R31, R30, R8.reuse ;  /* 0x000000081e1f7220 */ /* 0x080fe20000410000 */
[--C-:B------:R-:W-:Y:S02]  /*7d80*/  HADD2.F32 R21, -RZ, R9.reuse.H0_H0 ;  /* 0x20000009ff157230 */ /* 0x100fe40000004100 */
[----:B------:R-:W-:Y:S02]  /*7d90*/  HADD2.F32 R9, -RZ, R9.H1_H1 ;  /* 0x30000009ff097230 */ /* 0x000fe40000004100 */
[----:B------:R-:W-:Y:S01]  /*7da0*/  FMUL.FTZ R33, R20, R8 ;  /* 0x0000000814217220 */ /* 0x000fe20000410000 */
[----:B------:R-:W-:-:S02]  /*7db0*/  HADD2.F32 R24, -RZ, R10.H0_H0 ;  /* 0x2000000aff187230 */ /* 0x000fc40000004100 */
[----:B------:R-:W-:Y:S02]  /*7dc0*/  HADD2.F32 R10, -RZ, R10.H1_H1 ;  /* 0x3000000aff0a7230 */ /* 0x000fe40000004100 */
[--C-:B------:R-:W-:Y:S02]  /*7dd0*/  HADD2.F32 R25, -RZ, R11.reuse.H0_H0 ;  /* 0x2000000bff197230 */ /* 0x100fe40000004100 */
[----:B------:R-:W-:Y:S01]  /*7de0*/  HADD2.F32 R11, -RZ, R11.H1_H1 ;  /* 0x3000000bff0b7230 */ /* 0x000fe20000004100 */
[----:B--2---:R-:W0:Y:S02]  /*7df0*/  LDS.128 R4, [R47+0x18400] ;  /* 0x018400002f047984 */ /* 0x004e240000000c00 */
[--C-:B0-----:R-:W-:Y:S02]  /*7e00*/  HADD2.F32 R12, -RZ, R4.reuse.H0_H0 ;  /* 0x20000004ff0c7230 */ /* 0x101fe40000004100 */
[----:B------:R-:W-:-:S03]  /*7e10*/  HADD2.F32 R4, -RZ, R4.H1_H1 ;  /* 0x30000004ff047230 */ /* 0x000fc60000004100 */
[----:B------:R-:W-:Y:S01]  /*7e20*/  FFMA.FTZ R27, R26, R12, -R27 ;  /* 0x0000000c1a1b7223 */ /* 0x000fe2000001081b */
[-C--:B------:R-:W-:Y:S01]  /*7e30*/  FMUL.FTZ R26, R37, R21.reuse ;  /* 0x00000015251a7220 */ /* 0x080fe20000410000 */
[----:B------:R-:W-:Y:S01]  /*7e40*/  FFMA.FTZ R8, R20, R4, -R31 ;  /* 0x0000000414087223 */ /* 0x000fe2000001081f */
[----:B------:R-:W-:Y:S01]  /*7e50*/  FMUL.FTZ R20, R39, R21 ;  /* 0x0000001527147220 */ /* 0x000fe20000410000 */
[----:B------:R-:W-:Y:S02]  /*7e60*/  HADD2.F32 R21, -RZ, R43.H1_H1 ;  /* 0x3000002bff157230 */ /* 0x000fe40000004100 */
[----:B------:R-:W-:Y:S01]  /*7e70*/  FFMA.FTZ R29, R28, R12, R29 ;  /* 0x0000000c1c1d7223 */ /* 0x000fe2000001001d */
[--C-:B------:R-:W-:Y:S02]  /*7e80*/  HADD2.F32 R13, -RZ, R5.reuse.H0_H0 ;  /* 0x20000005ff0d7230 */ /* 0x100fe40000004100 */
[----:B------:R-:W-:Y:S01]  /*7e90*/  FFMA.FTZ R12, R30, R4, R33 ;  /* 0x000000041e0c7223 */ /* 0x000fe20000010021 */
[----:B------:R-:W-:-:S02]  /*7ea0*/  HADD2.F32 R5, -RZ, R5.H1_H1 ;  /* 0x30000005ff057230 */ /* 0x000fc40000004100 */
[-C--:B------:R-:W-:Y:S01]  /*7eb0*/  FMUL.FTZ R4, R41, R9.reuse ;  /* 0x0000000929047220 */ /* 0x080fe20000410000 */
[----:B------:R-:W-:Y:S01]  /*7ec0*/  FMUL.FTZ R28, R21, R9 ;  /* 0x00000009151c7220 */ /* 0x000fe20000410000 */
[----:B------:R-:W-:Y:S02]  /*7ed0*/  HADD2.F32 R14, -RZ, R6.H0_H0 ;  /* 0x20000006ff0e7230 */ /* 0x000fe40000004100 */
[----:B------:R-:W-:Y:S01]  /*7ee0*/  FFMA.FTZ R20, R37, R13, -R20 ;  /* 0x0000000d25147223 */ /* 0x000fe20000010814 */
[----:B------:R-:W-:Y:S01]  /*7ef0*/  FFMA.FTZ R9, R21, R5, -R4 ;  /* 0x0000000515097223 */ /* 0x000fe20000010804 */
[----:B------:R-:W-:Y:S01]  /*7f00*/  FFMA.FTZ R26, R39, R13, R26 ;  /* 0x0000000d271a7223 */ /* 0x000fe2000001001a */
[----:B------:R-:W-:Y:S02]  /*7f10*/  HADD2.F32 R4, -RZ, R44.H0_H0 ;  /* 0x2000002cff047230 */ /* 0x000fe40000004100 */
[----:B------:R-:W-:Y:S01]  /*7f20*/  FFMA.FTZ R13, R41, R5, R28 ;  /* 0x00000005290d7223 */ /* 0x000fe2000001001c */
[----:B------:R-:W-:-:S02]  /*7f30*/  HADD2.F32 R6, -RZ, R6.H1_H1 ;  /* 0x30000006ff067230 */ /* 0x000fc40000004100 */
[-C--:B------:R-:W-:Y:S01]  /*7f40*/  FMUL.FTZ R5, R34, R10.reuse ;  /* 0x0000000a22057220 */ /* 0x080fe20000410000 */
[----:B------:R-:W-:Y:S02]  /*7f50*/  HADD2.F32 R30, -RZ, R40.H0_H0 ;  /* 0x20000028ff1e7230 */ /* 0x000fe40000004100 */
[----:B------:R-:W-:Y:S01]  /*7f60*/  FMUL.FTZ R33, R4, R10 ;  /* 0x0000000a04217220 */ /* 0x000fe20000410000 */
[----:B------:R-:W-:Y:S01]  /*7f70*/  FMUL.FTZ R21, R32, R24 ;  /* 0x0000001820157220 */ /* 0x000fe20000410000 */
[----:B------:R-:W-:Y:S01]  /*7f80*/  FFMA.FTZ R10, R4, R6, -R5 ;  /* 0x00000006040a7223 */ /* 0x000fe20000010805 */
[----:B------:R-:W-:Y:S02]  /*7f90*/  HADD2.F32 R39, -RZ, R36.H1_H1 ;  /* 0x30000024ff277230 */ /* 0x000fe40000004100 */
[----:B------:R-:W-:Y:S01]  /*7fa0*/  FMUL.FTZ R31, R30, R24 ;  /* 0x000000181e1f7220 */ /* 0x000fe20000410000 */
[----:B------:R-:W-:Y:S02]  /*7fb0*/  HADD2.F32 R41, -RZ, R46.H1_H1 ;  /* 0x3000002eff297230 */ /* 0x000fe40000004100 */
[----:B------:R-:W-:-:S02]  /*7fc0*/  HADD2.F32 R5, -RZ, R40.H1_H1 ;  /* 0x30000028ff057230 */ /* 0x000fc40000004100 */
[----:B------:R-:W-:Y:S02]  /*7fd0*/  HADD2.F32 R37, -RZ, R44.H1_H1 ;  /* 0x3000002cff257230 */ /* 0x000fe40000004100 */
[-C--:B------:R-:W-:Y:S01]  /*7fe0*/  FFMA.FTZ R21, R30, R14.reuse, -R21 ;  /* 0x0000000e1e157223 */ /* 0x080fe20000010815 */
[--C-:B------:R-:W-:Y:S02]  /*7ff0*/  HADD2.F32 R15, -RZ, R7.reuse.H0_H0 ;  /* 0x20000007ff0f7230 */ /* 0x100fe40000004100 */
[----:B------:R-:W-:Y:S01]  /*8000*/  FFMA.FTZ R31, R32, R14, R31 ;  /* 0x0000000e201f7223 */ /* 0x000fe2000001001f */
[----:B------:R-:W-:Y:S02]  /*8010*/  HADD2.F32 R7, -RZ, R7.H1_H1 ;  /* 0x30000007ff077230 */ /* 0x000fe40000004100 */
[----:B------:R-:W-:Y:S01]  /*8020*/  FFMA.FTZ R14, R34, R6, R33 ;  /* 0x00000006220e7223 */ /* 0x000fe20000010021 */
[----:B------:R-:W-:Y:S01]  /*8030*/  FMUL.FTZ R4, R39, R25 ;  /* 0x0000001927047220 */ /* 0x000fe20000410000 */
[----:B------:R-:W-:Y:S01]  /*8040*/  FMUL.FTZ R24, R41, R11 ;  /* 0x0000000b29187220 */ /* 0x000fe20000410000 */
[----:B------:R-:W-:Y:S01]  /*8050*/  FMUL.FTZ R6, R5, R25 ;  /* 0x0000001905067220 */ /* 0x000fe20000410000 */
[----:B------:R-:W-:Y:S01]  /*8060*/  FMUL.FTZ R28, R37, R11 ;  /* 0x0000000b251c7220 */ /* 0x000fe20000410000 */
[----:B------:R-:W-:Y:S01]  /*8070*/  FFMA.FTZ R11, R5, R15, -R4 ;  /* 0x0000000f050b7223 */ /* 0x000fe20000010804 */
[----:B------:R-:W-:Y:S01]  /*8080*/  FFMA.FTZ R24, R37, R7, -R24 ;  /* 0x0000000725187223 */ /* 0x000fe20000010818 */
[----:B------:R-:W-:Y:S01]  /*8090*/  FFMA.FTZ R15, R39, R15, R6 ;  /* 0x0000000f270f7223 */ /* 0x000fe20000010006 */
[----:B------:R-:W-:Y:S01]  /*80a0*/  FFMA.FTZ R28, R41, R7, R28 ;  /* 0x00000007291c7223 */ /* 0x000fe2000001001c */
[----:B------:R-:W-:-:S02]  /*80b0*/  F2FP.F16.F32.PACK_AB R4, R8, R27 ;  /* 0x0000001b0804723e */ /* 0x000fc400000000ff */
[----:B------:R-:W-:Y:S02]  /*80c0*/  F2FP.F16.F32.PACK_AB R5, R9, R20 ;  /* 0x000000140905723e */ /* 0x000fe400000000ff */
[----:B------:R-:W-:Y:S02]  /*80d0*/  F2FP.F16.F32.PACK_AB R6, R10, R21 ;  /* 0x000000150a06723e */ /* 0x000fe400000000ff */
[----:B------:R-:W-:Y:S02]  /*80e0*/  F2FP.F16.F32.PACK_AB R7, R24, R11 ;  /* 0x0000000b1807723e */ /* 0x000fe400000000ff */
[----:B------:R-:W-:Y:S02]  /*80f0*/  F2FP.F16.F32.PACK_AB R8, R12, R29 ;  /* 0x0000001d0c08723e */ /* 0x000fe400000000ff */
[----:B------:R-:W-:Y:S02]  /*8100*/  F2FP.F16.F32.PACK_AB R9, R13, R26 ;  /* 0x0000001a0d09723e */ /* 0x000fe400000000ff */
[----:B------:R-:W-:-:S02]  /*8110*/  F2FP.F16.F32.PACK_AB R10, R14, R31 ;  /* 0x0000001f0e0a723e */ /* 0x000fc400000000ff */
[----:B------:R-:W-:Y:S01]  /*8120*/  F2FP.F16.F32.PACK_AB R11, R28, R15 ;  /* 0x0000000f1c0b723e */ /* 0x000fe200000000ff */
[----:B------:R4:W-:Y:S04]  /*8130*/  STS.128 [R47+0x18400], R4 ;  /* 0x018400042f007388 */ /* 0x0009e80000000c00 */
[----:B------:R4:W-:Y:S02]  /*8140*/  STS.128 [R0+0x18400], R8 ;  /* 0x0184000800007388 */ /* 0x0009e40000000c00 */
.L_x_1041:
[----:B------:R-:W-:Y:S05]  /*8150*/  BSYNC B0 ;  /* 0x0000000000007941 */ /* 0x000fea0003800000 */
.L_x_1027:
        /* <DEDUP_REMOVED lines=8> */
.L_x_1024:
[----:B-1234-:R-:W2:Y:S01]  /*81e0*/  LDL R4, [R1+0x7c] ;  /* 0x00007c0001047983 */ /* 0x01eea20000100800 */
[----:B0-----:R-:W0:Y:S02]  /*81f0*/  S2R R5, SR_TID.X ;  /* 0x0000000000057919 */ /* 0x001e240000002100 */
[----:B0-----:R-:W-:-:S04]  /*8200*/  SHF.R.U32.HI R5, RZ, 0x7, R5 ;  /* 0x00000007ff057819 */ /* 0x001fc80000011605 */
[----:B------:R-:W-:Y:S02]  /*8210*/  IADD3 R199, R5, 0x8, RZ ;  /* 0x0000000805c77810 */ /* 0x000fe40007ffe0ff */
[----:B--2---:R-:W-:-:S13]  /*8220*/  R2UR UR4, R4 ;  /* 0x00000000040472ca */ /* 0x004fda00000e0000 */
[----:B------:R-:W-:-:S05]  /*8230*/  IMAD.U32 R4, RZ, RZ, UR4 ;  /* 0x00000004ff047e24 */ /* 0x000fca000f8e00ff */
[----:B------:R-:W-:Y:S01]  /*8240*/  ISETP.NE.AND P0, PT, R4, 0x3, PT ;  /* 0x000000030400780c */ /* 0x000fe20003f05270 */
[----:B------:R-:W-:Y:S05]  /*8250*/  WARPSYNC.ALL ;  /* 0x0000000000007948 */ /* 0x000fea0003800000 */
[----:B------:R0:W-:Y:S07]  /*8260*/  BAR.SYNC.DEFER_BLOCKING R199, 0x100 ;  /* 0x000400c70000751d */ /* 0x0001ee0000010000 */
[----:B0-----:R-:W-:Y:S05]  /*8270*/  @!P0 BRA `(.L_x_1052) ;  /* 0x0000000000048947 */ /* 0x001fea0003800000 */
[----:B------:R-:W-:Y:S01]  /*8280*/  BPT.TRAP 0x1 ;  /* 0x000000040000795c */ /* 0x000fe20000300000 */
.L_x_1052:
[----:B------:R-:W-:Y:S01]  /*8290*/  IMAD R0, R22, 0x8, R18 ;  /* 0x0000000816007824 */ /* 0x000fe200078e0212 */
[----:B------:R-:W-:-:S04]  /*82a0*/  SHF.L.U32 R7, R200, 0x1f, RZ ;  /* 0x0000001fc8077819 */ /* 0x000fc800000006ff */
[----:B------:R0:W1:Y:S01]  /*82b0*/  SYNCS.PHASECHK.TRANS64.TRYWAIT P1, [R0+URZ+0x32430], R7 ;  /* 0x03243007000075a7 */ /* 0x000062000802017f */
[----:B------:R-:W-:Y:S05]  /*82c0*/  @!P0 BRA `(.L_x_1053) ;  /* 0x0000000000048947 */ /* 0x000fea0003800000 */
[----:B------:R-:W-:Y:S01]  /*82d0*/  BPT.TRAP 0x1 ;  /* 0x000000040000795c */ /* 0x000fe20000300000 */
.L_x_1053:
[----:B------:R-:W-:-:S05]  /*82e0*/  VIADD R4, R18, 0x1c400 ;  /* 0x0001c40012047836 */ /* 0x000fca0000000000 */
[----:B------:R-:W-:-:S04]  /*82f0*/  SHF.R.U32.HI R4, RZ, 0x4, R4 ;  /* 0x00000004ff047819 */ /* 0x000fc80000011604 */
[----:B------:R-:W-:Y:S01]  /*8300*/  LOP3.LUT R4, R4, 0x3fff, RZ, 0xc0, !PT ;  /* 0x00003fff04047812 */ /* 0x000fe200078ec0ff */
[----:B-1----:R-:W-:Y:S06]  /*8310*/  @P1 BRA `(.L_x_1054) ;  /* 0x0000000000081947 */ /* 0x002fec0003800000 */
[----:B------:R-:W1:Y:S02]  /*8320*/  SYNCS.PHASECHK.TRANS64.TRYWAIT P1, [R0+URZ+0x32430], R7 ;  /* 0x03243007000075a7 */ /* 0x000e64000802017f */
[----:B-1----:R-:W-:Y:S05]  /*8330*/  @!P1 BRA `(.L_x_1055) ;  /* 0x000000f000309947 */ /* 0x002fea0003800000 */
.L_x_1054:
[----:B------:R-:W-:Y:S05]  /*8340*/  WARPSYNC.ALL ;  /* 0x0000000000007948 */ /* 0x000fea0003800000 */
[----:B------:R-:W-:Y:S01]  /*8350*/  LOP3.LUT R225, R4, 0x10000, RZ, 0xfc, !PT ;  /* 0x0001000004e17812 */ /* 0x000fe200078efcff */
[----:B------:R-:W-:Y:S01]  /*8360*/  IMAD R35, R35, 0x2000, R18 ;  /* 0x0000200023237824 */ /* 0x000fe200078e0212 */
[----:B------:R-:W-:-:S03]  /*8370*/  UMOV UR9, 0x40000040 ;  /* 0x4000004000097882 */ /* 0x000fc60000000000 */
[----:B------:R-:W-:Y:S01]  /*8380*/  IMAD R4, R22, 0x300, R225 ;  /* 0x0000030016047824 */ /* 0x000fe200078e02e1 */
[----:B------:R-:W-:Y:S01]  /*8390*/  SHF.L.U32 R3, R3, 0x1f, RZ ;  /* 0x0000001f03037819 */ /* 0x000fe200000006ff */
[----:B------:R-:W-:Y:S01]  /*83a0*/  IMAD.MOV.U32 R5, RZ, RZ, 0x40000040 ;  /* 0x40000040ff057424 */ /* 0x000fe200078e00ff */
[----:B------:R-:W-:Y:S01]  /*83b0*/  R2UR UR4, R35 ;  /* 0x00000000230472ca */ /* 0x000fe200000e0000 */
[C---:B------:R-:W-:Y:S01]  /*83c0*/  VIADD R8, R4.reuse, 0x2 ;  /* 0x0000000204087836 */ /* 0x040fe20000000000 */
[----:B------:R-:W-:Y:S01]  /*83d0*/  R2UR UR10, R4 ;  /* 0x00000000040a72ca */ /* 0x000fe200000e0000 */
[----:B-----5:R-:W-:Y:S01]  /*83e0*/  WARPGROUP.ARRIVE ;  /* 0x00000000000079c5 */ /* 0x020fe20000000000 */
[----:B------:R-:W-:Y:S01]  /*83f0*/  R2UR UR11, R5 ;  /* 0x00000000050b72ca */ /* 0x000fe200000e0000 */
[----:B------:R-:W-:Y:S01]  /*8400*/  IMAD.MOV.U32 R9, RZ, RZ, 0x40000040 ;  /* 0x40000040ff097424 */ /* 0x000fe200078e00ff */
[----:B------:R-:W-:Y:S01]  /*8410*/  BSSY B0, `(.L_x_1056) ;  /* 0x0000032000007945 */ /* 0x000fe20003800000 */
[----:B------:R-:W-:-:S02]  /*8420*/  IMAD.U32 R11, RZ, RZ, UR9 ;  /* 0x00000009ff0b7e24 */ /* 0x000fc4000f8e00ff */
[----:B------:R-:W-:-:S04]  /*8430*/  IMAD.MOV.U32 R5, RZ, RZ, 0x40000040 ;  /* 0x40000040ff057424 */ /* 0x000fc800078e00ff */
[----:B------:R-:W-:-:S04]  /*8440*/  UIADD3 UR5, UR4, 0x18400, URZ ;  /* 0x0001840004057890 */ /* 0x000fc8000fffe03f */
[----:B------:R-:W-:-:S04]  /*8450*/  USHF.R.U32.HI UR5, URZ, 0x4, UR5 ;  /* 0x000000043f057899 */ /* 0x000fc80008011605 */
[----:B------:R-:W-:-:S04]  /*8460*/  ULOP3.LUT UR5, UR5, 0x3fff, URZ, 0xc0, !UPT ;  /* 0x00003fff05057892 */ /* 0x000fc8000f8ec03f */
[----:B------:R-:W-:-:S04]  /*8470*/  ULOP3.LUT UR6, UR5, 0x10000, URZ, 0xfc, !UPT ;  /* 0x0001000005067892 */ /* 0x000fc8000f8efc3f */
[----:B------:R-:W-:-:S03]  /*8480*/  UIADD3 UR5, UR6, 0x2, URZ ;  /* 0x0000000206057890 */ /* 0x000fc6000fffe03f */
[----:B------:R-:W-:Y:S02]  /*8490*/  UMOV UR8, UR6 ;  /* 0x0000000600087c82 */ /* 0x000fe40008000000 */
[----:B------:R-:W-:Y:S01]  /*84a0*/  HGMMA.64x96x16.F32 R24, gdesc[UR8], RZ, !UPT, gsb0 ;  /* 0x01600000081879f0 */ /* 0x000fe2000c0008ff */
[----:B------:R-:W-:Y:S01]  /*84b0*/  R2UR UR10, R8 ;  /* 0x00000000080a72ca */ /* 0x000fe200000e0000 */
[----:B------:R-:W-:Y:S01]  /*84c0*/  UMOV UR9, 0x40000040 ;  /* 0x4000004000097882 */ /* 0x000fe20000000000 */
[----:B------:R-:W-:Y:S01]  /*84d0*/  R2UR UR11, R9 ;  /* 0x00000000090b72ca */ /* 0x000fe200000e0000 */
[C---:B------:R-:W-:Y:S01]  /*84e0*/  VIADD R8, R4.reuse, 0x4 ;  /* 0x0000000404087836 */ /* 0x040fe20000000000 */
[----:B------:R-:W-:Y:S01]  /*84f0*/  MOV R10, UR8 ;  /* 0x00000008000a7c02 */ /* 0x000fe20008000f00 */
[----:B------:R-:W-:Y:S01]  /*8500*/  UMOV UR8, UR5 ;  /* 0x0000000500087c82 */ /* 0x000fe20008000000 */
[----:B------:R-:W-:Y:S01]  /*8510*/  IMAD.MOV.U32 R9, RZ, RZ, 0x40000040 ;  /* 0x40000040ff097424 */ /* 0x000fe200078e00ff */
[----:B------:R-:W-:Y:S01]  /*8520*/  UIADD3 UR5, UR6, 0x4, URZ ;  /* 0x0000000406057890 */ /* 0x000fe2000fffe03f */
[----:B------:R-:W-:Y:S01]  /*8530*/  IADD3 R4, R4, 0x6, RZ ;  /* 0x0000000604047810 */ /* 0x000fe20007ffe0ff */
[----:B------:R2:W-:Y:S02]  /*8540*/  STL.64 [R1+0x70], R10 ;  /* 0x0000700a01007387 */ /* 0x0005e40000100a00 */
[----:B--2---:R-:W-:Y:S01]  /*8550*/  IMAD.U32 R10, RZ, RZ, UR8 ;  /* 0x00000008ff0a7e24 */ /* 0x004fe2000f8e00ff */
[----:B------:R-:W-:-:S05]  /*8560*/  MOV R11, UR9 ;  /* 0x00000009000b7c02 */ /* 0x000fca0008000f00 */
[----:B------:R2:W-:Y:S01]  /*8570*/  STL.64 [R1+0x68], R10 ;  /* 0x0000680a01007387 */ /* 0x0005e20000100a00 */
[----:B------:R-:W-:Y:S02]  /*8580*/  WARPGROUP.DEPBAR.LE gsb0, 0x0 ;  /* 0x00008000000079c5 */ /* 0x000fe40000010000 */
[----:B------:R-:W-:-:S06]  /*8590*/  WARPGROUP.ARRIVE ;  /* 0x00000000000079c5 */ /* 0x000fcc0000000000 */
[----:B------:R-:W-:Y:S01]  /*85a0*/  HGMMA.64x96x16.F32 R24, gdesc[UR8], R24, gsb0 ;  /* 0x01600000081879f0 */ /* 0x000fe20008000818 */
[----:B------:R-:W-:Y:S01]  /*85b0*/  R2UR UR10, R8 ;  /* 0x00000000080a72ca */ /* 0x000fe200000e0000 */
[----:B------:R-:W-:Y:S01]  /*85c0*/  UMOV UR8, UR5 ;  /* 0x0000000500087c82 */ /* 0x000fe20008000000 */
[----:B------:R-:W-:Y:S01]  /*85d0*/  R2UR UR11, R9 ;  /* 0x00000000090b72ca */ /* 0x000fe200000e0000 */
[----:B------:R-:W-:Y:S01]  /*85e0*/  UMOV UR9, 0x40000040 ;  /* 0x4000004000097882 */ /* 0x000fe20000000000 */
[----:B------:R-:W-:Y:S01]  /*85f0*/  UIADD3 UR5, UR6, 0x6, URZ ;  /* 0x0000000606057890 */ /* 0x000fe2000fffe03f */
[----:B------:R-:W-:Y:S02]  /*8600*/  IMAD.U32 R8, RZ, RZ, UR8 ;  /* 0x00000008ff087e24 */ /* 0x000fe4000f8e00ff */
[----:B------:R-:W-:-:S05]  /*8610*/  IMAD.U32 R9, RZ, RZ, UR9 ;  /* 0x00000009ff097e24 */ /* 0x000fca000f8e00ff */
        /* <DEDUP_REMOVED lines=8> */
[----:B------:R-:W-:Y:S02]  /*86a0*/  IMAD.U32 R4, RZ, RZ, UR8 ;  /* 0x00000008ff047e24 */ /* 0x000fe4000f8e00ff */
[----:B------:R-:W-:-:S05]  /*86b0*/  IMAD.U32 R5, RZ, RZ, UR9 ;  /* 0x00000009ff057e24 */ /* 0x000fca000f8e00ff */
[----:B------:R2:W-:Y:S01]  /*86c0*/  STL.64 [R1+0x58], R4 ;  /* 0x0000580401007387 */ /* 0x0005e20000100a00 */
[----:B------:R-:W-:Y:S02]  /*86d0*/  WARPGROUP.DEPBAR.LE gsb0, 0x0 ;  /* 0x00008000000079c5 */ /* 0x000fe40000010000 */
[----:B------:R-:W-:-:S06]  /*86e0*/  WARPGROUP.ARRIVE ;  /* 0x00000000000079c5 */ /* 0x000fcc0000000000 */
[----:B------:R-:W-:Y:S03]  /*86f0*/  HGMMA.64x96x16.F32 R24, gdesc[UR8], R24, gsb0 ;  /* 0x01600000081879f0 */ /* 0x000fe60008000818 */
[----:B------:R-:W-:Y:S02]  /*8700*/  WARPGROUP.DEPBAR.LE gsb0, 0x0 ;  /* 0x00008000000079c5 */ /* 0x000fe40000010000 */
[----:B------:R-:W3:Y:S02]  /*8710*/  SYNCS.PHASECHK.TRANS64.TRYWAIT P1, [R18+URZ+0x32410], R3 ;  /* 0x03241003120075a7 */ /* 0x000ee4000802017f */
[----:B--23--:R-:W-:Y:S05]  /*8720*/  @!P1 BRA `(.L_x_1057) ;  /* 0x000000ec00489947 */ /* 0x00cfea0003800000 */
.L_x_1226:
[----:B------:R-:W-:Y:S05]  /*8730*/  BSYNC B0 ;  /* 0x0000000000007941 */ /* 0x000fea0003800000 */
.L_x_1056:
[----:B------:R-:W-:Y:S05]  /*8740*/  @!P0 BRA `(.L_x_1058) ;  /* 0x0000000000048947 */ /* 0x000fea0003800000 */
[----:B------:R-:W-:Y:S01]  /*8750*/  BPT.TRAP 0x1 ;  /* 0x000000040000795c */ /* 0x000fe20000300000 */
.L_x_1058:
[----:B------:R3:W4:Y:S01]  /*8760*/  SYNCS.PHASECHK.TRANS64.TRYWAIT P2, [R0+URZ+0x32450], R7 ;  /* 0x03245007000075a7 */ /* 0x000722000804017f */
[----:B------:R-:W-:Y:S05]  /*8770*/  @!P0 BRA `(.L_x_1059) ;  /* 0x0000000000048947 */ /* 0x000fea0003800000 */
[----:B------:R-:W-:Y:S01]  /*8780*/  BPT.TRAP 0x1 ;  /* 0x000000040000795c */ /* 0x000fe20000300000 */
.L_x_1059:
[----:B--2---:R-:W2:Y:S01]  /*8790*/  S2R R3, SR_TID.X ;  /* 0x0000000000037919 */ /* 0x004ea20000002100 */
[----:B------:R-:W-:Y:S01]  /*87a0*/  BSSY B0, `(.L_x_1060) ;  /* 0x0000006000007945 */ /* 0x000fe20003800000 */
[----:B--2---:R-:W-:-:S04]  /*87b0*/  LOP3.LUT R3, R3, 0x7f, RZ, 0xc0, !PT ;  /* 0x0000007f03037812 */ /* 0x004fc800078ec0ff */
[----:B------:R-:W-:Y:S01]  /*87c0*/  ISETP.NE.AND P1, PT, R3, RZ, PT ;  /* 0x000000ff0300720c */ /* 0x000fe20003f25270 */
[----:B----4-:R-:W-:-:S12]  /*87d0*/  @P2 BRA `(.L_x_1061) ;  /* 0x0000000000082947 */ /* 0x010fd80003800000 */
[----:B------:R-:W2:Y:S02]  /*87e0*/  SYNCS.PHASECHK.TRANS64.TRYWAIT P2, [R0+URZ+0x32450], R7 ;  /* 0x03245007000075a7 */ /* 0x000ea4000804017f */
[----:B--2---:R-:W-:Y:S05]  /*87f0*/  @!P2 BRA `(.L_x_1062) ;  /* 0x000000ec0028a947 */ /* 0x004fea0003800000 */
.L_x_1061:
[----:B------:R-:W-:Y:S05]  /*8800*/  BSYNC B0 ;  /* 0x0000000000007941 */ /* 0x000fea0003800000 */
.L_x_1060:
[----:B------:R-:W-:Y:S05]  /*8810*/  WARPSYNC.ALL ;  /* 0x0000000000007948 */ /* 0x000fea0003800000 */
[----:B------:R-:W-:Y:S01]  /*8820*/  R2UR UR5, R18 ;  /* 0x00000000120572ca */ /* 0x000fe200000e0000 */
[----:B------:R-:W-:Y:S01]  /*8830*/  IMAD.MOV.U32 R5, RZ, RZ, 0xc00 ;  /* 0x00000c00ff057424 */ /* 0x000fe200078e00ff */
[----:B------:R-:W-:Y:S01]  /*8840*/  UIADD3 UR4, UR4, 0x22400, URZ ;  /* 0x0002240004047890 */ /* 0x000fe2000fffe03f */
[----:B------:R-:W-:Y:S01]  /*8850*/  WARPGROUP.ARRIVE ;  /* 0x00000000000079c5 */ /* 0x000fe20000000000 */
[----:B------:R-:W-:Y:S01]  /*8860*/  UMOV UR9, 0x40000040 ;  /* 0x4000004000097882 */ /* 0x000fe20000000000 */
[----:B0123--:R-:W-:Y:S01]  /*8870*/  MOV R7, 0x40000040 ;  /* 0x4000004000077802 */ /* 0x00ffe20000000f00 */
[----:B------:R-:W-:Y:S01]  /*8880*/  USHF.R.U32.HI UR4, URZ, 0x4, UR4 ;  /* 0x000000043f047899 */ /* 0x000fe20008011604 */
[----:B------:R-:W-:-:S03]  /*8890*/  IMAD.U32 R9, RZ, RZ, UR9 ;  /* 0x00000009ff097e24 */ /* 0x000fc6000f8e00ff */
[----:B------:R-:W-:-:S03]  /*88a0*/  ULOP3.LUT UR4, UR4, 0x3fff, URZ, 0xc0, !UPT ;  /* 0x00003fff04047892 */ /* 0x000fc6000f8ec03f */
[----:B------:R-:W-:Y:S02]  /*88b0*/  UIADD3 UR5, UR5, 0x400, URZ ;  /* 0x0000040005057890 */ /* 0x000fe4000fffe03f */
[----:B------:R-:W-:Y:S02]  /*88c0*/  ULOP3.LUT UR4, UR4, 0x10000, URZ, 0xfc, !UPT ;  /* 0x0001000004047892 */ /* 0x000fe4000f8efc3f */
[----:B------:R-:W-:-:S04]  /*88d0*/  USHF.R.U32.HI UR5, URZ, 0x4, UR5 ;  /* 0x000000043f057899 */ /* 0x000fc80008011605 */
[----:B------:R-:W-:Y:S01]  /*88e0*/  ULOP3.LUT UR5, UR5, 0x3fff, URZ, 0xc0, !UPT ;  /* 0x00003fff05057892 */ /* 0x000fe2000f8ec03f */
[----:B------:R-:W-:-:S03]  /*88f0*/  UMOV UR8, UR4 ;  /* 0x0000000400087c82 */ /* 0x000fc60008000000 */
[----:B------:R-:W-:Y:S01]  /*8900*/  ULOP3.LUT UR6, UR5, 0x10000, URZ, 0xfc, !UPT ;  /* 0x0001000005067892 */ /* 0x000fe2000f8efc3f */
[----:B------:R-:W-:-:S05]  /*8910*/  IMAD.U32 R8, RZ, RZ, UR8 ;  /* 0x00000008ff087e24 */ /* 0x000fca000f8e00ff */
[----:B------:R-:W-:Y:S01]  /*8920*/  IMAD R4, R22, R5, UR6 ;  /* 0x0000000616047e24 */ /* 0x000fe2000f8e0205 */
[----:B------:R-:W-:Y:S01]  /*8930*/  MOV R3, UR6 ;  /* 0x0000000600037c02 */ /* 0x000fe20008000f00 */
[----:B------:R-:W-:Y:S01]  /*8940*/  IMAD.MOV.U32 R5, RZ, RZ, 0x40000040 ;  /* 0x40000040ff057424 */ /* 0x000fe200078e00ff */
[----:B------:R-:W-:Y:S01]  /*8950*/  UIADD3 UR6, UR4, 0x2, URZ ;  /* 0x0000000204067890 */ /* 0x000fe2000fffe03f */
[C---:B------:R-:W-:Y:S01]  /*8960*/  VIADD R6, R4.reuse, 0x2 ;  /* 0x0000000204067836 */ /* 0x040fe20000000000 */
[----:B------:R-:W-:Y:S01]  /*8970*/  R2UR UR10, R4 ;  /* 0x00000000040a72ca */ /* 0x000fe200000e0000 */
[----:B------:R-:W-:Y:S01]  /*8980*/  STL [R1+0x78], R3 ;  /* 0x0000780301007387 */ /* 0x000fe20000100800 */
[----:B------:R-:W-:-:S03]  /*8990*/  R2UR UR11, R5 ;  /* 0x00000000050b72ca */ /* 0x000fc600000e0000 */
[----:B------:R0:W-:Y:S10]  /*89a0*/  STL.64 [R1+0x50], R8 ;  /* 0x0000500801007387 */ /* 0x0001f40000100a00 */
[----:B------:R-:W-:Y:S01]  /*89b0*/  HGMMA.64x96x16.F32 R24, gdesc[UR8], R24, gsb0 ;  /* 0x01600000081879f0 */ /* 0x000fe20008000818 */
[----:B------:R-:W-:Y:S01]  /*89c0*/  R2UR UR10, R6 ;  /* 0x00000000060a72ca */ /* 0x000fe200000e0000 */
[----:B------:R-:W-:Y:S01]  /*89d0*/  UMOV UR8, UR6 ;  /* 0x0000000600087c82 */ /* 0x000fe20008000000 */
[----:B------:R-:W-:Y:S01]  /*89e0*/  R2UR UR11, R7 ;  /* 0x00000000070b72ca */ /* 0x000fe200000e0000 */
[----:B------:R-:W-:Y:S01]  /*89f0*/  UMOV UR9, 0x40000040 ;  /* 0x4000004000097882 */ /* 0x000fe20000000000 */
[----:B------:R-:W-:Y:S01]  /*8a00*/  VIADD R6, R4, 0x4 ;  /* 0x0000000404067836 */ /* 0x000fe20000000000 */
[----:B------:R-:W-:Y:S01]  /*8a10*/  UIADD3 UR6, UR4, 0x4, URZ ;  /* 0x0000000404067890 */ /* 0x000fe2000fffe03f */
[----:B------:R-:W-:-:S02]  /*8a20*/  IMAD.MOV.U32 R7, RZ, RZ, 0x40000040 ;  /* 0x40000040ff077424 */ /* 0x000fc400078e00ff */
[----:B0-----:R-:W-:Y:S02]  /*8a30*/  IMAD.U32 R8, RZ, RZ, UR8 ;  /* 0x00000008ff087e24 */ /* 0x001fe4000f8e00ff */
        /* <DEDUP_REMOVED lines=9> */
[----:B------:R-:W-:Y:S01]  /*8ad0*/  VIADD R6, R4, 0x6 ;  /* 0x0000000604067836 */ /* 0x000fe20000000000 */
[----:B------:R-:W-:Y:S01]  /*8ae0*/  UIADD3 UR6, UR4, 0x6, URZ ;  /* 0x0000000604067890 */ /* 0x000fe2000fffe03f */
[----:B------:R-:W-:Y:S01]  /*8af0*/  IMAD.MOV.U32 R7, RZ, RZ, 0x40000040 ;  /* 0x40000040ff077424 */ /* 0x000fe200078e00ff */
[----:B0-----:R-:W-:Y:S01]  /*8b00*/  MOV R8, UR8 ;  /* 0x0000000800087c02 */ /* 0x001fe20008000f00 */
        /* <DEDUP_REMOVED lines=22> */
[----:B------:R-:W-:Y:S01]  /*8c70*/  IMAD.MOV.U32 R7, RZ, RZ, 0x40000040 ;  /* 0x40000040ff077424 */ /* 0x000fe200078e00ff */
[----:B------:R-:W-:Y:S01]  /*8c80*/  IADD3 R6, R4, 0x302, RZ ;  /* 0x0000030204067810 */ /* 0x000fe20007ffe0ff */
[----:B------:R-:W-:Y:S01]  /*8c90*/  UIADD3 UR6, UR4, 0x402, URZ ;  /* 0x0000040204067890 */ /* 0x000fe2000fffe03f */
        /* <DEDUP_REMOVED lines=11> */
[----:B------:R-:W-:Y:S01]  /*8d50*/  MOV R7, 0x40000040 ;  /* 0x4000004000077802 */ /* 0x000fe20000000f00 */
        /* <DEDUP_REMOVED lines=13> */
[----:B------:R-:W-:Y:S02]  /*8e30*/  IMAD.MOV.U32 R7, RZ, RZ, 0x40000040 ;  /* 0x40000040ff077424 */ /* 0x000fe400078e00ff */
        /* <DEDUP_REMOVED lines=40> */
[----:B------:R-:W-:Y:S01]  /*90c0*/  IMAD.U32 R9, RZ, RZ, UR9 ;  /* 0x00000009ff097e24 */ /* 0x000fe2000f8e00ff */
[----:B------:R-:W-:Y:S01]  /*90d0*/  UIADD3 UR52, UR4, 0x806, URZ ;  /* 0x0000080604347890 */ /* 0x000fe2000fffe03f */
[----:B------:R-:W-:Y:S01]  /*90e0*/  UMOV UR53, 0x40000040 ;  /* 0x4000004000357882 */ /* 0x000fe20000000000 */
[----:B------:R-:W-:-:S02]  /*90f0*/  UIADD3 UR48, UR4, 0xc00, URZ ;  /* 0x00000c0004307890 */ /* 0x000fc4000fffe03f */
[----:B------:R0:W-:Y:S01]  /*9100*/  STL.64 [R1+0x8], R8 ;  /* 0x0000080801007387 */ /* 0x0001e20000100a00 */
[----:B------:R-:W-:Y:S01]  /*9110*/  UMOV UR49, 0x40000040 ;  /* 0x4000004000317882 */ /* 0x000fe20000000000 */
[----:B------:R-:W-:Y:S01]  /*9120*/  UIADD3 UR44, UR4, 0xc02, URZ ;  /* 0x00000c02042c7890 */ /* 0x000fe2000fffe03f */
[----:B------:R-:W-:Y:S01]  /*9130*/  UMOV UR45, 0x40000040 ;  /* 0x40000040002d7882 */ /* 0x000fe20000000000 */
[----:B------:R-:W2:Y:S01]  /*9140*/  LDL R14, [R1+0x8c] ;  /* 0x00008c00010e7983 */ /* 0x000ea20000100800 */
        /* <DEDUP_REMOVED lines=10> */
[----:B------:R-:W-:Y:S01]  /*91f0*/  UMOV UR41, 0x40000040 ;  /* 0x4000004000297882 */ /* 0x000fe20000000000 */
[----:B------:R-:W-:Y:S02]  /*9200*/  WARPGROUP.DEPBAR.LE gsb0, 0x0 ;  /* 0x00008000000079c5 */ /* 0x000fe40000010000 */
[----:B------:R-:W-:Y:S01]  /*9210*/  WARPGROUP.ARRIVE ;  /* 0x00000000000079c5 */ /* 0x000fe20000000000 */
[----:B------:R-:W-:Y:S01]  /*9220*/  IMAD.MOV.U32 R5, RZ, RZ, 0x40000040 ;  /* 0x40000040ff057424 */ /* 0x000fe200078e00ff */
[----:B------:R-:W-:Y:S01]  /*9230*/  UIADD3 UR36, UR4, 0xc06, URZ ;  /* 0x00000c0604247890 */ /* 0x000fe2000fffe03f */
[----:B------:R-:W-:Y:S01]  /*9240*/  R2UR UR54, R6 ;  /* 0x00000000063672ca */ /* 0x000fe200000e0000 */
[----:B------:R-:W-:Y:S01]  /*9250*/  UMOV UR37, 0x40000040 ;  /* 0x4000004000257882 */ /* 0x000fe20000000000 */
[----:B0-----:R-:W-:Y:S01]  /*9260*/  IMAD.U32 R8, RZ, RZ, UR8 ;  /* 0x00000008ff087e24 */ /* 0x001fe2000f8e00ff */
[----:B------:R-:W-:Y:S01]  /*9270*/  HGMMA.64x96x16.F32 R24, gdesc[UR8], R24, gsb0 ;  /* 0x01600000081879f0 */ /* 0x000fe20008000818 */
[----:B------:R-:W-:Y:S01]  /*9280*/  R2UR UR55, R7 ;  /* 0x00000000073772ca */ /* 0x000fe200000e0000 */
[----:B------:R-:W-:Y:S01]  /*9290*/  VIADD R6, R4, 0x900 ;  /* 0x0000090004067836 */ /* 0x000fe20000000000 */
[----:B------:R-:W-:Y:S01]  /*92a0*/  R2UR UR39, R5 ;  /* 0x00000000052772ca */ /* 0x000fe200000e0000 */
[----:B------:R-:W-:Y:S01]  /*92b0*/  IMAD.MOV.U32 R7, RZ, RZ, 0x40000040 ;  /* 0x40000040ff077424 */ /* 0x000fe200078e00ff */
[----:B------:R-:W-:Y:S01]  /*92c0*/  ULDC UR4, c[0x0][0xad0] ;  /* 0x0002b40000047ab9 */ /* 0x000fe20000000800 */
[----:B------:R-:W-:Y:S01]  /*92d0*/  IMAD.U32 R9, RZ, RZ, UR9 ;  /* 0x00000009ff097e24 */ /* 0x000fe2000f8e00ff */
[----:B------:R-:W-:-:S02]  /*92e0*/  R2UR UR50, R6 ;  /* 0x00000000063272ca */ /* 0x000fc400000e0000 */
[----:B------:R-:W-:Y:S01]  /*92f0*/  R2UR UR51, R7 ;  /* 0x00000000073372ca */ /* 0x000fe200000e0000 */
[----:B------:R-:W-:Y:S02]  /*9300*/  WARPGROUP.DEPBAR.LE gsb0, 0x0 ;  /* 0x00008000000079c5 */ /* 0x000fe40000010000 */
[----:B------:R-:W-:-:S06]  /*9310*/  WARPGROUP.ARRIVE ;  /* 0x00000000000079c5 */ /* 0x000fcc0000000000 */
[----:B------:R-:W-:Y:S01]  /*9320*/  HGMMA.64x96x16.F32 R24, gdesc[UR52], R24, gsb0 ;  /* 0x01600000341879f0 */ /* 0x000fe20008000818 */
[----:B------:R-:W-:Y:S02]  /*9330*/  VIADD R6, R4, 0x902 ;  /* 0x0000090204067836 */ /* 0x000fe40000000000 */
[----:B------:R-:W-:-:S03]  /*9340*/  IMAD.MOV.U32 R7, RZ, RZ, 0x40000040 ;  /* 0x40000040ff077424 */ /* 0x000fc600078e00ff */
[----:B------:R-:W-:Y:S02]  /*9350*/  R2UR UR46, R6 ;  /* 0x00000000062e72ca */ /* 0x000fe400000e0000 */
[----:B------:R-:W-:Y:S01]  /*9360*/  R2UR UR47, R7 ;  /* 0x00000000072f72ca */ /* 0x000fe200000e0000 */
[----:B------:R-:W-:Y:S02]  /*9370*/  WARPGROUP.DEPBAR.LE gsb0, 0x0 ;  /* 0x00008000000079c5 */ /* 0x000fe40000010000 */
[----:B------:R-:W-:-:S06]  /*9380*/  WARPGROUP.ARRIVE ;  /* 0x00000000000079c5 */ /* 0x000fcc0000000000 */
[----:B------:R-:W-:Y:S01]  /*9390*/  HGMMA.64x96x16.F32 R24, gdesc[UR48], R24, gsb0 ;  /* 0x01600000301879f0 */ /* 0x000fe20008000818 */
[----:B------:R-:W-:Y:S01]  /*93a0*/  IMAD.MOV.U32 R7, RZ, RZ, 0x40000040 ;  /* 0x40000040ff077424 */ /* 0x000fe200078e00ff */
[----:B------:R-:W-:-:S04]  /*93b0*/  IADD3 R6, R4, 0x904, RZ ;  /* 0x0000090404067810 */ /* 0x000fc80007ffe0ff */
[----:B------:R-:W-:Y:S02]  /*93c0*/  R2UR UR42, R6 ;  /* 0x00000000062a72ca */ /* 0x000fe400000e0000 */
[----:B------:R-:W-:Y:S01]  /*93d0*/  R2UR UR43, R7 ;  /* 0x00000000072b72ca */ /* 0x000fe200000e0000 */
[----:B------:R-:W-:Y:S02]  /*93e0*/  WARPGROUP.DEPBAR.LE gsb0, 0x0 ;  /* 0x00008000000079c5 */ /* 0x000fe40000010000 */
[----:B------:R-:W-:-:S06]  /*93f0*/  WARPGROUP.ARRIVE ;  /* 0x00000000000079c5 */ /* 0x000fcc0000000000 */
[----:B------:R-:W-:Y:S01]  /*9400*/  HGMMA.64x96x16.F32 R24, gdesc[UR44], R24, gsb0 ;  /* 0x016000002c1879f0 */ /* 0x000fe20008000818 */
[----:B------:R-:W-:-:S05]  /*9410*/  VIADD R4, R4, 0x906 ;  /* 0x0000090604047836 */ /* 0x000fca0000000000 */
[----:B------:R-:W-:Y:S01]  /*9420*/  R2UR UR38, R4 ;  /* 0x00000000042672ca */ /* 0x000fe200000e0000 */
[----:B------:R-:W-:Y:S02]  /*9430*/  WARPGROUP.DEPBAR.LE gsb0, 0x0 ;  /* 0x00008000000079c5 */ /* 0x000fe40000010000 */
[----:B------:R-:W-:-:S06]  /*9440*/  WARPGROUP.ARRIVE ;  /* 0x00000000000079c5 */ /* 0x000fcc0000000000 */
[----:B------:R-:W-:Y:S01]  /*9450*/  HGMMA.64x96x16.F32 R24, gdesc[UR40], R24, gsb0 ;  /* 0x01600000281879f0 */ /* 0x000fe20008000818 */
[----:B------:R0:W-:Y:S01]  /*9460*/  STL.64 [R1], R8 ;  /* 0x0000000801007387 */ /* 0x0001e20000100a00 */
[----:B------:R-:W-:Y:S01]  /*9470*/  ULDC UR43, c[0x0][0xa80] ;  /* 0x0002a000002b7ab9 */ /* 0x000fe20000000800 */
[----:B------:R-:W-:Y:S02]  /*9480*/  WARPGROUP.DEPBAR.LE gsb0, 0x0 ;  /* 0x00008000000079c5 */ /* 0x000fe40000010000 */
[----:B------:R-:W-:-:S06]  /*9490*/  WARPGROUP.ARRIVE ;  /* 0x00000000000079c5 */ /* 0x000fcc0000000000 */
[----:B------:R-:W-:Y:S01]  /*94a0*/  HGMMA.64x96x16.F32 R24, gdesc[UR36], R24, gsb0 ;  /* 0x01600000241879f0 */ /* 0x000fe20008000818 */
[----:B0-----:R-:W-:Y:S02]  /*94b0*/  IMAD R8, R198, -0x60, R197 ;  /* 0xffffffa0c6087824 */ /* 0x001fe400078e02c5 */
[----:B------:R-:W0:Y:S01]  /*94c0*/  S2R R72, SR_TID.X ;  /* 0x0000000000487919 */ /* 0x000e220000002100 */
[----:B------:R-:W-:Y:S01]  /*94d0*/  ULDC UR39, c[0x0][0xa80] ;  /* 0x0002a00000277ab9 */ /* 0x000fe20000000800 */
[----:B------:R-:W-:Y:S01]  /*94e0*/  ULOP3.LUT UR42, UR5, 0x3000000, URZ, 0xfc, !UPT ;  /* 0x03000000052a7892 */ /* 0x000fe2000f8efc3f */
[----:B------:R-:W-:Y:S01]  /*94f0*/  VIADD R8, R8, 0x60 ;  /* 0x0000006008087836 */ /* 0x000fe20000000000 */
[----:B------:R-:W-:-:S03]  /*9500*/  ULDC UR38, c[0x0][0xad0] ;  /* 0x0002b40000267ab9 */ /* 0x000fc60000000800 */
[----:B--2---:R-:W-:-:S05]  /*9510*/  IMAD R8, R14, -0x2, R8 ;  /* 0xfffffffe0e087824 */ /* 0x004fca00078e0208 */
[C---:B------:R-:W-:Y:S02]  /*9520*/  ISETP.GT.AND P4, PT, R8.reuse, RZ, PT ;  /* 0x000000ff0800720c */ /* 0x040fe40003f84270 */
[C---:B------:R-:W-:Y:S02]  /*9530*/  ISETP.GT.AND P5, PT, R8.reuse, 0x1, PT ;  /* 0x000000010800780c */ /* 0x040fe40003fa4270 */
[C---:B------:R-:W-:Y:S02]  /*9540*/  ISETP.GT.AND P2, PT, R8.reuse, 0x8, PT ;  /* 0x000000080800780c */ /* 0x040fe40003f44270 */
[----:B------:R-:W-:Y:S01]  /*9550*/  ISETP.GT.AND P3, PT, R8, 0x9, PT ;  /* 0x000000090800780c */ /* 0x000fe20003f64270 */
[----:B------:R-:W-:Y:S02]  /*9560*/  WARPGROUP.DEPBAR.LE gsb0, 0x0 ;  /* 0x00008000000079c5 */ /* 0x000fe40000010000 */
[----:B------:R-:W-:Y:S01]  /*9570*/  FMUL.FTZ R24, R24, UR4 ;  /* 0x0000000418187c20 */ /* 0x000fe20008410000 */
[----:B------:R-:W-:Y:S01]  /*9580*/  FMUL.FTZ R25, R25, UR4 ;  /* 0x0000000419197c20 */ /* 0x000fe20008410000 */
[----:B------:R-:W-:Y:S01]  /*9590*/  FMUL.FTZ R30, R30, UR4 ;  /* 0x000000041e1e7c20 */ /* 0x000fe20008410000 */
[----:B------:R-:W-:Y:S01]  /*95a0*/  FMUL.FTZ R28, R28, UR4 ;  /* 0x000000041c1c7c20 */ /* 0x000fe20008410000 */
[----:B------:R-:W1:Y:S01]  /*95b0*/  MUFU.TANH R9, R24 ;  /* 0x0000001800097308 */ /* 0x000e620000002400 */
[----:B------:R-:W-:Y:S01]  /*95c0*/  FMUL.FTZ R27, R27, UR4 ;  /* 0x000000041b1b7c20 */ /* 0x000fe20008410000 */
[----:B------:R-:W-:Y:S01]  /*95d0*/  FMUL.FTZ R29, R29, UR4 ;  /* 0x000000041d1d7c20 */ /* 0x000fe20008410000 */
[----:B------:R-:W-:-:S05]  /*95e0*/  FMUL.FTZ R26, R26, UR4 ;  /* 0x000000041a1a7c20 */ /* 0x000fca0008410000 */
[----:B------:R-:W2:Y:S01]  /*95f0*/  MUFU.TANH R13, R25 ;  /* 0x00000019000d7308 */ /* 0x000ea20000002400 */
[----:B------:R-:W-:-:S07]  /*9600*/  FMUL.FTZ R32, R32, UR4 ;  /* 0x0000000420207c20 */ /* 0x000fce0008410000 */
[----:B------:R-:W3:Y:S01]  /*9610*/  MUFU.TANH R30, R30 ;  /* 0x0000001e001e7308 */ /* 0x000ee20000002400 */
[----:B------:R-:W-:-:S07]  /*9620*/  FMUL.FTZ R33, R33, UR4 ;  /* 0x0000000421217c20 */ /* 0x000fce0008410000 */
[----:B------:R-:W4:Y:S08]  /*9630*/  MUFU.TANH R28, R28 ;  /* 0x0000001c001c7308 */ /* 0x000f300000002400 */
[----:B------:R3:W5:Y:S08]  /*9640*/  MUFU.TANH R12, R26 ;  /* 0x0000001a000c7308 */ /* 0x0007700000002400 */
[----:B------:R-:W0:Y:S08]  /*9650*/  MUFU.TANH R27, R27 ;  /* 0x0000001b001b7308 */ /* 0x000e300000002400 */
[----:B------:R-:W0:Y:S01]  /*9660*/  MUFU.TANH R29, R29 ;  /* 0x0000001d001d7308 */ /* 0x000e220000002400 */
[----:B------:R-:W-:Y:S01]  /*9670*/  FMUL.FTZ R31, R31, UR4 ;  /* 0x000000041f1f7c20 */ /* 0x000fe20008410000 */
[----:B-1----:R-:W-:-:S06]  /*9680*/  FSEL R9, R9, -INF , P4 ;  /* 0xff80000009097808 */ /* 0x002fcc0002000000 */
[----:B------:R-:W1:Y:S01]  /*9690*/  MUFU.TANH R7, R32 ;  /* 0x0000002000077308 */ /* 0x000e620000002400 */
[----:B--2---:R-:W-:Y:S01]  /*96a0*/  FSEL R13, R13, -INF , P5 ;  /* 0xff8000000d0d7808 */ /* 0x004fe20002800000 */
[----:B------:R-:W-:Y:S01]  /*96b0*/  FMUL.FTZ R36, R36, UR4 ;  /* 0x0000000424247c20 */ /* 0x000fe20008410000 */
[----:B---3--:R-:W-:-:S05]  /*96c0*/  FSEL R26, R30, -INF , P2 ;  /* 0xff8000001e1a7808 */ /* 0x008fca0001000000 */
[----:B------:R-:W2:Y:S01]  /*96d0*/  MUFU.TANH R33, R33 ;  /* 0x0000002100217308 */ /* 0x000ea20000002400 */
[----:B----4-:R-:W-:Y:S01]  /*96e0*/  FSEL R25, R28, -INF , P2 ;  /* 0xff8000001c197808 */ /* 0x010fe20001000000 */
[----:B------:R-:W-:Y:S01]  /*96f0*/  FMUL.FTZ R37, R37, UR4 ;  /* 0x0000000425257c20 */ /* 0x000fe20008410000 */
[----:B------:R-:W-:Y:S01]  /*9700*/  FMNMX.FTZ R30, R9, R13, !PT ;  /* 0x0000000d091e7209 */ /* 0x000fe20007810000 */
[----:B------:R-:W-:Y:S01]  /*9710*/  FMUL.FTZ R34, R34, UR4 ;  /* 0x0000000422227c20 */ /* 0x000fe20008410000 */
[----:B-----5:R-:W-:Y:S02]  /*9720*/  FSEL R12, R12, -INF , P4 ;  /* 0xff8000000c0c7808 */ /* 0x020fe40002000000 */
[----:B0-----:R-:W-:Y:S01]  /*9730*/  FSEL R24, R27, -INF , P5 ;  /* 0xff8000001b187808 */ /* 0x001fe20002800000 */
[----:B------:R-:W0:Y:S01]  /*9740*/  MUFU.TANH R31, R31 ;  /* 0x0000001f001f7308 */ /* 0x000e220000002400 */
[----:B------:R-:W-:Y:S01]  /*9750*/  ISETP.GT.AND P4, PT, R8, 0x10, PT ;  /* 0x000000100800780c */ /* 0x000fe20003f84270 */
[----:B------:R-:W-:Y:S01]  /*9760*/  FMUL.FTZ R40, R40, UR4 ;  /* 0x0000000428287c20 */ /* 0x000fe20008410000 */
[----:B------:R-:W-:-:S02]  /*9770*/  FSEL R27, R29, -INF , P3 ;  /* 0xff8000001d1b7808 */ /* 0x000fc40001800000 */
[----:B------:R-:W-:-:S03]  /*9780*/  FMNMX.FTZ R30, R25, R30, !PT ;  /* 0x0000001e191e7209 */ /* 0x000fc60007810000 */
[----:B------:R-:W3:Y:S01]  /*9790*/  MUFU.TANH R11, R36 ;  /* 0x00000024000b7308 */ /* 0x000ee20000002400 */
[----:B------:R-:W-:Y:S01]  /*97a0*/  FMUL.FTZ R35, R35, UR4 ;  /* 0x0000000423237c20 */ /* 0x000fe20008410000 */
[----:B------:R-:W-:Y:S01]  /*97b0*/  ISETP.GT.AND P5, PT, R8, 0x11, PT ;  /* 0x000000110800780c */ /* 0x000fe20003fa4270 */
[----:B------:R-:W-:Y:S01]  /*97c0*/  FMUL.FTZ R41, R41, UR4 ;  /* 0x0000000429297c20 */ /* 0x000fe20008410000 */
[----:B-1----:R-:W-:Y:S02]  /*97d0*/  FSEL R7, R7, -INF , P4 ;  /* 0xff80000007077808 */ /* 0x002fe40002000000 */
[----:B------:R-:W-:Y:S02]  /*97e0*/  FMNMX.FTZ R30, R27, R30, !PT ;  /* 0x0000001e1b1e7209 */ /* 0x000fe40007810000 */
[----:B------:R-:W1:Y:S01]  /*97f0*/  MUFU.TANH R5, R34 ;  /* 0x0000002200057308 */ /* 0x000e620000002400 */
[----:B------:R-:W-:Y:S01]  /*9800*/  FMUL.FTZ R38, R38, UR4 ;  /* 0x0000000426267c20 */ /* 0x000fe20008410000 */
[----:B------:R-:W-:Y:S01]  /*9810*/  FMUL.FTZ R39, R39, UR4 ;  /* 0x0000000427277c20 */ /* 0x000fe20008410000 */
[----:B--2---:R-:W-:-:S05]  /*9820*/  FSEL R180, R33, -INF , P5 ;  /* 0xff80000021b47808 */ /* 0x004fca0002800000 */
[----:B------:R-:W2:Y:S01]  /*9830*/  MUFU.TANH R37, R37 ;  /* 0x0000002500257308 */ /* 0x000ea20000002400 */
[----:B------:R-:W-:Y:S01]  /*9840*/  FMNMX.FTZ R29, R7, R30, !PT ;  /* 0x0000001e071d7209 */ /* 0x000fe20007810000 */
[----:B------:R-:W-:-:S06]  /*9850*/  FMUL.FTZ R44, R44, UR4 ;  /* 0x000000042c2c7c20 */ /* 0x000fcc0008410000 */
[----:B------:R-:W4:Y:S01]  /*9860*/  MUFU.TANH R6, R35 ;  /* 0x0000002300067308 */ /* 0x000f220000002400 */
[----:B------:R-:W-:Y:S01]  /*9870*/  FMUL.FTZ R42, R42, UR4 ;  /* 0x000000042a2a7c20 */ /* 0x000fe20008410000 */
[----:B------:R-:W-:-:S06]  /*9880*/  ISETP.GT.AND P2, PT, R8, 0x18, PT ;  /* 0x000000180800780c */ /* 0x000fcc0003f44270 */
[----:B------:R-:W5:Y:S01]  /*9890*/  MUFU.TANH R40, R40 ;  /* 0x0000002800287308 */ /* 0x000f620000002400 */
[----:B------:R-:W-:Y:S01]  /*98a0*/  FMNMX.FTZ R30, R180, R29, !PT ;  /* 0x0000001db41e7209 */ /* 0x000fe20007810000 */
[----:B------:R-:W-:Y:S01]  /*98b0*/  FMUL.FTZ R45, R45, UR4 ;  /* 0x000000042d2d7c20 */ /* 0x000fe20008410000 */
[----:B------:R-:W-:-:S05]  /*98c0*/  FMNMX.FTZ R29, R12, R24, !PT ;  /* 0x000000180c1d7209 */ /* 0x000fca0007810000 */
[----:B------:R-:W5:Y:S01]  /*98d0*/  MUFU.TANH R10, R38 ;  /* 0x00000026000a7308 */ /* 0x000f620000002400 */
[----:B0-----:R-:W-:Y:S01]  /*98e0*/  FSEL R28, R31, -INF , P3 ;  /* 0xff8000001f1c7808 */ /* 0x001fe20001800000 */
[----:B------:R-:W-:Y:S01]  /*98f0*/  FMUL.FTZ R43, R43, UR4 ;  /* 0x000000042b2b7c20 */ /* 0x000fe20008410000 */
[----:B------:R-:W-:-:S05]  /*9900*/  ISETP.GT.AND P3, PT, R8, 0x19, PT ;  /* 0x000000190800780c */ /* 0x000fca0003f64270 */
[----:B------:R-:W0:Y:S01]  /*9910*/  MUFU.TANH R41, R41 ;  /* 0x0000002900297308 */ /* 0x000e220000002400 */
[----:B---3--:R-:W-:Y:S02]  /*9920*/  FSEL R11, R11, -INF , P2 ;  /* 0xff8000000b0b7808 */ /* 0x008fe40001000000 */
[----:B------:R-:W-:-:S05]  /*9930*/  FMNMX.FTZ R29, R26, R29, !PT ;  /* 0x0000001d1a1d7209 */ /* 0x000fca0007810000 */
[----:B------:R-:W3:Y:S01]  /*9940*/  MUFU.TANH R39, R39 ;  /* 0x0000002700277308 */ /* 0x000ee20000002400 */
[----:B------:R-:W-:Y:S01]  /*9950*/  FMUL.FTZ R48, R48, UR4 ;  /* 0x0000000430307c20 */ /* 0x000fe20008410000 */
[----:B-1----:R-:W-:Y:S01]  /*9960*/  FSEL R5, R5, -INF , P4 ;  /* 0xff80000005057808 */ /* 0x002fe20002000000 */
[----:B------:R-:W-:-:S05]  /*9970*/  FMUL.FTZ R46, R46, UR4 ;  /* 0x000000042e2e7c20 */ /* 0x000fca0008410000 */
[----:B------:R-:W1:Y:S01]  /*9980*/  MUFU.TANH R44, R44 ;  /* 0x0000002c002c7308 */ /* 0x000e620000002400 */
[----:B------:R-:W-:Y:S01]  /*9990*/  ISETP.GT.AND P4, PT, R8, 0x20, PT ;  /* 0x000000200800780c */ /* 0x000fe20003f84270 */
[----:B------:R-:W-:Y:S01]  /*99a0*/  FMUL.FTZ R49, R49, UR4 ;  /* 0x0000000431317c20 */ /* 0x000fe20008410000 */
[----:B--2---:R-:W-:Y:S02]  /*99b0*/  FSEL R182, R37, -INF , P3 ;  /* 0xff80000025b67808 */ /* 0x004fe40001800000 */
[----:B------:R-:W-:-:S03]  /*99c0*/  FMNMX.FTZ R31, R11, R30, !PT ;  /* 0x0000001e0b1f7209 */ /* 0x000fc60007810000 */
[----:B------:R-:W2:Y:S01]  /*99d0*/  MUFU.TANH R42, R42 ;  /* 0x0000002a002a7308 */ /* 0x000ea20000002400 */
[----:B------:R-:W-:Y:S01]  /*99e0*/  FMNMX.FTZ R30, R28, R29, !PT ;  /* 0x0000001d1c1e7209 */ /* 0x000fe20007810000 */
[----:B------:R-:W-:Y:S01]  /*99f0*/  FMUL.FTZ R47, R47, UR4 ;  /* 0x000000042f2f7c20 */ /* 0x000fe20008410000 */
[----:B----4-:R-:W-:-:S05]  /*9a00*/  FSEL R6, R6, -INF , P5 ;  /* 0xff80000006067808 */ /* 0x010fca0002800000 */
[----:B------:R-:W4:Y:S01]  /*9a10*/  MUFU.TANH R45, R45 ;  /* 0x0000002d002d7308 */ /* 0x000f220000002400 */
[----:B------:R-:W-:Y:S01]  /*9a20*/  ISETP.GT.AND P5, PT, R8, 0x21, PT ;  /* 0x000000210800780c */ /* 0x000fe20003fa4270 */
[----:B------:R-:W-:Y:S01]  /*9a30*/  FMUL.FTZ R52, R52, UR4 ;  /* 0x0000000434347c20 */ /* 0x000fe20008410000 */
[----:B-----5:R-:W-:Y:S02]  /*9a40*/  FSEL R168, R40, -INF , P4 ;  /* 0xff80000028a87808 */ /* 0x020fe40002000000 */
[----:B------:R-:W-:-:S03]  /*9a50*/  FMNMX.FTZ R31, R182, R31, !PT ;  /* 0x0000001fb61f7209 */ /* 0x000fc60007810000 */
[----:B------:R-:W5:Y:S01]  /*9a60*/  MUFU.TANH R43, R43 ;  /* 0x0000002b002b7308 */ /* 0x000f620000002400 */
[----:B------:R-:W-:Y:S02]  /*9a70*/  FMNMX.FTZ R29, R5, R30, !PT ;  /* 0x0000001e051d7209 */ /* 0x000fe40007810000 */
[----:B------:R-:W-:-:S05]  /*9a80*/  FSEL R10, R10, -INF , P2 ;  /* 0xff8000000a0a7808 */ /* 0x000fca0001000000 */
[----:B------:R-:W5:Y:S01]  /*9a90*/  MUFU.TANH R4, R48 ;  /* 0x0000003000047308 */ /* 0x000f620000002400 */
[----:B------:R-:W-:Y:S01]  /*9aa0*/  ISETP.GT.AND P2, PT, R8, 0x28, PT ;  /* 0x000000280800780c */ /* 0x000fe20003f44270 */
[----:B------:R-:W-:Y:S01]  /*9ab0*/  FMUL.FTZ R53, R53, UR4 ;  /* 0x0000000435357c20 */ /* 0x000fe20008410000 */
[----:B0-----:R-:W-:Y:S02]  /*9ac0*/  FSEL R169, R41, -INF , P5 ;  /* 0xff80000029a97808 */ /* 0x001fe40002800000 */
[----:B------:R-:W-:-:S03]  /*9ad0*/  FMNMX.FTZ R32, R168, R31, !PT ;  /* 0x0000001fa8207209 */ /* 0x000fc60007810000 */
[----:B------:R-:W0:Y:S01]  /*9ae0*/  MUFU.TANH R46, R46 ;  /* 0x0000002e002e7308 */ /* 0x000e220000002400 */
[----:B------:R-:W-:Y:S01]  /*9af0*/  FMNMX.FTZ R29, R6, R29, !PT ;  /* 0x0000001d061d7209 */ /* 0x000fe20007810000 */
[----:B------:R-:W-:Y:S01]  /*9b00*/  FMUL.FTZ R50, R50, UR4 ;  /* 0x0000000432327c20 */ /* 0x000fe20008410000 */
[----:B------:R-:W-:Y:S01]  /*9b10*/  FMUL.FTZ R51, R51, UR4 ;  /* 0x0000000433337c20 */ /* 0x000fe20008410000 */
[----:B------:R-:W-:-:S04]  /*9b20*/  FMUL.FTZ R54, R54, UR4 ;  /* 0x0000000436367c20 */ /* 0x000fc80008410000 */
[----:B------:R-:W0:Y:S01]  /*9b30*/  MUFU.TANH R49, R49 ;  /* 0x0000003100317308 */ /* 0x000e220000002400 */
[----:B------:R-:W-:Y:S01]  /*9b40*/  FMUL.FTZ R55, R55, UR4 ;  /* 0x0000000437377c20 */ /* 0x000fe20008410000 */
[----:B---3--:R-:W-:Y:S01]  /*9b50*/  FSEL R181, R39, -INF , P3 ;  /* 0xff80000027b57808 */ /* 0x008fe20001800000 */
[----:B------:R-:W-:Y:S01]  /*9b60*/  FMUL.FTZ R56, R56, UR4 ;  /* 0x0000000438387c20 */ /* 0x000fe20008410000 */
[----:B------:R-:W-:Y:S02]  /*9b70*/  ISETP.GT.AND P3, PT, R8, 0x29, PT ;  /* 0x000000290800780c */ /* 0x000fe40003f64270 */
[----:B-1----:R-:W-:Y:S02]  /*9b80*/  FSEL R170, R44, -INF , P2 ;  /* 0xff8000002caa7808 */ /* 0x002fe40001000000 */
[----:B------:R-:W1:Y:S01]  /*9b90*/  MUFU.TANH R47, R47 ;  /* 0x0000002f002f7308 */ /* 0x000e620000002400 */
[----:B------:R-:W-:Y:S02]  /*9ba0*/  FMNMX.FTZ R31, R169, R32, !PT ;  /* 0x00000020a91f7209 */ /* 0x000fe40007810000 */
[----:B------:R-:W-:-:S05]  /*9bb0*/  FMNMX.FTZ R30, R10, R29, !PT ;  /* 0x0000001d0a1e7209 */ /* 0x000fca0007810000 */
[----:B------:R-:W3:Y:S01]  /*9bc0*/  MUFU.TANH R52, R52 ;  /* 0x0000003400347308 */ /* 0x000ee20000002400 */
[----:B--2---:R-:W-:Y:S01]  /*9bd0*/  FSEL R172, R42, -INF , P4 ;  /* 0xff8000002aac7808 */ /* 0x004fe20002000000 */
[----:B------:R-:W-:Y:S01]  /*9be0*/  FMUL.FTZ R58, R58, UR4 ;  /* 0x000000043a3a7c20 */ /* 0x000fe20008410000 */
[----:B------:R-:W-:Y:S01]  /*9bf0*/  ISETP.GT.AND P4, PT, R8, 0x30, PT ;  /* 0x000000300800780c */ /* 0x000fe20003f84270 */
[----:B------:R-:W-:Y:S01]  /*9c00*/  FMUL.FTZ R61, R61, UR4 ;  /* 0x000000043d3d7c20 */ /* 0x000fe20008410000 */
[----:B----4-:R-:W-:Y:S01]  /*9c10*/  FSEL R171, R45, -INF , P3 ;  /* 0xff8000002dab7808 */ /* 0x010fe20001800000 */
[----:B------:R-:W-:Y:S02]  /*9c20*/  FMUL.FTZ R63, R63, UR4 ;  /* 0x000000043f3f7c20 */ /* 0x000fe40008410000 */
[----:B------:R-:W2:Y:S01]  /*9c30*/  MUFU.TANH R3, R50 ;  /* 0x0000003200037308 */ /* 0x000ea20000002400 */
[----:B------:R-:W-:Y:S01]  /*9c40*/  FMNMX.FTZ R32, R170, R31, !PT ;  /* 0x0000001faa207209 */ /* 0x000fe20007810000 */
[----:B------:R-:W-:Y:S01]  /*9c50*/  FMUL.FTZ R57, R57, UR4 ;  /* 0x0000000439397c20 */ /* 0x000fe20008410000 */
[----:B------:R-:W-:Y:S01]  /*9c60*/  FMNMX.FTZ R29, R181, R30, !PT ;  /* 0x0000001eb51d7209 */ /* 0x000fe20007810000 */
[----:B------:R-:W-:Y:S01]  /*9c70*/  FMUL.FTZ R59, R59, UR4 ;  /* 0x000000043b3b7c20 */ /* 0x000fe20008410000 */
[----:B------:R-:W-:-:S03]  /*9c80*/  FMUL.FTZ R60, R60, UR4 ;  /* 0x000000043c3c7c20 */ /* 0x000fc60008410000 */
[----:B------:R-:W4:Y:S01]  /*9c90*/  MUFU.TANH R53, R53 ;  /* 0x0000003500357308 */ /* 0x000f220000002400 */
[----:B------:R-:W-:Y:S01]  /*9ca0*/  FMUL.FTZ R62, R62, UR4 ;  /* 0x000000043e3e7c20 */ /* 0x000fe20008410000 */
[----:B-----5:R-:W-:Y:S02]  /*9cb0*/  FSEL R173, R43, -INF , P5 ;  /* 0xff8000002bad7808 */ /* 0x020fe40002800000 */
[----:B------:R-:W-:-:S04]  /*9cc0*/  ISETP.GT.AND P5, PT, R8, 0x31, PT ;  /* 0x000000310800780c */ /* 0x000fc80003fa4270 */
[----:B------:R-:W5:Y:S01]  /*9cd0*/  MUFU.TANH R51, R51 ;  /* 0x0000003300337308 */ /* 0x000f620000002400 */
[----:B------:R-:W-:Y:S02]  /*9ce0*/  FSEL R4, R4, -INF , P4 ;  /* 0xff80000004047808 */ /* 0x000fe40002000000 */
[----:B------:R-:W-:-:S05]  /*9cf0*/  FMNMX.FTZ R31, R171, R32, !PT ;  /* 0x00000020ab1f7209 */ /* 0x000fca0007810000 */
[----:B------:R-:W5:Y:S01]  /*9d00*/  MUFU.TANH R54, R54 ;  /* 0x0000003600367308 */ /* 0x000f620000002400 */
[----:B------:R-:W-:-:S07]  /*9d10*/  FMNMX.FTZ R30, R172, R29, !PT ;  /* 0x0000001dac1e7209 */ /* 0x000fce0007810000 */
[----:B------:R-:W5:Y:S01]  /*9d20*/  MUFU.TANH R55, R55 ;  /* 0x0000003700377308 */ /* 0x000f620000002400 */
[----:B0-----:R-:W-:Y:S02]  /*9d30*/  FSEL R174, R46, -INF , P2 ;  /* 0xff8000002eae7808 */ /* 0x001fe40001000000 */
[----:B------:R-:W-:-:S05]  /*9d40*/  ISETP.GT.AND P2, PT, R8, 0x38, PT ;  /* 0x000000380800780c */ /* 0x000fca0003f44270 */
[----:B------:R-:W0:Y:S01]  /*9d50*/  MUFU.TANH R56, R56 ;  /* 0x0000003800387308 */ /* 0x000e220000002400 */
[----:B------:R-:W-:Y:S02]  /*9d60*/  FSEL R159, R49, -INF , P5 ;  /* 0xff800000319f7808 */ /* 0x000fe40002800000 */
[----:B------:R-:W-:Y:S02]  /*9d70*/  FMNMX.FTZ R32, R4, R31, !PT ;  /* 0x0000001f04207209 */ /* 0x000fe40007810000 */
[----:B------:R-:W-:-:S03]  /*9d80*/  FMNMX.FTZ R29, R173, R30, !PT ;  /* 0x0000001ead1d7209 */ /* 0x000fc60007810000 */
[----:B------:R-:W-:Y:S01]  /*9d90*/  MUFU.TANH R14, R57 ;  /* 0x00000039000e7308 */ /* 0x000fe20000002400 */
[----:B-1----:R-:W-:-:S07]  /*9da0*/  FSEL R175, R47, -INF , P3 ;  /* 0xff8000002faf7808 */ /* 0x002fce0001800000 */
[----:B------:R-:W1:Y:S01]  /*9db0*/  MUFU.TANH R58, R58 ;  /* 0x0000003a003a7308 */ /* 0x000e620000002400 */
[----:B------:R-:W-:-:S07]  /*9dc0*/  ISETP.GT.AND P3, PT, R8, 0x39, PT ;  /* 0x000000390800780c */ /* 0x000fce0003f64270 */
[----:B------:R-:W1:Y:S01]  /*9dd0*/  MUFU.TANH R15, R59 ;  /* 0x0000003b000f7308 */ /* 0x000e620000002400 */
[----:B---3--:R-:W-:-:S07]  /*9de0*/  FSEL R161, R52, -INF , P2 ;  /* 0xff80000034a17808 */ /* 0x008fce0001000000 */
[----:B------:R-:W-:Y:S01]  /*9df0*/  MUFU.TANH R20, R60 ;  /* 0x0000003c00147308 */ /* 0x000fe20000002400 */
[----:B------:R-:W-:-:S07]  /*9e00*/  FMNMX.FTZ R32, R159, R32, !PT ;  /* 0x000000209f207209 */ /* 0x000fce0007810000 */
[----:B------:R-:W-:Y:S01]  /*9e10*/  MUFU.TANH R61, R61 ;  /* 0x0000003d003d7308 */ /* 0x000fe20000002400 */
[----:B------:R-:W-:-:S07]  /*9e20*/  FMUL.FTZ R64, R64, UR4 ;  /* 0x0000000440407c20 */ /* 0x000fce0008410000 */
[----:B------:R-:W3:Y:S01]  /*9e30*/  MUFU.TANH R21, R62 ;  /* 0x0000003e00157308 */ /* 0x000ee20000002400 */
[----:B------:R-:W-:-:S07]  /*9e40*/  FMNMX.FTZ R30, R174, R29, !PT ;  /* 0x0000001dae1e7209 */ /* 0x000fce0007810000 */
[----:B------:R-:W3:Y:S01]  /*9e50*/  MUFU.TANH R63, R63 ;  /* 0x0000003f003f7308 */ /* 0x000ee20000002400 */
[----:B--2---:R-:W-:Y:S01]  /*9e60*/  FSEL R3, R3, -INF , P4 ;  /* 0xff80000003037808 */ /* 0x004fe20002000000 */
[----:B------:R-:W-:Y:S01]  /*9e70*/  FMUL.FTZ R65, R65, UR4 ;  /* 0x0000000441417c20 */ /* 0x000fe20008410000 */
[----:B------:R-:W-:Y:S02]  /*9e80*/  ISETP.GT.AND P4, PT, R8, 0x40, PT ;  /* 0x000000400800780c */ /* 0x000fe40003f84270 */
[----:B----4-:R-:W-:Y:S02]  /*9e90*/  FSEL R166, R53, -INF , P3 ;  /* 0xff80000035a67808 */ /* 0x010fe40001800000 */
[----:B------:R-:W-:Y:S02]  /*9ea0*/  FMNMX.FTZ R31, R161, R32, !PT ;  /* 0x00000020a11f7209 */ /* 0x000fe40007810000 */
[----:B------:R-:W-:Y:S01]  /*9eb0*/  FMNMX.FTZ R30, R175, R30, !PT ;  /* 0x0000001eaf1e7209 */ /* 0x000fe20007810000 */
[----:B------:R-:W2:Y:S01]  /*9ec0*/  MUFU.TANH R64, R64 ;  /* 0x0000004000407308 */ /* 0x000ea20000002400 */
[----:B-----5:R-:W-:-:S02]  /*9ed0*/  FSEL R160, R51, -INF , P5 ;  /* 0xff80000033a07808 */ /* 0x020fc40002800000 */
[----:B------:R-:W-:Y:S02]  /*9ee0*/  FSEL R163, R54, -INF , P2 ;  /* 0xff80000036a37808 */ /* 0x000fe40001000000 */
[----:B------:R-:W-:Y:S02]  /*9ef0*/  FSEL R167, R55, -INF , P3 ;  /* 0xff80000037a77808 */ /* 0x000fe40001800000 */
[C---:B------:R-:W-:Y:S02]  /*9f00*/  ISETP.GT.AND P5, PT, R8.reuse, 0x41, PT ;  /* 0x000000410800780c */ /* 0x040fe40003fa4270 */
[C---:B------:R-:W-:Y:S02]  /*9f10*/  ISETP.GT.AND P2, PT, R8.reuse, 0x48, PT ;  /* 0x000000480800780c */ /* 0x040fe40003f44270 */
[----:B------:R-:W-:Y:S01]  /*9f20*/  ISETP.GT.AND P3, PT, R8, 0x49, PT ;  /* 0x000000490800780c */ /* 0x000fe20003f64270 */
[----:B------:R-:W-:Y:S01]  /*9f30*/  FMUL.FTZ R68, R68, UR4 ;  /* 0x0000000444447c20 */ /* 0x000fe20008410000 */
[----:B0-----:R-:W-:-:S02]  /*9f40*/  FSEL R183, R56, -INF , P4 ;  /* 0xff80000038b77808 */ /* 0x001fc40002000000 */
[----:B------:R-:W-:Y:S02]  /*9f50*/  FMNMX.FTZ R32, R166, R31, !PT ;  /* 0x0000001fa6207209 */ /* 0x000fe40007810000 */
[----:B------:R-:W-:Y:S01]  /*9f60*/  FMNMX.FTZ R29, R3, R30, !PT ;  /* 0x0000001e031d7209 */ /* 0x000fe20007810000 */
[----:B------:R-:W0:Y:S01]  /*9f70*/  MUFU.TANH R65, R65 ;  /* 0x0000004100417308 */ /* 0x000e220000002400 */
[----:B-1----:R-:W-:Y:S02]  /*9f80*/  FSEL R184, R58, -INF , P4 ;  /* 0xff8000003ab87808 */ /* 0x002fe40002000000 */
[----:B------:R-:W-:Y:S02]  /*9f90*/  FSEL R15, R15, -INF , P5 ;  /* 0xff8000000f0f7808 */ /* 0x000fe40002800000 */
[----:B------:R-:W-:Y:S02]  /*9fa0*/  FSEL R14, R14, -INF , P5 ;  /* 0xff8000000e0e7808 */ /* 0x000fe40002800000 */
[----:B---3--:R-:W-:-:S02]  /*9fb0*/  FSEL R21, R21, -INF , P2 ;  /* 0xff80000015157808 */ /* 0x008fc40001000000 */
[----:B------:R-:W-:Y:S02]  /*9fc0*/  FSEL R20, R20, -INF , P2 ;  /* 0xff80000014147808 */ /* 0x000fe40001000000 */
[----:B------:R-:W-:Y:S02]  /*9fd0*/  FSEL R165, R63, -INF , P3 ;  /* 0xff8000003fa57808 */ /* 0x000fe40001800000 */
[----:B------:R-:W-:Y:S01]  /*9fe0*/  FSEL R164, R61, -INF , P3 ;  /* 0xff8000003da47808 */ /* 0x000fe20001800000 */
[----:B------:R-:W-:Y:S01]  /*9ff0*/  FMUL.FTZ R69, R69, UR4 ;  /* 0x0000000445457c20 */ /* 0x000fe20008410000 */
[C---:B------:R-:W-:Y:S02]  /*a000*/  ISETP.GT.AND P4, PT, R8.reuse, 0x50, PT ;  /* 0x000000500800780c */ /* 0x040fe40003f84270 */
[C---:B------:R-:W-:Y:S02]  /*a010*/  ISETP.GT.AND P5, PT, R8.reuse, 0x51, PT ;  /* 0x000000510800780c */ /* 0x040fe40003fa4270 */
[----:B------:R-:W-:-:S02]  /*a020*/  ISETP.GT.AND P2, PT, R8, 0x58, PT ;  /* 0x000000580800780c */ /* 0x000fc40003f44270 */
[----:B------:R-:W-:Y:S02]  /*a030*/  FMNMX.FTZ R31, R183, R32, !PT ;  /* 0x00000020b71f7209 */ /* 0x000fe40007810000 */
[----:B------:R-:W-:Y:S01]  /*a040*/  ISETP.GT.AND P3, PT, R8, 0x59, PT ;  /* 0x000000590800780c */ /* 0x000fe20003f64270 */
[----:B------:R-:W-:Y:S01]  /*a050*/  FMUL.FTZ R66, R66, UR4 ;  /* 0x0000000442427c20 */ /* 0x000fe20008410000 */
[----:B------:R-:W-:Y:S01]  /*a060*/  FMNMX.FTZ R8, R160, R29, !PT ;  /* 0x0000001da0087209 */ /* 0x000fe20007810000 */
[----:B------:R-:W1:Y:S01]  /*a070*/  MUFU.TANH R68, R68 ;  /* 0x0000004400447308 */ /* 0x000e620000002400 */
[----:B------:R-:W-:Y:S01]  /*a080*/  FMNMX.FTZ R31, R14, R31, !PT ;  /* 0x0000001f0e1f7209 */ /* 0x000fe20007810000 */
[----:B------:R-:W-:Y:S01]  /*a090*/  FMUL.FTZ R67, R67, UR4 ;  /* 0x0000000443437c20 */ /* 0x000fe20008410000 */
[----:B------:R-:W-:Y:S02]  /*a0a0*/  FMNMX.FTZ R8, R163, R8, !PT ;  /* 0x00000008a3087209 */ /* 0x000fe40007810000 */
[----:B------:R-:W-:-:S03]  /*a0b0*/  FMNMX.FTZ R31, R20, R31, !PT ;  /* 0x0000001f141f7209 */ /* 0x000fc60007810000 */
[----:B------:R-:W3:Y:S01]  /*a0c0*/  MUFU.TANH R69, R69 ;  /* 0x0000004500457308 */ /* 0x000ee20000002400 */
[----:B------:R-:W-:Y:S01]  /*a0d0*/  FMNMX.FTZ R29, R167, R8, !PT ;  /* 0x00000008a71d7209 */ /* 0x000fe20007810000 */
[----:B------:R-:W-:Y:S01]  /*a0e0*/  FMUL.FTZ R70, R70, UR4 ;  /* 0x0000000446467c20 */ /* 0x000fe20008410000 */
[----:B--2---:R-:W-:-:S05]  /*a0f0*/  FSEL R193, R64, -INF , P4 ;  /* 0xff80000040c17808 */ /* 0x004fca0002000000 */
[----:B------:R-:W2:Y:S01]  /*a100*/  MUFU.TANH R66, R66 ;  /* 0x0000004200427308 */ /* 0x000ea20000002400 */
[----:B------:R-:W-:Y:S01]  /*a110*/  FMNMX.FTZ R30, R164, R31, !PT ;  /* 0x0000001fa41e7209 */ /* 0x000fe20007810000 */
[----:B------:R-:W-:Y:S01]  /*a120*/  FMUL.FTZ R71, R71, UR4 ;  /* 0x0000000447477c20 */ /* 0x000fe20008410000 */
[----:B------:R-:W-:-:S05]  /*a130*/  FMNMX.FTZ R8, R184, R29, !PT ;  /* 0x0000001db8087209 */ /* 0x000fca0007810000 */
[----:B------:R-:W4:Y:S01]  /*a140*/  MUFU.TANH R67, R67 ;  /* 0x0000004300437308 */ /* 0x000f220000002400 */
[----:B0-----:R-:W-:Y:S02]  /*a150*/  FSEL R187, R65, -INF , P5 ;  /* 0xff80000041bb7808 */ /* 0x001fe40002800000 */
[----:B------:R-:W-:Y:S02]  /*a160*/  FMNMX.FTZ R30, R193, R30, !PT ;  /* 0x0000001ec11e7209 */ /* 0x000fe40007810000 */
[----:B------:R-:W-:-:S03]  /*a170*/  FMNMX.FTZ R8, R15, R8, !PT ;  /* 0x000000080f087209 */ /* 0x000fc60007810000 */
[----:B------:R-:W0:Y:S01]  /*a180*/  MUFU.TANH R70, R70 ;  /* 0x0000004600467308 */ /* 0x000e220000002400 */
[----:B-1----:R-:W-:Y:S02]  /*a190*/  FSEL R186, R68, -INF , P2 ;  /* 0xff80000044ba7808 */ /* 0x002fe40001000000 */
[----:B------:R-:W-:Y:S02]  /*a1a0*/  FMNMX.FTZ R29, R187, R30, !PT ;  /* 0x0000001ebb1d7209 */ /* 0x000fe40007810000 */
[----:B------:R-:W-:-:S03]  /*a1b0*/  FMNMX.FTZ R8, R21, R8, !PT ;  /* 0x0000000815087209 */ /* 0x000fc60007810000 */
[----:B------:R-:W1:Y:S01]  /*a1c0*/  MUFU.TANH R71, R71 ;  /* 0x0000004700477308 */ /* 0x000e620000002400 */
[----:B---3--:R-:W-:Y:S02]  /*a1d0*/  FSEL R158, R69, -INF , P3 ;  /* 0xff800000459e7808 */ /* 0x008fe40001800000 */
[----:B------:R-:W-:Y:S02]  /*a1e0*/  FMNMX.FTZ R29, R186, R29, !PT ;  /* 0x0000001dba1d7209 */ /* 0x000fe40007810000 */
[----:B--2---:R-:W-:Y:S02]  /*a1f0*/  FSEL R179, R66, -INF , P4 ;  /* 0xff80000042b37808 */ /* 0x004fe40002000000 */
[----:B------:R-:W-:Y:S02]  /*a200*/  FMNMX.FTZ R8, R165, R8, !PT ;  /* 0x00000008a5087209 */ /* 0x000fe40007810000 */
[----:B------:R-:W-:Y:S02]  /*a210*/  FMNMX.FTZ R30, R158, R29, !PT ;  /* 0x0000001d9e1e7209 */ /* 0x000fe40007810000 */
[----:B----4-:R-:W-:-:S02]  /*a220*/  FSEL R178, R67, -INF , P5 ;  /* 0xff80000043b27808 */ /* 0x010fc40002800000 */
[----:B------:R-:W-:Y:S02]  /*a230*/  FMNMX.FTZ R29, R179, R8, !PT ;  /* 0x00000008b31d7209 */ /* 0x000fe40007810000 */
[----:B0-----:R-:W-:Y:S02]  /*a240*/  FSEL R177, R70, -INF , P2 ;  /* 0xff80000046b17808 */ /* 0x001fe40001000000 */
[----:B------:R-:W-:Y:S02]  /*a250*/  FMNMX.FTZ R8, R178, R29, !PT ;  /* 0x0000001db2087209 */ /* 0x000fe40007810000 */
[----:B-1----:R-:W-:Y:S02]  /*a260*/  FSEL R176, R71, -INF , P3 ;  /* 0xff80000047b07808 */ /* 0x002fe40001800000 */
[----:B------:R-:W-:Y:S01]  /*a270*/  FMNMX.FTZ R29, R177, R8, !PT ;  /* 0x00000008b11d7209 */ /* 0x000fe20007810000 */
[----:B------:R-:W0:Y:S03]  /*a280*/  SHFL.BFLY PT, R31, R30, 0x2, 0x1f ;  /* 0x0c401f001e1f7f89 */ /* 0x000e2600000e0000 */
[----:B------:R-:W-:-:S05]  /*a290*/  FMNMX.FTZ R29, R176, R29, !PT ;  /* 0x0000001db01d7209 */ /* 0x000fca0007810000 */
[----:B------:R-:W1:Y:S01]  /*a2a0*/  SHFL.BFLY PT, R8, R29, 0x2, 0x1f ;  /* 0x0c401f001d087f89 */ /* 0x000e6200000e0000 */
[----:B0-----:R-:W-:-:S05]  /*a2b0*/  FMNMX.FTZ R31, R30, R31, !PT ;  /* 0x0000001f1e1f7209 */ /* 0x001fca0007810000 */
[----:B------:R-:W0:Y:S01]  /*a2c0*/  SHFL.BFLY PT, R162, R31, 0x1, 0x1f ;  /* 0x0c201f001fa27f89 */ /* 0x000e2200000e0000 */
[----:B-1----:R-:W-:-:S05]  /*a2d0*/  FMNMX.FTZ R30, R29, R8, !PT ;  /* 0x000000081d1e7209 */ /* 0x002fca0007810000 */
[----:B------:R-:W1:Y:S01]  /*a2e0*/  SHFL.BFLY PT, R33, R30, 0x1, 0x1f ;  /* 0x0c201f001e217f89 */ /* 0x000e6200000e0000 */
[----:B0-----:R-:W-:-:S04]  /*a2f0*/  FMNMX.FTZ R162, R31, R162, !PT ;  /* 0x000000a21fa27209 */ /* 0x001fc80007810000 */
[C---:B------:R-:W-:Y:S01]  /*a300*/  FSETP.NEU.FTZ.AND P2, PT, R162.reuse, -INF , PT ;  /* 0xff800000a200780b */ /* 0x040fe20003f5d000 */
[----:B------:R-:W-:Y:S01]  /*a310*/  FMUL.FTZ R156, R162, UR39 ;  /* 0x00000027a29c7c20 */ /* 0x000fe20008410000 */
[----:B-1----:R-:W-:-:S04]  /*a320*/  FMNMX.FTZ R8, R30, R33, !PT ;  /* 0x000000211e087209 */ /* 0x002fc80007810000 */
[----:B------:R-:W-:Y:S02]  /*a330*/  FSEL R156, R156, RZ, P2 ;  /* 0x000000ff9c9c7208 */ /* 0x000fe40001000000 */
[C---:B------:R-:W-:Y:S01]  /*a340*/  FSETP.NEU.FTZ.AND P2, PT, R8.reuse, -INF , PT ;  /* 0xff8000000800780b */ /* 0x040fe20003f5d000 */
[----:B------:R-:W-:-:S05]  /*a350*/  FMUL.FTZ R157, R8, UR39 ;  /* 0x00000027089d7c20 */ /* 0x000fca0008410000 */
[----:B------:R-:W-:Y:S02]  /*a360*/  FSEL R157, R157, RZ, P2 ;  /* 0x000000ff9d9d7208 */ /* 0x000fe40001000000 */
[----:B------:R-:W-:-:S03]  /*a370*/  SHF.R.U32.HI R34, RZ, 0x7, R72 ;  /* 0x00000007ff227819 */ /* 0x000fc60000011648 */
[--C-:B------:R-:W-:Y:S01]  /*a380*/  FFMA.FTZ R189, R24, UR39, -R157.reuse ;  /* 0x0000002718bd7c23 */ /* 0x100fe2000801089d */
[----:B------:R-:W-:Y:S02]  /*a390*/  @!P1 VIADD R24, R0, 0x32440 ;  /* 0x0003244000189836 */ /* 0x000fe40000000000 */
[--C-:B------:R-:W-:Y:S01]  /*a3a0*/  FFMA.FTZ R195, R9, UR39, -R156.reuse ;  /* 0x0000002709c37c23 */ /* 0x100fe2000801089c */
[----:B------:R-:W-:Y:S01]  /*a3b0*/  IADD3 R9, -R34, 0xb, RZ ;  /* 0x0000000b22097810 */ /* 0x000fe20007ffe1ff */
[----:B------:R-:W-:Y:S01]  /*a3c0*/  FFMA.FTZ R194, R13, UR39, -R156 ;  /* 0x000000270dc27c23 */ /* 0x000fe2000801089c */
[----:B------:R-:W-:Y:S01]  /*a3d0*/  @!P1 PRMT R24, RZ, 0x654, R24 ;  /* 0x00000654ff189816 */ /* 0x000fe20000000018 */
[--C-:B------:R-:W-:Y:S01]  /*a3e0*/  FFMA.FTZ R192, R25, UR39, -R156.reuse ;  /* 0x0000002719c07c23 */ /* 0x100fe2000801089c */
[----:B------:R-:W-:Y:S01]  /*a3f0*/  FFMA.FTZ R191, R27, UR39, -R156 ;  /* 0x000000271bbf7c23 */ /* 0x000fe2000801089c */
[--C-:B------:R-:W-:Y:S01]  /*a400*/  FFMA.FTZ R190, R12, UR39, -R157.reuse ;  /* 0x000000270cbe7c23 */ /* 0x100fe2000801089d */
[--C-:B------:R-:W-:Y:S01]  /*a410*/  FFMA.FTZ R188, R26, UR39, -R157.reuse ;  /* 0x000000271abc7c23 */ /* 0x100fe2000801089d */
[----:B------:R-:W-:Y:S01]  /*a420*/  FFMA.FTZ R196, R28, UR39, -R157 ;  /* 0x000000271cc47c23 */ /* 0x000fe2000801089d */
[----:B------:R0:W-:Y:S06]  /*a430*/  BAR.ARV R9, 0x100 ;  /* 0x000400090000751d */ /* 0x0001ec0000002000 */
[----:B------:R1:W-:Y:S01]  /*a440*/  @!P1 SYNCS.ARRIVE.TRANS64.RED.A1T0 RZ, [R24+URZ], RZ ;  /* 0x000000ff18ff99a7 */ /* 0x0003e2000810043f */
[----:B------:R-:W-:Y:S01]  /*a450*/  MUFU.EX2 R195, R195 ;  /* 0x000000c300c37308 */ /* 0x000fe20000000800 */
[----:B------:R-:W-:-:S07]  /*a460*/  MOV R13, 0xc00 ;  /* 0x00000c00000d7802 */ /* 0x000fce0000000f00 */
[----:B------:R-:W2:Y:S08]  /*a470*/  MUFU.EX2 R194, R194 ;  /* 0x000000c200c27308 */ /* 0x000eb00000000800 */
[----:B------:R-:W-:Y:S08]  /*a480*/  MUFU.EX2 R192, R192 ;  /* 0x000000c000c07308 */ /* 0x000ff00000000800 */
[----:B------:R-:W3:Y:S08]  /*a490*/  MUFU.EX2 R191, R191 ;  /* 0x000000bf00bf7308 */ /* 0x000ef00000000800 */
[----:B------:R-:W-:Y:S08]  /*a4a0*/  MUFU.EX2 R190, R190 ;  /* 0x000000be00be7308 */ /* 0x000ff00000000800 */
[----:B------:R-:W4:Y:S08]  /*a4b0*/  MUFU.EX2 R189, R189 ;  /* 0x000000bd00bd7308 */ /* 0x000f300000000800 */
[----:B------:R-:W-:Y:S08]  /*a4c0*/  MUFU.EX2 R188, R188 ;  /* 0x000000bc00bc7308 */ /* 0x000ff00000000800 */
[----:B------:R-:W5:Y:S01]  /*a4d0*/  MUFU.EX2 R196, R196 ;  /* 0x000000c400c47308 */ /* 0x000f620000000800 */
[----:B------:R-:W-:-:S02]  /*a4e0*/  IMAD R12, R22, R13, UR42 ;  /* 0x0000002a160c7e24 */ /* 0x000fc4000f8e020d */
[----:B------:R-:W-:-:S03]  /*a4f0*/  IMAD.MOV.U32 R13, RZ, RZ, 0x40000040 ;  /* 0x40000040ff0d7424 */ /* 0x000fc600078e00ff */
[----:B------:R-:W-:Y:S02]  /*a500*/  R2UR UR6, R12 ;  /* 0x000000000c0672ca */ /* 0x000fe400000e0000 */
[----:B------:R-:W-:Y:S02]  /*a510*/  R2UR UR7, R13 ;  /* 0x000000000d0772ca */ /* 0x000fe400000e0000 */
[----:B--2---:R-:W-:Y:S02]  /*a520*/  F2FP.F16.F32.PACK_AB R152, R194, R195 ;  /* 0x000000c3c298723e */ /* 0x004fe400000000ff */
[----:B---3--:R-:W-:Y:S02]  /*a530*/  F2FP.F16.F32.PACK_AB R154, R191, R192 ;  /* 0x000000c0bf9a723e */ /* 0x008fe400000000ff */
[----:B----4-:R-:W-:Y:S02]  /*a540*/  F2FP.F16.F32.PACK_AB R153, R189, R190 ;  /* 0x000000bebd99723e */ /* 0x010fe400000000ff */
[----:B-----5:R-:W-:Y:S01]  /*a550*/  F2FP.F16.F32.PACK_AB R155, R196, R188 ;  /* 0x000000bcc49b723e */ /* 0x020fe200000000ff */
[----:B------:R0:W-:Y:S06]  /*a560*/  BAR.SYNC.DEFER_BLOCKING R199, 0x100 ;  /* 0x000400c70000751d */ /* 0x0001ec0000010000 */
[----:B-1----:R-:W-:-:S06]  /*a570*/  WARPGROUP.ARRIVE ;  /* 0x00000000000079c5 */ /* 0x002fcc0000000000 */
[----:B------:R-:W-:Y:S01]  /*a580*/  HGMMA.64x256x16.F32 R24, R152, gdesc[UR4].tnspB, RZ, !UPT, gsb0 ;  /* 0x43e0000498187df0 */ /* 0x000fe2000c0008ff */
[--C-:B------:R-:W-:Y:S01]  /*a590*/  FFMA.FTZ R185, R7, UR39, -R156.reuse ;  /* 0x0000002707b97c23 */ /* 0x100fe2000801089c */
[--C-:B------:R-:W-:Y:S01]  /*a5a0*/  FFMA.FTZ R7, R11, UR39, -R156.reuse ;  /* 0x000000270b077c23 */ /* 0x100fe2000801089c */
[--C-:B------:R-:W-:Y:S01]  /*a5b0*/  FFMA.FTZ R180, R180, UR39, -R156.reuse ;  /* 0x00000027b4b47c23 */ /* 0x100fe2000801089c */
[--C-:B------:R-:W-:Y:S01]  /*a5c0*/  FFMA.FTZ R11, R182, UR39, -R156.reuse ;  /* 0x00000027b60b7c23 */ /* 0x100fe2000801089c */
[--C-:B------:R-:W-:Y:S01]  /*a5d0*/  FFMA.FTZ R5, R5, UR39, -R157.reuse ;  /* 0x0000002705057c23 */ /* 0x100fe2000801089d */
[--C-:B------:R-:W-:Y:S01]  /*a5e0*/  FFMA.FTZ R6, R6, UR39, -R157.reuse ;  /* 0x0000002706067c23 */ /* 0x100fe2000801089d */
[--C-:B------:R-:W-:Y:S01]  /*a5f0*/  FFMA.FTZ R10, R10, UR39, -R157.reuse ;  /* 0x000000270a0a7c23 */ /* 0x100fe2000801089d */
[--C-:B------:R-:W-:Y:S01]  /*a600*/  FFMA.FTZ R13, R181, UR39, -R157.reuse ;  /* 0x00000027b50d7c23 */ /* 0x100fe2000801089d */
[----:B------:R-:W-:Y:S08]  /*a610*/  MUFU.EX2 R185, R185 ;  /* 0x000000b900b97308 */ /* 0x000ff00000000800 */
[----:B------:R-:W1:Y:S08]  /*a620*/  MUFU.EX2 R180, R180 ;  /* 0x000000b400b47308 */ /* 0x000e700000000800 */
[----:B------:R-:W-:Y:S08]  /*a630*/  MUFU.EX2 R7, R7 ;  /* 0x0000000700077308 */ /* 0x000ff00000000800 */
[----:B------:R-:W-:Y:S08]  /*a640*/  MUFU.EX2 R11, R11 ;  /* 0x0000000b000b7308 */ /* 0x000ff00000000800 */
[----:B------:R-:W-:Y:S08]  /*a650*/  MUFU.EX2 R5, R5 ;  /* 0x0000000500057308 */ /* 0x000ff00000000800 */
[----:B------:R-:W2:Y:S08]  /*a660*/  MUFU.EX2 R6, R6 ;  /* 0x0000000600067308 */ /* 0x000eb00000000800 */
[----:B------:R-:W-:Y:S08]  /*a670*/  MUFU.EX2 R10, R10 ;  /* 0x0000000a000a7308 */ /* 0x000ff00000000800 */
[----:B------:R-:W3:Y:S01]  /*a680*/  MUFU.EX2 R13, R13 ;  /* 0x0000000d000d7308 */ /* 0x000ee20000000800 */
[--C-:B------:R-:W-:Y:S01]  /*a690*/  FFMA.FTZ R168, R168, UR39, -R156.reuse ;  /* 0x00000027a8a87c23 */ /* 0x100fe2000801089c */
[--C-:B------:R-:W-:Y:S01]  /*a6a0*/  FFMA.FTZ R169, R169, UR39, -R156.reuse ;  /* 0x00000027a9a97c23 */ /* 0x100fe2000801089c */
[--C-:B------:R-:W-:Y:S01]  /*a6b0*/  FFMA.FTZ R170, R170, UR39, -R156.reuse ;  /* 0x00000027aaaa7c23 */ /* 0x100fe2000801089c */
[----:B------:R-:W-:Y:S01]  /*a6c0*/  FFMA.FTZ R171, R171, UR39, -R156 ;  /* 0x00000027abab7c23 */ /* 0x000fe2000801089c */
[--C-:B------:R-:W-:Y:S01]  /*a6d0*/  FFMA.FTZ R172, R172, UR39, -R157.reuse ;  /* 0x00000027acac7c23 */ /* 0x100fe2000801089d */
[--C-:B------:R-:W-:Y:S01]  /*a6e0*/  FFMA.FTZ R173, R173, UR39, -R157.reuse ;  /* 0x00000027adad7c23 */ /* 0x100fe2000801089d */
[--C-:B------:R-:W-:Y:S01]  /*a6f0*/  FFMA.FTZ R174, R174, UR39, -R157.reuse ;  /* 0x00000027aeae7c23 */ /* 0x100fe2000801089d */
[----:B------:R-:W-:Y:S01]  /*a700*/  FFMA.FTZ R175, R175, UR39, -R157 ;  /* 0x00000027afaf7c23 */ /* 0x000fe2000801089d */
[----:B------:R-:W-:Y:S08]  /*a710*/  MUFU.EX2 R168, R168 ;  /* 0x000000a800a87308 */ /* 0x000ff00000000800 */
[----:B------:R-:W4:Y:S08]  /*a720*/  MUFU.EX2 R169, R169 ;  /* 0x000000a900a97308 */ /* 0x000f300000000800 */
[----:B------:R-:W-:Y:S01]  /*a730*/  MUFU.EX2 R170, R170 ;  /* 0x000000aa00aa7308 */ /* 0x000fe20000000800 */
[----:B------:R-:W-:-:S02]  /*a740*/  WARPGROUP.DEPBAR.LE gsb0, 0x0 ;  /* 0x00008000000079c5 */ /* 0x000fc40000010000 */
[----:B------:R-:W-:Y:S02]  /*a750*/  VIADD R152, R12, 0x80 ;  /* 0x000000800c987836 */ /* 0x000fe40000000000 */
[----:B------:R-:W-:-:S03]  /*a760*/  IMAD.MOV.U32 R153, RZ, RZ, 0x40000040 ;  /* 0x40000040ff997424 */ /* 0x000fc600078e00ff */
[----:B------:R-:W-:Y:S02]  /*a770*/  R2UR UR6, R152 ;  /* 0x00000000980672ca */ /* 0x000fe400000e0000 */
[----:B------:R-:W-:Y:S02]  /*a780*/  R2UR UR7, R153 ;  /* 0x00000000990772ca */ /* 0x000fe400000e0000 */
[----:B-1----:R-:W-:Y:S02]  /*a790*/  F2FP.F16.F32.PACK_AB R152, R180, R185 ;  /* 0x000000b9b498723e */ /* 0x002fe400000000ff */
[----:B--2---:R-:W-:Y:S02]  /*a7a0*/  F2FP.F16.F32.PACK_AB R153, R6, R5 ;  /* 0x000000050699723e */ /* 0x004fe400000000ff */
[----:B------:R-:W-:Y:S02]  /*a7b0*/  F2FP.F16.F32.PACK_AB R154, R11, R7 ;  /* 0x000000070b9a723e */ /* 0x000fe400000000ff */
[----:B---3--:R-:W-:-:S04]  /*a7c0*/  F2FP.F16.F32.PACK_AB R155, R13, R10 ;  /* 0x0000000a0d9b723e */ /* 0x008fc800000000ff */
[----:B------:R-:W-:-:S06]  /*a7d0*/  WARPGROUP.ARRIVE ;  /* 0x00000000000079c5 */ /* 0x000fcc0000000000 */
[----:B------:R-:W-:Y:S01]  /*a7e0*/  HGMMA.64x256x16.F32 R24, R152, gdesc[UR4].tnspB, R24, gsb0 ;  /* 0x43e0000498187df0 */ /* 0x000fe20008000818 */
[----:B------:R-:W-:Y:S08]  /*a7f0*/  MUFU.EX2 R171, R171 ;  /* 0x000000ab00ab7308 */ /* 0x000ff00000000800 */
[----:B------:R-:W-:Y:S08]  /*a800*/  MUFU.EX2 R172, R172 ;  /* 0x000000ac00ac7308 */ /* 0x000ff00000000800 */
[----:B------:R-:W1:Y:S08]  /*a810*/  MUFU.EX2 R173, R173 ;  /* 0x000000ad00ad7308 */ /* 0x000e700000000800 */
[----:B------:R-:W-:Y:S08]  /*a820*/  MUFU.EX2 R174, R174 ;  /* 0x000000ae00ae7308 */ /* 0x000ff00000000800 */
[----:B------:R-:W2:Y:S01]  /*a830*/  MUFU.EX2 R175, R175 ;  /* 0x000000af00af7308 */ /* 0x000ea20000000800 */
        /* <DEDUP_REMOVED lines=9> */
[----:B------:R-:W3:Y:S08]  /*a8d0*/  MUFU.EX2 R159, R159 ;  /* 0x0000009f009f7308 */ /* 0x000ef00000000800 */
[----:B------:R-:W-:Y:S08]  /*a8e0*/  MUFU.EX2 R161, R161 ;  /* 0x000000a100a17308 */ /* 0x000ff00000000800 */
[----:B------:R-:W-:Y:S08]  /*a8f0*/  MUFU.EX2 R166, R166 ;  /* 0x000000a600a67308 */ /* 0x000ff00000000800 */
[----:B------:R-:W-:Y:S08]  /*a900*/  MUFU.EX2 R3, R3 ;  /* 0x0000000300037308 */ /* 0x000ff00000000800 */
[----:B------:R-:W5:Y:S08]  /*a910*/  MUFU.EX2 R160, R160 ;  /* 0x000000a000a07308 */ /* 0x000f700000000800 */
[----:B------:R-:W-:Y:S01]  /*a920*/  MUFU.EX2 R163, R163 ;  /* 0x000000a300a37308 */ /* 0x000fe20000000800 */
[----:B------:R-:W-:-:S02]  /*a930*/  WARPGROUP.DEPBAR.LE gsb0, 0x0 ;  /* 0x00008000000079c5 */ /* 0x000fc40000010000 */
[----:B------:R-:W-:Y:S01]  /*a940*/  IMAD.MOV.U32 R153, RZ, RZ, 0x40000040 ;  /* 0x40000040ff997424 */ /* 0x000fe200078e00ff */
[----:B------:R-:W-:-:S04]  /*a950*/  IADD3 R152, R12, 0x100, RZ ;  /* 0x000001000c987810 */ /* 0x000fc80007ffe0ff */
[----:B------:R-:W-:Y:S02]  /*a960*/  R2UR UR6, R152 ;  /* 0x00000000980672ca */ /* 0x000fe400000e0000 */
[----:B------:R-:W-:Y:S02]  /*a970*/  R2UR UR7, R153 ;  /* 0x00000000990772ca */ /* 0x000fe400000e0000 */
[----:B----4-:R-:W-:Y:S02]  /*a980*/  F2FP.F16.F32.PACK_AB R152, R169, R168 ;  /* 0x000000a8a998723e */ /* 0x010fe400000000ff */
[----:B-1----:R-:W-:Y:S02]  /*a990*/  F2FP.F16.F32.PACK_AB R153, R173, R172 ;  /* 0x000000acad99723e */ /* 0x002fe400000000ff */
[----:B------:R-:W-:Y:S02]  /*a9a0*/  F2FP.F16.F32.PACK_AB R154, R171, R170 ;  /* 0x000000aaab9a723e */ /* 0x000fe400000000ff */
[----:B--2---:R-:W-:-:S04]  /*a9b0*/  F2FP.F16.F32.PACK_AB R155, R175, R174 ;  /* 0x000000aeaf9b723e */ /* 0x004fc800000000ff */
[----:B------:R-:W-:-:S06]  /*a9c0*/  WARPGROUP.ARRIVE ;  /* 0x00000000000079c5 */ /* 0x000fcc0000000000 */
[----:B------:R-:W-:Y:S01]  /*a9d0*/  HGMMA.64x256x16.F32 R24, R152, gdesc[UR4].tnspB, R24, gsb0 ;  /* 0x43e0000498187df0 */ /* 0x000fe20008000818 */
[----:B------:R-:W1:Y:S01]  /*a9e0*/  MUFU.EX2 R167, R167 ;  /* 0x000000a700a77308 */ /* 0x000e620000000800 */
[--C-:B------:R-:W-:Y:S01]  /*a9f0*/  FFMA.FTZ R181, R183, UR39, -R156.reuse ;  /* 0x00000027b7b57c23 */ /* 0x100fe2000801089c */
[--C-:B------:R-:W-:Y:S01]  /*aa00*/  FFMA.FTZ R183, R184, UR39, -R157.reuse ;  /* 0x00000027b8b77c23 */ /* 0x100fe2000801089d */
[--C-:B------:R-:W-:Y:S01]  /*aa10*/  FFMA.FTZ R182, R14, UR39, -R156.reuse ;  /* 0x000000270eb67c23 */ /* 0x100fe2000801089c */
[--C-:B------:R-:W-:Y:S01]  /*aa20*/  FFMA.FTZ R20, R20, UR39, -R156.reuse ;  /* 0x0000002714147c23 */ /* 0x100fe2000801089c */
[----:B------:R-:W-:Y:S01]  /*aa30*/  FFMA.FTZ R164, R164, UR39, -R156 ;  /* 0x00000027a4a47c23 */ /* 0x000fe2000801089c */
[--C-:B------:R-:W-:Y:S01]  /*aa40*/  FFMA.FTZ R184, R15, UR39, -R157.reuse ;  /* 0x000000270fb87c23 */ /* 0x100fe2000801089d */
[--C-:B------:R-:W-:Y:S01]  /*aa50*/  FFMA.FTZ R21, R21, UR39, -R157.reuse ;  /* 0x0000002715157c23 */ /* 0x100fe2000801089d */
[----:B------:R-:W-:Y:S01]  /*aa60*/  FFMA.FTZ R165, R165, UR39, -R157 ;  /* 0x00000027a5a57c23 */ /* 0x000fe2000801089d */
[----:B------:R-:W-:Y:S08]  /*aa70*/  MUFU.EX2 R181, R181 ;  /* 0x000000b500b57308 */ /* 0x000ff00000000800 */
[----:B------:R-:W2:Y:S08]  /*aa80*/  MUFU.EX2 R182, R182 ;  /* 0x000000b600b67308 */ /* 0x000eb00000000800 */
[----:B------:R-:W-:Y:S08]  /*aa90*/  MUFU.EX2 R20, R20 ;  /* 0x0000001400147308 */ /* 0x000ff00000000800 */
[----:B------:R-:W-:Y:S08]  /*aaa0*/  MUFU.EX2 R164, R164 ;  /* 0x000000a400a47308 */ /* 0x000ff00000000800 */
[----:B------:R-:W-:Y:S08]  /*aab0*/  MUFU.EX2 R183, R183 ;  /* 0x000000b700b77308 */ /* 0x000ff00000000800 */
[----:B------:R-:W4:Y:S08]  /*aac0*/  MUFU.EX2 R184, R184 ;  /* 0x000000b800b87308 */ /* 0x000f300000000800 */
[----:B------:R-:W-:Y:S08]  /*aad0*/  MUFU.EX2 R21, R21 ;  /* 0x0000001500157308 */ /* 0x000ff00000000800 */
[----:B------:R-:W0:Y:S01]  /*aae0*/  MUFU.EX2 R165, R165 ;  /* 0x000000a500a57308 */ /* 0x000e220000000800 */
[----:B------:R-:W-:Y:S01]  /*aaf0*/  VIADD R14, R12, 0x200 ;  /* 0x000002000c0e7836 */ /* 0x000fe20000000000 */
[----:B------:R-:W-:Y:S01]  /*ab00*/  MOV R15, 0x40000040 ;  /* 0x40000040000f7802 */ /* 0x000fe20000000f00 */
[----:B------:R-:W-:-:S02]  /*ab10*/  WARPGROUP.DEPBAR.LE gsb0, 0x0 ;  /* 0x00008000000079c5 */ /* 0x000fc40000010000 */
[----:B------:R-:W-:Y:S02]  /*ab20*/  VIADD R152, R12, 0x180 ;  /* 0x000001800c987836 */ /* 0x000fe40000000000 */
[----:B------:R-:W-:-:S03]  /*ab30*/  IMAD.MOV.U32 R153, RZ, RZ, 0x40000040 ;  /* 0x40000040ff997424 */ /* 0x000fc600078e00ff */
[----:B------:R-:W-:Y:S02]  /*ab40*/  R2UR UR6, R152 ;  /* 0x00000000980672ca */ /* 0x000fe400000e0000 */
[----:B------:R-:W-:Y:S02]  /*ab50*/  R2UR UR7, R153 ;  /* 0x00000000990772ca */ /* 0x000fe400000e0000 */
[----:B---3--:R-:W-:Y:S02]  /*ab60*/  F2FP.F16.F32.PACK_AB R152, R159, R4 ;  /* 0x000000049f98723e */ /* 0x008fe400000000ff */
[----:B-----5:R-:W-:Y:S02]  /*ab70*/  F2FP.F16.F32.PACK_AB R153, R160, R3 ;  /* 0x00000003a099723e */ /* 0x020fe400000000ff */
[----:B------:R-:W-:Y:S02]  /*ab80*/  F2FP.F16.F32.PACK_AB R154, R166, R161 ;  /* 0x000000a1a69a723e */ /* 0x000fe400000000ff */
[----:B-1----:R-:W-:-:S04]  /*ab90*/  F2FP.F16.F32.PACK_AB R155, R167, R163 ;  /* 0x000000a3a79b723e */ /* 0x002fc800000000ff */
[----:B------:R-:W-:-:S06]  /*aba0*/  WARPGROUP.ARRIVE ;  /* 0x00000000000079c5 */ /* 0x000fcc0000000000 */
[----:B------:R-:W-:Y:S01]  /*abb0*/  HGMMA.64x256x16.F32 R24, R152, gdesc[UR4].tnspB, R24, gsb0 ;  /* 0x43e0000498187df0 */ /* 0x000fe20008000818 */
[----:B------:R-:W-:Y:S02]  /*abc0*/  R2UR UR6, R14 ;  /* 0x000000000e0672ca */ /* 0x000fe400000e0000 */
[----:B------:R-:W-:Y:S01]  /*abd0*/  R2UR UR7, R15 ;  /* 0x000000000f0772ca */ /* 0x000fe200000e0000 */
        /* <DEDUP_REMOVED lines=8> */
[----:B------:R-:W-:Y:S01]  /*ac60*/  VIADD R14, R12, 0x280 ;  /* 0x000002800c0e7836 */ /* 0x000fe20000000000 */
[----:B------:R-:W1:Y:S08]  /*ac70*/  MUFU.EX2 R193, R193 ;  /* 0x000000c100c17308 */ /* 0x000e700000000800 */
[----:B------:R-:W-:Y:S08]  /*ac80*/  MUFU.EX2 R187, R187 ;  /* 0x000000bb00bb7308 */ /* 0x000ff00000000800 */
[----:B------:R-:W-:Y:S08]  /*ac90*/  MUFU.EX2 R186, R186 ;  /* 0x000000ba00ba7308 */ /* 0x000ff00000000800 */
[----:B------:R-:W-:Y:S08]  /*aca0*/  MUFU.EX2 R156, R156 ;  /* 0x0000009c009c7308 */ /* 0x000ff00000000800 */
[----:B------:R-:W3:Y:S08]  /*acb0*/  MUFU.EX2 R158, R158 ;  /* 0x0000009e009e7308 */ /* 0x000ef00000000800 */
[----:B------:R-:W5:Y:S08]  /*acc0*/  MUFU.EX2 R178, R178 ;  /* 0x000000b200b27308 */ /* 0x000f700000000800 */
[----:B------:R-:W-:Y:S08]  /*acd0*/  MUFU.EX2 R177, R177 ;  /* 0x000000b100b17308 */ /* 0x000ff00000000800 */
[----:B------:R-:W5:Y:S01]  /*ace0*/  MUFU.EX2 R12, R157 ;  /* 0x0000009d000c7308 */ /* 0x000f620000000800 */
[----:B------:R-:W-:Y:S01]  /*acf0*/  IMAD.MOV.U32 R15, RZ, RZ, 0x40000040 ;  /* 0x40000040ff0f7424 */ /* 0x000fe200078e00ff */
[----:B------:R-:W-:-:S02]  /*ad00*/  WARPGROUP.DEPBAR.LE gsb0, 0x0 ;  /* 0x00008000000079c5 */ /* 0x000fc40000010000 */
[----:B--2---:R-:W-:Y:S02]  /*ad10*/  F2FP.F16.F32.PACK_AB R152, R182, R181 ;  /* 0x000000b5b698723e */ /* 0x004fe400000000ff */
[----:B----4-:R-:W-:Y:S02]  /*ad20*/  F2FP.F16.F32.PACK_AB R153, R184, R183 ;  /* 0x000000b7b899723e */ /* 0x010fe400000000ff */
[----:B------:R-:W-:Y:S02]  /*ad30*/  F2FP.F16.F32.PACK_AB R154, R164, R20 ;  /* 0x00000014a49a723e */ /* 0x000fe400000000ff */
[----:B0-----:R-:W-:-:S04]  /*ad40*/  F2FP.F16.F32.PACK_AB R155, R165, R21 ;  /* 0x00000015a59b723e */ /* 0x001fc800000000ff */
[----:B------:R-:W-:-:S06]  /*ad50*/  WARPGROUP.ARRIVE ;  /* 0x00000000000079c5 */ /* 0x000fcc0000000000 */
[----:B------:R-:W-:Y:S01]  /*ad60*/  HGMMA.64x256x16.F32 R24, R152, gdesc[UR4].tnspB, R24, gsb0 ;  /* 0x43e0000498187df0 */ /* 0x000fe20008000818 */
[----:B------:R-:W-:Y:S02]  /*ad70*/  R2UR UR6, R14 ;  /* 0x000000000e0672ca */ /* 0x000fe400000e0000 */
[----:B------:R-:W-:Y:S01]  /*ad80*/  R2UR UR7, R15 ;  /* 0x000000000f0772ca */ /* 0x000fe200000e0000 */
[----:B------:R-:W-:Y:S01]  /*ad90*/  FADD.FTZ R194, R195, R194 ;  /* 0x000000c2c3c27221 */ /* 0x000fe20000010000 */
[----:B------:R-:W-:-:S03]  /*ada0*/  FADD.FTZ R189, R190, R189 ;  /* 0x000000bdbebd7221 */ /* 0x000fc60000010000 */
        /* <DEDUP_REMOVED lines=33> */
[----:B------:R-:W-:Y:S01]  /*afc0*/  FADD.FTZ R184, R21, R184 ;  /* 0x000000b815b87221 */ /* 0x000fe20000010000 */
[----:B------:R-:W-:Y:S02]  /*afd0*/  ISETP.GE.AND P2, PT, R197, 0x61, PT ;  /* 0x00000061c500780c */ /* 0x000fe40003f46270 */
[----:B------:R-:W-:Y:S01]  /*afe0*/  FADD.FTZ R164, R164, R181 ;  /* 0x000000b5a4a47221 */ /* 0x000fe20000010000 */
[----:B------:R-:W-:Y:S01]  /*aff0*/  FADD.FTZ R165, R165, R184 ;  /* 0x000000b8a5a57221 */ /* 0x000fe20000010000 */
[----:B------:R-:W-:Y:S02]  /*b000*/  @!P1 VIADD R0, R0, 0x32460 ;  /* 0x0003246000009836 */ /* 0x000fe40000000000 */
[----:B-1----:R-:W-:Y:S01]  /*b010*/  FADD.FTZ R164, R193, R164 ;  /* 0x000000a4c1a47221 */ /* 0x002fe20000010000 */
[----:B---3--:R-:W-:Y:S02]  /*b020*/  FADD.FTZ R165, R158, R165 ;  /* 0x000000a59ea57221 */ /* 0x008fe40000010000 */
[----:B------:R-:W-:Y:S01]  /*b030*/  @!P1 PRMT R0, RZ, 0x654, R0 ;  /* 0x00000654ff009816 */ /* 0x000fe20000000000 */
[----:B------:R-:W-:-:S02]  /*b040*/  WARPGROUP.DEPBAR.LE gsb0, 0x0 ;  /* 0x00008000000079c5 */ /* 0x000fc40000010000 */
[----:B------:R-:W-:Y:S02]  /*b050*/  F2FP.F16.F32.PACK_AB R152, R187, R193 ;  /* 0x000000c1bb98723e */ /* 0x000fe400000000ff */
[----:B-----5:R-:W-:Y:S02]  /*b060*/  F2FP.F16.F32.PACK_AB R153, R178, R158 ;  /* 0x0000009eb299723e */ /* 0x020fe400000000ff */
[----:B------:R-:W-:Y:S02]  /*b070*/  F2FP.F16.F32.PACK_AB R154, R156, R186 ;  /* 0x000000ba9c9a723e */ /* 0x000fe400000000ff */
[----:B------:R-:W-:-:S04]  /*b080*/  F2FP.F16.F32.PACK_AB R155, R12, R177 ;  /* 0x000000b10c9b723e */ /* 0x000fc800000000ff */
[----:B------:R-:W-:-:S06]  /*b090*/  WARPGROUP.ARRIVE ;  /* 0x00000000000079c5 */ /* 0x000fcc0000000000 */
[----:B------:R-:W-:Y:S01]  /*b0a0*/  HGMMA.64x256x16.F32 R24, R152, gdesc[UR4].tnspB, R24, gsb0 ;  /* 0x43e0000498187df0 */ /* 0x000fe20008000818 */
[----:B------:R-:W-:Y:S01]  /*b0b0*/  FADD.FTZ R187, R187, R164 ;  /* 0x000000a4bbbb7221 */ /* 0x000fe20000010000 */
[----:B------:R-:W-:-:S03]  /*b0c0*/  FADD.FTZ R178, R178, R165 ;  /* 0x000000a5b2b27221 */ /* 0x000fc60000010000 */
[----:B------:R-:W-:Y:S01]  /*b0d0*/  FADD.FTZ R187, R186, R187 ;  /* 0x000000bbbabb7221 */ /* 0x000fe20000010000 */
[----:B------:R-:W-:-:S03]  /*b0e0*/  FADD.FTZ R177, R177, R178 ;  /* 0x000000b2b1b17221 */ /* 0x000fc60000010000 */
[----:B------:R-:W-:Y:S01]  /*b0f0*/  FADD.FTZ R7, R156, R187 ;  /* 0x000000bb9c077221 */ /* 0x000fe20000010000 */
[----:B------:R-:W-:Y:S01]  /*b100*/  FADD.FTZ R4, R12, R177 ;  /* 0x000000b10c047221 */ /* 0x000fe20000010000 */
[----:B------:R-:W-:Y:S02]  /*b110*/  WARPGROUP.DEPBAR.LE gsb0, 0x0 ;  /* 0x00008000000079c5 */ /* 0x000fe40000010000 */
[----:B------:R0:W-:Y:S01]  /*b120*/  @!P1 SYNCS.ARRIVE.TRANS64.RED.A1T0 RZ, [R0+URZ], RZ ;  /* 0x000000ff00ff99a7 */ /* 0x0001e2000810043f */
[----:B------:R-:W-:Y:S05]  /*b130*/  @!P2 BRA `(.L_x_1063) ;  /* 0x0000002c00a8a947 */ /* 0x000fea0003800000 */
[----:B0-----:R-:W-:Y:S01]  /*b140*/  VIADD R0, R198, 0xfffffffe ;  /* 0xfffffffec6007836 */ /* 0x001fe20000000000 */
[----:B------:R-:W-:Y:S01]  /*b150*/  MOV R6, R8 ;  /* 0x0000000800067202 */ /* 0x000fe20000000f00 */
[----:B------:R-:W-:-:S07]  /*b160*/  IMAD.MOV.U32 R5, RZ, RZ, R162 ;  /* 0x000000ffff057224 */ /* 0x000fce00078e00a2 */
.L_x_1073:
[----:B------:R-:W-:Y:S01]  /*b170*/  VIADD R22, R22, 0x1 ;  /* 0x0000000116167836 */ /* 0x000fe20000000000 */
[----:B------:R-:W-:Y:S05]  /*b180*/  YIELD ;  /* 0x0000000000007946 */ /* 0x000fea0003800000 */
[----:B------:R-:W-:Y:S02]  /*b190*/  ISETP.NE.AND P3, PT, R22, 0x2, PT ;  /* 0x000000021600780c */ /* 0x000fe40003f65270 */
[C---:B------:R-:W-:Y:S01]  /*b1a0*/  ISETP.GT.AND P2, PT, R0.reuse, RZ, PT ;  /* 0x000000ff0000720c */ /* 0x040fe20003f44270 */
[----:B------:R-:W-:Y:S01]  /*b1b0*/  VIADD R0, R0, 0xffffffff ;  /* 0xffffffff00007836 */ /* 0x000fe20000000000 */
[----:B-1----:R-:W-:-:S02]  /*b1c0*/  SEL R3, RZ, 0x1, P3 ;  /* 0x00000001ff037807 */ /* 0x002fc40001800000 */
[----:B------:R-:W-:Y:S02]  /*b1d0*/  SEL R22, R22, RZ, P3 ;  /* 0x000000ff16167207 */ /* 0x000fe40001800000 */
[----:B------:R-:W-:Y:S01]  /*b1e0*/  LOP3.LUT R200, R200, R3, RZ, 0x3c, !PT ;  /* 0x00000003c8c87212 */ /* 0x000fe200078e3cff */
[----:B------:R-:W-:Y:S06]  /*b1f0*/  @!P0 BRA `(.L_x_1064) ;  /* 0x0000000000048947 */ /* 0x000fec0003800000 */
[----:B------:R-:W-:Y:S01]  /*b200*/  BPT.TRAP 0x1 ;  /* 0x000000040000795c */ /* 0x000fe20000300000 */
.L_x_1064:
[----:B------:R-:W-:Y:S01]  /*b210*/  IMAD R3, R22, 0x8, R18 ;  /* 0x0000000816037824 */ /* 0x000fe200078e0212 */
[----:B------:R-:W-:-:S04]  /*b220*/  SHF.L.U32 R12, R200, 0x1f, RZ ;  /* 0x0000001fc80c7819 */ /* 0x000fc800000006ff */
[----:B------:R0:W1:Y:S01]  /*b230*/  SYNCS.PHASECHK.TRANS64.TRYWAIT P3, [R3+URZ+0x32430], R12 ;  /* 0x0324300c030075a7 */ /* 0x000062000806017f */
[----:B------:R-:W-:Y:S05]  /*b240*/  @!P0 BRA `(.L_x_1065) ;  /* 0x0000000000048947 */ /* 0x000fea0003800000 */
[----:B------:R-:W-:Y:S01]  /*b250*/  BPT.TRAP 0x1 ;  /* 0x000000040000795c */ /* 0x000fe20000300000 */
.L_x_1065:
[----:B------:R-:W-:Y:S01]  /*b260*/  IMAD R8, R22, 0x300, R225 ;  /* 0x0000030016087824 */ /* 0x000fe200078e02e1 */
[----:B------:R-:W-:Y:S01]  /*b270*/  MOV R9, 0x40000040 ;  /* 0x4000004000097802 */ /* 0x000fe20000000f00 */
[----:B-1----:R-:W-:Y:S06]  /*b280*/  @P3 BRA `(.L_x_1066) ;  /* 0x0000000000083947 */ /* 0x002fec0003800000 */
[----:B------:R-:W1:Y:S02]  /*b290*/  SYNCS.PHASECHK.TRANS64.TRYWAIT P3, [R3+URZ+0x32430], R12 ;  /* 0x0324300c030075a7 */ /* 0x000e64000806017f */
[----:B-1----:R-:W-:Y:S05]  /*b2a0*/  @!P3 BRA `(.L_x_1067) ;  /* 0x000000c00090b947 */ /* 0x002fea0003800000 */
.L_x_1066:
[----:B------:R-:W2:Y:S04]  /*b2b0*/  LDL.64 R152, [R1+0x70] ;  /* 0x0000700001987983 */ /* 0x000ea80000100a00 */
[----:B------:R-:W3:Y:S04]  /*b2c0*/  LDL.64 R202, [R1+0x68] ;  /* 0x0000680001ca7983 */ /* 0x000ee80000100a00 */
[----:B------:R-:W4:Y:S01]  /*b2d0*/  LDL.64 R20, [R1+0x60] ;  /* 0x0000600001147983 */ /* 0x000f220000100a00 */
[----:B------:R-:W-:Y:S05]  /*b2e0*/  WARPSYNC.ALL ;  /* 0x0000000000007948 */ /* 0x000fea0003800000 */
[----:B------:R-:W5:Y:S01]  /*b2f0*/  LDL.64 R14, [R1+0x58] ;  /* 0x00005800010e7983 */ /* 0x000f620000100a00 */
[C---:B------:R-:W-:Y:S01]  /*b300*/  R2UR UR6, R8.reuse ;  /* 0x00000000080672ca */ /* 0x040fe200000e0000 */
[----:B------:R-:W-:Y:S01]  /*b310*/  VIADD R10, R8, 0x2 ;  /* 0x00000002080a7836 */ /* 0x000fe20000000000 */
[----:B------:R-:W-:Y:S01]  /*b320*/  R2UR UR7, R9 ;  /* 0x00000000090772ca */ /* 0x000fe200000e0000 */
[----:B------:R-:W-:-:S02]  /*b330*/  IMAD.MOV.U32 R11, RZ, RZ, 0x40000040 ;  /* 0x40000040ff0b7424 */ /* 0x000fc400078e00ff */
[----:B------:R-:W-:Y:S01]  /*b340*/  IMAD.MOV.U32 R9, RZ, RZ, 0x40000040 ;  /* 0x40000040ff097424 */ /* 0x000fe200078e00ff */
[----:B--2---:R-:W-:Y:S02]  /*b350*/  R2UR UR4, R152 ;  /* 0x00000000980472ca */ /* 0x004fe400000e0000 */
[----:B------:R-:W-:Y:S02]  /*b360*/  R2UR UR5, R153 ;  /* 0x00000000990572ca */ /* 0x000fe400000e0000 */
[----:B------:R-:W-:-:S11]  /*b370*/  WARPGROUP.ARRIVE ;  /* 0x00000000000079c5 */ /* 0x000fd60000000000 */
[----:B------:R-:W-:Y:S01]  /*b380*/  HGMMA.64x96x16.F32 R152, gdesc[UR4], RZ, !UPT, gsb0 ;  /* 0x01600000049879f0 */ /* 0x000fe2000c0008ff */
[----:B------:R-:W-:Y:S01]  /*b390*/  R2UR UR6, R10 ;  /* 0x000000000a0672ca */ /* 0x000fe200000e0000 */
[----:B------:R-:W-:Y:S01]  /*b3a0*/  VIADD R10, R8, 0x4 ;  /* 0x00000004080a7836 */ /* 0x000fe20000000000 */
[----:B------:R-:W-:Y:S01]  /*b3b0*/  R2UR UR7, R11 ;  /* 0x000000000b0772ca */ /* 0x000fe200000e0000 */
[----:B------:R-:W-:Y:S01]  /*b3c0*/  IMAD.MOV.U32 R11, RZ, RZ, 0x40000040 ;  /* 0x40000040ff0b7424 */ /* 0x000fe200078e00ff */
[----:B---3--:R-:W-:Y:S02]  /*b3d0*/  R2UR UR4, R202 ;  /* 0x00000000ca0472ca */ /* 0x008fe400000e0000 */
[----:B------:R-:W-:Y:S02]  /*b3e0*/  R2UR UR5, R203 ;  /* 0x00000000cb0572ca */ /* 0x000fe400000e0000 */
[----:B------:R-:W-:Y:S01]  /*b3f0*/  IADD3 R8, R8, 0x6, RZ ;  /* 0x0000000608087810 */ /* 0x000fe20007ffe0ff */
[----:B------:R-:W-:-:S02]  /*b400*/  WARPGROUP.DEPBAR.LE gsb0, 0x0 ;  /* 0x00008000000079c5 */ /* 0x000fc40000010000 */
[----:B------:R-:W-:-:S08]  /*b410*/  WARPGROUP.ARRIVE ;  /* 0x00000000000079c5 */ /* 0x000fd00000000000 */
[----:B------:R-:W-:Y:S01]  /*b420*/  HGMMA.64x96x16.F32 R152, gdesc[UR4], R152, gsb0 ;  /* 0x01600000049879f0 */ /* 0x000fe20008000898 */
[----:B------:R-:W-:Y:S02]  /*b430*/  R2UR UR6, R10 ;  /* 0x000000000a0672ca */ /* 0x000fe400000e0000 */
[----:B------:R-:W-:Y:S02]  /*b440*/  R2UR UR7, R11 ;  /* 0x000000000b0772ca */ /* 0x000fe400000e0000 */
[----:B----4-:R-:W-:Y:S02]  /*b450*/  R2UR UR4, R20 ;  /* 0x00000000140472ca */ /* 0x010fe400000e0000 */
[----:B------:R-:W-:Y:S01]  /*b460*/  R2UR UR5, R21 ;  /* 0x00000000150572ca */ /* 0x000fe200000e0000 */
[----:B------:R-:W-:Y:S02]  /*b470*/  WARPGROUP.DEPBAR.LE gsb0, 0x0 ;  /* 0x00008000000079c5 */ /* 0x000fe40000010000 */
[----:B------:R-:W-:-:S10]  /*b480*/  WARPGROUP.ARRIVE ;  /* 0x00000000000079c5 */ /* 0x000fd40000000000 */
[----:B------:R-:W-:Y:S01]  /*b490*/  HGMMA.64x96x16.F32 R152, gdesc[UR4], R152, gsb0 ;  /* 0x01600000049879f0 */ /* 0x000fe20008000898 */
[----:B------:R-:W-:Y:S02]  /*b4a0*/  R2UR UR6, R8 ;  /* 0x00000000080672ca */ /* 0x000fe400000e0000 */
[----:B------:R-:W-:Y:S02]  /*b4b0*/  R2UR UR7, R9 ;  /* 0x00000000090772ca */ /* 0x000fe400000e0000 */
[----:B-----5:R-:W-:Y:S02]  /*b4c0*/  R2UR UR4, R14 ;  /* 0x000000000e0472ca */ /* 0x020fe400000e0000 */
[----:B------:R-:W-:Y:S01]  /*b4d0*/  R2UR UR5, R15 ;  /* 0x000000000f0572ca */ /* 0x000fe200000e0000 */
[----:B------:R-:W-:Y:S02]  /*b4e0*/  WARPGROUP.DEPBAR.LE gsb0, 0x0 ;  /* 0x00008000000079c5 */ /* 0x000fe40000010000 */
[----:B------:R-:W-:-:S10]  /*b4f0*/  WARPGROUP.ARRIVE ;  /* 0x00000000000079c5 */ /* 0x000fd40000000000 */
[----:B------:R-:W-:Y:S03]  /*b500*/  HGMMA.64x96x16.F32 R152, gdesc[UR4], R152, gsb0 ;  /* 0x01600000049879f0 */ /* 0x000fe60008000898 */
[----:B------:R-:W-:Y:S02]  /*b510*/  WARPGROUP.DEPBAR.LE gsb0, 0x0 ;  /* 0x00008000000079c5 */ /* 0x000fe40000010000 */
[----:B------:R-:W-:Y:S05]  /*b520*/  @!P0 BRA `(.L_x_1068) ;  /* 0x0000000000048947 */ /* 0x000fea0003800000 */
[----:B------:R-:W-:Y:S01]  /*b530*/  BPT.TRAP 0x1 ;  /* 0x000000040000795c */ /* 0x000fe20000300000 */
.L_x_1068:
[----:B------:R2:W3:Y:S01]  /*b540*/  SYNCS.PHASECHK.TRANS64.TRYWAIT P3, [R3+URZ+0x32450], R12 ;  /* 0x0324500c030075a7 */ /* 0x0004e2000806017f */
[----:B------:R-:W-:Y:S05]  /*b550*/  @!P0 BRA `(.L_x_1069) ;  /* 0x0000000000048947 */ /* 0x000fea0003800000 */
[----:B------:R-:W-:Y:S01]  /*b560*/  BPT.TRAP 0x1 ;  /* 0x000000040000795c */ /* 0x000fe20000300000 */
.L_x_1069:
[----:B------:R-:W-:Y:S04]  /*b570*/  BSSY B0, `(.L_x_1070) ;  /* 0x0000004000007945 */ /* 0x000fe80003800000 */
[----:B---3--:R-:W-:Y:S05]  /*b580*/  @P3 BRA `(.L_x_1071) ;  /* 0x0000000000083947 */ /* 0x008fea0003800000 */
[----:B------:R-:W3:Y:S02]  /*b590*/  SYNCS.PHASECHK.TRANS64.TRYWAIT P3, [R3+URZ+0x32450], R12 ;  /* 0x0324500c030075a7 */ /* 0x000ee4000806017f */
[----:B---3--:R-:W-:Y:S05]  /*b5a0*/  @!P3 BRA `(.L_x_1072) ;  /* 0x000000bc00e4b947 */ /* 0x008fea0003800000 */
.L_x_1071:
[----:B------:R-:W-:Y:S05]  /*b5b0*/  BSYNC B0 ;  /* 0x0000000000007941 */ /* 0x000fea0003800000 */
.L_x_1070:
[----:B------:R-:W-:Y:S05]  /*b5c0*/  WARPSYNC.ALL ;  /* 0x0000000000007948 */ /* 0x000fea0003800000 */
[----:B------:R-:W4:Y:S04]  /*b5d0*/  LDL R8, [R1+0x78] ;  /* 0x0000780001087983 */ /* 0x000f280000100800 */
[----:B------:R-:W5:Y:S04]  /*b5e0*/  LDL.64 R204, [R1+0x50] ;  /* 0x0000500001cc7983 */ /* 0x000f680000100a00 */
[----:B------:R-:W5:Y:S04]  /*b5f0*/  LDL.64 R202, [R1+0x48] ;  /* 0x0000480001ca7983 */ /* 0x000f680000100a00 */
[----:B------:R-:W5:Y:S01]  /*b600*/  LDL.64 R20, [R1+0x40] ;  /* 0x0000400001147983 */ /* 0x000f620000100a00 */
[----:B------:R-:W-:-:S03]  /*b610*/  IMAD.MOV.U32 R9, RZ, RZ, 0x40000040 ;  /* 0x40000040ff097424 */ /* 0x000fc600078e00ff */
[----:B------:R-:W5:Y:S02]  /*b620*/  LDL.64 R14, [R1+0x38] ;  /* 0x00003800010e7983 */ /* 0x000f640000100a00 */
[----:B------:R-:W-:Y:S01]  /*b630*/  R2UR UR7, R9 ;  /* 0x00000000090772ca */ /* 0x000fe200000e0000 */
[----:B------:R-:W-:Y:S01]  /*b640*/  WARPGROUP.ARRIVE ;  /* 0x00000000000079c5 */ /* 0x000fe20000000000 */
[----:B------:R-:W-:Y:S01]  /*b650*/  MOV R11, 0x40000040 ;  /* 0x40000040000b7802 */ /* 0x000fe20000000f00 */
[----:B0123--:R-:W2:Y:S04]  /*b660*/  LDL.64 R12, [R1+0x30] ;  /* 0x00003000010c7983 */ /* 0x00fea80000100a00 */
[----:B------:R-:W3:Y:S01]  /*b670*/  LDL.64 R206, [R1+0x28] ;  /* 0x0000280001ce7983 */ /* 0x000ee20000100a00 */
[----:B----4-:R-:W-:Y:S01]  /*b680*/  R2UR UR4, R8 ;  /* 0x00000000080472ca */ /* 0x010fe200000e0000 */
[----:B------:R-:W-:Y:S01]  /*b690*/  IMAD.MOV.U32 R8, RZ, RZ, 0xc00 ;  /* 0x00000c00ff087424 */ /* 0x000fe200078e00ff */
[----:B-----5:R-:W-:-:S11]  /*b6a0*/  R2UR UR5, R205 ;  /* 0x00000000cd0572ca */ /* 0x020fd600000e0000 */
[----:B------:R-:W-:Y:S01]  /*b6b0*/  IMAD R8, R22, R8, UR4 ;  /* 0x0000000416087e24 */ /* 0x000fe2000f8e0208 */
[----:B------:R-:W-:Y:S02]  /*b6c0*/  R2UR UR4, R204 ;  /* 0x00000000cc0472ca */ /* 0x000fe400000e0000 */
[----:B------:R-:W4:Y:S02]  /*b6d0*/  LDL.64 R204, [R1+0x20] ;  /* 0x0000200001cc7983 */ /* 0x000f240000100a00 */
[----:B------:R-:W-:-:S13]  /*b6e0*/  R2UR UR6, R8 ;  /* 0x00000000080672ca */ /* 0x000fda00000e0000 */
[----:B------:R-:W-:Y:S01]  /*b6f0*/  HGMMA.64x96x16.F32 R152, gdesc[UR4], R152, gsb0 ;  /* 0x01600000049879f0 */ /* 0x000fe20008000898 */
[----:B------:R-:W-:Y:S01]  /*b700*/  VIADD R10, R8, 0x2 ;  /* 0x00000002080a7836 */ /* 0x000fe20000000000 */
[----:B------:R-:W-:Y:S02]  /*b710*/  R2UR UR7, R11 ;  /* 0x000000000b0772ca */ /* 0x000fe400000e0000 */
[----:B------:R-:W-:Y:S02]  /*b720*/  R2UR UR4, R202 ;  /* 0x00000000ca0472ca */ /* 0x000fe400000e0000 */
[----:B------:R-:W-:Y:S02]  /*b730*/  R2UR UR6, R10 ;  /* 0x000000000a0672ca */ /* 0x000fe400000e0000 */
[----:B------:R-:W-:Y:S01]  /*b740*/  R2UR UR5, R203 ;  /* 0x00000000cb0572ca */ /* 0x000fe200000e0000 */
[----:B------:R-:W-:Y:S01]  /*b750*/  VIADD R10, R8, 0x4 ;  /* 0x00000004080a7836 */ /* 0x000fe20000000000 */
[----:B------:R-:W5:Y:S01]  /*b760*/  LDL.64 R202, [R1+0x18] ;  /* 0x0000180001ca7983 */ /* 0x000f620000100a00 */
[----:B------:R-:W-:Y:S01]  /*b770*/  IMAD.MOV.U32 R11, RZ, RZ, 0x40000040 ;  /* 0x40000040ff0b7424 */ /* 0x000fe200078e00ff */
[----:B------:R-:W-:-:S02]  /*b780*/  WARPGROUP.DEPBAR.LE gsb0, 0x0 ;  /* 0x00008000000079c5 */ /* 0x000fc40000010000 */
[----:B------:R-:W-:-:S07]  /*b790*/  WARPGROUP.ARRIVE ;  /* 0x00000000000079c5 */ /* 0x000fce0000000000 */
[----:B------:R-:W-:Y:S01]  /*b7a0*/  HGMMA.64x96x16.F32 R152, gdesc[UR4], R152, gsb0 ;  /* 0x01600000049879f0 */ /* 0x000fe20008000898 */
        /* <DEDUP_REMOVED lines=14> */
[----:B------:R-:W-:Y:S01]  /*b890*/  IMAD.MOV.U32 R11, RZ, RZ, 0x40000040 ;  /* 0x40000040ff0b7424 */ /* 0x000fe200078e00ff */
[----:B------:R-:W-:Y:S01]  /*b8a0*/  IADD3 R10, R8, 0x300, RZ ;  /* 0x00000300080a7810 */ /* 0x000fe20007ffe0ff */
[----:B------:R-:W5:Y:S01]  /*b8b0*/  LDL.64 R14, [R1+0x8] ;  /* 0x00000800010e7983 */ /* 0x000f620000100a00 */
[----:B------:R-:W-:-:S02]  /*b8c0*/  WARPGROUP.DEPBAR.LE gsb0, 0x0 ;  /* 0x00008000000079c5 */ /* 0x000fc40000010000 */
[----:B------:R-:W-:-:S07]  /*b8d0*/  WARPGROUP.ARRIVE ;  /* 0x00000000000079c5 */ /* 0x000fce0000000000 */
[----:B------:R-:W-:Y:S01]  /*b8e0*/  HGMMA.64x96x16.F32 R152, gdesc[UR4], R152, gsb0 ;  /* 0x01600000049879f0 */ /* 0x000fe20008000898 */
[----:B------:R-:W-:Y:S02]  /*b8f0*/  R2UR UR6, R10 ;  /* 0x000000000a0672ca */ /* 0x000fe400000e0000 */
[----:B------:R-:W-:Y:S02]  /*b900*/  R2UR UR7, R11 ;  /* 0x000000000b0772ca */ /* 0x000fe400000e0000 */
[----:B--2---:R-:W-:Y:S02]  /*b910*/  R2UR UR4, R12 ;  /* 0x000000000c0472ca */ /* 0x004fe400000e0000 */
[----:B------:R-:W-:Y:S01]  /*b920*/  R2UR UR5, R13 ;  /* 0x000000000d0572ca */ /* 0x000fe200000e0000 */
[----:B------:R-:W-:Y:S01]  /*b930*/  VIADD R10, R8, 0x302 ;  /* 0x00000302080a7836 */ /* 0x000fe20000000000 */
[----:B------:R-:W2:Y:S01]  /*b940*/  LDL.64 R12, [R1] ;  /* 0x00000000010c7983 */ /* 0x000ea20000100a00 */
[----:B------:R-:W-:Y:S01]  /*b950*/  IMAD.MOV.U32 R11, RZ, RZ, 0x40000040 ;  /* 0x40000040ff0b7424 */ /* 0x000fe200078e00ff */
[----:B------:R-:W-:-:S02]  /*b960*/  WARPGROUP.DEPBAR.LE gsb0, 0x0 ;  /* 0x00008000000079c5 */ /* 0x000fc40000010000 */
[----:B------:R-:W-:-:S07]  /*b970*/  WARPGROUP.ARRIVE ;  /* 0x00000000000079c5 */ /* 0x000fce0000000000 */
[----:B------:R-:W-:Y:S01]  /*b980*/  HGMMA.64x96x16.F32 R152, gdesc[UR4], R152, gsb0 ;  /* 0x01600000049879f0 */ /* 0x000fe20008000898 */
[----:B------:R-:W-:Y:S02]  /*b990*/  R2UR UR6, R10 ;  /* 0x000000000a0672ca */ /* 0x000fe400000e0000 */
[----:B------:R-:W-:Y:S02]  /*b9a0*/  R2UR UR7, R11 ;  /* 0x000000000b0772ca */ /* 0x000fe400000e0000 */
[----:B---3--:R-:W-:Y:S02]  /*b9b0*/  R2UR UR4, R206 ;  /* 0x00000000ce0472ca */ /* 0x008fe400000e0000 */
[----:B------:R-:W-:Y:S01]  /*b9c0*/  R2UR UR5, R207 ;  /* 0x00000000cf0572ca */ /* 0x000fe200000e0000 */
[----:B------:R-:W-:Y:S01]  /*b9d0*/  VIADD R10, R8, 0x304 ;  /* 0x00000304080a7836 */ /* 0x000fe20000000000 */
[----:B------:R-:W-:Y:S01]  /*b9e0*/  MOV R11, 0x40000040 ;  /* 0x40000040000b7802 */ /* 0x000fe20000000f00 */
[----:B------:R-:W-:-:S02]  /*b9f0*/  WARPGROUP.DEPBAR.LE gsb0, 0x0 ;  /* 0x00008000000079c5 */ /* 0x000fc40000010000 */
[----:B------:R-:W-:-:S08]  /*ba00*/  WARPGROUP.ARRIVE ;  /* 0x00000000000079c5 */ /* 0x000fd00000000000 */
[----:B------:R-:W-:Y:S01]  /*ba10*/  HGMMA.64x96x16.F32 R152, gdesc[UR4], R152, gsb0 ;  /* 0x01600000049879f0 */ /* 0x000fe20008000898 */
[----:B------:R-:W-:Y:S02]  /*ba20*/  R2UR UR6, R10 ;  /* 0x000000000a0672ca */ /* 0x000fe400000e0000 */
[----:B------:R-:W-:Y:S02]  /*ba30*/  R2UR UR7, R11 ;  /* 0x000000000b0772ca */ /* 0x000fe400000e0000 */
[----:B----4-:R-:W-:Y:S02]  /*ba40*/  R2UR UR4, R204 ;  /* 0x00000000cc0472ca */ /* 0x010fe400000e0000 */
[----:B------:R-:W-:Y:S01]  /*ba50*/  R2UR UR5, R205 ;  /* 0x00000000cd0572ca */ /* 0x000fe200000e0000 */
[----:B------:R-:W-:Y:S02]  /*ba60*/  VIADD R10, R8, 0x306 ;  /* 0x00000306080a7836 */ /* 0x000fe40000000000 */
[----:B------:R-:W-:Y:S01]  /*ba70*/  IMAD.MOV.U32 R11, RZ, RZ, 0x40000040 ;  /* 0x40000040ff0b7424 */ /* 0x000fe200078e00ff */
[----:B------:R-:W-:-:S02]  /*ba80*/  WARPGROUP.DEPBAR.LE gsb0, 0x0 ;  /* 0x00008000000079c5 */ /* 0x000fc40000010000 */
[----:B------:R-:W-:-:S07]  /*ba90*/  WARPGROUP.ARRIVE ;  /* 0x00000000000079c5 */ /* 0x000fce0000000000 */
[----:B------:R-:W-:Y:S01]  /*baa0*/  HGMMA.64x96x16.F32 R152, gdesc[UR4], R152, gsb0 ;  /* 0x01600000049879f0 */ /* 0x000fe20008000898 */
[----:B------:R-:W-:Y:S02]  /*bab0*/  R2UR UR6, R10 ;  /* 0x000000000a0672ca */ /* 0x000fe400000e0000 */
[----:B------:R-:W-:Y:S02]  /*bac0*/  R2UR UR7, R11 ;  /* 0x000000000b0772ca */ /* 0x000fe400000e0000 */
[----:B-----5:R-:W-:Y:S02]  /*bad0*/  R2UR UR4, R202 ;  /* 0x00000000ca0472ca */ /* 0x020fe400000e0000 */
        /* <DEDUP_REMOVED lines=29> */
[----:B------:R-:W-:Y:S01]  /*bcb0*/  MOV R11, 0x40000040 ;  /* 0x40000040000b7802 */ /* 0x000fe20000000f00 */
[----:B------:R-:W-:-:S02]  /*bcc0*/  WARPGROUP.DEPBAR.LE gsb0, 0x0 ;  /* 0x00008000000079c5 */ /* 0x000fc40000010000 */
[----:B------:R-:W-:-:S08]  /*bcd0*/  WARPGROUP.ARRIVE ;  /* 0x00000000000079c5 */ /* 0x000fd00000000000 */
[----:B------:R-:W-:Y:S01]  /*bce0*/  HGMMA.64x96x16.F32 R152, gdesc[UR4], R152, gsb0 ;  /* 0x01600000049879f0 */ /* 0x000fe20008000898 */
[----:B------:R-:W-:Y:S02]  /*bcf0*/  R2UR UR6, R10 ;  /* 0x000000000a0672ca */ /* 0x000fe400000e0000 */
[----:B------:R-:W-:Y:S01]  /*bd00*/  R2UR UR7, R11 ;  /* 0x000000000b0772ca */ /* 0x000fe200000e0000 */
[----:B------:R-:W-:Y:S01]  /*bd10*/  UMOV UR4, UR52 ;  /* 0x0000003400047c82 */ /* 0x000fe20008000000 */
[----:B------:R-:W-:Y:S01]  /*bd20*/  UMOV UR5, UR53 ;  /* 0x0000003500057c82 */ /* 0x000fe20008000000 */
[----:B------:R-:W-:Y:S02]  /*bd30*/  VIADD R10, R8, 0x900 ;  /* 0x00000900080a7836 */ /* 0x000fe40000000000 */
[----:B------:R-:W-:Y:S01]  /*bd40*/  IMAD.MOV.U32 R11, RZ, RZ, 0x40000040 ;  /* 0x40000040ff0b7424 */ /* 0x000fe200078e00ff */
[----:B------:R-:W-:Y:S02]  /*bd50*/  WARPGROUP.DEPBAR.LE gsb0, 0x0 ;  /* 0x00008000000079c5 */ /* 0x000fe40000010000 */
[----:B------:R-:W-:-:S06]  /*bd60*/  WARPGROUP.ARRIVE ;  /* 0x00000000000079c5 */ /* 0x000fcc0000000000 */
        /* <DEDUP_REMOVED lines=14> */
[----:B------:R-:W-:Y:S01]  /*be50*/  IMAD.MOV.U32 R11, RZ, RZ, 0x40000040 ;  /* 0x40000040ff0b7424 */ /* 0x000fe200078e00ff */
[----:B------:R-:W-:Y:S01]  /*be60*/  IADD3 R10, R8, 0x904, RZ ;  /* 0x00000904080a7810 */ /* 0x000fe20007ffe0ff */
        /* <DEDUP_REMOVED lines=16> */
[----:B------:R-:W-:Y:S02]  /*bf70*/  WARPGROUP.DEPBAR.LE gsb0, 0x0 ;  /* 0x00008000000079c5 */ /* 0x000fe40000010000 */
[----:B------:R-:W-:-:S08]  /*bf80*/  WARPGROUP.ARRIVE ;  /* 0x00000000000079c5 */ /* 0x000fd00000000000 */
[----:B------:R-:W-:Y:S03]  /*bf90*/  HGMMA.64x96x16.F32 R152, gdesc[UR4], R152, gsb0 ;  /* 0x01600000049879f0 */ /* 0x000fe60008000898 */
[----:B------:R-:W-:Y:S02]  /*bfa0*/  WARPGROUP.DEPBAR.LE gsb0, 0x0 ;  /* 0x00008000000079c5 */ /* 0x000fe40000010000 */
[----:B------:R-:W-:Y:S01]  /*bfb0*/  FMUL.FTZ R8, R152, UR38 ;  /* 0x0000002698087c20 */ /* 0x000fe20008410000 */
[----:B------:R-:W-:Y:S01]  /*bfc0*/  FMUL.FTZ R9, R153, UR38 ;  /* 0x0000002699097c20 */ /* 0x000fe20008410000 */
[----:B------:R-:W-:-:S04]  /*bfd0*/  FMUL.FTZ R12, R156, UR38 ;  /* 0x000000269c0c7c20 */ /* 0x000fc80008410000 */
[----:B------:R-:W0:Y:S01]  /*bfe0*/  MUFU.TANH R8, R8 ;  /* 0x0000000800087308 */ /* 0x000e220000002400 */
[----:B------:R-:W-:Y:S01]  /*bff0*/  FMUL.FTZ R15, R157, UR38 ;  /* 0x000000269d0f7c20 */ /* 0x000fe20008410000 */
[----:B------:R-:W-:-:S06]  /*c000*/  FMUL.FTZ R13, R160, UR38 ;  /* 0x00000026a00d7c20 */ /* 0x000fcc0008410000 */
[----:B------:R-:W1:Y:S01]  /*c010*/  MUFU.TANH R9, R9 ;  /* 0x0000000900097308 */ /* 0x000e620000002400 */
[----:B------:R-:W-:-:S07]  /*c020*/  FMUL.FTZ R14, R161, UR38 ;  /* 0x00000026a10e7c20 */ /* 0x000fce0008410000 */
[----:B------:R-:W2:Y:S01]  /*c030*/  MUFU.TANH R12, R12 ;  /* 0x0000000c000c7308 */ /* 0x000ea20000002400 */
[----:B0-----:R-:W-:Y:S01]  /*c040*/  FMNMX.FTZ R152, R8, R5, !PT ;  /* 0x0000000508987209 */ /* 0x001fe20007810000 */
[----:B------:R-:W-:-:S06]  /*c050*/  FMUL.FTZ R156, R164, UR38 ;  /* 0x00000026a49c7c20 */ /* 0x000fcc0008410000 */
[----:B------:R-:W0:Y:S01]  /*c060*/  MUFU.TANH R15, R15 ;  /* 0x0000000f000f7308 */ /* 0x000e220000002400 */
[----:B-1----:R-:W-:Y:S01]  /*c070*/  FMNMX.FTZ R152, R9, R152, !PT ;  /* 0x0000009809987209 */ /* 0x002fe20007810000 */
[----:B------:R-:W-:-:S06]  /*c080*/  FMUL.FTZ R157, R165, UR38 ;  /* 0x00000026a59d7c20 */ /* 0x000fcc0008410000 */
[----:B------:R-:W1:Y:S01]  /*c090*/  MUFU.TANH R13, R13 ;  /* 0x0000000d000d7308 */ /* 0x000e620000002400 */
[----:B------:R-:W-:Y:S01]  /*c0a0*/  FMUL.FTZ R10, R154, UR38 ;  /* 0x000000269a0a7c20 */ /* 0x000fe20008410000 */
[----:B--2---:R-:W-:-:S06]  /*c0b0*/  FMNMX.FTZ R152, R12, R152, !PT ;  /* 0x000000980c987209 */ /* 0x004fcc0007810000 */
[----:B------:R-:W2:Y:S01]  /*c0c0*/  MUFU.TANH R14, R14 ;  /* 0x0000000e000e7308 */ /* 0x000ea20000002400 */
[----:B------:R-:W-:Y:S01]  /*c0d0*/  FMUL.FTZ R210, R168, UR38 ;  /* 0x00000026a8d27c20 */ /* 0x000fe20008410000 */
[----:B------:R-:W-:Y:S01]  /*c0e0*/  FMUL.FTZ R11, R155, UR38 ;  /* 0x000000269b0b7c20 */ /* 0x000fe20008410000 */
[----:B0-----:R-:W-:-:S05]  /*c0f0*/  FMNMX.FTZ R152, R15, R152, !PT ;  /* 0x000000980f987209 */ /* 0x001fca0007810000 */
[----:B------:R-:W0:Y:S01]  /*c100*/  MUFU.TANH R156, R156 ;  /* 0x0000009c009c7308 */ /* 0x000e220000002400 */
[----:B------:R-:W-:Y:S01]  /*c110*/  FMUL.FTZ R209, R169, UR38 ;  /* 0x00000026a9d17c20 */ /* 0x000fe20008410000 */
[----:B------:R-:W-:Y:S01]  /*c120*/  FMUL.FTZ R20, R158, UR38 ;  /* 0x000000269e147c20 */ /* 0x000fe20008410000 */
[----:B-1----:R-:W-:-:S05]  /*c130*/  FMNMX.FTZ R152, R13, R152, !PT ;  /* 0x000000980d987209 */ /* 0x002fca0007810000 */
[----:B------:R-:W1:Y:S01]  /*c140*/  MUFU.TANH R157, R157 ;  /* 0x0000009d009d7308 */ /* 0x000e620000002400 */
[----:B------:R-:W-:Y:S01]  /*c150*/  FMUL.FTZ R205, R172, UR38 ;  /* 0x00000026accd7c20 */ /* 0x000fe20008410000 */
[----:B------:R-:W-:-:S06]  /*c160*/  FMUL.FTZ R21, R159, UR38 ;  /* 0x000000269f157c20 */ /* 0x000fcc0008410000 */
[----:B------:R-:W3:Y:S01]  /*c170*/  MUFU.TANH R10, R10 ;  /* 0x0000000a000a7308 */ /* 0x000ee20000002400 */
[----:B--2---:R-:W-:Y:S01]  /*c180*/  FMNMX.FTZ R152, R14, R152, !PT ;  /* 0x000000980e987209 */ /* 0x004fe20007810000 */
[----:B------:R-:W-:-:S06]  /*c190*/  FMUL.FTZ R204, R173, UR38 ;  /* 0x00000026adcc7c20 */ /* 0x000fcc0008410000 */
[----:B------:R-:W2:Y:S01]  /*c1a0*/  MUFU.TANH R210, R210 ;  /* 0x000000d200d27308 */ /* 0x000ea20000002400 */
[----:B------:R-:W-:-:S07]  /*c1b0*/  FMUL.FTZ R203, R162, UR38 ;  /* 0x00000026a2cb7c20 */ /* 0x000fce0008410000 */
[----:B------:R-:W4:Y:S01]  /*c1c0*/  MUFU.TANH R11, R11 ;  /* 0x0000000b000b7308 */ /* 0x000f220000002400 */
[----:B0-----:R-:W-:Y:S01]  /*c1d0*/  FMNMX.FTZ R152, R156, R152, !PT ;  /* 0x000000989c987209 */ /* 0x001fe20007810000 */
[----:B------:R-:W-:-:S06]  /*c1e0*/  FMUL.FTZ R219, R176, UR38 ;  /* 0x00000026b0db7c20 */ /* 0x000fcc0008410000 */
[----:B------:R-:W0:Y:S01]  /*c1f0*/  MUFU.TANH R209, R209 ;  /* 0x000000d100d17308 */ /* 0x000e220000002400 */
[----:B------:R-:W-:-:S07]  /*c200*/  FMUL.FTZ R202, R163, UR38 ;  /* 0x00000026a3ca7c20 */ /* 0x000fce0008410000 */
[----:B------:R-:W5:Y:S01]  /*c210*/  MUFU.TANH R20, R20 ;  /* 0x0000001400147308 */ /* 0x000f620000002400 */
[----:B-1----:R-:W-:Y:S01]  /*c220*/  FMNMX.FTZ R152, R157, R152, !PT ;  /* 0x000000989d987209 */ /* 0x002fe20007810000 */
[----:B------:R-:W-:-:S06]  /*c230*/  FMUL.FTZ R218, R177, UR38 ;  /* 0x00000026b1da7c20 */ /* 0x000fcc0008410000 */
[----:B------:R-:W1:Y:S01]  /*c240*/  MUFU.TANH R205, R205 ;  /* 0x000000cd00cd7308 */ /* 0x000e620000002400 */
[----:B---3--:R-:W-:Y:S01]  /*c250*/  FMNMX.FTZ R153, R10, R6, !PT ;  /* 0x000000060a997209 */ /* 0x008fe20007810000 */
[----:B------:R-:W-:-:S06]  /*c260*/  FMUL.FTZ R158, R166, UR38 ;  /* 0x00000026a69e7c20 */ /* 0x000fcc0008410000 */
[----:B------:R-:W3:Y:S01]  /*c270*/  MUFU.TANH R21, R21 ;  /* 0x0000001500157308 */ /* 0x000ee20000002400 */
[----:B--2---:R-:W-:Y:S01]  /*c280*/  FMNMX.FTZ R152, R210, R152, !PT ;  /* 0x00000098d2987209 */ /* 0x004fe20007810000 */
[----:B------:R-:W-:-:S06]  /*c290*/  FMUL.FTZ R214, R180, UR38 ;  /* 0x00000026b4d67c20 */ /* 0x000fcc0008410000 */
[----:B------:R-:W2:Y:S01]  /*c2a0*/  MUFU.TANH R204, R204 ;  /* 0x000000cc00cc7308 */ /* 0x000ea20000002400 */
[----:B----4-:R-:W-:Y:S01]  /*c2b0*/  FMNMX.FTZ R153, R11, R153, !PT ;  /* 0x000000990b997209 */ /* 0x010fe20007810000 */
[----:B------:R-:W-:-:S06]  /*c2c0*/  FMUL.FTZ R159, R167, UR38 ;  /* 0x00000026a79f7c20 */ /* 0x000fcc0008410000 */
[----:B------:R-:W4:Y:S01]  /*c2d0*/  MUFU.TANH R203, R203 ;  /* 0x000000cb00cb7308 */ /* 0x000f220000002400 */
[----:B0-----:R-:W-:Y:S01]  /*c2e0*/  FMNMX.FTZ R152, R209, R152, !PT ;  /* 0x00000098d1987209 */ /* 0x001fe20007810000 */
[----:B------:R-:W-:-:S06]  /*c2f0*/  FMUL.FTZ R213, R181, UR38 ;  /* 0x00000026b5d57c20 */ /* 0x000fcc0008410000 */
[----:B------:R-:W0:Y:S01]  /*c300*/  MUFU.TANH R219, R219 ;  /* 0x000000db00db7308 */ /* 0x000e220000002400 */
[----:B-----5:R-:W-:Y:S01]  /*c310*/  FMNMX.FTZ R153, R20, R153, !PT ;  /* 0x0000009914997209 */ /* 0x020fe20007810000 */
[----:B------:R-:W-:-:S06]  /*c320*/  FMUL.FTZ R212, R170, UR38 ;  /* 0x00000026aad47c20 */ /* 0x000fcc0008410000 */
        /* <DEDUP_REMOVED lines=49> */
[----:B0-----:R-:W-:-:S07]  /*c640*/  FMNMX.FTZ R152, R163, R152, !PT ;  /* 0x00000098a3987209 */ /* 0x001fce0007810000 */
[----:B------:R-:W0:Y:S01]  /*c650*/  MUFU.TANH R168, R168 ;  /* 0x000000a800a87308 */ /* 0x000e220000002400 */
[----:B-----5:R-:W-:Y:S01]  /*c660*/  FMNMX.FTZ R153, R207, R153, !PT ;  /* 0x00000099cf997209 */ /* 0x020fe20007810000 */
[----:B------:R-:W-:-:S06]  /*c670*/  FMUL.FTZ R220, R187, UR38 ;  /* 0x00000026bbdc7c20 */ /* 0x000fcc0008410000 */
[----:B------:R-:W5:Y:S01]  /*c680*/  MUFU.TANH R217, R217 ;  /* 0x000000d900d97308 */ /* 0x000f620000002400 */
[----:B-1----:R-:W-:-:S07]  /*c690*/  FMNMX.FTZ R152, R164, R152, !PT ;  /* 0x00000098a4987209 */ /* 0x002fce0007810000 */
[----:B------:R-:W1:Y:S01]  /*c6a0*/  MUFU.TANH R169, R169 ;  /* 0x000000a900a97308 */ /* 0x000e620000002400 */
[----:B---3--:R-:W-:Y:S01]  /*c6b0*/  FMNMX.FTZ R153, R223, R153, !PT ;  /* 0x00000099df997209 */ /* 0x008fe20007810000 */
[----:B------:R-:W-:-:S06]  /*c6c0*/  FMUL.FTZ R187, R190, UR38 ;  /* 0x00000026bebb7c20 */ /* 0x000fcc0008410000 */
[----:B------:R-:W3:Y:S01]  /*c6d0*/  MUFU.TANH R216, R216 ;  /* 0x000000d800d87308 */ /* 0x000ee20000002400 */
[----:B--2---:R-:W-:-:S07]  /*c6e0*/  FMNMX.FTZ R152, R165, R152, !PT ;  /* 0x00000098a5987209 */ /* 0x004fce0007810000 */
[----:B------:R-:W2:Y:S01]  /*c6f0*/  MUFU.TANH R172, R172 ;  /* 0x000000ac00ac7308 */ /* 0x000ea20000002400 */
[----:B----4-:R-:W-:Y:S01]  /*c700*/  FMNMX.FTZ R153, R222, R153, !PT ;  /* 0x00000099de997209 */ /* 0x010fe20007810000 */
[----:B------:R-:W-:-:S06]  /*c710*/  FMUL.FTZ R186, R191, UR38 ;  /* 0x00000026bfba7c20 */ /* 0x000fcc0008410000 */
[----:B------:R-:W4:Y:S01]  /*c720*/  MUFU.TANH R221, R221 ;  /* 0x000000dd00dd7308 */ /* 0x000f220000002400 */
[----:B0-----:R-:W-:Y:S01]  /*c730*/  FMNMX.FTZ R152, R168, R152, !PT ;  /* 0x00000098a8987209 */ /* 0x001fe20007810000 */
[----:B------:R-:W-:Y:S01]  /*c740*/  FMUL.FTZ R166, R194, UR38 ;  /* 0x00000026c2a67c20 */ /* 0x000fe20008410000 */
[----:B-----5:R-:W-:-:S05]  /*c750*/  FMNMX.FTZ R153, R217, R153, !PT ;  /* 0x00000099d9997209 */ /* 0x020fca0007810000 */
[----:B------:R-:W0:Y:S01]  /*c760*/  MUFU.TANH R220, R220 ;  /* 0x000000dc00dc7308 */ /* 0x000e220000002400 */
[----:B-1----:R-:W-:Y:S01]  /*c770*/  FMNMX.FTZ R152, R169, R152, !PT ;  /* 0x00000098a9987209 */ /* 0x002fe20007810000 */
[----:B------:R-:W-:Y:S01]  /*c780*/  FMUL.FTZ R167, R195, UR38 ;  /* 0x00000026c3a77c20 */ /* 0x000fe20008410000 */
[----:B---3--:R-:W-:-:S05]  /*c790*/  FMNMX.FTZ R153, R216, R153, !PT ;  /* 0x00000099d8997209 */ /* 0x008fca0007810000 */
[----:B------:R-:W1:Y:S01]  /*c7a0*/  MUFU.TANH R187, R187 ;  /* 0x000000bb00bb7308 */ /* 0x000e620000002400 */
[----:B--2---:R-:W-:Y:S01]  /*c7b0*/  FMNMX.FTZ R152, R172, R152, !PT ;  /* 0x00000098ac987209 */ /* 0x004fe20007810000 */
[----:B------:R-:W-:Y:S01]  /*c7c0*/  FMUL.FTZ R170, R198, UR38 ;  /* 0x00000026c6aa7c20 */ /* 0x000fe20008410000 */
[----:B----4-:R-:W-:-:S05]  /*c7d0*/  FMNMX.FTZ R153, R221, R153, !PT ;  /* 0x00000099dd997209 */ /* 0x010fca0007810000 */
[----:B------:R-:W2:Y:S01]  /*c7e0*/  MUFU.TANH R186, R186 ;  /* 0x000000ba00ba7308 */ /* 0x000ea20000002400 */
[----:B------:R-:W3:Y:S01]  /*c7f0*/  SHFL.BFLY PT, R162, R152, 0x2, 0x1f ;  /* 0x0c401f0098a27f89 */ /* 0x000ee200000e0000 */
[----:B0-----:R-:W-:-:S06]  /*c800*/  FMNMX.FTZ R153, R220, R153, !PT ;  /* 0x00000099dc997209 */ /* 0x001fcc0007810000 */
[----:B------:R-:W0:Y:S01]  /*c810*/  MUFU.TANH R166, R166 ;  /* 0x000000a600a67308 */ /* 0x000e220000002400 */
[----:B------:R-:W-:Y:S01]  /*c820*/  FMUL.FTZ R171, R199, UR38 ;  /* 0x00000026c7ab7c20 */ /* 0x000fe20008410000 */
[----:B-1----:R-:W-:-:S06]  /*c830*/  FMNMX.FTZ R153, R187, R153, !PT ;  /* 0x00000099bb997209 */ /* 0x002fcc0007810000 */
[----:B------:R-:W1:Y:S01]  /*c840*/  MUFU.TANH R167, R167 ;  /* 0x000000a700a77308 */ /* 0x000e620000002400 */
[----:B--2---:R-:W-:-:S07]  /*c850*/  FMNMX.FTZ R153, R186, R153, !PT ;  /* 0x00000099ba997209 */ /* 0x004fce0007810000 */
[----:B------:R-:W2:Y:S01]  /*c860*/  MUFU.TANH R170, R170 ;  /* 0x000000aa00aa7308 */ /* 0x000ea20000002400 */
[----:B0-----:R-:W-:-:S07]  /*c870*/  FMNMX.FTZ R153, R166, R153, !PT ;  /* 0x00000099a6997209 */ /* 0x001fce0007810000 */
[----:B------:R-:W0:Y:S01]  /*c880*/  MUFU.TANH R171, R171 ;  /* 0x000000ab00ab7308 */ /* 0x000e220000002400 */
[----:B-1----:R-:W-:Y:S02]  /*c890*/  FMNMX.FTZ R153, R167, R153, !PT ;  /* 0x00000099a7997209 */ /* 0x002fe40007810000 */
[----:B---3--:R-:W-:Y:S02]  /*c8a0*/  FMNMX.FTZ R162, R152, R162, !PT ;  /* 0x000000a298a27209 */ /* 0x008fe40007810000 */
[----:B--2---:R-:W-:-:S03]  /*c8b0*/  FMNMX.FTZ R153, R170, R153, !PT ;  /* 0x00000099aa997209 */ /* 0x004fc60007810000 */
[----:B------:R-:W1:Y:S01]  /*c8c0*/  SHFL.BFLY PT, R154, R162, 0x1, 0x1f ;  /* 0x0c201f00a29a7f89 */ /* 0x000e6200000e0000 */
[----:B0-----:R-:W-:-:S05]  /*c8d0*/  FMNMX.FTZ R152, R171, R153, !PT ;  /* 0x00000099ab987209 */ /* 0x001fca0007810000 */
[----:B------:R-:W0:Y:S01]  /*c8e0*/  SHFL.BFLY PT, R153, R152, 0x2, 0x1f ;  /* 0x0c401f0098997f89 */ /* 0x000e2200000e0000 */
[----:B-1----:R-:W-:Y:S02]  /*c8f0*/  FMNMX.FTZ R162, R162, R154, !PT ;  /* 0x0000009aa2a27209 */ /* 0x002fe40007810000 */
[----:B0-----:R-:W-:-:S03]  /*c900*/  FMNMX.FTZ R152, R152, R153, !PT ;  /* 0x0000009998987209 */ /* 0x001fc60007810000 */
[----:B------:R-:W-:Y:S02]  /*c910*/  FADD.FTZ R153, -R162, R5 ;  /* 0x00000005a2997221 */ /* 0x000fe40000010100 */
[----:B------:R-:W0:Y:S01]  /*c920*/  SHFL.BFLY PT, R5, R152, 0x1, 0x1f ;  /* 0x0c201f0098057f89 */ /* 0x000e2200000e0000 */
[----:B------:R-:W1:Y:S01]  /*c930*/  S2R R155, SR_TID.X ;  /* 0x00000000009b7919 */ /* 0x000e620000002100 */
[----:B------:R-:W-:Y:S01]  /*c940*/  MOV R161, 0x40000040 ;  /* 0x4000004000a17802 */ /* 0x000fe20000000f00 */
[----:B------:R-:W-:-:S03]  /*c950*/  UMOV UR39, UR43 ;  /* 0x0000002b00277c82 */ /* 0x000fc60008000000 */
[----:B------:R-:W-:Y:S01]  /*c960*/  R2UR UR7, R161 ;  /* 0x00000000a10772ca */ /* 0x000fe200000e0000 */
[----:B------:R-:W-:-:S04]  /*c970*/  FMUL.FTZ R161, R162, UR39 ;  /* 0x00000027a2a17c20 */ /* 0x000fc80008410000 */
[----:B------:R-:W-:Y:S01]  /*c980*/  FFMA.FTZ R174, R8, UR39, -R161 ;  /* 0x0000002708ae7c23 */ /* 0x000fe200080108a1 */
[----:B0-----:R-:W-:-:S05]  /*c990*/  FMNMX.FTZ R8, R152, R5, !PT ;  /* 0x0000000598087209 */ /* 0x001fca0007810000 */
[----:B------:R-:W-:-:S04]  /*c9a0*/  FADD.FTZ R6, -R8, R6 ;  /* 0x0000000608067221 */ /* 0x000fc80000010100 */
[----:B------:R-:W-:-:S04]  /*c9b0*/  FMUL.FTZ R6, R6, UR39 ;  /* 0x0000002706067c20 */ /* 0x000fc80008410000 */
[----:B------:R0:W-:Y:S01]  /*c9c0*/  MUFU.EX2 R178, R6 ;  /* 0x0000000600b27308 */ /* 0x0001e20000000800 */
[----:B-1----:R-:W-:Y:S01]  /*c9d0*/  SHF.R.U32.HI R155, RZ, 0x7, R155 ;  /* 0x00000007ff9b7819 */ /* 0x002fe2000001169b */
[----:B------:R-:W-:Y:S01]  /*c9e0*/  FFMA.FTZ R175, R9, UR39, -R161 ;  /* 0x0000002709af7c23 */ /* 0x000fe200080108a1 */
[----:B0-----:R-:W-:-:S04]  /*c9f0*/  FMUL.FTZ R6, R8, UR39 ;  /* 0x0000002708067c20 */ /* 0x001fc80008410000 */
[--C-:B------:R-:W-:Y:S01]  /*ca00*/  FFMA.FTZ R179, R10, UR39, -R6.reuse ;  /* 0x000000270ab37c23 */ /* 0x100fe20008010806 */
[----:B------:R-:W-:Y:S02]  /*ca10*/  @!P1 VIADD R10, R3, 0x32440 ;  /* 0x00032440030a9836 */ /* 0x000fe40000000000 */
[--C-:B------:R-:W-:Y:S01]  /*ca20*/  FFMA.FTZ R11, R11, UR39, -R6.reuse ;  /* 0x000000270b0b7c23 */ /* 0x100fe20008010806 */
[----:B------:R-:W-:Y:S01]  /*ca30*/  IADD3 R9, -R155, 0xb, RZ ;  /* 0x0000000b9b097810 */ /* 0x000fe20007ffe1ff */
[----:B------:R-:W-:Y:S01]  /*ca40*/  FFMA.FTZ R5, R15, UR39, -R161 ;  /* 0x000000270f057c23 */ /* 0x000fe200080108a1 */
[----:B------:R-:W-:Y:S01]  /*ca50*/  FFMA.FTZ R15, R20, UR39, -R6 ;  /* 0x00000027140f7c23 */ /* 0x000fe20008010806 */
[----:B------:R-:W-:Y:S01]  /*ca60*/  @!P1 PRMT R10, RZ, 0x654, R10 ;  /* 0x00000654ff0a9816 */ /* 0x000fe2000000000a */
[----:B------:R0:W-:Y:S01]  /*ca70*/  MUFU.EX2 R20, R11 ;  /* 0x0000000b00147308 */ /* 0x0001e20000000800 */
[----:B------:R1:W-:Y:S06]  /*ca80*/  BAR.ARV R9, 0x100 ;  /* 0x000400090000751d */ /* 0x0003ec0000002000 */
[----:B------:R2:W-:Y:S01]  /*ca90*/  @!P1 SYNCS.ARRIVE.TRANS64.RED.A1T0 RZ, [R10+URZ], RZ ;  /* 0x000000ff0aff99a7 */ /* 0x0005e2000810043f */
[----:B0-----:R-:W-:-:S02]  /*caa0*/  VIADD R11, R155, 0x8 ;  /* 0x000000089b0b7836 */ /* 0x001fc40000000000 */
[----:B------:R-:W-:Y:S01]  /*cab0*/  FMUL.FTZ R153, R153, UR39 ;  /* 0x0000002799997c20 */ /* 0x000fe20008410000 */
[----:B------:R-:W-:Y:S02]  /*cac0*/  FFMA.FTZ R12, R12, UR39, -R161 ;  /* 0x000000270c0c7c23 */ /* 0x000fe400080108a1 */
[----:B------:R0:W-:Y:S01]  /*cad0*/  BAR.SYNC.DEFER_BLOCKING R11, 0x100 ;  /* 0x0004000b0000751d */ /* 0x0001e20000010000 */
[----:B--2---:R-:W-:-:S05]  /*cae0*/  FFMA.FTZ R10, R21, UR39, -R6 ;  /* 0x00000027150a7c23 */ /* 0x004fca0008010806 */
[----:B------:R-:W2:Y:S01]  /*caf0*/  MUFU.EX2 R173, R153 ;  /* 0x0000009900ad7308 */ /* 0x000ea20000000800 */
[----:B------:R-:W-:-:S07]  /*cb00*/  IMAD.MOV.U32 R160, RZ, RZ, 0xc00 ;  /* 0x00000c00ffa07424 */ /* 0x000fce00078e00ff */
[----:B------:R-:W-:Y:S08]  /*cb10*/  MUFU.EX2 R174, R174 ;  /* 0x000000ae00ae7308 */ /* 0x000ff00000000800 */
[----:B------:R-:W3:Y:S08]  /*cb20*/  MUFU.EX2 R175, R175 ;  /* 0x000000af00af7308 */ /* 0x000ef00000000800 */
[----:B------:R-:W-:Y:S08]  /*cb30*/  MUFU.EX2 R12, R12 ;  /* 0x0000000c000c7308 */ /* 0x000ff00000000800 */
[----:B------:R-:W4:Y:S08]  /*cb40*/  MUFU.EX2 R5, R5 ;  /* 0x0000000500057308 */ /* 0x000f300000000800 */
[----:B------:R-:W5:Y:S08]  /*cb50*/  MUFU.EX2 R179, R179 ;  /* 0x000000b300b37308 */ /* 0x000f700000000800 */
[----:B------:R-:W-:Y:S08]  /*cb60*/  MUFU.EX2 R15, R15 ;  /* 0x0000000f000f7308 */ /* 0x000ff00000000800 */
[----:B------:R-:W1:Y:S01]  /*cb70*/  MUFU.EX2 R10, R10 ;  /* 0x0000000a000a7308 */ /* 0x000e620000000800 */
[----:B------:R-:W-:-:S02]  /*cb80*/  IMAD R160, R22, R160, UR42 ;  /* 0x0000002a16a07e24 */ /* 0x000fc4000f8e02a0 */
[-C--:B--2---:R-:W-:Y:S01]  /*cb90*/  FMUL.FTZ R24, R24, R173.reuse ;  /* 0x000000ad18187220 */ /* 0x084fe20000410000 */
[-C--:B------:R-:W-:Y:S01]  /*cba0*/  FMUL.FTZ R25, R25, R173.reuse ;  /* 0x000000ad19197220 */ /* 0x080fe20000410000 */
[-C--:B------:R-:W-:Y:S01]  /*cbb0*/  FMUL.FTZ R28, R28, R173.reuse ;  /* 0x000000ad1c1c7220 */ /* 0x080fe20000410000 */
[-C--:B------:R-:W-:Y:S01]  /*cbc0*/  FMUL.FTZ R29, R29, R173.reuse ;  /* 0x000000ad1d1d7220 */ /* 0x080fe20000410000 */
[----:B------:R-:W-:Y:S01]  /*cbd0*/  R2UR UR6, R160 ;  /* 0x00000000a00672ca */ /* 0x000fe200000e0000 */
        /* <DEDUP_REMOVED lines=124> */
[----:B---3--:R-:W-:-:S02]  /*d3a0*/  F2FP.F16.F32.PACK_AB R152, R175, R174 ;  /* 0x000000aeaf98723e */ /* 0x008fc400000000ff */
[----:B----4-:R-:W-:Y:S02]  /*d3b0*/  F2FP.F16.F32.PACK_AB R154, R5, R12 ;  /* 0x0000000c059a723e */ /* 0x010fe400000000ff */
[----:B-----5:R-:W-:Y:S02]  /*d3c0*/  F2FP.F16.F32.PACK_AB R153, R20, R179 ;  /* 0x000000b31499723e */ /* 0x020fe400000000ff */
[----:B-1----:R-:W-:-:S04]  /*d3d0*/  F2FP.F16.F32.PACK_AB R155, R10, R15 ;  /* 0x0000000f0a9b723e */ /* 0x002fc800000000ff */
[----:B------:R-:W-:-:S06]  /*d3e0*/  WARPGROUP.ARRIVE ;  /* 0x00000000000079c5 */ /* 0x000fcc0000000000 */
[----:B------:R-:W-:Y:S01]  /*d3f0*/  HGMMA.64x256x16.F32 R24, R152, gdesc[UR4].tnspB, R24, gsb0 ;  /* 0x43e0000498187df0 */ /* 0x000fe20008000818 */
[--C-:B------:R-:W-:Y:S01]  /*d400*/  FFMA.FTZ R177, R14, UR39, -R161.reuse ;  /* 0x000000270eb17c23 */ /* 0x100fe200080108a1 */
[--C-:B------:R-:W-:Y:S01]  /*d410*/  FFMA.FTZ R176, R13, UR39, -R161.reuse ;  /* 0x000000270db07c23 */ /* 0x100fe200080108a1 */
[--C-:B0-----:R-:W-:Y:S01]  /*d420*/  FFMA.FTZ R11, R156, UR39, -R161.reuse ;  /* 0x000000279c0b7c23 */ /* 0x101fe200080108a1 */
[--C-:B------:R-:W-:Y:S01]  /*d430*/  FFMA.FTZ R14, R157, UR39, -R161.reuse ;  /* 0x000000279d0e7c23 */ /* 0x100fe200080108a1 */
[--C-:B------:R-:W-:Y:S01]  /*d440*/  FFMA.FTZ R157, R203, UR39, -R6.reuse ;  /* 0x00000027cb9d7c23 */ /* 0x100fe20008010806 */
[--C-:B------:R-:W-:Y:S01]  /*d450*/  FFMA.FTZ R13, R202, UR39, -R6.reuse ;  /* 0x00000027ca0d7c23 */ /* 0x100fe20008010806 */
[--C-:B------:R-:W-:Y:S01]  /*d460*/  FFMA.FTZ R21, R158, UR39, -R6.reuse ;  /* 0x000000279e157c23 */ /* 0x100fe20008010806 */
[--C-:B------:R-:W-:Y:S01]  /*d470*/  FFMA.FTZ R156, R159, UR39, -R6.reuse ;  /* 0x000000279f9c7c23 */ /* 0x100fe20008010806 */
[----:B------:R-:W-:Y:S08]  /*d480*/  MUFU.EX2 R176, R176 ;  /* 0x000000b000b07308 */ /* 0x000ff00000000800 */
[----:B------:R-:W0:Y:S08]  /*d490*/  MUFU.EX2 R177, R177 ;  /* 0x000000b100b17308 */ /* 0x000e300000000800 */
[----:B------:R-:W-:Y:S08]  /*d4a0*/  MUFU.EX2 R11, R11 ;  /* 0x0000000b000b7308 */ /* 0x000ff00000000800 */
        /* <DEDUP_REMOVED lines=15> */
[----:B------:R-:W-:Y:S01]  /*d5a0*/  MUFU.EX2 R180, R180 ;  /* 0x000000b400b47308 */ /* 0x000fe20000000800 */
[----:B------:R-:W-:-:S02]  /*d5b0*/  WARPGROUP.DEPBAR.LE gsb0, 0x0 ;  /* 0x00008000000079c5 */ /* 0x000fc40000010000 */
[----:B------:R-:W-:Y:S02]  /*d5c0*/  VIADD R152, R160, 0x80 ;  /* 0x00000080a0987836 */ /* 0x000fe40000000000 */
[----:B------:R-:W-:-:S03]  /*d5d0*/  IMAD.MOV.U32 R153, RZ, RZ, 0x40000040 ;  /* 0x40000040ff997424 */ /* 0x000fc600078e00ff */
[----:B------:R-:W-:Y:S02]  /*d5e0*/  R2UR UR6, R152 ;  /* 0x00000000980672ca */ /* 0x000fe400000e0000 */
[----:B------:R-:W-:Y:S02]  /*d5f0*/  R2UR UR7, R153 ;  /* 0x00000000990772ca */ /* 0x000fe400000e0000 */
[----:B0-----:R-:W-:Y:S02]  /*d600*/  F2FP.F16.F32.PACK_AB R152, R177, R176 ;  /* 0x000000b0b198723e */ /* 0x001fe400000000ff */
[----:B-1----:R-:W-:Y:S02]  /*d610*/  F2FP.F16.F32.PACK_AB R153, R13, R157 ;  /* 0x0000009d0d99723e */ /* 0x002fe400000000ff */
[----:B------:R-:W-:Y:S02]  /*d620*/  F2FP.F16.F32.PACK_AB R154, R14, R11 ;  /* 0x0000000b0e9a723e */ /* 0x000fe400000000ff */
[----:B--2---:R-:W-:-:S04]  /*d630*/  F2FP.F16.F32.PACK_AB R155, R156, R21 ;  /* 0x000000159c9b723e */ /* 0x004fc800000000ff */
[----:B------:R-:W-:-:S06]  /*d640*/  WARPGROUP.ARRIVE ;  /* 0x00000000000079c5 */ /* 0x000fcc0000000000 */
[----:B------:R-:W-:Y:S01]  /*d650*/  HGMMA.64x256x16.F32 R24, R152, gdesc[UR4].tnspB, R24, gsb0 ;  /* 0x43e0000498187df0 */ /* 0x000fe20008000818 */
[----:B------:R-:W-:Y:S08]  /*d660*/  MUFU.EX2 R181, R181 ;  /* 0x000000b500b57308 */ /* 0x000ff00000000800 */
[----:B------:R-:W-:Y:S08]  /*d670*/  MUFU.EX2 R182, R182 ;  /* 0x000000b600b67308 */ /* 0x000ff00000000800 */
[----:B------:R-:W0:Y:S08]  /*d680*/  MUFU.EX2 R183, R183 ;  /* 0x000000b700b77308 */ /* 0x000e300000000800 */
[----:B------:R-:W-:Y:S08]  /*d690*/  MUFU.EX2 R184, R184 ;  /* 0x000000b800b87308 */ /* 0x000ff00000000800 */
[----:B------:R-:W1:Y:S01]  /*d6a0*/  MUFU.EX2 R185, R185 ;  /* 0x000000b900b97308 */ /* 0x000e620000000800 */
[----:B------:R-:W-:Y:S01]  /*d6b0*/  FFMA.FTZ R190, R178, R4, R179 ;  /* 0x00000004b2be7223 */ /* 0x000fe200000100b3 */
[----:B------:R-:W-:Y:S01]  /*d6c0*/  FFMA.FTZ R4, R219, UR39, -R161 ;  /* 0x00000027db047c23 */ /* 0x000fe200080108a1 */
[--C-:B------:R-:W-:Y:S01]  /*d6d0*/  FFMA.FTZ R178, R223, UR39, -R6.reuse ;  /* 0x00000027dfb27c23 */ /* 0x100fe20008010806 */
[--C-:B------:R-:W-:Y:S01]  /*d6e0*/  FFMA.FTZ R179, R222, UR39, -R6.reuse ;  /* 0x00000027deb37c23 */ /* 0x100fe20008010806 */
[--C-:B------:R-:W-:Y:S01]  /*d6f0*/  FFMA.FTZ R188, R217, UR39, -R6.reuse ;  /* 0x00000027d9bc7c23 */ /* 0x100fe20008010806 */
[----:B------:R-:W-:-:S02]  /*d700*/  FFMA.FTZ R189, R216, UR39, -R6 ;  /* 0x00000027d8bd7c23 */ /* 0x000fc40008010806 */
[----:B------:R-:W-:Y:S08]  /*d710*/  MUFU.EX2 R4, R4 ;  /* 0x0000000400047308 */ /* 0x000ff00000000800 */
[----:B------:R-:W-:Y:S08]  /*d720*/  MUFU.EX2 R178, R178 ;  /* 0x000000b200b27308 */ /* 0x000ff00000000800 */
[----:B------:R-:W-:Y:S08]  /*d730*/  MUFU.EX2 R179, R179 ;  /* 0x000000b300b37308 */ /* 0x000ff00000000800 */
[----:B------:R-:W-:Y:S08]  /*d740*/  MUFU.EX2 R188, R188 ;  /* 0x000000bc00bc7308 */ /* 0x000ff00000000800 */
[----:B------:R-:W-:Y:S01]  /*d750*/  MUFU.EX2 R189, R189 ;  /* 0x000000bd00bd7308 */ /* 0x000fe20000000800 */
[----:B------:R-:W-:-:S02]  /*d760*/  WARPGROUP.DEPBAR.LE gsb0, 0x0 ;  /* 0x00008000000079c5 */ /* 0x000fc40000010000 */
[----:B------:R-:W-:Y:S01]  /*d770*/  IMAD.MOV.U32 R153, RZ, RZ, 0x40000040 ;  /* 0x40000040ff997424 */ /* 0x000fe200078e00ff */
[----:B------:R-:W-:-:S04]  /*d780*/  IADD3 R152, R160, 0x100, RZ ;  /* 0x00000100a0987810 */ /* 0x000fc80007ffe0ff */
[----:B------:R-:W-:Y:S02]  /*d790*/  R2UR UR6, R152 ;  /* 0x00000000980672ca */ /* 0x000fe400000e0000 */
[----:B------:R-:W-:Y:S02]  /*d7a0*/  R2UR UR7, R153 ;  /* 0x00000000990772ca */ /* 0x000fe400000e0000 */
[----:B---3--:R-:W-:Y:S02]  /*d7b0*/  F2FP.F16.F32.PACK_AB R152, R159, R158 ;  /* 0x0000009e9f98723e */ /* 0x008fe400000000ff */
[----:B0-----:R-:W-:Y:S02]  /*d7c0*/  F2FP.F16.F32.PACK_AB R153, R183, R182 ;  /* 0x000000b6b799723e */ /* 0x001fe400000000ff */
[----:B------:R-:W-:Y:S02]  /*d7d0*/  F2FP.F16.F32.PACK_AB R154, R181, R180 ;  /* 0x000000b4b59a723e */ /* 0x000fe400000000ff */
[----:B-1----:R-:W-:-:S04]  /*d7e0*/  F2FP.F16.F32.PACK_AB R155, R185, R184 ;  /* 0x000000b8b99b723e */ /* 0x002fc800000000ff */
[----:B------:R-:W-:-:S06]  /*d7f0*/  WARPGROUP.ARRIVE ;  /* 0x00000000000079c5 */ /* 0x000fcc0000000000 */
[----:B------:R-:W-:Y:S01]  /*d800*/  HGMMA.64x256x16.F32 R24, R152, gdesc[UR4].tnspB, R24, gsb0 ;  /* 0x43e0000498187df0 */ /* 0x000fe20008000818 */
[--C-:B------:R-:W-:Y:S01]  /*d810*/  FFMA.FTZ R215, R215, UR39, -R161.reuse ;  /* 0x00000027d7d77c23 */ /* 0x100fe200080108a1 */
[--C-:B------:R-:W-:Y:S01]  /*d820*/  FFMA.FTZ R206, R206, UR39, -R161.reuse ;  /* 0x00000027cece7c23 */ /* 0x100fe200080108a1 */
        /* <DEDUP_REMOVED lines=9> */
[----:B------:R-:W-:Y:S08]  /*d8c0*/  MUFU.EX2 R206, R206 ;  /* 0x000000ce00ce7308 */ /* 0x000ff00000000800 */
[----:B------:R-:W-:Y:S08]  /*d8d0*/  MUFU.EX2 R163, R163 ;  /* 0x000000a300a37308 */ /* 0x000ff00000000800 */
[----:B------:R-:W-:Y:S08]  /*d8e0*/  MUFU.EX2 R164, R164 ;  /* 0x000000a400a47308 */ /* 0x000ff00000000800 */
[----:B------:R-:W-:Y:S08]  /*d8f0*/  MUFU.EX2 R191, R191 ;  /* 0x000000bf00bf7308 */ /* 0x000ff00000000800 */
[----:B------:R-:W-:Y:S08]  /*d900*/  MUFU.EX2 R187, R187 ;  /* 0x000000bb00bb7308 */ /* 0x000ff00000000800 */
[----:B------:R-:W-:Y:S01]  /*d910*/  MUFU.EX2 R186, R186 ;  /* 0x000000ba00ba7308 */ /* 0x000fe20000000800 */
[----:B------:R-:W-:-:S02]  /*d920*/  WARPGROUP.DEPBAR.LE gsb0, 0x0 ;  /* 0x00008000000079c5 */ /* 0x000fc40000010000 */
[----:B------:R-:W-:Y:S01]  /*d930*/  FFMA.FTZ R154, R173, R7, R174 ;  /* 0x00000007ad9a7223 */ /* 0x000fe200000100ae */
[--C-:B------:R-:W-:Y:S01]  /*d940*/  FFMA.FTZ R7, R218, UR39, -R161.reuse ;  /* 0x00000027da077c23 */ /* 0x100fe200080108a1 */
[--C-:B------:R-:W-:Y:S01]  /*d950*/  FFMA.FTZ R173, R214, UR39, -R161.reuse ;  /* 0x00000027d6ad7c23 */ /* 0x100fe200080108a1 */
[----:B------:R-:W-:-:S04]  /*d960*/  FFMA.FTZ R174, R213, UR39, -R161 ;  /* 0x00000027d5ae7c23 */ /* 0x000fc800080108a1 */
[----:B------:R-:W0:Y:S08]  /*d970*/  MUFU.EX2 R7, R7 ;  /* 0x0000000700077308 */ /* 0x000e300000000800 */
[----:B------:R-:W-:Y:S08]  /*d980*/  MUFU.EX2 R173, R173 ;  /* 0x000000ad00ad7308 */ /* 0x000ff00000000800 */
[----:B------:R-:W1:Y:S01]  /*d990*/  MUFU.EX2 R174, R174 ;  /* 0x000000ae00ae7308 */ /* 0x000e620000000800 */
[----:B------:R-:W-:-:S02]  /*d9a0*/  VIADD R152, R160, 0x180 ;  /* 0x00000180a0987836 */ /* 0x000fc40000000000 */
[----:B------:R-:W-:Y:S02]  /*d9b0*/  IMAD.MOV.U32 R153, RZ, RZ, 0x40000040 ;  /* 0x40000040ff997424 */ /* 0x000fe400078e00ff */
[----:B------:R-:W-:Y:S01]  /*d9c0*/  FADD.FTZ R175, R175, R154 ;  /* 0x0000009aafaf7221 */ /* 0x000fe20000010000 */
[----:B------:R-:W-:Y:S02]  /*d9d0*/  R2UR UR6, R152 ;  /* 0x00000000980672ca */ /* 0x000fe400000e0000 */
[----:B------:R-:W-:Y:S02]  /*d9e0*/  R2UR UR7, R153 ;  /* 0x00000000990772ca */ /* 0x000fe400000e0000 */
[----:B0-----:R-:W-:Y:S02]  /*d9f0*/  F2FP.F16.F32.PACK_AB R152, R7, R4 ;  /* 0x000000040798723e */ /* 0x001fe400000000ff */
[----:B------:R-:W-:Y:S02]  /*da00*/  F2FP.F16.F32.PACK_AB R153, R179, R178 ;  /* 0x000000b2b399723e */ /* 0x000fe400000000ff */
[----:B------:R-:W-:-:S02]  /*da10*/  F2FP.F16.F32.PACK_AB R155, R189, R188 ;  /* 0x000000bcbd9b723e */ /* 0x000fc400000000ff */
[----:B-1----:R-:W-:-:S04]  /*da20*/  F2FP.F16.F32.PACK_AB R154, R174, R173 ;  /* 0x000000adae9a723e */ /* 0x002fc800000000ff */
[----:B------:R-:W-:-:S06]  /*da30*/  WARPGROUP.ARRIVE ;  /* 0x00000000000079c5 */ /* 0x000fcc0000000000 */
[----:B------:R-:W-:Y:S01]  /*da40*/  HGMMA.64x256x16.F32 R24, R152, gdesc[UR4].tnspB, R24, gsb0 ;  /* 0x43e0000498187df0 */ /* 0x000fe20008000818 */
[----:B------:R-:W-:Y:S01]  /*da50*/  FFMA.FTZ R161, R172, UR39, -R161 ;  /* 0x00000027aca17c23 */ /* 0x000fe200080108a1 */
[----:B------:R-:W-:-:S06]  /*da60*/  FFMA.FTZ R172, R221, UR39, -R6 ;  /* 0x00000027ddac7c23 */ /* 0x000fcc0008010806 */
[----:B------:R-:W0:Y:S01]  /*da70*/  MUFU.EX2 R172, R172 ;  /* 0x000000ac00ac7308 */ /* 0x000e220000000800 */
[--C-:B------:R-:W-:Y:S01]  /*da80*/  FFMA.FTZ R166, R166, UR39, -R6.reuse ;  /* 0x00000027a6a67c23 */ /* 0x100fe20008010806 */
[--C-:B------:R-:W-:Y:S01]  /*da90*/  FFMA.FTZ R167, R167, UR39, -R6.reuse ;  /* 0x00000027a7a77c23 */ /* 0x100fe20008010806 */
[--C-:B------:R-:W-:Y:S01]  /*daa0*/  FFMA.FTZ R170, R170, UR39, -R6.reuse ;  /* 0x00000027aaaa7c23 */ /* 0x100fe20008010806 */
[----:B------:R-:W-:Y:S01]  /*dab0*/  FFMA.FTZ R6, R171, UR39, -R6 ;  /* 0x00000027ab067c23 */ /* 0x000fe20008010806 */
[----:B------:R-:W-:-:S03]  /*dac0*/  FADD.FTZ R175, R12, R175 ;  /* 0x000000af0caf7221 */ /* 0x000fc60000010000 */
[----:B------:R-:W-:Y:S08]  /*dad0*/  MUFU.EX2 R165, R165 ;  /* 0x000000a500a57308 */ /* 0x000ff00000000800 */
[----:B------:R-:W1:Y:S08]  /*dae0*/  MUFU.EX2 R168, R168 ;  /* 0x000000a800a87308 */ /* 0x000e700000000800 */
[----:B------:R-:W-:Y:S08]  /*daf0*/  MUFU.EX2 R169, R169 ;  /* 0x000000a900a97308 */ /* 0x000ff00000000800 */
[----:B------:R2:W-:Y:S08]  /*db00*/  MUFU.EX2 R12, R161 ;  /* 0x000000a1000c7308 */ /* 0x0005f00000000800 */
[----:B------:R-:W-:Y:S08]  /*db10*/  MUFU.EX2 R166, R166 ;  /* 0x000000a600a67308 */ /* 0x000ff00000000800 */
[----:B------:R-:W3:Y:S08]  /*db20*/  MUFU.EX2 R167, R167 ;  /* 0x000000a700a77308 */ /* 0x000ef00000000800 */
[----:B------:R-:W-:Y:S08]  /*db30*/  MUFU.EX2 R170, R170 ;  /* 0x000000aa00aa7308 */ /* 0x000ff00000000800 */
[----:B------:R-:W4:Y:S01]  /*db40*/  MUFU.EX2 R6, R6 ;  /* 0x0000000600067308 */ /* 0x000f220000000800 */
[----:B--2---:R-:W-:Y:S01]  /*db50*/  IMAD.MOV.U32 R161, RZ, RZ, 0x40000040 ;  /* 0x40000040ffa17424 */ /* 0x004fe200078e00ff */
[----:B------:R-:W-:-:S02]  /*db60*/  WARPGROUP.DEPBAR.LE gsb0, 0x0 ;  /* 0x00008000000079c5 */ /* 0x000fc40000010000 */
[----:B------:R-:W-:Y:S01]  /*db70*/  VIADD R152, R160, 0x200 ;  /* 0x00000200a0987836 */ /* 0x000fe20000000000 */
[----:B------:R-:W-:-:S04]  /*db80*/  MOV R153, 0x40000040 ;  /* 0x4000004000997802 */ /* 0x000fc80000000f00 */
[----:B------:R-:W-:Y:S02]  /*db90*/  R2UR UR6, R152 ;  /* 0x00000000980672ca */ /* 0x000fe400000e0000 */
[----:B------:R-:W-:Y:S02]  /*dba0*/  R2UR UR7, R153 ;  /* 0x00000000990772ca */ /* 0x000fe400000e0000 */
[----:B------:R-:W-:Y:S02]  /*dbb0*/  F2FP.F16.F32.PACK_AB R152, R206, R215 ;  /* 0x000000d7ce98723e */ /* 0x000fe400000000ff */
[----:B0-----:R-:W-:Y:S02]  /*dbc0*/  F2FP.F16.F32.PACK_AB R153, R191, R172 ;  /* 0x000000acbf99723e */ /* 0x001fe400000000ff */
[----:B------:R-:W-:Y:S02]  /*dbd0*/  F2FP.F16.F32.PACK_AB R154, R164, R163 ;  /* 0x000000a3a49a723e */ /* 0x000fe400000000ff */
[----:B------:R-:W-:-:S04]  /*dbe0*/  F2FP.F16.F32.PACK_AB R155, R186, R187 ;  /* 0x000000bbba9b723e */ /* 0x000fc800000000ff */
[----:B------:R-:W-:-:S06]  /*dbf0*/  WARPGROUP.ARRIVE ;  /* 0x00000000000079c5 */ /* 0x000fcc0000000000 */
[----:B------:R-:W-:Y:S01]  /*dc00*/  HGMMA.64x256x16.F32 R24, R152, gdesc[UR4].tnspB, R24, gsb0 ;  /* 0x43e0000498187df0 */ /* 0x000fe20008000818 */
[----:B------:R-:W-:Y:S01]  /*dc10*/  VIADD R160, R160, 0x280 ;  /* 0x00000280a0a07836 */ /* 0x000fe20000000000 */
[----:B------:R-:W-:-:S04]  /*dc20*/  R2UR UR7, R161 ;  /* 0x00000000a10772ca */ /* 0x000fc800000e0000 */
[----:B------:R-:W-:Y:S01]  /*dc30*/  R2UR UR6, R160 ;  /* 0x00000000a00672ca */ /* 0x000fe200000e0000 */
[----:B------:R-:W-:-:S04]  /*dc40*/  FADD.FTZ R190, R20, R190 ;  /* 0x000000be14be7221 */ /* 0x000fc80000010000 */
        /* <DEDUP_REMOVED lines=35> */
[----:B------:R-:W-:-:S05]  /*de80*/  @!P1 VIADD R3, R3, 0x32460 ;  /* 0x0003246003039836 */ /* 0x000fca0000000000 */
[----:B------:R-:W-:Y:S02]  /*de90*/  @!P1 PRMT R3, RZ, 0x654, R3 ;  /* 0x00000654ff039816 */ /* 0x000fe40000000003 */
[----:B------:R-:W-:Y:S01]  /*dea0*/  MOV R5, R162 ;  /* 0x000000a200057202 */ /* 0x000fe20000000f00 */
[----:B------:R-:W-:Y:S02]  /*deb0*/  WARPGROUP.DEPBAR.LE gsb0, 0x0 ;  /* 0x00008000000079c5 */ /* 0x000fe40000010000 */
[----:B-1----:R-:W-:Y:S02]  /*dec0*/  F2FP.F16.F32.PACK_AB R152, R168, R165 ;  /* 0x000000a5a898723e */ /* 0x002fe400000000ff */
[----:B---3--:R-:W-:Y:S02]  /*ded0*/  F2FP.F16.F32.PACK_AB R153, R167, R166 ;  /* 0x000000a6a799723e */ /* 0x008fe400000000ff */
[----:B------:R-:W-:Y:S02]  /*dee0*/  F2FP.F16.F32.PACK_AB R154, R12, R169 ;  /* 0x000000a90c9a723e */ /* 0x000fe400000000ff */
[----:B----4-:R-:W-:-:S04]  /*def0*/  F2FP.F16.F32.PACK_AB R155, R6, R170 ;  /* 0x000000aa069b723e */ /* 0x010fc800000000ff */
[----:B------:R-:W-:-:S06]  /*df00*/  WARPGROUP.ARRIVE ;  /* 0x00000000000079c5 */ /* 0x000fcc0000000000 */
[----:B------:R-:W-:Y:S01]  /*df10*/  HGMMA.64x256x16.F32 R24, R152, gdesc[UR4].tnspB, R24, gsb0 ;  /* 0x43e0000498187df0 */ /* 0x000fe20008000818 */
        /* <DEDUP_REMOVED lines=8> */
[----:B------:R-:W-:Y:S01]  /*dfa0*/  IMAD.MOV.U32 R6, RZ, RZ, R8 ;  /* 0x000000ffff067224 */ /* 0x000fe200078e0008 */
[----:B------:R-:W-:Y:S02]  /*dfb0*/  WARPGROUP.DEPBAR.LE gsb0, 0x0 ;  /* 0x00008000000079c5 */ /* 0x000fe40000010000 */
[----:B------:R1:W-:Y:S01]  /*dfc0*/  @!P1 SYNCS.ARRIVE.TRANS64.RED.A1T0 RZ, [R3+URZ], RZ ;  /* 0x000000ff03ff99a7 */ /* 0x0003e2000810043f */
[----:B------:R-:W-:Y:S05]  /*dfd0*/  @P2 BRA `(.L_x_1073) ;  /* 0xffffffd000642947 */ /* 0x000fea000383ffff */
.L_x_1063:
[----:B------:R-:W-:Y:S05]  /*dfe0*/  WARPSYNC.ALL ;  /* 0x0000000000007948 */ /* 0x000fea0003800000 */
[----:B0-----:R-:W0:Y:S01]  /*dff0*/  SHFL.BFLY PT, R0, R7, 0x2, 0x1f ;  /* 0x0c401f0007007f89 */ /* 0x001e2200000e0000 */
[----:B------:R-:W-:Y:S01]  /*e000*/  VIADD R22, R22, 0x1 ;  /* 0x0000000116167836 */ /* 0x000fe20000000000 */
[----:B------:R2:W-:Y:S08]  /*e010*/  BAR.ARV R9, 0x100 ;  /* 0x000400090000751d */ /* 0x0005f00000002000 */
[----:B------:R-:W-:Y:S06]  /*e020*/  BAR.ARV 0x8, 0x120 ;  /* 0x0204800000007b1d */ /* 0x000fec0000002000 */
[----:B------:R-:W-:Y:S01]  /*e030*/  ISETP.NE.AND P0, PT, R22, 0x2, PT ;  /* 0x000000021600780c */ /* 0x000fe20003f05270 */
[----:B------:R-:W-:Y:S01]  /*e040*/  VIADD R235, R235, 0x1 ;  /* 0x00000001ebeb7836 */ /* 0x000fe20000000000 */
[----:B------:R-:W3:Y:S01]  /*e050*/  SHFL.BFLY PT, R5, R4, 0x2, 0x1f ;  /* 0x0c401f0004057f89 */ /* 0x000ee200000e0000 */
[----:B------:R-:W-:-:S02]  /*e060*/  PLOP3.LUT P1, PT, PT, PT, PT, 0x8, 0x0 ;  /* 0x000000000000781c */ /* 0x000fc40003f2e170 */
[----:B------:R-:W-:Y:S01]  /*e070*/  SEL R11, RZ, 0x1, P0 ;  /* 0x00000001ff0b7807 */ /* 0x000fe20000000000 */
[----:B0-----:R-:W-:Y:S01]  /*e080*/  FADD.FTZ R0, R0, R7 ;  /* 0x0000000700007221 */ /* 0x001fe20000010000 */
[----:B------:R-:W-:Y:S02]  /*e090*/  SEL R22, R22, RZ, P0 ;  /* 0x000000ff16167207 */ /* 0x000fe40000000000 */
[----:B------:R-:W-:Y:S02]  /*e0a0*/  LOP3.LUT R200, R200, R11, RZ, 0x3c, !PT ;  /* 0x0000000bc8c87212 */ /* 0x000fe400078e3cff */
[----:B-1----:R-:W0:Y:S01]  /*e0b0*/  SHFL.BFLY PT, R3, R0, 0x1, 0x1f ;  /* 0x0c201f0000037f89 */ /* 0x002e2200000e0000 */
[----:B---3--:R-:W-:Y:S01]  /*e0c0*/  FADD.FTZ R5, R5, R4 ;  /* 0x0000000405057221 */ /* 0x008fe20000010000 */
[----:B------:R-:W-:-:S04]  /*e0d0*/  IMAD.MOV.U32 R4, RZ, RZ, RZ ;  /* 0x000000ffff047224 */ /* 0x000fc800078e00ff */
[----:B------:R-:W1:Y:S01]  /*e0e0*/  SHFL.BFLY PT, R10, R5, 0x1, 0x1f ;  /* 0x0c201f00050a7f89 */ /* 0x000e6200000e0000 */
[----:B0-----:R-:W-:Y:S01]  /*e0f0*/  FADD.FTZ R6, R0, R3 ;  /* 0x0000000300067221 */ /* 0x001fe20000010000 */
[----:B------:R-:W-:-:S04]  /*e100*/  IMAD.MOV.U32 R3, RZ, RZ, RZ ;  /* 0x000000ffff037224 */ /* 0x000fc800078e00ff */
[----:B------:R-:W-:-:S13]  /*e110*/  FSETP.NE.FTZ.AND P2, PT, R6, RZ, PT ;  /* 0x000000ff0600720b */ /* 0x000fda0003f55000 */
[----:B------:R-:W0:Y:S01]  /*e120*/  @P2 MUFU.RCP R4, R6 ;  /* 0x0000000600042308 */ /* 0x000e220000001000 */
[----:B-1----:R-:W-:Y:S01]  /*e130*/  FADD.FTZ R7, R5, R10 ;  /* 0x0000000a05077221 */ /* 0x002fe20000010000 */
[----:B------:R-:W-:-:S04]  /*e140*/  MOV R5, 0xff800000 ;  /* 0xff80000000057802 */ /* 0x000fc80000000f00 */
[----:B------:R-:W-:Y:S01]  /*e150*/  FSETP.NE.FTZ.AND P3, PT, R7, RZ, PT ;  /* 0x000000ff0700720b */ /* 0x000fe20003f75000 */
[-C--:B0-----:R-:W-:Y:S01]  /*e160*/  FMUL.FTZ R10, R28, R4.reuse ;  /* 0x000000041c0a7220 */ /* 0x081fe20000410000 */
[-C--:B------:R-:W-:Y:S01]  /*e170*/  FMUL.FTZ R12, R32, R4.reuse ;  /* 0x00000004200c7220 */ /* 0x080fe20000410000 */
[----:B------:R-:W0:Y:S01]  /*e180*/  @P2 MUFU.LG2 R28, R6 ;  /* 0x00000006001c2308 */ /* 0x000e220000000c00 */
[-C--:B------:R-:W-:Y:S01]  /*e190*/  FMUL.FTZ R0, R33, R4.reuse ;  /* 0x0000000421007220 */ /* 0x080fe20000410000 */
[----:B------:R-:W-:Y:S02]  /*e1a0*/  IMAD.U32 R33, RZ, RZ, UR39 ;  /* 0x00000027ff217e24 */ /* 0x000fe4000f8e00ff */
[-C--:B------:R-:W-:Y:S01]  /*e1b0*/  FMUL.FTZ R161, R48, R4.reuse ;  /* 0x0000000430a17220 */ /* 0x080fe20000410000 */
[----:B------:R-:W-:Y:S02]  /*e1c0*/  IMAD.U32 R32, RZ, RZ, UR39 ;  /* 0x00000027ff207e24 */ /* 0x000fe4000f8e00ff */
[-C--:B------:R-:W-:Y:S01]  /*e1d0*/  FMUL.FTZ R166, R64, R4.reuse ;  /* 0x0000000440a67220 */ /* 0x080fe20000410000 */
[----:B------:R-:W-:Y:S01]  /*e1e0*/  @P2 FMUL.FTZ R33, R33, 0.69314718246459960938 ;  /* 0x3f31721821212820 */ /* 0x000fe20000410000 */
[-C--:B------:R-:W-:Y:S01]  /*e1f0*/  FMUL.FTZ R171, R84, R4.reuse ;  /* 0x0000000454ab7220 */ /* 0x080fe20000410000 */
[----:B------:R-:W1:Y:S01]  /*e200*/  @P3 MUFU.RCP R3, R7 ;  /* 0x0000000700033308 */ /* 0x000e620000001000 */
[----:B------:R-:W-:Y:S01]  /*e210*/  @P3 FMUL.FTZ R32, R32, 0.69314718246459960938 ;  /* 0x3f31721820203820 */ /* 0x000fe20000410000 */
[-C--:B------:R-:W-:Y:S01]  /*e220*/  FMUL.FTZ R24, R24, R4.reuse ;  /* 0x0000000418187220 */ /* 0x080fe20000410000 */
[-C--:B------:R-:W-:Y:S01]  /*e230*/  FMUL.FTZ R25, R25, R4.reuse ;  /* 0x0000000419197220 */ /* 0x080fe20000410000 */
[-C--:B------:R-:W-:Y:S01]  /*e240*/  FMUL.FTZ R29, R29, R4.reuse ;  /* 0x000000041d1d7220 */ /* 0x080fe20000410000 */
[-C--:B------:R-:W-:Y:S01]  /*e250*/  FMUL.FTZ R36, R36, R4.reuse ;  /* 0x0000000424247220 */ /* 0x080fe20000410000 */
[-C--:B------:R-:W-:Y:S01]  /*e260*/  FMUL.FTZ R37, R37, R4.reuse ;  /* 0x0000000425257220 */ /* 0x080fe20000410000 */
[-C--:B------:R-:W-:Y:S01]  /*e270*/  FMUL.FTZ R14, R40, R4.reuse ;  /* 0x00000004280e7220 */ /* 0x080fe20000410000 */
[----:B------:R1:W3:Y:S01]  /*e280*/  @P3 MUFU.LG2 R18, R7 ;  /* 0x0000000700123308 */ /* 0x0002e20000000c00 */
[----:B0-----:R-:W-:Y:S01]  /*e290*/  @P2 FMUL.FTZ R28, R28, 0.69314718246459960938 ;  /* 0x3f3172181c1c2820 */ /* 0x001fe20000410000 */
[-C--:B------:R-:W-:Y:S01]  /*e2a0*/  FMUL.FTZ R41, R41, R4.reuse ;  /* 0x0000000429297220 */ /* 0x080fe20000410000 */
[-C--:B------:R-:W-:Y:S01]  /*e2b0*/  FMUL.FTZ R160, R44, R4.reuse ;  /* 0x000000042ca07220 */ /* 0x080fe20000410000 */
[-C--:B------:R-:W-:Y:S01]  /*e2c0*/  FMUL.FTZ R45, R45, R4.reuse ;  /* 0x000000042d2d7220 */ /* 0x080fe20000410000 */
[-C--:B------:R-:W-:Y:S01]  /*e2d0*/  FMUL.FTZ R49, R49, R4.reuse ;  /* 0x0000000431317220 */ /* 0x080fe20000410000 */
[-C--:B------:R-:W-:Y:S01]  /*e2e0*/  FMUL.FTZ R163, R52, R4.reuse ;  /* 0x0000000434a37220 */ /* 0x080fe20000410000 */
[-C--:B------:R-:W-:Y:S01]  /*e2f0*/  FMUL.FTZ R53, R53, R4.reuse ;  /* 0x0000000435357220 */ /* 0x080fe20000410000 */
[-C--:B------:R-:W-:Y:S01]  /*e300*/  FMUL.FTZ R164, R56, R4.reuse ;  /* 0x0000000438a47220 */ /* 0x080fe20000410000 */
[-C--:B-1----:R-:W-:Y:S01]  /*e310*/  FMUL.FTZ R7, R35, R3.reuse ;  /* 0x0000000323077220 */ /* 0x082fe20000410000 */
[-C--:B------:R-:W-:Y:S01]  /*e320*/  FMUL.FTZ R57, R57, R4.reuse ;  /* 0x0000000439397220 */ /* 0x080fe20000410000 */
[-C--:B------:R-:W-:Y:S01]  /*e330*/  FMUL.FTZ R165, R60, R4.reuse ;  /* 0x000000043ca57220 */ /* 0x080fe20000410000 */
[-C--:B------:R-:W-:Y:S01]  /*e340*/  FMUL.FTZ R61, R61, R4.reuse ;  /* 0x000000043d3d7220 */ /* 0x080fe20000410000 */
[-C--:B------:R-:W-:Y:S01]  /*e350*/  FMUL.FTZ R65, R65, R4.reuse ;  /* 0x0000000441417220 */ /* 0x080fe20000410000 */
[-C--:B------:R-:W-:Y:S01]  /*e360*/  FMUL.FTZ R167, R68, R4.reuse ;  /* 0x0000000444a77220 */ /* 0x080fe20000410000 */
[-C--:B------:R-:W-:Y:S01]  /*e370*/  FMUL.FTZ R69, R69, R4.reuse ;  /* 0x0000000445457220 */ /* 0x080fe20000410000 */
[-C--:B------:R-:W-:Y:S01]  /*e380*/  FMUL.FTZ R168, R72, R4.reuse ;  /* 0x0000000448a87220 */ /* 0x080fe20000410000 */
[----:B---3--:R-:W-:Y:S01]  /*e390*/  @P3 FMUL.FTZ R35, R18, 0.69314718246459960938 ;  /* 0x3f31721812233820 */ /* 0x008fe20000410000 */
        /* <DEDUP_REMOVED lines=39> */
[----:B------:R-:W-:Y:S01]  /*e610*/  FMUL.FTZ R15, R47, R3 ;  /* 0x000000032f0f7220 */ /* 0x000fe20000410000 */
[----:B------:R-:W-:-:S02]  /*e620*/  IMAD.MOV.U32 R4, RZ, RZ, -0x800000 ;  /* 0xff800000ff047424 */ /* 0x000fc400078e00ff */
[-C--:B--2---:R-:W-:Y:S01]  /*e630*/  FMUL.FTZ R9, R26, R3.reuse ;  /* 0x000000031a097220 */ /* 0x084fe20000410000 */
        /* <DEDUP_REMOVED lines=62> */
.L_x_1016:
        /* <DEDUP_REMOVED lines=10> */
[----:B------:R-:W2:Y:S01]  /*eac0*/  LDL R8, [R1+0x94] ;  /* 0x0000940001087983 */ /* 0x000ea20000100800 */
[----:B------:R-:W-:Y:S05]  /*ead0*/  WARPSYNC.ALL ;  /* 0x0000000000007948 */ /* 0x000fea0003800000 */
[----:B------:R-:W3:Y:S01]  /*eae0*/  S2R R93, SR_SWINHI ;  /* 0x00000000005d7919 */ /* 0x000ee20000002f00 */
[----:B------:R-:W-:Y:S01]  /*eaf0*/  F2FP.F16.F32.PACK_AB R9, R27, R9 ;  /* 0x000000091b09723e */ /* 0x000fe200000000ff */
[----:B------:R-:W-:Y:S01]  /*eb00*/  ULDC.64 UR4, c[0x0][0xcd8] ;  /* 0x0003360000047ab9 */ /* 0x000fe20000000a00 */
[----:B------:R-:W-:Y:S02]  /*eb10*/  F2FP.F16.F32.PACK_AB R10, R29, R10 ;  /* 0x0000000a1d0a723e */ /* 0x000fe400000000ff */
        /* <DEDUP_REMOVED lines=14> */
[----:B------:R-:W-:Y:S02]  /*ec00*/  MOV R88, R18 ;  /* 0x0000001200587202 */ /* 0x000fe40000000f00 */
[----:B---3--:R-:W-:Y:S02]  /*ec10*/  MOV R89, R93 ;  /* 0x0000005d00597202 */ /* 0x008fe40000000f00 */
[----:B------:R-:W-:Y:S01]  /*ec20*/  F2FP.F16.F32.PACK_AB R147, R3, R150 ;  /* 0x000000960393723e */ /* 0x000fe200000000ff */
[----:B------:R-:W-:Y:S01]  /*ec30*/  IMAD R3, R226, 0x40, R201 ;  /* 0x00000040e2037824 */ /* 0x000fe200078e02c9 */
[----:B------:R-:W-:Y:S01]  /*ec40*/  BAR.SYNC.DEFER_BLOCKING 0x1, 0x100 ;  /* 0x0044000000007b1d */ /* 0x000fe20000010000 */
[----:B--2---:R-:W-:-:S03]  /*ec50*/  IMAD.WIDE R128, R8, 0x2, R88 ;  /* 0x0000000208807825 */ /* 0x004fc600078e0258 */
[C---:B------:R-:W-:Y:S02]  /*ec60*/  IADD3 R8, P1, R128.reuse, 0x20, RZ ;  /* 0x0000002080087810 */ /* 0x040fe40007f3e0ff */
[----:B------:R-:W-:Y:S02]  /*ec70*/  IADD3 R92, P0, R128, 0x4040, RZ ;  /* 0x00004040805c7810 */ /* 0x000fe40007f1e0ff */
[----:B------:R-:W-:Y:S02]  /*ec80*/  LOP3.LUT R100, R8, 0x380, RZ, 0xc0, !PT ;  /* 0x0000038008647812 */ /* 0x000fe400078ec0ff */
[----:B------:R-:W-:Y:S02]  /*ec90*/  IADD3 R26, P2, R128, 0x40, RZ ;  /* 0x00000040801a7810 */ /* 0x000fe40007f5e0ff */
[----:B------:R-:W-:Y:S02]  /*eca0*/  SHF.R.U64 R100, R100, 0x3, RZ ;  /* 0x0000000364647819 */ /* 0x000fe400000012ff */
[C---:B-----5:R-:W-:Y:S01]  /*ecb0*/  IADD3 R28, P3, R128.reuse, 0x60, RZ ;  /* 0x00000060801c7810 */ /* 0x060fe20007f7e0ff */
[----:B------:R-:W-:Y:S01]  /*ecc0*/  IMAD.X R105, RZ, RZ, R129, P2 ;  /* 0x000000ffff697224 */ /* 0x000fe200010e0681 */
[----:B------:R-:W-:-:S02]  /*ecd0*/  IADD3 R30, P4, R128, 0x4000, RZ ;  /* 0x00004000801e7810 */ /* 0x000fc40007f9e0ff */
[----:B------:R-:W-:Y:S01]  /*ece0*/  LOP3.LUT R100, R100, R8, RZ, 0x3c, !PT ;  /* 0x0000000864647212 */ /* 0x000fe200078e3cff */
[--C-:B------:R-:W-:Y:S01]  /*ecf0*/  IMAD.X R107, RZ, RZ, R129.reuse, P3 ;  /* 0x000000ffff6b7224 */ /* 0x100fe200018e0681 */
[----:B------:R-:W-:Y:S01]  /*ed00*/  LOP3.LUT R8, R92, 0x380, RZ, 0xc0, !PT ;  /* 0x000003805c087812 */ /* 0x000fe200078ec0ff */
[----:B------:R-:W-:Y:S01]  /*ed10*/  IMAD.X R109, RZ, RZ, R129, P4 ;  /* 0x000000ffff6d7224 */ /* 0x000fe200020e0681 */
[----:B------:R-:W-:Y:S02]  /*ed20*/  LOP3.LUT R104, R26, 0x380, RZ, 0xc0, !PT ;  /* 0x000003801a687812 */ /* 0x000fe400078ec0ff */
[----:B------:R-:W-:Y:S02]  /*ed30*/  LOP3.LUT R106, R28, 0x380, RZ, 0xc0, !PT ;  /* 0x000003801c6a7812 */ /* 0x000fe400078ec0ff */
[----:B------:R-:W-:Y:S02]  /*ed40*/  SHF.R.U64 R8, R8, 0x3, RZ ;  /* 0x0000000308087819 */ /* 0x000fe400000012ff */
[----:B------:R-:W-:-:S02]  /*ed50*/  IADD3.X R101, RZ, R129, RZ, P1, !PT ;  /* 0x00000081ff657210 */ /* 0x000fc40000ffe4ff */
[----:B------:R-:W-:Y:S02]  /*ed60*/  IADD3 R120, P4, R128, 0x8040, RZ ;  /* 0x0000804080787810 */ /* 0x000fe40007f9e0ff */
[----:B------:R-:W-:Y:S02]  /*ed70*/  SHF.R.U64 R104, R104, 0x3, RZ ;  /* 0x0000000368687819 */ /* 0x000fe400000012ff */
[----:B------:R-:W-:Y:S01]  /*ed80*/  IADD3 R96, P1, R128, 0x4060, RZ ;  /* 0x0000406080607810 */ /* 0x000fe20007f3e0ff */
[--C-:B------:R-:W-:Y:S01]  /*ed90*/  IMAD.X R121, RZ, RZ, R129.reuse, P4 ;  /* 0x000000ffff797224 */ /* 0x100fe200020e0681 */
[----:B------:R-:W-:Y:S02]  /*eda0*/  SHF.R.U64 R106, R106, 0x3, RZ ;  /* 0x000000036a6a7819 */ /* 0x000fe400000012ff */
[----:B------:R-:W-:Y:S01]  /*edb0*/  IADD3 R99, P2, R128, 0x8000, RZ ;  /* 0x0000800080637810 */ /* 0x000fe20007f5e0ff */
[----:B------:R-:W-:Y:S01]  /*edc0*/  IMAD.X R115, RZ, RZ, R129, P1 ;  /* 0x000000ffff737224 */ /* 0x000fe200008e0681 */
[----:B------:R-:W-:-:S02]  /*edd0*/  LOP3.LUT R112, R8, R92, RZ, 0x3c, !PT ;  /* 0x0000005c08707212 */ /* 0x000fc400078e3cff */
[----:B-1----:R-:W-:Y:S01]  /*ede0*/  IADD3 R32, P5, R128, 0x4020, RZ ;  /* 0x0000402080207810 */ /* 0x002fe20007fbe0ff */
[--C-:B------:R-:W-:Y:S01]  /*edf0*/  IMAD.X R117, RZ, RZ, R129.reuse, P2 ;  /* 0x000000ffff757224 */ /* 0x100fe200010e0681 */
[----:B------:R-:W-:Y:S02]  /*ee00*/  LOP3.LUT R104, R104, R26, RZ, 0x3c, !PT ;  /* 0x0000001a68687212 */ /* 0x000fe400078e3cff */
[----:B------:R-:W-:Y:S01]  /*ee10*/  LOP3.LUT R8, R120, 0x380, RZ, 0xc0, !PT ;  /* 0x0000038078087812 */ /* 0x000fe200078ec0ff */
[----:B------:R-:W-:Y:S01]  /*ee20*/  IMAD.X R111, RZ, RZ, R129, P5 ;  /* 0x000000ffff6f7224 */ /* 0x000fe200028e0681 */
[----:B------:R-:W-:Y:S02]  /*ee30*/  LOP3.LUT R106, R106, R28, RZ, 0x3c, !PT ;  /* 0x0000001c6a6a7212 */ /* 0x000fe400078e3cff */
[----:B------:R-:W-:Y:S02]  /*ee40*/  LOP3.LUT R26, R96, 0x380, RZ, 0xc0, !PT ;  /* 0x00000380601a7812 */ /* 0x000fe400078ec0ff */
[----:B------:R-:W-:-:S02]  /*ee50*/  LOP3.LUT R28, R30, 0x380, RZ, 0xc0, !PT ;  /* 0x000003801e1c7812 */ /* 0x000fc400078ec0ff */
[----:B------:R-:W-:Y:S02]  /*ee60*/  SHF.R.U64 R8, R8, 0x3, RZ ;  /* 0x0000000308087819 */ /* 0x000fe400000012ff */
[----:B------:R-:W-:Y:S02]  /*ee70*/  IADD3 R151, P2, R128, 0xc040, RZ ;  /* 0x0000c04080977810 */ /* 0x000fe40007f5e0ff */
[----:B------:R-:W-:Y:S02]  /*ee80*/  SHF.R.U64 R26, R26, 0x3, RZ ;  /* 0x000000031a1a7819 */ /* 0x000fe400000012ff */
[C---:B------:R-:W-:Y:S01]  /*ee90*/  LOP3.LUT R97, R128.reuse, 0x380, RZ, 0xc0, !PT ;  /* 0x0000038080617812 */ /* 0x040fe200078ec0ff */
[----:B------:R-:W-:Y:S01]  /*eea0*/  IMAD.X R93, RZ, RZ, R129, P2 ;  /* 0x000000ffff5d7224 */ /* 0x000fe200010e0681 */
[----:B------:R-:W-:Y:S02]  /*eeb0*/  IADD3 R122, P5, R128, 0x8060, RZ ;  /* 0x00008060807a7810 */ /* 0x000fe40007fbe0ff */
[----:B------:R-:W-:-:S02]  /*eec0*/  SHF.R.U64 R28, R28, 0x3, RZ ;  /* 0x000000031c1c7819 */ /* 0x000fc400000012ff */
[----:B------:R-:W-:Y:S02]  /*eed0*/  IADD3 R118, P3, R128, 0x8020, RZ ;  /* 0x0000802080767810 */ /* 0x000fe40007f7e0ff */
[----:B------:R-:W-:Y:S02]  /*eee0*/  LOP3.LUT R120, R8, R120, RZ, 0x3c, !PT ;  /* 0x0000007808787212 */ /* 0x000fe400078e3cff */
[----:B------:R-:W-:Y:S01]  /*eef0*/  LOP3.LUT R114, R26, R96, RZ, 0x3c, !PT ;  /* 0x000000601a727212 */ /* 0x000fe200078e3cff */
[----:B------:R-:W-:Y:S01]  /*ef00*/  IMAD.X R119, RZ, RZ, R129, P3 ;  /* 0x000000ffff777224 */ /* 0x000fe200018e0681 */
[----:B------:R-:W-:Y:S02]  /*ef10*/  LOP3.LUT R8, R151, 0x380, RZ, 0xc0, !PT ;  /* 0x0000038097087812 */ /* 0x000fe400078ec0ff */
[----:B------:R-:W-:Y:S02]  /*ef20*/  SHF.R.U64 R97, R97, 0x3, RZ ;  /* 0x0000000361617819 */ /* 0x000fe400000012ff */
[----:B------:R-:W-:-:S02]  /*ef30*/  LOP3.LUT R108, R28, R30, RZ, 0x3c, !PT ;  /* 0x0000001e1c6c7212 */ /* 0x000fc400078e3cff */
[----:B------:R-:W-:Y:S02]  /*ef40*/  LOP3.LUT R26, R122, 0x380, RZ, 0xc0, !PT ;  /* 0x000003807a1a7812 */ /* 0x000fe400078ec0ff */
[----:B------:R-:W-:Y:S02]  /*ef50*/  LOP3.LUT R28, R99, 0x380, RZ, 0xc0, !PT ;  /* 0x00000380631c7812 */ /* 0x000fe400078ec0ff */
[----:B------:R-:W-:Y:S02]  /*ef60*/  LOP3.LUT R30, R118, 0x380, RZ, 0xc0, !PT ;  /* 0x00000380761e7812 */ /* 0x000fe400078ec0ff */
[----:B------:R-:W-:Y:S02]  /*ef70*/  IADD3.X R113, RZ, R129, RZ, P0, !PT ;  /* 0x00000081ff717210 */ /* 0x000fe400007fe4ff */
[C---:B------:R-:W-:Y:S02]  /*ef80*/  IADD3 R124, P0, R128.reuse, 0xc000, RZ ;  /* 0x0000c000807c7810 */ /* 0x040fe40007f1e0ff */
[----:B------:R-:W-:-:S02]  /*ef90*/  IADD3 R126, P1, R128, 0xc020, RZ ;  /* 0x0000c020807e7810 */ /* 0x000fc40007f3e0ff */
[----:B------:R-:W-:Y:S01]  /*efa0*/  IADD3 R162, P3, R128, 0xc060, RZ ;  /* 0x0000c06080a27810 */ /* 0x000fe20007f7e0ff */
[--C-:B------:R-:W-:Y:S01]  /*efb0*/  IMAD.X R125, RZ, RZ, R129.reuse, P0 ;  /* 0x000000ffff7d7224 */ /* 0x100fe200000e0681 */
[----:B------:R-:W-:Y:S01]  /*efc0*/  SHF.R.U64 R8, R8, 0x3, RZ ;  /* 0x0000000308087819 */ /* 0x000fe200000012ff */
[--C-:B------:R-:W-:Y:S01]  /*efd0*/  IMAD.X R127, RZ, RZ, R129.reuse, P1 ;  /* 0x000000ffff7f7224 */ /* 0x100fe200008e0681 */
[----:B------:R-:W-:Y:S01]  /*efe0*/  LOP3.LUT R128, R97, R128, RZ, 0x3c, !PT ;  /* 0x0000008061807212 */ /* 0x000fe200078e3cff */
[----:B------:R-:W-:Y:S01]  /*eff0*/  IMAD.X R97, RZ, RZ, R129, P3 ;  /* 0x000000ffff617224 */ /* 0x000fe200018e0681 */
[----:B------:R-:W-:Y:S02]  /*f000*/  SHF.R.U64 R26, R26, 0x3, RZ ;  /* 0x000000031a1a7819 */ /* 0x000fe400000012ff */
[----:B------:R-:W-:Y:S02]  /*f010*/  SHF.R.U64 R28, R28, 0x3, RZ ;  /* 0x000000031c1c7819 */ /* 0x000fe400000012ff */
[----:B------:R-:W-:-:S02]  /*f020*/  SHF.R.U64 R30, R30, 0x3, RZ ;  /* 0x000000031e1e7819 */ /* 0x000fc400000012ff */
[----:B------:R-:W-:Y:S02]  /*f030*/  LOP3.LUT R92, R8, R151, RZ, 0x3c, !PT ;  /* 0x00000097085c7212 */ /* 0x000fe400078e3cff */
[----:B------:R-:W-:Y:S02]  /*f040*/  LOP3.LUT R110, R32, 0x380, RZ, 0xc0, !PT ;  /* 0x00000380206e7812 */ /* 0x000fe400078ec0ff */
[----:B------:R-:W-:Y:S02]  /*f050*/  LOP3.LUT R122, R26, R122, RZ, 0x3c, !PT ;  /* 0x0000007a1a7a7212 */ /* 0x000fe400078e3cff */
[----:B------:R-:W-:Y:S02]  /*f060*/  MOV R128, R128 ;  /* 0x0000008000807202 */ /* 0x000fe40000000f00 */
[----:B------:R-:W-:Y:S02]  /*f070*/  F2FP.F16.F32.PACK_AB R8, R25, R24 ;  /* 0x000000181908723e */ /* 0x000fe400000000ff */
[----:B------:R-:W-:-:S02]  /*f080*/  LOP3.LUT R116, R28, R99, RZ, 0x3c, !PT ;  /* 0x000000631c747212 */ /* 0x000fc400078e3cff */
[----:B------:R-:W-:Y:S01]  /*f090*/  LOP3.LUT R118, R30, R118, RZ, 0x3c, !PT ;  /* 0x000000761e767212 */ /* 0x000fe200078e3cff */
[----:B------:R1:W-:Y:S01]  /*f0a0*/  STSM.16.M88.4 [R128], R8 ;  /* 0x0000000880007844 */ /* 0x0003e20000000200 */
[----:B------:R-:W-:Y:S02]  /*f0b0*/  LOP3.LUT R26, R162, 0x380, RZ, 0xc0, !PT ;  /* 0x00000380a21a7812 */ /* 0x000fe400078ec0ff */
[----:B------:R-:W-:Y:S02]  /*f0c0*/  LOP3.LUT R28, R124, 0x380, RZ, 0xc0, !PT ;  /* 0x000003807c1c7812 */ /* 0x000fe400078ec0ff */
[----:B------:R-:W-:Y:S02]  /*f0d0*/  LOP3.LUT R30, R126, 0x380, RZ, 0xc0, !PT ;  /* 0x000003807e1e7812 */ /* 0x000fe400078ec0ff */
[----:B------:R-:W-:Y:S02]  /*f0e0*/  SHF.R.U64 R110, R110, 0x3, RZ ;  /* 0x000000036e6e7819 */ /* 0x000fe400000012ff */
[----:B------:R-:W-:-:S02]  /*f0f0*/  SHF.R.U64 R26, R26, 0x3, RZ ;  /* 0x000000031a1a7819 */ /* 0x000fc400000012ff */
[----:B------:R-:W-:Y:S02]  /*f100*/  SHF.R.U64 R28, R28, 0x3, RZ ;  /* 0x000000031c1c7819 */ /* 0x000fe400000012ff */
[----:B------:R-:W-:Y:S02]  /*f110*/  SHF.R.U64 R30, R30, 0x3, RZ ;  /* 0x000000031e1e7819 */ /* 0x000fe400000012ff */
[----:B------:R-:W-:Y:S02]  /*f120*/  MOV R100, R100 ;  /* 0x0000006400647202 */ /* 0x000fe40000000f00 */
[----:B-1----:R-:W-:Y:S02]  /*f130*/  F2FP.F16.F32.PACK_AB R8, R0, R12 ;  /* 0x0000000c0008723e */ /* 0x002fe400000000ff */
[----:B------:R-:W-:Y:S02]  /*f140*/  F2FP.F16.F32.PACK_AB R9, R7, R6 ;  /* 0x000000060709723e */ /* 0x000fe400000000ff */
[----:B------:R-:W-:-:S02]  /*f150*/  F2FP.F16.F32.PACK_AB R10, R37, R36 ;  /* 0x00000024250a723e */ /* 0x000fc400000000ff */
[----:B------:R-:W-:Y:S02]  /*f160*/  F2FP.F16.F32.PACK_AB R11, R39, R38 ;  /* 0x00000026270b723e */ /* 0x000fe400000000ff */
[----:B------:R-:W-:Y:S02]  /*f170*/  F2FP.F16.F32.PACK_AB R12, R41, R14 ;  /* 0x0000000e290c723e */ /* 0x000fe400000000ff */
[----:B------:R-:W-:Y:S01]  /*f180*/  LOP3.LUT R110, R110, R32, RZ, 0x3c, !PT ;  /* 0x000000206e6e7212 */ /* 0x000fe200078e3cff */
[----:B------:R1:W-:Y:S01]  /*f190*/  STSM.16.M88.4 [R100], R8 ;  /* 0x0000000864007844 */ /* 0x0003e20000000200 */
[----:B------:R-:W-:Y:S02]  /*f1a0*/  MOV R104, R104 ;  /* 0x0000006800687202 */ /* 0x000fe40000000f00 */
[----:B------:R-:W-:Y:S02]  /*f1b0*/  F2FP.F16.F32.PACK_AB R14, R45, R160 ;  /* 0x000000a02d0e723e */ /* 0x000fe400000000ff */
[----:B------:R-:W-:-:S02]  /*f1c0*/  LOP3.LUT R96, R26, R162, RZ, 0x3c, !PT ;  /* 0x000000a21a607212 */ /* 0x000fc400078e3cff */
[----:B------:R-:W-:Y:S01]  /*f1d0*/  LOP3.LUT R124, R28, R124, RZ, 0x3c, !PT ;  /* 0x0000007c1c7c7212 */ /* 0x000fe200078e3cff */
[----:B------:R2:W-:Y:S01]  /*f1e0*/  STSM.16.M88.4 [R104], R12 ;  /* 0x0000000c68007844 */ /* 0x0005e20000000200 */
[----:B------:R-:W-:Y:S02]  /*f1f0*/  LOP3.LUT R126, R30, R126, RZ, 0x3c, !PT ;  /* 0x0000007e1e7e7212 */ /* 0x000fe400078e3cff */
[----:B------:R-:W-:Y:S02]  /*f200*/  MOV R106, R106 ;  /* 0x0000006a006a7202 */ /* 0x000fe40000000f00 */
[----:B------:R-:W-:Y:S02]  /*f210*/  F2FP.F16.F32.PACK_AB R24, R49, R161 ;  /* 0x000000a13118723e */ /* 0x000fe400000000ff */
[----:B------:R-:W-:Y:S02]  /*f220*/  F2FP.F16.F32.PACK_AB R25, R51, R50 ;  /* 0x000000323319723e */ /* 0x000fe400000000ff */
[----:B------:R-:W-:-:S02]  /*f230*/  F2FP.F16.F32.PACK_AB R26, R53, R163 ;  /* 0x000000a3351a723e */ /* 0x000fc400000000ff */
[----:B------:R-:W-:Y:S02]  /*f240*/  MOV R108, R108 ;  /* 0x0000006c006c7202 */ /* 0x000fe40000000f00 */
[----:B------:R-:W-:Y:S01]  /*f250*/  F2FP.F16.F32.PACK_AB R28, R57, R164 ;  /* 0x000000a4391c723e */ /* 0x000fe200000000ff */
[----:B------:R-:W-:Y:S01]  /*f260*/  STSM.16.M88.4 [R106], R24 ;  /* 0x000000186a007844 */ /* 0x000fe20000000200 */
[----:B------:R-:W-:Y:S02]  /*f270*/  F2FP.F16.F32.PACK_AB R30, R61, R165 ;  /* 0x000000a53d1e723e */ /* 0x000fe400000000ff */
[----:B------:R-:W-:Y:S02]  /*f280*/  MOV R110, R110 ;  /* 0x0000006e006e7202 */ /* 0x000fe40000000f00 */
[----:B-1----:R-:W-:Y:S01]  /*f290*/  F2FP.F16.F32.PACK_AB R8, R65, R166 ;  /* 0x000000a64108723e */ /* 0x002fe200000000ff */
[----:B------:R-:W-:Y:S01]  /*f2a0*/  STSM.16.M88.4 [R108], R28 ;  /* 0x0000001c6c007844 */ /* 0x000fe20000000200 */
[----:B------:R-:W-:-:S02]  /*f2b0*/  F2FP.F16.F32.PACK_AB R9, R67, R66 ;  /* 0x000000424309723e */ /* 0x000fc400000000ff */
[----:B------:R-:W-:Y:S02]  /*f2c0*/  F2FP.F16.F32.PACK_AB R10, R69, R167 ;  /* 0x000000a7450a723e */ /* 0x000fe400000000ff */
[----:B------:R-:W-:Y:S02]  /*f2d0*/  F2FP.F16.F32.PACK_AB R11, R71, R70 ;  /* 0x00000046470b723e */ /* 0x000fe400000000ff */
[----:B------:R-:W-:Y:S02]  /*f2e0*/  MOV R112, R112 ;  /* 0x0000007000707202 */ /* 0x000fe40000000f00 */
[----:B--2---:R-:W-:Y:S01]  /*f2f0*/  F2FP.F16.F32.PACK_AB R12, R73, R168 ;  /* 0x000000a8490c723e */ /* 0x004fe200000000ff */
[----:B------:R1:W-:Y:S01]  /*f300*/  STSM.16.M88.4 [R110], R8 ;  /* 0x000000086e007844 */ /* 0x0003e20000000200 */
[----:B------:R-:W-:Y:S02]  /*f310*/  F2FP.F16.F32.PACK_AB R13, R75, R74 ;  /* 0x0000004a4b0d723e */ /* 0x000fe400000000ff */
[----:B------:R-:W-:-:S02]  /*f320*/  F2FP.F16.F32.PACK_AB R14, R77, R169 ;  /* 0x000000a94d0e723e */ /* 0x000fc400000000ff */
[----:B------:R-:W-:Y:S02]  /*f330*/  F2FP.F16.F32.PACK_AB R15, R79, R78 ;  /* 0x0000004e4f0f723e */ /* 0x000fe400000000ff */
[----:B------:R-:W-:Y:S02]  /*f340*/  MOV R114, R114 ;  /* 0x0000007200727202 */ /* 0x000fe40000000f00 */
[----:B------:R-:W-:Y:S01]  /*f350*/  F2FP.F16.F32.PACK_AB R36, R81, R170 ;  /* 0x000000aa5124723e */ /* 0x000fe200000000ff */
[----:B------:R2:W-:Y:S01]  /*f360*/  STSM.16.M88.4 [R112], R12 ;  /* 0x0000000c70007844 */ /* 0x0005e20000000200 */
[----:B------:R-:W-:Y:S02]  /*f370*/  F2FP.F16.F32.PACK_AB R37, R83, R82 ;  /* 0x000000525325723e */ /* 0x000fe400000000ff */
[----:B------:R-:W-:Y:S02]  /*f380*/  F2FP.F16.F32.PACK_AB R38, R85, R171 ;  /* 0x000000ab5526723e */ /* 0x000fe400000000ff */
[----:B------:R-:W-:-:S02]  /*f390*/  F2FP.F16.F32.PACK_AB R39, R87, R86 ;  /* 0x000000565727723e */ /* 0x000fc400000000ff */
[----:B------:R-:W-:Y:S02]  /*f3a0*/  MOV R116, R116 ;  /* 0x0000007400747202 */ /* 0x000fe40000000f00 */
[----:B------:R-:W-:Y:S01]  /*f3b0*/  F2FP.F16.F32.PACK_AB R49, R91, R90 ;  /* 0x0000005a5b31723e */ /* 0x000fe200000000ff */
[----:B------:R-:W-:Y:S01]  /*f3c0*/  STSM.16.M88.4 [R114], R36 ;  /* 0x0000002472007844 */ /* 0x000fe20000000200 */
[----:B------:R-:W-:Y:S02]  /*f3d0*/  F2FP.F16.F32.PACK_AB R50, R64, R173 ;  /* 0x000000ad4032723e */ /* 0x000fe400000000ff */
[----:B------:R-:W-:Y:S02]  /*f3e0*/  F2FP.F16.F32.PACK_AB R51, R95, R94 ;  /* 0x0000005e5f33723e */ /* 0x000fe400000000ff */
[----:B------:R-:W-:Y:S02]  /*f3f0*/  MOV R118, R118 ;  /* 0x0000007600767202 */ /* 0x000fe40000000f00 */
[----:B------:R-:W-:Y:S01]  /*f400*/  F2FP.F16.F32.PACK_AB R64, R84, R174 ;  /* 0x000000ae5440723e */ /* 0x000fe200000000ff */
[----:B------:R-:W-:Y:S01]  /*f410*/  STSM.16.M88.4 [R116], R48 ;  /* 0x0000003074007844 */ /* 0x000fe20000000200 */
[----:B------:R-:W-:-:S02]  /*f420*/  F2FP.F16.F32.PACK_AB R65, R20, R98 ;  /* 0x000000621441723e */ /* 0x000fc400000000ff */
[----:B------:R-:W-:Y:S02]  /*f430*/  F2FP.F16.F32.PACK_AB R66, R152, R175 ;  /* 0x000000af9842723e */ /* 0x000fe400000000ff */
[----:B------:R-:W-:Y:S02]  /*f440*/  F2FP.F16.F32.PACK_AB R67, R103, R102 ;  /* 0x000000666743723e */ /* 0x000fe400000000ff */
[----:B------:R-:W-:Y:S02]  /*f450*/  MOV R120, R120 ;  /* 0x0000007800787202 */ /* 0x000fe40000000f00 */
[----:B-1----:R-:W-:Y:S01]  /*f460*/  F2FP.F16.F32.PACK_AB R8, R153, R176 ;  /* 0x000000b09908723e */ /* 0x002fe200000000ff */
[----:B------:R-:W-:Y:S01]  /*f470*/  STSM.16.M88.4 [R118], R64 ;  /* 0x0000004076007844 */ /* 0x000fe20000000200 */
[----:B------:R-:W-:Y:S02]  /*f480*/  F2FP.F16.F32.PACK_AB R9, R40, R21 ;  /* 0x000000152809723e */ /* 0x000fe400000000ff */
[----:B------:R-:W-:-:S02]  /*f490*/  F2FP.F16.F32.PACK_AB R10, R154, R177 ;  /* 0x000000b19a0a723e */ /* 0x000fc400000000ff */
[----:B------:R-:W-:Y:S02]  /*f4a0*/  F2FP.F16.F32.PACK_AB R11, R44, R43 ;  /* 0x0000002b2c0b723e */ /* 0x000fe400000000ff */
[----:B------:R-:W-:Y:S02]  /*f4b0*/  IADD3.X R123, RZ, R129, RZ, P5, !PT ;  /* 0x00000081ff7b7210 */ /* 0x000fe40002ffe4ff */
[----:B--2---:R-:W-:Y:S01]  /*f4c0*/  F2FP.F16.F32.PACK_AB R12, R155, R178 ;  /* 0x000000b29b0c723e */ /* 0x004fe200000000ff */
[----:B------:R1:W-:Y:S01]  /*f4d0*/  STSM.16.M88.4 [R120], R8 ;  /* 0x0000000878007844 */ /* 0x0003e20000000200 */
[----:B------:R-:W-:Y:S02]  /*f4e0*/  MOV R122, R122 ;  /* 0x0000007a007a7202 */ /* 0x000fe40000000f00 */
        /* <DEDUP_REMOVED lines=9> */
[----:B------:R-:W-:Y:S02]  /*f580*/  ISETP.NE.U32.AND P0, PT, RZ, UR4, PT ;  /* 0x00000004ff007c0c */ /* 0x000fe4000bf05070 */
[----:B-1----:R-:W-:Y:S01]  /*f590*/  IADD3 R8, P1, R231, UR4, RZ ;  /* 0x00000004e7087c10 */ /* 0x002fe2000ff3e0ff */
[----:B------:R2:W-:Y:S01]  /*f5a0*/  STSM.16.M88.4 [R124], R24 ;  /* 0x000000187c007844 */ /* 0x0005e20000000200 */
[----:B------:R-:W-:Y:S02]  /*f5b0*/  MOV R126, R126 ;  /* 0x0000007e007e7202 */ /* 0x000fe40000000f00 */
[----:B------:R-:W-:Y:S02]  /*f5c0*/  F2FP.F16.F32.PACK_AB R28, R159, R182 ;  /* 0x000000b69f1c723e */ /* 0x000fe400000000ff */
[----:B------:R-:W-:Y:S02]  /*f5d0*/  F2FP.F16.F32.PACK_AB R29, R131, R130 ;  /* 0x00000082831d723e */ /* 0x000fe400000000ff */
[----:B------:R-:W-:-:S02]  /*f5e0*/  F2FP.F16.F32.PACK_AB R30, R133, R132 ;  /* 0x00000084851e723e */ /* 0x000fc400000000ff */
[----:B------:R-:W-:Y:S02]  /*f5f0*/  F2FP.F16.F32.PACK_AB R31, R135, R134 ;  /* 0x00000086871f723e */ /* 0x000fe400000000ff */
[----:B------:R-:W-:Y:S02]  /*f600*/  MOV R92, R92 ;  /* 0x0000005c005c7202 */ /* 0x000fe40000000f00 */
[----:B------:R-:W-:Y:S01]  /*f610*/  MOV R96, R96 ;  /* 0x0000006000607202 */ /* 0x000fe20000000f00 */
[----:B------:R2:W-:Y:S01]  /*f620*/  STSM.16.M88.4 [R126], R28 ;  /* 0x0000001c7e007844 */ /* 0x0005e20000000200 */
[----:B------:R-:W-:Y:S02]  /*f630*/  ISETP.NE.AND.EX P0, PT, RZ, UR5, PT, P0 ;  /* 0x00000005ff007c0c */ /* 0x000fe4000bf05300 */
[----:B------:R-:W-:Y:S01]  /*f640*/  IADD3.X R9, R232, UR5, RZ, P1, !PT ;  /* 0x00000005e8097c10 */ /* 0x000fe20008ffe4ff */
[----:B------:R-:W-:Y:S01]  /*f650*/  ULDC.64 UR4, c[0x0][0xce0] ;  /* 0x0003380000047ab9 */ /* 0x000fe20000000a00 */
[----:B------:R2:W-:Y:S01]  /*f660*/  STSM.16.M88.4 [R92], R136 ;  /* 0x000000885c007844 */ /* 0x0005e20000000200 */
[----:B------:R-:W-:Y:S01]  /*f670*/  ISETP.NE.U32.AND P1, PT, RZ, UR4, PT ;  /* 0x00000004ff007c0c */ /* 0x000fe2000bf25070 */
[----:B------:R-:W-:Y:S01]  /*f680*/  IMAD.WIDE R88, R3, 0x2, R88 ;  /* 0x0000000203587825 */ /* 0x000fe200078e0258 */
[----:B------:R-:W-:Y:S01]  /*f690*/  MOV R20, RZ ;  /* 0x000000ff00147202 */ /* 0x000fe20000000f00 */
[----:B------:R2:W-:Y:S01]  /*f6a0*/  STSM.16.M88.4 [R96], R144 ;  /* 0x0000009060007844 */ /* 0x0005e20000000200 */
[----:B------:R-:W-:Y:S01]  /*f6b0*/  BAR.SYNC.DEFER_BLOCKING 0x1, 0x100 ;  /* 0x0044000000007b1d */ /* 0x000fe20000010000 */
[----:B------:R-:W-:-:S13]  /*f6c0*/  ISETP.NE.AND.EX P1, PT, RZ, UR5, PT, P1 ;  /* 0x00000005ff007c0c */ /* 0x000fda000bf25310 */
[----:B------:R-:W-:Y:S01]  /*f6d0*/  @P1 IADD3 R6, P2, R231, UR4, RZ ;  /* 0x00000004e7061c10 */ /* 0x000fe2000ff5e0ff */
[----:B------:R-:W-:Y:S02]  /*f6e0*/  ULDC UR4, c[0x0][0xb88] ;  /* 0x0002e20000047ab9 */ /* 0x000fe40000000800 */
[----:B------:R-:W-:Y:S01]  /*f6f0*/  IMAD.U32 R3, RZ, RZ, UR4 ;  /* 0x00000004ff037e24 */ /* 0x000fe2000f8e00ff */
[----:B------:R-:W-:Y:S01]  /*f700*/  @P1 IADD3.X R7, R232, UR5, RZ, P2, !PT ;  /* 0x00000005e8071c10 */ /* 0x000fe200097fe4ff */
[----:B------:R2:W5:Y:S01]  /*f710*/  @P0 LDG.E R20, desc[UR60][R8.64] ;  /* 0x0000003c08140981 */ /* 0x000562000c1e1900 */
[----:B------:R-:W-:-:S03]  /*f720*/  IADD3 R11, P4, R88, 0x1000, RZ ;  /* 0x00001000580b7810 */ /* 0x000fc60007f9e0ff */
[----:B------:R2:W5:Y:S01]  /*f730*/  @P1 LDG.E R3, desc[UR60][R6.64] ;  /* 0x0000003c06031981 */ /* 0x000562000c1e1900 */
[----:B------:R-:W-:Y:S09]  /*f740*/  @P1 BRA `(.L_x_1076) ;  /* 0x0000000000101947 */ /* 0x000ff20003800000 */
[----:B------:R-:W-:Y:S05]  /*f750*/  @!P0 BRA `(.L_x_1076) ;  /* 0x00000000000c8947 */ /* 0x000fea0003800000 */
[----:B------:R-:W3:Y:S04]  /*f760*/  LDG.E R0, desc[UR60][R8.64] ;  /* 0x0000003c08007981 */ /* 0x000ee8000c1e1900 */
[----:B-----5:R-:W3:Y:S02]  /*f770*/  LDG.E R3, desc[UR60][R8.64+0x4] ;  /* 0x0000043c08037981 */ /* 0x020ee4000c1e1900 */
[----:B---3--:R-:W-:-:S07]  /*f780*/  IMAD.IADD R3, R3, 0x1, -R0 ;  /* 0x0000000103037824 */ /* 0x008fce00078e0a00 */
.L_x_1076:
[----:B------:R-:W3:Y:S01]  /*f790*/  LDL.LU R0, [R1+0x84] ;  /* 0x0000840001007983 */ /* 0x000ee20000300800 */
[----:B--2---:R-:W-:Y:S01]  /*f7a0*/  LOP3.LUT R8, R11, 0x380, RZ, 0xc0, !PT ;  /* 0x000003800b087812 */ /* 0x004fe200078ec0ff */
[----:B------:R-:W-:Y:S02]  /*f7b0*/  ULDC.64 UR4, c[0x0][0xc70] ;  /* 0x00031c0000047ab9 */ /* 0x000fe40000000a00 */
[----:B------:R-:W2:Y:S01]  /*f7c0*/  LDL R14, [R1+0x90] ;  /* 0x00009000010e7983 */ /* 0x000ea20000100800 */
[----:B------:R-:W-:Y:S02]  /*f7d0*/  SHF.R.U64 R8, R8, 0x3, RZ ;  /* 0x0000000308087819 */ /* 0x000fe400000012ff */
[----:B------:R-:W-:Y:S02]  /*f7e0*/  SHF.R.S32.HI R32, RZ, 0x1f, R230 ;  /* 0x0000001fff207819 */ /* 0x000fe400000114e6 */
[----:B------:R-:W-:Y:S02]  /*f7f0*/  LOP3.LUT R8, R8, R11, RZ, 0x3c, !PT ;  /* 0x0000000b08087212 */ /* 0x000fe400078e3cff */
[----:B-----5:R-:W-:Y:S01]  /*f800*/  SHF.R.S32.HI R21, RZ, 0x1f, R20 ;  /* 0x0000001fff157819 */ /* 0x020fe20000011414 */
[----:B------:R-:W-:Y:S01]  /*f810*/  IMAD R7, R32, UR4, RZ ;  /* 0x0000000420077c24 */ /* 0x000fe2000f8e02ff */
[----:B------:R-:W-:-:S02]  /*f820*/  SEL R233, R233, RZ, !P0 ;  /* 0x000000ffe9e97207 */ /* 0x000fc40004000000 */
[----:B------:R-:W-:Y:S01]  /*f830*/  IADD3 R13, P5, R88, 0x2000, RZ ;  /* 0x00002000580d7810 */ /* 0x000fe20007fbe0ff */
[----:B------:R-:W-:Y:S01]  /*f840*/  IMAD R9, R230, UR5, R7 ;  /* 0x00000005e6097c24 */ /* 0x000fe2000f8e0207 */
[----:B------:R-:W-:Y:S01]  /*f850*/  IADD3 R37, P2, R88, 0x5000, RZ ;  /* 0x0000500058257810 */ /* 0x000fe20007f5e0ff */
[----:B------:R-:W-:Y:S01]  /*f860*/  IMAD.WIDE.U32 R6, R230, UR4, R20 ;  /* 0x00000004e6067c25 */ /* 0x000fe2000f8e0014 */
[----:B------:R-:W-:Y:S01]  /*f870*/  ULDC.64 UR4, c[0x0][0xc78] ;  /* 0x00031e0000047ab9 */ /* 0x000fe20000000a00 */
[----:B------:R-:W-:Y:S02]  /*f880*/  IADD3 R29, P1, R88, 0x4000, RZ ;  /* 0x00004000581d7810 */ /* 0x000fe40007f3e0ff */
[----:B------:R-:W-:Y:S01]  /*f890*/  IMAD.IADD R7, R7, 0x1, R9 ;  /* 0x0000000107077824 */ /* 0x000fe200078e0209 */
[----:B------:R-:W-:Y:S02]  /*f8a0*/  LOP3.LUT R12, R13, 0x380, RZ, 0xc0, !PT ;  /* 0x000003800d0c7812 */ /* 0x000fe400078ec0ff */
[----:B------:R-:W-:Y:S01]  /*f8b0*/  LOP3.LUT R36, R37, 0x380, RZ, 0xc0, !PT ;  /* 0x0000038025247812 */ /* 0x000fe200078ec0ff */
[----:B------:R-:W-:Y:S01]  /*f8c0*/  IMAD.WIDE.U32 R6, R233, UR4, R6 ;  /* 0x00000004e9067c25 */ /* 0x000fe2000f8e0006 */
[----:B------:R-:W-:-:S02]  /*f8d0*/  LOP3.LUT R28, R29, 0x380, RZ, 0xc0, !PT ;  /* 0x000003801d1c7812 */ /* 0x000fc400078ec0ff */
[----:B------:R-:W-:Y:S02]  /*f8e0*/  SHF.R.U64 R12, R12, 0x3, RZ ;  /* 0x000000030c0c7819 */ /* 0x000fe400000012ff */
[----:B------:R-:W-:Y:S02]  /*f8f0*/  SHF.R.U64 R36, R36, 0x3, RZ ;  /* 0x0000000324247819 */ /* 0x000fe400000012ff */
[----:B------:R-:W-:Y:S02]  /*f900*/  SHF.R.U64 R28, R28, 0x3, RZ ;  /* 0x000000031c1c7819 */ /* 0x000fe400000012ff */
[----:B------:R-:W-:Y:S01]  /*f910*/  LOP3.LUT R12, R12, R13, RZ, 0x3c, !PT ;  /* 0x0000000d0c0c7212 */ /* 0x000fe200078e3cff */
[----:B------:R-:W-:Y:S01]  /*f920*/  IMAD.X R13, RZ, RZ, R89, P5 ;  /* 0x000000ffff0d7224 */ /* 0x000fe200028e0659 */
[----:B------:R-:W-:Y:S02]  /*f930*/  LOP3.LUT R36, R36, R37, RZ, 0x3c, !PT ;  /* 0x0000002524247212 */ /* 0x000fe400078e3cff */
[----:B------:R-:W-:-:S02]  /*f940*/  IADD3 R49, P5, R88, 0x8000, RZ ;  /* 0x0000800058317810 */ /* 0x000fc40007fbe0ff */
[----:B------:R-:W-:Y:S02]  /*f950*/  IADD3.X R37, RZ, R89, RZ, P2, !PT ;  /* 0x00000059ff257210 */ /* 0x000fe400017fe4ff */
[----:B------:R-:W-:Y:S01]  /*f960*/  LOP3.LUT R28, R28, R29, RZ, 0x3c, !PT ;  /* 0x0000001d1c1c7212 */ /* 0x000fe200078e3cff */
[----:B------:R-:W-:Y:S01]  /*f970*/  IMAD.X R29, RZ, RZ, R89, P1 ;  /* 0x000000ffff1d7224 */ /* 0x000fe200008e0659 */
[C---:B------:R-:W-:Y:S02]  /*f980*/  IADD3 R61, P2, R88.reuse, 0xb000, RZ ;  /* 0x0000b000583d7810 */ /* 0x040fe40007f5e0ff */
[----:B------:R-:W-:Y:S02]  /*f990*/  IADD3 R57, P1, R88, 0xa000, RZ ;  /* 0x0000a00058397810 */ /* 0x000fe40007f3e0ff */
[----:B------:R-:W-:Y:S02]  /*f9a0*/  LOP3.LUT R48, R49, 0x380, RZ, 0xc0, !PT ;  /* 0x0000038031307812 */ /* 0x000fe400078ec0ff */
[----:B------:R-:W-:-:S02]  /*f9b0*/  LOP3.LUT R60, R61, 0x380, RZ, 0xc0, !PT ;  /* 0x000003803d3c7812 */ /* 0x000fc400078ec0ff */
[----:B------:R-:W-:Y:S02]  /*f9c0*/  LOP3.LUT R56, R57, 0x380, RZ, 0xc0, !PT ;  /* 0x0000038039387812 */ /* 0x000fe400078ec0ff */
[----:B------:R-:W-:Y:S02]  /*f9d0*/  SHF.R.U64 R48, R48, 0x3, RZ ;  /* 0x0000000330307819 */ /* 0x000fe400000012ff */
[----:B------:R-:W-:Y:S02]  /*f9e0*/  SHF.R.U64 R60, R60, 0x3, RZ ;  /* 0x000000033c3c7819 */ /* 0x000fe400000012ff */
[----:B------:R-:W-:Y:S02]  /*f9f0*/  SHF.R.U64 R56, R56, 0x3, RZ ;  /* 0x0000000338387819 */ /* 0x000fe400000012ff */
[----:B------:R-:W-:Y:S01]  /*fa00*/  LOP3.LUT R48, R48, R49, RZ, 0x3c, !PT ;  /* 0x0000003130307212 */ /* 0x000fe200078e3cff */
[--C-:B------:R-:W-:Y:S01]  /*fa10*/  IMAD.X R49, RZ, RZ, R89.reuse, P5 ;  /* 0x000000ffff317224 */ /* 0x100fe200028e0659 */
[----:B------:R-:W-:Y:S01]  /*fa20*/  LOP3.LUT R60, R60, R61, RZ, 0x3c, !PT ;  /* 0x0000003d3c3c7212 */ /* 0x000fe200078e3cff */
[----:B------:R-:W-:Y:S01]  /*fa30*/  IMAD.X R61, RZ, RZ, R89, P2 ;  /* 0x000000ffff3d7224 */ /* 0x000fe200010e0659 */
[----:B------:R-:W-:-:S02]  /*fa40*/  IADD3 R73, P5, R88, 0xe000, RZ ;  /* 0x0000e00058497810 */ /* 0x000fc40007fbe0ff */
[----:B------:R-:W-:Y:S01]  /*fa50*/  LOP3.LUT R56, R56, R57, RZ, 0x3c, !PT ;  /* 0x0000003938387212 */ /* 0x000fe200078e3cff */
[----:B------:R-:W-:Y:S01]  /*fa60*/  IMAD.X R57, RZ, RZ, R89, P1 ;  /* 0x000000ffff397224 */ /* 0x000fe200008e0659 */
[----:B------:R-:W-:-:S04]  /*fa70*/  LOP3.LUT R72, R73, 0x380, RZ, 0xc0, !PT ;  /* 0x0000038049487812 */ /* 0x000fc800078ec0ff */
[----:B------:R-:W-:-:S04]  /*fa80*/  SHF.R.U64 R72, R72, 0x3, RZ ;  /* 0x0000000348487819 */ /* 0x000fc800000012ff */
[----:B------:R-:W-:Y:S01]  /*fa90*/  LOP3.LUT R72, R72, R73, RZ, 0x3c, !PT ;  /* 0x0000004948487212 */ /* 0x000fe200078e3cff */
[----:B------:R-:W-:Y:S01]  /*faa0*/  IMAD.X R73, RZ, RZ, R89, P5 ;  /* 0x000000ffff497224 */ /* 0x000fe200028e0659 */
[--C-:B------:R-:W-:Y:S01]  /*fab0*/  SHF.R.S32.HI R81, RZ, 0x1f, R201.reuse ;  /* 0x0000001fff517819 */ /* 0x100fe200000114c9 */
[----:B------:R-:W-:Y:S02]  /*fac0*/  IMAD.MOV.U32 R80, RZ, RZ, R201 ;  /* 0x000000ffff507224 */ /* 0x000fe400078e00c9 */
[----:B------:R-:W-:Y:S01]  /*fad0*/  IMAD R85, R236, -0x80, R3 ;  /* 0xffffff80ec557824 */ /* 0x000fe200078e0203 */
[----:B------:R-:W-:Y:S01]  /*fae0*/  SHF.R.S32.HI R227, RZ, 0x1f, R226 ;  /* 0x0000001fffe37819 */ /* 0x000fe200000114e2 */
[----:B------:R-:W-:Y:S01]  /*faf0*/  VIADD R82, R226, 0x20 ;  /* 0x00000020e2527836 */ /* 0x000fe20000000000 */
[----:B------:R-:W-:Y:S01]  /*fb00*/  BSSY B1, `(.L_x_1077) ;  /* 0x0000084000017945 */ /* 0x000fe20003800000 */
[----:B---3--:R-:W-:Y:S02]  /*fb10*/  SEL R0, R0, RZ, !P0 ;  /* 0x000000ff00007207 */ /* 0x008fe40004000000 */
[----:B------:R-:W-:-:S02]  /*fb20*/  IADD3 R25, P0, R88, 0x3000, RZ ;  /* 0x0000300058197810 */ /* 0x000fc40007f1e0ff */
[----:B--2---:R-:W-:Y:S01]  /*fb30*/  LEA R11, R236, R14, 0x7 ;  /* 0x0000000eec0b7211 */ /* 0x004fe200078e38ff */
[----:B------:R-:W-:Y:S01]  /*fb40*/  IMAD R10, R0, UR4, RZ ;  /* 0x00000004000a7c24 */ /* 0x000fe2000f8e02ff */
[----:B------:R-:W1:Y:S01]  /*fb50*/  S2R R14, SR_TID.X ;  /* 0x00000000000e7919 */ /* 0x000e620000002100 */
[----:B------:R-:W-:Y:S02]  /*fb60*/  LOP3.LUT R24, R25, 0x380, RZ, 0xc0, !PT ;  /* 0x0000038019187812 */ /* 0x000fe400078ec0ff */
[----:B------:R-:W-:Y:S01]  /*fb70*/  IMAD R10, R233, UR5, R10 ;  /* 0x00000005e90a7c24 */ /* 0x000fe2000f8e020a */
[----:B------:R-:W-:Y:S01]  /*fb80*/  SHF.R.S32.HI R9, RZ, 0x1f, R11 ;  /* 0x0000001fff097819 */ /* 0x000fe2000001140b */
[----:B------:R-:W-:Y:S01]  /*fb90*/  ULDC.64 UR4, c[0x0][0xc40] ;  /* 0x0003100000047ab9 */ /* 0x000fe20000000a00 */
[----:B------:R-:W-:Y:S02]  /*fba0*/  IADD3 R6, P3, R11, R6, RZ ;  /* 0x000000060b067210 */ /* 0x000fe40007f7e0ff */
[----:B------:R-:W-:-:S02]  /*fbb0*/  SHF.R.U64 R24, R24, 0x3, RZ ;  /* 0x0000000318187819 */ /* 0x000fc400000012ff */
[----:B------:R-:W-:Y:S02]  /*fbc0*/  IADD3.X R9, R9, R7, R10, P3, !PT ;  /* 0x0000000709097210 */ /* 0x000fe40001ffe40a */
[----:B------:R-:W-:Y:S02]  /*fbd0*/  LEA R58, P3, R6, UR4, 0x2 ;  /* 0x00000004063a7c11 */ /* 0x000fe4000f8610ff */
[----:B------:R-:W-:Y:S01]  /*fbe0*/  LOP3.LUT R24, R24, R25, RZ, 0x3c, !PT ;  /* 0x0000001918187212 */ /* 0x000fe200078e3cff */
[----:B------:R-:W-:Y:S01]  /*fbf0*/  IMAD.X R25, RZ, RZ, R89, P0 ;  /* 0x000000ffff197224 */ /* 0x000fe200000e0659 */
[----:B------:R-:W-:Y:S01]  /*fc00*/  LEA.HI.X R59, R6, UR5, R9, 0x2, P3 ;  /* 0x00000005063b7c11 */ /* 0x000fe200098f1409 */
[----:B------:R-:W-:Y:S01]  /*fc10*/  IMAD.X R9, RZ, RZ, R89, P4 ;  /* 0x000000ffff097224 */ /* 0x000fe200020e0659 */
[C---:B------:R-:W-:Y:S01]  /*fc20*/  IADD3 R53, P0, R88.reuse, 0x9000, RZ ;  /* 0x0000900058357810 */ /* 0x040fe20007f1e0ff */
[----:B------:R-:W-:Y:S01]  /*fc30*/  VIADD R6, R11, 0x8 ;  /* 0x000000080b067836 */ /* 0x000fe20000000000 */
[C---:B------:R-:W-:Y:S01]  /*fc40*/  IADD3 R41, P3, R88.reuse, 0x6000, RZ ;  /* 0x0000600058297810 */ /* 0x040fe20007f7e0ff */
[----:B------:R-:W-:Y:S01]  /*fc50*/  ULDC.64 UR4, c[0x0][0xba0] ;  /* 0x0002e80000047ab9 */ /* 0x000fe20000000a00 */
[----:B------:R-:W-:-:S02]  /*fc60*/  IADD3 R45, P4, R88, 0x7000, RZ ;  /* 0x00007000582d7810 */ /* 0x000fc40007f9e0ff */
[----:B------:R-:W-:Y:S02]  /*fc70*/  LOP3.LUT R52, R53, 0x380, RZ, 0xc0, !PT ;  /* 0x0000038035347812 */ /* 0x000fe400078ec0ff */
[----:B------:R-:W-:Y:S02]  /*fc80*/  LOP3.LUT R40, R41, 0x380, RZ, 0xc0, !PT ;  /* 0x0000038029287812 */ /* 0x000fe400078ec0ff */
[----:B------:R-:W-:Y:S02]  /*fc90*/  LOP3.LUT R44, R45, 0x380, RZ, 0xc0, !PT ;  /* 0x000003802d2c7812 */ /* 0x000fe400078ec0ff */
[----:B------:R-:W-:Y:S01]  /*fca0*/  SHF.R.U64 R52, R52, 0x3, RZ ;  /* 0x0000000334347819 */ /* 0x000fe200000012ff */
[----:B-1----:R-:W-:Y:S01]  /*fcb0*/  VIADD R15, R14, 0xffffff80 ;  /* 0xffffff800e0f7836 */ /* 0x002fe20000000000 */
[----:B------:R-:W-:Y:S02]  /*fcc0*/  SHF.R.U64 R40, R40, 0x3, RZ ;  /* 0x0000000328287819 */ /* 0x000fe400000012ff */
[----:B------:R-:W-:-:S02]  /*fcd0*/  SHF.R.U64 R44, R44, 0x3, RZ ;  /* 0x000000032c2c7819 */ /* 0x000fc400000012ff */
[----:B------:R-:W-:Y:S02]  /*fce0*/  SHF.R.S32.HI R14, RZ, 0x1f, R15 ;  /* 0x0000001fff0e7819 */ /* 0x000fe4000001140f */
[----:B------:R-:W-:Y:S01]  /*fcf0*/  LOP3.LUT R52, R52, R53, RZ, 0x3c, !PT ;  /* 0x0000003534347212 */ /* 0x000fe200078e3cff */
[--C-:B------:R-:W-:Y:S01]  /*fd00*/  IMAD.X R53, RZ, RZ, R89.reuse, P0 ;  /* 0x000000ffff357224 */ /* 0x100fe200000e0659 */
[----:B------:R-:W-:Y:S02]  /*fd10*/  LEA.HI R14, R14, R15, RZ, 0x7 ;  /* 0x0000000f0e0e7211 */ /* 0x000fe400078f38ff */
[----:B------:R-:W-:Y:S01]  /*fd20*/  LOP3.LUT R40, R40, R41, RZ, 0x3c, !PT ;  /* 0x0000002928287212 */ /* 0x000fe200078e3cff */
[--C-:B------:R-:W-:Y:S01]  /*fd30*/  IMAD.X R41, RZ, RZ, R89.reuse, P3 ;  /* 0x000000ffff297224 */ /* 0x100fe200018e0659 */
[----:B------:R-:W-:Y:S02]  /*fd40*/  LOP3.LUT R14, R14, 0xffffff80, RZ, 0xc0, !PT ;  /* 0xffffff800e0e7812 */ /* 0x000fe400078ec0ff */
[----:B------:R-:W-:Y:S01]  /*fd50*/  LOP3.LUT R44, R44, R45, RZ, 0x3c, !PT ;  /* 0x0000002d2c2c7212 */ /* 0x000fe200078e3cff */
[----:B------:R-:W-:Y:S01]  /*fd60*/  IMAD.X R45, RZ, RZ, R89, P4 ;  /* 0x000000ffff2d7224 */ /* 0x000fe200020e0659 */
[----:B------:R-:W-:-:S02]  /*fd70*/  IADD3 R14, R15, -R14, RZ ;  /* 0x8000000e0f0e7210 */ /* 0x000fc40007ffe0ff */
[----:B------:R-:W-:Y:S02]  /*fd80*/  IADD3 R65, P3, R88, 0xc000, RZ ;  /* 0x0000c00058417810 */ /* 0x000fe40007f7e0ff */
[----:B------:R-:W-:Y:S02]  /*fd90*/  LOP3.LUT P0, RZ, R14, 0x3, RZ, 0xc0, !PT ;  /* 0x000000030eff7812 */ /* 0x000fe4000780c0ff */
[C---:B------:R-:W-:Y:S02]  /*fda0*/  IADD3 R69, P4, R88.reuse, 0xd000, RZ ;  /* 0x0000d00058457810 */ /* 0x040fe40007f9e0ff */
[----:B------:R-:W-:Y:S02]  /*fdb0*/  IADD3 R7, P2, R88, 0xf000, RZ ;  /* 0x0000f00058077810 */ /* 0x000fe40007f5e0ff */
[----:B------:R-:W-:Y:S02]  /*fdc0*/  ISETP.GE.OR P1, PT, R11, R3, P0 ;  /* 0x000000030b00720c */ /* 0x000fe40000726670 */
[----:B------:R-:W-:Y:S01]  /*fdd0*/  LOP3.LUT R64, R65, 0x380, RZ, 0xc0, !PT ;  /* 0x0000038041407812 */ /* 0x000fe200078ec0ff */
[----:B------:R-:W-:Y:S01]  /*fde0*/  IMAD.X R77, RZ, RZ, R89, P2 ;  /* 0x000000ffff4d7224 */ /* 0x000fe200010e0659 */
[----:B------:R-:W-:-:S02]  /*fdf0*/  LOP3.LUT R68, R69, 0x380, RZ, 0xc0, !PT ;  /* 0x0000038045447812 */ /* 0x000fc400078ec0ff */
[----:B------:R-:W-:Y:S02]  /*fe00*/  ISETP.GE.OR P0, PT, R6, R3, P0 ;  /* 0x000000030600720c */ /* 0x000fe40000706670 */
[----:B------:R-:W-:Y:S02]  /*fe10*/  LOP3.LUT R6, R7, 0x380, RZ, 0xc0, !PT ;  /* 0x0000038007067812 */ /* 0x000fe400078ec0ff */
[----:B------:R-:W-:Y:S02]  /*fe20*/  LOP3.LUT R11, R88, 0x380, RZ, 0xc0, !PT ;  /* 0x00000380580b7812 */ /* 0x000fe400078ec0ff */
[----:B------:R-:W-:Y:S01]  /*fe30*/  SHF.R.U64 R64, R64, 0x3, RZ ;  /* 0x0000000340407819 */ /* 0x000fe200000012ff */
[----:B------:R-:W-:Y:S01]  /*fe40*/  IMAD R21, R21, UR4, RZ ;  /* 0x0000000415157c24 */ /* 0x000fe2000f8e02ff */
[----:B------:R-:W-:Y:S01]  /*fe50*/  SHF.R.U64 R68, R68, 0x3, RZ ;  /* 0x0000000344447819 */ /* 0x000fe200000012ff */
[----:B------:R-:W-:Y:S01]  /*fe60*/  @!P1 STG.E desc[UR60][R58.64], R5 ;  /* 0x000000053a009986 */ /* 0x000fe2000c10193c */
[----:B------:R-:W-:-:S02]  /*fe70*/  SHF.R.U64 R6, R6, 0x3, RZ ;  /* 0x0000000306067819 */ /* 0x000fc400000012ff */
[----:B------:R-:W-:Y:S01]  /*fe80*/  SHF.R.U64 R11, R11, 0x3, RZ ;  /* 0x000000030b0b7819 */ /* 0x000fe200000012ff */
[----:B------:R1:W-:Y:S01]  /*fe90*/  @!P0 STG.E desc[UR60][R58.64+0x20], R4 ;  /* 0x000020043a008986 */ /* 0x0003e2000c10193c */
[----:B------:R-:W-:Y:S02]  /*fea0*/  LOP3.LUT R64, R64, R65, RZ, 0x3c, !PT ;  /* 0x0000004140407212 */ /* 0x000fe400078e3cff */
[----:B------:R-:W-:Y:S01]  /*feb0*/  LOP3.LUT R68, R68, R69, RZ, 0x3c, !PT ;  /* 0x0000004544447212 */ /* 0x000fe200078e3cff */
[----:B------:R-:W-:Y:S01]  /*fec0*/  IMAD.X R69, RZ, RZ, R89, P4 ;  /* 0x000000ffff457224 */ /* 0x000fe200020e0659 */
[----:B------:R-:W-:Y:S01]  /*fed0*/  IADD3.X R65, RZ, R89, RZ, P3, !PT ;  /* 0x00000059ff417210 */ /* 0x000fe20001ffe4ff */
[----:B------:R-:W5:Y:S01]  /*fee0*/  LD.E.128 R12, desc[UR60][R12.64] ;  /* 0x0000003c0c0c7980 */ /* 0x000f62000c101d00 */
[----:B------:R-:W-:Y:S02]  /*fef0*/  LOP3.LUT R76, R6, R7, RZ, 0x3c, !PT ;  /* 0x00000007064c7212 */ /* 0x000fe400078e3cff */
[----:B------:R-:W-:Y:S01]  /*ff00*/  LOP3.LUT R88, R11, R88, RZ, 0x3c, !PT ;  /* 0x000000580b587212 */ /* 0x000fe200078e3cff */
[----:B------:R-:W5:Y:S01]  /*ff10*/  LD.E.128 R24, desc[UR60][R24.64] ;  /* 0x0000003c18187980 */ /* 0x000f62000c101d00 */
[----:B------:R-:W-:-:S03]  /*ff20*/  IMAD.WIDE.U32 R80, R20, UR4, R80 ;  /* 0x0000000414507c25 */ /* 0x000fc6000f8e0050 */
[----:B-1----:R1:W5:Y:S01]  /*ff30*/  LD.E.128 R4, desc[UR60][R88.64] ;  /* 0x0000003c58047980 */ /* 0x002362000c101d00 */
[----:B------:R-:W-:Y:S01]  /*ff40*/  IMAD R21, R20, UR5, R21 ;  /* 0x0000000514157c24 */ /* 0x000fe2000f8e0215 */
[----:B------:R-:W-:Y:S02]  /*ff50*/  ULDC.64 UR4, c[0x0][0xbe0] ;  /* 0x0002f80000047ab9 */ /* 0x000fe40000000a00 */
[----:B------:R-:W5:Y:S04]  /*ff60*/  LD.E.128 R8, desc[UR60][R8.64] ;  /* 0x0000003c08087980 */ /* 0x000f68000c101d00 */
        /* <DEDUP_REMOVED lines=11> */
[----:B------:R-:W5:Y:S01]  /*10020*/  LD.E.128 R76, desc[UR60][R76.64] ;  /* 0x0000003c4c4c7980 */ /* 0x000f62000c101d00 */
[----:B------:R-:W-:Y:S01]  /*10030*/  @!PT LDS RZ, [RZ] ;  /* 0x00000000fffff984 */ /* 0x000fe20000000800 */
[----:B------:R-:W-:Y:S01]  /*10040*/  @!PT LDS RZ, [RZ] ;  /* 0x00000000fffff984 */ /* 0x000fe20000000800 */
[----:B------:R-:W-:Y:S01]  /*10050*/  @!PT LDS RZ, [RZ] ;  /* 0x00000000fffff984 */ /* 0x000fe20000000800 */
[----:B------:R-:W-:Y:S01]  /*10060*/  @!PT LDS RZ, [RZ] ;  /* 0x00000000fffff984 */ /* 0x000fe20000000800 */
[----:B------:R2:W-:Y:S06]  /*10070*/  MEMBAR.ALL.CTA ;  /* 0x0000000000007992 */ /* 0x0005ec0000008000 */
[----:B--2---:R-:W2:Y:S01]  /*10080*/  FENCE.VIEW.ASYNC.S ;  /* 0x00000000000073c6 */ /* 0x004ea20000000000 */
[----:B------:R-:W-:Y:S01]  /*10090*/  IADD3 R81, R81, R21, RZ ;  /* 0x0000001551517210 */ /* 0x000fe20007ffe0ff */
[----:B------:R-:W-:-:S02]  /*100a0*/  IMAD R21, R32, UR4, RZ ;  /* 0x0000000420157c24 */ /* 0x000fc4000f8e02ff */
[C---:B------:R-:W-:Y:S01]  /*100b0*/  VIADD R32, R226.reuse, 0x60 ;  /* 0x00000060e2207836 */ /* 0x040fe20000000000 */
[-C--:B------:R-:W-:Y:S01]  /*100c0*/  ISETP.GE.AND P3, PT, R226, R85.reuse, PT ;  /* 0x00000055e200720c */ /* 0x080fe20003f66270 */
[C---:B------:R-:W-:Y:S02]  /*100d0*/  IMAD R83, R230.reuse, UR5, R21 ;  /* 0x00000005e6537c24 */ /* 0x040fe4000f8e0215 */
[----:B------:R-:W-:Y:S01]  /*100e0*/  IMAD.WIDE.U32 R20, R230, UR4, R80 ;  /* 0x00000004e6147c25 */ /* 0x000fe2000f8e0050 */
[----:B------:R-:W-:Y:S01]  /*100f0*/  ULDC.64 UR4, c[0x0][0xbe8] ;  /* 0x0002fa0000047ab9 */ /* 0x000fe20000000a00 */
[----:B------:R-:W-:Y:S02]  /*10100*/  ISETP.GE.AND P1, PT, R32, R85, PT ;  /* 0x000000552000720c */ /* 0x000fe40003f26270 */
[----:B------:R-:W-:Y:S01]  /*10110*/  IMAD R32, R0, UR4, RZ ;  /* 0x0000000400207c24 */ /* 0x000fe2000f8e02ff */
[----:B------:R-:W-:Y:S01]  /*10120*/  IADD3 R0, R18, 0x32420, RZ ;  /* 0x0003242012007810 */ /* 0x000fe20007ffe0ff */
[----:B------:R-:W-:-:S02]  /*10130*/  VIADD R3, R226, 0x40 ;  /* 0x00000040e2037836 */ /* 0x000fc40000000000 */
[----:B------:R-:W-:Y:S01]  /*10140*/  IMAD.IADD R21, R21, 0x1, R83 ;  /* 0x0000000115157824 */ /* 0x000fe200078e0253 */
[----:B------:R-:W-:Y:S02]  /*10150*/  PRMT R0, RZ, 0x654, R0 ;  /* 0x00000654ff007816 */ /* 0x000fe40000000000 */
[-C--:B------:R-:W-:Y:S01]  /*10160*/  ISETP.GE.AND P0, PT, R3, R85.reuse, PT ;  /* 0x000000550300720c */ /* 0x080fe20003f06270 */
[C---:B------:R-:W-:Y:S02]  /*10170*/  IMAD R3, R233.reuse, UR5, R32 ;  /* 0x00000005e9037c24 */ /* 0x040fe4000f8e0220 */
[----:B------:R-:W-:Y:S01]  /*10180*/  IMAD.WIDE.U32 R20, R233, UR4, R20 ;  /* 0x00000004e9147c25 */ /* 0x000fe2000f8e0014 */
[----:B--2---:R1:W-:Y:S01]  /*10190*/  SYNCS.ARRIVE.TRANS64.RED.A1T0 RZ, [R0+URZ], RZ ;  /* 0x000000ff00ff79a7 */ /* 0x0043e2000810043f */
[----:B------:R-:W-:Y:S02]  /*101a0*/  ISETP.GE.AND P2, PT, R82, R85, PT ;  /* 0x000000555200720c */ /* 0x000fe40003f46270 */
[----:B------:R-:W-:-:S04]  /*101b0*/  IMAD.WIDE R82, R236, 0x80, R226 ;  /* 0x00000080ec527825 */ /* 0x000fc800078e02e2 */
[----:B------:R-:W-:Y:S01]  /*101c0*/  IMAD.IADD R87, R21, 0x1, R3 ;  /* 0x0000000115577824 */ /* 0x000fe200078e0203 */
[----:B-1----:R-:W-:Y:S06]  /*101d0*/  @P3 BRA `(.L_x_1078) ;  /* 0x0000000000583947 */ /* 0x002fec0003800000 */
[----:B------:R-:W-:Y:S01]  /*101e0*/  ULDC.64 UR4, c[0x0][0xbd8] ;  /* 0x0002f60000047ab9 */ /* 0x000fe20000000a00 */
[----:B------:R-:W-:Y:S01]  /*101f0*/  IMAD.MOV.U32 R80, RZ, RZ, R20 ;  /* 0x000000ffff507224 */ /* 0x000fe200078e0014 */
[----:B------:R-:W-:Y:S01]  /*10200*/  ULDC UR6, c[0x0][0xb8c] ;  /* 0x0002e30000067ab9 */ /* 0x000fe20000000800 */
[----:B------:R-:W-:Y:S01]  /*10210*/  IMAD R3, R83, UR4, RZ ;  /* 0x0000000453037c24 */ /* 0x000fe2000f8e02ff */
[C---:B------:R-:W-:Y:S01]  /*10220*/  ISETP.GE.AND P5, PT, R201.reuse, UR6, PT ;  /* 0x00000006c9007c0c */ /* 0x040fe2000bfa6270 */
[----:B------:R-:W-:Y:S01]  /*10230*/  IMAD.MOV.U32 R81, RZ, RZ, R87 ;  /* 0x000000ffff517224 */ /* 0x000fe200078e0057 */
[----:B------:R-:W-:Y:S01]  /*10240*/  IADD3 R0, R201, 0x40, RZ ;  /* 0x00000040c9007810 */ /* 0x000fe20007ffe0ff */
[C---:B------:R-:W-:Y:S02]  /*10250*/  IMAD R3, R82.reuse, UR5, R3 ;  /* 0x0000000552037c24 */ /* 0x040fe4000f8e0203 */
[----:B------:R-:W-:Y:S01]  /*10260*/  IMAD.WIDE.U32 R80, R82, UR4, R80 ;  /* 0x0000000452507c25 */ /* 0x000fe2000f8e0050 */
[----:B------:R-:W-:Y:S01]  /*10270*/  ULDC.64 UR4, c[0x0][0xb80] ;  /* 0x0002e00000047ab9 */ /* 0x000fe20000000a00 */
[----:B------:R-:W-:-:S02]  /*10280*/  ISETP.GE.AND P4, PT, R0, UR6, PT ;  /* 0x0000000600007c0c */ /* 0x000fc4000bf86270 */
[----:B------:R-:W-:Y:S01]  /*10290*/  IMAD.IADD R3, R81, 0x1, R3 ;  /* 0x0000000151037824 */ /* 0x000fe200078e0203 */
[----:B------:R-:W-:Y:S01]  /*102a0*/  LEA R84, P3, R80, UR4, 0x1 ;  /* 0x0000000450547c11 */ /* 0x000fe2000f8608ff */
[----:B------:R-:W-:-:S03]  /*102b0*/  VIADD R0, R201, 0xc0 ;  /* 0x000000c0c9007836 */ /* 0x000fc60000000000 */
[----:B------:R-:W-:Y:S01]  /*102c0*/  LEA.HI.X R85, R80, UR5, R3, 0x1, P3 ;  /* 0x0000000550557c11 */ /* 0x000fe200098f0c03 */
[----:B------:R-:W-:-:S04]  /*102d0*/  VIADD R3, R201, 0x80 ;  /* 0x00000080c9037836 */ /* 0x000fc80000000000 */
[----:B-----5:R1:W-:Y:S01]  /*102e0*/  @!P5 STG.E.128 desc[UR60][R84.64], R4 ;  /* 0x000000045400d986 */ /* 0x0203e2000c101d3c */
[----:B------:R-:W-:Y:S02]  /*102f0*/  ISETP.GE.AND P3, PT, R3, UR6, PT ;  /* 0x0000000603007c0c */ /* 0x000fe4000bf66270 */
[----:B------:R-:W-:Y:S01]  /*10300*/  ISETP.GE.AND P5, PT, R0, UR6, PT ;  /* 0x0000000600007c0c */ /* 0x000fe2000bfa6270 */
[----:B------:R1:W-:Y:S10]  /*10310*/  @!P4 STG.E.128 desc[UR60][R84.64+0x80], R28 ;  /* 0x0000801c5400c986 */ /* 0x0003f4000c101d3c */
[----:B------:R1:W-:Y:S04]  /*10320*/  @!P3 STG.E.128 desc[UR60][R84.64+0x100], R48 ;  /* 0x000100305400b986 */ /* 0x0003e8000c101d3c */
[----:B------:R1:W-:Y:S02]  /*10330*/  @!P5 STG.E.128 desc[UR60][R84.64+0x180], R64 ;  /* 0x000180405400d986 */ /* 0x0003e4000c101d3c */
.L_x_1078:
[----:B------:R-:W-:Y:S05]  /*10340*/  BSYNC B1 ;  /* 0x0000000000017941 */ /* 0x000fea0003800000 */
.L_x_1077:
        /* <DEDUP_REMOVED lines=17> */
[----:B------:R-:W-:Y:S02]  /*10460*/  IMAD.IADD R3, R5, 0x1, R3 ;  /* 0x0000000105037824 */ /* 0x000fe400078e0203 */
[----:B------:R-:W-:Y:S01]  /*10470*/  VIADD R5, R201, 0xc0 ;  /* 0x000000c0c9057836 */ /* 0x000fe20000000000 */
[----:B------:R-:W-:Y:S02]  /*10480*/  ISETP.GE.AND P2, PT, R0, UR6, PT ;  /* 0x0000000600007c0c */ /* 0x000fe4000bf46270 */
[----:B------:R-:W-:Y:S02]  /*10490*/  LEA.HI.X R7, R4, UR5, R3, 0x1, P5 ;  /* 0x0000000504077c11 */ /* 0x000fe4000a8f0c03 */
[----:B------:R-:W-:-:S03]  /*104a0*/  ISETP.GE.AND P5, PT, R5, UR6, PT ;  /* 0x0000000605007c0c */ /* 0x000fc6000bfa6270 */
[----:B------:R2:W-:Y:S04]  /*104b0*/  @!P4 STG.E.128 desc[UR60][R6.64], R8 ;  /* 0x000000080600c986 */ /* 0x0005e8000c101d3c */
[----:B------:R2:W-:Y:S04]  /*104c0*/  @!P3 STG.E.128 desc[UR60][R6.64+0x80], R36 ;  /* 0x000080240600b986 */ /* 0x0005e8000c101d3c */
[----:B------:R2:W-:Y:S04]  /*104d0*/  @!P2 STG.E.128 desc[UR60][R6.64+0x100], R52 ;  /* 0x000100340600a986 */ /* 0x0005e8000c101d3c */
[----:B------:R2:W-:Y:S02]  /*104e0*/  @!P5 STG.E.128 desc[UR60][R6.64+0x180], R68 ;  /* 0x000180440600d986 */ /* 0x0005e4000c101d3c */
.L_x_1080:
[----:B------:R-:W-:Y:S05]  /*104f0*/  BSYNC B1 ;  /* 0x0000000000017941 */ /* 0x000fea0003800000 */
.L_x_1079:
[----:B------:R-:W-:Y:S04]  /*10500*/  BSSY B1, `(.L_x_1081) ;  /* 0x000001a000017945 */ /* 0x000fe80003800000 */
[----:B------:R-:W-:Y:S05]  /*10510*/  @P0 BRA `(.L_x_1082) ;  /* 0x0000000000600947 */ /* 0x000fea0003800000 */
[----:B------:R-:W-:Y:S01]  /*10520*/  IADD3 R3, P0, R82, 0x40, RZ ;  /* 0x0000004052037810 */ /* 0x000fe20007f1e0ff */
[C---:B-1---5:R-:W-:Y:S01]  /*10530*/  VIADD R5, R201.reuse, 0x80 ;  /* 0x00000080c9057836 */ /* 0x062fe20000000000 */
[C---:B------:R-:W-:Y:S01]  /*10540*/  IADD3 R4, R201.reuse, 0x40, RZ ;  /* 0x00000040c9047810 */ /* 0x040fe20007ffe0ff */
[----:B------:R-:W-:Y:S01]  /*10550*/  ULDC UR6, c[0x0][0xb8c] ;  /* 0x0002e30000067ab9 */ /* 0x000fe20000000800 */
[----:B------:R-:W-:Y:S01]  /*10560*/  ULDC.64 UR4, c[0x0][0xbd8] ;  /* 0x0002f60000047ab9 */ /* 0x000fe20000000a00 */
[----:B------:R-:W-:Y:S01]  /*10570*/  IMAD.X R0, RZ, RZ, R83, P0 ;  /* 0x000000ffff007224 */ /* 0x000fe200000e0653 */
[----:B------:R-:W-:Y:S01]  /*10580*/  ISETP.GE.AND P3, PT, R4, UR6, PT ;  /* 0x0000000604007c0c */ /* 0x000fe2000bf66270 */
[----:B--2---:R-:W-:Y:S01]  /*10590*/  VIADD R6, R201, 0xc0 ;  /* 0x000000c0c9067836 */ /* 0x004fe20000000000 */
[----:B------:R-:W-:Y:S01]  /*105a0*/  ISETP.GE.AND P4, PT, R5, UR6, PT ;  /* 0x0000000605007c0c */ /* 0x000fe2000bf86270 */
[----:B------:R-:W-:Y:S01]  /*105b0*/  IMAD.MOV.U32 R5, RZ, RZ, R87 ;  /* 0x000000ffff057224 */ /* 0x000fe200078e0057 */
[----:B------:R-:W-:Y:S01]  /*105c0*/  MOV R4, R20 ;  /* 0x0000001400047202 */ /* 0x000fe20000000f00 */
[----:B------:R-:W-:Y:S01]  /*105d0*/  IMAD R0, R0, UR4, RZ ;  /* 0x0000000400007c24 */ /* 0x000fe2000f8e02ff */
[----:B------:R-:W-:-:S02]  /*105e0*/  ISETP.GE.AND P2, PT, R201, UR6, PT ;  /* 0x00000006c9007c0c */ /* 0x000fc4000bf46270 */
[----:B------:R-:W-:Y:S01]  /*105f0*/  ISETP.GE.AND P5, PT, R6, UR6, PT ;  /* 0x0000000606007c0c */ /* 0x000fe2000bfa6270 */
[----:B------:R-:W-:-:S04]  /*10600*/  IMAD.WIDE.U32 R4, R3, UR4, R4 ;  /* 0x0000000403047c25 */ /* 0x000fc8000f8e0004 */
        /* <DEDUP_REMOVED lines=9> */
.L_x_1082:
[----:B------:R-:W-:Y:S05]  /*106a0*/  BSYNC B1 ;  /* 0x0000000000017941 */ /* 0x000fea0003800000 */
.L_x_1081:
[----:B------:R-:W-:Y:S05]  /*106b0*/  @P1 BRA `(.L_x_1083) ;  /* 0x0000000c00501947 */ /* 0x000fea0003800000 */
[----:B------:R-:W-:Y:S01]  /*106c0*/  IADD3 R3, P0, R82, 0x60, RZ ;  /* 0x0000006052037810 */ /* 0x000fe20007f1e0ff */
[C---:B------:R-:W-:Y:S01]  /*106d0*/  VIADD R0, R201.reuse, 0x40 ;  /* 0x00000040c9007836 */ /* 0x040fe20000000000 */
[----:B------:R-:W-:Y:S01]  /*106e0*/  ULDC UR6, c[0x0][0xb8c] ;  /* 0x0002e30000067ab9 */ /* 0x000fe20000000800 */
[----:B-1---5:R-:W-:Y:S01]  /*106f0*/  MOV R4, R20 ;  /* 0x0000001400047202 */ /* 0x022fe20000000f00 */
[----:B------:R-:W-:Y:S01]  /*10700*/  ULDC.64 UR4, c[0x0][0xbd8] ;  /* 0x0002f60000047ab9 */ /* 0x000fe20000000a00 */
[----:B------:R-:W-:Y:S01]  /*10710*/  IMAD.X R82, RZ, RZ, R83, P0 ;  /* 0x000000ffff527224 */ /* 0x000fe200000e0653 */
[----:B------:R-:W-:Y:S01]  /*10720*/  ISETP.GE.AND P2, PT, R0, UR6, PT ;  /* 0x0000000600007c0c */ /* 0x000fe2000bf46270 */
[----:B------:R-:W-:Y:S01]  /*10730*/  IMAD.MOV.U32 R5, RZ, RZ, R87 ;  /* 0x000000ffff057224 */ /* 0x000fe200078e0057 */
[C---:B------:R-:W-:Y:S01]  /*10740*/  ISETP.GE.AND P1, PT, R201.reuse, UR6, PT ;  /* 0x00000006c9007c0c */ /* 0x040fe2000bf26270 */
[----:B------:R-:W-:Y:S02]  /*10750*/  IMAD R82, R82, UR4, RZ ;  /* 0x0000000452527c24 */ /* 0x000fe4000f8e02ff */
[----:B------:R-:W-:-:S02]  /*10760*/  VIADD R0, R201, 0x80 ;  /* 0x00000080c9007836 */ /* 0x000fc40000000000 */
[----:B------:R-:W-:-:S03]  /*10770*/  IMAD.WIDE.U32 R4, R3, UR4, R4 ;  /* 0x0000000403047c25 */ /* 0x000fc6000f8e0004 */
[----:B------:R-:W-:Y:S01]  /*10780*/  ISETP.GE.AND P3, PT, R0, UR6, PT ;  /* 0x0000000600007c0c */ /* 0x000fe2000bf66270 */
[----:B------:R-:W-:Y:S01]  /*10790*/  IMAD R3, R3, UR5, R82 ;  /* 0x0000000503037c24 */ /* 0x000fe2000f8e0252 */
[----:B------:R-:W-:Y:S01]  /*107a0*/  ULDC.64 UR4, c[0x0][0xb80] ;  /* 0x0002e00000047ab9 */ /* 0x000fe20000000a00 */
[----:B------:R-:W-:Y:S01]  /*107b0*/  VIADD R0, R201, 0xc0 ;  /* 0x000000c0c9007836 */ /* 0x000fe20000000000 */
[----:B--23--:R-:W-:Y:S02]  /*107c0*/  LEA R6, P0, R4, UR4, 0x1 ;  /* 0x0000000404067c11 */ /* 0x00cfe4000f8008ff */
        /* <DEDUP_REMOVED lines=9> */
.L_x_1075:
        /* <DEDUP_REMOVED lines=9> */
[----:B------:R2:W5:Y:S01]  /*108f0*/  @P0 LDG.E R9, desc[UR60][R4.64] ;  /* 0x0000003c04090981 */ /* 0x000562000c1e1900 */
[----:B------:R-:W3:Y:S08]  /*10900*/  S2R R0, SR_TID.X ;  /* 0x0000000000007919 */ /* 0x000ef00000002100 */
[----:B------:R-:W-:Y:S01]  /*10910*/  @P1 IADD3 R6, P2, R231, UR4, RZ ;  /* 0x00000004e7061c10 */ /* 0x000fe2000ff5e0ff */
[----:B------:R-:W-:-:S02]  /*10920*/  ULDC UR4, c[0x0][0xb88] ;  /* 0x0002e20000047ab9 */ /* 0x000fc40000000800 */
[----:B------:R-:W-:Y:S02]  /*10930*/  MOV R3, UR4 ;  /* 0x0000000400037c02 */ /* 0x000fe40008000f00 */
[----:B------:R-:W-:-:S05]  /*10940*/  @P1 IADD3.X R7, R232, UR5, RZ, P2, !PT ;  /* 0x00000005e8071c10 */ /* 0x000fca00097fe4ff */
[----:B------:R2:W5:Y:S01]  /*10950*/  @P1 LDG.E R3, desc[UR60][R6.64] ;  /* 0x0000003c06031981 */ /* 0x000562000c1e1900 */
[----:B---3--:R-:W-:-:S05]  /*10960*/  VIADD R0, R0, 0xffffff80 ;  /* 0xffffff8000007836 */ /* 0x008fca0000000000 */
[----:B------:R-:W-:Y:S01]  /*10970*/  ISETP.GE.AND P2, PT, R0, 0x80, PT ;  /* 0x000000800000780c */ /* 0x000fe20003f46270 */
[----:B--2---:R-:W-:-:S12]  /*10980*/  @P1 BRA `(.L_x_1084) ;  /* 0x0000000000101947 */ /* 0x004fd80003800000 */
[----:B------:R-:W-:Y:S05]  /*10990*/  @!P0 BRA `(.L_x_1084) ;  /* 0x00000000000c8947 */ /* 0x000fea0003800000 */
[----:B------:R-:W2:Y:S04]  /*109a0*/  LDG.E R0, desc[UR60][R4.64] ;  /* 0x0000003c04007981 */ /* 0x000ea8000c1e1900 */
[----:B-----5:R-:W2:Y:S02]  /*109b0*/  LDG.E R3, desc[UR60][R4.64+0x4] ;  /* 0x0000043c04037981 */ /* 0x020ea4000c1e1900 */
[----:B--2---:R-:W-:-:S07]  /*109c0*/  IMAD.IADD R3, R3, 0x1, -R0 ;  /* 0x0000000103037824 */ /* 0x004fce00078e0a00 */
.L_x_1084:
[----:B------:R-:W2:Y:S01]  /*109d0*/  LDL.LU R0, [R1+0x84] ;  /* 0x0000840001007983 */ /* 0x000ea20000300800 */
[----:B------:R-:W-:Y:S01]  /*109e0*/  BSSY B1, `(.L_x_1085) ;  /* 0x000001d000017945 */ /* 0x000fe20003800000 */
[----:B------:R-:W-:Y:S02]  /*109f0*/  SHF.R.S32.HI R10, RZ, 0x1f, R230 ;  /* 0x0000001fff0a7819 */ /* 0x000fe400000114e6 */
[----:B------:R-:W-:Y:S02]  /*10a00*/  SHF.R.S32.HI R14, RZ, 0x1f, R201 ;  /* 0x0000001fff0e7819 */ /* 0x000fe400000114c9 */
[----:B------:R-:W-:Y:S02]  /*10a10*/  SEL R233, R233, RZ, !P0 ;  /* 0x000000ffe9e97207 */ /* 0x000fe40004000000 */
[----:B-----5:R-:W-:Y:S02]  /*10a20*/  SHF.R.S32.HI R8, RZ, 0x1f, R9 ;  /* 0x0000001fff087819 */ /* 0x020fe40000011409 */
[----:B--2---:R-:W-:Y:S01]  /*10a30*/  SEL R12, R0, RZ, !P0 ;  /* 0x000000ff000c7207 */ /* 0x004fe20004000000 */
[----:B------:R-:W-:Y:S06]  /*10a40*/  @P2 BRA `(.L_x_1086) ;  /* 0x0000000000582947 */ /* 0x000fec0003800000 */
[----:B------:R-:W2:Y:S02]  /*10a50*/  S2R R0, SR_TID.X ;  /* 0x0000000000007919 */ /* 0x000ea40000002100 */
        /* <DEDUP_REMOVED lines=21> */
.L_x_1086:
[----:B------:R-:W-:Y:S05]  /*10bb0*/  BSYNC B1 ;  /* 0x0000000000017941 */ /* 0x000fea0003800000 */
.L_x_1085:
[----:B------:R-:W-:Y:S01]  /*10bc0*/  ULDC.64 UR4, c[0x0][0xba0] ;  /* 0x0002e80000047ab9 */ /* 0x000fe20000000a00 */
[----:B--2---:R-:W-:Y:S01]  /*10bd0*/  MOV R5, R14 ;  /* 0x0000000e00057202 */ /* 0x004fe20000000f00 */
        /* <DEDUP_REMOVED lines=8> */
[----:B------:R-:W-:Y:S02]  /*10c60*/  IMAD R7, R10, UR4, RZ ;  /* 0x000000040a077c24 */ /* 0x000fe4000f8e02ff */
[----:B------:R-:W-:Y:S01]  /*10c70*/  IMAD.IADD R5, R5, 0x1, R9 ;  /* 0x0000000105057824 */ /* 0x000fe200078e0209 */
[C---:B------:R-:W-:Y:S01]  /*10c80*/  ISETP.GE.AND P1, PT, R226.reuse, R11, PT ;  /* 0x0000000be200720c */ /* 0x040fe20003f26270 */
[----:B------:R-:W-:Y:S01]  /*10c90*/  VIADD R0, R226, 0x20 ;  /* 0x00000020e2007836 */ /* 0x000fe20000000000 */
[----:B------:R-:W-:Y:S01]  /*10ca0*/  SHF.R.S32.HI R9, RZ, 0x1f, R226 ;  /* 0x0000001fff097819 */ /* 0x000fe200000114e2 */
        /* <DEDUP_REMOVED lines=34> */
.L_x_1088:
[----:B------:R-:W-:Y:S05]  /*10ed0*/  BSYNC B1 ;  /* 0x0000000000017941 */ /* 0x000fea0003800000 */
.L_x_1087:
        /* <DEDUP_REMOVED lines=28> */
.L_x_1090:
[----:B------:R-:W-:Y:S05]  /*110a0*/  BSYNC B1 ;  /* 0x0000000000017941 */ /* 0x000fea0003800000 */
.L_x_1089:
        /* <DEDUP_REMOVED lines=27> */
.L_x_1092:
[----:B------:R-:W-:Y:S05]  /*11260*/  BSYNC B1 ;  /* 0x0000000000017941 */ /* 0x000fea0003800000 */
.L_x_1091:
        /* <DEDUP_REMOVED lines=25> */
.L_x_1083:
[----:B------:R-:W-:Y:S05]  /*11400*/  BSYNC B0 ;  /* 0x0000000000007941 */ /* 0x000fea0003800000 */
.L_x_1074:
[----:B------:R-:W-:Y:S02]  /*11410*/  ULDC UR4, c[0x0][0xd14] ;  /* 0x0003450000047ab9 */ /* 0x000fe40000000800 */
[----:B-1----:R-:W-:-:S13]  /*11420*/  ISETP.GE.AND P0, PT, R35, UR4, PT ;  /* 0x0000000423007c0c */ /* 0x002fda000bf06270 */
[----:B------:R-:W-:Y:S05]  /*11430*/  @!P0 BRA `(.L_x_1093) ;  /* 0xfffffefc000c8947 */ /* 0x000fea000383ffff */
[----:B------:R-:W-:Y:S05]  /*11440*/  BRA `(.L_x_958) ;  /* 0x0000005400f07947 */ /* 0x000fea0003800000 */
.L_x_956:
[----:B------:R-:W-:-:S08]  /*11450*/  NOP ;  /* 0x0000000000007918 */ /* 0x000fd00000000000 */
[----:B0-----:R-:W0:-:S00]  /*11460*/  USETMAXREG.DEALLOC.CTAPOOL 0x18 ;  /* 0x00000018000079c8 */ /* 0x001e0000080e0500 */
        /* <DEDUP_REMOVED lines=59> */
.L_x_1098:
        /* <DEDUP_REMOVED lines=16> */
.L_x_1097:
[----:B------:R-:W-:Y:S05]  /*11920*/  BSYNC B0 ;  /* 0x0000000000007941 */ /* 0x000fea0003800000 */
.L_x_1096:
        /* <DEDUP_REMOVED lines=26> */
.L_x_1094:
        /* <DEDUP_REMOVED lines=16> */
.L_x_1099:
        /* <DEDUP_REMOVED lines=25> */
.L_x_1095:
[----:B------:R-:W-:Y:S01]  /*11d60*/  IMAD.MOV.U32 R17, RZ, RZ, RZ ;  /* 0x000000ffff117224 */ /* 0x000fe200078e00ff */
[----:B------:R-:W-:Y:S01]  /*11d70*/  MOV R16, UR6 ;  /* 0x0000000600107c02 */ /* 0x000fe20008000f00 */
[----:B------:R-:W-:-:S07]  /*11d80*/  IMAD.MOV.U32 R18, RZ, RZ, RZ ;  /* 0x000000ffff127224 */ /* 0x000fce00078e00ff */
.L_x_1100:
        /* <DEDUP_REMOVED lines=15> */
[----:B------:R0:W-:Y:S01]  /*11e80*/  STL [R1+0x4], RZ ;  /* 0x000004ff01007387 */ /* 0x0001e20000100800 */
[----:B------:R-:W-:Y:S01]  /*11e90*/  ULDC.64 UR48, c[0x0][0x198] ;  /* 0x0000660000307ab9 */ /* 0x000fe20000000a00 */
[----:B------:R-:W-:Y:S01]  /*11ea0*/  ULDC UR51, c[0x0][0xc] ;  /* 0x0000030000337ab9 */ /* 0x000fe20000000800 */
[----:B------:R-:W-:Y:S01]  /*11eb0*/  UMOV UR50, URZ ;  /* 0x0000003f00327c82 */ /* 0x000fe20008000000 */
[----:B------:R0:W-:Y:S04]  /*11ec0*/  STL [R1+0xc], R0 ;  /* 0x00000c0001007387 */ /* 0x0001e80000100800 */
[----:B------:R0:W-:Y:S04]  /*11ed0*/  STL [R1], RZ ;  /* 0x000000ff01007387 */ /* 0x0001e80000100800 */
[----:B------:R0:W-:Y:S02]  /*11ee0*/  STL [R1+0x8], R0 ;  /* 0x0000080001007387 */ /* 0x0001e40000100800 */
.L_x_1183:
        /* <DEDUP_REMOVED lines=8> */
[----:B------:R-:W-:-:S03]  /*11f70*/  ULDC.64 UR6, c[0x0][0xb08] ;  /* 0x0002c20000067ab9 */ /* 0x000fc60000000a00 */
        /* <DEDUP_REMOVED lines=13> */
[----:B------:R-:W-:Y:S01]  /*12050*/  ISETP.NE.U32.AND P1, PT, RZ, UR4, PT ;  /* 0x00000004ff007c0c */ /* 0x000fe2000bf25070 */
[----:B------:R-:W-:Y:S01]  /*12060*/  IMAD.MOV.U32 R10, RZ, RZ, RZ ;  /* 0x000000ffff0a7224 */ /* 0x000fe200078e00ff */
        /* <DEDUP_REMOVED lines=23> */
[----:B-1----:R-:W-:-:S06]  /*121e0*/  MOV R0, UR4 ;  /* 0x0000000400007c02 */ /* 0x002fcc0008000f00 */
[----:B------:R0:W5:Y:S01]  /*121f0*/  @P1 LDG.E R0, desc[UR60][R8.64] ;  /* 0x0000003c08001981 */ /* 0x000162000c1e1900 */
[----:B------:R-:W-:Y:S01]  /*12200*/  ISETP.NE.U32.AND P0, PT, RZ, UR6, PT ;  /* 0x00000006ff007c0c */ /* 0x000fe2000bf05070 */
[----:B------:R-:W-:Y:S02]  /*12210*/  ULDC UR4, c[0x0][0x338] ;  /* 0x0000ce0000047ab9 */ /* 0x000fe40000000800 */
[----:B------:R-:W-:Y:S01]  /*12220*/  IMAD.U32 R6, RZ, RZ, UR4 ;  /* 0x00000004ff067e24 */ /* 0x000fe2000f8e00ff */
[----:B------:R-:W-:Y:S01]  /*12230*/  ISETP.NE.AND.EX P0, PT, RZ, UR7, PT, P0 ;  /* 0x00000007ff007c0c */ /* 0x000fe2000bf05300 */
[----:B------:R-:W-:-:S12]  /*12240*/  @P1 BRA `(.L_x_1102) ;  /* 0x0000000000101947 */ /* 0x000fd80003800000 */
[----:B------:R-:W-:Y:S05]  /*12250*/  @!P2 BRA `(.L_x_1102) ;  /* 0x00000000000ca947 */ /* 0x000fea0003800000 */
[----:B-----5:R-:W2:Y:S04]  /*12260*/  LDG.E R0, desc[UR60][R2.64] ;  /* 0x0000003c02007981 */ /* 0x020ea8000c1e1900 */
[----:B0-----:R-:W2:Y:S02]  /*12270*/  LDG.E R2, desc[UR60][R2.64+0x4] ;  /* 0x0000043c02027981 */ /* 0x001ea4000c1e1900 */
[----:B--2---:R-:W-:-:S07]  /*12280*/  IMAD.IADD R0, R2, 0x1, -R0 ;  /* 0x0000000102007824 */ /* 0x004fce00078e0a00 */
.L_x_1102:
        /* <DEDUP_REMOVED lines=17> */
[----:B------:R-:W-:-:S05]  /*123a0*/  SHF.R.U32.HI R2, RZ, 0x6, R9 ;  /* 0x00000006ff027819 */ /* 0x000fca0000011609 */
[----:B------:R-:W-:Y:S02]  /*123b0*/  IMAD.MOV.U32 R0, RZ, RZ, R2 ;  /* 0x000000ffff007224 */ /* 0x000fe400078e0002 */
[----:B------:R-:W-:-:S05]  /*123c0*/  @P1 IADD3 R3, R6, 0x5f, RZ ;  /* 0x0000005f06031810 */ /* 0x000fca0007ffe0ff */
        /* <DEDUP_REMOVED lines=21> */
.L_x_1229:
[----:B------:R-:W-:-:S03]  /*12520*/  UMOV UR4, 0xffffffff ;  /* 0xffffffff00047882 */ /* 0x000fc60000000000 */
[----:B------:R-:W-:Y:S05]  /*12530*/  BRA.DIV UR4, `(.L_x_1106) ;  /* 0x0000005204487947 */ /* 0x000fea000b800000 */
[----:B------:R-:W-:-:S13]  /*12540*/  ELECT P6, URZ, PT ;  /* 0x00000000003f782f */ /* 0x000fda00038c0000 */
.L_x_1232:
[----:B------:R-:W0:Y:S01]  /*12550*/  S2R R5, SR_CgaCtaId ;  /* 0x0000000000057919 */ /* 0x000e220000008800 */
[----:B------:R-:W-:Y:S01]  /*12560*/  UIADD3 UR4, UR50, 0x1, URZ ;  /* 0x0000000132047890 */ /* 0x000fe2000fffe03f */
[----:B------:R-:W-:-:S03]  /*12570*/  MOV R7, 0x400 ;  /* 0x0000040000077802 */ /* 0x000fc60000000f00 */
[----:B------:R-:W-:-:S04]  /*12580*/  ULEA.HI UR5, UR4, UR4, URZ, 0x1 ;  /* 0x0000000404057291 */ /* 0x000fc8000f8f083f */
[----:B------:R-:W-:-:S04]  /*12590*/  ULOP3.LUT UR5, UR5, 0xfffffffe, URZ, 0xc0, !UPT ;  /* 0xfffffffe05057892 */ /* 0x000fc8000f8ec03f */
[----:B------:R-:W-:Y:S01]  /*125a0*/  UIADD3 UR5, UR4, -UR5, URZ ;  /* 0x8000000504057290 */ /* 0x000fe2000fffe03f */
[----:B0-----:R-:W-:-:S05]  /*125b0*/  LEA R5, R5, R7, 0x18 ;  /* 0x0000000705057211 */ /* 0x001fca00078ec0ff */
[----:B------:R-:W-:-:S05]  /*125c0*/  IMAD.U32 R7, RZ, RZ, UR5 ;  /* 0x00000005ff077e24 */ /* 0x000fca000f8e00ff */
[----:B------:R-:W-:-:S04]  /*125d0*/  SHF.L.U32 R7, R7, 0x1f, RZ ;  /* 0x0000001f07077819 */ /* 0x000fc800000006ff */
[----:B------:R-:W0:Y:S02]  /*125e0*/  SYNCS.PHASECHK.TRANS64.TRYWAIT P0, [R5+URZ+0x32420], R7 ;  /* 0x03242007050075a7 */ /* 0x000e24000800017f */
[----:B0-----:R-:W-:Y:S05]  /*125f0*/  @!P0 BRA `(.L_x_1107) ;  /* 0x0000005000388947 */ /* 0x001fea0003800000 */
.L_x_1233:
        /* <DEDUP_REMOVED lines=8> */
.L_x_1234:
[----:B------:R-:W1:Y:S02]  /*12680*/  S2R R8, SR_TID.X ;  /* 0x0000000000087919 */ /* 0x000e640000002100 */
[----:B-1----:R-:W-:-:S04]  /*12690*/  LOP3.LUT R8, R8, 0x7f, RZ, 0xc0, !PT ;  /* 0x0000007f08087812 */ /* 0x002fc800078ec0ff */
[----:B------:R-:W-:-:S13]  /*126a0*/  ISETP.NE.AND P1, PT, R8, RZ, PT ;  /* 0x000000ff0800720c */ /* 0x000fda0003f25270 */
[----:B------:R-:W-:Y:S05]  /*126b0*/  @P1 BRA `(.L_x_1111) ;  /* 0x00000000001c1947 */ /* 0x000fea0003800000 */
[----:B------:R-:W1:Y:S02]  /*126c0*/  S2R R8, SR_TID.X ;  /* 0x0000000000087919 */ /* 0x000e640000002100 */
[----:B-1----:R-:W-:-:S04]  /*126d0*/  LOP3.LUT R8, R8, 0x1f, RZ, 0xc0, !PT ;  /* 0x0000001f08087812 */ /* 0x002fc800078ec0ff */
[----:B------:R-:W-:Y:S01]  /*126e0*/  ISETP.NE.AND P0, PT, R8, RZ, PT ;  /* 0x000000ff0800720c */ /* 0x000fe20003f05270 */
[----:B------:R-:W-:-:S04]  /*126f0*/  IMAD.MOV.U32 R8, RZ, RZ, 0x3000 ;  /* 0x00003000ff087424 */ /* 0x000fc800078e00ff */
[----:B------:R1:W-:Y:S08]  /*12700*/  SYNCS.ARRIVE.TRANS64 RZ, [R7+URZ+0x32490], R8 ;  /* 0x0324900807ff79a7 */ /* 0x0003f0000800003f */
[----:B------:R-:W-:Y:S05]  /*12710*/  @!P0 BRA `(.L_x_1111) ;  /* 0x0000000000048947 */ /* 0x000fea0003800000 */
[----:B------:R-:W-:Y:S01]  /*12720*/  BPT.TRAP 0x1 ;  /* 0x000000040000795c */ /* 0x000fe20000300000 */
.L_x_1111:
        /* <DEDUP_REMOVED lines=12> */
[----:B-----5:R-:W-:-:S05]  /*127f0*/  IMAD R8, R0, 0x60, R6 ;  /* 0x0000006000087824 */ /* 0x020fca00078e0206 */
[----:B------:R-:W-:-:S04]  /*12800*/  IADD3 R8, R8, -0x60, RZ ;  /* 0xffffffa008087810 */ /* 0x000fc80007ffe0ff */
[----:B------:R-:W-:-:S03]  /*12810*/  R2UR UR11, R8 ;  /* 0x00000000080b72ca */ /* 0x000fc600000e0000 */
[----:B------:R-:W-:-:S10]  /*12820*/  UIADD3 UR8, UR8, 0x1c400, URZ ;  /* 0x0001c40008087890 */ /* 0x000fd4000fffe03f */
[----:B------:R1:W-:Y:S01]  /*12830*/  UTMALDG.4D [UR8], [UR4], desc[UR6] ;  /* 0x00000608040075b4 */ /* 0x0003e20008019000 */
[----:B------:R-:W2:Y:S02]  /*12840*/  SYNCS.PHASECHK.TRANS64.TRYWAIT P0, [R7+URZ+0x324c0], R9 ;  /* 0x0324c009070075a7 */ /* 0x000ea4000800017f */
[----:B-12---:R-:W-:Y:S05]  /*12850*/  @!P0 BRA `(.L_x_1112) ;  /* 0x0000004c00c88947 */ /* 0x006fea0003800000 */
.L_x_1235:
        /* <DEDUP_REMOVED lines=8> */
.L_x_1113:
        /* <DEDUP_REMOVED lines=31> */
.L_x_1109:
[----:B------:R-:W-:Y:S05]  /*12ad0*/  BSYNC B1 ;  /* 0x0000000000017941 */ /* 0x000fea0003800000 */
.L_x_1108:
[----:B0-----:R-:W2:Y:S04]  /*12ae0*/  LDL.LU R7, [R1+0x4] ;  /* 0x0000040001077983 */ /* 0x001ea80000300800 */
[----:B------:R-:W3:Y:S01]  /*12af0*/  LDL.LU R9, [R1+0xc] ;  /* 0x00000c0001097983 */ /* 0x000ee20000300800 */
[----:B------:R-:W-:Y:S01]  /*12b00*/  PLOP3.LUT P2, PT, PT, PT, PT, 0x8, 0x0 ;  /* 0x000000000000781c */ /* 0x000fe20003f4e170 */
[----:B--2---:R-:W-:-:S05]  /*12b10*/  VIADD R7, R7, 0x1 ;  /* 0x0000000107077836 */ /* 0x004fca0000000000 */
[----:B------:R-:W-:-:S04]  /*12b20*/  ISETP.NE.AND P0, PT, R7, 0x2, PT ;  /* 0x000000020700780c */ /* 0x000fc80003f05270 */
[----:B------:R-:W-:-:S04]  /*12b30*/  SEL R8, RZ, 0x1, P0 ;  /* 0x00000001ff087807 */ /* 0x000fc80000000000 */
[----:B---3--:R-:W-:Y:S02]  /*12b40*/  LOP3.LUT R9, R9, R8, RZ, 0x3c, !PT ;  /* 0x0000000809097212 */ /* 0x008fe400078e3cff */
[----:B------:R-:W-:Y:S01]  /*12b50*/  SEL R8, R7, RZ, P0 ;  /* 0x000000ff07087207 */ /* 0x000fe20000000000 */
[----:B------:R-:W-:Y:S02]  /*12b60*/  VIADD R7, R0, 0xfffffffe ;  /* 0xfffffffe00077836 */ /* 0x000fe40000000000 */
[----:B------:R1:W-:Y:S03]  /*12b70*/  STL [R1+0xc], R9 ;  /* 0x00000c0901007387 */ /* 0x0003e60000100800 */
[----:B------:R-:W-:Y:S01]  /*12b80*/  ISETP.GE.AND P0, PT, R7, R2, PT ;  /* 0x000000020700720c */ /* 0x000fe20003f06270 */
[----:B------:R1:W-:-:S12]  /*12b90*/  STL [R1+0x4], R8 ;  /* 0x0000040801007387 */ /* 0x0003d80000100800 */
[----:B-1----:R-:W-:Y:S05]  /*12ba0*/  @!P0 BRA `(.L_x_1104) ;  /* 0x0000000400748947 */ /* 0x002fea0003800000 */
[C---:B-----5:R-:W-:Y:S01]  /*12bb0*/  IMAD R6, R0.reuse, 0x60, R6 ;  /* 0x0000006000067824 */ /* 0x060fe200078e0206 */
[----:B------:R-:W-:-:S03]  /*12bc0*/  IADD3 R0, R0, -0x1, RZ ;  /* 0xffffffff00007810 */ /* 0x000fc60007ffe0ff */
[----:B------:R-:W-:-:S07]  /*12bd0*/  VIADD R6, R6, 0xffffff40 ;  /* 0xffffff4006067836 */ /* 0x000fce0000000000 */
.L_x_1120:
        /* <DEDUP_REMOVED lines=9> */
.L_x_1236:
        /* <DEDUP_REMOVED lines=11> */
.L_x_1117:
        /* <DEDUP_REMOVED lines=17> */
.L_x_1237:
[----:B------:R-:W-:Y:S05]  /*12e30*/  @P0 BRA `(.L_x_1119) ;  /* 0x00000000001c0947 */ /* 0x000fea0003800000 */
[----:B------:R-:W2:Y:S01]  /*12e40*/  S2R R9, SR_TID.X ;  /* 0x0000000000097919 */ /* 0x000ea20000002100 */
[----:B01----:R-:W-:-:S04]  /*12e50*/  MOV R8, 0xc000 ;  /* 0x0000c00000087802 */ /* 0x003fc80000000f00 */
[----:B------:R3:W-:Y:S01]  /*12e60*/  SYNCS.ARRIVE.TRANS64 RZ, [R7+URZ+0x324b0], R8 ;  /* 0x0324b00807ff79a7 */ /* 0x0007e2000800003f */
[----:B--2---:R-:W-:-:S04]  /*12e70*/  LOP3.LUT R9, R9, 0x1f, RZ, 0xc0, !PT ;  /* 0x0000001f09097812 */ /* 0x004fc800078ec0ff */
[----:B------:R-:W-:-:S13]  /*12e80*/  ISETP.NE.AND P1, PT, R9, RZ, PT ;  /* 0x000000ff0900720c */ /* 0x000fda0003f25270 */
[----:B---3--:R-:W-:Y:S05]  /*12e90*/  @!P1 BRA `(.L_x_1119) ;  /* 0x0000000000049947 */ /* 0x008fea0003800000 */
[----:B------:R-:W-:Y:S01]  /*12ea0*/  BPT.TRAP 0x1 ;  /* 0x000000040000795c */ /* 0x000fe20000300000 */
.L_x_1119:
        /* <DEDUP_REMOVED lines=31> */
.L_x_1115:
[----:B------:R-:W-:Y:S05]  /*130a0*/  BSYNC B1 ;  /* 0x0000000000017941 */ /* 0x000fea0003800000 */
.L_x_1114:
[----:B------:R-:W2:Y:S04]  /*130b0*/  LDL.LU R7, [R1+0x4] ;  /* 0x0000040001077983 */ /* 0x000ea80000300800 */
[----:B------:R-:W3:Y:S01]  /*130c0*/  LDL.LU R9, [R1+0xc] ;  /* 0x00000c0001097983 */ /* 0x000ee20000300800 */
[----:B------:R-:W-:Y:S02]  /*130d0*/  VIADD R0, R0, 0xffffffff ;  /* 0xffffffff00007836 */ /* 0x000fe40000000000 */
[----:B------:R-:W-:Y:S02]  /*130e0*/  VIADD R6, R6, 0xffffffa0 ;  /* 0xffffffa006067836 */ /* 0x000fe40000000000 */
[----:B--2---:R-:W-:-:S05]  /*130f0*/  VIADD R7, R7, 0x1 ;  /* 0x0000000107077836 */ /* 0x004fca0000000000 */
[----:B------:R-:W-:-:S04]  /*13100*/  ISETP.NE.AND P0, PT, R7, 0x2, PT ;  /* 0x000000020700780c */ /* 0x000fc80003f05270 */
[----:B------:R-:W-:Y:S02]  /*13110*/  SEL R8, RZ, 0x1, P0 ;  /* 0x00000001ff087807 */ /* 0x000fe40000000000 */
[----:B------:R-:W-:Y:S02]  /*13120*/  SEL R7, R7, RZ, P0 ;  /* 0x000000ff07077207 */ /* 0x000fe40000000000 */
[----:B---3--:R-:W-:Y:S02]  /*13130*/  LOP3.LUT R9, R9, R8, RZ, 0x3c, !PT ;  /* 0x0000000809097212 */ /* 0x008fe400078e3cff */
[----:B------:R-:W-:-:S03]  /*13140*/  ISETP.GT.AND P0, PT, R0, R2, PT ;  /* 0x000000020000720c */ /* 0x000fc60003f04270 */
[----:B------:R1:W-:Y:S04]  /*13150*/  STL [R1+0xc], R9 ;  /* 0x00000c0901007387 */ /* 0x0003e80000100800 */
[----:B------:R1:W-:Y:S06]  /*13160*/  STL [R1+0x4], R7 ;  /* 0x0000040701007387 */ /* 0x0003ec0000100800 */
[----:B------:R-:W-:Y:S05]  /*13170*/  @P0 BRA `(.L_x_1120) ;  /* 0xfffffff800980947 */ /* 0x000fea000383ffff */
.L_x_1104:
[----:B------:R-:W-:Y:S05]  /*13180*/  BSYNC B0 ;  /* 0x0000000000007941 */ /* 0x000fea0003800000 */
.L_x_1103:
[----:B-1----:R-:W2:Y:S01]  /*13190*/  LDL R7, [R1+0x2c] ;  /* 0x00002c0001077983 */ /* 0x002ea20000100800 */
[----:B------:R-:W-:Y:S05]  /*131a0*/  @!P2 WARPSYNC.ALL ;  /* 0x000000000000a948 */ /* 0x000fea0003800000 */
[----:B------:R-:W-:Y:S01]  /*131b0*/  BSSY B6, `(.L_x_1121) ;  /* 0x00002ce000067945 */ /* 0x000fe20003800000 */
[----:B------:R-:W-:Y:S01]  /*131c0*/  @!P2 BAR.SYNC.DEFER_BLOCKING 0xc, 0x120 ;  /* 0x030480000000ab1d */ /* 0x000fe20000010000 */
[----:B--2---:R-:W-:-:S13]  /*131d0*/  ISETP.GT.AND P0, PT, R7, RZ, PT ;  /* 0x000000ff0700720c */ /* 0x004fda0003f04270 */
[----:B------:R-:W-:Y:S05]  /*131e0*/  @P0 BRA `(.L_x_1122) ;  /* 0x0000000000440947 */ /* 0x000fea0003800000 */
[----:B------:R-:W1:Y:S02]  /*131f0*/  S2R R7, SR_TID.X ;  /* 0x0000000000077919 */ /* 0x000e640000002100 */
[----:B-1----:R-:W-:-:S04]  /*13200*/  LOP3.LUT R7, R7, 0x1f, RZ, 0xc0, !PT ;  /* 0x0000001f07077812 */ /* 0x002fc800078ec0ff */
[----:B------:R-:W-:-:S13]  /*13210*/  ISETP.NE.AND P1, PT, R7, RZ, PT ;  /* 0x000000ff0700720c */ /* 0x000fda0003f25270 */
[----:B------:R-:W-:Y:S05]  /*13220*/  @P1 BRA `(.L_x_1123) ;  /* 0x0000002c00181947 */ /* 0x000fea0003800000 */
[----:B------:R-:W1:Y:S01]  /*13230*/  S2R R7, SR_LANEID ;  /* 0x0000000000077919 */ /* 0x000e620000000000 */
[----:B------:R-:W-:Y:S01]  /*13240*/  VOTEU.ANY UR4, UPT, PT ;  /* 0x0000000000047886 */ /* 0x000fe200038e0100 */
[----:B0-----:R-:W0:Y:S01]  /*13250*/  LDC.64 R2, c[0x0][0xd38] ;  /* 0x00034e00ff027b82 */ /* 0x001e220000000a00 */
[----:B------:R-:W1:Y:S08]  /*13260*/  FLO.U32 R0, UR4 ;  /* 0x0000000400007d00 */ /* 0x000e7000080e0000 */
[----:B------:R-:W0:Y:S01]  /*13270*/  POPC R5, UR4 ;  /* 0x0000000400057d09 */ /* 0x000e220008000000 */
[----:B-1----:R-:W-:-:S13]  /*13280*/  ISETP.EQ.U32.AND P0, PT, R0, R7, PT ;  /* 0x000000070000720c */ /* 0x002fda0003f02070 */
[----:B0-----:R-:W2:Y:S01]  /*13290*/  @P0 ATOMG.E.ADD.STRONG.GPU PT, R3, desc[UR60][R2.64], R5 ;  /* 0x00000005020309a8 */ /* 0x001ea200081ee1fc */
[----:B------:R-:W0:Y:S02]  /*132a0*/  S2R R4, SR_LTMASK ;  /* 0x0000000000047919 */ /* 0x000e240000003900 */
[----:B0-----:R-:W-:-:S04]  /*132b0*/  LOP3.LUT R4, R4, UR4, RZ, 0xc0, !PT ;  /* 0x0000000404047c12 */ /* 0x001fc8000f8ec0ff */
[----:B------:R-:W0:Y:S01]  /*132c0*/  POPC R7, R4 ;  /* 0x0000000400077309 */ /* 0x000e220000000000 */
[----:B--2---:R-:W0:Y:S02]  /*132d0*/  SHFL.IDX PT, R0, R3, R0, 0x1f ;  /* 0x00001f0003007589 */ /* 0x004e2400000e0000 */
[----:B0-----:R-:W-:Y:S01]  /*132e0*/  IADD3 R16, R0, UR51, R7 ;  /* 0x0000003300107c10 */ /* 0x001fe2000fffe007 */
[----:B------:R-:W-:Y:S06]  /*132f0*/  BRA `(.L_x_1123) ;  /* 0x0000002800e47947 */ /* 0x000fec0003800000 */
.L_x_1122:
[----:B------:R-:W0:Y:S01]  /*13300*/  S2R R0, SR_CgaCtaId ;  /* 0x0000000000007919 */ /* 0x000e220000008800 */
[----:B------:R-:W-:-:S04]  /*13310*/  MOV R2, 0x400 ;  /* 0x0000040000027802 */ /* 0x000fc80000000f00 */
[----:B0-----:R-:W-:-:S04]  /*13320*/  LEA R3, R0, R2, 0x18 ;  /* 0x0000000200037211 */ /* 0x001fc800078ec0ff */
        /* <DEDUP_REMOVED lines=13> */
[----:B-----5:R-:W-:Y:S02]  /*13400*/  IMAD.U32 R6, RZ, RZ, UR8 ;  /* 0x00000008ff067e24 */ /* 0x020fe4000f8e00ff */
[----:B------:R-:W-:-:S02]  /*13410*/  IMAD.U32 R10, RZ, RZ, UR4 ;  /* 0x00000004ff0a7e24 */ /* 0x000fc4000f8e00ff */
[----:B------:R-:W-:Y:S02]  /*13420*/  IMAD.U32 R11, RZ, RZ, UR5 ;  /* 0x00000005ff0b7e24 */ /* 0x000fe4000f8e00ff */
[----:B------:R-:W-:Y:S02]  /*13430*/  IMAD.MOV.U32 R8, RZ, RZ, 0x70 ;  /* 0x00000070ff087424 */ /* 0x000fe400078e00ff */
[----:B------:R-:W-:-:S07]  /*13440*/  IMAD.MOV.U32 R13, RZ, RZ, RZ ;  /* 0x000000ffff0d7224 */ /* 0x000fce00078e00ff */
[----:B------:R-:W-:-:S07]  /*13450*/  LEPC R20, `(.L_x_1124) ;  /* 0x000000001014794e */ /* 0x000fce0000000000 */
[----:B0-----:R-:W-:Y:S05]  /*13460*/  CALL.ABS.NOINC R2 ;  /* 0x0000000002007343 */ /* 0x001fea0003c00000 */
.L_x_1124:
        /* <DEDUP_REMOVED lines=10> */
[----:B------:R-:W-:Y:S01]  /*13510*/  MOV R5, UR7 ;  /* 0x0000000700057c02 */ /* 0x000fe20008000f00 */
[----:B-----5:R-:W-:Y:S01]  /*13520*/  IMAD.U32 R6, RZ, RZ, UR8 ;  /* 0x00000008ff067e24 */ /* 0x020fe2000f8e00ff */
        /* <DEDUP_REMOVED lines=8> */
.L_x_1126:
[----:B------:R-:W-:Y:S01]  /*135b0*/  MOV R2, 0x0 ;  /* 0x0000000000027802 */ /* 0x000fe20000000f00 */
[----:B------:R-:W-:Y:S01]  /*135c0*/  ULDC.64 UR4, c[0x4][0x90] ;  /* 0x0100240000047ab9 */ /* 0x000fe20000000a00 */
[----:B------:R-:W-:Y:S01]  /*135d0*/  ULDC.64 UR6, c[0x4][0x98] ;  /* 0x0100260000067ab9 */ /* 0x000fe20000000a00 */
[----:B------:R-:W-:Y:S01]  /*135e0*/  ULDC.64 UR8, c[0x4][0x18] ;  /* 0x0100060000087ab9 */ /* 0x000fe20000000a00 */
[----:B------:R-:W-:Y:S01]  /*135f0*/  MOV R4, UR4 ;  /* 0x0000000400047c02 */ /* 0x000fe20008000f00 */
[----:B------:R-:W-:Y:S01]  /*13600*/  IMAD.U32 R5, RZ, RZ, UR5 ;  /* 0x00000005ff057e24 */ /* 0x000fe2000f8e00ff */
[----:B------:R-:W0:Y:S01]  /*13610*/  LDC.64 R2, c[0x4][R2] ;  /* 0x0100000002027b82 */ /* 0x000e220000000a00 */
        /* <DEDUP_REMOVED lines=8> */
[----:B0-----:R-:W-:Y:S05]  /*136a0*/  CALL.ABS.NOINC R2 ;  /* 0x0000000002007343 */ /* 0x001fea0003c00000 */
.L_x_1125:
[----:B------:R-:W2:Y:S01]  /*136b0*/  LDL.LU R2, [R1+0x24] ;  /* 0x0000240001027983 */ /* 0x000ea20000300800 */
[----:B------:R-:W-:-:S03]  /*136c0*/  ULDC.64 UR4, c[0x0][0xaf0] ;  /* 0x0002bc0000047ab9 */ /* 0x000fc60000000a00 */
[----:B------:R-:W3:Y:S04]  /*136d0*/  LDL.LU R0, [R1+0x28] ;  /* 0x0000280001007983 */ /* 0x000ee80000300800 */
[----:B------:R-:W4:Y:S04]  /*136e0*/  LDL.LU R4, [R1+0x34] ;  /* 0x0000340001047983 */ /* 0x000f280000300800 */
[----:B-----5:R-:W4:Y:S01]  /*136f0*/  LDL.LU R6, [R1+0x1c] ;  /* 0x00001c0001067983 */ /* 0x020f220000300800 */
        /* <DEDUP_REMOVED lines=20> */
[----:B-1----:R-:W1:Y:S01]  /*13840*/  @P0 LDC R2, c[0x0][0x430] ;  /* 0x00010c00ff020b82 */ /* 0x002e620000000800 */
[----:B0-----:R-:W-:-:S05]  /*13850*/  @P0 IMAD.HI.U32 R3, R18, R5, RZ ;  /* 0x0000000512030227 */ /* 0x001fca00078e00ff */
[----:B-1----:R-:W-:Y:S02]  /*13860*/  @P0 SHF.R.U32.HI R4, RZ, R2, R3 ;  /* 0x00000002ff040219 */ /* 0x002fe40000011603 */
[----:B------:R-:W-:-:S04]  /*13870*/  ISETP.NE.U32.AND P0, PT, RZ, UR4, PT ;  /* 0x00000004ff007c0c */ /* 0x000fc8000bf05070 */
[----:B------:R-:W-:-:S04]  /*13880*/  ISETP.NE.AND.EX P0, PT, RZ, UR5, PT, P0 ;  /* 0x00000005ff007c0c */ /* 0x000fc8000bf05300 */
[----:B------:R-:W-:-:S09]  /*13890*/  SEL R2, R6, RZ, !P0 ;  /* 0x000000ff06027207 */ /* 0x000fd20004000000 */
.L_x_1127:
        /* <DEDUP_REMOVED lines=17> */
.L_x_1240:
[----:B------:R-:W2:Y:S01]  /*139b0*/  LDL R3, [R1+0x20] ;  /* 0x0000200001037983 */ /* 0x000ea20000100800 */
[----:B------:R-:W-:Y:S01]  /*139c0*/  UMOV UR4, 0xffffffff ;  /* 0xffffffff00047882 */ /* 0x000fe20000000000 */
[----:B------:R-:W-:Y:S02]  /*139d0*/  SHF.R.S32.HI R8, RZ, 0x1f, R0 ;  /* 0x0000001fff087819 */ /* 0x000fe40000011400 */
[----:B--2---:R-:W-:Y:S01]  /*139e0*/  IADD3 R3, R3, -0x1, RZ ;  /* 0xffffffff03037810 */ /* 0x004fe20007ffe0ff */
[----:B------:R-:W-:Y:S06]  /*139f0*/  BRA.DIV UR4, `(.L_x_1129) ;  /* 0x0000003e04d07947 */ /* 0x000fec000b800000 */
[----:B------:R-:W-:-:S13]  /*13a00*/  ELECT P6, URZ, PT ;  /* 0x00000000003f782f */ /* 0x000fda00038c0000 */
.L_x_1243:
        /* <DEDUP_REMOVED lines=16> */
[----:B------:R-:W-:Y:S02]  /*13b10*/  IMAD R9, R0, UR5, R6 ;  /* 0x0000000500097c24 */ /* 0x000fe4000f8e0206 */
[--C-:B------:R-:W-:Y:S01]  /*13b20*/  IMAD.MOV.U32 R6, RZ, RZ, R5.reuse ;  /* 0x000000ffff067224 */ /* 0x100fe200078e0005 */
[----:B0-----:R-:W-:-:S03]  /*13b30*/  SHF.R.S32.HI R7, RZ, 0x1f, R5 ;  /* 0x0000001fff077819 */ /* 0x001fc60000011405 */
[----:B------:R-:W-:-:S05]  /*13b40*/  IMAD.WIDE.U32 R6, R0, UR4, R6 ;  /* 0x0000000400067c25 */ /* 0x000fca000f8e0006 */
[----:B------:R-:W-:Y:S02]  /*13b50*/  IADD3 R5, R7, R9, RZ ;  /* 0x0000000907057210 */ /* 0x000fe40007ffe0ff */
[----:B------:R-:W-:-:S04]  /*13b60*/  LEA R10, P0, R6, R20, 0x2 ;  /* 0x00000014060a7211 */ /* 0x000fc800078010ff */
[----:B------:R-:W-:-:S05]  /*13b70*/  LEA.HI.X R11, R6, R21, R5, 0x2, P0 ;  /* 0x00000015060b7211 */ /* 0x000fca00000f1405 */
[----:B------:R0:W5:Y:S04]  /*13b80*/  LDG.E R6, desc[UR60][R10.64] ;  /* 0x0000003c0a067981 */ /* 0x000168000c1e1900 */
.L_x_1131:
        /* <DEDUP_REMOVED lines=9> */
.L_x_1244:
        /* <DEDUP_REMOVED lines=11> */
.L_x_1133:
        /* <DEDUP_REMOVED lines=23> */
.L_x_1130:
        /* <DEDUP_REMOVED lines=26> */
[----:B0-----:R-:W-:Y:S01]  /*13fe0*/  MOV R2, 0x10000 ;  /* 0x0001000000027802 */ /* 0x001fe20000000f00 */
        /* <DEDUP_REMOVED lines=28> */
.L_x_1135:
[----:B------:R-:W-:Y:S05]  /*141b0*/  BSYNC B0 ;  /* 0x0000000000007941 */ /* 0x000fea0003800000 */
.L_x_1134:
        /* <DEDUP_REMOVED lines=8> */
.L_x_1245:
[----:B------:R-:W-:Y:S01]  /*14240*/  ULDC.64 UR38, c[0x0][0x3f8] ;  /* 0x0000fe0000267ab9 */ /* 0x000fe20000000a00 */
[----:B------:R-:W-:Y:S01]  /*14250*/  ULDC.64 UR46, c[0x0][0x408] ;  /* 0x00010200002e7ab9 */ /* 0x000fe20000000a00 */
        /* <DEDUP_REMOVED lines=11> */
.L_x_1246:
        /* <DEDUP_REMOVED lines=11> */
.L_x_1140:
        /* <DEDUP_REMOVED lines=38> */
.L_x_1138:
[----:B------:R-:W-:Y:S05]  /*14620*/  BSYNC B0 ;  /* 0x0000000000007941 */ /* 0x000fea0003800000 */
.L_x_1137:
[----:B0-----:R-:W2:Y:S01]  /*14630*/  LDL.LU R2, [R1+0x2c] ;  /* 0x00002c0001027983 */ /* 0x001ea20000300800 */
[----:B------:R-:W-:Y:S01]  /*14640*/  BSSY B0, `(.L_x_1141) ;  /* 0x0000169000007945 */ /* 0x000fe20003800000 */
[----:B--2---:R-:W-:-:S13]  /*14650*/  ISETP.GE.AND P0, PT, R2, 0x61, PT ;  /* 0x000000610200780c */ /* 0x004fda0003f06270 */
[----:B------:R-:W-:Y:S05]  /*14660*/  @!P0 BRA `(.L_x_1142) ;  /* 0x0000001400988947 */ /* 0x000fea0003800000 */
[----:B------:R-:W2:Y:S01]  /*14670*/  LDL R5, [R1+0x20] ;  /* 0x0000200001057983 */ /* 0x000ea20000100800 */
[----:B------:R-:W-:Y:S01]  /*14680*/  IMAD.MOV.U32 R2, RZ, RZ, 0x1 ;  /* 0x00000001ff027424 */ /* 0x000fe200078e00ff */
[----:B------:R-:W-:Y:S01]  /*14690*/  BSSY B1, `(.L_x_1143) ;  /* 0x000007d000017945 */ /* 0x000fe20003800000 */
[----:B--2---:R-:W-:-:S04]  /*146a0*/  IADD3 R9, -R5, RZ, RZ ;  /* 0x000000ff05097210 */ /* 0x004fc80007ffe1ff */
        /* <DEDUP_REMOVED lines=30> */
[----:B------:R-:W-:Y:S01]  /*14890*/  IMAD.MOV.U32 R6, RZ, RZ, R2 ;  /* 0x000000ffff067224 */ /* 0x000fe200078e0002 */
[----:B------:R-:W-:-:S03]  /*148a0*/  IADD3 R2, -R2, RZ, RZ ;  /* 0x000000ff02027210 */ /* 0x000fc60007ffe1ff */
[----:B------:R-:W-:-:S04]  /*148b0*/  IMAD.WIDE.U32 R6, R0, UR4, R6 ;  /* 0x0000000400067c25 */ /* 0x000fc8000f8e0006 */
[----:B------:R-:W-:Y:S01]  /*148c0*/  IMAD.IADD R10, R10, 0x1, R7 ;  /* 0x000000010a0a7824 */ /* 0x000fe200078e0207 */
[----:B------:R-:W-:Y:S01]  /*148d0*/  LEA R20, P0, R6, R20, 0x2 ;  /* 0x0000001406147211 */ /* 0x000fe200078010ff */
[----:B------:R-:W-:-:S03]  /*148e0*/  IMAD R5, R11, R2, R5 ;  /* 0x000000020b057224 */ /* 0x000fc600078e0205 */
[----:B------:R-:W-:-:S05]  /*148f0*/  LEA.HI.X R21, R6, R21, R10, 0x2, P0 ;  /* 0x0000001506157211 */ /* 0x000fca00000f140a */
[----:B------:R1:W5:Y:S04]  /*14900*/  LDG.E R6, desc[UR60][R20.64] ;  /* 0x0000003c14067981 */ /* 0x000368000c1e1900 */
.L_x_1147:
[----:B------:R-:W2:Y:S01]  /*14910*/  S2R R7, SR_CgaCtaId ;  /* 0x0000000000077919 */ /* 0x000ea20000008800 */
[----:B------:R-:W-:-:S04]  /*14920*/  MOV R2, 0x400 ;  /* 0x0000040000027802 */ /* 0x000fc80000000f00 */
[----:B--2---:R-:W-:Y:S02]  /*14930*/  LEA R2, R7, R2, 0x18 ;  /* 0x0000000207027211 */ /* 0x004fe400078ec0ff */
[----:B------:R-:W-:-:S03]  /*14940*/  SHF.L.U32 R7, R12, 0x1f, RZ ;  /* 0x0000001f0c077819 */ /* 0x000fc600000006ff */
[----:B------:R-:W-:-:S04]  /*14950*/  IMAD R2, R13, 0x8, R2 ;  /* 0x000000080d027824 */ /* 0x000fc800078e0202 */
[----:B------:R-:W2:Y:S02]  /*14960*/  SYNCS.PHASECHK.TRANS64.TRYWAIT P0, [R2+URZ+0x32440], R7 ;  /* 0x03244007020075a7 */ /* 0x000ea4000800017f */
[----:B--2---:R-:W-:Y:S05]  /*14970*/  @!P0 BRA `(.L_x_1148) ;  /* 0x0000003000588947 */ /* 0x004fea0003800000 */
.L_x_1247:
        /* <DEDUP_REMOVED lines=11> */
.L_x_1149:
        /* <DEDUP_REMOVED lines=22> */
.L_x_1248:
[----:B------:R-:W-:Y:S05]  /*14b90*/  @P1 BRA `(.L_x_1151) ;  /* 0x00000000001c1947 */ /* 0x000fea0003800000 */
[----:B------:R-:W3:Y:S01]  /*14ba0*/  S2R R10, SR_TID.X ;  /* 0x00000000000a7919 */ /* 0x000ee20000002100 */
[----:B0-2---:R-:W-:-:S04]  /*14bb0*/  IMAD.MOV.U32 R7, RZ, RZ, 0xc000 ;  /* 0x0000c000ff077424 */ /* 0x005fc800078e00ff */
[----:B------:R4:W-:Y:S01]  /*14bc0*/  SYNCS.ARRIVE.TRANS64 RZ, [R2+URZ+0x32450], R7 ;  /* 0x0324500702ff79a7 */ /* 0x0009e2000800003f */
[----:B---3--:R-:W-:-:S04]  /*14bd0*/  LOP3.LUT R10, R10, 0x1f, RZ, 0xc0, !PT ;  /* 0x0000001f0a0a7812 */ /* 0x008fc800078ec0ff */
[----:B------:R-:W-:-:S13]  /*14be0*/  ISETP.NE.AND P0, PT, R10, RZ, PT ;  /* 0x000000ff0a00720c */ /* 0x000fda0003f05270 */
[----:B----4-:R-:W-:Y:S05]  /*14bf0*/  @!P0 BRA `(.L_x_1151) ;  /* 0x0000000000048947 */ /* 0x010fea0003800000 */
[----:B------:R-:W-:Y:S01]  /*14c00*/  BPT.TRAP 0x1 ;  /* 0x000000040000795c */ /* 0x000fe20000300000 */
.L_x_1151:
        /* <DEDUP_REMOVED lines=34> */
.L_x_1146:
[----:B------:R-:W-:Y:S05]  /*14e30*/  BSYNC B2 ;  /* 0x0000000000027941 */ /* 0x000fea0003800000 */
.L_x_1145:
[----:B------:R-:W2:Y:S02]  /*14e40*/  LDL.LU R2, [R1+0x20] ;  /* 0x0000200001027983 */ /* 0x000ea40000300800 */
[----:B--2---:R-:W-:-:S07]  /*14e50*/  IADD3 R5, R2, -0x3, RZ ;  /* 0xfffffffd02057810 */ /* 0x004fce0007ffe0ff */
.L_x_1144:
[----:B------:R-:W-:Y:S05]  /*14e60*/  BSYNC B1 ;  /* 0x0000000000017941 */ /* 0x000fea0003800000 */
.L_x_1143:
[----:B------:R-:W-:-:S05]  /*14e70*/  IMAD.MOV R2, RZ, RZ, -R9 ;  /* 0x000000ffff027224 */ /* 0x000fca00078e0a09 */
[----:B------:R-:W-:-:S13]  /*14e80*/  ISETP.NE.AND P0, PT, R3, R2, PT ;  /* 0x000000020300720c */ /* 0x000fda0003f05270 */
[----:B------:R-:W-:Y:S05]  /*14e90*/  @!P0 BRA `(.L_x_1142) ;  /* 0x0000000c008c8947 */ /* 0x000fea0003800000 */
.L_x_1166:
        /* <DEDUP_REMOVED lines=10> */
[----:B------:R-:W-:Y:S01]  /*14f40*/  ISETP.NE.U32.AND P0, PT, RZ, UR38, PT ;  /* 0x00000026ff007c0c */ /* 0x000fe2000bf05070 */
[----:B------:R-:W-:-:S03]  /*14f50*/  IMAD.MOV.U32 R11, RZ, RZ, R5 ;  /* 0x000000ffff0b7224 */ /* 0x000fc600078e0005 */
[----:B------:R-:W-:-:S13]  /*14f60*/  ISETP.NE.AND.EX P0, PT, RZ, UR39, PT, P0 ;  /* 0x00000027ff007c0c */ /* 0x000fda000bf05300 */
[----:B------:R-:W-:Y:S05]  /*14f70*/  @!P0 BRA `(.L_x_1154) ;  /* 0x0000000000408947 */ /* 0x000fea0003800000 */
[----:B------:R-:W2:Y:S02]  /*14f80*/  LDC R6, c[0x0][0x41c] ;  /* 0x00010700ff067b82 */ /* 0x000ea40000000800 */
[----:B--2---:R-:W-:-:S13]  /*14f90*/  ISETP.NE.AND P0, PT, R6, 0x1, PT ;  /* 0x000000010600780c */ /* 0x004fda0003f05270 */
[----:B------:R-:W0:Y:S02]  /*14fa0*/  @P0 LDC.64 R2, c[0x0][0x420] ;  /* 0x00010800ff020b82 */ /* 0x000e240000000a00 */
[----:B0-----:R-:W-:Y:S01]  /*14fb0*/  @P0 IMAD.HI.U32 R12, R5, R2, RZ ;  /* 0x00000002050c0227 */ /* 0x001fe200078e00ff */
[----:B------:R-:W-:-:S04]  /*14fc0*/  MOV R2, R5 ;  /* 0x0000000500027202 */ /* 0x000fc80000000f00 */
        /* <DEDUP_REMOVED lines=11> */
.L_x_1154:
[----:B------:R-:W3:Y:S01]  /*15080*/  S2R R3, SR_CgaCtaId ;  /* 0x0000000000037919 */ /* 0x000ee20000008800 */
[----:B------:R-:W-:Y:S02]  /*15090*/  MOV R2, 0x400 ;  /* 0x0000040000027802 */ /* 0x000fe40000000f00 */
[----:B--2---:R-:W-:Y:S02]  /*150a0*/  SHF.L.U32 R7, R10, 0x1f, RZ ;  /* 0x0000001f0a077819 */ /* 0x004fe400000006ff */
[----:B---3--:R-:W-:-:S05]  /*150b0*/  LEA R2, R3, R2, 0x18 ;  /* 0x0000000203027211 */ /* 0x008fca00078ec0ff */
[----:B------:R-:W-:-:S04]  /*150c0*/  IMAD R3, R9, 0x8, R2 ;  /* 0x0000000809037824 */ /* 0x000fc800078e0202 */
[----:B------:R-:W2:Y:S02]  /*150d0*/  SYNCS.PHASECHK.TRANS64.TRYWAIT P0, [R3+URZ+0x32440], R7 ;  /* 0x03244007030075a7 */ /* 0x000ea4000800017f */
[----:B--2---:R-:W-:Y:S05]  /*150e0*/  @!P0 BRA `(.L_x_1155) ;  /* 0x0000002800a48947 */ /* 0x004fea0003800000 */
.L_x_1249:
[----:B------:R-:W3:Y:S02]  /*150f0*/  S2R R2, SR_TID.X ;  /* 0x0000000000027919 */ /* 0x000ee40000002100 */
[----:B---3--:R-:W-:-:S04]  /*15100*/  LOP3.LUT R2, R2, 0x7f, RZ, 0xc0, !PT ;  /* 0x0000007f02027812 */ /* 0x008fc800078ec0ff */
[----:B------:R-:W-:-:S13]  /*15110*/  ISETP.NE.AND P0, PT, R2, RZ, PT ;  /* 0x000000ff0200720c */ /* 0x000fda0003f05270 */
[----:B------:R-:W-:Y:S05]  /*15120*/  @P0 BRA `(.L_x_1156) ;  /* 0x00000000001c0947 */ /* 0x000fea0003800000 */
[----:B------:R-:W3:Y:S02]  /*15130*/  S2R R2, SR_TID.X ;  /* 0x0000000000027919 */ /* 0x000ee40000002100 */
[----:B---3--:R-:W-:-:S04]  /*15140*/  LOP3.LUT R2, R2, 0x1f, RZ, 0xc0, !PT ;  /* 0x0000001f02027812 */ /* 0x008fc800078ec0ff */
[----:B------:R-:W-:Y:S02]  /*15150*/  ISETP.NE.AND P1, PT, R2, RZ, PT ;  /* 0x000000ff0200720c */ /* 0x000fe40003f25270 */
[----:B------:R-:W-:-:S04]  /*15160*/  MOV R2, 0x3000 ;  /* 0x0000300000027802 */ /* 0x000fc80000000f00 */
[----:B------:R3:W-:Y:S07]  /*15170*/  SYNCS.ARRIVE.TRANS64 RZ, [R3+URZ+0x32430], R2 ;  /* 0x0324300203ff79a7 */ /* 0x0007ee000800003f */
[----:B------:R-:W-:Y:S05]  /*15180*/  @!P1 BRA `(.L_x_1156) ;  /* 0x0000000000049947 */ /* 0x000fea0003800000 */
[----:B------:R-:W-:Y:S01]  /*15190*/  BPT.TRAP 0x1 ;  /* 0x000000040000795c */ /* 0x000fe20000300000 */
.L_x_1156:
        /* <DEDUP_REMOVED lines=21> */
.L_x_1250:
        /* <DEDUP_REMOVED lines=8> */
.L_x_1158:
        /* <DEDUP_REMOVED lines=33> */
.L_x_1153:
[----:B------:R-:W-:Y:S05]  /*15580*/  BSYNC B1 ;  /* 0x0000000000017941 */ /* 0x000fea0003800000 */
.L_x_1152:
        /* <DEDUP_REMOVED lines=9> */
[----:B------:R-:W-:Y:S01]  /*15620*/  ISETP.NE.U32.AND P0, PT, RZ, UR38, PT ;  /* 0x00000026ff007c0c */ /* 0x000fe2000bf05070 */
[----:B------:R-:W-:-:S03]  /*15630*/  VIADD R9, R5, 0xffffffff ;  /* 0xffffffff05097836 */ /* 0x000fc60000000000 */
[----:B------:R-:W-:-:S13]  /*15640*/  ISETP.NE.AND.EX P0, PT, RZ, UR39, PT, P0 ;  /* 0x00000027ff007c0c */ /* 0x000fda000bf05300 */
[----:B------:R-:W-:Y:S05]  /*15650*/  @!P0 BRA `(.L_x_1161) ;  /* 0x0000000000408947 */ /* 0x000fea0003800000 */
[----:B------:R-:W3:Y:S02]  /*15660*/  LDC R6, c[0x0][0x41c] ;  /* 0x00010700ff067b82 */ /* 0x000ee40000000800 */
[----:B---3--:R-:W-:-:S13]  /*15670*/  ISETP.NE.AND P0, PT, R6, 0x1, PT ;  /* 0x000000010600780c */ /* 0x008fda0003f05270 */
[----:B------:R-:W3:Y:S02]  /*15680*/  @P0 LDC.64 R2, c[0x0][0x420] ;  /* 0x00010800ff020b82 */ /* 0x000ee40000000a00 */
[----:B---3--:R-:W-:Y:S01]  /*15690*/  @P0 IMAD.HI.U32 R7, R9, R2, RZ ;  /* 0x0000000209070227 */ /* 0x008fe200078e00ff */
[----:B------:R-:W-:-:S04]  /*156a0*/  MOV R2, R9 ;  /* 0x0000000900027202 */ /* 0x000fc80000000f00 */
        /* <DEDUP_REMOVED lines=11> */
.L_x_1161:
[----:B------:R-:W4:Y:S01]  /*15760*/  S2R R3, SR_CgaCtaId ;  /* 0x0000000000037919 */ /* 0x000f220000008800 */
[----:B------:R-:W-:Y:S02]  /*15770*/  MOV R2, 0x400 ;  /* 0x0000040000027802 */ /* 0x000fe40000000f00 */
[----:B---3--:R-:W-:Y:S02]  /*15780*/  SHF.L.U32 R7, R10, 0x1f, RZ ;  /* 0x0000001f0a077819 */ /* 0x008fe400000006ff */
[----:B----4-:R-:W-:-:S05]  /*15790*/  LEA R2, R3, R2, 0x18 ;  /* 0x0000000203027211 */ /* 0x010fca00078ec0ff */
[----:B------:R-:W-:-:S04]  /*157a0*/  IMAD R3, R11, 0x8, R2 ;  /* 0x000000080b037824 */ /* 0x000fc800078e0202 */
[----:B------:R-:W3:Y:S02]  /*157b0*/  SYNCS.PHASECHK.TRANS64.TRYWAIT P0, [R3+URZ+0x32440], R7 ;  /* 0x03244007030075a7 */ /* 0x000ee4000800017f */
[----:B---3--:R-:W-:Y:S05]  /*157c0*/  @!P0 BRA `(.L_x_1162) ;  /* 0x0000002400148947 */ /* 0x008fea0003800000 */
.L_x_1251:
[----:B------:R-:W4:Y:S02]  /*157d0*/  S2R R2, SR_TID.X ;  /* 0x0000000000027919 */ /* 0x000f240000002100 */
[----:B----4-:R-:W-:-:S04]  /*157e0*/  LOP3.LUT R2, R2, 0x7f, RZ, 0xc0, !PT ;  /* 0x0000007f02027812 */ /* 0x010fc800078ec0ff */
[----:B------:R-:W-:-:S13]  /*157f0*/  ISETP.NE.AND P0, PT, R2, RZ, PT ;  /* 0x000000ff0200720c */ /* 0x000fda0003f05270 */
[----:B------:R-:W-:Y:S05]  /*15800*/  @P0 BRA `(.L_x_1163) ;  /* 0x00000000001c0947 */ /* 0x000fea0003800000 */
[----:B------:R-:W4:Y:S02]  /*15810*/  S2R R2, SR_TID.X ;  /* 0x0000000000027919 */ /* 0x000f240000002100 */
[----:B----4-:R-:W-:-:S04]  /*15820*/  LOP3.LUT R2, R2, 0x1f, RZ, 0xc0, !PT ;  /* 0x0000001f02027812 */ /* 0x010fc800078ec0ff */
[----:B------:R-:W-:Y:S02]  /*15830*/  ISETP.NE.AND P1, PT, R2, RZ, PT ;  /* 0x000000ff0200720c */ /* 0x000fe40003f25270 */
[----:B------:R-:W-:-:S04]  /*15840*/  MOV R2, 0x3000 ;  /* 0x0000300000027802 */ /* 0x000fc80000000f00 */
[----:B------:R4:W-:Y:S07]  /*15850*/  SYNCS.ARRIVE.TRANS64 RZ, [R3+URZ+0x32430], R2 ;  /* 0x0324300203ff79a7 */ /* 0x0009ee000800003f */
[----:B------:R-:W-:Y:S05]  /*15860*/  @!P1 BRA `(.L_x_1163) ;  /* 0x0000000000049947 */ /* 0x000fea0003800000 */
[----:B------:R-:W-:Y:S01]  /*15870*/  BPT.TRAP 0x1 ;  /* 0x000000040000795c */ /* 0x000fe20000300000 */
.L_x_1163:
        /* <DEDUP_REMOVED lines=22> */
.L_x_1252:
        /* <DEDUP_REMOVED lines=8> */
.L_x_1165:
        /* <DEDUP_REMOVED lines=34> */
.L_x_1160:
[----:B------:R-:W-:Y:S05]  /*15c80*/  BSYNC B1 ;  /* 0x0000000000017941 */ /* 0x000fea0003800000 */
.L_x_1159:
[C---:B------:R-:W-:Y:S01]  /*15c90*/  ISETP.GT.AND P0, PT, R5.reuse, 0x1, PT ;  /* 0x000000010500780c */ /* 0x040fe20003f04270 */
[----:B------:R-:W-:-:S04]  /*15ca0*/  VIADD R2, R5, 0xfffffffe ;  /* 0xfffffffe05027836 */ /* 0x000fc80000000000 */
[----:B------:R-:W-:-:S08]  /*15cb0*/  IMAD.MOV.U32 R5, RZ, RZ, R2 ;  /* 0x000000ffff057224 */ /* 0x000fd000078e0002 */
[----:B------:R-:W-:Y:S05]  /*15cc0*/  @P0 BRA `(.L_x_1166) ;  /* 0xfffffff000740947 */ /* 0x000fea000383ffff */
.L_x_1142:
[----:B------:R-:W-:Y:S05]  /*15cd0*/  BSYNC B0 ;  /* 0x0000000000007941 */ /* 0x000fea0003800000 */
.L_x_1141:
        /* <DEDUP_REMOVED lines=23> */
.L_x_1168:
[----:B------:R-:W-:Y:S05]  /*15e50*/  BSYNC B0 ;  /* 0x0000000000007941 */ /* 0x000fea0003800000 */
.L_x_1167:
[----:B---3--:R-:W3:Y:S02]  /*15e60*/  LDL.LU R2, [R1+0x8] ;  /* 0x0000080001027983 */ /* 0x008ee40000300800 */
[----:B---3--:R-:W-:-:S05]  /*15e70*/  LOP3.LUT R2, R2, R0, RZ, 0x3c, !PT ;  /* 0x0000000002027212 */ /* 0x008fca00078e3cff */
[----:B------:R3:W-:Y:S02]  /*15e80*/  STL [R1+0x8], R2 ;  /* 0x0000080201007387 */ /* 0x0007e40000100800 */
.L_x_1123:
[----:B------:R-:W-:Y:S05]  /*15e90*/  BSYNC B6 ;  /* 0x0000000000067941 */ /* 0x000fea0003800000 */
.L_x_1121:
[----:B------:R-:W-:-:S03]  /*15ea0*/  UMOV UR4, 0xffffffff ;  /* 0xffffffff00047882 */ /* 0x000fc60000000000 */
[----:B------:R-:W-:Y:S05]  /*15eb0*/  BRA.DIV UR4, `(.L_x_1169) ;  /* 0x0000001e04807947 */ /* 0x000fea000b800000 */
[----:B0-----:R0:W4:Y:S04]  /*15ec0*/  SHFL.IDX PT, R4, R16, RZ, 0x1f ;  /* 0x00001fff10047589 */ /* 0x00112800000e0000 */
[----:B------:R0:W0:Y:S02]  /*15ed0*/  SHFL.IDX PT, R5, R16, 0x1, 0x1f ;  /* 0x00201f0010057f89 */ /* 0x00002400000e0000 */
.L_x_1256:
        /* <DEDUP_REMOVED lines=13> */
.L_x_1171:
[----:B------:R-:W-:Y:S05]  /*15fb0*/  BSYNC B0 ;  /* 0x0000000000007941 */ /* 0x000fea0003800000 */
.L_x_1170:
        /* <DEDUP_REMOVED lines=8> */
[----:B------:R-:W1:Y:S02]  /*16040*/  SHFL.UP PT, R14, R13, 0x2, RZ ;  /* 0x044000000d0e7989 */ /* 0x000e6400000e00ff */
[----:B-1-3--:R-:W-:Y:S02]  /*16050*/  SEL R2, R14, RZ, P1 ;  /* 0x000000ff0e027207 */ /* 0x00afe40000800000 */
        /* <DEDUP_REMOVED lines=12> */
[----:B------:R0:W1:Y:S02]  /*16120*/  SHFL.IDX PT, R14, R3, 0x1f, 0x1f ;  /* 0x03e01f00030e7f89 */ /* 0x00006400000e0000 */
.L_x_1264:
[----:B------:R-:W-:Y:S02]  /*16130*/  ULDC UR4, c[0x0][0xd10] ;  /* 0x0003440000047ab9 */ /* 0x000fe40000000800 */
[----:B------:R-:W-:-:S04]  /*16140*/  IMAD.U32 R16, RZ, RZ, UR4 ;  /* 0x00000004ff107e24 */ /* 0x000fc8000f8e00ff */
[----:B-1----:R-:W-:-:S04]  /*16150*/  IMAD R2, R14, R16, RZ ;  /* 0x000000100e027224 */ /* 0x002fc800078e02ff */
[----:B------:R-:W-:-:S05]  /*16160*/  IMAD.IADD R5, R5, 0x1, R2 ;  /* 0x0000000105057824 */ /* 0x000fca00078e0202 */
[----:B----4-:R-:W-:-:S13]  /*16170*/  ISETP.GT.AND P0, PT, R5, R4, PT ;  /* 0x000000040500720c */ /* 0x010fda0003f04270 */
[----:B------:R-:W-:Y:S05]  /*16180*/  @P0 BRA `(.L_x_1173) ;  /* 0x0000000000b40947 */ /* 0x000fea0003800000 */
[----:B------:R-:W1:Y:S02]  /*16190*/  LDC R0, c[0x0][0xd14] ;  /* 0x00034500ff007b82 */ /* 0x000e640000000800 */
.L_x_1178:
[----:B------:R-:W-:-:S05]  /*161a0*/  VIADD R19, R19, 0x1f ;  /* 0x0000001f13137836 */ /* 0x000fca0000000000 */
[----:B-1----:R-:W-:-:S13]  /*161b0*/  ISETP.GE.AND P0, PT, R19, R0, PT ;  /* 0x000000001300720c */ /* 0x002fda0003f06270 */
[----:B------:R-:W-:Y:S05]  /*161c0*/  @P0 BRA `(.L_x_1174) ;  /* 0x00000004005c0947 */ /* 0x000fea0003800000 */
[----:B------:R-:W1:Y:S01]  /*161d0*/  S2R R2, SR_TID.X ;  /* 0x0000000000027919 */ /* 0x000e620000002100 */
[----:B------:R-:W-:Y:S01]  /*161e0*/  BSSY B0, `(.L_x_1175) ;  /* 0x000000a000007945 */ /* 0x000fe20003800000 */
[----:B------:R-:W-:Y:S01]  /*161f0*/  IMAD.MOV.U32 R17, RZ, RZ, RZ ;  /* 0x000000ffff117224 */ /* 0x000fe200078e00ff */
[----:B-1----:R-:W-:-:S04]  /*16200*/  LOP3.LUT R8, R2, 0x1f, RZ, 0xc0, !PT ;  /* 0x0000001f02087812 */ /* 0x002fc800078ec0ff */
[C---:B------:R-:W-:Y:S02]  /*16210*/  ISETP.NE.AND P1, PT, R8.reuse, 0x1f, PT ;  /* 0x0000001f0800780c */ /* 0x040fe40003f25270 */
[----:B------:R-:W-:-:S04]  /*16220*/  IADD3 R7, R8, R19, RZ ;  /* 0x0000001308077210 */ /* 0x000fc80007ffe0ff */
[----:B------:R-:W-:-:S13]  /*16230*/  ISETP.GE.OR P0, PT, R7, R0, !P1 ;  /* 0x000000000700720c */ /* 0x000fda0004f06670 */
[----:B------:R-:W-:Y:S05]  /*16240*/  @P0 BRA `(.L_x_1176) ;  /* 0x00000000000c0947 */ /* 0x000fea0003800000 */
[----:B0-----:R-:W0:Y:S02]  /*16250*/  LDC.64 R2, c[0x0][0xd58] ;  /* 0x00035600ff027b82 */ /* 0x001e240000000a00 */
[----:B0-----:R-:W-:-:S05]  /*16260*/  IMAD.WIDE R2, R7, 0x4, R2 ;  /* 0x0000000407027825 */ /* 0x001fca00078e0202 */
[----:B------:R1:W5:Y:S02]  /*16270*/  LDG.E R17, desc[UR60][R2.64] ;  /* 0x0000003c02117981 */ /* 0x000364000c1e1900 */
.L_x_1176:
[----:B------:R-:W-:Y:S05]  /*16280*/  BSYNC B0 ;  /* 0x0000000000007941 */ /* 0x000fea0003800000 */
.L_x_1175:
[----:B------:R-:W-:-:S03]  /*16290*/  UMOV UR4, 0xffffffff ;  /* 0xffffffff00047882 */ /* 0x000fc60000000000 */
[----:B------:R-:W-:Y:S05]  /*162a0*/  BRA.DIV UR4, `(.L_x_1177) ;  /* 0x0000001e04a07947 */ /* 0x000fea000b800000 */
[----:B-----5:R-:W3:Y:S01]  /*162b0*/  SHFL.UP PT, R14, R17, 0x1, RZ ;  /* 0x04200000110e7989 */ /* 0x020ee200000e00ff */
[C---:B------:R-:W-:Y:S02]  /*162c0*/  ISETP.NE.AND P0, PT, R8.reuse, RZ, PT ;  /* 0x000000ff0800720c */ /* 0x040fe40003f05270 */
[----:B------:R-:W-:Y:S02]  /*162d0*/  ISETP.GE.U32.AND P1, PT, R8, 0x2, PT ;  /* 0x000000020800780c */ /* 0x000fe40003f26070 */
[----:B---3--:R-:W-:Y:S02]  /*162e0*/  SEL R14, R14, RZ, P0 ;  /* 0x000000ff0e0e7207 */ /* 0x008fe40000000000 */
[----:B------:R-:W-:-:S03]  /*162f0*/  ISETP.GE.U32.AND P0, PT, R8, 0x4, PT ;  /* 0x000000040800780c */ /* 0x000fc60003f06070 */
[----:B------:R-:W-:-:S05]  /*16300*/  IMAD.IADD R13, R17, 0x1, R14 ;  /* 0x00000001110d7824 */ /* 0x000fca00078e020e */
[----:B------:R-:W1:Y:S02]  /*16310*/  SHFL.UP PT, R14, R13, 0x2, RZ ;  /* 0x044000000d0e7989 */ /* 0x000e6400000e00ff */
[----:B-1----:R-:W-:Y:S02]  /*16320*/  SEL R2, R14, RZ, P1 ;  /* 0x000000ff0e027207 */ /* 0x002fe40000800000 */
[----:B------:R-:W-:-:S03]  /*16330*/  ISETP.GE.U32.AND P1, PT, R8, 0x8, PT ;  /* 0x000000080800780c */ /* 0x000fc60003f26070 */
[----:B------:R-:W-:-:S05]  /*16340*/  IMAD.IADD R2, R13, 0x1, R2 ;  /* 0x000000010d027824 */ /* 0x000fca00078e0202 */
        /* <DEDUP_REMOVED lines=11> */
.L_x_1272:
[----:B------:R-:W-:Y:S02]  /*16400*/  ULDC UR4, c[0x0][0xd10] ;  /* 0x0003440000047ab9 */ /* 0x000fe40000000800 */
[----:B------:R-:W-:-:S04]  /*16410*/  IMAD.U32 R16, RZ, RZ, UR4 ;  /* 0x00000004ff107e24 */ /* 0x000fc8000f8e00ff */
[----:B-1----:R-:W-:-:S05]  /*16420*/  IMAD R2, R14, R16, RZ ;  /* 0x000000100e027224 */ /* 0x002fca00078e02ff */
[----:B------:R-:W-:-:S04]  /*16430*/  IADD3 R5, R2, R5, RZ ;  /* 0x0000000502057210 */ /* 0x000fc80007ffe0ff */
[----:B------:R-:W-:-:S13]  /*16440*/  ISETP.GT.AND P0, PT, R5, R4, PT ;  /* 0x000000040500720c */ /* 0x000fda0003f04270 */
[----:B------:R-:W-:Y:S05]  /*16450*/  @!P0 BRA `(.L_x_1178) ;  /* 0xfffffffc00508947 */ /* 0x000fea000383ffff */
.L_x_1173:
        /* <DEDUP_REMOVED lines=8> */
.L_x_1276:
[----:B------:R-:W-:Y:S01]  /*164e0*/  ISETP.NE.AND P0, PT, R6, RZ, PT ;  /* 0x000000ff0600720c */ /* 0x000fe20003f05270 */
[----:B------:R-:W-:-:S12]  /*164f0*/  IMAD.MOV.U32 R14, RZ, RZ, RZ ;  /* 0x000000ffff0e7224 */ /* 0x000fd800078e00ff */
[----:B------:R-:W-:Y:S05]  /*16500*/  @!P0 BRA `(.L_x_1180) ;  /* 0x0000000000108947 */ /* 0x000fea0003800000 */
[----:B------:R-:W-:Y:S01]  /*16510*/  UMOV UR4, 0xffffffff ;  /* 0xffffffff00047882 */ /* 0x000fe20000000000 */
[----:B------:R-:W-:Y:S02]  /*16520*/  VIADD R12, R5, 0xffffffff ;  /* 0xffffffff050c7836 */ /* 0x000fe40000000000 */
[----:B------:R-:W-:Y:S05]  /*16530*/  BRA.DIV UR4, `(.L_x_1181) ;  /* 0x0000002204147947 */ /* 0x000fea000b800000 */
[----:B------:R4:W0:Y:S02]  /*16540*/  SHFL.IDX PT, R14, R3, R12, 0x1f ;  /* 0x00001f0c030e7589 */ /* 0x00082400000e0000 */
.L_x_1180:
[----:B---3--:R-:W-:Y:S01]  /*16550*/  IABS R6, R17 ;  /* 0x0000001100067213 */ /* 0x008fe20000000000 */
[----:B0-----:R-:W-:Y:S02]  /*16560*/  IMAD R16, R14, R16, R2 ;  /* 0x000000100e107224 */ /* 0x001fe400078e0202 */
[----:B------:R-:W-:Y:S01]  /*16570*/  IMAD.MOV.U32 R2, RZ, RZ, RZ ;  /* 0x000000ffff027224 */ /* 0x000fe200078e00ff */
[----:B------:R-:W0:Y:S01]  /*16580*/  I2F.RP R7, R6 ;  /* 0x0000000600077306 */ /* 0x000e220000209400 */
[----:B------:R-:W-:-:S07]  /*16590*/  IMAD.IADD R19, R5, 0x1, R19 ;  /* 0x0000000105137824 */ /* 0x000fce00078e0213 */
[----:B0-----:R-:W0:Y:S02]  /*165a0*/  MUFU.RCP R7, R7 ;  /* 0x0000000700077308 */ /* 0x001e240000001000 */
[----:B0-----:R-:W-:-:S06]  /*165b0*/  IADD3 R8, R7, 0xffffffe, RZ ;  /* 0x0ffffffe07087810 */ /* 0x001fcc0007ffe0ff */
[----:B----4-:R-:W0:Y:S02]  /*165c0*/  F2I.FTZ.U32.TRUNC.NTZ R3, R8 ;  /* 0x0000000800037305 */ /* 0x010e24000021f000 */
        /* <DEDUP_REMOVED lines=23> */
.L_x_1174:
[----:B------:R-:W-:Y:S01]  /*16740*/  UMOV UR4, URZ ;  /* 0x0000003f00047c82 */ /* 0x000fe20008000000 */
[----:B------:R-:W-:Y:S01]  /*16750*/  UMOV UR5, URZ ;  /* 0x0000003f00057c82 */ /* 0x000fe20008000000 */
[----:B------:R-:W-:Y:S01]  /*16760*/  ULDC UR6, c[0x0][0xd14] ;  /* 0x0003450000067ab9 */ /* 0x000fe20000000800 */
[----:B------:R-:W-:Y:S01]  /*16770*/  MOV R16, R4 ;  /* 0x0000000400107202 */ /* 0x000fe20000000f00 */
[----:B------:R-:W-:Y:S02]  /*16780*/  IMAD.U32 R17, RZ, RZ, UR4 ;  /* 0x00000004ff117e24 */ /* 0x000fe4000f8e00ff */
[----:B------:R-:W-:Y:S02]  /*16790*/  IMAD.U32 R18, RZ, RZ, UR5 ;  /* 0x00000005ff127e24 */ /* 0x000fe4000f8e00ff */
[----:B------:R-:W-:-:S07]  /*167a0*/  IMAD.U32 R19, RZ, RZ, UR6 ;  /* 0x00000006ff137e24 */ /* 0x000fce000f8e00ff */
.L_x_1182:
[----:B------:R-:W3:Y:S01]  /*167b0*/  S2R R2, SR_TID.X ;  /* 0x0000000000027919 */ /* 0x000ee20000002100 */
[----:B------:R-:W-:Y:S05]  /*167c0*/  WARPSYNC.ALL ;  /* 0x0000000000007948 */ /* 0x000fea0003800000 */
[----:B------:R-:W-:Y:S01]  /*167d0*/  BAR.SYNC.DEFER_BLOCKING 0x4, 0x120 ;  /* 0x0104800000007b1d */ /* 0x000fe20000010000 */
[----:B---3--:R-:W-:-:S04]  /*167e0*/  LOP3.LUT R2, R2, 0x1f, RZ, 0xc0, !PT ;  /* 0x0000001f02027812 */ /* 0x008fc800078ec0ff */
[----:B------:R-:W-:-:S13]  /*167f0*/  ISETP.NE.AND P0, PT, R2, RZ, PT ;  /* 0x000000ff0200720c */ /* 0x000fda0003f05270 */
[----:B0-----:R-:W0:Y:S01]  /*16800*/  @!P0 S2R R3, SR_CgaCtaId ;  /* 0x0000000000038919 */ /* 0x001e220000008800 */
[----:B------:R-:W-:-:S04]  /*16810*/  @!P0 MOV R2, 0x400 ;  /* 0x0000040000028802 */ /* 0x000fc80000000f00 */
[----:B0-----:R-:W-:-:S05]  /*16820*/  @!P0 LEA R2, R3, R2, 0x18 ;  /* 0x0000000203028211 */ /* 0x001fca00078ec0ff */
[----:B------:R3:W-:Y:S01]  /*16830*/  @!P0 STS.128 [R2+0x324d0], R16 ;  /* 0x0324d01002008388 */ /* 0x0007e20000000c00 */
[----:B------:R-:W-:Y:S06]  /*16840*/  BAR.ARV 0x5, 0x120 ;  /* 0x0144800000007b1d */ /* 0x000fec0000002000 */
[----:B------:R-:W-:-:S13]  /*16850*/  ISETP.GE.AND P0, PT, R19, R0, PT ;  /* 0x000000001300720c */ /* 0x000fda0003f06270 */
[----:B------:R-:W-:Y:S05]  /*16860*/  @!P0 BRA `(.L_x_1183) ;  /* 0xffffffb400a08947 */ /* 0x000fea000383ffff */
.L_x_1101:
[----:B------:R-:W4:Y:S01]  /*16870*/  S2R R3, SR_CgaCtaId ;  /* 0x0000000000037919 */ /* 0x000f220000008800 */
[----:B------:R-:W-:Y:S01]  /*16880*/  UIADD3 UR4, UR50, 0x1, URZ ;  /* 0x0000000132047890 */ /* 0x000fe2000fffe03f */
[----:B0-----:R-:W-:-:S03]  /*16890*/  MOV R0, 0x400 ;  /* 0x0000040000007802 */ /* 0x001fc60000000f00 */
[----:B------:R-:W-:-:S04]  /*168a0*/  ULEA.HI UR5, UR4, UR4, URZ, 0x1 ;  /* 0x0000000404057291 */ /* 0x000fc8000f8f083f */
[----:B------:R-:W-:-:S04]  /*168b0*/  ULOP3.LUT UR5, UR5, 0xfffffffe, URZ, 0xc0, !UPT ;  /* 0xfffffffe05057892 */ /* 0x000fc8000f8ec03f */
[----:B------:R-:W-:Y:S01]  /*168c0*/  UIADD3 UR5, UR4, -UR5, URZ ;  /* 0x8000000504057290 */ /* 0x000fe2000fffe03f */
[----:B----4-:R-:W-:-:S05]  /*168d0*/  LEA R0, R3, R0, 0x18 ;  /* 0x0000000003007211 */ /* 0x010fca00078ec0ff */
[----:B------:R-:W-:-:S04]  /*168e0*/  MOV R3, UR5 ;  /* 0x0000000500037c02 */ /* 0x000fc80008000f00 */
[----:B------:R-:W-:-:S04]  /*168f0*/  SHF.L.U32 R3, R3, 0x1f, RZ ;  /* 0x0000001f03037819 */ /* 0x000fc800000006ff */
[----:B------:R-:W0:Y:S02]  /*16900*/  SYNCS.PHASECHK.TRANS64.TRYWAIT P0, [R0+URZ+0x32420], R3 ;  /* 0x03242003000075a7 */ /* 0x000e24000800017f */
[----:B0-----:R-:W-:Y:S05]  /*16910*/  @!P0 BRA `(.L_x_1184) ;  /* 0x0000001c00408947 */ /* 0x001fea0003800000 */
.L_x_1279:
[----:B------:R-:W-:-:S03]  /*16920*/  UMOV UR4, 0xffffffff ;  /* 0xffffffff00047882 */ /* 0x000fc60000000000 */
[----:B------:R-:W-:Y:S05]  /*16930*/  BRA.DIV UR4, `(.L_x_1185) ;  /* 0x0000001e044c7947 */ /* 0x000fea000b800000 */
[----:B---3--:R-:W3:Y:S02]  /*16940*/  S2R R2, SR_TID.X ;  /* 0x0000000000027919 */ /* 0x008ee40000002100 */
[----:B---3--:R-:W-:-:S04]  /*16950*/  SHF.R.U32.HI R2, RZ, 0x5, R2 ;  /* 0x00000005ff027819 */ /* 0x008fc80000011602 */
[----:B------:R-:W-:-:S05]  /*16960*/  LOP3.LUT R2, R2, 0x3, RZ, 0xc0, !PT ;  /* 0x0000000302027812 */ /* 0x000fca00078ec0ff */
[----:B------:R3:W4:Y:S02]  /*16970*/  SHFL.IDX PT, R14, R2, RZ, 0x1f ;  /* 0x00001fff020e7589 */ /* 0x00072400000e0000 */
.L_x_1282:
[----:B----4-:R-:W-:-:S13]  /*16980*/  ISETP.NE.AND P0, PT, R14, RZ, PT ;  /* 0x000000ff0e00720c */ /* 0x010fda0003f05270 */
[----:B------:R-:W-:Y:S05]  /*16990*/  @P0 BRA `(.L_x_958) ;  /* 0x00000000009c0947 */ /* 0x000fea0003800000 */
[----:B------:R-:W-:-:S03]  /*169a0*/  UMOV UR4, 0xffffffff ;  /* 0xffffffff00047882 */ /* 0x000fc60000000000 */
[----:B------:R-:W-:Y:S05]  /*169b0*/  BRA.DIV UR4, `(.L_x_1186) ;  /* 0x0000001e04607947 */ /* 0x000fea000b800000 */
[----:B------:R-:W-:-:S13]  /*169c0*/  ELECT P6, URZ, PT ;  /* 0x00000000003f782f */ /* 0x000fda00038c0000 */
.L_x_1285:
[----:B------:R-:W-:Y:S05]  /*169d0*/  @!P6 BRA `(.L_x_958) ;  /* 0x00000000008ce947 */ /* 0x000fea0003800000 */
[----:B---3--:R-:W3:Y:S02]  /*169e0*/  LDL R2, [R1+0x98] ;  /* 0x0000980001027983 */ /* 0x008ee40000100800 */
[----:B---3--:R-:W-:-:S13]  /*169f0*/  R2UR UR4, R2 ;  /* 0x00000000020472ca */ /* 0x008fda00000e0000 */
[----:B------:R-:W-:-:S06]  /*16a00*/  ULOP3.LUT UR4, UR4, 0x2, URZ, 0xfc, !UPT ;  /* 0x0000000204047892 */ /* 0x000fcc000f8efc3f */
[----:B------:R-:W-:-:S05]  /*16a10*/  IMAD.U32 R2, RZ, RZ, UR4 ;  /* 0x00000004ff027e24 */ /* 0x000fca000f8e00ff */
[----:B------:R-:W-:-:S13]  /*16a20*/  ISETP.NE.AND P2, PT, R2, 0x3, PT ;  /* 0x000000030200780c */ /* 0x000fda0003f45270 */
[----:B------:R-:W-:Y:S05]  /*16a30*/  @!P2 BRA `(.L_x_1187) ;  /* 0x000000000004a947 */ /* 0x000fea0003800000 */
[----:B------:R-:W-:Y:S01]  /*16a40*/  BPT.TRAP 0x1 ;  /* 0x000000040000795c */ /* 0x000fe20000300000 */
.L_x_1187:
[----:B0-----:R-:W3:Y:S04]  /*16a50*/  LDL R3, [R1] ;  /* 0x0000000001037983 */ /* 0x001ee80000100800 */
[----:B------:R-:W1:Y:S01]  /*16a60*/  LDL.LU R7, [R1+0x8] ;  /* 0x0000080001077983 */ /* 0x000e620000300800 */
[----:B------:R-:W-:-:S04]  /*16a70*/  VIADD R2, R0, 0x32440 ;  /* 0x0003244000027836 */ /* 0x000fc80000000000 */
[C---:B---3--:R-:W-:Y:S01]  /*16a80*/  IMAD R6, R3.reuse, 0x8, R2 ;  /* 0x0000000803067824 */ /* 0x048fe200078e0202 */
[----:B------:R-:W-:Y:S02]  /*16a90*/  IADD3 R3, R3, 0x1, RZ ;  /* 0x0000000103037810 */ /* 0x000fe40007ffe0ff */
[----:B-1----:R-:W-:Y:S02]  /*16aa0*/  SHF.L.U32 R5, R7, 0x1f, RZ ;  /* 0x0000001f07057819 */ /* 0x002fe400000006ff */
[C---:B------:R-:W-:Y:S02]  /*16ab0*/  ISETP.NE.AND P1, PT, R3.reuse, 0x2, PT ;  /* 0x000000020300780c */ /* 0x040fe40003f25270 */
[----:B------:R-:W0:Y:S02]  /*16ac0*/  SYNCS.PHASECHK.TRANS64.TRYWAIT P0, [R6+URZ], R5 ;  /* 0x00000005060075a7 */ /* 0x000e24000800017f */
[----:B------:R-:W-:Y:S02]  /*16ad0*/  SEL R4, RZ, 0x1, P1 ;  /* 0x00000001ff047807 */ /* 0x000fe40000800000 */
[----:B------:R-:W-:-:S02]  /*16ae0*/  SEL R3, R3, RZ, P1 ;  /* 0x000000ff03037207 */ /* 0x000fc40000800000 */
[----:B------:R-:W-:-:S03]  /*16af0*/  LOP3.LUT R4, R7, R4, RZ, 0x3c, !PT ;  /* 0x0000000407047212 */ /* 0x000fc600078e3cff */
[----:B------:R-:W-:Y:S01]  /*16b00*/  IMAD R7, R3, 0x8, R2 ;  /* 0x0000000803077824 */ /* 0x000fe200078e0202 */
[----:B------:R-:W-:Y:S01]  /*16b10*/  SHF.L.U32 R2, R4, 0x1f, RZ ;  /* 0x0000001f04027819 */ /* 0x000fe200000006ff */
[----:B0-----:R-:W-:Y:S06]  /*16b20*/  @!P0 BRA `(.L_x_1188) ;  /* 0x0000001c00248947 */ /* 0x001fec0003800000 */
.L_x_1286:
[----:B------:R-:W1:Y:S02]  /*16b30*/  SYNCS.PHASECHK.TRANS64.TRYWAIT P0, [R7+URZ], R2 ;  /* 0x00000002070075a7 */ /* 0x000e64000800017f */
[----:B-1----:R-:W-:Y:S05]  /*16b40*/  @!P0 BRA `(.L_x_1189) ;  /* 0x0000001c00308947 */ /* 0x002fea0003800000 */
.L_x_1287:
[----:B------:R-:W-:Y:S05]  /*16b50*/  @!P2 BRA `(.L_x_1190) ;  /* 0x000000000004a947 */ /* 0x000fea0003800000 */
[----:B------:R-:W-:Y:S01]  /*16b60*/  BPT.TRAP 0x1 ;  /* 0x000000040000795c */ /* 0x000fe20000300000 */
.L_x_1190:
[----:B------:R-:W3:Y:S01]  /*16b70*/  LDL.LU R4, [R1] ;  /* 0x0000000001047983 */ /* 0x000ee20000300800 */
[----:B------:R-:W-:-:S04]  /*16b80*/  VIADD R0, R0, 0x32460 ;  /* 0x0003246000007836 */ /* 0x000fc80000000000 */
[----:B---3--:R-:W-:-:S04]  /*16b90*/  IMAD R4, R4, 0x8, R0 ;  /* 0x0000000804047824 */ /* 0x008fc800078e0200 */
[----:B------:R-:W3:Y:S02]  /*16ba0*/  SYNCS.PHASECHK.TRANS64.TRYWAIT P0, [R4+URZ], R5 ;  /* 0x00000005040075a7 */ /* 0x000ee4000800017f */
[----:B---3--:R-:W-:Y:S05]  /*16bb0*/  @!P0 BRA `(.L_x_1191) ;  /* 0x0000001c00288947 */ /* 0x008fea0003800000 */
.L_x_1288:
[----:B------:R-:W-:-:S07]  /*16bc0*/  LEA R3, R3, R0, 0x3 ;  /* 0x0000000003037211 */ /* 0x000fce00078e18ff */
.L_x_1192:
[----:B----4-:R4:W0:Y:S02]  /*16bd0*/  SYNCS.PHASECHK.TRANS64.TRYWAIT P0, [R3+URZ], R2 ;  /* 0x00000002030075a7 */ /* 0x010824000800017f */
[----:B0-----:R-:W-:Y:S05]  /*16be0*/  @!P0 NANOSLEEP.SYNCS 0x989680 ;  /* 0x009896800000895d */ /* 0x001fea0003900000 */
[----:B------:R-:W0:Y:S02]  /*16bf0*/  @!P0 SYNCS.PHASECHK.TRANS64 P0, [R3+URZ], R2 ;  /* 0x00000002030085a7 */ /* 0x000e24000800007f */
[----:B0-----:R-:W-:Y:S05]  /*16c00*/  @!P0 BRA `(.L_x_1192) ;  /* 0xfffffffc00f08947 */ /* 0x001fea000383ffff */
.L_x_958:
[----:B------:R-:W-:Y:S05]  /*16c10*/  BSYNC B7 ;  /* 0x0000000000077941 */ /* 0x000fea0003800000 */
.L_x_955:
[----:B------:R-:W-:Y:S05]  /*16c20*/  EXIT ;  /* 0x000000000000794d */ /* 0x000fea0003800000 */
.L_x_976:
[----:B0-----:R0:W1:Y:S02]  /*16c30*/  SYNCS.PHASECHK.TRANS64.TRYWAIT P6, [R95+URZ+0x32490], R110 ;  /* 0x0324906e5f0075a7 */ /* 0x00106400080c017f */
[----:B-1----:R-:W-:Y:S05]  /*16c40*/  @!P6 NANOSLEEP.SYNCS 0x989680 ;  /* 0x009896800000e95d */ /* 0x002fea0003900000 */
[----:B------:R-:W1:Y:S02]  /*16c50*/  @!P6 SYNCS.PHASECHK.TRANS64 P6, [R95+URZ+0x32490], R110 ;  /* 0x0324906e5f00e5a7 */ /* 0x000e6400080c007f */
[----:B-1----:R-:W-:Y:S05]  /*16c60*/  @!P6 BRA `(.L_x_976) ;  /* 0xfffffffc00f0e947 */ /* 0x002fea000383ffff */
[----:B------:R-:W-:Y:S05]  /*16c70*/  BRA `(.L_x_1193) ;  /* 0xfffffec000087947 */ /* 0x000fea000383ffff */
.L_x_994:
[----:B0-----:R0:W1:Y:S02]  /*16c80*/  SYNCS.PHASECHK.TRANS64.TRYWAIT P5, [R95+URZ+0x32490], R110 ;  /* 0x0324906e5f0075a7 */ /* 0x00106400080a017f */
[----:B-1----:R-:W-:Y:S05]  /*16c90*/  @!P5 NANOSLEEP.SYNCS 0x989680 ;  /* 0x009896800000d95d */ /* 0x002fea0003900000 */
[----:B------:R-:W1:Y:S02]  /*16ca0*/  @!P5 SYNCS.PHASECHK.TRANS64 P5, [R95+URZ+0x32490], R110 ;  /* 0x0324906e5f00d5a7 */ /* 0x000e6400080a007f */
[----:B-1----:R-:W-:Y:S05]  /*16cb0*/  @!P5 BRA `(.L_x_994) ;  /* 0xfffffffc00f0d947 */ /* 0x002fea000383ffff */
[----:B------:R-:W-:Y:S05]  /*16cc0*/  BRA `(.L_x_1194) ;  /* 0xfffffed000647947 */ /* 0x000fea000383ffff */
.L_x_1003:
[----:B0-----:R0:W1:Y:S02]  /*16cd0*/  SYNCS.PHASECHK.TRANS64.TRYWAIT P4, [R95+URZ+0x32490], R110 ;  /* 0x0324906e5f0075a7 */ /* 0x001064000808017f */
[----:B-1----:R-:W-:Y:S05]  /*16ce0*/  @!P4 NANOSLEEP.SYNCS 0x989680 ;  /* 0x009896800000c95d */ /* 0x002fea0003900000 */
[----:B------:R-:W1:Y:S02]  /*16cf0*/  @!P4 SYNCS.PHASECHK.TRANS64 P4, [R95+URZ+0x32490], R110 ;  /* 0x0324906e5f00c5a7 */ /* 0x000e64000808007f */
[----:B-1----:R-:W-:Y:S05]  /*16d00*/  @!P4 BRA `(.L_x_1003) ;  /* 0xfffffffc00f0c947 */ /* 0x002fea000383ffff */
[----:B------:R-:W-:Y:S05]  /*16d10*/  BRA `(.L_x_1195) ;  /* 0xfffffee000647947 */ /* 0x000fea000383ffff */
.L_x_1009:
[----:B-1----:R1:W2:Y:S02]  /*16d20*/  SYNCS.PHASECHK.TRANS64.TRYWAIT P3, [R95+URZ+0x324b0], R110 ;  /* 0x0324b06e5f0075a7 */ /* 0x0022a4000806017f */
[----:B--2---:R-:W-:Y:S05]  /*16d30*/  @!P3 NANOSLEEP.SYNCS 0x989680 ;  /* 0x009896800000b95d */ /* 0x004fea0003900000 */
[----:B------:R-:W2:Y:S02]  /*16d40*/  @!P3 SYNCS.PHASECHK.TRANS64 P3, [R95+URZ+0x324b0], R110 ;  /* 0x0324b06e5f00b5a7 */ /* 0x000ea4000806007f */
[----:B--2---:R-:W-:Y:S05]  /*16d50*/  @!P3 BRA `(.L_x_1009) ;  /* 0xfffffffc00f0b947 */ /* 0x004fea000383ffff */
[----:B------:R-:W-:Y:S05]  /*16d60*/  BRA `(.L_x_1196) ;  /* 0xfffffee000f07947 */ /* 0x000fea000383ffff */
.L_x_1017:
[----:B------:R-:W0:Y:S01]  /*16d70*/  S2R R8, SR_TID.X ;  /* 0x0000000000087919 */ /* 0x000e220000002100 */
[----:B------:R-:W-:Y:S01]  /*16d80*/  BSSY B0, `(.L_x_1197) ;  /* 0x000000c000007945 */ /* 0x000fe20003800000 */
[----:B------:R-:W-:Y:S01]  /*16d90*/  IMAD.MOV.U32 R12, RZ, RZ, RZ ;  /* 0x000000ffff0c7224 */ /* 0x000fe200078e00ff */
[----:B------:R-:W-:Y:S01]  /*16da0*/  MOV R11, 0x1f ;  /* 0x0000001f000b7802 */ /* 0x000fe20000000f00 */
[----:B------:R-:W-:Y:S02]  /*16db0*/  IMAD.MOV.U32 R15, RZ, RZ, -0x1 ;  /* 0xffffffffff0f7424 */ /* 0x000fe400078e00ff */
[----:B0-----:R-:W-:-:S05]  /*16dc0*/  VIADD R26, R8, 0xffffff80 ;  /* 0xffffff80081a7836 */ /* 0x001fca0000000000 */
[----:B------:R-:W-:-:S04]  /*16dd0*/  SHF.R.S32.HI R8, RZ, 0x1f, R26 ;  /* 0x0000001fff087819 */ /* 0x000fc8000001141a */
[----:B------:R-:W-:-:S04]  /*16de0*/  LEA.HI R8, R8, R26, RZ, 0x7 ;  /* 0x0000001a08087211 */ /* 0x000fc800078f38ff */
[----:B------:R-:W-:-:S05]  /*16df0*/  SHF.R.S32.HI R8, RZ, 0x7, R8 ;  /* 0x00000007ff087819 */ /* 0x000fca0000011408 */
[----:B------:R-:W-:-:S07]  /*16e00*/  IMAD.MOV.U32 R13, RZ, RZ, R8 ;  /* 0x000000ffff0d7224 */ /* 0x000fce00078e0008 */
[----:B-----5:R-:W-:Y:S05]  /*16e10*/  WARPSYNC.COLLECTIVE R15, `(.L_x_1198) ;  /* 0x000000000f087348 */ /* 0x020fea0003c00000 */
[----:B------:R0:W1:Y:S02]  /*16e20*/  SHFL.IDX P6, R14, R13, R12, R11 ;  /* 0x0000000c0d0e7389 */ /* 0x00006400000c000b */
[----:B01---5:R-:W-:Y:S01]  /*16e30*/  ENDCOLLECTIVE ;  /* 0x000000000000791b */ /* 0x023fe20003800000 */
.L_x_1198:
[----:B------:R-:W-:Y:S05]  /*16e40*/  BSYNC B0 ;  /* 0x0000000000007941 */ /* 0x000fea0003800000 */
.L_x_1197:
[----:B------:R-:W-:Y:S05]  /*16e50*/  BRA `(.L_x_1199) ;  /* 0xfffffeec00a47947 */ /* 0x000fea000383ffff */
.L_x_1031:
[----:B------:R-:W-:Y:S01]  /*16e60*/  BSSY B1, `(.L_x_1200) ;  /* 0x0000008000017945 */ /* 0x000fe20003800000 */
[----:B------:R-:W-:Y:S01]  /*16e70*/  IMAD.MOV.U32 R13, RZ, RZ, R29 ;  /* 0x000000ffff0d7224 */ /* 0x000fe200078e001d */
[----:B------:R-:W-:Y:S01]  /*16e80*/  MOV R11, 0x1c1f ;  /* 0x00001c1f000b7802 */ /* 0x000fe20000000f00 */
[----:B------:R-:W-:Y:S02]  /*16e90*/  IMAD.MOV.U32 R12, RZ, RZ, RZ ;  /* 0x000000ffff0c7224 */ /* 0x000fe400078e00ff */
[----:B------:R-:W-:-:S07]  /*16ea0*/  IMAD.MOV.U32 R15, RZ, RZ, -0x1 ;  /* 0xffffffffff0f7424 */ /* 0x000fce00078e00ff */
[----:B0----5:R-:W-:Y:S05]  /*16eb0*/  WARPSYNC.COLLECTIVE R15, `(.L_x_1201) ;  /* 0x000000000f087348 */ /* 0x021fea0003c00000 */
[----:B------:R1:W2:Y:S02]  /*16ec0*/  SHFL.IDX P6, R14, R13, R12, R11 ;  /* 0x0000000c0d0e7389 */ /* 0x0002a400000c000b */
[----:B012--5:R-:W-:Y:S01]  /*16ed0*/  ENDCOLLECTIVE ;  /* 0x000000000000791b */ /* 0x027fe20003800000 */
.L_x_1201:
[----:B------:R-:W-:Y:S05]  /*16ee0*/  BSYNC B1 ;  /* 0x0000000000017941 */ /* 0x000fea0003800000 */
.L_x_1200:
[----:B------:R-:W-:Y:S05]  /*16ef0*/  BRA `(.L_x_1202) ;  /* 0xfffffef400b07947 */ /* 0x000fea000383ffff */
.L_x_1032:
        /* <DEDUP_REMOVED lines=8> */
.L_x_1204:
[----:B------:R-:W-:Y:S05]  /*16f80*/  BSYNC B1 ;  /* 0x0000000000017941 */ /* 0x000fea0003800000 */
.L_x_1203:
[----:B------:R-:W-:Y:S05]  /*16f90*/  BRA `(.L_x_1205) ;  /* 0xfffffef400907947 */ /* 0x000fea000383ffff */
.L_x_1033:
        /* <DEDUP_REMOVED lines=8> */
.L_x_1207:
[----:B------:R-:W-:Y:S05]  /*17020*/  BSYNC B1 ;  /* 0x0000000000017941 */ /* 0x000fea0003800000 */
.L_x_1206:
[----:B------:R-:W-:Y:S05]  /*17030*/  BRA `(.L_x_1208) ;  /* 0xfffffef400707947 */ /* 0x000fea000383ffff */
.L_x_1034:
        /* <DEDUP_REMOVED lines=8> */
.L_x_1210:
[----:B------:R-:W-:Y:S05]  /*170c0*/  BSYNC B1 ;  /* 0x0000000000017941 */ /* 0x000fea0003800000 */
.L_x_1209:
[----:B------:R-:W-:Y:S05]  /*170d0*/  BRA `(.L_x_1211) ;  /* 0xfffffef400507947 */ /* 0x000fea000383ffff */
.L_x_1036:
[----:B0-----:R0:W1:Y:S02]  /*170e0*/  SYNCS.PHASECHK.TRANS64.TRYWAIT P1, [R18+URZ+0x32400], R25 ;  /* 0x03240019120075a7 */ /* 0x001064000802017f */
[----:B-1----:R-:W-:Y:S05]  /*170f0*/  @!P1 NANOSLEEP.SYNCS 0x989680 ;  /* 0x009896800000995d */ /* 0x002fea0003900000 */
[----:B------:R-:W1:Y:S02]  /*17100*/  @!P1 SYNCS.PHASECHK.TRANS64 P1, [R18+URZ+0x32400], R25 ;  /* 0x03240019120095a7 */ /* 0x000e64000802007f */
[----:B-1----:R-:W-:Y:S05]  /*17110*/  @!P1 BRA `(.L_x_1036) ;  /* 0xfffffffc00f09947 */ /* 0x002fea000383ffff */
[----:B------:R-:W-:Y:S05]  /*17120*/  BRA `(.L_x_1212) ;  /* 0xfffffef400bc7947 */ /* 0x000fea000383ffff */
.L_x_1044:
        /* <DEDUP_REMOVED lines=8> */
.L_x_1214:
[----:B------:R-:W-:Y:S05]  /*171b0*/  BSYNC B1 ;  /* 0x0000000000017941 */ /* 0x000fea0003800000 */
.L_x_1213:
[----:B------:R-:W-:Y:S05]  /*171c0*/  BRA `(.L_x_1215) ;  /* 0xffffff00008c7947 */ /* 0x000fea000383ffff */
.L_x_1045:
        /* <DEDUP_REMOVED lines=8> */
.L_x_1217:
[----:B------:R-:W-:Y:S05]  /*17250*/  BSYNC B1 ;  /* 0x0000000000017941 */ /* 0x000fea0003800000 */
.L_x_1216:
[----:B------:R-:W-:Y:S05]  /*17260*/  BRA `(.L_x_1218) ;  /* 0xffffff0000707947 */ /* 0x000fea000383ffff */
.L_x_1046:
        /* <DEDUP_REMOVED lines=8> */
.L_x_1220:
[----:B------:R-:W-:Y:S05]  /*172f0*/  BSYNC B1 ;  /* 0x0000000000017941 */ /* 0x000fea0003800000 */
.L_x_1219:
[----:B------:R-:W-:Y:S05]  /*17300*/  BRA `(.L_x_1221) ;  /* 0xffffff0000547947 */ /* 0x000fea000383ffff */
.L_x_1047:
        /* <DEDUP_REMOVED lines=8> */
.L_x_1223:
[----:B------:R-:W-:Y:S05]  /*17390*/  BSYNC B1 ;  /* 0x0000000000017941 */ /* 0x000fea0003800000 */
.L_x_1222:
[----:B------:R-:W-:Y:S05]  /*173a0*/  BRA `(.L_x_1224) ;  /* 0xffffff0000387947 */ /* 0x000fea000383ffff */
.L_x_1049:
[----:B0-----:R0:W1:Y:S02]  /*173b0*/  SYNCS.PHASECHK.TRANS64.TRYWAIT P1, [R18+URZ+0x32400], R9 ;  /* 0x03240009120075a7 */ /* 0x001064000802017f */
[----:B-1----:R-:W-:Y:S05]  /*173c0*/  @!P1 NANOSLEEP.SYNCS 0x989680 ;  /* 0x009896800000995d */ /* 0x002fea0003900000 */
[----:B------:R-:W1:Y:S02]  /*173d0*/  @!P1 SYNCS.PHASECHK.TRANS64 P1, [R18+URZ+0x32400], R9 ;  /* 0x03240009120095a7 */ /* 0x000e64000802007f */
[----:B-1----:R-:W-:Y:S05]  /*173e0*/  @!P1 BRA `(.L_x_1049) ;  /* 0xfffffffc00f09947 */ /* 0x002fea000383ffff */
[----:B------:R-:W-:Y:S05]  /*173f0*/  BRA `(.L_x_1225) ;  /* 0xffffff00009c7947 */ /* 0x000fea000383ffff */
.L_x_1055:
[----:B-1----:R1:W2:Y:S02]  /*17400*/  SYNCS.PHASECHK.TRANS64.TRYWAIT P1, [R0+URZ+0x32430], R7 ;  /* 0x03243007000075a7 */ /* 0x0022a4000802017f */
[----:B--2---:R-:W-:Y:S05]  /*17410*/  @!P1 NANOSLEEP.SYNCS 0x989680 ;  /* 0x009896800000995d */ /* 0x004fea0003900000 */
[----:B------:R-:W2:Y:S02]  /*17420*/  @!P1 SYNCS.PHASECHK.TRANS64 P1, [R0+URZ+0x32430], R7 ;  /* 0x03243007000095a7 */ /* 0x000ea4000802007f */
[----:B--2---:R-:W-:Y:S05]  /*17430*/  @!P1 BRA `(.L_x_1055) ;  /* 0xfffffffc00f09947 */ /* 0x004fea000383ffff */
[----:B------:R-:W-:Y:S05]  /*17440*/  BRA `(.L_x_1054) ;  /* 0xffffff0c00bc7947 */ /* 0x000fea000383ffff */
.L_x_1057:
[----:B--2---:R2:W3:Y:S02]  /*17450*/  SYNCS.PHASECHK.TRANS64.TRYWAIT P1, [R18+URZ+0x32410], R3 ;  /* 0x03241003120075a7 */ /* 0x0044e4000802017f */
[----:B---3--:R-:W-:Y:S05]  /*17460*/  @!P1 NANOSLEEP.SYNCS 0x989680 ;  /* 0x009896800000995d */ /* 0x008fea0003900000 */
[----:B------:R-:W3:Y:S02]  /*17470*/  @!P1 SYNCS.PHASECHK.TRANS64 P1, [R18+URZ+0x32410], R3 ;  /* 0x03241003120095a7 */ /* 0x000ee4000802007f */
[----:B---3--:R-:W-:Y:S05]  /*17480*/  @!P1 BRA `(.L_x_1057) ;  /* 0xfffffffc00f09947 */ /* 0x008fea000383ffff */
[----:B------:R-:W-:Y:S05]  /*17490*/  BRA `(.L_x_1226) ;  /* 0xffffff1000a47947 */ /* 0x000fea000383ffff */
.L_x_1062:
[----:B--2---:R2:W4:Y:S02]  /*174a0*/  SYNCS.PHASECHK.TRANS64.TRYWAIT P2, [R0+URZ+0x32450], R7 ;  /* 0x03245007000075a7 */ /* 0x004524000804017f */
[----:B----4-:R-:W-:Y:S05]  /*174b0*/  @!P2 NANOSLEEP.SYNCS 0x989680 ;  /* 0x009896800000a95d */ /* 0x010fea0003900000 */
[----:B------:R-:W4:Y:S02]  /*174c0*/  @!P2 SYNCS.PHASECHK.TRANS64 P2, [R0+URZ+0x32450], R7 ;  /* 0x032450070000a5a7 */ /* 0x000f24000804007f */
[----:B----4-:R-:W-:Y:S05]  /*174d0*/  @!P2 BRA `(.L_x_1062) ;  /* 0xfffffffc00f0a947 */ /* 0x010fea000383ffff */
[----:B------:R-:W-:Y:S05]  /*174e0*/  BRA `(.L_x_1061) ;  /* 0xffffff1000c47947 */ /* 0x000fea000383ffff */
.L_x_1067:
[----:B-1----:R1:W2:Y:S02]  /*174f0*/  SYNCS.PHASECHK.TRANS64.TRYWAIT P3, [R3+URZ+0x32430], R12 ;  /* 0x0324300c030075a7 */ /* 0x0022a4000806017f */
[----:B--2---:R-:W-:Y:S05]  /*17500*/  @!P3 NANOSLEEP.SYNCS 0x989680 ;  /* 0x009896800000b95d */ /* 0x004fea0003900000 */
[----:B------:R-:W2:Y:S02]  /*17510*/  @!P3 SYNCS.PHASECHK.TRANS64 P3, [R3+URZ+0x32430], R12 ;  /* 0x0324300c0300b5a7 */ /* 0x000ea4000806007f */
[----:B--2---:R-:W-:Y:S05]  /*17520*/  @!P3 BRA `(.L_x_1067) ;  /* 0xfffffffc00f0b947 */ /* 0x004fea000383ffff */
[----:B------:R-:W-:Y:S05]  /*17530*/  BRA `(.L_x_1066) ;  /* 0xffffff3c005c7947 */ /* 0x000fea000383ffff */
.L_x_1072:
[----:B---3--:R3:W4:Y:S02]  /*17540*/  SYNCS.PHASECHK.TRANS64.TRYWAIT P3, [R3+URZ+0x32450], R12 ;  /* 0x0324500c030075a7 */ /* 0x008724000806017f */
[----:B----4-:R-:W-:Y:S05]  /*17550*/  @!P3 NANOSLEEP.SYNCS 0x989680 ;  /* 0x009896800000b95d */ /* 0x010fea0003900000 */
[----:B------:R-:W4:Y:S02]  /*17560*/  @!P3 SYNCS.PHASECHK.TRANS64 P3, [R3+URZ+0x32450], R12 ;  /* 0x0324500c0300b5a7 */ /* 0x000f24000806007f */
[----:B----4-:R-:W-:Y:S05]  /*17570*/  @!P3 BRA `(.L_x_1072) ;  /* 0xfffffffc00f0b947 */ /* 0x010fea000383ffff */
[----:B------:R-:W-:Y:S05]  /*17580*/  BRA `(.L_x_1071) ;  /* 0xffffff4000087947 */ /* 0x000fea000383ffff */
.L_x_1105:
        /* <DEDUP_REMOVED lines=11> */
.L_x_1228:
[----:B------:R-:W-:Y:S05]  /*17640*/  BSYNC B1 ;  /* 0x0000000000017941 */ /* 0x000fea0003800000 */
.L_x_1227:
[----:B------:R-:W-:Y:S05]  /*17650*/  BRA `(.L_x_1229) ;  /* 0xffffffac00b07947 */ /* 0x000fea000383ffff */
.L_x_1106:
[----:B------:R-:W-:Y:S01]  /*17660*/  BSSY B1, `(.L_x_1230) ;  /* 0x0000006000017945 */ /* 0x000fe20003800000 */
[----:B------:R-:W-:-:S07]  /*17670*/  IMAD.MOV.U32 R15, RZ, RZ, -0x1 ;  /* 0xffffffffff0f7424 */ /* 0x000fce00078e00ff */
[----:B-----5:R-:W-:Y:S05]  /*17680*/  WARPSYNC.COLLECTIVE R15, `(.L_x_1231) ;  /* 0x000000000f0c7348 */ /* 0x020fea0003c00000 */
[----:B------:R-:W-:Y:S02]  /*17690*/  ELECT P6, UR62, PT ;  /* 0x00000000003e782f */ /* 0x000fe400038c0000 */
[----:B------:R-:W-:Y:S01]  /*176a0*/  MOV R14, UR62 ;  /* 0x0000003e000e7c02 */ /* 0x000fe20008000f00 */
[----:B-----5:R-:W-:Y:S10]  /*176b0*/  ENDCOLLECTIVE ;  /* 0x000000000000791b */ /* 0x020ff40003800000 */
.L_x_1231:
[----:B------:R-:W-:Y:S05]  /*176c0*/  BSYNC B1 ;  /* 0x0000000000017941 */ /* 0x000fea0003800000 */
.L_x_1230:
[----:B------:R-:W-:Y:S05]  /*176d0*/  BRA `(.L_x_1232) ;  /* 0xffffffac009c7947 */ /* 0x000fea000383ffff */
.L_x_1107:
[----:B0-----:R0:W1:Y:S02]  /*176e0*/  SYNCS.PHASECHK.TRANS64.TRYWAIT P0, [R5+URZ+0x32420], R7 ;  /* 0x03242007050075a7 */ /* 0x001064000800017f */
[----:B-1----:R-:W-:Y:S05]  /*176f0*/  @!P0 NANOSLEEP.SYNCS 0x989680 ;  /* 0x009896800000895d */ /* 0x002fea0003900000 */
[----:B------:R-:W1:Y:S02]  /*17700*/  @!P0 SYNCS.PHASECHK.TRANS64 P0, [R5+URZ+0x32420], R7 ;  /* 0x03242007050085a7 */ /* 0x000e64000800007f */
[----:B-1----:R-:W-:Y:S05]  /*17710*/  @!P0 BRA `(.L_x_1107) ;  /* 0xfffffffc00f08947 */ /* 0x002fea000383ffff */
[----:B------:R-:W-:Y:S05]  /*17720*/  BRA `(.L_x_1233) ;  /* 0xffffffac00b47947 */ /* 0x000fea000383ffff */
.L_x_1110:
[----:B0-----:R0:W1:Y:S02]  /*17730*/  SYNCS.PHASECHK.TRANS64.TRYWAIT P0, [R7+URZ+0x324a0], R9 ;  /* 0x0324a009070075a7 */ /* 0x001064000800017f */
[----:B-1----:R-:W-:Y:S05]  /*17740*/  @!P0 NANOSLEEP.SYNCS 0x989680 ;  /* 0x009896800000895d */ /* 0x002fea0003900000 */
[----:B------:R-:W1:Y:S02]  /*17750*/  @!P0 SYNCS.PHASECHK.TRANS64 P0, [R7+URZ+0x324a0], R9 ;  /* 0x0324a009070085a7 */ /* 0x000e64000800007f */
[----:B-1----:R-:W-:Y:S05]  /*17760*/  @!P0 BRA `(.L_x_1110) ;  /* 0xfffffffc00f08947 */ /* 0x002fea000383ffff */
[----:B------:R-:W-:Y:S05]  /*17770*/  BRA `(.L_x_1234) ;  /* 0xffffffac00c07947 */ /* 0x000fea000383ffff */
.L_x_1112:
[----:B-1----:R1:W2:Y:S02]  /*17780*/  SYNCS.PHASECHK.TRANS64.TRYWAIT P0, [R7+URZ+0x324c0], R9 ;  /* 0x0324c009070075a7 */ /* 0x0022a4000800017f */
[----:B--2---:R-:W-:Y:S05]  /*17790*/  @!P0 NANOSLEEP.SYNCS 0x989680 ;  /* 0x009896800000895d */ /* 0x004fea0003900000 */
[----:B------:R-:W2:Y:S02]  /*177a0*/  @!P0 SYNCS.PHASECHK.TRANS64 P0, [R7+URZ+0x324c0], R9 ;  /* 0x0324c009070085a7 */ /* 0x000ea4000800007f */
[----:B--2---:R-:W-:Y:S05]  /*177b0*/  @!P0 BRA `(.L_x_1112) ;  /* 0xfffffffc00f08947 */ /* 0x004fea000383ffff */
[----:B------:R-:W-:Y:S05]  /*177c0*/  BRA `(.L_x_1235) ;  /* 0xffffffb000247947 */ /* 0x000fea000383ffff */
.L_x_1116:
[----:B0-----:R0:W1:Y:S02]  /*177d0*/  SYNCS.PHASECHK.TRANS64.TRYWAIT P0, [R7+URZ+0x324a0], R8 ;  /* 0x0324a008070075a7 */ /* 0x001064000800017f */
[----:B-1----:R-:W-:Y:S05]  /*177e0*/  @!P0 NANOSLEEP.SYNCS 0x989680 ;  /* 0x009896800000895d */ /* 0x002fea0003900000 */
[----:B------:R-:W1:Y:S02]  /*177f0*/  @!P0 SYNCS.PHASECHK.TRANS64 P0, [R7+URZ+0x324a0], R8 ;  /* 0x0324a008070085a7 */ /* 0x000e64000800007f */
[----:B-1----:R-:W-:Y:S05]  /*17800*/  @!P0 BRA `(.L_x_1116) ;  /* 0xfffffffc00f08947 */ /* 0x002fea000383ffff */
[----:B------:R-:W-:Y:S05]  /*17810*/  BRA `(.L_x_1236) ;  /* 0xffffffb400147947 */ /* 0x000fea000383ffff */
.L_x_1118:
[----:B-1----:R1:W2:Y:S02]  /*17820*/  SYNCS.PHASECHK.TRANS64.TRYWAIT P1, [R7+URZ+0x324c0], R8 ;  /* 0x0324c008070075a7 */ /* 0x0022a4000802017f */
[----:B--2---:R-:W-:Y:S05]  /*17830*/  @!P1 NANOSLEEP.SYNCS 0x989680 ;  /* 0x009896800000995d */ /* 0x004fea0003900000 */
[----:B------:R-:W2:Y:S02]  /*17840*/  @!P1 SYNCS.PHASECHK.TRANS64 P1, [R7+URZ+0x324c0], R8 ;  /* 0x0324c008070095a7 */ /* 0x000ea4000802007f */
[----:B--2---:R-:W-:Y:S05]  /*17850*/  @!P1 BRA `(.L_x_1118) ;  /* 0xfffffffc00f09947 */ /* 0x004fea000383ffff */
[----:B------:R-:W-:Y:S05]  /*17860*/  BRA `(.L_x_1237) ;  /* 0xffffffb400707947 */ /* 0x000fea000383ffff */
.L_x_1128:
        /* <DEDUP_REMOVED lines=11> */
.L_x_1239:
[----:B------:R-:W-:Y:S05]  /*17920*/  BSYNC B0 ;  /* 0x0000000000007941 */ /* 0x000fea0003800000 */
.L_x_1238:
[----:B------:R-:W-:Y:S05]  /*17930*/  BRA `(.L_x_1240) ;  /* 0xffffffc0001c7947 */ /* 0x000fea000383ffff */
.L_x_1129:
[----:B------:R-:W-:Y:S01]  /*17940*/  BSSY B0, `(.L_x_1241) ;  /* 0x0000006000007945 */ /* 0x000fe20003800000 */
[----:B------:R-:W-:-:S07]  /*17950*/  IMAD.MOV.U32 R15, RZ, RZ, -0x1 ;  /* 0xffffffffff0f7424 */ /* 0x000fce00078e00ff */
[----:B------:R-:W-:Y:S05]  /*17960*/  WARPSYNC.COLLECTIVE R15, `(.L_x_1242) ;  /* 0x000000000f0c7348 */ /* 0x000fea0003c00000 */
[----:B------:R-:W-:Y:S02]  /*17970*/  ELECT P6, UR62, PT ;  /* 0x00000000003e782f */ /* 0x000fe400038c0000 */
[----:B------:R-:W-:Y:S01]  /*17980*/  MOV R14, UR62 ;  /* 0x0000003e000e7c02 */ /* 0x000fe20008000f00 */
[----:B------:R-:W-:Y:S10]  /*17990*/  ENDCOLLECTIVE ;  /* 0x000000000000791b */ /* 0x000ff40003800000 */
.L_x_1242:
[----:B------:R-:W-:Y:S05]  /*179a0*/  BSYNC B0 ;  /* 0x0000000000007941 */ /* 0x000fea0003800000 */
.L_x_1241:
[----:B------:R-:W-:Y:S05]  /*179b0*/  BRA `(.L_x_1243) ;  /* 0xffffffc000147947 */ /* 0x000fea000383ffff */
.L_x_1132:
[----:B0-----:R0:W1:Y:S02]  /*179c0*/  SYNCS.PHASECHK.TRANS64.TRYWAIT P0, [R5+URZ+0x32440], R7 ;  /* 0x03244007050075a7 */ /* 0x001064000800017f */
[----:B-1----:R-:W-:Y:S05]  /*179d0*/  @!P0 NANOSLEEP.SYNCS 0x989680 ;  /* 0x009896800000895d */ /* 0x002fea0003900000 */
[----:B------:R-:W1:Y:S02]  /*179e0*/  @!P0 SYNCS.PHASECHK.TRANS64 P0, [R5+URZ+0x32440], R7 ;  /* 0x03244007050085a7 */ /* 0x000e64000800007f */
[----:B-1----:R-:W-:Y:S05]  /*179f0*/  @!P0 BRA `(.L_x_1132) ;  /* 0xfffffffc00f08947 */ /* 0x002fea000383ffff */
[----:B------:R-:W-:Y:S05]  /*17a00*/  BRA `(.L_x_1244) ;  /* 0xffffffc000847947 */ /* 0x000fea000383ffff */
.L_x_1136:
        /* <DEDUP_REMOVED lines=8> */
.L_x_1139:
[----:B0-----:R0:W1:Y:S02]  /*17a90*/  SYNCS.PHASECHK.TRANS64.TRYWAIT P0, [R2+URZ+0x32460], R5 ;  /* 0x03246005020075a7 */ /* 0x001064000800017f */
[----:B-1----:R-:W-:Y:S05]  /*17aa0*/  @!P0 NANOSLEEP.SYNCS 0x989680 ;  /* 0x009896800000895d */ /* 0x002fea0003900000 */
[----:B------:R-:W1:Y:S02]  /*17ab0*/  @!P0 SYNCS.PHASECHK.TRANS64 P0, [R2+URZ+0x32460], R5 ;  /* 0x03246005020085a7 */ /* 0x000e64000800007f */
[----:B-1----:R-:W-:Y:S05]  /*17ac0*/  @!P0 BRA `(.L_x_1139) ;  /* 0xfffffffc00f08947 */ /* 0x002fea000383ffff */
[----:B------:R-:W-:Y:S05]  /*17ad0*/  BRA `(.L_x_1246) ;  /* 0xffffffc8000c7947 */ /* 0x000fea000383ffff */
.L_x_1148:
[----:B--2---:R2:W3:Y:S02]  /*17ae0*/  SYNCS.PHASECHK.TRANS64.TRYWAIT P0, [R2+URZ+0x32440], R7 ;  /* 0x03244007020075a7 */ /* 0x0044e4000800017f */
[----:B---3--:R-:W-:Y:S05]  /*17af0*/  @!P0 NANOSLEEP.SYNCS 0x989680 ;  /* 0x009896800000895d */ /* 0x008fea0003900000 */
[----:B------:R-:W3:Y:S02]  /*17b00*/  @!P0 SYNCS.PHASECHK.TRANS64 P0, [R2+URZ+0x32440], R7 ;  /* 0x03244007020085a7 */ /* 0x000ee4000800007f */
[----:B---3--:R-:W-:Y:S05]  /*17b10*/  @!P0 BRA `(.L_x_1148) ;  /* 0xfffffffc00f08947 */ /* 0x008fea000383ffff */
[----:B------:R-:W-:Y:S05]  /*17b20*/  BRA `(.L_x_1247) ;  /* 0xffffffcc00947947 */ /* 0x000fea000383ffff */
.L_x_1150:
[----:B0-----:R0:W3:Y:S02]  /*17b30*/  SYNCS.PHASECHK.TRANS64.TRYWAIT P0, [R2+URZ+0x32460], R7 ;  /* 0x03246007020075a7 */ /* 0x0010e4000800017f */
[----:B---3--:R-:W-:Y:S05]  /*17b40*/  @!P0 NANOSLEEP.SYNCS 0x989680 ;  /* 0x009896800000895d */ /* 0x008fea0003900000 */
[----:B------:R-:W3:Y:S02]  /*17b50*/  @!P0 SYNCS.PHASECHK.TRANS64 P0, [R2+URZ+0x32460], R7 ;  /* 0x03246007020085a7 */ /* 0x000ee4000800007f */
[----:B---3--:R-:W-:Y:S05]  /*17b60*/  @!P0 BRA `(.L_x_1150) ;  /* 0xfffffffc00f08947 */ /* 0x008fea000383ffff */
[----:B------:R-:W-:Y:S05]  /*17b70*/  BRA `(.L_x_1248) ;  /* 0xffffffd000047947 */ /* 0x000fea000383ffff */
.L_x_1155:
[----:B--2---:R2:W3:Y:S02]  /*17b80*/  SYNCS.PHASECHK.TRANS64.TRYWAIT P0, [R3+URZ+0x32440], R7 ;  /* 0x03244007030075a7 */ /* 0x0044e4000800017f */
[----:B---3--:R-:W-:Y:S05]  /*17b90*/  @!P0 NANOSLEEP.SYNCS 0x989680 ;  /* 0x009896800000895d */ /* 0x008fea0003900000 */
[----:B------:R-:W3:Y:S02]  /*17ba0*/  @!P0 SYNCS.PHASECHK.TRANS64 P0, [R3+URZ+0x32440], R7 ;  /* 0x03244007030085a7 */ /* 0x000ee4000800007f */
[----:B---3--:R-:W-:Y:S05]  /*17bb0*/  @!P0 BRA `(.L_x_1155) ;  /* 0xfffffffc00f08947 */ /* 0x008fea000383ffff */
[----:B------:R-:W-:Y:S05]  /*17bc0*/  BRA `(.L_x_1249) ;  /* 0xffffffd400487947 */ /* 0x000fea000383ffff */
.L_x_1157:
[----:B0-----:R0:W3:Y:S02]  /*17bd0*/  SYNCS.PHASECHK.TRANS64.TRYWAIT P1, [R3+URZ+0x32460], R7 ;  /* 0x03246007030075a7 */ /* 0x0010e4000802017f */
[----:B---3--:R-:W-:Y:S05]  /*17be0*/  @!P1 NANOSLEEP.SYNCS 0x989680 ;  /* 0x009896800000995d */ /* 0x008fea0003900000 */
[----:B------:R-:W3:Y:S02]  /*17bf0*/  @!P1 SYNCS.PHASECHK.TRANS64 P1, [R3+URZ+0x32460], R7 ;  /* 0x03246007030095a7 */ /* 0x000ee4000802007f */
[----:B---3--:R-:W-:Y:S05]  /*17c00*/  @!P1 BRA `(.L_x_1157) ;  /* 0xfffffffc00f09947 */ /* 0x008fea000383ffff */
[----:B------:R-:W-:Y:S05]  /*17c10*/  BRA `(.L_x_1250) ;  /* 0xffffffd400b47947 */ /* 0x000fea000383ffff */
.L_x_1162:
[----:B---3--:R3:W4:Y:S02]  /*17c20*/  SYNCS.PHASECHK.TRANS64.TRYWAIT P0, [R3+URZ+0x32440], R7 ;  /* 0x03244007030075a7 */ /* 0x008724000800017f */
[----:B----4-:R-:W-:Y:S05]  /*17c30*/  @!P0 NANOSLEEP.SYNCS 0x989680 ;  /* 0x009896800000895d */ /* 0x010fea0003900000 */
[----:B------:R-:W4:Y:S02]  /*17c40*/  @!P0 SYNCS.PHASECHK.TRANS64 P0, [R3+URZ+0x32440], R7 ;  /* 0x03244007030085a7 */ /* 0x000f24000800007f */
[----:B----4-:R-:W-:Y:S05]  /*17c50*/  @!P0 BRA `(.L_x_1162) ;  /* 0xfffffffc00f08947 */ /* 0x010fea000383ffff */
[----:B------:R-:W-:Y:S05]  /*17c60*/  BRA `(.L_x_1251) ;  /* 0xffffffd800d87947 */ /* 0x000fea000383ffff */
.L_x_1164:
[----:B0-----:R0:W2:Y:S02]  /*17c70*/  SYNCS.PHASECHK.TRANS64.TRYWAIT P1, [R3+URZ+0x32460], R7 ;  /* 0x03246007030075a7 */ /* 0x0010a4000802017f */
[----:B--2---:R-:W-:Y:S05]  /*17c80*/  @!P1 NANOSLEEP.SYNCS 0x989680 ;  /* 0x009896800000995d */ /* 0x004fea0003900000 */
[----:B------:R-:W2:Y:S02]  /*17c90*/  @!P1 SYNCS.PHASECHK.TRANS64 P1, [R3+URZ+0x32460], R7 ;  /* 0x03246007030095a7 */ /* 0x000ea4000802007f */
[----:B--2---:R-:W-:Y:S05]  /*17ca0*/  @!P1 BRA `(.L_x_1164) ;  /* 0xfffffffc00f09947 */ /* 0x004fea000383ffff */
[----:B------:R-:W-:Y:S05]  /*17cb0*/  BRA `(.L_x_1252) ;  /* 0xffffffdc00487947 */ /* 0x000fea000383ffff */
.L_x_1169:
[----:B------:R-:W-:Y:S01]  /*17cc0*/  BSSY B0, `(.L_x_1253) ;  /* 0x0000008000007945 */ /* 0x000fe20003800000 */
[----:B0-----:R-:W-:Y:S01]  /*17cd0*/  MOV R13, R16 ;  /* 0x00000010000d7202 */ /* 0x001fe20000000f00 */
[----:B------:R-:W-:Y:S02]  /*17ce0*/  IMAD.MOV.U32 R12, RZ, RZ, RZ ;  /* 0x000000ffff0c7224 */ /* 0x000fe400078e00ff */
[----:B--2---:R-:W-:Y:S02]  /*17cf0*/  IMAD.MOV.U32 R11, RZ, RZ, 0x1f ;  /* 0x0000001fff0b7424 */ /* 0x004fe400078e00ff */
[----:B------:R-:W-:-:S07]  /*17d00*/  IMAD.MOV.U32 R15, RZ, RZ, -0x1 ;  /* 0xffffffffff0f7424 */ /* 0x000fce00078e00ff */
[----:B-1-3-5:R-:W-:Y:S05]  /*17d10*/  WARPSYNC.COLLECTIVE R15, `(.L_x_1254) ;  /* 0x000000000f087348 */ /* 0x02afea0003c00000 */
[----:B------:R0:W2:Y:S02]  /*17d20*/  SHFL.IDX P6, R14, R13, R12, R11 ;  /* 0x0000000c0d0e7389 */ /* 0x0000a400000c000b */
[----:B0123-5:R-:W-:Y:S01]  /*17d30*/  ENDCOLLECTIVE ;  /* 0x000000000000791b */ /* 0x02ffe20003800000 */
.L_x_1254:
[----:B------:R-:W-:Y:S05]  /*17d40*/  BSYNC B0 ;  /* 0x0000000000007941 */ /* 0x000fea0003800000 */
.L_x_1253:
        /* <DEDUP_REMOVED lines=8> */
.L_x_1255:
[----:B------:R-:W-:Y:S01]  /*17dd0*/  IMAD.MOV.U32 R5, RZ, RZ, R14 ;  /* 0x000000ffff057224 */ /* 0x000fe200078e000e */
[----:B------:R-:W-:Y:S06]  /*17de0*/  BRA `(.L_x_1256) ;  /* 0xffffffe0003c7947 */ /* 0x000fec000383ffff */
.L_x_1172:
        /* <DEDUP_REMOVED lines=8> */
.L_x_1258:
[----:B------:R-:W-:Y:S05]  /*17e70*/  BSYNC B0 ;  /* 0x0000000000007941 */ /* 0x000fea0003800000 */
.L_x_1257:
        /* <DEDUP_REMOVED lines=10> */
.L_x_1259:
        /* <DEDUP_REMOVED lines=8> */
.L_x_1260:
        /* <DEDUP_REMOVED lines=8> */
.L_x_1261:
        /* <DEDUP_REMOVED lines=8> */
.L_x_1262:
        /* <DEDUP_REMOVED lines=8> */
.L_x_1263:
[----:B------:R-:W-:Y:S05]  /*18120*/  BRA `(.L_x_1264) ;  /* 0xffffffe000007947 */ /* 0x000fea000383ffff */
.L_x_1177:
[----:B------:R-:W-:Y:S01]  /*18130*/  BSSY B0, `(.L_x_1265) ;  /* 0x0000008000007945 */ /* 0x000fe20003800000 */
[----:B-----5:R-:W-:Y:S01]  /*18140*/  IMAD.MOV.U32 R13, RZ, RZ, R17 ;  /* 0x000000ffff0d7224 */ /* 0x020fe200078e0011 */
[----:B------:R-:W-:Y:S01]  /*18150*/  MOV R12, 0x1 ;  /* 0x00000001000c7802 */ /* 0x000fe20000000f00 */
[----:B--2---:R-:W-:Y:S02]  /*18160*/  IMAD.MOV.U32 R11, RZ, RZ, RZ ;  /* 0x000000ffff0b7224 */ /* 0x004fe400078e00ff */
[----:B------:R-:W-:-:S07]  /*18170*/  IMAD.MOV.U32 R15, RZ, RZ, -0x1 ;  /* 0xffffffffff0f7424 */ /* 0x000fce00078e00ff */
[----:B01----:R-:W-:Y:S05]  /*18180*/  WARPSYNC.COLLECTIVE R15, `(.L_x_1266) ;  /* 0x000000000f087348 */ /* 0x003fea0003c00000 */
[----:B------:R2:W3:Y:S02]  /*18190*/  SHFL.UP P6, R14, R13, R12, R11 ;  /* 0x0400000c0d0e7389 */ /* 0x0004e400000c000b */
[----:B0123--:R-:W-:Y:S01]  /*181a0*/  ENDCOLLECTIVE ;  /* 0x000000000000791b */ /* 0x00ffe20003800000 */
.L_x_1266:
[----:B------:R-:W-:Y:S05]  /*181b0*/  BSYNC B0 ;  /* 0x0000000000007941 */ /* 0x000fea0003800000 */
.L_x_1265:
        /* <DEDUP_REMOVED lines=10> */
.L_x_1267:
        /* <DEDUP_REMOVED lines=8> */
.L_x_1268:
        /* <DEDUP_REMOVED lines=8> */
.L_x_1269:
        /* <DEDUP_REMOVED lines=8> */
.L_x_1270:
        /* <DEDUP_REMOVED lines=8> */
.L_x_1271:
[----:B------:R-:W-:Y:S05]  /*18460*/  BRA `(.L_x_1272) ;  /* 0xffffffdc00e47947 */ /* 0x000fea000383ffff */
.L_x_1179:
[----:B------:R-:W-:Y:S01]  /*18470*/  BSSY B0, `(.L_x_1273) ;  /* 0x0000006000007945 */ /* 0x000fe20003800000 */
[----:B------:R-:W-:Y:S02]  /*18480*/  PLOP3.LUT P6, PT, P6, PT, PT, 0x8, 0x0 ;  /* 0x000000000000781c */ /* 0x000fe400037ce170 */
[----:B------:R-:W-:-:S11]  /*18490*/  MOV R15, 0xffffffff ;  /* 0xffffffff000f7802 */ /* 0x000fd60000000f00 */
[----:B0-2---:R-:W-:Y:S05]  /*184a0*/  WARPSYNC.COLLECTIVE R15, `(.L_x_1274) ;  /* 0x000000000f087348 */ /* 0x005fea0003c00000 */
[----:B------:R-:W-:Y:S01]  /*184b0*/  VOTE.ANY R14, PT, P6 ;  /* 0x00000000000e7806 */ /* 0x000fe200030e0100 */
[----:B0-2---:R-:W-:Y:S06]  /*184c0*/  ENDCOLLECTIVE ;  /* 0x000000000000791b */ /* 0x005fec0003800000 */
.L_x_1274:
[----:B------:R-:W-:Y:S05]  /*184d0*/  BSYNC B0 ;  /* 0x0000000000007941 */ /* 0x000fea0003800000 */
.L_x_1273:
        /* <DEDUP_REMOVED lines=9> */
.L_x_1275:
[----:B------:R-:W-:Y:S01]  /*18570*/  IMAD.MOV.U32 R17, RZ, RZ, R14 ;  /* 0x000000ffff117224 */ /* 0x000fe200078e000e */
[----:B------:R-:W-:Y:S06]  /*18580*/  BRA `(.L_x_1276) ;  /* 0xffffffdc00d47947 */ /* 0x000fec000383ffff */
.L_x_1181:
[----:B------:R-:W-:Y:S01]  /*18590*/  BSSY B0, `(.L_x_1277) ;  /* 0x0000007000007945 */ /* 0x000fe20003800000 */
[----:B------:R-:W-:Y:S01]  /*185a0*/  IMAD.MOV.U32 R13, RZ, RZ, R3 ;  /* 0x000000ffff0d7224 */ /* 0x000fe200078e0003 */
[----:B--2---:R-:W-:Y:S01]  /*185b0*/  MOV R11, 0x1f ;  /* 0x0000001f000b7802 */ /* 0x004fe20000000f00 */
[----:B------:R-:W-:-:S07]  /*185c0*/  IMAD.MOV.U32 R15, RZ, RZ, -0x1 ;  /* 0xffffffffff0f7424 */ /* 0x000fce00078e00ff */
[----:B01-3--:R-:W-:Y:S05]  /*185d0*/  WARPSYNC.COLLECTIVE R15, `(.L_x_1278) ;  /* 0x000000000f087348 */ /* 0x00bfea0003c00000 */
[----:B------:R2:W4:Y:S02]  /*185e0*/  SHFL.IDX P6, R14, R13, R12, R11 ;  /* 0x0000000c0d0e7389 */ /* 0x00052400000c000b */
[----:B01234-:R-:W-:Y:S01]  /*185f0*/  ENDCOLLECTIVE ;  /* 0x000000000000791b */ /* 0x01ffe20003800000 */
.L_x_1278:
[----:B------:R-:W-:Y:S05]  /*18600*/  BSYNC B0 ;  /* 0x0000000000007941 */ /* 0x000fea0003800000 */
.L_x_1277:
[----:B------:R-:W-:Y:S05]  /*18610*/  BRA `(.L_x_1180) ;  /* 0xffffffdc00cc7947 */ /* 0x000fea000383ffff */
.L_x_1184:
[----:B0-----:R0:W4:Y:S02]  /*18620*/  SYNCS.PHASECHK.TRANS64.TRYWAIT P0, [R0+URZ+0x32420], R3 ;  /* 0x03242003000075a7 */ /* 0x001124000800017f */
[----:B----4-:R-:W-:Y:S05]  /*18630*/  @!P0 NANOSLEEP.SYNCS 0x989680 ;  /* 0x009896800000895d */ /* 0x010fea0003900000 */
[----:B------:R-:W4:Y:S02]  /*18640*/  @!P0 SYNCS.PHASECHK.TRANS64 P0, [R0+URZ+0x32420], R3 ;  /* 0x03242003000085a7 */ /* 0x000f24000800007f */
[----:B----4-:R-:W-:Y:S05]  /*18650*/  @!P0 BRA `(.L_x_1184) ;  /* 0xfffffffc00f08947 */ /* 0x010fea000383ffff */
[----:B------:R-:W-:Y:S05]  /*18660*/  BRA `(.L_x_1279) ;  /* 0xffffffe000ac7947 */ /* 0x000fea000383ffff */
.L_x_1185:
[----:B---3--:R-:W3:Y:S01]  /*18670*/  S2R R2, SR_TID.X ;  /* 0x0000000000027919 */ /* 0x008ee20000002100 */
[----:B------:R-:W-:Y:S01]  /*18680*/  BSSY B0, `(.L_x_1280) ;  /* 0x000000a000007945 */ /* 0x000fe20003800000 */
[----:B------:R-:W-:Y:S01]  /*18690*/  IMAD.MOV.U32 R12, RZ, RZ, RZ ;  /* 0x000000ffff0c7224 */ /* 0x000fe200078e00ff */
[----:B--2---:R-:W-:Y:S01]  /*186a0*/  MOV R11, 0x1f ;  /* 0x0000001f000b7802 */ /* 0x004fe20000000f00 */
[----:B------:R-:W-:Y:S01]  /*186b0*/  IMAD.MOV.U32 R15, RZ, RZ, -0x1 ;  /* 0xffffffffff0f7424 */ /* 0x000fe200078e00ff */
[----:B---3--:R-:W-:-:S04]  /*186c0*/  SHF.R.U32.HI R2, RZ, 0x5, R2 ;  /* 0x00000005ff027819 */ /* 0x008fc80000011602 */
[----:B------:R-:W-:-:S05]  /*186d0*/  LOP3.LUT R2, R2, 0x3, RZ, 0xc0, !PT ;  /* 0x0000000302027812 */ /* 0x000fca00078ec0ff */
[----:B------:R-:W-:-:S07]  /*186e0*/  IMAD.MOV.U32 R13, RZ, RZ, R2 ;  /* 0x000000ffff0d7224 */ /* 0x000fce00078e0002 */
[----:B01----:R-:W-:Y:S05]  /*186f0*/  WARPSYNC.COLLECTIVE R15, `(.L_x_1281) ;  /* 0x000000000f087348 */ /* 0x003fea0003c00000 */
[----:B------:R2:W3:Y:S02]  /*18700*/  SHFL.IDX P6, R14, R13, R12, R11 ;  /* 0x0000000c0d0e7389 */ /* 0x0004e400000c000b */
[----:B0123--:R-:W-:Y:S01]  /*18710*/  ENDCOLLECTIVE ;  /* 0x000000000000791b */ /* 0x00ffe20003800000 */
.L_x_1281:
[----:B------:R-:W-:Y:S05]  /*18720*/  BSYNC B0 ;  /* 0x0000000000007941 */ /* 0x000fea0003800000 */
.L_x_1280:
[----:B------:R-:W-:Y:S05]  /*18730*/  BRA `(.L_x_1282) ;  /* 0xffffffe000907947 */ /* 0x000fea000383ffff */
.L_x_1186:
[----:B------:R-:W-:Y:S01]  /*18740*/  BSSY B0, `(.L_x_1283) ;  /* 0x0000006000007945 */ /* 0x000fe20003800000 */
[----:B------:R-:W-:-:S07]  /*18750*/  IMAD.MOV.U32 R15, RZ, RZ, -0x1 ;  /* 0xffffffffff0f7424 */ /* 0x000fce00078e00ff */
[----:B0123--:R-:W-:Y:S05]  /*18760*/  WARPSYNC.COLLECTIVE R15, `(.L_x_1284) ;  /* 0x000000000f0c7348 */ /* 0x00ffea0003c00000 */
[----:B------:R-:W-:Y:S02]  /*18770*/  ELECT P6, UR62, PT ;  /* 0x00000000003e782f */ /* 0x000fe400038c0000 */
[----:B------:R-:W-:Y:S01]  /*18780*/  MOV R14, UR62 ;  /* 0x0000003e000e7c02 */ /* 0x000fe20008000f00 */
[----:B0123--:R-:W-:Y:S10]  /*18790*/  ENDCOLLECTIVE ;  /* 0x000000000000791b */ /* 0x00fff40003800000 */
.L_x_1284:
[----:B------:R-:W-:Y:S05]  /*187a0*/  BSYNC B0 ;  /* 0x0000000000007941 */ /* 0x000fea0003800000 */
.L_x_1283:
[----:B------:R-:W-:Y:S05]  /*187b0*/  BRA `(.L_x_1285) ;  /* 0xffffffe000847947 */ /* 0x000fea000383ffff */
.L_x_1188:
[----:B0-----:R0:W1:Y:S02]  /*187c0*/  SYNCS.PHASECHK.TRANS64.TRYWAIT P0, [R6+URZ], R5 ;  /* 0x00000005060075a7 */ /* 0x001064000800017f */
[----:B-1----:R-:W-:Y:S05]  /*187d0*/  @!P0 NANOSLEEP.SYNCS 0x989680 ;  /* 0x009896800000895d */ /* 0x002fea0003900000 */
[----:B------:R-:W1:Y:S02]  /*187e0*/  @!P0 SYNCS.PHASECHK.TRANS64 P0, [R6+URZ], R5 ;  /* 0x00000005060085a7 */ /* 0x000e64000800007f */
[----:B-1----:R-:W-:Y:S05]  /*187f0*/  @!P0 BRA `(.L_x_1188) ;  /* 0xfffffffc00f08947 */ /* 0x002fea000383ffff */
[----:B------:R-:W-:Y:S05]  /*18800*/  BRA `(.L_x_1286) ;  /* 0xffffffe000c87947 */ /* 0x000fea000383ffff */
.L_x_1189:
[----:B-1----:R1:W3:Y:S02]  /*18810*/  SYNCS.PHASECHK.TRANS64.TRYWAIT P0, [R7+URZ], R2 ;  /* 0x00000002070075a7 */ /* 0x0022e4000800017f */
[----:B---3--:R-:W-:Y:S05]  /*18820*/  @!P0 NANOSLEEP.SYNCS 0x989680 ;  /* 0x009896800000895d */ /* 0x008fea0003900000 */
[----:B------:R-:W3:Y:S02]  /*18830*/  @!P0 SYNCS.PHASECHK.TRANS64 P0, [R7+URZ], R2 ;  /* 0x00000002070085a7 */ /* 0x000ee4000800007f */
[----:B---3--:R-:W-:Y:S05]  /*18840*/  @!P0 BRA `(.L_x_1189) ;  /* 0xfffffffc00f08947 */ /* 0x008fea000383ffff */
[----:B------:R-:W-:Y:S05]  /*18850*/  BRA `(.L_x_1287) ;  /* 0xffffffe000bc7947 */ /* 0x000fea000383ffff */
.L_x_1191:
[----:B---3--:R3:W4:Y:S02]  /*18860*/  SYNCS.PHASECHK.TRANS64.TRYWAIT P0, [R4+URZ], R5 ;  /* 0x00000005040075a7 */ /* 0x008724000800017f */
[----:B----4-:R-:W-:Y:S05]  /*18870*/  @!P0 NANOSLEEP.SYNCS 0x989680 ;  /* 0x009896800000895d */ /* 0x010fea0003900000 */
[----:B------:R-:W4:Y:S02]  /*18880*/  @!P0 SYNCS.PHASECHK.TRANS64 P0, [R4+URZ], R5 ;  /* 0x00000005040085a7 */ /* 0x000f24000800007f */
[----:B----4-:R-:W-:Y:S05]  /*18890*/  @!P0 BRA `(.L_x_1191) ;  /* 0xfffffffc00f08947 */ /* 0x010fea000383ffff */
[----:B------:R-:W-:Y:S05]  /*188a0*/  BRA `(.L_x_1288) ;  /* 0xffffffe000c47947 */ /* 0x000fea000383ffff */
.L_x_1289:
        /* <DEDUP_REMOVED lines=13> */
.L_x_4719:


//--------------------- .text._ZN7cutlass13device_kernelIN5flash11enable_sm90INS1_16FlashAttnFwdSm90INS1_25CollectiveMainloopFwdSm90ILi2EN4cute5tupleIJNS5_1CILi1EEES8_S8_EEENS6_IJNS7_ILi128EEENS7_ILi96EEENS7_ILi64EEEEEELi256ENS_6half_tEfNS_4arch4Sm90ELb0ELb1ELb1ELb0ELb0ELb0ELb0ELb1ELb0ELb0ELb0ELb0EEENS1_21CollectiveEpilogueFwdINS6_IJSA_NS7_ILi256EEESB_EEES9_SE_SG_Li256ELb0ELb0ELb0ELb0EEENS1_30DynamicPersistentTileSchedulerILi256ELi32ELb0ELb0ELb1EEEEEEEEEvNT_6ParamsE --------------------------
	.section	.text._ZN7cutlass13device_kernelIN5flash11enable_sm90INS1_16FlashAttnFwdSm90INS1_25CollectiveMainloopFwdSm90ILi2EN4cute5tupleIJNS5_1CILi1EEES8_S8_EEENS6_IJNS7_ILi128EEENS7_ILi96EEENS7_ILi64EEEEEELi256ENS_6half_tEfNS_4arch4Sm90ELb0ELb1ELb1ELb0ELb0ELb0ELb0ELb1ELb0ELb0ELb0ELb0EEENS1_21CollectiveEpilogueFwdINS6_IJSA_NS7_ILi256EEESB_EEES9_SE_SG_Li256ELb0ELb0ELb0ELb0EEENS1_30DynamicPersistentTileSchedulerILi256ELi32ELb0ELb0ELb1EEEEEEEEEvNT_6ParamsE,"ax",@progbits
	.align	128
.text._ZN7cutlass13device_kernelIN5flash11enable_sm90INS1_16FlashAttnFwdSm90INS1_25CollectiveMainloopFwdSm90ILi2EN4cute5tupleIJNS5_1CILi1EEES8_S8_EEENS6_IJNS7_ILi128EEENS7_ILi96EEENS7_ILi64EEEEEELi256ENS_6half_tEfNS_4arch4Sm90ELb0ELb1ELb1ELb0ELb0ELb0ELb0ELb1ELb0ELb0ELb0ELb0EEENS1_21CollectiveEpilogueFwdINS6_IJSA_NS7_ILi256EEESB_EEES9_SE_SG_Li256ELb0ELb0ELb0ELb0EEENS1_30DynamicPersistentTileSchedulerILi256ELi32ELb0ELb0ELb1EEEEEEEEEvNT_6ParamsE:
        .type           _ZN7cutlass13device_kernelIN5flash11enable_sm90INS1_16FlashAttnFwdSm90INS1_25CollectiveMainloopFwdSm90ILi2EN4cute5tupleIJNS5_1CILi1EEES8_S8_EEENS6_IJNS7_ILi128EEENS7_ILi96EEENS7_ILi64EEEEEELi256ENS_6half_tEfNS_4arch4Sm90ELb0ELb1ELb1ELb0ELb0ELb0ELb0ELb1ELb0ELb0ELb0ELb0EEENS1_21CollectiveEpilogueFwdINS6_IJSA_NS7_ILi256EEESB_EEES9_SE_SG_Li256ELb0ELb0ELb0ELb0EEENS1_30DynamicPersistentTileSchedulerILi256ELi32ELb0ELb0ELb1EEEEEEEEEvNT_6ParamsE,@function
        .size           _ZN7cutlass13device_kernelIN5flash11enable_sm90INS1_16FlashAttnFwdSm90INS1_25CollectiveMainloopFwdSm90ILi2EN4cute5tupleIJNS5_1CILi1EEES8_S8_EEENS6_IJNS7_ILi128EEENS7_ILi96EEENS7_ILi64EEEEEELi256ENS_6half_tEfNS_4arch4Sm90ELb0ELb1ELb1ELb0ELb0ELb0ELb0ELb1ELb0ELb0ELb0ELb0EEENS1_21CollectiveEpilogueFwdINS6_IJSA_NS7_ILi256EEESB_EEES9_SE_SG_Li256ELb0ELb0ELb0ELb0EEENS1_30DynamicPersistentTileSchedulerILi256ELi32ELb0ELb0ELb1EEEEEEEEEvNT_6ParamsE,(.L_x_4720 - _ZN7cutlass13device_kernelIN5flash11enable_sm90INS1_16FlashAttnFwdSm90INS1_25CollectiveMainloopFwdSm90ILi2EN4cute5tupleIJNS5_1CILi1EEES8_S8_EEENS6_IJNS7_ILi128EEENS7_ILi96EEENS7_ILi64EEEEEELi256ENS_6half_tEfNS_4arch4Sm90ELb0ELb1ELb1ELb0ELb0ELb0ELb0ELb1ELb0ELb0ELb0ELb0EEENS1_21CollectiveEpilogueFwdINS6_IJSA_NS7_ILi256EEESB_EEES9_SE_SG_Li256ELb0ELb0ELb0ELb0EEENS1_30DynamicPersistentTileSchedulerILi256ELi32ELb0ELb0ELb1EEEEEEEEEvNT_6ParamsE)
        .other          _ZN7cutlass13device_kernelIN5flash11enable_sm90INS1_16FlashAttnFwdSm90INS1_25CollectiveMainloopFwdSm90ILi2EN4cute5tupleIJNS5_1CILi1EEES8_S8_EEENS6_IJNS7_ILi128EEENS7_ILi96EEENS7_ILi64EEEEEELi256ENS_6half_tEfNS_4arch4Sm90ELb0ELb1ELb1ELb0ELb0ELb0ELb0ELb1ELb0ELb0ELb0ELb0EEENS1_21CollectiveEpilogueFwdINS6_IJSA_NS7_ILi256EEESB_EEES9_SE_SG_Li256ELb0ELb0ELb0ELb0EEENS1_30DynamicPersistentTileSchedulerILi256ELi32ELb0ELb0ELb1EEEEEEEEEvNT_6ParamsE,@"STO_CUDA_ENTRY STV_DEFAULT"
_ZN7cutlass13device_kernelIN5flash11enable_sm90INS1_16FlashAttnFwdSm90INS1_25CollectiveMainloopFwdSm90ILi2EN4cute5tupleIJNS5_1CILi1EEES8_S8_EEENS6_IJNS7_ILi128EEENS7_ILi96EEENS7_ILi64EEEEEELi256ENS_6half_tEfNS_4arch4Sm90ELb0ELb1ELb1ELb0ELb0ELb0ELb0ELb1ELb0ELb0ELb0ELb0EEENS1_21CollectiveEpilogueFwdINS6_IJSA_NS7_ILi256EEESB_EEES9_SE_SG_Li256ELb0ELb0ELb0ELb0EEENS1_30DynamicPersistentTileSchedulerILi256ELi32ELb0ELb0ELb1EEEEEEEEEvNT_6ParamsE:
[----:B------:R-:W1:Y:S01]  /*0000*/  LDC R1, c[0x0][0x28] ;  /* 0x00000a00ff017b82 */ /* 0x000e620000000800 */
[----:B------:R-:W2:Y:S01]  /*0010*/  S2R R3, SR_TID.X ;  /* 0x0000000000037919 */ /* 0x000ea20000002100 */
[----:B------:R-:W-:Y:S01]  /*0020*/  ELECT P0, URZ, PT ;  /* 0x00000000003f782f */ /* 0x000fe20003800000 */
[----:B------:R-:W-:Y:S01]  /*0030*/  BSSY B0, `(.L_x_1290) ;  /* 0x0000014000007945 */ /* 0x000fe20003800000 */
[--C-:B--2---:R-:W-:Y:S02]  /*0040*/  SHF.R.U32.HI R0, RZ, 0x5, R3.reuse ;  /* 0x00000005ff007819 */ /* 0x104fe40000011603 */
[----:B------:R-:W-:-:S03]  /*0050*/  SHF.R.U32.HI R23, RZ, 0x7, R3 ;  /* 0x00000007ff177819 */ /* 0x000fc60000011603 */
[----:B------:R-:W2:Y:S02]  /*0060*/  SHFL.IDX PT, R2, R0, RZ, 0x1f ;  /* 0x00001fff00027589 */ /* 0x000ea400000e0000 */
[----:B--2---:R-:W-:-:S13]  /*0070*/  ISETP.EQ.AND P0, PT, R2, RZ, P0 ;  /* 0x000000ff0200720c */ /* 0x004fda0000702270 */
[----:B-1----:R-:W-:Y:S05]  /*0080*/  @!P0 BRA `(.L_x_1291) ;  /* 0x0000000000388947 */ /* 0x002fea0003800000 */
        /* <DEDUP_REMOVED lines=14> */
.L_x_1291:
[----:B------:R-:W-:Y:S05]  /*0170*/  BSYNC B0 ;  /* 0x0000000000007941 */ /* 0x000fea0003800000 */
.L_x_1290:
        /* <DEDUP_REMOVED lines=37> */
.L_x_1292:
        /* <DEDUP_REMOVED lines=22> */
.L_x_1293:
        /* <DEDUP_REMOVED lines=18> */
.L_x_1294:
        /* <DEDUP_REMOVED lines=22> */
.L_x_1295:
        /* <DEDUP_REMOVED lines=22> */
.L_x_1296:
[----:B------:R-:W-:Y:S01]  /*0910*/  PLOP3.LUT P0, PT, PT, PT, UP0, 0x80, 0x0 ;  /* 0x000000000000781c */ /* 0x000fe20003f0f008 */
[----:B------:R-:W-:Y:S01]  /*0920*/  UMOV UR36, 0x1 ;  /* 0x0000000100247882 */ /* 0x000fe20000000000 */
[----:B------:R-:W-:Y:S01]  /*0930*/  NOP ;  /* 0x0000000000007918 */ /* 0x000fe20000000000 */
[----:B------:R-:W-:Y:S01]  /*0940*/  USEL UR36, UR36, 0x2, !UP0 ;  /* 0x0000000224247887 */ /* 0x000fe2000c000000 */
[----:B------:R-:W-:Y:S01]  /*0950*/  ULDC.64 UR48, c[0x0][0x208] ;  /* 0x0000820000307ab9 */ /* 0x000fe20000000a00 */
[----:B-123--:R-:W-:Y:S08]  /*0960*/  BAR.SYNC.DEFER_BLOCKING 0x0 ;  /* 0x0000000000007b1d */ /* 0x00eff00000010000 */
[----:B------:R-:W-:Y:S05]  /*0970*/  @!P0 BRA `(.L_x_1297) ;  /* 0x000000f400408947 */ /* 0x000fea0003800000 */
.L_x_1298:
[----:B------:R-:W-:-:S08]  /*0980*/  NOP ;  /* 0x0000000000007918 */ /* 0x000fd00000000000 */
[----:B------:R-:W1:Y:S02]  /*0990*/  USETMAXREG.TRY_ALLOC.CTAPOOL UP0, 0xf0 ;  /* 0x000000f0000079c8 */ /* 0x000e640008000600 */
[----:B-1----:R-:W-:-:S13]  /*09a0*/  PLOP3.LUT P0, PT, PT, PT, UP0, 0x80, 0x0 ;  /* 0x000000000000781c */ /* 0x002fda0003f0f008 */
[----:B------:R-:W-:Y:S05]  /*09b0*/  @!P0 BRA `(.L_x_1298) ;  /* 0xfffffffc00f08947 */ /* 0x000fea000383ffff */
[----:B------:R-:W1:Y:S08]  /*09c0*/  S2UR UR7, SR_CTAID.X ;  /* 0x00000000000779c3 */ /* 0x000e700000002500 */
[----:B------:R-:W-:Y:S08]  /*09d0*/  BAR.ARV 0x4, 0x120 ;  /* 0x0104800000007b1d */ /* 0x000ff00000002000 */
[----:B------:R-:W-:Y:S08]  /*09e0*/  BAR.ARV 0x8, 0x120 ;  /* 0x0204800000007b1d */ /* 0x000ff00000002000 */
[----:B------:R-:W1:Y:S01]  /*09f0*/  LDC R0, c[0x0][0xda8] ;  /* 0x00036a00ff007b82 */ /* 0x000e620000000800 */
[----:B------:R-:W-:-:S13]  /*0a00*/  ISETP.NE.AND P0, PT, R23, 0x1, PT ;  /* 0x000000011700780c */ /* 0x000fda0003f05270 */
[----:B------:R-:W-:Y:S06]  /*0a10*/  @!P0 BAR.ARV 0x9, 0x100 ;  /* 0x0244000000008b1d */ /* 0x000fec0000002000 */
[----:B-1----:R-:W-:-:S13]  /*0a20*/  ISETP.LE.AND P0, PT, R0, UR7, PT ;  /* 0x0000000700007c0c */ /* 0x002fda000bf03270 */
[----:B------:R-:W-:Y:S05]  /*0a30*/  @P0 EXIT ;  /* 0x000000000000094d */ /* 0x000fea0003800000 */
[----:B------:R-:W1:Y:S01]  /*0a40*/  S2R R2, SR_TID.X ;  /* 0x0000000000027919 */ /* 0x000e620000002100 */
[----:B------:R-:W2:Y:S01]  /*0a50*/  S2UR UR4, SR_CgaCtaId ;  /* 0x00000000000479c3 */ /* 0x000ea20000008800 */
[----:B------:R-:W-:Y:S01]  /*0a60*/  UMOV UR46, 0x400 ;  /* 0x00000400002e7882 */ /* 0x000fe20000000000 */
[----:B------:R-:W-:Y:S01]  /*0a70*/  ULOP3.LUT UR47, UR36, 0x1, URZ, 0xfc, !UPT ;  /* 0x00000001242f7892 */ /* 0x000fe2000f8efc3f */
[----:B------:R-:W-:Y:S01]  /*0a80*/  ULDC.64 UR50, c[0x0][0x198] ;  /* 0x0000660000327ab9 */ /* 0x000fe20000000a00 */
[----:B------:R-:W-:Y:S01]  /*0a90*/  UMOV UR37, URZ ;  /* 0x0000003f00257c82 */ /* 0x000fe20008000000 */
[----:B------:R-:W-:Y:S01]  /*0aa0*/  UMOV UR38, URZ ;  /* 0x0000003f00267c82 */ /* 0x000fe20008000000 */
[----:B------:R-:W-:Y:S02]  /*0ab0*/  UMOV UR39, URZ ;  /* 0x0000003f00277c82 */ /* 0x000fe40008000000 */
[----:B------:R-:W3:Y:S01]  /*0ac0*/  S2UR UR6, SR_SWINHI ;  /* 0x00000000000679c3 */ /* 0x000ee20000002f00 */
[----:B--2---:R-:W-:Y:S01]  /*0ad0*/  ULEA UR46, UR4, UR46, 0x18 ;  /* 0x0000002e042e7291 */ /* 0x004fe2000f8ec03f */
[----:B-1----:R-:W-:-:S06]  /*0ae0*/  VIADD R202, R2, 0xffffff80 ;  /* 0xffffff8002ca7836 */ /* 0x002fcc0000000000 */
[----:B------:R-:W-:Y:S01]  /*0af0*/  UMOV UR4, UR46 ;  /* 0x0000002e00047c82 */ /* 0x000fe20008000000 */
[----:B---3--:R-:W-:Y:S01]  /*0b00*/  UMOV UR5, UR6 ;  /* 0x0000000600057c82 */ /* 0x008fe20008000000 */
[----:B------:R-:W-:Y:S01]  /*0b10*/  IMAD.U32 R18, RZ, RZ, UR4 ;  /* 0x00000004ff127e24 */ /* 0x000fe2000f8e00ff */
[----:B------:R-:W-:Y:S01]  /*0b20*/  UMOV UR4, UR7 ;  /* 0x0000000700047c82 */ /* 0x000fe20008000000 */
[----:B------:R-:W-:Y:S01]  /*0b30*/  SHF.R.S32.HI R3, RZ, 0x1f, R202 ;  /* 0x0000001fff037819 */ /* 0x000fe200000114ca */
[----:B------:R-:W-:-:S03]  /*0b40*/  IMAD.U32 R19, RZ, RZ, UR5 ;  /* 0x00000005ff137e24 */ /* 0x000fc6000f8e00ff */
[CC--:B------:R-:W-:Y:S02]  /*0b50*/  LEA.HI R0, R3.reuse, R202.reuse, RZ, 0x7 ;  /* 0x000000ca03007211 */ /* 0x0c0fe400078f38ff */
[CC--:B------:R-:W-:Y:S02]  /*0b60*/  LEA.HI R2, R3.reuse, R202.reuse, RZ, 0x4 ;  /* 0x000000ca03027211 */ /* 0x0c0fe400078f20ff */
[----:B------:R-:W-:Y:S02]  /*0b70*/  LOP3.LUT R5, R0, 0xffffff80, RZ, 0xc0, !PT ;  /* 0xffffff8000057812 */ /* 0x000fe400078ec0ff */
[----:B------:R-:W-:Y:S02]  /*0b80*/  LEA.HI R4, R3, R202, RZ, 0x5 ;  /* 0x000000ca03047211 */ /* 0x000fe400078f28ff */
[----:B------:R-:W-:Y:S01]  /*0b90*/  LOP3.LUT R3, R2, 0x3fffff0, RZ, 0xc0, !PT ;  /* 0x03fffff002037812 */ /* 0x000fe200078ec0ff */
[----:B------:R-:W-:Y:S01]  /*0ba0*/  IMAD.IADD R6, R202, 0x1, -R5 ;  /* 0x00000001ca067824 */ /* 0x000fe200078e0a05 */
[----:B------:R-:W-:-:S02]  /*0bb0*/  SHF.R.S32.HI R5, RZ, 0x4, R2 ;  /* 0x00000004ff057819 */ /* 0x000fc40000011402 */
[----:B------:R-:W-:Y:S01]  /*0bc0*/  SHF.R.S32.HI R4, RZ, 0x5, R4 ;  /* 0x00000005ff047819 */ /* 0x000fe20000011404 */
[----:B------:R-:W-:Y:S01]  /*0bd0*/  IMAD.IADD R3, R202, 0x1, -R3 ;  /* 0x00000001ca037824 */ /* 0x000fe200078e0a03 */
[----:B------:R-:W-:Y:S02]  /*0be0*/  SHF.R.S32.HI R7, RZ, 0x1f, R6 ;  /* 0x0000001fff077819 */ /* 0x000fe40000011406 */
[----:B------:R-:W-:Y:S01]  /*0bf0*/  LEA.HI R2, R2, R5, RZ, 0x1 ;  /* 0x0000000502027211 */ /* 0x000fe200078f08ff */
[----:B------:R-:W-:Y:S01]  /*0c00*/  IMAD R11, R4, 0x10, R3 ;  /* 0x00000010040b7824 */ /* 0x000fe200078e0203 */
[----:B------:R-:W-:Y:S02]  /*0c10*/  LEA.HI R8, R7, R6, RZ, 0x2 ;  /* 0x0000000607087211 */ /* 0x000fe400078f10ff */
[----:B------:R-:W-:Y:S02]  /*0c20*/  LOP3.LUT R2, R2, 0x1ffffffe, RZ, 0xc0, !PT ;  /* 0x1ffffffe02027812 */ /* 0x000fe400078ec0ff */
[----:B------:R-:W-:-:S02]  /*0c30*/  SHF.R.S32.HI R9, RZ, 0x2, R8 ;  /* 0x00000002ff097819 */ /* 0x000fc40000011408 */
[----:B------:R-:W-:Y:S01]  /*0c40*/  SHF.R.S32.HI R10, RZ, 0x1f, R8 ;  /* 0x0000001fff0a7819 */ /* 0x000fe20000011408 */
[----:B------:R-:W-:Y:S01]  /*0c50*/  IMAD.IADD R2, R5, 0x1, -R2 ;  /* 0x0000000105027824 */ /* 0x000fe200078e0a02 */
[----:B------:R-:W-:Y:S02]  /*0c60*/  SHF.R.S32.HI R3, RZ, 0x7, R0 ;  /* 0x00000007ff037819 */ /* 0x000fe40000011400 */
[----:B------:R-:W-:Y:S01]  /*0c70*/  LEA.HI R10, R10, R9, RZ, 0x3 ;  /* 0x000000090a0a7211 */ /* 0x000fe200078f18ff */
[----:B------:R-:W-:Y:S01]  /*0c80*/  IMAD R2, R11, 0x8, R2 ;  /* 0x000000080b027824 */ /* 0x000fe200078e0202 */
[----:B------:R-:W-:Y:S02]  /*0c90*/  LEA.HI R0, R0, R3, RZ, 0x1 ;  /* 0x0000000300007211 */ /* 0x000fe400078f08ff */
[----:B------:R-:W-:Y:S01]  /*0ca0*/  LOP3.LUT R10, R10, 0xfffffff8, RZ, 0xc0, !PT ;  /* 0xfffffff80a0a7812 */ /* 0x000fe200078ec0ff */
[----:B------:R-:W-:Y:S01]  /*0cb0*/  IMAD.SHL.U32 R5, R2, 0x8, RZ ;  /* 0x0000000802057824 */ /* 0x000fe200078e00ff */
[----:B------:R-:W-:-:S02]  /*0cc0*/  LEA.HI R7, R7, R6, RZ, 0x5 ;  /* 0x0000000607077211 */ /* 0x000fc400078f28ff */
[----:B------:R-:W-:Y:S01]  /*0cd0*/  LOP3.LUT R0, R0, 0x3fffffe, RZ, 0xc0, !PT ;  /* 0x03fffffe00007812 */ /* 0x000fe200078ec0ff */
[----:B------:R-:W-:Y:S01]  /*0ce0*/  IMAD.IADD R10, R9, 0x1, -R10 ;  /* 0x00000001090a7824 */ /* 0x000fe200078e0a0a */
[----:B------:R-:W-:Y:S01]  /*0cf0*/  SHF.R.S32.HI R7, RZ, 0x5, R7 ;  /* 0x00000005ff077819 */ /* 0x000fe20000011407 */
[----:B------:R-:W-:Y:S01]  /*0d00*/  IMAD.WIDE R18, R5, 0x2, R18 ;  /* 0x0000000205127825 */ /* 0x000fe200078e0212 */
[----:B------:R-:W-:-:S03]  /*0d10*/  LOP3.LUT R9, R8, 0x7ffffffc, RZ, 0xc0, !PT ;  /* 0x7ffffffc08097812 */ /* 0x000fc600078ec0ff */
[----:B------:R-:W-:Y:S02]  /*0d20*/  IMAD.IADD R0, R3, 0x1, -R0 ;  /* 0x0000000103007824 */ /* 0x000fe400078e0a00 */
[----:B------:R-:W-:Y:S02]  /*0d30*/  IMAD R7, R7, 0x10, R10 ;  /* 0x0000001007077824 */ /* 0x000fe400078e020a */
[----:B------:R-:W-:Y:S02]  /*0d40*/  IMAD.IADD R9, R6, 0x1, -R9 ;  /* 0x0000000106097824 */ /* 0x000fe400078e0a09 */
[----:B------:R-:W-:Y:S02]  /*0d50*/  IMAD R201, R0, 0x40, R7 ;  /* 0x0000004000c97824 */ /* 0x000fe400078e0207 */
[----:B------:R-:W-:-:S07]  /*0d60*/  IMAD.SHL.U32 R16, R9, 0x2, RZ ;  /* 0x0000000209107824 */ /* 0x000fce00078e00ff */
.L_x_1391:
[----:B------:R-:W-:Y:S01]  /*0d70*/  ULDC UR5, c[0x0][0xdd0] ;  /* 0x0003740000057ab9 */ /* 0x000fe20000000800 */
[----:B-1----:R-:W1:Y:S01]  /*0d80*/  LDC R0, c[0x0][0xde8] ;  /* 0x00037a00ff007b82 */ /* 0x002e620000000800 */
[----:B------:R-:W-:Y:S01]  /*0d90*/  UISETP.NE.AND UP0, UPT, UR5, 0x1, UPT ;  /* 0x000000010500788c */ /* 0x000fe2000bf05270 */
[----:B------:R-:W-:-:S10]  /*0da0*/  UMOV UR8, UR4 ;  /* 0x0000000400087c82 */ /* 0x000fd40008000000 */
[----:B------:R-:W-:Y:S01]  /*0db0*/  @UP0 ULDC UR6, c[0x0][0xdd4] ;  /* 0x0003750000060ab9 */ /* 0x000fe20000000800 */
[----:B------:R-:W-:Y:S01]  /*0dc0*/  @UP0 ULDC UR9, c[0x0][0xdd8] ;  /* 0x0003760000090ab9 */ /* 0x000fe20000000800 */
[----:B------:R-:W-:-:S04]  /*0dd0*/  UIMAD.WIDE.U32 UR6, UR4, UR6, URZ ;  /* 0x00000006040672a5 */ /* 0x000fc8000f8e003f */
[----:B------:R-:W-:-:S04]  /*0de0*/  @UP0 USHF.R.U32.HI UR8, URZ, UR9, UR7 ;  /* 0x000000093f080299 */ /* 0x000fc80008011607 */
[----:B------:R-:W-:Y:S02]  /*0df0*/  UIADD3 UR6, -UR8, URZ, URZ ;  /* 0x0000003f08067290 */ /* 0x000fe4000fffe13f */
[----:B-1----:R-:W-:Y:S02]  /*0e00*/  ISETP.LE.AND P0, PT, R0, UR8, PT ;  /* 0x0000000800007c0c */ /* 0x002fe4000bf03270 */
[----:B------:R-:W-:-:S11]  /*0e10*/  UIMAD UR7, UR5, UR6, UR4 ;  /* 0x00000006050772a4 */ /* 0x000fd6000f8e0204 */
[----:B--234-:R-:W-:Y:S05]  /*0e20*/  @!P0 BRA `(.L_x_1299) ;  /* 0x0000000000208947 */ /* 0x01cfea0003800000 */
[----:B------:R-:W-:Y:S01]  /*0e30*/  ULDC UR6, c[0x0][0xddc] ;  /* 0x0003770000067ab9 */ /* 0x000fe20000000800 */
[----:B------:R-:W-:Y:S01]  /*0e40*/  UMOV UR41, UR7 ;  /* 0x0000000700297c82 */ /* 0x000fe20008000000 */
[----:B------:R-:W-:-:S11]  /*0e50*/  UISETP.NE.AND UP0, UPT, UR6, 0x1, UPT ;  /* 0x000000010600788c */ /* 0x000fd6000bf05270 */
[----:B------:R-:W-:Y:S02]  /*0e60*/  @UP0 ULDC.64 UR10, c[0x0][0xde0] ;  /* 0x00037800000a0ab9 */ /* 0x000fe40000000a00 */
[----:B------:R-:W-:-:S04]  /*0e70*/  UIMAD.WIDE.U32 UR4, UR7, UR10, URZ ;  /* 0x0000000a070472a5 */ /* 0x000fc8000f8e003f */
[----:B------:R-:W-:-:S04]  /*0e80*/  @UP0 USHF.R.U32.HI UR41, URZ, UR11, UR5 ;  /* 0x0000000b3f290299 */ /* 0x000fc80008011605 */
[----:B------:R-:W-:Y:S01]  /*0e90*/  UIMAD UR4, UR41, UR6, URZ ;  /* 0x00000006290472a4 */ /* 0x000fe2000f8e023f */
[----:B------:R-:W-:Y:S11]  /*0ea0*/  BRA `(.L_x_1300) ;  /* 0x00000000001c7947 */ /* 0x000ff60003800000 */
.L_x_1299:
[----:B------:R-:W-:Y:S01]  /*0eb0*/  ULDC UR6, c[0x0][0xdc4] ;  /* 0x0003710000067ab9 */ /* 0x000fe20000000800 */
[----:B------:R-:W-:Y:S01]  /*0ec0*/  UMOV UR41, UR7 ;  /* 0x0000000700297c82 */ /* 0x000fe20008000000 */
[----:B------:R-:W-:-:S11]  /*0ed0*/  UISETP.NE.AND UP0, UPT, UR6, 0x1, UPT ;  /* 0x000000010600788c */ /* 0x000fd6000bf05270 */
[----:B------:R-:W-:Y:S02]  /*0ee0*/  @UP0 ULDC.64 UR10, c[0x0][0xdc8] ;  /* 0x00037200000a0ab9 */ /* 0x000fe40000000a00 */
[----:B------:R-:W-:-:S04]  /*0ef0*/  UIMAD.WIDE.U32 UR4, UR7, UR10, URZ ;  /* 0x0000000a070472a5 */ /* 0x000fc8000f8e003f */
[----:B------:R-:W-:-:S04]  /*0f00*/  @UP0 USHF.R.U32.HI UR41, URZ, UR11, UR5 ;  /* 0x0000000b3f290299 */ /* 0x000fc80008011605 */
[----:B------:R-:W-:-:S12]  /*0f10*/  UIMAD UR4, UR41, UR6, URZ ;  /* 0x00000006290472a4 */ /* 0x000fd8000f8e023f */
.L_x_1300:
[----:B------:R-:W1:Y:S01]  /*0f20*/  LDC.64 R8, c[0x0][0x9e0] ;  /* 0x00027800ff087b82 */ /* 0x000e620000000a00 */
[----:B------:R-:W-:Y:S01]  /*0f30*/  ULDC UR43, c[0x0][0xdb8] ;  /* 0x00036e00002b7ab9 */ /* 0x000fe20000000800 */
[----:B------:R-:W-:Y:S02]  /*0f40*/  ULOP3.LUT UR5, URZ, UR41, URZ, 0x33, !UPT ;  /* 0x000000293f057292 */ /* 0x000fe4000f8e333f */
[----:B------:R-:W-:Y:S01]  /*0f50*/  UISETP.NE.AND UP1, UPT, UR43, 0x1, UPT ;  /* 0x000000012b00788c */ /* 0x000fe2000bf25270 */
[----:B------:R-:W-:Y:S01]  /*0f60*/  ULDC UR42, c[0x0][0xdac] ;  /* 0x00036b00002a7ab9 */ /* 0x000fe20000000800 */
[----:B------:R-:W-:Y:S02]  /*0f70*/  ULDC.64 UR10, c[0x0][0x3f8] ;  /* 0x0000fe00000a7ab9 */ /* 0x000fe40000000a00 */
[----:B------:R-:W2:Y:S01]  /*0f80*/  LDC R7, c[0x0][0x288] ;  /* 0x0000a200ff077b82 */ /* 0x000ea20000000800 */
[----:B------:R-:W-:Y:S02]  /*0f90*/  UIADD3 UR4, UR7, -UR4, URZ ;  /* 0x8000000407047290 */ /* 0x000fe4000fffe03f */
[----:B------:R-:W-:-:S02]  /*0fa0*/  UIADD3 UR42, UR5, UR42, URZ ;  /* 0x0000002a052a7290 */ /* 0x000fc4000fffe03f */
[----:B------:R-:W-:Y:S01]  /*0fb0*/  UISETP.NE.U32.AND UP0, UPT, UR10, URZ, UPT ;  /* 0x0000003f0a00728c */ /* 0x000fe2000bf05070 */
[----:B------:R-:W-:Y:S02]  /*0fc0*/  ULDC UR7, c[0x0][0xdc4] ;  /* 0x0003710000077ab9 */ /* 0x000fe40000000800 */
[----:B------:R-:W3:Y:S01]  /*0fd0*/  LDC R5, c[0x0][0x2e0] ;  /* 0x0000b800ff057b82 */ /* 0x000ee20000000800 */
[----:B------:R-:W-:Y:S02]  /*0fe0*/  USHF.L.U32 UR42, UR42, 0x7, URZ ;  /* 0x000000072a2a7899 */ /* 0x000fe4000800063f */
[----:B------:R-:W-:Y:S02]  /*0ff0*/  UIMAD UR8, UR8, UR7, UR4 ;  /* 0x00000007080872a4 */ /* 0x000fe4000f8e0204 */
[----:B------:R-:W-:Y:S01]  /*1000*/  UISETP.NE.AND.EX UP0, UPT, UR11, URZ, UPT, UP0 ;  /* 0x0000003f0b00728c */ /* 0x000fe2000bf05300 */
[----:B------:R-:W-:Y:S01]  /*1010*/  @UP1 ULDC UR4, c[0x0][0xdbc] ;  /* 0x00036f0000041ab9 */ /* 0x000fe20000000800 */
[----:B------:R-:W-:Y:S01]  /*1020*/  ULDC UR6, c[0x0][0x404] ;  /* 0x0001010000067ab9 */ /* 0x000fe20000000800 */
[----:B------:R-:W-:Y:S01]  /*1030*/  UIMAD.WIDE.U32 UR4, UR8, UR4, URZ ;  /* 0x00000004080472a5 */ /* 0x000fe2000f8e003f */
[----:B-1----:R-:W-:Y:S01]  /*1040*/  ISETP.GE.AND P1, PT, R9, 0x1, PT ;  /* 0x000000010900780c */ /* 0x002fe20003f26270 */
[----:B------:R-:W-:Y:S01]  /*1050*/  USEL UR6, UR6, 0x1, UP0 ;  /* 0x0000000106067887 */ /* 0x000fe20008000000 */
[----:B------:R-:W-:Y:S01]  /*1060*/  IMAD.U32 R200, RZ, RZ, UR42 ;  /* 0x0000002affc87e24 */ /* 0x000fe2000f8e00ff */
[----:B------:R-:W-:Y:S01]  /*1070*/  @UP1 ULDC UR7, c[0x0][0xdc0] ;  /* 0x0003700000071ab9 */ /* 0x000fe20000000800 */
[----:B------:R-:W-:Y:S01]  /*1080*/  UMOV UR44, UR8 ;  /* 0x00000008002c7c82 */ /* 0x000fe20008000000 */
[----:B------:R-:W-:-:S02]  /*1090*/  @UP1 USHF.R.U32.HI UR44, URZ, UR7, UR5 ;  /* 0x000000073f2c1299 */ /* 0x000fc40008011605 */
[----:B--2---:R-:W-:Y:S02]  /*10a0*/  IADD3 R22, R200, 0x80, -R7 ;  /* 0x00000080c8167810 */ /* 0x004fe40007ffe807 */
[----:B------:R-:W-:-:S04]  /*10b0*/  UIADD3 UR4, -UR44, URZ, URZ ;  /* 0x0000003f2c047290 */ /* 0x000fc8000fffe13f */
[----:B------:R-:W-:Y:S01]  /*10c0*/  UIMAD UR43, UR43, UR4, UR8 ;  /* 0x000000042b2b72a4 */ /* 0x000fe2000f8e0208 */
[----:B---3--:R-:W-:-:S04]  /*10d0*/  IMAD R17, R5, UR6, RZ ;  /* 0x0000000605117c24 */ /* 0x008fc8000f8e02ff */
[----:B------:R-:W-:-:S04]  /*10e0*/  IMAD.IADD R22, R17, 0x1, R22 ;  /* 0x0000000111167824 */ /* 0x000fc800078e0216 */
[----:B------:R-:W-:Y:S01]  /*10f0*/  IMAD.IADD R0, R22, 0x1, R8 ;  /* 0x0000000116007824 */ /* 0x000fe200078e0208 */
[----:B------:R-:W-:Y:S06]  /*1100*/  @!P1 BRA `(.L_x_1301) ;  /* 0x0000000000409947 */ /* 0x000fec0003800000 */
[C---:B------:R-:W-:Y:S01]  /*1110*/  ISETP.GT.AND P0, PT, R22.reuse, RZ, PT ;  /* 0x000000ff1600720c */ /* 0x040fe20003f04270 */
[----:B------:R-:W-:-:S12]  /*1120*/  VIADD R3, R22, 0xffffffff ;  /* 0xffffffff16037836 */ /* 0x000fd80000000000 */
[----:B------:R-:W-:Y:S05]  /*1130*/  @P0 BRA `(.L_x_1302) ;  /* 0x00000000001c0947 */ /* 0x000fea0003800000 */
[----:B------:R-:W-:Y:S01]  /*1140*/  ISETP.NE.AND P0, PT, R9, 0x1, PT ;  /* 0x000000010900780c */ /* 0x000fe20003f05270 */
[----:B------:R-:W-:-:S12]  /*1150*/  IMAD.MOV R3, RZ, RZ, -R22 ;  /* 0x000000ffff037224 */ /* 0x000fd800078e0a16 */
[----:B------:R-:W1:Y:S02]  /*1160*/  @P0 LDC.64 R10, c[0x0][0x9e8] ;  /* 0x00027a00ff0a0b82 */ /* 0x000e640000000a00 */
[----:B-1----:R-:W-:-:S05]  /*1170*/  @P0 IMAD.HI.U32 R4, R3, R10, RZ ;  /* 0x0000000a03040227 */ /* 0x002fca00078e00ff */
[----:B------:R-:W-:-:S04]  /*1180*/  @P0 SHF.R.U32.HI R3, RZ, R11, R4 ;  /* 0x0000000bff030219 */ /* 0x000fc80000011604 */
[----:B------:R-:W-:Y:S01]  /*1190*/  LOP3.LUT R3, RZ, R3, RZ, 0x33, !PT ;  /* 0x00000003ff037212 */ /* 0x000fe200078e33ff */
[----:B------:R-:W-:Y:S06]  /*11a0*/  BRA `(.L_x_1303) ;  /* 0x0000000000107947 */ /* 0x000fec0003800000 */
.L_x_1302:
[----:B------:R-:W-:-:S13]  /*11b0*/  ISETP.NE.AND P0, PT, R9, 0x1, PT ;  /* 0x000000010900780c */ /* 0x000fda0003f05270 */
[----:B------:R-:W1:Y:S02]  /*11c0*/  @P0 LDC.64 R10, c[0x0][0x9e8] ;  /* 0x00027a00ff0a0b82 */ /* 0x000e640000000a00 */
[----:B-1----:R-:W-:-:S05]  /*11d0*/  @P0 IMAD.HI.U32 R4, R3, R10, RZ ;  /* 0x0000000a03040227 */ /* 0x002fca00078e00ff */
[----:B------:R-:W-:-:S07]  /*11e0*/  @P0 SHF.R.U32.HI R3, RZ, R11, R4 ;  /* 0x0000000bff030219 */ /* 0x000fce0000011604 */
.L_x_1303:
[----:B------:R-:W-:-:S05]  /*11f0*/  IMAD R3, R3, R9, R9 ;  /* 0x0000000903037224 */ /* 0x000fca00078e0209 */
[----:B------:R-:W-:-:S07]  /*1200*/  VIMNMX R0, R0, R3, PT ;  /* 0x0000000300007248 */ /* 0x000fce0003fe0100 */
.L_x_1301:
[----:B------:R-:W-:Y:S01]  /*1210*/  IADD3 R4, -R7, UR42, RZ ;  /* 0x0000002a07047c10 */ /* 0x000fe2000fffe1ff */
[----:B------:R-:W-:Y:S01]  /*1220*/  VIADD R3, R0, 0x5f ;  /* 0x0000005f00037836 */ /* 0x000fe20000000000 */
[----:B------:R-:W-:Y:S01]  /*1230*/  ULDC UR4, c[0x0][0x9dc] ;  /* 0x0002770000047ab9 */ /* 0x000fe20000000800 */
[----:B------:R-:W-:Y:S02]  /*1240*/  VIADD R0, R17, 0x5f ;  /* 0x0000005f11007836 */ /* 0x000fe40000000000 */
[----:B------:R-:W-:Y:S02]  /*1250*/  IMAD R6, R5, UR6, R4 ;  /* 0x0000000605067c24 */ /* 0x000fe4000f8e0204 */
[----:B------:R-:W-:-:S04]  /*1260*/  IMAD.HI R4, R3, 0x2aaaaaab, RZ ;  /* 0x2aaaaaab03047827 */ /* 0x000fc800078e02ff */
[----:B------:R-:W-:Y:S01]  /*1270*/  IMAD.HI R0, R0, 0x2aaaaaab, RZ ;  /* 0x2aaaaaab00007827 */ /* 0x000fe200078e02ff */
[----:B------:R-:W-:-:S03]  /*1280*/  SHF.R.U32.HI R5, RZ, 0x1f, R4 ;  /* 0x0000001fff057819 */ /* 0x000fc60000011604 */
[----:B------:R-:W-:Y:S01]  /*1290*/  VIADD R7, R6, -UR4 ;  /* 0x8000000406077c36 */ /* 0x000fe20008000000 */
[----:B------:R-:W-:Y:S02]  /*12a0*/  SHF.R.U32.HI R3, RZ, 0x1f, R0 ;  /* 0x0000001fff037819 */ /* 0x000fe40000011600 */
[----:B------:R-:W-:Y:S02]  /*12b0*/  LEA.HI.SX32 R176, R4, R5, 0x1c ;  /* 0x0000000504b07211 */ /* 0x000fe400078fe2ff */
[----:B------:R-:W-:Y:S02]  /*12c0*/  LEA.HI.SX32 R3, R0, R3, 0x1c ;  /* 0x0000000300037211 */ /* 0x000fe400078fe2ff */
[----:B------:R-:W-:Y:S02]  /*12d0*/  R2UR UR4, R7 ;  /* 0x00000000070472ca */ /* 0x000fe400000e0000 */
[----:B------:R-:W-:Y:S01]  /*12e0*/  VIMNMX R176, R3, R176, PT ;  /* 0x000000b003b07248 */ /* 0x000fe20003fe0100 */
[----:B------:R-:W-:-:S12]  /*12f0*/  @!P1 BRA `(.L_x_1304) ;  /* 0x0000000000449947 */ /* 0x000fd80003800000 */
[----:B------:R-:W-:-:S13]  /*1300*/  ISETP.GT.AND P0, PT, R6, -0x1, PT ;  /* 0xffffffff0600780c */ /* 0x000fda0003f04270 */
[----:B------:R-:W-:Y:S05]  /*1310*/  @P0 BRA `(.L_x_1305) ;  /* 0x00000000001c0947 */ /* 0x000fea0003800000 */
[----:B------:R-:W-:Y:S02]  /*1320*/  ISETP.NE.AND P0, PT, R9, 0x1, PT ;  /* 0x000000010900780c */ /* 0x000fe40003f05270 */
[----:B------:R-:W-:-:S11]  /*1330*/  LOP3.LUT R3, RZ, R6, RZ, 0x33, !PT ;  /* 0x00000006ff037212 */ /* 0x000fd600078e33ff */
[----:B------:R-:W1:Y:S02]  /*1340*/  @P0 LDC.64 R4, c[0x0][0x9e8] ;  /* 0x00027a00ff040b82 */ /* 0x000e640000000a00 */
[----:B-1----:R-:W-:-:S05]  /*1350*/  @P0 IMAD.HI.U32 R0, R3, R4, RZ ;  /* 0x0000000403000227 */ /* 0x002fca00078e00ff */
[----:B------:R-:W-:-:S04]  /*1360*/  @P0 SHF.R.U32.HI R3, RZ, R5, R0 ;  /* 0x00000005ff030219 */ /* 0x000fc80000011600 */
[----:B------:R-:W-:Y:S01]  /*1370*/  LOP3.LUT R6, RZ, R3, RZ, 0x33, !PT ;  /* 0x00000003ff067212 */ /* 0x000fe200078e33ff */
[----:B------:R-:W-:Y:S06]  /*1380*/  BRA `(.L_x_1306) ;  /* 0x0000000000107947 */ /* 0x000fec0003800000 */
.L_x_1305:
[----:B------:R-:W-:-:S13]  /*1390*/  ISETP.NE.AND P0, PT, R9, 0x1, PT ;  /* 0x000000010900780c */ /* 0x000fda0003f05270 */
[----:B------:R-:W1:Y:S02]  /*13a0*/  @P0 LDC.64 R4, c[0x0][0x9e8] ;  /* 0x00027a00ff040b82 */ /* 0x000e640000000a00 */
[----:B-1----:R-:W-:-:S05]  /*13b0*/  @P0 IMAD.HI.U32 R0, R6, R4, RZ ;  /* 0x0000000406000227 */ /* 0x002fca00078e00ff */
[----:B------:R-:W-:-:S07]  /*13c0*/  @P0 SHF.R.U32.HI R6, RZ, R5, R0 ;  /* 0x00000005ff060219 */ /* 0x000fce0000011600 */
.L_x_1306:
[----:B------:R-:W-:-:S05]  /*13d0*/  IMAD R6, R6, R9, RZ ;  /* 0x0000000906067224 */ /* 0x000fca00078e02ff */
[----:B------:R-:W-:-:S13]  /*13e0*/  R2UR UR5, R6 ;  /* 0x00000000060572ca */ /* 0x000fda00000e0000 */
[----:B------:R-:W-:-:S04]  /*13f0*/  UISETP.LT.AND UP0, UPT, UR4, UR5, UPT ;  /* 0x000000050400728c */ /* 0x000fc8000bf01270 */
[----:B------:R-:W-:-:S12]  /*1400*/  USEL UR4, UR4, UR5, !UP0 ;  /* 0x0000000504047287 */ /* 0x000fd8000c000000 */
.L_x_1304:
[----:B------:R-:W-:Y:S01]  /*1410*/  UIMAD.WIDE UR4, UR4, 0x2aaaaaab, URZ ;  /* 0x2aaaaaab040478a5 */ /* 0x000fe2000f8e023f */
[----:B------:R-:W-:Y:S02]  /*1420*/  PLOP3.LUT P0, PT, PT, PT, PT, 0x80, 0x0 ;  /* 0x000000000000781c */ /* 0x000fe40003f0f070 */
[----:B------:R-:W-:Y:S01]  /*1430*/  CS2R R20, SRZ ;  /* 0x0000000000147805 */ /* 0x000fe2000001ff00 */
[----:B------:R-:W-:Y:S01]  /*1440*/  IMAD.MOV.U32 R0, RZ, RZ, RZ ;  /* 0x000000ffff007224 */ /* 0x000fe200078e00ff */
[----:B------:R-:W-:Y:S01]  /*1450*/  USHF.R.U32.HI UR4, URZ, 0x1f, UR5 ;  /* 0x0000001f3f047899 */ /* 0x000fe20008011605 */
[----:B------:R-:W-:Y:S02]  /*1460*/  CS2R R150, SRZ ;  /* 0x0000000000967805 */ /* 0x000fe4000001ff00 */
[----:B------:R-:W-:Y:S02]  /*1470*/  CS2R R148, SRZ ;  /* 0x0000000000947805 */ /* 0x000fe4000001ff00 */
[----:B------:R-:W-:Y:S01]  /*1480*/  CS2R R146, SRZ ;  /* 0x0000000000927805 */ /* 0x000fe2000001ff00 */
[----:B------:R-:W-:Y:S01]  /*1490*/  ULEA.HI.SX32 UR4, UR5, UR4, 0x1c ;  /* 0x0000000405047291 */ /* 0x000fe2000f8fe23f */
[----:B------:R-:W-:-:S02]  /*14a0*/  CS2R R144, SRZ ;  /* 0x0000000000907805 */ /* 0x000fc4000001ff00 */
[----:B------:R-:W-:Y:S02]  /*14b0*/  CS2R R142, SRZ ;  /* 0x00000000008e7805 */ /* 0x000fe4000001ff00 */
[----:B------:R-:W-:Y:S01]  /*14c0*/  CS2R R140, SRZ ;  /* 0x00000000008c7805 */ /* 0x000fe2000001ff00 */
[----:B------:R-:W-:Y:S01]  /*14d0*/  UISETP.LT.AND UP0, UPT, URZ, UR4, UPT ;  /* 0x000000043f00728c */ /* 0x000fe2000bf01270 */
[----:B------:R-:W-:Y:S02]  /*14e0*/  CS2R R138, SRZ ;  /* 0x00000000008a7805 */ /* 0x000fe4000001ff00 */
[----:B------:R-:W-:Y:S02]  /*14f0*/  CS2R R136, SRZ ;  /* 0x0000000000887805 */ /* 0x000fe4000001ff00 */
[----:B------:R-:W-:Y:S01]  /*1500*/  CS2R R134, SRZ ;  /* 0x0000000000867805 */ /* 0x000fe2000001ff00 */
[----:B------:R-:W-:Y:S01]  /*1510*/  USEL UR40, URZ, UR4, !UP0 ;  /* 0x000000043f287287 */ /* 0x000fe2000c000000 */
[----:B------:R-:W-:-:S02]  /*1520*/  CS2R R132, SRZ ;  /* 0x0000000000847805 */ /* 0x000fc4000001ff00 */
[----:B------:R-:W-:Y:S02]  /*1530*/  CS2R R130, SRZ ;  /* 0x0000000000827805 */ /* 0x000fe4000001ff00 */
[----:B------:R-:W-:Y:S02]  /*1540*/  CS2R R128, SRZ ;  /* 0x0000000000807805 */ /* 0x000fe4000001ff00 */
[----:B------:R-:W-:Y:S02]  /*1550*/  CS2R R126, SRZ ;  /* 0x00000000007e7805 */ /* 0x000fe4000001ff00 */
[----:B------:R-:W-:Y:S02]  /*1560*/  CS2R R124, SRZ ;  /* 0x00000000007c7805 */ /* 0x000fe4000001ff00 */
[----:B------:R-:W-:Y:S02]  /*1570*/  ISETP.GT.AND P1, PT, R176, UR40, PT ;  /* 0x00000028b0007c0c */ /* 0x000fe4000bf24270 */
        /* <DEDUP_REMOVED lines=48> */
[----:B------:R-:W-:Y:S01]  /*1880*/  CS2R R6, SRZ ;  /* 0x0000000000067805 */ /* 0x000fe2000001ff00 */
[----:B------:R-:W-:Y:S02]  /*1890*/  IMAD.MOV.U32 R29, RZ, RZ, RZ ;  /* 0x000000ffff1d7224 */ /* 0x000fe400078e00ff */
[----:B------:R-:W-:Y:S02]  /*18a0*/  IMAD.MOV.U32 R172, RZ, RZ, RZ ;  /* 0x000000ffffac7224 */ /* 0x000fe400078e00ff */
[----:B------:R-:W-:Y:S02]  /*18b0*/  IMAD.MOV.U32 R49, RZ, RZ, RZ ;  /* 0x000000ffff317224 */ /* 0x000fe400078e00ff */
[----:B------:R-:W-:Y:S01]  /*18c0*/  IMAD.MOV.U32 R4, RZ, RZ, RZ ;  /* 0x000000ffff047224 */ /* 0x000fe200078e00ff */
[----:B------:R-:W-:Y:S06]  /*18d0*/  @!P1 BRA `(.L_x_1307) ;  /* 0x000000c800b89947 */ /* 0x000fec0003800000 */
[----:B------:R-:W-:Y:S01]  /*18e0*/  SHF.R.S32.HI R3, RZ, 0x1f, R202 ;  /* 0x0000001fff037819 */ /* 0x000fe200000114ca */
[----:B------:R-:W-:-:S03]  /*18f0*/  UIADD3 UR6, UR46, 0x18400, URZ ;  /* 0x000184002e067890 */ /* 0x000fc6000fffe03f */
[----:B------:R-:W-:Y:S01]  /*1900*/  LEA.HI R3, R3, R202, RZ, 0x7 ;  /* 0x000000ca03037211 */ /* 0x000fe200078f38ff */
[----:B------:R-:W-:-:S03]  /*1910*/  ULOP3.LUT UP0, URZ, UR6, 0x1bf, URZ, 0xc0, !UPT ;  /* 0x000001bf063f7892 */ /* 0x000fc6000f80c03f */
[----:B------:R-:W-:-:S03]  /*1920*/  SHF.R.S32.HI R3, RZ, 0x7, R3 ;  /* 0x00000007ff037819 */ /* 0x000fc60000011403 */
[----:B------:R-:W-:-:S03]  /*1930*/  PLOP3.LUT P0, PT, PT, PT, UP0, 0x80, 0x0 ;  /* 0x000000000000781c */ /* 0x000fc60003f0f008 */
[----:B------:R-:W1:Y:S02]  /*1940*/  SHFL.IDX PT, R3, R3, RZ, 0x1f ;  /* 0x00001fff03037589 */ /* 0x000e6400000e0000 */
[----:B-1----:R-:W-:-:S13]  /*1950*/  R2UR UR4, R3 ;  /* 0x00000000030472ca */ /* 0x002fda00000e0000 */
[----:B------:R-:W-:-:S04]  /*1960*/  ULEA.HI UR5, UR4, UR4, URZ, 0x1 ;  /* 0x0000000404057291 */ /* 0x000fc8000f8f083f */
        /* <DEDUP_REMOVED lines=19> */
[----:B-1----:R-:W-:-:S07]  /*1aa0*/  IMAD.MOV.U32 R13, RZ, RZ, RZ ;  /* 0x000000ffff0d7224 */ /* 0x002fce00078e00ff */
[----:B------:R-:W-:-:S07]  /*1ab0*/  LEPC R20, `(.L_x_1308) ;  /* 0x000000001014794e */ /* 0x000fce0000000000 */
[----:B--2---:R-:W-:Y:S05]  /*1ac0*/  CALL.ABS.NOINC R14 ;  /* 0x000000000e007343 */ /* 0x004fea0003c00000 */
.L_x_1308:
[----:B------:R-:W-:Y:S01]  /*1ad0*/  ULEA.HI UR4, UR37, UR37, URZ, 0x1 ;  /* 0x0000002525047291 */ /* 0x000fe2000f8f083f */
[----:B------:R-:W-:-:S03]  /*1ae0*/  VIADD R10, R23, 0x8 ;  /* 0x00000008170a7836 */ /* 0x000fc60000000000 */
[----:B------:R-:W-:-:S04]  /*1af0*/  ULOP3.LUT UR4, UR4, 0xfffffffe, URZ, 0xc0, !UPT ;  /* 0xfffffffe04047892 */ /* 0x000fc8000f8ec03f */
[----:B------:R-:W-:-:S06]  /*1b00*/  UIADD3 UR4, UR37, -UR4, URZ ;  /* 0x8000000425047290 */ /* 0x000fcc000fffe03f */
[----:B------:R-:W-:-:S05]  /*1b10*/  IMAD.U32 R0, RZ, RZ, UR4 ;  /* 0x00000004ff007e24 */ /* 0x000fca000f8e00ff */
[----:B------:R-:W-:-:S04]  /*1b20*/  SHF.L.U32 R0, R0, 0x1f, RZ ;  /* 0x0000001f00007819 */ /* 0x000fc800000006ff */
[----:B------:R-:W1:Y:S02]  /*1b30*/  SYNCS.PHASECHK.TRANS64.TRYWAIT P0, [UR46+0x22800], R0 ;  /* 0x02280000ff0075a7 */ /* 0x000e64000800016e */
[----:B-1----:R-:W-:Y:S05]  /*1b40*/  @!P0 BRA `(.L_x_1309) ;  /* 0x0000011000b48947 */ /* 0x002fea0003800000 */
.L_x_1456:
[----:B-1----:R-:W-:Y:S01]  /*1b50*/  IMAD.U32 R0, RZ, RZ, UR47 ;  /* 0x0000002fff007e24 */ /* 0x002fe2000f8e00ff */
[----:B------:R-:W-:Y:S05]  /*1b60*/  WARPSYNC.ALL ;  /* 0x0000000000007948 */ /* 0x000fea0003800000 */
[----:B------:R1:W-:Y:S01]  /*1b70*/  BAR.SYNC.DEFER_BLOCKING R10, 0x100 ;  /* 0x0004000a0000751d */ /* 0x0003e20000010000 */
[----:B------:R-:W-:-:S13]  /*1b80*/  ISETP.NE.AND P0, PT, R0, 0x3, PT ;  /* 0x000000030000780c */ /* 0x000fda0003f05270 */
[----:B-1----:R-:W-:Y:S05]  /*1b90*/  @!P0 BRA `(.L_x_1310) ;  /* 0x0000000000048947 */ /* 0x002fea0003800000 */
[----:B------:R-:W-:Y:S01]  /*1ba0*/  BPT.TRAP 0x1 ;  /* 0x000000040000795c */ /* 0x000fe20000300000 */
.L_x_1310:
[----:B------:R-:W-:Y:S01]  /*1bb0*/  ULEA UR21, UR39, UR46, 0x3 ;  /* 0x0000002e27157291 */ /* 0x000fe2000f8e183f */
[----:B------:R-:W-:-:S05]  /*1bc0*/  IMAD.U32 R12, RZ, RZ, UR38 ;  /* 0x00000026ff0c7e24 */ /* 0x000fca000f8e00ff */
[----:B------:R-:W-:-:S04]  /*1bd0*/  SHF.L.U32 R12, R12, 0x1f, RZ ;  /* 0x0000001f0c0c7819 */ /* 0x000fc800000006ff */
[----:B------:R1:W2:Y:S01]  /*1be0*/  SYNCS.PHASECHK.TRANS64.TRYWAIT P1, [UR21+0x22830], R12 ;  /* 0x0228300cff0075a7 */ /* 0x0002a20008020155 */
[----:B------:R-:W-:Y:S05]  /*1bf0*/  @!P0 BRA `(.L_x_1311) ;  /* 0x0000000000048947 */ /* 0x000fea0003800000 */
[----:B------:R-:W-:Y:S01]  /*1c00*/  BPT.TRAP 0x1 ;  /* 0x000000040000795c */ /* 0x000fe20000300000 */
.L_x_1311:
[----:B--2---:R-:W-:Y:S05]  /*1c10*/  @P1 BRA `(.L_x_1312) ;  /* 0x0000000000081947 */ /* 0x004fea0003800000 */
[----:B------:R-:W2:Y:S02]  /*1c20*/  SYNCS.PHASECHK.TRANS64.TRYWAIT P1, [UR21+0x22830], R12 ;  /* 0x0228300cff0075a7 */ /* 0x000ea40008020155 */
[----:B--2---:R-:W-:Y:S05]  /*1c30*/  @!P1 BRA `(.L_x_1313) ;  /* 0x0000011000909947 */ /* 0x004fea0003800000 */
.L_x_1312:
[----:B------:R-:W-:Y:S01]  /*1c40*/  UIADD3 UR4, UR46, 0x1c400, URZ ;  /* 0x0001c4002e047890 */ /* 0x000fe2000fffe03f */
[----:B------:R-:W-:Y:S01]  /*1c50*/  WARPGROUP.ARRIVE ;  /* 0x00000000000079c5 */ /* 0x000fe20000000000 */
[----:B------:R-:W-:-:S05]  /*1c60*/  ULOP3.LUT UR16, UR45, 0x10000, URZ, 0xfc, !UPT ;  /* 0x000100002d107892 */ /* 0x000fca000f8efc3f */
[----:B------:R-:W3:Y:S01]  /*1c70*/  S2R R0, SR_TID.X ;  /* 0x0000000000007919 */ /* 0x000ee20000002100 */
[----:B------:R-:W-:Y:S01]  /*1c80*/  USHF.R.U32.HI UR4, URZ, 0x4, UR4 ;  /* 0x000000043f047899 */ /* 0x000fe20008011604 */
[----:B------:R-:W4:Y:S01]  /*1c90*/  LDC R6, c[0x0][0x288] ;  /* 0x0000a200ff067b82 */ /* 0x000f220000000800 */
[----:B------:R-:W-:Y:S01]  /*1ca0*/  UMOV UR17, 0x40000040 ;  /* 0x4000004000117882 */ /* 0x000fe20000000000 */
[----:B------:R-:W-:Y:S01]  /*1cb0*/  UMOV UR19, 0x40000040 ;  /* 0x4000004000137882 */ /* 0x000fe20000000000 */
[----:B------:R-:W-:Y:S01]  /*1cc0*/  ULOP3.LUT UR4, UR4, 0x3fff, URZ, 0xc0, !UPT ;  /* 0x00003fff04047892 */ /* 0x000fe2000f8ec03f */
[----:B------:R-:W-:Y:S01]  /*1cd0*/  IMAD.U32 R7, RZ, RZ, UR21 ;  /* 0x00000015ff077e24 */ /* 0x000fe2000f8e00ff */
[----:B------:R-:W-:Y:S01]  /*1ce0*/  UMOV UR5, 0x40000040 ;  /* 0x4000004000057882 */ /* 0x000fe20000000000 */
[----:B------:R-:W-:Y:S01]  /*1cf0*/  UMOV UR7, 0x40000040 ;  /* 0x4000004000077882 */ /* 0x000fe20000000000 */
[----:B------:R-:W-:Y:S01]  /*1d00*/  ULOP3.LUT UR20, UR4, 0x10000, URZ, 0xfc, !UPT ;  /* 0x0001000004147892 */ /* 0x000fe2000f8efc3f */
[----:B------:R-:W-:Y:S01]  /*1d10*/  IMAD.MOV.U32 R9, RZ, RZ, -0x60 ;  /* 0xffffffa0ff097424 */ /* 0x000fe200078e00ff */
[----:B------:R-:W-:Y:S01]  /*1d20*/  UIADD3 UR4, UR16, 0x2, URZ ;  /* 0x0000000210047890 */ /* 0x000fe2000fffe03f */
[----:B------:R-:W-:Y:S01]  /*1d30*/  IADD3 R11, -R23, 0xb, RZ ;  /* 0x0000000b170b7810 */ /* 0x000fe20007ffe1ff */
[----:B------:R-:W-:Y:S01]  /*1d40*/  UIMAD UR18, UR39, 0x300, UR20 ;  /* 0x00000300271278a4 */ /* 0x000fe2000f8e0214 */
[----:B------:R-:W-:Y:S01]  /*1d50*/  IMAD R9, R176, R9, 0x60 ;  /* 0x00000060b0097424 */ /* 0x000fe200078e0209 */
[----:B------:R-:W-:Y:S01]  /*1d60*/  UIADD3 UR8, UR16, 0x4, URZ ;  /* 0x0000000410087890 */ /* 0x000fe2000fffe03f */
[----:B------:R-:W-:Y:S01]  /*1d70*/  LOP3.LUT R2, R2, 0xfff7ffff, RZ, 0xc0, !PT ;  /* 0xfff7ffff02027812 */ /* 0x000fe200078ec0ff */
[----:B------:R-:W-:Y:S01]  /*1d80*/  UIADD3 UR6, UR18, 0x2, URZ ;  /* 0x0000000212067890 */ /* 0x000fe2000fffe03f */
[----:B--2---:R-:W-:Y:S01]  /*1d90*/  IMAD.IADD R3, R17, 0x1, R9 ;  /* 0x0000000111037824 */ /* 0x004fe200078e0209 */
[----:B------:R-:W-:Y:S01]  /*1da0*/  UIADD3 UR10, UR18, 0x4, URZ ;  /* 0x00000004120a7890 */ /* 0x000fe2000fffe03f */
[----:B------:R-:W-:-:S02]  /*1db0*/  UMOV UR9, 0x40000040 ;  /* 0x4000004000097882 */ /* 0x000fc40000000000 */
[----:B------:R-:W-:Y:S01]  /*1dc0*/  HGMMA.64x96x16.F32 R24, gdesc[UR16], RZ, !UPT, gsb0 ;  /* 0x01600000101879f0 */ /* 0x000fe2000c0008ff */
[----:B------:R-:W-:Y:S01]  /*1dd0*/  UMOV UR11, 0x40000040 ;  /* 0x40000040000b7882 */ /* 0x000fe20000000000 */
[----:B------:R-:W-:Y:S02]  /*1de0*/  UIADD3 UR12, UR16, 0x6, URZ ;  /* 0x00000006100c7890 */ /* 0x000fe4000fffe03f */
[----:B------:R-:W-:Y:S01]  /*1df0*/  UIADD3 UR14, UR18, 0x6, URZ ;  /* 0x00000006120e7890 */ /* 0x000fe2000fffe03f */
[----:B----4-:R-:W-:Y:S01]  /*1e00*/  IADD3 R5, R3, 0x1, -R6 ;  /* 0x0000000103057810 */ /* 0x010fe20007ffe806 */
[----:B------:R-:W-:Y:S01]  /*1e10*/  UMOV UR13, 0x40000040 ;  /* 0x40000040000d7882 */ /* 0x000fe20000000000 */
[----:B------:R-:W-:Y:S01]  /*1e20*/  UMOV UR15, 0x40000040 ;  /* 0x40000040000f7882 */ /* 0x000fe20000000000 */
[----:B---3--:R-:W-:Y:S02]  /*1e30*/  LOP3.LUT P1, RZ, R0, 0x7f, RZ, 0xc0, !PT ;  /* 0x0000007f00ff7812 */ /* 0x008fe4000782c0ff */
[----:B------:R-:W-:-:S11]  /*1e40*/  IMAD.IADD R5, R5, 0x1, -R16 ;  /* 0x0000000105057824 */ /* 0x000fd600078e0a10 */
[----:B------:R-:W-:Y:S01]  /*1e50*/  @!P1 VIADD R0, R7, 0x22840 ;  /* 0x0002284007009836 */ /* 0x000fe20000000000 */
[----:B------:R-:W-:-:S04]  /*1e60*/  @P1 LOP3.LUT R2, R2, 0x80000, RZ, 0xfc, !PT ;  /* 0x0008000002021812 */ /* 0x000fc800078efcff */
[----:B------:R-:W-:Y:S01]  /*1e70*/  @!P1 PRMT R0, RZ, 0x654, R0 ;  /* 0x00000654ff009816 */ /* 0x000fe20000000000 */
[----:B------:R-:W-:Y:S02]  /*1e80*/  WARPGROUP.DEPBAR.LE gsb0, 0x0 ;  /* 0x00008000000079c5 */ /* 0x000fe40000010000 */
[----:B------:R-:W-:-:S06]  /*1e90*/  WARPGROUP.ARRIVE ;  /* 0x00000000000079c5 */ /* 0x000fcc0000000000 */
[----:B------:R-:W-:Y:S01]  /*1ea0*/  HGMMA.64x96x16.F32 R24, gdesc[UR4], R24, gsb0 ;  /* 0x01600000041879f0 */ /* 0x000fe20008000818 */
[----:B------:R-:W-:Y:S02]  /*1eb0*/  ULDC.64 UR6, c[0x0][0x9d8] ;  /* 0x0002760000067ab9 */ /* 0x000fe40000000a00 */
[----:B------:R-:W-:Y:S01]  /*1ec0*/  ULOP3.LUT UR22, URZ, UR7, URZ, 0x33, !UPT ;  /* 0x000000073f167292 */ /* 0x000fe2000f8e333f */
[----:B------:R-:W-:Y:S02]  /*1ed0*/  WARPGROUP.DEPBAR.LE gsb0, 0x0 ;  /* 0x00008000000079c5 */ /* 0x000fe40000010000 */
[----:B------:R-:W-:-:S06]  /*1ee0*/  WARPGROUP.ARRIVE ;  /* 0x00000000000079c5 */ /* 0x000fcc0000000000 */
[----:B------:R-:W-:Y:S03]  /*1ef0*/  HGMMA.64x96x16.F32 R24, gdesc[UR8], R24, gsb0 ;  /* 0x01600000081879f0 */ /* 0x000fe60008000818 */
[----:B------:R-:W-:Y:S02]  /*1f00*/  WARPGROUP.DEPBAR.LE gsb0, 0x0 ;  /* 0x00008000000079c5 */ /* 0x000fe40000010000 */
[----:B------:R-:W-:-:S06]  /*1f10*/  WARPGROUP.ARRIVE ;  /* 0x00000000000079c5 */ /* 0x000fcc0000000000 */
[----:B------:R-:W-:Y:S01]  /*1f20*/  HGMMA.64x96x16.F32 R24, gdesc[UR12], R24, gsb0 ;  /* 0x016000000c1879f0 */ /* 0x000fe20008000818 */
[----:B------:R-:W-:Y:S02]  /*1f30*/  ULDC.64 UR14, c[0x0][0x9e0] ;  /* 0x00027800000e7ab9 */ /* 0x000fe40000000a00 */
[----:B------:R-:W-:Y:S01]  /*1f40*/  UISETP.GE.AND UP0, UPT, UR15, 0x1, UPT ;  /* 0x000000010f00788c */ /* 0x000fe2000bf06270 */
[----:B------:R-:W-:Y:S02]  /*1f50*/  WARPGROUP.DEPBAR.LE gsb0, 0x0 ;  /* 0x00008000000079c5 */ /* 0x000fe40000010000 */
[----:B------:R-:W-:Y:S01]  /*1f60*/  FMUL.FTZ R24, R24, UR6 ;  /* 0x0000000618187c20 */ /* 0x000fe20008410000 */
        /* <DEDUP_REMOVED lines=38> */
[----:B------:R2:W-:Y:S06]  /*21d0*/  BAR.ARV R11, 0x100 ;  /* 0x0004000b0000751d */ /* 0x0005ec0000002000 */
[----:B------:R-:W-:Y:S01]  /*21e0*/  FMUL.FTZ R58, R58, UR6 ;  /* 0x000000063a3a7c20 */ /* 0x000fe20008410000 */
[----:B------:R-:W-:Y:S01]  /*21f0*/  FMUL.FTZ R59, R59, UR6 ;  /* 0x000000063b3b7c20 */ /* 0x000fe20008410000 */
[----:B------:R3:W-:Y:S01]  /*2200*/  @!P1 SYNCS.ARRIVE.TRANS64.RED.A1T0 RZ, [R0+URZ], RZ ;  /* 0x000000ff00ff99a7 */ /* 0x0007e2000810043f */
[----:B------:R-:W-:Y:S01]  /*2210*/  PLOP3.LUT P1, PT, PT, PT, UP0, 0x40, 0x0 ;  /* 0x000000000000781c */ /* 0x000fe20003f2e808 */
        /* <DEDUP_REMOVED lines=9> */
[----:B---3--:R-:W-:-:S07]  /*22b0*/  VIADD R0, R201, UR42 ;  /* 0x0000002ac9007c36 */ /* 0x008fce0008000000 */
[----:B------:R-:W3:Y:S08]  /*22c0*/  MUFU.TANH R24, R24 ;  /* 0x0000001800187308 */ /* 0x000ef00000002400 */
[----:B------:R-:W1:Y:S08]  /*22d0*/  MUFU.TANH R25, R25 ;  /* 0x0000001900197308 */ /* 0x000e700000002400 */
        /* <DEDUP_REMOVED lines=39> */
[----:B------:R5:W1:Y:S08]  /*2550*/  MUFU.TANH R26, R42 ;  /* 0x0000002a001a7308 */ /* 0x000a700000002400 */
[----:B------:R2:W1:Y:S01]  /*2560*/  MUFU.TANH R27, R43 ;  /* 0x0000002b001b7308 */ /* 0x0004620000002400 */
[----:B-----5:R-:W-:-:S07]  /*2570*/  IMAD.IADD R42, R3, 0x1, -R16 ;  /* 0x00000001032a7824 */ /* 0x020fce00078e0a10 */
[----:B------:R5:W1:Y:S01]  /*2580*/  MUFU.TANH R30, R50 ;  /* 0x00000032001e7308 */ /* 0x000a620000002400 */
[----:B--2---:R-:W-:-:S05]  /*2590*/  VIADD R43, R5, UR14 ;  /* 0x0000000e052b7c36 */ /* 0x004fca0008000000 */
[----:B------:R-:W-:Y:S02]  /*25a0*/  VIADDMNMX R3, R0, R43, R42, PT ;  /* 0x0000002b00037246 */ /* 0x000fe4000380012a */
[----:B------:R-:W2:Y:S01]  /*25b0*/  MUFU.TANH R15, R31 ;  /* 0x0000001f000f7308 */ /* 0x000ea20000002400 */
[----:B-----5:R-:W-:-:S04]  /*25c0*/  VIADD R50, R5, UR22 ;  /* 0x0000001605327c36 */ /* 0x020fc80008000000 */
[----:B------:R-:W-:-:S03]  /*25d0*/  IMAD.IADD R5, R50, 0x1, R0 ;  /* 0x0000000132057824 */ /* 0x000fc600078e0200 */
[----:B------:R5:W1:Y:S02]  /*25e0*/  MUFU.TANH R31, R51 ;  /* 0x00000033001f7308 */ /* 0x000a640000002400 */
[----:B-----5:R-:W-:Y:S01]  /*25f0*/  IMAD.IADD R51, R9, 0x1, -R16 ;  /* 0x0000000109337824 */ /* 0x020fe200078e0a10 */
[----:B--234-:R-:W-:Y:S06]  /*2600*/  @P1 BRA `(.L_x_1314) ;  /* 0x0000000000541947 */ /* 0x01cfec0003800000 */
[----:B------:R-:W-:Y:S01]  /*2610*/  IADD3 R8, R0, -R6, R17 ;  /* 0x8000000600087210 */ /* 0x000fe20007ffe011 */
[----:B------:R-:W-:Y:S03]  /*2620*/  BSSY B0, `(.L_x_1315) ;  /* 0x0000010000007945 */ /* 0x000fe60003800000 */
[----:B------:R-:W-:-:S13]  /*2630*/  ISETP.GT.AND P1, PT, R8, -0x1, PT ;  /* 0xffffffff0800780c */ /* 0x000fda0003f24270 */
[----:B------:R-:W-:Y:S05]  /*2640*/  @P1 BRA `(.L_x_1316) ;  /* 0x0000000000201947 */ /* 0x000fea0003800000 */
[----:B------:R-:W-:Y:S01]  /*2650*/  UISETP.NE.AND UP1, UPT, UR15, 0x1, UPT ;  /* 0x000000010f00788c */ /* 0x000fe2000bf25270 */
[----:B------:R-:W-:-:S05]  /*2660*/  LOP3.LUT R8, RZ, R8, RZ, 0x33, !PT ;  /* 0x00000008ff087212 */ /* 0x000fca00078e33ff */
[----:B------:R-:W-:-:S05]  /*2670*/  PLOP3.LUT P1, PT, PT, PT, UP1, 0x80, 0x0 ;  /* 0x000000000000781c */ /* 0x000fca0003f2f018 */
[----:B------:R-:W-:-:S08]  /*2680*/  @UP1 ULDC.64 UR6, c[0x0][0x9e8] ;  /* 0x00027a0000061ab9 */ /* 0x000fd00000000a00 */
[----:B------:R-:W-:-:S05]  /*2690*/  @P1 IMAD.HI.U32 R58, R8, UR6, RZ ;  /* 0x00000006083a1c27 */ /* 0x000fca000f8e00ff */
[----:B------:R-:W-:-:S04]  /*26a0*/  @P1 SHF.R.U32.HI R8, RZ, UR7, R58 ;  /* 0x00000007ff081c19 */ /* 0x000fc8000801163a */
[----:B------:R-:W-:Y:S01]  /*26b0*/  LOP3.LUT R8, RZ, R8, RZ, 0x33, !PT ;  /* 0x00000008ff087212 */ /* 0x000fe200078e33ff */
[----:B------:R-:W-:Y:S06]  /*26c0*/  BRA `(.L_x_1317) ;  /* 0x0000000000147947 */ /* 0x000fec0003800000 */
.L_x_1316:
[----:B------:R-:W-:-:S06]  /*26d0*/  UISETP.NE.AND UP1, UPT, UR15, 0x1, UPT ;  /* 0x000000010f00788c */ /* 0x000fcc000bf25270 */
[----:B------:R-:W-:-:S05]  /*26e0*/  PLOP3.LUT P1, PT, PT, PT, UP1, 0x80, 0x0 ;  /* 0x000000000000781c */ /* 0x000fca0003f2f018 */
[----:B------:R-:W-:-:S08]  /*26f0*/  @UP1 ULDC.64 UR6, c[0x0][0x9e8] ;  /* 0x00027a0000061ab9 */ /* 0x000fd00000000a00 */
[----:B------:R-:W-:-:S05]  /*2700*/  @P1 IMAD.HI.U32 R58, R8, UR6, RZ ;  /* 0x00000006083a1c27 */ /* 0x000fca000f8e00ff */
[----:B------:R-:W-:-:S07]  /*2710*/  @P1 SHF.R.U32.HI R8, RZ, UR7, R58 ;  /* 0x00000007ff081c19 */ /* 0x000fce000801163a */
.L_x_1317:
[----:B------:R-:W-:Y:S05]  /*2720*/  BSYNC B0 ;  /* 0x0000000000007941 */ /* 0x000fea0003800000 */
.L_x_1315:
[----:B------:R-:W-:-:S05]  /*2730*/  IMAD R8, R8, UR15, R51 ;  /* 0x0000000f08087c24 */ /* 0x000fca000f8e0233 */
[----:B------:R-:W-:Y:S02]  /*2740*/  VIMNMX R5, R5, R8, !PT ;  /* 0x0000000805057248 */ /* 0x000fe40007fe0100 */
[----:B------:R-:W-:-:S07]  /*2750*/  VIADDMNMX R3, R8, UR15, R3, PT ;  /* 0x0000000f08037c46 */ /* 0x000fce000b800103 */
.L_x_1314:
[C---:B------:R-:W-:Y:S02]  /*2760*/  ISETP.GE.AND P1, PT, R9.reuse, 0x2, PT ;  /* 0x000000020900780c */ /* 0x040fe40003f26270 */
[----:B------:R-:W-:Y:S02]  /*2770*/  ISETP.GE.AND P5, PT, R9, 0xa, PT ;  /* 0x0000000a0900780c */ /* 0x000fe40003fa6270 */
[----:B------:R-:W-:Y:S02]  /*2780*/  ISETP.GT.AND P3, PT, R5, 0x1, !P1 ;  /* 0x000000010500780c */ /* 0x000fe40004f64270 */
[----:B------:R-:W-:Y:S02]  /*2790*/  ISETP.GE.AND P2, PT, R9, 0x9, PT ;  /* 0x000000090900780c */ /* 0x000fe40003f46270 */
[----:B------:R-:W-:Y:S02]  /*27a0*/  ISETP.LT.OR P3, PT, R3, 0x2, P3 ;  /* 0x000000020300780c */ /* 0x000fe40001f61670 */
[----:B------:R-:W-:-:S02]  /*27b0*/  ISETP.GT.AND P4, PT, R5, 0x8, !P2 ;  /* 0x000000080500780c */ /* 0x000fc40005784270 */
[----:B-1----:R-:W-:Y:S02]  /*27c0*/  FSEL R58, R25, -INF , !P3 ;  /* 0xff800000193a7808 */ /* 0x002fe40005800000 */
[----:B------:R-:W-:Y:S02]  /*27d0*/  ISETP.GT.AND P3, PT, R5, 0x9, !P5 ;  /* 0x000000090500780c */ /* 0x000fe40006f64270 */
[----:B------:R-:W-:Y:S02]  /*27e0*/  P2R R25, PR, RZ, 0x20 ;  /* 0x00000020ff197803 */ /* 0x000fe40000000000 */
[----:B------:R-:W-:Y:S02]  /*27f0*/  ISETP.LT.OR P3, PT, R3, 0xa, P3 ;  /* 0x0000000a0300780c */ /* 0x000fe40001f61670 */
[----:B------:R-:W-:Y:S02]  /*2800*/  ISETP.GE.AND P5, PT, R9, 0x11, PT ;  /* 0x000000110900780c */ /* 0x000fe40003fa6270 */
[----:B------:R-:W-:-:S02]  /*2810*/  FSEL R74, R29, -INF , !P3 ;  /* 0xff8000001d4a7808 */ /* 0x000fc40005800000 */
[----:B------:R-:W-:Y:S02]  /*2820*/  ISETP.LT.OR P4, PT, R3, 0x9, P4 ;  /* 0x000000090300780c */ /* 0x000fe40002781670 */
[----:B------:R-:W-:Y:S02]  /*2830*/  ISETP.GT.AND P3, PT, R5, 0x10, !P5 ;  /* 0x000000100500780c */ /* 0x000fe40006f64270 */
[----:B------:R-:W-:Y:S02]  /*2840*/  FSEL R72, R28, -INF , !P4 ;  /* 0xff8000001c487808 */ /* 0x000fe40006000000 */
[----:B------:R-:W-:Y:S02]  /*2850*/  ISETP.LT.OR P3, PT, R3, 0x11, P3 ;  /* 0x000000110300780c */ /* 0x000fe40001f61670 */
[----:B------:R-:W-:Y:S02]  /*2860*/  ISETP.GE.AND P4, PT, R9, 0x12, PT ;  /* 0x000000120900780c */ /* 0x000fe40003f86270 */
[----:B------:R-:W-:-:S02]  /*2870*/  FSEL R76, R32, -INF , !P3 ;  /* 0xff800000204c7808 */ /* 0x000fc40005800000 */
[----:B------:R-:W-:Y:S02]  /*2880*/  ISETP.GT.AND P3, PT, R5, 0x11, !P4 ;  /* 0x000000110500780c */ /* 0x000fe40006764270 */
[----:B------:R-:W-:Y:S02]  /*2890*/  P2R R29, PR, RZ, 0x10 ;  /* 0x00000010ff1d7803 */ /* 0x000fe40000000000 */
[----:B------:R-:W-:Y:S02]  /*28a0*/  ISETP.LT.OR P3, PT, R3, 0x12, P3 ;  /* 0x000000120300780c */ /* 0x000fe40001f61670 */
[----:B------:R-:W-:Y:S02]  /*28b0*/  ISETP.GE.AND P4, PT, R9, 0x19, PT ;  /* 0x000000190900780c */ /* 0x000fe40003f86270 */
[----:B------:R-:W-:Y:S02]  /*28c0*/  FSEL R78, R33, -INF , !P3 ;  /* 0xff800000214e7808 */ /* 0x000fe40005800000 */
[----:B------:R-:W-:-:S02]  /*28d0*/  ISETP.GT.AND P3, PT, R5, 0x18, !P4 ;  /* 0x000000180500780c */ /* 0x000fc40006764270 */
[----:B------:R-:W-:Y:S02]  /*28e0*/  P2R R32, PR, RZ, 0x10 ;  /* 0x00000010ff207803 */ /* 0x000fe40000000000 */
[----:B------:R-:W-:Y:S02]  /*28f0*/  ISETP.LT.OR P3, PT, R3, 0x19, P3 ;  /* 0x000000190300780c */ /* 0x000fe40001f61670 */
[----:B------:R-:W-:Y:S02]  /*2900*/  ISETP.GE.AND P4, PT, R9, 0x1a, PT ;  /* 0x0000001a0900780c */ /* 0x000fe40003f86270 */
[----:B------:R-:W-:Y:S02]  /*2910*/  FSEL R80, R36, -INF , !P3 ;  /* 0xff80000024507808 */ /* 0x000fe40005800000 */
[----:B------:R-:W-:Y:S02]  /*2920*/  ISETP.GT.AND P3, PT, R5, 0x19, !P4 ;  /* 0x000000190500780c */ /* 0x000fe40006764270 */
[----:B------:R-:W-:-:S02]  /*2930*/  P2R R33, PR, RZ, 0x10 ;  /* 0x00000010ff217803 */ /* 0x000fc40000000000 */
[----:B------:R-:W-:Y:S02]  /*2940*/  ISETP.LT.OR P3, PT, R3, 0x1a, P3 ;  /* 0x0000001a0300780c */ /* 0x000fe40001f61670 */
[----:B------:R-:W-:Y:S02]  /*2950*/  ISETP.GE.AND P4, PT, R9, 0x21, PT ;  /* 0x000000210900780c */ /* 0x000fe40003f86270 */
[----:B------:R-:W-:Y:S02]  /*2960*/  FSEL R82, R37, -INF , !P3 ;  /* 0xff80000025527808 */ /* 0x000fe40005800000 */
[----:B------:R-:W-:Y:S02]  /*2970*/  ISETP.GT.AND P3, PT, R5, 0x20, !P4 ;  /* 0x000000200500780c */ /* 0x000fe40006764270 */
[----:B------:R-:W-:Y:S02]  /*2980*/  P2R R36, PR, RZ, 0x10 ;  /* 0x00000010ff247803 */ /* 0x000fe40000000000 */
[----:B------:R-:W-:-:S02]  /*2990*/  ISETP.LT.OR P3, PT, R3, 0x21, P3 ;  /* 0x000000210300780c */ /* 0x000fc40001f61670 */
[----:B------:R-:W-:Y:S02]  /*29a0*/  ISETP.GE.AND P4, PT, R9, 0x22, PT ;  /* 0x000000220900780c */ /* 0x000fe40003f86270 */
[----:B------:R-:W-:Y:S02]  /*29b0*/  FSEL R84, R40, -INF , !P3 ;  /* 0xff80000028547808 */ /* 0x000fe40005800000 */
[----:B------:R-:W-:Y:S02]  /*29c0*/  ISETP.GT.AND P3, PT, R5, 0x21, !P4 ;  /* 0x000000210500780c */ /* 0x000fe40006764270 */
[----:B------:R-:W-:Y:S02]  /*29d0*/  P2R R37, PR, RZ, 0x10 ;  /* 0x00000010ff257803 */ /* 0x000fe40000000000 */
[----:B------:R-:W-:Y:S02]  /*29e0*/  ISETP.LT.OR P3, PT, R3, 0x22, P3 ;  /* 0x000000220300780c */ /* 0x000fe40001f61670 */
[----:B------:R-:W-:-:S02]  /*29f0*/  ISETP.GE.AND P4, PT, R9, 0x29, PT ;  /* 0x000000290900780c */ /* 0x000fc40003f86270 */
[----:B------:R-:W-:Y:S02]  /*2a00*/  FSEL R86, R41, -INF , !P3 ;  /* 0xff80000029567808 */ /* 0x000fe40005800000 */
[----:B------:R-:W-:Y:S02]  /*2a10*/  ISETP.GT.AND P3, PT, R5, 0x28, !P4 ;  /* 0x000000280500780c */ /* 0x000fe40006764270 */
[----:B------:R-:W-:Y:S02]  /*2a20*/  P2R R41, PR, RZ, 0x10 ;  /* 0x00000010ff297803 */ /* 0x000fe40000000000 */
        /* <DEDUP_REMOVED lines=51> */
[----:B------:R-:W-:Y:S02]  /*2d60*/  P2R R28, PR, RZ, 0x20 ;  /* 0x00000020ff1c7803 */ /* 0x000fe40000000000 */
[----:B------:R-:W-:Y:S02]  /*2d70*/  FSEL R64, R64, -INF , !P3 ;  /* 0xff80000040407808 */ /* 0x000fe40005800000 */
[C---:B------:R-:W-:Y:S02]  /*2d80*/  ISETP.GE.AND P3, PT, R9.reuse, 0x52, PT ;  /* 0x000000520900780c */ /* 0x040fe40003f66270 */
[----:B------:R-:W-:Y:S02]  /*2d90*/  ISETP.GE.AND P6, PT, R9, 0x1, PT ;  /* 0x000000010900780c */ /* 0x000fe40003fc6270 */
[----:B------:R-:W-:-:S04]  /*2da0*/  ISETP.GT.AND P4, PT, R5, 0x51, !P3 ;  /* 0x000000510500780c */ /* 0x000fc80005f84270 */
[----:B------:R-:W-:-:S04]  /*2db0*/  ISETP.LT.OR P4, PT, R3, 0x52, P4 ;  /* 0x000000520300780c */ /* 0x000fc80002781670 */
[----:B------:R-:W-:Y:S02]  /*2dc0*/  FSEL R106, R65, -INF , !P4 ;  /* 0xff800000416a7808 */ /* 0x000fe40006000000 */
[----:B------:R-:W-:-:S04]  /*2dd0*/  ISETP.GE.AND P4, PT, R9, 0x59, PT ;  /* 0x000000590900780c */ /* 0x000fc80003f86270 */
[----:B------:R-:W-:-:S04]  /*2de0*/  ISETP.GT.AND P5, PT, R5, 0x58, !P4 ;  /* 0x000000580500780c */ /* 0x000fc800067a4270 */
[----:B------:R-:W-:-:S04]  /*2df0*/  ISETP.LT.OR P5, PT, R3, 0x59, P5 ;  /* 0x000000590300780c */ /* 0x000fc80002fa1670 */
[----:B------:R-:W-:Y:S02]  /*2e00*/  FSEL R68, R68, -INF , !P5 ;  /* 0xff80000044447808 */ /* 0x000fe40006800000 */
[----:B------:R-:W-:-:S04]  /*2e10*/  ISETP.GT.AND P5, PT, R5, RZ, !P6 ;  /* 0x000000ff0500720c */ /* 0x000fc800077a4270 */
[----:B------:R-:W-:-:S04]  /*2e20*/  ISETP.LT.OR P5, PT, R3, 0x1, P5 ;  /* 0x000000010300780c */ /* 0x000fc80002fa1670 */
[----:B------:R-:W-:Y:S02]  /*2e30*/  FSEL R40, R24, -INF , !P5 ;  /* 0xff80000018287808 */ /* 0x000fe40006800000 */
[----:B------:R-:W-:-:S04]  /*2e40*/  ISETP.GE.AND P5, PT, R9, 0x5a, PT ;  /* 0x0000005a0900780c */ /* 0x000fc80003fa6270 */
[----:B------:R-:W-:Y:S02]  /*2e50*/  P2R R65, PR, RZ, 0x20 ;  /* 0x00000020ff417803 */ /* 0x000fe40000000000 */
[----:B------:R-:W-:-:S04]  /*2e60*/  ISETP.GT.AND P5, PT, R5, 0x59, !P5 ;  /* 0x000000590500780c */ /* 0x000fc80006fa4270 */
[----:B------:R-:W-:Y:S01]  /*2e70*/  ISETP.LT.OR P5, PT, R3, 0x5a, P5 ;  /* 0x0000005a0300780c */ /* 0x000fe20002fa1670 */
[----:B------:R-:W-:-:S03]  /*2e80*/  VIADD R3, R0, 0x8 ;  /* 0x0000000800037836 */ /* 0x000fc60000000000 */
[----:B------:R-:W-:Y:S01]  /*2e90*/  FSEL R108, R69, -INF , !P5 ;  /* 0xff800000456c7808 */ /* 0x000fe20006800000 */
[----:B------:R-:W-:Y:S01]  /*2ea0*/  IMAD.IADD R8, R50, 0x1, R3 ;  /* 0x0000000132087824 */ /* 0x000fe200078e0203 */
[----:B------:R-:W-:Y:S02]  /*2eb0*/  PLOP3.LUT P5, PT, PT, PT, UP0, 0x40, 0x0 ;  /* 0x000000000000781c */ /* 0x000fe40003fae808 */
[----:B------:R-:W-:-:S11]  /*2ec0*/  VIADDMNMX R5, R3, R43, R42, PT ;  /* 0x0000002b03057246 */ /* 0x000fd6000380012a */
[----:B------:R-:W-:Y:S05]  /*2ed0*/  @P5 BRA `(.L_x_1318) ;  /* 0x00000000005c5947 */ /* 0x000fea0003800000 */
        /* <DEDUP_REMOVED lines=8> */
[----:B------:R-:W-:Y:S01]  /*2f60*/  @P5 IMAD.HI.U32 R24, R9, UR6, RZ ;  /* 0x0000000609185c27 */ /* 0x000fe2000f8e00ff */
[----:B------:R-:W-:-:S13]  /*2f70*/  PLOP3.LUT P5, PT, PT, PT, UP1, 0x80, 0x0 ;  /* 0x000000000000781c */ /* 0x000fda0003faf018 */
[----:B------:R-:W-:-:S04]  /*2f80*/  @P5 SHF.R.U32.HI R9, RZ, UR7, R24 ;  /* 0x00000007ff095c19 */ /* 0x000fc80008011618 */
[----:B------:R-:W-:Y:S01]  /*2f90*/  LOP3.LUT R9, RZ, R9, RZ, 0x33, !PT ;  /* 0x00000009ff097212 */ /* 0x000fe200078e33ff */
[----:B------:R-:W-:Y:S06]  /*2fa0*/  BRA `(.L_x_1321) ;  /* 0x0000000000187947 */ /* 0x000fec0003800000 */
.L_x_1320:
[----:B------:R-:W-:-:S06]  /*2fb0*/  UISETP.NE.AND UP1, UPT, UR15, 0x1, UPT ;  /* 0x000000010f00788c */ /* 0x000fcc000bf25270 */
[----:B------:R-:W-:-:S05]  /*2fc0*/  PLOP3.LUT P5, PT, PT, PT, UP1, 0x80, 0x0 ;  /* 0x000000000000781c */ /* 0x000fca0003faf018 */
[----:B------:R-:W-:-:S08]  /*2fd0*/  @UP1 ULDC.64 UR6, c[0x0][0x9e8] ;  /* 0x00027a0000061ab9 */ /* 0x000fd00000000a00 */
[----:B------:R-:W-:Y:S01]  /*2fe0*/  @P5 IMAD.HI.U32 R24, R9, UR6, RZ ;  /* 0x0000000609185c27 */ /* 0x000fe2000f8e00ff */
[----:B------:R-:W-:-:S13]  /*2ff0*/  PLOP3.LUT P5, PT, PT, PT, UP1, 0x80, 0x0 ;  /* 0x000000000000781c */ /* 0x000fda0003faf018 */
[----:B------:R-:W-:-:S07]  /*3000*/  @P5 SHF.R.U32.HI R9, RZ, UR7, R24 ;  /* 0x00000007ff095c19 */ /* 0x000fce0008011618 */
.L_x_1321:
[----:B------:R-:W-:Y:S05]  /*3010*/  BSYNC B0 ;  /* 0x0000000000007941 */ /* 0x000fea0003800000 */
.L_x_1319:
[----:B------:R-:W-:-:S05]  /*3020*/  IMAD R9, R9, UR15, R51 ;  /* 0x0000000f09097c24 */ /* 0x000fca000f8e0233 */
[----:B------:R-:W-:Y:S02]  /*3030*/  VIMNMX R8, R8, R9, !PT ;  /* 0x0000000908087248 */ /* 0x000fe40007fe0100 */
[----:B------:R-:W-:-:S07]  /*3040*/  VIADDMNMX R5, R9, UR15, R5, PT ;  /* 0x0000000f09057c46 */ /* 0x000fce000b800105 */
.L_x_1318:
[----:B------:R-:W-:Y:S01]  /*3050*/  ISETP.GT.AND P1, PT, R8, 0x1, !P1 ;  /* 0x000000010800780c */ /* 0x000fe20004f24270 */
[----:B------:R-:W-:Y:S01]  /*3060*/  ULDC UR10, c[0x0][0x988] ;  /* 0x00026200000a7ab9 */ /* 0x000fe20000000800 */
[----:B------:R-:W-:Y:S02]  /*3070*/  FMNMX.FTZ R9, R40, R58, !PT ;  /* 0x0000003a28097209 */ /* 0x000fe40007810000 */
[----:B------:R-:W-:Y:S02]  /*3080*/  ISETP.LT.OR P1, PT, R5, 0x2, P1 ;  /* 0x000000020500780c */ /* 0x000fe40000f21670 */
[----:B------:R-:W-:Y:S02]  /*3090*/  FMNMX.FTZ R9, R72, R9, !PT ;  /* 0x0000000948097209 */ /* 0x000fe40007810000 */
[----:B------:R-:W-:Y:S02]  /*30a0*/  FSEL R13, R13, -INF , !P1 ;  /* 0xff8000000d0d7808 */ /* 0x000fe40004800000 */
[----:B------:R-:W-:-:S02]  /*30b0*/  FMNMX.FTZ R9, R74, R9, !PT ;  /* 0x000000094a097209 */ /* 0x000fc40007810000 */
[----:B------:R-:W-:Y:S02]  /*30c0*/  ISETP.NE.AND P1, PT, R25, RZ, PT ;  /* 0x000000ff1900720c */ /* 0x000fe40003f25270 */
[----:B------:R-:W-:Y:S02]  /*30d0*/  FMNMX.FTZ R9, R76, R9, !PT ;  /* 0x000000094c097209 */ /* 0x000fe40007810000 */
[----:B------:R-:W-:Y:S02]  /*30e0*/  ISETP.GT.AND P1, PT, R8, 0x9, !P1 ;  /* 0x000000090800780c */ /* 0x000fe40004f24270 */
[----:B------:R-:W-:Y:S02]  /*30f0*/  FMNMX.FTZ R9, R78, R9, !PT ;  /* 0x000000094e097209 */ /* 0x000fe40007810000 */
[----:B------:R-:W-:Y:S02]  /*3100*/  ISETP.LT.OR P1, PT, R5, 0xa, P1 ;  /* 0x0000000a0500780c */ /* 0x000fe40000f21670 */
[----:B------:R-:W-:-:S02]  /*3110*/  FMNMX.FTZ R9, R80, R9, !PT ;  /* 0x0000000950097209 */ /* 0x000fc40007810000 */
[----:B------:R-:W-:Y:S02]  /*3120*/  FSEL R15, R15, -INF , !P1 ;  /* 0xff8000000f0f7808 */ /* 0x000fe40004800000 */
[----:B------:R-:W-:Y:S02]  /*3130*/  ISETP.GT.AND P2, PT, R8, 0x8, !P2 ;  /* 0x000000080800780c */ /* 0x000fe40005744270 */
[----:B------:R-:W-:Y:S02]  /*3140*/  ISETP.NE.AND P1, PT, R28, RZ, PT ;  /* 0x000000ff1c00720c */ /* 0x000fe40003f25270 */
[----:B------:R-:W-:Y:S02]  /*3150*/  FMNMX.FTZ R9, R82, R9, !PT ;  /* 0x0000000952097209 */ /* 0x000fe40007810000 */
[----:B------:R-:W-:Y:S02]  /*3160*/  ISETP.LT.OR P2, PT, R5, 0x9, P2 ;  /* 0x000000090500780c */ /* 0x000fe40001741670 */
[----:B------:R-:W-:-:S02]  /*3170*/  ISETP.GT.AND P1, PT, R8, 0x10, !P1 ;  /* 0x000000100800780c */ /* 0x000fc40004f24270 */
[----:B------:R-:W-:Y:S02]  /*3180*/  FMNMX.FTZ R9, R84, R9, !PT ;  /* 0x0000000954097209 */ /* 0x000fe40007810000 */
[----:B------:R-:W-:Y:S02]  /*3190*/  FSEL R14, R14, -INF , !P2 ;  /* 0xff8000000e0e7808 */ /* 0x000fe40005000000 */
[----:B------:R-:W-:Y:S02]  /*31a0*/  ISETP.LT.OR P1, PT, R5, 0x11, P1 ;  /* 0x000000110500780c */ /* 0x000fe40000f21670 */
[----:B------:R-:W-:Y:S02]  /*31b0*/  ISETP.NE.AND P2, PT, R29, RZ, PT ;  /* 0x000000ff1d00720c */ /* 0x000fe40003f45270 */
[----:B------:R-:W-:Y:S02]  /*31c0*/  FMNMX.FTZ R9, R86, R9, !PT ;  /* 0x0000000956097209 */ /* 0x000fe40007810000 */
[----:B------:R-:W-:-:S02]  /*31d0*/  FSEL R20, R20, -INF , !P1 ;  /* 0xff80000014147808 */ /* 0x000fc40004800000 */
[----:B------:R-:W-:Y:S02]  /*31e0*/  ISETP.GT.AND P1, PT, R8, 0x11, !P2 ;  /* 0x000000110800780c */ /* 0x000fe40005724270 */
[----:B------:R-:W-:Y:S02]  /*31f0*/  FMNMX.FTZ R9, R88, R9, !PT ;  /* 0x0000000958097209 */ /* 0x000fe40007810000 */
[----:B------:R-:W-:Y:S02]  /*3200*/  ISETP.LT.OR P1, PT, R5, 0x12, P1 ;  /* 0x000000120500780c */ /* 0x000fe40000f21670 */
[----:B------:R-:W-:Y:S02]  /*3210*/  ISETP.NE.AND P5, PT, R32, RZ, PT ;  /* 0x000000ff2000720c */ /* 0x000fe40003fa5270 */
[----:B------:R-:W-:Y:S02]  /*3220*/  FMNMX.FTZ R9, R90, R9, !PT ;  /* 0x000000095a097209 */ /* 0x000fe40007810000 */
[----:B------:R-:W-:-:S02]  /*3230*/  FSEL R21, R21, -INF , !P1 ;  /* 0xff80000015157808 */ /* 0x000fc40004800000 */
[----:B------:R-:W-:Y:S02]  /*3240*/  ISETP.GT.AND P1, PT, R8, 0x18, !P5 ;  /* 0x000000180800780c */ /* 0x000fe40006f24270 */
        /* <DEDUP_REMOVED lines=12> */
[----:B------:R-:W-:Y:S02]  /*3310*/  ISETP.NE.AND P1, PT, R36, RZ, PT ;  /* 0x000000ff2400720c */ /* 0x000fe40003f25270 */
[----:B------:R-:W-:Y:S02]  /*3320*/  FMNMX.FTZ R9, R60, R9, !PT ;  /* 0x000000093c097209 */ /* 0x000fe40007810000 */
[----:B------:R-:W-:Y:S02]  /*3330*/  ISETP.GT.AND P1, PT, R8, 0x20, !P1 ;  /* 0x000000200800780c */ /* 0x000fe40004f24270 */
[----:B------:R-:W-:Y:S02]  /*3340*/  FMNMX.FTZ R9, R104, R9, !PT ;  /* 0x0000000968097209 */ /* 0x000fe40007810000 */
[----:B------:R-:W-:-:S02]  /*3350*/  ISETP.LT.OR P1, PT, R5, 0x21, P1 ;  /* 0x000000210500780c */ /* 0x000fc40000f21670 */
[----:B------:R-:W-:Y:S02]  /*3360*/  FMNMX.FTZ R9, R64, R9, !PT ;  /* 0x0000000940097209 */ /* 0x000fe40007810000 */
[----:B------:R-:W-:Y:S02]  /*3370*/  FSEL R26, R26, -INF , !P1 ;  /* 0xff8000001a1a7808 */ /* 0x000fe40004800000 */
[----:B------:R-:W-:Y:S02]  /*3380*/  ISETP.NE.AND P1, PT, R37, RZ, PT ;  /* 0x000000ff2500720c */ /* 0x000fe40003f25270 */
[----:B------:R-:W-:Y:S02]  /*3390*/  FMNMX.FTZ R9, R106, R9, !PT ;  /* 0x000000096a097209 */ /* 0x000fe40007810000 */
[----:B------:R-:W-:Y:S02]  /*33a0*/  ISETP.GT.AND P1, PT, R8, 0x21, !P1 ;  /* 0x000000210800780c */ /* 0x000fe40004f24270 */
[----:B------:R-:W-:-:S02]  /*33b0*/  FMNMX.FTZ R9, R68, R9, !PT ;  /* 0x0000000944097209 */ /* 0x000fc40007810000 */
[----:B------:R-:W-:Y:S02]  /*33c0*/  ISETP.LT.OR P1, PT, R5, 0x22, P1 ;  /* 0x000000220500780c */ /* 0x000fe40000f21670 */
[----:B------:R-:W-:Y:S02]  /*33d0*/  FMNMX.FTZ R37, R108, R9, !PT ;  /* 0x000000096c257209 */ /* 0x000fe40007810000 */
[----:B------:R-:W-:Y:S02]  /*33e0*/  FSEL R27, R27, -INF , !P1 ;  /* 0xff8000001b1b7808 */ /* 0x000fe40004800000 */
[----:B------:R-:W-:Y:S01]  /*33f0*/  ISETP.NE.AND P1, PT, R41, RZ, PT ;  /* 0x000000ff2900720c */ /* 0x000fe20003f25270 */
[----:B------:R-:W1:Y:S01]  /*3400*/  SHFL.BFLY PT, R36, R37, 0x2, 0x1f ;  /* 0x0c401f0025247f89 */ /* 0x000e6200000e0000 */
[C---:B------:R-:W-:Y:S02]  /*3410*/  ISETP.GT.AND P6, PT, R8.reuse, RZ, !P6 ;  /* 0x000000ff0800720c */ /* 0x040fe400077c4270 */
[----:B------:R-:W-:-:S02]  /*3420*/  ISETP.GT.AND P1, PT, R8, 0x28, !P1 ;  /* 0x000000280800780c */ /* 0x000fc40004f24270 */
[C---:B------:R-:W-:Y:S02]  /*3430*/  ISETP.LT.OR P6, PT, R5.reuse, 0x1, P6 ;  /* 0x000000010500780c */ /* 0x040fe400037c1670 */
[----:B------:R-:W-:Y:S02]  /*3440*/  ISETP.LT.OR P1, PT, R5, 0x29, P1 ;  /* 0x000000290500780c */ /* 0x000fe40000f21670 */
[----:B------:R-:W-:Y:S02]  /*3450*/  FSEL R4, R4, -INF , !P6 ;  /* 0xff80000004047808 */ /* 0x000fe40007000000 */
[----:B------:R-:W-:Y:S02]  /*3460*/  FSEL R28, R46, -INF , !P1 ;  /* 0xff8000002e1c7808 */ /* 0x000fe40004800000 */
[----:B------:R-:W-:Y:S02]  /*3470*/  ISETP.NE.AND P1, PT, R44, RZ, PT ;  /* 0x000000ff2c00720c */ /* 0x000fe40003f25270 */
[----:B------:R-:W-:-:S02]  /*3480*/  ISETP.NE.AND P2, PT, R53, RZ, PT ;  /* 0x000000ff3500720c */ /* 0x000fc40003f45270 */
[----:B------:R-:W-:Y:S02]  /*3490*/  ISETP.GT.AND P1, PT, R8, 0x29, !P1 ;  /* 0x000000290800780c */ /* 0x000fe40004f24270 */
[----:B------:R-:W-:Y:S02]  /*34a0*/  ISETP.NE.AND P5, PT, R56, RZ, PT ;  /* 0x000000ff3800720c */ /* 0x000fe40003fa5270 */
[----:B------:R-:W-:Y:S02]  /*34b0*/  ISETP.LT.OR P1, PT, R5, 0x2a, P1 ;  /* 0x0000002a0500780c */ /* 0x000fe40000f21670 */
[----:B------:R-:W-:Y:S02]  /*34c0*/  ISETP.NE.AND P6, PT, R59, RZ, PT ;  /* 0x000000ff3b00720c */ /* 0x000fe40003fc5270 */
[----:B------:R-:W-:Y:S02]  /*34d0*/  FSEL R29, R47, -INF , !P1 ;  /* 0xff8000002f1d7808 */ /* 0x000fe40004800000 */
[----:B-1----:R-:W-:-:S02]  /*34e0*/  FMNMX.FTZ R38, R37, R36, !PT ;  /* 0x0000002425267209 */ /* 0x002fc40007810000 */
[----:B------:R-:W-:Y:S02]  /*34f0*/  ISETP.NE.AND P1, PT, R45, RZ, PT ;  /* 0x000000ff2d00720c */ /* 0x000fe40003f25270 */
[----:B------:R-:W-:Y:S01]  /*3500*/  FMNMX.FTZ R37, R4, R13, !PT ;  /* 0x0000000d04257209 */ /* 0x000fe20007810000 */
[----:B------:R-:W1:Y:S01]  /*3510*/  SHFL.BFLY PT, R9, R38, 0x1, 0x1f ;  /* 0x0c201f0026097f89 */ /* 0x000e6200000e0000 */
[C---:B------:R-:W-:Y:S02]  /*3520*/  ISETP.GT.AND P1, PT, R8.reuse, 0x30, !P1 ;  /* 0x000000300800780c */ /* 0x040fe40004f24270 */
[C---:B------:R-:W-:Y:S02]  /*3530*/  ISETP.GT.AND P3, PT, R8.reuse, 0x51, !P3 ;  /* 0x000000510800780c */ /* 0x040fe40005f64270 */
[----:B------:R-:W-:Y:S02]  /*3540*/  ISETP.LT.OR P1, PT, R5, 0x31, P1 ;  /* 0x000000310500780c */ /* 0x000fe40000f21670 */
[----:B------:R-:W-:-:S02]  /*3550*/  ISETP.GT.AND P4, PT, R8, 0x58, !P4 ;  /* 0x000000580800780c */ /* 0x000fc40006784270 */
[----:B------:R-:W-:Y:S02]  /*3560*/  FSEL R30, R30, -INF , !P1 ;  /* 0xff8000001e1e7808 */ /* 0x000fe40004800000 */
[----:B------:R-:W-:Y:S02]  /*3570*/  ISETP.NE.AND P1, PT, R48, RZ, PT ;  /* 0x000000ff3000720c */ /* 0x000fe40003f25270 */
[C---:B------:R-:W-:Y:S02]  /*3580*/  ISETP.LT.OR P3, PT, R5.reuse, 0x52, P3 ;  /* 0x000000520500780c */ /* 0x040fe40001f61670 */
[----:B------:R-:W-:Y:S02]  /*3590*/  ISETP.GT.AND P1, PT, R8, 0x31, !P1 ;  /* 0x000000310800780c */ /* 0x000fe40004f24270 */
[C---:B------:R-:W-:Y:S02]  /*35a0*/  ISETP.LT.OR P4, PT, R5.reuse, 0x59, P4 ;  /* 0x000000590500780c */ /* 0x040fe40002781670 */
[----:B------:R-:W-:-:S04]  /*35b0*/  ISETP.LT.OR P1, PT, R5, 0x32, P1 ;  /* 0x000000320500780c */ /* 0x000fc80000f21670 */
[----:B------:R-:W-:Y:S02]  /*35c0*/  FSEL R31, R31, -INF , !P1 ;  /* 0xff8000001f1f7808 */ /* 0x000fe40004800000 */
[----:B------:R-:W-:Y:S02]  /*35d0*/  ISETP.NE.AND P1, PT, R49, RZ, PT ;  /* 0x000000ff3100720c */ /* 0x000fe40003f25270 */
[----:B-1----:R-:W-:Y:S02]  /*35e0*/  FMNMX.FTZ R9, R38, R9, !PT ;  /* 0x0000000926097209 */ /* 0x002fe40007810000 */
[----:B------:R-:W-:Y:S02]  /*35f0*/  FMNMX.FTZ R38, R14, R37, !PT ;  /* 0x000000250e267209 */ /* 0x000fe40007810000 */
[----:B------:R-:W-:Y:S01]  /*3600*/  ISETP.GT.AND P1, PT, R8, 0x38, !P1 ;  /* 0x000000380800780c */ /* 0x000fe20004f24270 */
[----:B------:R-:W-:Y:S01]  /*3610*/  FMUL.FTZ R36, R9, UR10 ;  /* 0x0000000a09247c20 */ /* 0x000fe20008410000 */
[----:B------:R-:W-:-:S02]  /*3620*/  FMNMX.FTZ R37, R15, R38, !PT ;  /* 0x000000260f257209 */ /* 0x000fc40007810000 */
[----:B------:R-:W-:Y:S02]  /*3630*/  ISETP.LT.OR P1, PT, R5, 0x39, P1 ;  /* 0x000000390500780c */ /* 0x000fe40000f21670 */
[----:B------:R-:W-:Y:S02]  /*3640*/  FMNMX.FTZ R38, R20, R37, !PT ;  /* 0x0000002514267209 */ /* 0x000fe40007810000 */
[----:B------:R-:W-:Y:S02]  /*3650*/  FSEL R32, R54, -INF , !P1 ;  /* 0xff80000036207808 */ /* 0x000fe40004800000 */
[----:B------:R-:W-:Y:S02]  /*3660*/  ISETP.NE.AND P1, PT, R52, RZ, PT ;  /* 0x000000ff3400720c */ /* 0x000fe40003f25270 */
[----:B------:R-:W-:Y:S02]  /*3670*/  FMNMX.FTZ R37, R21, R38, !PT ;  /* 0x0000002615257209 */ /* 0x000fe40007810000 */
[----:B------:R-:W-:-:S02]  /*3680*/  ISETP.GT.AND P1, PT, R8, 0x39, !P1 ;  /* 0x000000390800780c */ /* 0x000fc40004f24270 */
[----:B------:R-:W-:Y:S02]  /*3690*/  FMNMX.FTZ R38, R24, R37, !PT ;  /* 0x0000002518267209 */ /* 0x000fe40007810000 */
[----:B------:R-:W-:Y:S02]  /*36a0*/  ISETP.LT.OR P1, PT, R5, 0x3a, P1 ;  /* 0x0000003a0500780c */ /* 0x000fe40000f21670 */
[----:B------:R-:W-:Y:S02]  /*36b0*/  FMNMX.FTZ R37, R25, R38, !PT ;  /* 0x0000002619257209 */ /* 0x000fe40007810000 */
[----:B------:R-:W-:Y:S02]  /*36c0*/  FSEL R33, R55, -INF , !P1 ;  /* 0xff80000037217808 */ /* 0x000fe40004800000 */
[----:B------:R-:W-:Y:S02]  /*36d0*/  ISETP.GT.AND P1, PT, R8, 0x40, !P2 ;  /* 0x000000400800780c */ /* 0x000fe40005724270 */
[----:B------:R-:W-:-:S02]  /*36e0*/  FMNMX.FTZ R38, R26, R37, !PT ;  /* 0x000000251a267209 */ /* 0x000fc40007810000 */
[----:B------:R-:W-:Y:S02]  /*36f0*/  ISETP.LT.OR P1, PT, R5, 0x41, P1 ;  /* 0x000000410500780c */ /* 0x000fe40000f21670 */
[----:B------:R-:W-:Y:S02]  /*3700*/  FMNMX.FTZ R37, R27, R38, !PT ;  /* 0x000000261b257209 */ /* 0x000fe40007810000 */
[----:B------:R-:W-:Y:S02]  /*3710*/  FSEL R34, R34, -INF , !P1 ;  /* 0xff80000022227808 */ /* 0x000fe40004800000 */
[----:B------:R-:W-:Y:S02]  /*3720*/  ISETP.GT.AND P1, PT, R8, 0x41, !P5 ;  /* 0x000000410800780c */ /* 0x000fe40006f24270 */
[----:B------:R-:W-:Y:S02]  /*3730*/  FMNMX.FTZ R38, R28, R37, !PT ;  /* 0x000000251c267209 */ /* 0x000fe40007810000 */
[----:B------:R-:W-:-:S02]  /*3740*/  ISETP.LT.OR P1, PT, R5, 0x42, P1 ;  /* 0x000000420500780c */ /* 0x000fc40000f21670 */
[----:B------:R-:W-:Y:S02]  /*3750*/  FMNMX.FTZ R37, R29, R38, !PT ;  /* 0x000000261d257209 */ /* 0x000fe40007810000 */
[----:B------:R-:W-:Y:S02]  /*3760*/  FSEL R35, R35, -INF , !P1 ;  /* 0xff80000023237808 */ /* 0x000fe40004800000 */
[----:B------:R-:W-:Y:S02]  /*3770*/  FMNMX.FTZ R38, R30, R37, !PT ;  /* 0x000000251e267209 */ /* 0x000fe40007810000 */
[----:B------:R-:W-:Y:S02]  /*3780*/  FSETP.NEU.FTZ.AND P1, PT, R9, -INF , PT ;  /* 0xff8000000900780b */ /* 0x000fe40003f3d000 */
[----:B------:R-:W-:Y:S02]  /*3790*/  ISETP.NE.AND P5, PT, R57, RZ, PT ;  /* 0x000000ff3900720c */ /* 0x000fe40003fa5270 */
[----:B------:R-:W-:-:S02]  /*37a0*/  FMNMX.FTZ R37, R31, R38, !PT ;  /* 0x000000261f257209 */ /* 0x000fc40007810000 */
[----:B------:R-:W-:Y:S02]  /*37b0*/  FSEL R43, R36, RZ, P1 ;  /* 0x000000ff242b7208 */ /* 0x000fe40000800000 */
[----:B------:R-:W-:Y:S02]  /*37c0*/  ISETP.GT.AND P1, PT, R8, 0x48, !P5 ;  /* 0x000000480800780c */ /* 0x000fe40006f24270 */
[----:B------:R-:W-:Y:S01]  /*37d0*/  FMNMX.FTZ R38, R32, R37, !PT ;  /* 0x0000002520267209 */ /* 0x000fe20007810000 */
[--C-:B------:R-:W-:Y:S01]  /*37e0*/  FFMA.FTZ R39, R40, UR10, -R43.reuse ;  /* 0x0000000a28277c23 */ /* 0x100fe2000801082b */
[----:B------:R-:W-:Y:S01]  /*37f0*/  ISETP.LT.OR P1, PT, R5, 0x49, P1 ;  /* 0x000000490500780c */ /* 0x000fe20000f21670 */
[--C-:B------:R-:W-:Y:S01]  /*3800*/  FFMA.FTZ R41, R72, UR10, -R43.reuse ;  /* 0x0000000a48297c23 */ /* 0x100fe2000801082b */
[----:B------:R-:W-:Y:S01]  /*3810*/  FMNMX.FTZ R37, R33, R38, !PT ;  /* 0x0000002621257209 */ /* 0x000fe20007810000 */
[----:B------:R1:W-:Y:S01]  /*3820*/  MUFU.EX2 R152, R39 ;  /* 0x0000002700987308 */ /* 0x0003e20000000800 */
[----:B------:R-:W-:Y:S01]  /*3830*/  FSEL R36, R62, -INF , !P1 ;  /* 0xff8000003e247808 */ /* 0x000fe20004800000 */
[--C-:B------:R-:W-:Y:S01]  /*3840*/  FFMA.FTZ R40, R58, UR10, -R43.reuse ;  /* 0x0000000a3a287c23 */ /* 0x100fe2000801082b */
[----:B------:R-:W-:Y:S01]  /*3850*/  ISETP.NE.AND P2, PT, R61, RZ, PT ;  /* 0x000000ff3d00720c */ /* 0x000fe20003f45270 */
[--C-:B------:R-:W-:Y:S01]  /*3860*/  FFMA.FTZ R42, R74, UR10, -R43.reuse ;  /* 0x0000000a4a2a7c23 */ /* 0x100fe2000801082b */
[----:B------:R-:W-:Y:S01]  /*3870*/  ISETP.GT.AND P1, PT, R8, 0x49, !P6 ;  /* 0x000000490800780c */ /* 0x000fe20007724270 */
[--C-:B------:R-:W-:Y:S01]  /*3880*/  FFMA.FTZ R52, R94, UR10, -R43.reuse ;  /* 0x0000000a5e347c23 */ /* 0x100fe2000801082b */
[----:B------:R-:W-:Y:S01]  /*3890*/  FMNMX.FTZ R38, R34, R37, !PT ;  /* 0x0000002522267209 */ /* 0x000fe20007810000 */
[----:B------:R2:W-:Y:S01]  /*38a0*/  MUFU.EX2 R154, R41 ;  /* 0x00000029009a7308 */ /* 0x0005e20000000800 */
[--C-:B-1----:R-:W-:Y:S01]  /*38b0*/  FFMA.FTZ R39, R76, UR10, -R43.reuse ;  /* 0x0000000a4c277c23 */ /* 0x102fe2000801082b */
[----:B------:R-:W-:Y:S01]  /*38c0*/  ISETP.NE.AND P5, PT, R65, RZ, PT ;  /* 0x000000ff4100720c */ /* 0x000fe20003fa5270 */
[--C-:B------:R-:W-:Y:S01]  /*38d0*/  FFMA.FTZ R48, R90, UR10, -R43.reuse ;  /* 0x0000000a5a307c23 */ /* 0x100fe2000801082b */
[----:B------:R-:W-:Y:S01]  /*38e0*/  ISETP.GT.AND P2, PT, R8, 0x50, !P2 ;  /* 0x000000500800780c */ /* 0x000fe20005744270 */
[--C-:B------:R-:W-:Y:S01]  /*38f0*/  FFMA.FTZ R56, R98, UR10, -R43.reuse ;  /* 0x0000000a62387c23 */ /* 0x100fe2000801082b */
[C---:B------:R-:W-:Y:S01]  /*3900*/  ISETP.LT.OR P1, PT, R5.reuse, 0x4a, P1 ;  /* 0x0000004a0500780c */ /* 0x040fe20000f21670 */
[--C-:B------:R-:W-:Y:S01]  /*3910*/  FFMA.FTZ R44, R84, UR10, -R43.reuse ;  /* 0x0000000a542c7c23 */ /* 0x100fe2000801082b */
[----:B------:R1:W-:Y:S01]  /*3920*/  MUFU.EX2 R156, R39 ;  /* 0x00000027009c7308 */ /* 0x0003e20000000800 */
[--C-:B--2---:R-:W-:Y:S01]  /*3930*/  FFMA.FTZ R41, R80, UR10, -R43.reuse ;  /* 0x0000000a50297c23 */ /* 0x104fe2000801082b */
[----:B------:R-:W-:Y:S01]  /*3940*/  ISETP.GT.AND P5, PT, R8, 0x59, !P5 ;  /* 0x000000590800780c */ /* 0x000fe20006fa4270 */
[--C-:B------:R-:W-:Y:S01]  /*3950*/  FFMA.FTZ R46, R88, UR10, -R43.reuse ;  /* 0x0000000a582e7c23 */ /* 0x100fe2000801082b */
[----:B------:R-:W-:Y:S01]  /*3960*/  ISETP.LT.OR P2, PT, R5, 0x51, P2 ;  /* 0x000000510500780c */ /* 0x000fe20001741670 */
[--C-:B------:R-:W-:Y:S01]  /*3970*/  FFMA.FTZ R50, R92, UR10, -R43.reuse ;  /* 0x0000000a5c327c23 */ /* 0x100fe2000801082b */
[----:B------:R-:W-:Y:S01]  /*3980*/  FSEL R37, R63, -INF , !P1 ;  /* 0xff8000003f257808 */ /* 0x000fe20004800000 */
[--C-:B------:R-:W-:Y:S01]  /*3990*/  FFMA.FTZ R54, R96, UR10, -R43.reuse ;  /* 0x0000000a60367c23 */ /* 0x100fe2000801082b */
[----:B------:R2:W-:Y:S01]  /*39a0*/  MUFU.EX2 R158, R41 ;  /* 0x00000029009e7308 */ /* 0x0005e20000000800 */
[----:B-1----:R-:W-:Y:S01]  /*39b0*/  FMNMX.FTZ R39, R35, R38, !PT ;  /* 0x0000002623277209 */ /* 0x002fe20007810000 */
[--C-:B------:R-:W-:Y:S01]  /*39c0*/  FFMA.FTZ R58, R100, UR10, -R43.reuse ;  /* 0x0000000a643a7c23 */ /* 0x100fe2000801082b */
[----:B------:R-:W-:Y:S01]  /*39d0*/  FSEL R38, R66, -INF , !P2 ;  /* 0xff80000042267808 */ /* 0x000fe20005000000 */
[----:B------:R-:W-:Y:S01]  /*39e0*/  FFMA.FTZ R62, R106, UR10, -R43 ;  /* 0x0000000a6a3e7c23 */ /* 0x000fe2000801082b */
[----:B------:R-:W-:-:S02]  /*39f0*/  FMNMX.FTZ R8, R36, R39, !PT ;  /* 0x0000002724087209 */ /* 0x000fc40007810000 */
[----:B------:R-:W-:Y:S01]  /*3a00*/  FSEL R39, R67, -INF , !P3 ;  /* 0xff80000043277808 */ /* 0x000fe20005800000 */
[----:B------:R1:W-:Y:S01]  /*3a10*/  MUFU.EX2 R45, R40 ;  /* 0x00000028002d7308 */ /* 0x0003e20000000800 */
[----:B--2---:R-:W-:Y:S02]  /*3a20*/  FMNMX.FTZ R41, R37, R8, !PT ;  /* 0x0000000825297209 */ /* 0x004fe40007810000 */
[----:B------:R-:W-:Y:S02]  /*3a30*/  ISETP.LT.OR P5, PT, R5, 0x5a, P5 ;  /* 0x0000005a0500780c */ /* 0x000fe40002fa1670 */
[----:B------:R-:W-:Y:S02]  /*3a40*/  FMNMX.FTZ R8, R38, R41, !PT ;  /* 0x0000002926087209 */ /* 0x000fe40007810000 */
[----:B------:R-:W-:Y:S01]  /*3a50*/  FSEL R5, R70, -INF , !P4 ;  /* 0xff80000046057808 */ /* 0x000fe20006000000 */
[----:B------:R2:W-:Y:S01]  /*3a60*/  MUFU.EX2 R47, R42 ;  /* 0x0000002a002f7308 */ /* 0x0005e20000000800 */
[----:B-1----:R-:W-:Y:S01]  /*3a70*/  FFMA.FTZ R40, R78, UR10, -R43 ;  /* 0x0000000a4e287c23 */ /* 0x002fe2000801082b */
[----:B------:R-:W-:-:S04]  /*3a80*/  FMNMX.FTZ R8, R39, R8, !PT ;  /* 0x0000000827087209 */ /* 0x000fc80007810000 */
[----:B------:R-:W-:Y:S02]  /*3a90*/  FMNMX.FTZ R41, R5, R8, !PT ;  /* 0x0000000805297209 */ /* 0x000fe40007810000 */
[----:B------:R1:W-:Y:S01]  /*3aa0*/  MUFU.EX2 R49, R40 ;  /* 0x0000002800317308 */ /* 0x0003e20000000800 */
[----:B--2---:R-:W-:-:S07]  /*3ab0*/  FFMA.FTZ R42, R82, UR10, -R43 ;  /* 0x0000000a522a7c23 */ /* 0x004fce000801082b */
[----:B------:R2:W-:Y:S01]  /*3ac0*/  MUFU.EX2 R51, R42 ;  /* 0x0000002a00337308 */ /* 0x0005e20000000800 */
[----:B-1----:R-:W-:-:S04]  /*3ad0*/  FSEL R40, R71, -INF , !P5 ;  /* 0xff80000047287808 */ /* 0x002fc80006800000 */
[----:B------:R-:W-:-:S03]  /*3ae0*/  FMNMX.FTZ R41, R40, R41, !PT ;  /* 0x0000002928297209 */ /* 0x000fc60007810000 */
[----:B------:R1:W-:Y:S01]  /*3af0*/  MUFU.EX2 R57, R52 ;  /* 0x0000003400397308 */ /* 0x0003e20000000800 */
[--C-:B--2---:R-:W-:Y:S01]  /*3b00*/  FFMA.FTZ R42, R86, UR10, -R43.reuse ;  /* 0x0000000a562a7c23 */ /* 0x104fe2000801082b */
[----:B------:R-:W2:Y:S06]  /*3b10*/  SHFL.BFLY PT, R8, R41, 0x2, 0x1f ;  /* 0x0c401f0029087f89 */ /* 0x000eac00000e0000 */
[----:B------:R-:W-:Y:S01]  /*3b20*/  MUFU.EX2 R53, R42 ;  /* 0x0000002a00357308 */ /* 0x000fe20000000800 */
[--C-:B-1----:R-:W-:Y:S01]  /*3b30*/  FFMA.FTZ R52, R60, UR10, -R43.reuse ;  /* 0x0000000a3c347c23 */ /* 0x102fe2000801082b */
[----:B------:R-:W-:-:S06]  /*3b40*/  FFMA.FTZ R60, R104, UR10, -R43 ;  /* 0x0000000a683c7c23 */ /* 0x000fcc000801082b */
[----:B------:R1:W-:Y:S08]  /*3b50*/  MUFU.EX2 R55, R48 ;  /* 0x0000003000377308 */ /* 0x0003f00000000800 */
[----:B------:R3:W-:Y:S01]  /*3b60*/  MUFU.EX2 R59, R56 ;  /* 0x00000038003b7308 */ /* 0x0007e20000000800 */
[----:B-1----:R-:W-:Y:S01]  /*3b70*/  FFMA.FTZ R48, R102, UR10, -R43 ;  /* 0x0000000a66307c23 */ /* 0x002fe2000801082b */
[----:B--2---:R-:W-:-:S05]  /*3b80*/  FMNMX.FTZ R42, R41, R8, !PT ;  /* 0x00000008292a7209 */ /* 0x004fca0007810000 */
[----:B------:R-:W1:Y:S01]  /*3b90*/  SHFL.BFLY PT, R41, R42, 0x1, 0x1f ;  /* 0x0c201f002a297f89 */ /* 0x000e6200000e0000 */
[----:B------:R-:W-:Y:S01]  /*3ba0*/  MUFU.EX2 R61, R48 ;  /* 0x00000030003d7308 */ /* 0x000fe20000000800 */
[----:B---3--:R-:W-:-:S07]  /*3bb0*/  FFMA.FTZ R56, R64, UR10, -R43 ;  /* 0x0000000a40387c23 */ /* 0x008fce000801082b */
[----:B------:R-:W2:Y:S08]  /*3bc0*/  MUFU.EX2 R44, R44 ;  /* 0x0000002c002c7308 */ /* 0x000eb00000000800 */
[----:B------:R-:W3:Y:S01]  /*3bd0*/  MUFU.EX2 R46, R46 ;  /* 0x0000002e002e7308 */ /* 0x000ee20000000800 */
[----:B-1----:R-:W-:Y:S01]  /*3be0*/  FMNMX.FTZ R8, R42, R41, !PT ;  /* 0x000000292a087209 */ /* 0x002fe20007810000 */
[--C-:B------:R-:W-:Y:S01]  /*3bf0*/  FFMA.FTZ R41, R68, UR10, -R43.reuse ;  /* 0x0000000a44297c23 */ /* 0x100fe2000801082b */
[----:B------:R-:W-:-:S05]  /*3c00*/  FFMA.FTZ R43, R108, UR10, -R43 ;  /* 0x0000000a6c2b7c23 */ /* 0x000fca000801082b */
[----:B------:R-:W-:Y:S01]  /*3c10*/  MUFU.EX2 R63, R60 ;  /* 0x0000003c003f7308 */ /* 0x000fe20000000800 */
[C---:B------:R-:W-:Y:S01]  /*3c20*/  FSETP.NEU.FTZ.AND P1, PT, R8.reuse, -INF , PT ;  /* 0xff8000000800780b */ /* 0x040fe20003f3d000 */
[----:B------:R-:W-:Y:S01]  /*3c30*/  FMUL.FTZ R42, R8, UR10 ;  /* 0x0000000a082a7c20 */ /* 0x000fe20008410000 */
[----:B--2---:R-:W-:-:S04]  /*3c40*/  F2FP.F16.F32.PACK_AB R160, R53, R44 ;  /* 0x0000002c35a0723e */ /* 0x004fc800000000ff */
[----:B------:R-:W-:Y:S01]  /*3c50*/  FSEL R42, R42, RZ, P1 ;  /* 0x000000ff2a2a7208 */ /* 0x000fe20000800000 */
[----:B------:R1:W-:Y:S01]  /*3c60*/  MUFU.EX2 R174, R43 ;  /* 0x0000002b00ae7308 */ /* 0x0003e20000000800 */
[----:B---3--:R-:W-:-:S03]  /*3c70*/  F2FP.F16.F32.PACK_AB R162, R55, R46 ;  /* 0x0000002e37a2723e */ /* 0x008fc600000000ff */
[--C-:B------:R-:W-:Y:S01]  /*3c80*/  FFMA.FTZ R4, R4, UR10, -R42.reuse ;  /* 0x0000000a04047c23 */ /* 0x100fe2000801082a */
[--C-:B------:R-:W-:Y:S01]  /*3c90*/  FFMA.FTZ R13, R13, UR10, -R42.reuse ;  /* 0x0000000a0d0d7c23 */ /* 0x100fe2000801082a */
[--C-:B------:R-:W-:Y:S01]  /*3ca0*/  FFMA.FTZ R14, R14, UR10, -R42.reuse ;  /* 0x0000000a0e0e7c23 */ /* 0x100fe2000801082a */
[--C-:B------:R-:W-:Y:S01]  /*3cb0*/  FFMA.FTZ R15, R15, UR10, -R42.reuse ;  /* 0x0000000a0f0f7c23 */ /* 0x100fe2000801082a */
[--C-:B------:R-:W-:Y:S01]  /*3cc0*/  FFMA.FTZ R20, R20, UR10, -R42.reuse ;  /* 0x0000000a14147c23 */ /* 0x100fe2000801082a */
[----:B-1----:R-:W-:Y:S01]  /*3cd0*/  FADD.FTZ R43, R152, R45 ;  /* 0x0000002d982b7221 */ /* 0x002fe20000010000 */
[----:B------:R-:W-:Y:S01]  /*3ce0*/  MUFU.EX2 R4, R4 ;  /* 0x0000000400047308 */ /* 0x000fe20000000800 */
[--C-:B------:R-:W-:Y:S01]  /*3cf0*/  FFMA.FTZ R21, R21, UR10, -R42.reuse ;  /* 0x0000000a15157c23 */ /* 0x100fe2000801082a */
[--C-:B------:R-:W-:Y:S01]  /*3d00*/  FFMA.FTZ R24, R24, UR10, -R42.reuse ;  /* 0x0000000a18187c23 */ /* 0x100fe2000801082a */
[----:B------:R-:W-:Y:S01]  /*3d10*/  FADD.FTZ R48, R154, R43 ;  /* 0x0000002b9a307221 */ /* 0x000fe20000010000 */
[--C-:B------:R-:W-:Y:S01]  /*3d20*/  FFMA.FTZ R25, R25, UR10, -R42.reuse ;  /* 0x0000000a19197c23 */ /* 0x100fe2000801082a */
[--C-:B------:R-:W-:Y:S01]  /*3d30*/  FFMA.FTZ R26, R26, UR10, -R42.reuse ;  /* 0x0000000a1a1a7c23 */ /* 0x100fe2000801082a */
[----:B------:R-:W-:Y:S01]  /*3d40*/  FFMA.FTZ R27, R27, UR10, -R42 ;  /* 0x0000000a1b1b7c23 */ /* 0x000fe2000801082a */
[----:B------:R-:W-:Y:S01]  /*3d50*/  FADD.FTZ R43, R47, R48 ;  /* 0x000000302f2b7221 */ /* 0x000fe20000010000 */
[----:B------:R-:W1:Y:S01]  /*3d60*/  MUFU.EX2 R13, R13 ;  /* 0x0000000d000d7308 */ /* 0x000e620000000800 */
[--C-:B------:R-:W-:Y:S01]  /*3d70*/  FFMA.FTZ R28, R28, UR10, -R42.reuse ;  /* 0x0000000a1c1c7c23 */ /* 0x100fe2000801082a */
[--C-:B------:R-:W-:Y:S01]  /*3d80*/  FFMA.FTZ R29, R29, UR10, -R42.reuse ;  /* 0x0000000a1d1d7c23 */ /* 0x100fe2000801082a */
[----:B------:R-:W-:Y:S01]  /*3d90*/  FADD.FTZ R48, R156, R43 ;  /* 0x0000002b9c307221 */ /* 0x000fe20000010000 */
[--C-:B------:R-:W-:Y:S01]  /*3da0*/  FFMA.FTZ R30, R30, UR10, -R42.reuse ;  /* 0x0000000a1e1e7c23 */ /* 0x100fe2000801082a */
[--C-:B------:R-:W-:Y:S01]  /*3db0*/  FFMA.FTZ R31, R31, UR10, -R42.reuse ;  /* 0x0000000a1f1f7c23 */ /* 0x100fe2000801082a */
[----:B------:R-:W-:Y:S01]  /*3dc0*/  FFMA.FTZ R32, R32, UR10, -R42 ;  /* 0x0000000a20207c23 */ /* 0x000fe2000801082a */
[----:B------:R-:W-:Y:S01]  /*3dd0*/  FADD.FTZ R67, R49, R48 ;  /* 0x0000003031437221 */ /* 0x000fe20000010000 */
[----:B------:R-:W2:Y:S01]  /*3de0*/  MUFU.EX2 R14, R14 ;  /* 0x0000000e000e7308 */ /* 0x000ea20000000800 */
[--C-:B------:R-:W-:Y:S01]  /*3df0*/  FFMA.FTZ R33, R33, UR10, -R42.reuse ;  /* 0x0000000a21217c23 */ /* 0x100fe2000801082a */
[--C-:B------:R-:W-:Y:S01]  /*3e00*/  FFMA.FTZ R34, R34, UR10, -R42.reuse ;  /* 0x0000000a22227c23 */ /* 0x100fe2000801082a */
[----:B------:R-:W-:Y:S01]  /*3e10*/  FADD.FTZ R60, R158, R67 ;  /* 0x000000439e3c7221 */ /* 0x000fe20000010000 */
[--C-:B------:R-:W-:Y:S01]  /*3e20*/  FFMA.FTZ R35, R35, UR10, -R42.reuse ;  /* 0x0000000a23237c23 */ /* 0x100fe2000801082a */
[--C-:B------:R-:W-:Y:S01]  /*3e30*/  FFMA.FTZ R36, R36, UR10, -R42.reuse ;  /* 0x0000000a24247c23 */ /* 0x100fe2000801082a */
[----:B------:R-:W-:Y:S01]  /*3e40*/  FFMA.FTZ R37, R37, UR10, -R42 ;  /* 0x0000000a25257c23 */ /* 0x000fe2000801082a */
[----:B------:R-:W-:Y:S01]  /*3e50*/  FADD.FTZ R67, R51, R60 ;  /* 0x0000003c33437221 */ /* 0x000fe20000010000 */
[----:B------:R-:W3:Y:S01]  /*3e60*/  MUFU.EX2 R15, R15 ;  /* 0x0000000f000f7308 */ /* 0x000ee20000000800 */
[----:B-1----:R-:W-:Y:S01]  /*3e70*/  FADD.FTZ R43, R4, R13 ;  /* 0x0000000d042b7221 */ /* 0x002fe20000010000 */
[--C-:B------:R-:W-:Y:S01]  /*3e80*/  FFMA.FTZ R38, R38, UR10, -R42.reuse ;  /* 0x0000000a26267c23 */ /* 0x100fe2000801082a */
[----:B------:R-:W-:Y:S01]  /*3e90*/  FADD.FTZ R60, R44, R67 ;  /* 0x000000432c3c7221 */ /* 0x000fe20000010000 */
[--C-:B------:R-:W-:Y:S01]  /*3ea0*/  FFMA.FTZ R39, R39, UR10, -R42.reuse ;  /* 0x0000000a27277c23 */ /* 0x100fe2000801082a */
[----:B------:R-:W-:Y:S01]  /*3eb0*/  FFMA.FTZ R40, R40, UR10, -R42 ;  /* 0x0000000a28287c23 */ /* 0x000fe2000801082a */
[----:B------:R-:W-:Y:S01]  /*3ec0*/  F2FP.F16.F32.PACK_AB R152, R45, R152 ;  /* 0x000000982d98723e */ /* 0x000fe200000000ff */
[----:B------:R-:W-:Y:S01]  /*3ed0*/  FADD.FTZ R67, R53, R60 ;  /* 0x0000003c35437221 */ /* 0x000fe20000010000 */
[----:B------:R-:W1:Y:S01]  /*3ee0*/  MUFU.EX2 R20, R20 ;  /* 0x0000001400147308 */ /* 0x000e620000000800 */
[----:B--2---:R-:W-:Y:S01]  /*3ef0*/  FADD.FTZ R48, R14, R43 ;  /* 0x0000002b0e307221 */ /* 0x004fe20000010000 */
[----:B------:R-:W-:Y:S01]  /*3f00*/  F2FP.F16.F32.PACK_AB R153, R13, R4 ;  /* 0x000000040d99723e */ /* 0x000fe200000000ff */
[----:B------:R-:W-:Y:S01]  /*3f10*/  FADD.FTZ R60, R46, R67 ;  /* 0x000000432e3c7221 */ /* 0x000fe20000010000 */
[----:B------:R-:W-:-:S02]  /*3f20*/  F2FP.F16.F32.PACK_AB R154, R47, R154 ;  /* 0x0000009a2f9a723e */ /* 0x000fc400000000ff */
[----:B------:R-:W-:Y:S01]  /*3f30*/  F2FP.F16.F32.PACK_AB R156, R49, R156 ;  /* 0x0000009c319c723e */ /* 0x000fe200000000ff */
[----:B------:R-:W-:Y:S01]  /*3f40*/  FADD.FTZ R67, R55, R60 ;  /* 0x0000003c37437221 */ /* 0x000fe20000010000 */
[----:B------:R-:W2:Y:S01]  /*3f50*/  MUFU.EX2 R21, R21 ;  /* 0x0000001500157308 */ /* 0x000ea20000000800 */
[----:B---3--:R-:W-:Y:S01]  /*3f60*/  FADD.FTZ R43, R15, R48 ;  /* 0x000000300f2b7221 */ /* 0x008fe20000010000 */
[----:B------:R-:W-:Y:S02]  /*3f70*/  F2FP.F16.F32.PACK_AB R158, R51, R158 ;  /* 0x0000009e339e723e */ /* 0x000fe400000000ff */
[----:B------:R-:W-:-:S04]  /*3f80*/  F2FP.F16.F32.PACK_AB R155, R15, R14 ;  /* 0x0000000e0f9b723e */ /* 0x000fc800000000ff */
[----:B------:R-:W3:Y:S01]  /*3f90*/  MUFU.EX2 R24, R24 ;  /* 0x0000001800187308 */ /* 0x000ee20000000800 */
[----:B-1----:R-:W-:-:S07]  /*3fa0*/  FADD.FTZ R48, R20, R43 ;  /* 0x0000002b14307221 */ /* 0x002fce0000010000 */
[----:B------:R-:W1:Y:S01]  /*3fb0*/  MUFU.EX2 R25, R25 ;  /* 0x0000001900197308 */ /* 0x000e620000000800 */
[C---:B--2---:R-:W-:Y:S01]  /*3fc0*/  FADD.FTZ R43, R21.reuse, R48 ;  /* 0x00000030152b7221 */ /* 0x044fe20000010000 */
[----:B------:R-:W-:-:S06]  /*3fd0*/  F2FP.F16.F32.PACK_AB R157, R21, R20 ;  /* 0x00000014159d723e */ /* 0x000fcc00000000ff */
[----:B------:R-:W2:Y:S01]  /*3fe0*/  MUFU.EX2 R26, R26 ;  /* 0x0000001a001a7308 */ /* 0x000ea20000000800 */
[----:B---3--:R-:W-:-:S07]  /*3ff0*/  FADD.FTZ R48, R24, R43 ;  /* 0x0000002b18307221 */ /* 0x008fce0000010000 */
[----:B------:R-:W3:Y:S01]  /*4000*/  MUFU.EX2 R27, R27 ;  /* 0x0000001b001b7308 */ /* 0x000ee20000000800 */
[C---:B-1----:R-:W-:Y:S01]  /*4010*/  FADD.FTZ R43, R25.reuse, R48 ;  /* 0x00000030192b7221 */ /* 0x042fe20000010000 */
[----:B------:R-:W-:-:S06]  /*4020*/  F2FP.F16.F32.PACK_AB R159, R25, R24 ;  /* 0x00000018199f723e */ /* 0x000fcc00000000ff */
[----:B------:R-:W1:Y:S01]  /*4030*/  MUFU.EX2 R28, R28 ;  /* 0x0000001c001c7308 */ /* 0x000e620000000800 */
[----:B--2---:R-:W-:-:S07]  /*4040*/  FADD.FTZ R48, R26, R43 ;  /* 0x0000002b1a307221 */ /* 0x004fce0000010000 */
[----:B------:R-:W2:Y:S01]  /*4050*/  MUFU.EX2 R50, R50 ;  /* 0x0000003200327308 */ /* 0x000ea20000000800 */
[C---:B---3--:R-:W-:Y:S01]  /*4060*/  FADD.FTZ R43, R27.reuse, R48 ;  /* 0x000000301b2b7221 */ /* 0x048fe20000010000 */
[----:B------:R-:W-:-:S06]  /*4070*/  F2FP.F16.F32.PACK_AB R161, R27, R26 ;  /* 0x0000001a1ba1723e */ /* 0x000fcc00000000ff */
[----:B------:R-:W3:Y:S01]  /*4080*/  MUFU.EX2 R29, R29 ;  /* 0x0000001d001d7308 */ /* 0x000ee20000000800 */
[----:B-1----:R-:W-:Y:S01]  /*4090*/  FADD.FTZ R48, R28, R43 ;  /* 0x0000002b1c307221 */ /* 0x002fe20000010000 */
[----:B------:R-:W-:-:S06]  /*40a0*/  FFMA.FTZ R43, R5, UR10, -R42 ;  /* 0x0000000a052b7c23 */ /* 0x000fcc000801082a */
[----:B------:R-:W1:Y:S01]  /*40b0*/  MUFU.EX2 R30, R30 ;  /* 0x0000001e001e7308 */ /* 0x000e620000000800 */
[----:B--2---:R-:W-:Y:S01]  /*40c0*/  FADD.FTZ R60, R50, R67 ;  /* 0x00000043323c7221 */ /* 0x004fe20000010000 */
[----:B------:R-:W-:-:S03]  /*40d0*/  F2FP.F16.F32.PACK_AB R164, R57, R50 ;  /* 0x0000003239a4723e */ /* 0x000fc600000000ff */
[----:B------:R-:W-:-:S03]  /*40e0*/  FADD.FTZ R67, R57, R60 ;  /* 0x0000003c39437221 */ /* 0x000fc60000010000 */
[----:B------:R-:W2:Y:S01]  /*40f0*/  MUFU.EX2 R54, R54 ;  /* 0x0000003600367308 */ /* 0x000ea20000000800 */
[C---:B---3--:R-:W-:Y:S01]  /*4100*/  FADD.FTZ R5, R29.reuse, R48 ;  /* 0x000000301d057221 */ /* 0x048fe20000010000 */
[----:B------:R-:W-:-:S06]  /*4110*/  F2FP.F16.F32.PACK_AB R163, R29, R28 ;  /* 0x0000001c1da3723e */ /* 0x000fcc00000000ff */
[----:B------:R-:W3:Y:S01]  /*4120*/  MUFU.EX2 R31, R31 ;  /* 0x0000001f001f7308 */ /* 0x000ee20000000800 */
[----:B-1----:R-:W-:-:S07]  /*4130*/  FADD.FTZ R42, R30, R5 ;  /* 0x000000051e2a7221 */ /* 0x002fce0000010000 */
        /* <DEDUP_REMOVED lines=28> */
[----:B--2---:R-:W-:-:S07]  /*4300*/  FADD.FTZ R44, R56, R45 ;  /* 0x0000002d382c7221 */ /* 0x004fce0000010000 */
[----:B------:R-:W2:Y:S01]  /*4310*/  MUFU.EX2 R65, R62 ;  /* 0x0000003e00417308 */ /* 0x000ea20000000800 */
[C---:B---3--:R-:W-:Y:S01]  /*4320*/  FADD.FTZ R45, R37.reuse, R42 ;  /* 0x0000002a252d7221 */ /* 0x048fe20000010000 */
[----:B------:R-:W-:-:S06]  /*4330*/  F2FP.F16.F32.PACK_AB R171, R37, R36 ;  /* 0x0000002425ab723e */ /* 0x000fcc00000000ff */
[----:B------:R-:W3:Y:S01]  /*4340*/  MUFU.EX2 R39, R39 ;  /* 0x0000002700277308 */ /* 0x000ee20000000800 */
[----:B-1----:R-:W-:-:S07]  /*4350*/  FADD.FTZ R4, R38, R45 ;  /* 0x0000002d26047221 */ /* 0x002fce0000010000 */
[----:B------:R-:W1:Y:S01]  /*4360*/  MUFU.EX2 R41, R41 ;  /* 0x0000002900297308 */ /* 0x000e620000000800 */
[C---:B--2---:R-:W-:Y:S01]  /*4370*/  FADD.FTZ R44, R65.reuse, R44 ;  /* 0x0000002c412c7221 */ /* 0x044fe20000010000 */
[----:B------:R-:W-:-:S06]  /*4380*/  F2FP.F16.F32.PACK_AB R172, R65, R56 ;  /* 0x0000003841ac723e */ /* 0x000fcc00000000ff */
[----:B------:R-:W2:Y:S01]  /*4390*/  MUFU.EX2 R43, R43 ;  /* 0x0000002b002b7308 */ /* 0x000ea20000000800 */
[C---:B---3--:R-:W-:Y:S01]  /*43a0*/  FADD.FTZ R4, R39.reuse, R4 ;  /* 0x0000000427047221 */ /* 0x048fe20000010000 */
[----:B------:R-:W-:-:S06]  /*43b0*/  F2FP.F16.F32.PACK_AB R173, R39, R38 ;  /* 0x0000002627ad723e */ /* 0x000fcc00000000ff */
[----:B------:R-:W3:Y:S01]  /*43c0*/  MUFU.EX2 R40, R40 ;  /* 0x0000002800287308 */ /* 0x000ee20000000800 */
[----:B-1----:R-:W-:-:S04]  /*43d0*/  FADD.FTZ R5, R41, R44 ;  /* 0x0000002c29057221 */ /* 0x002fc80000010000 */
[C---:B------:R-:W-:Y:S01]  /*43e0*/  FADD.FTZ R5, R174.reuse, R5 ;  /* 0x00000005ae057221 */ /* 0x040fe20000010000 */
[----:B------:R-:W-:Y:S01]  /*43f0*/  F2FP.F16.F32.PACK_AB R174, R174, R41 ;  /* 0x00000029aeae723e */ /* 0x000fe200000000ff */
[----:B--2---:R-:W-:-:S04]  /*4400*/  FADD.FTZ R13, R43, R4 ;  /* 0x000000042b0d7221 */ /* 0x004fc80000010000 */
[C---:B---3--:R-:W-:Y:S01]  /*4410*/  FADD.FTZ R4, R40.reuse, R13 ;  /* 0x0000000d28047221 */ /* 0x048fe20000010000 */
[----:B------:R-:W-:Y:S01]  /*4420*/  F2FP.F16.F32.PACK_AB R175, R40, R43 ;  /* 0x0000002b28af723e */ /* 0x000fe200000000ff */
[----:B------:R-:W-:Y:S06]  /*4430*/  @!P0 BRA `(.L_x_1322) ;  /* 0x0000000000048947 */ /* 0x000fec0003800000 */
[----:B------:R-:W-:Y:S01]  /*4440*/  BPT.TRAP 0x1 ;  /* 0x000000040000795c */ /* 0x000fe20000300000 */
.L_x_1322:
[----:B------:R1:W2:Y:S01]  /*4450*/  SYNCS.PHASECHK.TRANS64.TRYWAIT P1, [UR21+0x22850], R12 ;  /* 0x0228500cff0075a7 */ /* 0x0002a20008020155 */
[----:B------:R-:W-:Y:S05]  /*4460*/  @!P0 BRA `(.L_x_1323) ;  /* 0x0000000000048947 */ /* 0x000fea0003800000 */
[----:B------:R-:W-:Y:S01]  /*4470*/  BPT.TRAP 0x1 ;  /* 0x000000040000795c */ /* 0x000fe20000300000 */
.L_x_1323:
[----:B--2---:R-:W-:Y:S05]  /*4480*/  @P1 BRA `(.L_x_1324) ;  /* 0x0000000000081947 */ /* 0x004fea0003800000 */
[----:B------:R-:W2:Y:S02]  /*4490*/  SYNCS.PHASECHK.TRANS64.TRYWAIT P1, [UR21+0x22850], R12 ;  /* 0x0228500cff0075a7 */ /* 0x000ea40008020155 */
[----:B--2---:R-:W-:Y:S05]  /*44a0*/  @!P1 BRA `(.L_x_1325) ;  /* 0x000000e8008c9947 */ /* 0x004fea0003800000 */
.L_x_1324:
[----:B------:R3:W-:Y:S01]  /*44b0*/  BAR.SYNC.DEFER_BLOCKING R10, 0x100 ;  /* 0x0004000a0000751d */ /* 0x0007e20000010000 */
[----:B------:R-:W-:Y:S01]  /*44c0*/  UIADD3 UR6, UR46, 0x400, URZ ;  /* 0x000004002e067890 */ /* 0x000fe2000fffe03f */
[----:B------:R-:W-:-:S03]  /*44d0*/  IMAD.IADD R6, R17, 0x1, -R6 ;  /* 0x0000000111067824 */ /* 0x000fc600078e0a06 */
[----:B------:R-:W-:Y:S01]  /*44e0*/  USHF.R.U32.HI UR6, URZ, 0x4, UR6 ;  /* 0x000000043f067899 */ /* 0x000fe20008011606 */
[----:B-12---:R-:W-:Y:S01]  /*44f0*/  VIADD R12, R6, UR42 ;  /* 0x0000002a060c7c36 */ /* 0x006fe20008000000 */
[----:B------:R-:W-:Y:S01]  /*4500*/  UMOV UR7, 0x40000040 ;  /* 0x4000004000077882 */ /* 0x000fe20000000000 */
[----:B------:R-:W1:Y:S01]  /*4510*/  S2R R13, SR_TID.X ;  /* 0x00000000000d7919 */ /* 0x000e620000002100 */
[----:B------:R-:W-:-:S04]  /*4520*/  ULOP3.LUT UR6, UR6, 0x3fff, URZ, 0xc0, !UPT ;  /* 0x00003fff06067892 */ /* 0x000fc8000f8ec03f */
[----:B------:R-:W-:-:S04]  /*4530*/  ULOP3.LUT UR21, UR6, 0x3000000, URZ, 0xfc, !UPT ;  /* 0x0300000006157892 */ /* 0x000fc8000f8efc3f */
[----:B------:R-:W-:Y:S01]  /*4540*/  UIMAD UR11, UR39, 0xc00, UR21 ;  /* 0x00000c00270b78a4 */ /* 0x000fe2000f8e0215 */
[----:B------:R-:W-:-:S06]  /*4550*/  WARPGROUP.ARRIVE ;  /* 0x00000000000079c5 */ /* 0x000fcc0000000000 */
[----:B------:R-:W-:Y:S02]  /*4560*/  UMOV UR6, UR11 ;  /* 0x0000000b00067c82 */ /* 0x000fe40008000000 */
[----:B------:R-:W-:Y:S01]  /*4570*/  HGMMA.64x256x16.F32 R24, R152, gdesc[UR4].tnspB, RZ, !UPT, gsb0 ;  /* 0x43e0000498187df0 */ /* 0x000fe2000c0008ff */
[----:B------:R-:W-:Y:S01]  /*4580*/  UIADD3 UR6, UR11, 0x80, URZ ;  /* 0x000000800b067890 */ /* 0x000fe2000fffe03f */
[----:B------:R-:W-:Y:S01]  /*4590*/  UMOV UR7, 0x40000040 ;  /* 0x4000004000077882 */ /* 0x000fe20000000000 */
[----:B-1----:R-:W-:-:S13]  /*45a0*/  LOP3.LUT P1, RZ, R13, 0x7f, RZ, 0xc0, !PT ;  /* 0x0000007f0dff7812 */ /* 0x002fda000782c0ff */
[----:B------:R-:W-:-:S05]  /*45b0*/  @!P1 VIADD R7, R7, 0x22860 ;  /* 0x0002286007079836 */ /* 0x000fca0000000000 */
[----:B------:R-:W-:Y:S01]  /*45c0*/  @!P1 PRMT R7, RZ, 0x654, R7 ;  /* 0x00000654ff079816 */ /* 0x000fe20000000007 */
[----:B------:R-:W-:Y:S02]  /*45d0*/  WARPGROUP.DEPBAR.LE gsb0, 0x0 ;  /* 0x00008000000079c5 */ /* 0x000fe40000010000 */
        /* <DEDUP_REMOVED lines=26> */
[----:B------:R-:W-:-:S13]  /*4780*/  R2UR UR6, R12 ;  /* 0x000000000c0672ca */ /* 0x000fda00000e0000 */
[----:B------:R-:W-:Y:S01]  /*4790*/  UIADD3 UR14, UR6, UR14, URZ ;  /* 0x0000000e060e7290 */ /* 0x000fe2000fffe03f */
[----:B------:R-:W-:Y:S02]  /*47a0*/  WARPGROUP.DEPBAR.LE gsb0, 0x0 ;  /* 0x00008000000079c5 */ /* 0x000fe40000010000 */
[----:B------:R1:W-:Y:S01]  /*47b0*/  @!P1 SYNCS.ARRIVE.TRANS64.RED.A1T0 RZ, [R7+URZ], RZ ;  /* 0x000000ff07ff99a7 */ /* 0x0003e2000810043f */
[----:B------:R-:W-:Y:S01]  /*47c0*/  PLOP3.LUT P1, PT, PT, PT, UP0, 0x40, 0x0 ;  /* 0x000000000000781c */ /* 0x000fe20003f2e808 */
[----:B-1----:R-:W-:-:S12]  /*47d0*/  VIADD R7, R176, 0xfffffffe ;  /* 0xfffffffeb0077836 */ /* 0x002fd80000000000 */
[----:B---3--:R-:W-:Y:S05]  /*47e0*/  @P1 BRA `(.L_x_1326) ;  /* 0x0000000000481947 */ /* 0x008fea0003800000 */
[C---:B------:R-:W-:Y:S01]  /*47f0*/  ISETP.GT.AND P1, PT, R12.reuse, RZ, PT ;  /* 0x000000ff0c00720c */ /* 0x040fe20003f24270 */
[----:B------:R-:W-:-:S05]  /*4800*/  VIADD R10, R12, 0xffffffff ;  /* 0xffffffff0c0a7836 */ /* 0x000fca0000000000 */
[----:B------:R-:W-:-:S07]  /*4810*/  R2UR UR11, R10 ;  /* 0x000000000a0b72ca */ /* 0x000fce00000e0000 */
[----:B------:R-:W-:Y:S08]  /*4820*/  @P1 BRA `(.L_x_1327) ;  /* 0x00000000001c1947 */ /* 0x000ff00003800000 */
[----:B------:R-:W-:Y:S02]  /*4830*/  UISETP.NE.AND UP1, UPT, UR15, 0x1, UPT ;  /* 0x000000010f00788c */ /* 0x000fe4000bf25270 */
[----:B------:R-:W-:-:S09]  /*4840*/  UIADD3 UR11, -UR6, URZ, URZ ;  /* 0x0000003f060b7290 */ /* 0x000fd2000fffe13f */
[----:B------:R-:W-:Y:S02]  /*4850*/  @UP1 ULDC.64 UR18, c[0x0][0x9e8] ;  /* 0x00027a0000121ab9 */ /* 0x000fe40000000a00 */
[----:B------:R-:W-:-:S04]  /*4860*/  UIMAD.WIDE.U32 UR6, UR11, UR18, URZ ;  /* 0x000000120b0672a5 */ /* 0x000fc8000f8e003f */
[----:B------:R-:W-:-:S04]  /*4870*/  @UP1 USHF.R.U32.HI UR11, URZ, UR19, UR7 ;  /* 0x000000133f0b1299 */ /* 0x000fc80008011607 */
[----:B------:R-:W-:Y:S01]  /*4880*/  ULOP3.LUT UR11, URZ, UR11, URZ, 0x33, !UPT ;  /* 0x0000000b3f0b7292 */ /* 0x000fe2000f8e333f */
[----:B------:R-:W-:Y:S11]  /*4890*/  BRA `(.L_x_1328) ;  /* 0x0000000000107947 */ /* 0x000ff60003800000 */
.L_x_1327:
[----:B------:R-:W-:-:S11]  /*48a0*/  UISETP.NE.AND UP1, UPT, UR15, 0x1, UPT ;  /* 0x000000010f00788c */ /* 0x000fd6000bf25270 */
[----:B------:R-:W-:Y:S02]  /*48b0*/  @UP1 ULDC.64 UR18, c[0x0][0x9e8] ;  /* 0x00027a0000121ab9 */ /* 0x000fe40000000a00 */
[----:B------:R-:W-:-:S04]  /*48c0*/  UIMAD.WIDE.U32 UR6, UR11, UR18, URZ ;  /* 0x000000120b0672a5 */ /* 0x000fc8000f8e003f */
[----:B------:R-:W-:-:S12]  /*48d0*/  @UP1 USHF.R.U32.HI UR11, URZ, UR19, UR7 ;  /* 0x000000133f0b1299 */ /* 0x000fd80008011607 */
.L_x_1328:
[----:B------:R-:W-:-:S04]  /*48e0*/  UIMAD UR11, UR11, UR15, UR15 ;  /* 0x0000000f0b0b72a4 */ /* 0x000fc8000f8e020f */
[----:B------:R-:W-:-:S04]  /*48f0*/  UISETP.LT.AND UP1, UPT, UR14, UR11, UPT ;  /* 0x0000000b0e00728c */ /* 0x000fc8000bf21270 */
[----:B------:R-:W-:-:S12]  /*4900*/  USEL UR14, UR14, UR11, UP1 ;  /* 0x0000000b0e0e7287 */ /* 0x000fd80008800000 */
.L_x_1326:
[----:B------:R-:W-:-:S04]  /*4910*/  UIMAD.WIDE UR6, UR14, 0x2aaaaaab, URZ ;  /* 0x2aaaaaab0e0678a5 */ /* 0x000fc8000f8e023f */
[----:B------:R-:W-:-:S04]  /*4920*/  USHF.R.U32.HI UR6, URZ, 0x1f, UR7 ;  /* 0x0000001f3f067899 */ /* 0x000fc80008011607 */
[----:B------:R-:W-:-:S04]  /*4930*/  ULEA.HI.SX32 UR6, UR7, UR6, 0x1c ;  /* 0x0000000607067291 */ /* 0x000fc8000f8fe23f */
[----:B------:R-:W-:-:S04]  /*4940*/  UISETP.LT.AND UP1, UPT, UR40, UR6, UPT ;  /* 0x000000062800728c */ /* 0x000fc8000bf21270 */
[----:B------:R-:W-:-:S06]  /*4950*/  USEL UR26, UR40, UR6, !UP1 ;  /* 0x00000006281a7287 */ /* 0x000fcc000c800000 */
[----:B------:R-:W-:-:S13]  /*4960*/  ISETP.GE.AND P1, PT, R7, UR26, PT ;  /* 0x0000001a07007c0c */ /* 0x000fda000bf26270 */
[----:B------:R-:W-:Y:S05]  /*4970*/  @!P1 BRA `(.L_x_1329) ;  /* 0x0000003400589947 */ /* 0x000fea0003800000 */
[----:B------:R-:W-:Y:S01]  /*4980*/  IMAD.IADD R12, R0, 0x1, R6 ;  /* 0x00000001000c7824 */ /* 0x000fe200078e0206 */
[----:B------:R-:W-:Y:S01]  /*4990*/  ULDC UR23, c[0x0][0x9e4] ;  /* 0x0002790000177ab9 */ /* 0x000fe20000000800 */
[----:B------:R-:W-:Y:S01]  /*49a0*/  ULDC UR27, c[0x0][0x988] ;  /* 0x00026200001b7ab9 */ /* 0x000fe20000000800 */
[----:B------:R-:W-:Y:S01]  /*49b0*/  ULDC UR24, c[0x0][0x9d8] ;  /* 0x0002760000187ab9 */ /* 0x000fe20000000800 */
[----:B------:R-:W-:-:S05]  /*49c0*/  ULDC UR25, c[0x0][0x9e0] ;  /* 0x0002780000197ab9 */ /* 0x000fca0000000800 */
.L_x_1346:
[----:B------:R-:W-:-:S04]  /*49d0*/  UIADD3 UR39, UR39, 0x1, URZ ;  /* 0x0000000127277890 */ /* 0x000fc8000fffe03f */
[----:B------:R-:W-:-:S04]  /*49e0*/  UISETP.NE.AND UP1, UPT, UR39, 0x2, UPT ;  /* 0x000000022700788c */ /* 0x000fc8000bf25270 */
[----:B------:R-:W-:Y:S02]  /*49f0*/  USEL UR6, URZ, 0x1, UP1 ;  /* 0x000000013f067887 */ /* 0x000fe40008800000 */
[----:B------:R-:W-:Y:S02]  /*4a00*/  USEL UR39, UR39, URZ, UP1 ;  /* 0x0000003f27277287 */ /* 0x000fe40008800000 */
[----:B------:R-:W-:Y:S01]  /*4a10*/  ULOP3.LUT UR38, UR38, UR6, URZ, 0x3c, !UPT ;  /* 0x0000000626267292 */ /* 0x000fe2000f8e3c3f */
[----:B-1----:R-:W-:Y:S11]  /*4a20*/  @!P0 BRA `(.L_x_1330) ;  /* 0x0000000000048947 */ /* 0x002ff60003800000 */
[----:B------:R-:W-:Y:S01]  /*4a30*/  BPT.TRAP 0x1 ;  /* 0x000000040000795c */ /* 0x000fe20000300000 */
.L_x_1330:
[----:B------:R-:W-:Y:S01]  /*4a40*/  ULEA UR28, UR39, UR46, 0x3 ;  /* 0x0000002e271c7291 */ /* 0x000fe2000f8e183f */
[----:B------:R-:W-:-:S05]  /*4a50*/  IMAD.U32 R10, RZ, RZ, UR38 ;  /* 0x00000026ff0a7e24 */ /* 0x000fca000f8e00ff */
[----:B------:R-:W-:-:S04]  /*4a60*/  SHF.L.U32 R10, R10, 0x1f, RZ ;  /* 0x0000001f0a0a7819 */ /* 0x000fc800000006ff */
[----:B------:R1:W2:Y:S01]  /*4a70*/  SYNCS.PHASECHK.TRANS64.TRYWAIT P1, [UR28+0x22830], R10 ;  /* 0x0228300aff0075a7 */ /* 0x0002a2000802015c */
[----:B------:R-:W-:Y:S05]  /*4a80*/  @!P0 BRA `(.L_x_1331) ;  /* 0x0000000000048947 */ /* 0x000fea0003800000 */
[----:B------:R-:W-:Y:S01]  /*4a90*/  BPT.TRAP 0x1 ;  /* 0x000000040000795c */ /* 0x000fe20000300000 */
.L_x_1331:
[----:B--2---:R-:W-:Y:S05]  /*4aa0*/  @P1 BRA `(.L_x_1332) ;  /* 0x0000000000081947 */ /* 0x004fea0003800000 */
[----:B------:R-:W2:Y:S02]  /*4ab0*/  SYNCS.PHASECHK.TRANS64.TRYWAIT P1, [UR28+0x22830], R10 ;  /* 0x0228300aff0075a7 */ /* 0x000ea4000802015c */
[----:B--2---:R-:W-:Y:S05]  /*4ac0*/  @!P1 BRA `(.L_x_1333) ;  /* 0x000000e400189947 */ /* 0x004fea0003800000 */
.L_x_1332:
[----:B------:R-:W-:Y:S01]  /*4ad0*/  UIMAD UR18, UR39, 0x300, UR20 ;  /* 0x00000300271278a4 */ /* 0x000fe2000f8e0214 */
[----:B------:R-:W-:Y:S01]  /*4ae0*/  WARPGROUP.ARRIVE ;  /* 0x00000000000079c5 */ /* 0x000fe20000000000 */
[----:B------:R-:W-:Y:S01]  /*4af0*/  UMOV UR19, 0x40000040 ;  /* 0x4000004000137882 */ /* 0x000fe20000000000 */
[----:B------:R-:W-:Y:S01]  /*4b00*/  UMOV UR7, 0x40000040 ;  /* 0x4000004000077882 */ /* 0x000fe20000000000 */
[----:B------:R-:W-:-:S03]  /*4b10*/  UIADD3 UR6, UR18, 0x2, URZ ;  /* 0x0000000212067890 */ /* 0x000fc6000fffe03f */
[----:B--2---:R-:W2:Y:S01]  /*4b20*/  S2R R11, SR_TID.X ;  /* 0x00000000000b7919 */ /* 0x004ea20000002100 */
[----:B------:R-:W-:Y:S01]  /*4b30*/  UIADD3 UR10, UR18, 0x4, URZ ;  /* 0x00000004120a7890 */ /* 0x000fe2000fffe03f */
[----:B------:R-:W-:Y:S01]  /*4b40*/  IMAD R15, R7, -0x60, R17 ;  /* 0xffffffa0070f7824 */ /* 0x000fe200078e0211 */
[----:B------:R-:W-:Y:S01]  /*4b50*/  UMOV UR11, 0x40000040 ;  /* 0x40000040000b7882 */ /* 0x000fe20000000000 */
[----:B------:R-:W-:Y:S01]  /*4b60*/  HGMMA.64x96x16.F32 R152, gdesc[UR16], RZ, !UPT, gsb0 ;  /* 0x01600000109879f0 */ /* 0x000fe2000c0008ff */
[----:B------:R-:W-:Y:S01]  /*4b70*/  UIADD3 UR14, UR18, 0x6, URZ ;  /* 0x00000006120e7890 */ /* 0x000fe2000fffe03f */
[----:B------:R-:W-:Y:S01]  /*4b80*/  UMOV UR15, 0x40000040 ;  /* 0x40000040000f7882 */ /* 0x000fe20000000000 */
[----:B--2---:R-:W-:Y:S02]  /*4b90*/  LOP3.LUT P1, RZ, R11, 0x7f, RZ, 0xc0, !PT ;  /* 0x0000007f0bff7812 */ /* 0x004fe4000782c0ff */
[----:B------:R-:W-:Y:S01]  /*4ba0*/  IADD3 R11, -R23, 0xb, RZ ;  /* 0x0000000b170b7810 */ /* 0x000fe20007ffe1ff */
        /* <DEDUP_REMOVED lines=14> */
[----:B------:R-:W2:Y:S01]  /*4c90*/  LDC R174, c[0x0][0x288] ;  /* 0x0000a200ffae7b82 */ /* 0x000ea20000000800 */
[----:B------:R-:W-:-:S02]  /*4ca0*/  IMAD.U32 R177, RZ, RZ, UR28 ;  /* 0x0000001cffb17e24 */ /* 0x000fc4000f8e00ff */
[----:B------:R-:W-:Y:S01]  /*4cb0*/  FMUL.FTZ R13, R154, UR24 ;  /* 0x000000189a0d7c20 */ /* 0x000fe20008410000 */
[----:B------:R-:W-:Y:S01]  /*4cc0*/  FMUL.FTZ R20, R155, UR24 ;  /* 0x000000189b147c20 */ /* 0x000fe20008410000 */
[----:B------:R-:W-:Y:S01]  /*4cd0*/  FMUL.FTZ R206, R156, UR24 ;  /* 0x000000189cce7c20 */ /* 0x000fe20008410000 */
[----:B------:R-:W-:Y:S02]  /*4ce0*/  @!P1 VIADD R14, R177, 0x22840 ;  /* 0x00022840b10e9836 */ /* 0x000fe40000000000 */
        /* <DEDUP_REMOVED lines=10> */
[----:B------:R-:W-:Y:S01]  /*4d90*/  @!P1 PRMT R14, RZ, 0x654, R14 ;  /* 0x00000654ff0e9816 */ /* 0x000fe2000000000e */
        /* <DEDUP_REMOVED lines=32> */
[----:B------:R3:W-:Y:S01]  /*4fa0*/  @!P1 SYNCS.ARRIVE.TRANS64.RED.A1T0 RZ, [R14+URZ], RZ ;  /* 0x000000ff0eff99a7 */ /* 0x0007e2000810043f */
[----:B------:R-:W-:Y:S01]  /*4fb0*/  PLOP3.LUT P1, PT, PT, PT, UP0, 0x40, 0x0 ;  /* 0x000000000000781c */ /* 0x000fe20003f2e808 */
[----:B------:R-:W4:Y:S01]  /*4fc0*/  MUFU.TANH R204, R204 ;  /* 0x000000cc00cc7308 */ /* 0x000f220000002400 */
[----:B--2---:R-:W-:-:S05]  /*4fd0*/  IADD3 R15, R15, 0x1, -R174 ;  /* 0x000000010f0f7810 */ /* 0x004fca0007ffe8ae */
[----:B------:R-:W-:Y:S02]  /*4fe0*/  IMAD.IADD R15, R15, 0x1, -R16 ;  /* 0x000000010f0f7824 */ /* 0x000fe400078e0a10 */
[----:B------:R-:W2:Y:S02]  /*4ff0*/  MUFU.TANH R203, R203 ;  /* 0x000000cb00cb7308 */ /* 0x000ea40000002400 */
[C---:B------:R-:W-:Y:S02]  /*5000*/  VIADD R191, R15.reuse, UR25 ;  /* 0x000000190fbf7c36 */ /* 0x040fe40008000000 */
[----:B------:R-:W-:Y:S02]  /*5010*/  VIADD R192, R15, UR22 ;  /* 0x000000160fc07c36 */ /* 0x000fe40008000000 */
[C---:B------:R-:W-:Y:S02]  /*5020*/  IMAD.IADD R193, R0.reuse, 0x1, R191 ;  /* 0x0000000100c17824 */ /* 0x040fe400078e02bf */
[----:B------:R-:W1:Y:S01]  /*5030*/  MUFU.TANH R13, R13 ;  /* 0x0000000d000d7308 */ /* 0x000e620000002400 */
[----:B------:R-:W-:-:S07]  /*5040*/  IMAD.IADD R194, R0, 0x1, R192 ;  /* 0x0000000100c27824 */ /* 0x000fce00078e02c0 */
        /* <DEDUP_REMOVED lines=44> */
[----:B------:R-:W1:Y:S01]  /*5310*/  MUFU.TANH R172, R172 ;  /* 0x000000ac00ac7308 */ /* 0x000e620000002400 */
[----:B--234-:R-:W-:Y:S05]  /*5320*/  @P1 BRA `(.L_x_1334) ;  /* 0x00000000005c1947 */ /* 0x01cfea0003800000 */
[----:B------:R-:W-:Y:S01]  /*5330*/  ISETP.GT.AND P1, PT, R12, -0x1, PT ;  /* 0xffffffff0c00780c */ /* 0x000fe20003f24270 */
[----:B------:R-:W-:-:S12]  /*5340*/  BSSY B0, `(.L_x_1335) ;  /* 0x0000011000007945 */ /* 0x000fd80003800000 */
[----:B------:R-:W-:Y:S05]  /*5350*/  @P1 BRA `(.L_x_1336) ;  /* 0x0000000000201947 */ /* 0x000fea0003800000 */
[----:B------:R-:W-:Y:S01]  /*5360*/  IMAD.U32 R176, RZ, RZ, UR23 ;  /* 0x00000017ffb07e24 */ /* 0x000fe2000f8e00ff */
[----:B------:R-:W-:-:S04]  /*5370*/  LOP3.LUT R173, RZ, R12, RZ, 0x33, !PT ;  /* 0x0000000cffad7212 */ /* 0x000fc800078e33ff */
[----:B------:R-:W-:-:S13]  /*5380*/  ISETP.NE.AND P1, PT, R176, 0x1, PT ;  /* 0x00000001b000780c */ /* 0x000fda0003f25270 */
[----:B------:R-:W2:Y:S02]  /*5390*/  @P1 LDC.64 R14, c[0x0][0x9e8] ;  /* 0x00027a00ff0e1b82 */ /* 0x000ea40000000a00 */
[----:B--2---:R-:W-:-:S05]  /*53a0*/  @P1 IMAD.HI.U32 R14, R173, R14, RZ ;  /* 0x0000000ead0e1227 */ /* 0x004fca00078e00ff */
[----:B------:R-:W-:-:S04]  /*53b0*/  @P1 SHF.R.U32.HI R173, RZ, R15, R14 ;  /* 0x0000000fffad1219 */ /* 0x000fc8000001160e */
[----:B------:R-:W-:Y:S01]  /*53c0*/  LOP3.LUT R14, RZ, R173, RZ, 0x33, !PT ;  /* 0x000000adff0e7212 */ /* 0x000fe200078e33ff */
[----:B------:R-:W-:Y:S06]  /*53d0*/  BRA `(.L_x_1337) ;  /* 0x00000000001c7947 */ /* 0x000fec0003800000 */
.L_x_1336:
[----:B------:R-:W-:-:S05]  /*53e0*/  IMAD.U32 R176, RZ, RZ, UR23 ;  /* 0x00000017ffb07e24 */ /* 0x000fca000f8e00ff */
[----:B------:R-:W-:-:S13]  /*53f0*/  ISETP.NE.AND P1, PT, R176, 0x1, PT ;  /* 0x00000001b000780c */ /* 0x000fda0003f25270 */
[----:B------:R-:W2:Y:S01]  /*5400*/  @P1 LDC.64 R14, c[0x0][0x9e8] ;  /* 0x00027a00ff0e1b82 */ /* 0x000ea20000000a00 */
[----:B------:R-:W-:-:S04]  /*5410*/  @P1 IMAD.IADD R173, R0, 0x1, R6 ;  /* 0x0000000100ad1824 */ /* 0x000fc800078e0206 */
[----:B--2---:R-:W-:-:S04]  /*5420*/  @P1 IMAD.HI.U32 R174, R173, R14, RZ ;  /* 0x0000000eadae1227 */ /* 0x004fc800078e00ff */
[----:B------:R-:W-:Y:S01]  /*5430*/  IMAD.MOV.U32 R14, RZ, RZ, R12 ;  /* 0x000000ffff0e7224 */ /* 0x000fe200078e000c */
[----:B------:R-:W-:-:S07]  /*5440*/  @P1 SHF.R.U32.HI R14, RZ, R15, R174 ;  /* 0x0000000fff0e1219 */ /* 0x000fce00000116ae */
.L_x_1337:
[----:B------:R-:W-:Y:S05]  /*5450*/  BSYNC B0 ;  /* 0x0000000000007941 */ /* 0x000fea0003800000 */
.L_x_1335:
[----:B------:R-:W-:-:S04]  /*5460*/  IMAD R15, R7, -0x60, -R16 ;  /* 0xffffffa0070f7824 */ /* 0x000fc800078e0a10 */
[----:B------:R-:W-:-:S05]  /*5470*/  IMAD R15, R14, R176, R15 ;  /* 0x000000b00e0f7224 */ /* 0x000fca00078e020f */
[----:B------:R-:W-:Y:S02]  /*5480*/  VIADDMNMX R193, R15, R176, R193, PT ;  /* 0x000000b00fc17246 */ /* 0x000fe400038001c1 */
[----:B------:R-:W-:-:S07]  /*5490*/  VIMNMX R194, R194, R15, !PT ;  /* 0x0000000fc2c27248 */ /* 0x000fce0007fe0100 */
.L_x_1334:
[----:B------:R-:W-:Y:S01]  /*54a0*/  IMAD R197, R7, -0x60, RZ ;  /* 0xffffffa007c57824 */ /* 0x000fe200078e02ff */
[----:B------:R-:W-:Y:S01]  /*54b0*/  LOP3.LUT R2, R2, 0xfffbffff, RZ, 0xc0, !PT ;  /* 0xfffbffff02027812 */ /* 0x000fe200078ec0ff */
[----:B------:R-:W-:-:S03]  /*54c0*/  IMAD.IADD R195, R3, 0x1, R192 ;  /* 0x0000000103c37824 */ /* 0x000fc600078e02c0 */
[C---:B------:R-:W-:Y:S02]  /*54d0*/  ISETP.GE.AND P1, PT, R197.reuse, 0x1, PT ;  /* 0x00000001c500780c */ /* 0x040fe40003f26270 */
[----:B------:R-:W-:Y:S02]  /*54e0*/  ISETP.GE.AND P4, PT, R197, 0x9, PT ;  /* 0x00000009c500780c */ /* 0x000fe40003f86270 */
[----:B------:R-:W-:-:S04]  /*54f0*/  ISETP.GT.AND P2, PT, R194, RZ, !P1 ;  /* 0x000000ffc200720c */ /* 0x000fc80004f44270 */
[----:B------:R-:W-:-:S04]  /*5500*/  ISETP.LT.OR P2, PT, R193, 0x1, P2 ;  /* 0x00000001c100780c */ /* 0x000fc80001741670 */
[----:B------:R-:W-:Y:S02]  /*5510*/  FSEL R204, R204, -INF , !P2 ;  /* 0xff800000cccc7808 */ /* 0x000fe40005000000 */
[----:B------:R-:W-:Y:S02]  /*5520*/  @P1 LOP3.LUT R2, R2, 0x40000, RZ, 0xfc, !PT ;  /* 0x0004000002021812 */ /* 0x000fe400078efcff */
[----:B------:R-:W-:Y:S02]  /*5530*/  ISETP.GE.AND P1, PT, R197, 0x2, PT ;  /* 0x00000002c500780c */ /* 0x000fe40003f26270 */
[----:B------:R-:W-:Y:S02]  /*5540*/  LOP3.LUT R2, R2, 0xfffffffd, RZ, 0xc0, !PT ;  /* 0xfffffffd02027812 */ /* 0x000fe400078ec0ff */
[----:B------:R-:W-:Y:S02]  /*5550*/  ISETP.GT.AND P3, PT, R194, 0x1, !P1 ;  /* 0x00000001c200780c */ /* 0x000fe40004f64270 */
[----:B------:R-:W-:-:S02]  /*5560*/  @P4 LOP3.LUT R2, R2, 0x2, RZ, 0xfc, !PT ;  /* 0x0000000202024812 */ /* 0x000fc400078efcff */
[----:B------:R-:W-:Y:S02]  /*5570*/  ISETP.GT.AND P2, PT, R194, 0x8, !P4 ;  /* 0x00000008c200780c */ /* 0x000fe40006744270 */
[----:B------:R-:W-:Y:S02]  /*5580*/  ISETP.GE.AND P4, PT, R197, 0xa, PT ;  /* 0x0000000ac500780c */ /* 0x000fe40003f86270 */
[C---:B------:R-:W-:Y:S02]  /*5590*/  ISETP.LT.OR P3, PT, R193.reuse, 0x2, P3 ;  /* 0x00000002c100780c */ /* 0x040fe40001f61670 */
[----:B------:R-:W-:Y:S02]  /*55a0*/  ISETP.LT.OR P2, PT, R193, 0x9, P2 ;  /* 0x00000009c100780c */ /* 0x000fe40001741670 */
[----:B------:R-:W-:Y:S02]  /*55b0*/  FSEL R203, R203, -INF , !P3 ;  /* 0xff800000cbcb7808 */ /* 0x000fe40005800000 */
[----:B------:R-:W-:-:S02]  /*55c0*/  ISETP.GE.AND P3, PT, R197, 0x11, PT ;  /* 0x00000011c500780c */ /* 0x000fc40003f66270 */
[----:B------:R-:W-:Y:S02]  /*55d0*/  LOP3.LUT R2, R2, 0xfffffffb, RZ, 0xc0, !PT ;  /* 0xfffffffb02027812 */ /* 0x000fe400078ec0ff */
[----:B-1----:R-:W-:Y:S02]  /*55e0*/  FSEL R206, R206, -INF , !P2 ;  /* 0xff800000cece7808 */ /* 0x002fe40005000000 */
[----:B------:R-:W-:Y:S02]  /*55f0*/  ISETP.GT.AND P2, PT, R194, 0x9, !P4 ;  /* 0x00000009c200780c */ /* 0x000fe40006744270 */
[----:B------:R-:W-:Y:S02]  /*5600*/  @P4 LOP3.LUT R2, R2, 0x4, RZ, 0xfc, !PT ;  /* 0x0000000402024812 */ /* 0x000fe400078efcff */
[----:B------:R-:W-:Y:S02]  /*5610*/  ISETP.LT.OR P2, PT, R193, 0xa, P2 ;  /* 0x0000000ac100780c */ /* 0x000fe40001741670 */
[----:B------:R-:W-:-:S02]  /*5620*/  LOP3.LUT R2, R2, 0xfffffff7, RZ, 0xc0, !PT ;  /* 0xfffffff702027812 */ /* 0x000fc400078ec0ff */
[----:B------:R-:W-:Y:S02]  /*5630*/  FSEL R205, R205, -INF , !P2 ;  /* 0xff800000cdcd7808 */ /* 0x000fe40005000000 */
[----:B------:R-:W-:Y:S02]  /*5640*/  @P3 LOP3.LUT R2, R2, 0x8, RZ, 0xfc, !PT ;  /* 0x0000000802023812 */ /* 0x000fe400078efcff */
[----:B------:R-:W-:Y:S02]  /*5650*/  ISETP.GT.AND P2, PT, R194, 0x10, !P3 ;  /* 0x00000010c200780c */ /* 0x000fe40005f44270 */
[----:B------:R-:W-:Y:S02]  /*5660*/  ISETP.GE.AND P3, PT, R197, 0x12, PT ;  /* 0x00000012c500780c */ /* 0x000fe40003f66270 */
[----:B------:R-:W-:Y:S02]  /*5670*/  ISETP.LT.OR P2, PT, R193, 0x11, P2 ;  /* 0x00000011c100780c */ /* 0x000fe40001741670 */
[----:B------:R-:W-:-:S02]  /*5680*/  LOP3.LUT R2, R2, 0xffffffef, RZ, 0xc0, !PT ;  /* 0xffffffef02027812 */ /* 0x000fc400078ec0ff */
[----:B------:R-:W-:Y:S02]  /*5690*/  FSEL R208, R208, -INF , !P2 ;  /* 0xff800000d0d07808 */ /* 0x000fe40005000000 */
[----:B------:R-:W-:-:S04]  /*56a0*/  ISETP.GT.AND P2, PT, R194, 0x11, !P3 ;  /* 0x00000011c200780c */ /* 0x000fc80005f44270 */
[----:B------:R-:W-:Y:S02]  /*56b0*/  ISETP.LT.OR P2, PT, R193, 0x12, P2 ;  /* 0x00000012c100780c */ /* 0x000fe40001741670 */
[----:B------:R-:W-:Y:S02]  /*56c0*/  @P3 LOP3.LUT R2, R2, 0x10, RZ, 0xfc, !PT ;  /* 0x0000001002023812 */ /* 0x000fe400078efcff */
[----:B------:R-:W-:Y:S02]  /*56d0*/  ISETP.GE.AND P3, PT, R197, 0x19, PT ;  /* 0x00000019c500780c */ /* 0x000fe40003f66270 */
[----:B------:R-:W-:Y:S02]  /*56e0*/  LOP3.LUT R2, R2, 0xfffdffff, RZ, 0xc0, !PT ;  /* 0xfffdffff02027812 */ /* 0x000fe400078ec0ff */
[----:B------:R-:W-:Y:S02]  /*56f0*/  FSEL R207, R207, -INF , !P2 ;  /* 0xff800000cfcf7808 */ /* 0x000fe40005000000 */
[----:B------:R-:W-:-:S04]  /*5700*/  ISETP.GT.AND P2, PT, R194, 0x18, !P3 ;  /* 0x00000018c200780c */ /* 0x000fc80005f44270 */
[----:B------:R-:W-:-:S03]  /*5710*/  ISETP.LT.OR P2, PT, R193, 0x19, P2 ;  /* 0x00000019c100780c */ /* 0x000fc60001741670 */
        /* <DEDUP_REMOVED lines=62> */
[----:B------:R-:W-:Y:S02]  /*5b00*/  FSEL R182, R182, -INF , !P2 ;  /* 0xff800000b6b67808 */ /* 0x000fe40005000000 */
[----:B------:R-:W-:Y:S02]  /*5b10*/  LOP3.LUT R2, R2, 0xffffffbf, RZ, 0xc0, !PT ;  /* 0xffffffbf02027812 */ /* 0x000fe400078ec0ff */
[----:B------:R-:W-:-:S04]  /*5b20*/  ISETP.GT.AND P2, PT, R194, 0x41, !P3 ;  /* 0x00000041c200780c */ /* 0x000fc80005f44270 */
[----:B------:R-:W-:-:S03]  /*5b30*/  ISETP.LT.OR P2, PT, R193, 0x42, P2 ;  /* 0x00000042c100780c */ /* 0x000fc60001741670 */
[----:B------:R-:W-:Y:S02]  /*5b40*/  @P3 LOP3.LUT R2, R2, 0x40, RZ, 0xfc, !PT ;  /* 0x0000004002023812 */ /* 0x000fe400078efcff */
[----:B------:R-:W-:Y:S02]  /*5b50*/  ISETP.GE.AND P3, PT, R197, 0x49, PT ;  /* 0x00000049c500780c */ /* 0x000fe40003f66270 */
[----:B------:R-:W-:Y:S02]  /*5b60*/  FSEL R189, R183, -INF , !P2 ;  /* 0xff800000b7bd7808 */ /* 0x000fe40005000000 */
[----:B------:R-:W-:Y:S02]  /*5b70*/  ISETP.GT.AND P2, PT, R194, 0x48, !P3 ;  /* 0x00000048c200780c */ /* 0x000fe40005f44270 */
[----:B------:R-:W-:Y:S02]  /*5b80*/  LOP3.LUT R2, R2, 0xffffffdf, RZ, 0xc0, !PT ;  /* 0xffffffdf02027812 */ /* 0x000fe400078ec0ff */
[----:B------:R-:W-:-:S04]  /*5b90*/  ISETP.LT.OR P2, PT, R193, 0x49, P2 ;  /* 0x00000049c100780c */ /* 0x000fc80001741670 */
[----:B------:R-:W-:Y:S02]  /*5ba0*/  FSEL R188, R188, -INF , !P2 ;  /* 0xff800000bcbc7808 */ /* 0x000fe40005000000 */
[----:B------:R-:W-:Y:S02]  /*5bb0*/  ISETP.GE.AND P2, PT, R197, 0x4a, PT ;  /* 0x0000004ac500780c */ /* 0x000fe40003f46270 */
[----:B------:R-:W-:Y:S02]  /*5bc0*/  @P3 LOP3.LUT R2, R2, 0x20, RZ, 0xfc, !PT ;  /* 0x0000002002023812 */ /* 0x000fe400078efcff */
[----:B------:R-:W-:Y:S02]  /*5bd0*/  ISETP.GT.AND P3, PT, R194, 0x49, !P2 ;  /* 0x00000049c200780c */ /* 0x000fe40005764270 */
[----:B------:R-:W-:Y:S02]  /*5be0*/  LOP3.LUT R2, R2, 0xfffffffe, RZ, 0xc0, !PT ;  /* 0xfffffffe02027812 */ /* 0x000fe400078ec0ff */
[----:B------:R-:W-:-:S04]  /*5bf0*/  ISETP.LT.OR P3, PT, R193, 0x4a, P3 ;  /* 0x0000004ac100780c */ /* 0x000fc80001f61670 */
[----:B------:R-:W-:Y:S02]  /*5c00*/  FSEL R186, R186, -INF , !P3 ;  /* 0xff800000baba7808 */ /* 0x000fe40005800000 */
[----:B------:R-:W-:-:S04]  /*5c10*/  ISETP.GE.AND P3, PT, R197, 0x51, PT ;  /* 0x00000051c500780c */ /* 0x000fc80003f66270 */
[----:B------:R-:W-:-:S04]  /*5c20*/  ISETP.GT.AND P4, PT, R194, 0x50, !P3 ;  /* 0x00000050c200780c */ /* 0x000fc80005f84270 */
        /* <DEDUP_REMOVED lines=10> */
[----:B------:R-:W-:-:S13]  /*5cd0*/  ISETP.GE.AND P6, PT, R197, 0x5a, PT ;  /* 0x0000005ac500780c */ /* 0x000fda0003fc6270 */
[----:B------:R-:W-:Y:S02]  /*5ce0*/  @P6 LOP3.LUT R2, R2, 0x1, RZ, 0xfc, !PT ;  /* 0x0000000102026812 */ /* 0x000fe400078efcff */
[----:B------:R-:W-:-:S04]  /*5cf0*/  ISETP.GT.AND P6, PT, R194, 0x59, !P6 ;  /* 0x00000059c200780c */ /* 0x000fc800077c4270 */
[----:B------:R-:W-:-:S04]  /*5d00*/  ISETP.LT.OR P6, PT, R193, 0x5a, P6 ;  /* 0x0000005ac100780c */ /* 0x000fc800037c1670 */
[----:B------:R-:W-:Y:S01]  /*5d10*/  FSEL R183, R190, -INF , !P6 ;  /* 0xff800000beb77808 */ /* 0x000fe20007000000 */
[----:B------:R-:W-:Y:S01]  /*5d20*/  IMAD.IADD R190, R3, 0x1, R191 ;  /* 0x0000000103be7824 */ /* 0x000fe200078e02bf */
[----:B------:R-:W-:-:S13]  /*5d30*/  PLOP3.LUT P6, PT, PT, PT, UP0, 0x40, 0x0 ;  /* 0x000000000000781c */ /* 0x000fda0003fce808 */
[----:B------:R-:W-:Y:S05]  /*5d40*/  @P6 BRA `(.L_x_1338) ;  /* 0x0000000000586947 */ /* 0x000fea0003800000 */
[----:B------:R-:W-:Y:S01]  /*5d50*/  IMAD.IADD R191, R3, 0x1, R6 ;  /* 0x0000000103bf7824 */ /* 0x000fe200078e0206 */
[----:B------:R-:W-:Y:S04]  /*5d60*/  BSSY B0, `(.L_x_1339) ;  /* 0x0000010000007945 */ /* 0x000fe80003800000 */
[----:B------:R-:W-:-:S13]  /*5d70*/  ISETP.GT.AND P6, PT, R191, -0x1, PT ;  /* 0xffffffffbf00780c */ /* 0x000fda0003fc4270 */
[----:B------:R-:W-:Y:S05]  /*5d80*/  @P6 BRA `(.L_x_1340) ;  /* 0x0000000000206947 */ /* 0x000fea0003800000 */
[----:B------:R-:W-:Y:S01]  /*5d90*/  IMAD.U32 R193, RZ, RZ, UR23 ;  /* 0x00000017ffc17e24 */ /* 0x000fe2000f8e00ff */
[----:B------:R-:W-:-:S04]  /*5da0*/  LOP3.LUT R191, RZ, R191, RZ, 0x33, !PT ;  /* 0x000000bfffbf7212 */ /* 0x000fc800078e33ff */
[----:B------:R-:W-:-:S13]  /*5db0*/  ISETP.NE.AND P6, PT, R193, 0x1, PT ;  /* 0x00000001c100780c */ /* 0x000fda0003fc5270 */
[----:B------:R-:W1:Y:S02]  /*5dc0*/  @P6 LDC.64 R14, c[0x0][0x9e8] ;  /* 0x00027a00ff0e6b82 */ /* 0x000e640000000a00 */
[----:B-1----:R-:W-:-:S05]  /*5dd0*/  @P6 IMAD.HI.U32 R14, R191, R14, RZ ;  /* 0x0000000ebf0e6227 */ /* 0x002fca00078e00ff */
[----:B------:R-:W-:-:S04]  /*5de0*/  @P6 SHF.R.U32.HI R191, RZ, R15, R14 ;  /* 0x0000000fffbf6219 */ /* 0x000fc8000001160e */
[----:B------:R-:W-:Y:S01]  /*5df0*/  LOP3.LUT R191, RZ, R191, RZ, 0x33, !PT ;  /* 0x000000bfffbf7212 */ /* 0x000fe200078e33ff */
[----:B------:R-:W-:Y:S06]  /*5e00*/  BRA `(.L_x_1341) ;  /* 0x0000000000147947 */ /* 0x000fec0003800000 */
.L_x_1340:
[----:B------:R-:W-:-:S05]  /*5e10*/  IMAD.U32 R193, RZ, RZ, UR23 ;  /* 0x00000017ffc17e24 */ /* 0x000fca000f8e00ff */
[----:B------:R-:W-:-:S13]  /*5e20*/  ISETP.NE.AND P6, PT, R193, 0x1, PT ;  /* 0x00000001c100780c */ /* 0x000fda0003fc5270 */
[----:B------:R-:W1:Y:S02]  /*5e30*/  @P6 LDC.64 R14, c[0x0][0x9e8] ;  /* 0x00027a00ff0e6b82 */ /* 0x000e640000000a00 */
[----:B-1----:R-:W-:-:S05]  /*5e40*/  @P6 IMAD.HI.U32 R14, R191, R14, RZ ;  /* 0x0000000ebf0e6227 */ /* 0x002fca00078e00ff */
[----:B------:R-:W-:-:S07]  /*5e50*/  @P6 SHF.R.U32.HI R191, RZ, R15, R14 ;  /* 0x0000000fffbf6219 */ /* 0x000fce000001160e */
.L_x_1341:
[----:B------:R-:W-:Y:S05]  /*5e60*/  BSYNC B0 ;  /* 0x0000000000007941 */ /* 0x000fea0003800000 */
.L_x_1339:
[----:B------:R-:W-:-:S04]  /*5e70*/  IMAD.IADD R14, R197, 0x1, -R16 ;  /* 0x00000001c50e7824 */ /* 0x000fc800078e0a10 */
[----:B------:R-:W-:-:S05]  /*5e80*/  IMAD R14, R191, R193, R14 ;  /* 0x000000c1bf0e7224 */ /* 0x000fca00078e020e */
[----:B------:R-:W-:Y:S02]  /*5e90*/  VIADDMNMX R190, R14, R193, R190, PT ;  /* 0x000000c10ebe7246 */ /* 0x000fe400038001be */
[----:B------:R-:W-:-:S07]  /*5ea0*/  VIMNMX R195, R195, R14, !PT ;  /* 0x0000000ec3c37248 */ /* 0x000fce0007fe0100 */
.L_x_1338:
[----:B------:R-:W-:Y:S01]  /*5eb0*/  ISETP.GT.AND P1, PT, R195, 0x1, !P1 ;  /* 0x00000001c300780c */ /* 0x000fe20004f24270 */
[----:B------:R-:W-:Y:S01]  /*5ec0*/  UMOV UR10, UR27 ;  /* 0x0000001b000a7c82 */ /* 0x000fe20008000000 */
[----:B------:R-:W-:Y:S02]  /*5ed0*/  LOP3.LUT P6, RZ, R2, 0x10000, RZ, 0xc0, !PT ;  /* 0x0001000002ff7812 */ /* 0x000fe400078cc0ff */
[----:B------:R-:W-:Y:S02]  /*5ee0*/  ISETP.LT.OR P1, PT, R190, 0x2, P1 ;  /* 0x00000002be00780c */ /* 0x000fe40000f21670 */
[----:B------:R-:W-:Y:S02]  /*5ef0*/  FMNMX.FTZ R14, R204, R9, !PT ;  /* 0x00000009cc0e7209 */ /* 0x000fe40007810000 */
[----:B------:R-:W-:Y:S02]  /*5f00*/  FSEL R20, R20, -INF , !P1 ;  /* 0xff80000014147808 */ /* 0x000fe40004800000 */
[----:B------:R-:W-:-:S02]  /*5f10*/  LOP3.LUT P1, RZ, R2, 0x2, RZ, 0xc0, !PT ;  /* 0x0000000202ff7812 */ /* 0x000fc4000782c0ff */
[----:B------:R-:W-:Y:S02]  /*5f20*/  FMNMX.FTZ R15, R203, R14, !PT ;  /* 0x0000000ecb0f7209 */ /* 0x000fe40007810000 */
[----:B------:R-:W-:Y:S02]  /*5f30*/  ISETP.GT.AND P1, PT, R195, 0x8, !P1 ;  /* 0x00000008c300780c */ /* 0x000fe40004f24270 */
[----:B------:R-:W-:Y:S02]  /*5f40*/  FMNMX.FTZ R14, R206, R15, !PT ;  /* 0x0000000fce0e7209 */ /* 0x000fe40007810000 */
[----:B------:R-:W-:Y:S02]  /*5f50*/  ISETP.LT.OR P1, PT, R190, 0x9, P1 ;  /* 0x00000009be00780c */ /* 0x000fe40000f21670 */
[----:B------:R-:W-:Y:S02]  /*5f60*/  FMNMX.FTZ R15, R205, R14, !PT ;  /* 0x0000000ecd0f7209 */ /* 0x000fe40007810000 */
[----:B------:R-:W-:-:S02]  /*5f70*/  FSEL R21, R21, -INF , !P1 ;  /* 0xff80000015157808 */ /* 0x000fc40004800000 */
[----:B------:R-:W-:Y:S02]  /*5f80*/  LOP3.LUT P1, RZ, R2, 0x4, RZ, 0xc0, !PT ;  /* 0x0000000402ff7812 */ /* 0x000fe4000782c0ff */
[----:B------:R-:W-:Y:S02]  /*5f90*/  FMNMX.FTZ R14, R208, R15, !PT ;  /* 0x0000000fd00e7209 */ /* 0x000fe40007810000 */
[----:B------:R-:W-:Y:S02]  /*5fa0*/  ISETP.GT.AND P1, PT, R195, 0x9, !P1 ;  /* 0x00000009c300780c */ /* 0x000fe40004f24270 */
[----:B------:R-:W-:Y:S02]  /*5fb0*/  FMNMX.FTZ R15, R207, R14, !PT ;  /* 0x0000000ecf0f7209 */ /* 0x000fe40007810000 */
[----:B------:R-:W-:Y:S02]  /*5fc0*/  ISETP.LT.OR P1, PT, R190, 0xa, P1 ;  /* 0x0000000abe00780c */ /* 0x000fe40000f21670 */
[----:B------:R-:W-:-:S02]  /*5fd0*/  FMNMX.FTZ R14, R210, R15, !PT ;  /* 0x0000000fd20e7209 */ /* 0x000fc40007810000 */
[----:B------:R-:W-:Y:S02]  /*5fe0*/  FSEL R152, R152, -INF , !P1 ;  /* 0xff80000098987808 */ /* 0x000fe40004800000 */
[----:B------:R-:W-:Y:S02]  /*5ff0*/  LOP3.LUT P1, RZ, R2, 0x8, RZ, 0xc0, !PT ;  /* 0x0000000802ff7812 */ /* 0x000fe4000782c0ff */
[----:B------:R-:W-:Y:S02]  /*6000*/  FMNMX.FTZ R14, R209, R14, !PT ;  /* 0x0000000ed10e7209 */ /* 0x000fe40007810000 */
[----:B------:R-:W-:Y:S02]  /*6010*/  ISETP.GT.AND P1, PT, R195, 0x10, !P1 ;  /* 0x00000010c300780c */ /* 0x000fe40004f24270 */
[----:B------:R-:W-:Y:S02]  /*6020*/  FMNMX.FTZ R15, R173, R14, !PT ;  /* 0x0000000ead0f7209 */ /* 0x000fe40007810000 */
[----:B------:R-:W-:-:S02]  /*6030*/  ISETP.LT.OR P1, PT, R190, 0x11, P1 ;  /* 0x00000011be00780c */ /* 0x000fc40000f21670 */
[----:B------:R-:W-:Y:S02]  /*6040*/  FMNMX.FTZ R14, R174, R15, !PT ;  /* 0x0000000fae0e7209 */ /* 0x000fe40007810000 */
[----:B------:R-:W-:Y:S02]  /*6050*/  FSEL R153, R153, -INF , !P1 ;  /* 0xff80000099997808 */ /* 0x000fe40004800000 */
[----:B------:R-:W-:Y:S02]  /*6060*/  LOP3.LUT P1, RZ, R2, 0x10, RZ, 0xc0, !PT ;  /* 0x0000001002ff7812 */ /* 0x000fe4000782c0ff */
[----:B------:R-:W-:Y:S02]  /*6070*/  FMNMX.FTZ R15, R175, R14, !PT ;  /* 0x0000000eaf0f7209 */ /* 0x000fe40007810000 */
[----:B------:R-:W-:Y:S02]  /*6080*/  ISETP.GT.AND P1, PT, R195, 0x11, !P1 ;  /* 0x00000011c300780c */ /* 0x000fe40004f24270 */
[----:B------:R-:W-:-:S02]  /*6090*/  FMNMX.FTZ R15, R176, R15, !PT ;  /* 0x0000000fb00f7209 */ /* 0x000fc40007810000 */
[----:B------:R-:W-:Y:S02]  /*60a0*/  ISETP.LT.OR P1, PT, R190, 0x12, P1 ;  /* 0x00000012be00780c */ /* 0x000fe40000f21670 */
[----:B------:R-:W-:Y:S02]  /*60b0*/  FMNMX.FTZ R14, R178, R15, !PT ;  /* 0x0000000fb20e7209 */ /* 0x000fe40007810000 */
[----:B------:R-:W-:Y:S02]  /*60c0*/  FSEL R154, R154, -INF , !P1 ;  /* 0xff8000009a9a7808 */ /* 0x000fe40004800000 */
[----:B------:R-:W-:Y:S02]  /*60d0*/  LOP3.LUT P1, RZ, R2, 0x20000, RZ, 0xc0, !PT ;  /* 0x0002000002ff7812 */ /* 0x000fe4000782c0ff */
        /* <DEDUP_REMOVED lines=18> */
[----:B------:R-:W-:Y:S02]  /*6200*/  LOP3.LUT P1, RZ, R2, 0x4000, RZ, 0xc0, !PT ;  /* 0x0000400002ff7812 */ /* 0x000fe4000782c0ff */
[----:B------:R-:W-:-:S02]  /*6210*/  FMNMX.FTZ R14, R187, R14, !PT ;  /* 0x0000000ebb0e7209 */ /* 0x000fc40007810000 */
[----:B------:R-:W-:Y:S02]  /*6220*/  ISETP.GT.AND P1, PT, R195, 0x21, !P1 ;  /* 0x00000021c300780c */ /* 0x000fe40004f24270 */
[----:B------:R-:W-:Y:S02]  /*6230*/  FMNMX.FTZ R14, R185, R14, !PT ;  /* 0x0000000eb90e7209 */ /* 0x000fe40007810000 */
[----:B------:R-:W-:Y:S02]  /*6240*/  ISETP.LT.OR P1, PT, R190, 0x22, P1 ;  /* 0x00000022be00780c */ /* 0x000fe40000f21670 */
[----:B------:R-:W-:Y:S02]  /*6250*/  FMNMX.FTZ R15, R183, R14, !PT ;  /* 0x0000000eb70f7209 */ /* 0x000fe40007810000 */
[----:B------:R-:W-:Y:S02]  /*6260*/  FSEL R158, R158, -INF , !P1 ;  /* 0xff8000009e9e7808 */ /* 0x000fe40004800000 */
[C---:B------:R-:W-:Y:S01]  /*6270*/  LOP3.LUT P1, RZ, R2.reuse, 0x2000, RZ, 0xc0, !PT ;  /* 0x0000200002ff7812 */ /* 0x040fe2000782c0ff */
[----:B------:R-:W1:Y:S01]  /*6280*/  SHFL.BFLY PT, R14, R15, 0x2, 0x1f ;  /* 0x0c401f000f0e7f89 */ /* 0x000e6200000e0000 */
[----:B------:R-:W-:-:S02]  /*6290*/  LOP3.LUT P6, RZ, R2, 0x20, RZ, 0xc0, !PT ;  /* 0x0000002002ff7812 */ /* 0x000fc400078cc0ff */
[C---:B------:R-:W-:Y:S02]  /*62a0*/  ISETP.GT.AND P1, PT, R195.reuse, 0x28, !P1 ;  /* 0x00000028c300780c */ /* 0x040fe40004f24270 */
[----:B------:R-:W-:Y:S02]  /*62b0*/  ISETP.GT.AND P2, PT, R195, 0x49, !P2 ;  /* 0x00000049c300780c */ /* 0x000fe40005744270 */
[C---:B------:R-:W-:Y:S02]  /*62c0*/  ISETP.LT.OR P1, PT, R190.reuse, 0x29, P1 ;  /* 0x00000029be00780c */ /* 0x040fe40000f21670 */
[----:B------:R-:W-:Y:S02]  /*62d0*/  ISETP.LT.OR P2, PT, R190, 0x4a, P2 ;  /* 0x0000004abe00780c */ /* 0x000fe40001741670 */
[----:B------:R-:W-:Y:S02]  /*62e0*/  FSEL R159, R159, -INF , !P1 ;  /* 0xff8000009f9f7808 */ /* 0x000fe40004800000 */
[----:B------:R-:W-:-:S02]  /*62f0*/  LOP3.LUT P1, RZ, R2, 0x1000, RZ, 0xc0, !PT ;  /* 0x0000100002ff7812 */ /* 0x000fc4000782c0ff */
[C---:B------:R-:W-:Y:S02]  /*6300*/  ISETP.GT.AND P3, PT, R195.reuse, 0x50, !P3 ;  /* 0x00000050c300780c */ /* 0x040fe40005f64270 */
[C---:B------:R-:W-:Y:S02]  /*6310*/  ISETP.GT.AND P1, PT, R195.reuse, 0x29, !P1 ;  /* 0x00000029c300780c */ /* 0x040fe40004f24270 */
[----:B------:R-:W-:Y:S02]  /*6320*/  FSEL R168, R168, -INF , !P2 ;  /* 0xff800000a8a87808 */ /* 0x000fe40005000000 */
[----:B------:R-:W-:Y:S02]  /*6330*/  ISETP.LT.OR P1, PT, R190, 0x2a, P1 ;  /* 0x0000002abe00780c */ /* 0x000fe40000f21670 */
[----:B------:R-:W-:Y:S02]  /*6340*/  ISETP.GT.AND P4, PT, R195, 0x51, !P4 ;  /* 0x00000051c300780c */ /* 0x000fe40006784270 */
[----:B------:R-:W-:-:S02]  /*6350*/  FSEL R160, R160, -INF , !P1 ;  /* 0xff800000a0a07808 */ /* 0x000fc40004800000 */
[----:B------:R-:W-:Y:S02]  /*6360*/  LOP3.LUT P1, RZ, R2, 0x800, RZ, 0xc0, !PT ;  /* 0x0000080002ff7812 */ /* 0x000fe4000782c0ff */
[----:B-1----:R-:W-:Y:S02]  /*6370*/  FMNMX.FTZ R191, R15, R14, !PT ;  /* 0x0000000e0fbf7209 */ /* 0x002fe40007810000 */
[C---:B------:R-:W-:Y:S02]  /*6380*/  ISETP.GT.AND P1, PT, R195.reuse, 0x30, !P1 ;  /* 0x00000030c300780c */ /* 0x040fe40004f24270 */
[C---:B------:R-:W-:Y:S01]  /*6390*/  ISETP.LT.OR P3, PT, R190.reuse, 0x51, P3 ;  /* 0x00000051be00780c */ /* 0x040fe20001f61670 */
[----:B------:R-:W1:Y:S01]  /*63a0*/  SHFL.BFLY PT, R14, R191, 0x1, 0x1f ;  /* 0x0c201f00bf0e7f89 */ /* 0x000e6200000e0000 */
[----:B------:R-:W-:Y:S02]  /*63b0*/  ISETP.LT.OR P1, PT, R190, 0x31, P1 ;  /* 0x00000031be00780c */ /* 0x000fe40000f21670 */
[----:B------:R-:W-:-:S02]  /*63c0*/  ISETP.GT.AND P5, PT, R195, 0x58, !P5 ;  /* 0x00000058c300780c */ /* 0x000fc40006fa4270 */
[----:B------:R-:W-:Y:S02]  /*63d0*/  FSEL R161, R161, -INF , !P1 ;  /* 0xff800000a1a17808 */ /* 0x000fe40004800000 */
[----:B------:R-:W-:Y:S02]  /*63e0*/  LOP3.LUT P1, RZ, R2, 0x400, RZ, 0xc0, !PT ;  /* 0x0000040002ff7812 */ /* 0x000fe4000782c0ff */
[C---:B------:R-:W-:Y:S02]  /*63f0*/  ISETP.LT.OR P4, PT, R190.reuse, 0x52, P4 ;  /* 0x00000052be00780c */ /* 0x040fe40002781670 */
[----:B------:R-:W-:Y:S02]  /*6400*/  ISETP.GT.AND P1, PT, R195, 0x31, !P1 ;  /* 0x00000031c300780c */ /* 0x000fe40004f24270 */
[C---:B------:R-:W-:Y:S02]  /*6410*/  ISETP.LT.OR P5, PT, R190.reuse, 0x59, P5 ;  /* 0x00000059be00780c */ /* 0x040fe40002fa1670 */
[----:B------:R-:W-:-:S04]  /*6420*/  ISETP.LT.OR P1, PT, R190, 0x32, P1 ;  /* 0x00000032be00780c */ /* 0x000fc80000f21670 */
[----:B------:R-:W-:Y:S02]  /*6430*/  FSEL R162, R162, -INF , !P1 ;  /* 0xff800000a2a27808 */ /* 0x000fe40004800000 */
[----:B------:R-:W-:Y:S02]  /*6440*/  LOP3.LUT P1, RZ, R2, 0x200, RZ, 0xc0, !PT ;  /* 0x0000020002ff7812 */ /* 0x000fe4000782c0ff */
[----:B-1----:R-:W-:Y:S02]  /*6450*/  FMNMX.FTZ R14, R191, R14, !PT ;  /* 0x0000000ebf0e7209 */ /* 0x002fe40007810000 */
[----:B------:R-:W-:-:S03]  /*6460*/  ISETP.GT.AND P1, PT, R195, 0x38, !P1 ;  /* 0x00000038c300780c */ /* 0x000fc60004f24270 */
[----:B------:R-:W-:Y:S01]  /*6470*/  FMUL.FTZ R212, R14, UR10 ;  /* 0x0000000a0ed47c20 */ /* 0x000fe20008410000 */
[----:B------:R-:W-:-:S04]  /*6480*/  ISETP.LT.OR P1, PT, R190, 0x39, P1 ;  /* 0x00000039be00780c */ /* 0x000fc80000f21670 */
[----:B------:R-:W-:Y:S02]  /*6490*/  FSEL R163, R163, -INF , !P1 ;  /* 0xff800000a3a37808 */ /* 0x000fe40004800000 */
[----:B------:R-:W-:-:S04]  /*64a0*/  LOP3.LUT P1, RZ, R2, 0x100, RZ, 0xc0, !PT ;  /* 0x0000010002ff7812 */ /* 0x000fc8000782c0ff */
[----:B------:R-:W-:-:S04]  /*64b0*/  ISETP.GT.AND P1, PT, R195, 0x39, !P1 ;  /* 0x00000039c300780c */ /* 0x000fc80004f24270 */
        /* <DEDUP_REMOVED lines=10> */
[----:B------:R-:W-:Y:S02]  /*6560*/  ISETP.GT.AND P1, PT, R195, 0x48, !P6 ;  /* 0x00000048c300780c */ /* 0x000fe40007724270 */
[----:B------:R-:W-:Y:S02]  /*6570*/  LOP3.LUT P6, RZ, R2, 0x40000, RZ, 0xc0, !PT ;  /* 0x0004000002ff7812 */ /* 0x000fe400078cc0ff */
[----:B------:R-:W-:-:S04]  /*6580*/  ISETP.LT.OR P1, PT, R190, 0x49, P1 ;  /* 0x00000049be00780c */ /* 0x000fc80000f21670 */
[----:B------:R-:W-:Y:S02]  /*6590*/  FSEL R167, R167, -INF , !P1 ;  /* 0xff800000a7a77808 */ /* 0x000fe40004800000 */
[C---:B------:R-:W-:Y:S02]  /*65a0*/  ISETP.GT.AND P1, PT, R195.reuse, RZ, !P6 ;  /* 0x000000ffc300720c */ /* 0x040fe40007724270 */
[----:B------:R-:W-:Y:S02]  /*65b0*/  LOP3.LUT P6, RZ, R2, 0x1, RZ, 0xc0, !PT ;  /* 0x0000000102ff7812 */ /* 0x000fe400078cc0ff */
[----:B------:R-:W-:Y:S02]  /*65c0*/  ISETP.LT.OR P1, PT, R190, 0x1, P1 ;  /* 0x00000001be00780c */ /* 0x000fe40000f21670 */
[----:B------:R-:W-:Y:S02]  /*65d0*/  ISETP.GT.AND P2, PT, R195, 0x59, !P6 ;  /* 0x00000059c300780c */ /* 0x000fe40007744270 */
[----:B------:R-:W-:-:S02]  /*65e0*/  FSEL R211, R13, -INF , !P1 ;  /* 0xff8000000dd37808 */ /* 0x000fc40004800000 */
[----:B------:R-:W-:Y:S02]  /*65f0*/  FSETP.NEU.FTZ.AND P1, PT, R14, -INF , PT ;  /* 0xff8000000e00780b */ /* 0x000fe40003f3d000 */
[----:B------:R-:W-:Y:S02]  /*6600*/  FMNMX.FTZ R13, R211, R8, !PT ;  /* 0x00000008d30d7209 */ /* 0x000fe40007810000 */
[----:B------:R-:W-:Y:S02]  /*6610*/  FSEL R212, R212, RZ, P1 ;  /* 0x000000ffd4d47208 */ /* 0x000fe40000800000 */
[----:B------:R-:W-:Y:S02]  /*6620*/  FMNMX.FTZ R194, R20, R13, !PT ;  /* 0x0000000d14c27209 */ /* 0x000fe40007810000 */
[----:B------:R-:W-:Y:S01]  /*6630*/  FSEL R195, R169, -INF , !P3 ;  /* 0xff800000a9c37808 */ /* 0x000fe20005800000 */
[--C-:B------:R-:W-:Y:S01]  /*6640*/  FFMA.FTZ R192, R204, UR10, -R212.reuse ;  /* 0x0000000accc07c23 */ /* 0x100fe200080108d4 */
        /* <DEDUP_REMOVED lines=8> */
[----:B------:R-:W-:Y:S01]  /*66d0*/  FMNMX.FTZ R191, R153, R194, !PT ;  /* 0x000000c299bf7209 */ /* 0x000fe20007810000 */
[--C-:B------:R-:W-:Y:S01]  /*66e0*/  FFMA.FTZ R194, R205, UR10, -R212.reuse ;  /* 0x0000000acdc27c23 */ /* 0x100fe200080108d4 */
[----:B------:R-:W-:Y:S01]  /*66f0*/  FSEL R199, R172, -INF , !P2 ;  /* 0xff800000acc77808 */ /* 0x000fe20005000000 */
        /* <DEDUP_REMOVED lines=15> */
[----:B------:R-:W-:-:S02]  /*67f0*/  FFMA.FTZ R185, R185, UR10, -R212 ;  /* 0x0000000ab9b97c23 */ /* 0x000fc400080108d4 */
[----:B------:R-:W-:Y:S01]  /*6800*/  FMNMX.FTZ R198, R158, R193, !PT ;  /* 0x000000c19ec67209 */ /* 0x000fe20007810000 */
[----:B------:R-:W-:Y:S03]  /*6810*/  MUFU.EX2 R194, R194 ;  /* 0x000000c200c27308 */ /* 0x000fe60000000800 */
[----:B------:R-:W-:-:S04]  /*6820*/  FMNMX.FTZ R193, R159, R198, !PT ;  /* 0x000000c69fc17209 */ /* 0x000fc80007810000 */
[----:B------:R-:W-:Y:S01]  /*6830*/  FMNMX.FTZ R198, R160, R193, !PT ;  /* 0x000000c1a0c67209 */ /* 0x000fe20007810000 */
[----:B------:R-:W-:Y:S03]  /*6840*/  MUFU.EX2 R191, R208 ;  /* 0x000000d000bf7308 */ /* 0x000fe60000000800 */
[----:B------:R-:W-:Y:S01]  /*6850*/  FMNMX.FTZ R197, R161, R198, !PT ;  /* 0x000000c6a1c57209 */ /* 0x000fe20007810000 */
[----:B------:R-:W-:-:S03]  /*6860*/  FFMA.FTZ R198, R209, UR10, -R212 ;  /* 0x0000000ad1c67c23 */ /* 0x000fc600080108d4 */
[----:B------:R-:W-:Y:S01]  /*6870*/  FMNMX.FTZ R204, R162, R197, !PT ;  /* 0x000000c5a2cc7209 */ /* 0x000fe20007810000 */
[----:B------:R-:W-:Y:S03]  /*6880*/  MUFU.EX2 R196, R196 ;  /* 0x000000c400c47308 */ /* 0x000fe60000000800 */
[----:B------:R-:W-:-:S04]  /*6890*/  FMNMX.FTZ R197, R163, R204, !PT ;  /* 0x000000cca3c57209 */ /* 0x000fc80007810000 */
[----:B------:R-:W-:Y:S01]  /*68a0*/  FMNMX.FTZ R204, R164, R197, !PT ;  /* 0x000000c5a4cc7209 */ /* 0x000fe20007810000 */
[----:B------:R-:W-:Y:S03]  /*68b0*/  MUFU.EX2 R193, R210 ;  /* 0x000000d200c17308 */ /* 0x000fe60000000800 */
[----:B------:R-:W-:-:S04]  /*68c0*/  FMNMX.FTZ R197, R165, R204, !PT ;  /* 0x000000cca5c57209 */ /* 0x000fc80007810000 */
[----:B------:R-:W-:Y:S01]  /*68d0*/  FMNMX.FTZ R204, R166, R197, !PT ;  /* 0x000000c5a6cc7209 */ /* 0x000fe20007810000 */
[----:B------:R-:W-:Y:S03]  /*68e0*/  MUFU.EX2 R198, R198 ;  /* 0x000000c600c67308 */ /* 0x000fe60000000800 */
[----:B------:R-:W-:-:S04]  /*68f0*/  FMNMX.FTZ R197, R167, R204, !PT ;  /* 0x000000cca7c57209 */ /* 0x000fc80007810000 */
[----:B------:R-:W-:Y:S01]  /*6900*/  FMNMX.FTZ R204, R168, R197, !PT ;  /* 0x000000c5a8cc7209 */ /* 0x000fe20007810000 */
[----:B------:R-:W-:Y:S01]  /*6910*/  MUFU.EX2 R173, R173 ;  /* 0x000000ad00ad7308 */ /* 0x000fe20000000800 */
[----:B------:R-:W-:Y:S01]  /*6920*/  FSEL R197, R170, -INF , !P4 ;  /* 0xff800000aac57808 */ /* 0x000fe20006000000 */
[----:B------:R-:W-:Y:S01]  /*6930*/  FFMA.FTZ R170, R176, UR10, -R212 ;  /* 0x0000000ab0aa7c23 */ /* 0x000fe200080108d4 */
[----:B------:R-:W-:-:S04]  /*6940*/  FMNMX.FTZ R204, R195, R204, !PT ;  /* 0x000000ccc3cc7209 */ /* 0x000fc80007810000 */
[----:B------:R-:W-:Y:S01]  /*6950*/  FMNMX.FTZ R171, R197, R204, !PT ;  /* 0x000000ccc5ab7209 */ /* 0x000fe20007810000 */
[----:B------:R-:W-:Y:S03]  /*6960*/  MUFU.EX2 R174, R174 ;  /* 0x000000ae00ae7308 */ /* 0x000fe60000000800 */
[----:B------:R-:W-:Y:S01]  /*6970*/  FMNMX.FTZ R172, R190, R171, !PT ;  /* 0x000000abbeac7209 */ /* 0x000fe20007810000 */
[--C-:B------:R-:W-:Y:S01]  /*6980*/  FFMA.FTZ R171, R178, UR10, -R212.reuse ;  /* 0x0000000ab2ab7c23 */ /* 0x100fe200080108d4 */
[--C-:B------:R-:W-:Y:S01]  /*6990*/  FFMA.FTZ R178, R181, UR10, -R212.reuse ;  /* 0x0000000ab5b27c23 */ /* 0x100fe200080108d4 */
[--C-:B------:R-:W-:Y:S01]  /*69a0*/  FFMA.FTZ R181, R188, UR10, -R212.reuse ;  /* 0x0000000abcb57c23 */ /* 0x100fe200080108d4 */
[----:B------:R-:W-:Y:S01]  /*69b0*/  FMNMX.FTZ R176, R199, R172, !PT ;  /* 0x000000acc7b07209 */ /* 0x000fe20007810000 */
[--C-:B------:R-:W-:Y:S01]  /*69c0*/  FFMA.FTZ R172, R179, UR10, -R212.reuse ;  /* 0x0000000ab3ac7c23 */ /* 0x100fe200080108d4 */
[--C-:B------:R-:W-:Y:S01]  /*69d0*/  FFMA.FTZ R179, R182, UR10, -R212.reuse ;  /* 0x0000000ab6b37c23 */ /* 0x100fe200080108d4 */
[----:B------:R-:W-:Y:S01]  /*69e0*/  FFMA.FTZ R182, R186, UR10, -R212 ;  /* 0x0000000abab67c23 */ /* 0x000fe200080108d4 */
[----:B------:R-:W-:Y:S01]  /*69f0*/  FSEL R186, R14, RZ, P1 ;  /* 0x000000ff0eba7208 */ /* 0x000fe20000800000 */
[----:B-1----:R-:W1:Y:S01]  /*6a00*/  SHFL.BFLY PT, R203, R176, 0x2, 0x1f ;  /* 0x0c401f00b0cb7f89 */ /* 0x002e6200000e0000 */
[----:B------:R-:W-:Y:S03]  /*6a10*/  MUFU.EX2 R169, R169 ;  /* 0x000000a900a97308 */ /* 0x000fe60000000800 */
[----:B------:R-:W-:-:S04]  /*6a20*/  FADD.FTZ R186, -R186, R9 ;  /* 0x00000009baba7221 */ /* 0x000fc80000010100 */
[----:B------:R-:W-:Y:S01]  /*6a30*/  FMUL.FTZ R9, R186, UR10 ;  /* 0x0000000aba097c20 */ /* 0x000fe20008410000 */
[----:B------:R-:W-:Y:S01]  /*6a40*/  MUFU.EX2 R170, R170 ;  /* 0x000000aa00aa7308 */ /* 0x000fe20000000800 */
[----:B------:R-:W-:-:S07]  /*6a50*/  FFMA.FTZ R186, R183, UR10, -R212 ;  /* 0x0000000ab7ba7c23 */ /* 0x000fce00080108d4 */
[----:B------:R-:W2:Y:S01]  /*6a60*/  MUFU.EX2 R9, R9 ;  /* 0x0000000900097308 */ /* 0x000ea20000000800 */
[----:B-1----:R-:W-:-:S07]  /*6a70*/  FMNMX.FTZ R203, R176, R203, !PT ;  /* 0x000000cbb0cb7209 */ /* 0x002fce0007810000 */
[----:B------:R-:W1:Y:S01]  /*6a80*/  MUFU.EX2 R171, R171 ;  /* 0x000000ab00ab7308 */ /* 0x000e620000000800 */
[----:B------:R-:W3:Y:S07]  /*6a90*/  SHFL.BFLY PT, R176, R203, 0x1, 0x1f ;  /* 0x0c201f00cbb07f89 */ /* 0x000eee00000e0000 */
[----:B------:R-:W4:Y:S01]  /*6aa0*/  MUFU.EX2 R172, R172 ;  /* 0x000000ac00ac7308 */ /* 0x000f220000000800 */
[----:B--2---:R-:W-:Y:S01]  /*6ab0*/  FFMA.FTZ R188, R9, R5, R192 ;  /* 0x0000000509bc7223 */ /* 0x004fe200000100c0 */
[-C--:B------:R-:W-:Y:S01]  /*6ac0*/  FMUL.FTZ R24, R24, R9.reuse ;  /* 0x0000000918187220 */ /* 0x080fe20000410000 */
[-C--:B------:R-:W-:Y:S01]  /*6ad0*/  FMUL.FTZ R25, R25, R9.reuse ;  /* 0x0000000919197220 */ /* 0x080fe20000410000 */
[-C--:B------:R-:W-:Y:S01]  /*6ae0*/  FMUL.FTZ R28, R28, R9.reuse ;  /* 0x000000091c1c7220 */ /* 0x080fe20000410000 */
[----:B------:R-:W-:Y:S01]  /*6af0*/  FADD.FTZ R188, R13, R188 ;  /* 0x000000bc0dbc7221 */ /* 0x000fe20000010000 */
[-C--:B------:R-:W-:Y:S01]  /*6b00*/  FMUL.FTZ R29, R29, R9.reuse ;  /* 0x000000091d1d7220 */ /* 0x080fe20000410000 */
[-C--:B------:R-:W-:Y:S01]  /*6b10*/  FMUL.FTZ R32, R32, R9.reuse ;  /* 0x0000000920207220 */ /* 0x080fe20000410000 */
[----:B------:R-:W2:Y:S01]  /*6b20*/  MUFU.EX2 R175, R175 ;  /* 0x000000af00af7308 */ /* 0x000ea20000000800 */
[----:B------:R-:W-:Y:S01]  /*6b30*/  FADD.FTZ R5, R15, R188 ;  /* 0x000000bc0f057221 */ /* 0x000fe20000010000 */
[-C--:B------:R-:W-:Y:S01]  /*6b40*/  FMUL.FTZ R33, R33, R9.reuse ;  /* 0x0000000921217220 */ /* 0x080fe20000410000 */
[-C--:B------:R-:W-:Y:S01]  /*6b50*/  FMUL.FTZ R36, R36, R9.reuse ;  /* 0x0000000924247220 */ /* 0x080fe20000410000 */
[-C--:B------:R-:W-:Y:S01]  /*6b60*/  FMUL.FTZ R37, R37, R9.reuse ;  /* 0x0000000925257220 */ /* 0x080fe20000410000 */
[----:B------:R-:W-:Y:S01]  /*6b70*/  FADD.FTZ R204, R194, R5 ;  /* 0x00000005c2cc7221 */ /* 0x000fe20000010000 */
[-C--:B------:R-:W-:Y:S01]  /*6b80*/  FMUL.FTZ R40, R40, R9.reuse ;  /* 0x0000000928287220 */ /* 0x080fe20000410000 */
[-C--:B------:R-:W-:Y:S01]  /*6b90*/  FMUL.FTZ R41, R41, R9.reuse ;  /* 0x0000000929297220 */ /* 0x080fe20000410000 */
[----:B------:R-:W5:Y:S01]  /*6ba0*/  MUFU.EX2 R178, R178 ;  /* 0x000000b200b27308 */ /* 0x000f620000000800 */
[----:B------:R-:W-:Y:S01]  /*6bb0*/  FADD.FTZ R5, R191, R204 ;  /* 0x000000ccbf057221 */ /* 0x000fe20000010000 */
[-C--:B------:R-:W-:Y:S01]  /*6bc0*/  FMUL.FTZ R44, R44, R9.reuse ;  /* 0x000000092c2c7220 */ /* 0x080fe20000410000 */
[-C--:B------:R-:W-:Y:S01]  /*6bd0*/  FMUL.FTZ R45, R45, R9.reuse ;  /* 0x000000092d2d7220 */ /* 0x080fe20000410000 */
[----:B---3--:R-:W-:Y:S01]  /*6be0*/  FMNMX.FTZ R176, R203, R176, !PT ;  /* 0x000000b0cbb07209 */ /* 0x008fe20007810000 */
[-C--:B------:R-:W-:Y:S01]  /*6bf0*/  FMUL.FTZ R48, R48, R9.reuse ;  /* 0x0000000930307220 */ /* 0x080fe20000410000 */
[-C--:B------:R-:W-:Y:S01]  /*6c00*/  FMUL.FTZ R49, R49, R9.reuse ;  /* 0x0000000931317220 */ /* 0x080fe20000410000 */
[-C--:B------:R-:W-:Y:S01]  /*6c10*/  FMUL.FTZ R52, R52, R9.reuse ;  /* 0x0000000934347220 */ /* 0x080fe20000410000 */
[C---:B------:R-:W-:Y:S01]  /*6c20*/  FSETP.NEU.FTZ.AND P1, PT, R176.reuse, -INF , PT ;  /* 0xff800000b000780b */ /* 0x040fe20003f3d000 */
[----:B------:R-:W-:Y:S01]  /*6c30*/  FMUL.FTZ R206, R176, UR10 ;  /* 0x0000000ab0ce7c20 */ /* 0x000fe20008410000 */
[----:B------:R-:W-:Y:S01]  /*6c40*/  MUFU.EX2 R179, R179 ;  /* 0x000000b300b37308 */ /* 0x000fe20000000800 */
[-C--:B------:R-:W-:Y:S01]  /*6c50*/  FMUL.FTZ R53, R53, R9.reuse ;  /* 0x0000000935357220 */ /* 0x080fe20000410000 */
[-C--:B------:R-:W-:Y:S01]  /*6c60*/  FMUL.FTZ R56, R56, R9.reuse ;  /* 0x0000000938387220 */ /* 0x080fe20000410000 */
[-C--:B------:R-:W-:Y:S01]  /*6c70*/  FMUL.FTZ R57, R57, R9.reuse ;  /* 0x0000000939397220 */ /* 0x080fe20000410000 */
[----:B------:R-:W-:Y:S01]  /*6c80*/  FSEL R206, R206, RZ, P1 ;  /* 0x000000ffcece7208 */ /* 0x000fe20000800000 */
[-C--:B------:R-:W-:Y:S01]  /*6c90*/  FMUL.FTZ R60, R60, R9.reuse ;  /* 0x000000093c3c7220 */ /* 0x080fe20000410000 */
[-C--:B------:R-:W-:Y:S01]  /*6ca0*/  FMUL.FTZ R61, R61, R9.reuse ;  /* 0x000000093d3d7220 */ /* 0x080fe20000410000 */
[----:B------:R-:W-:Y:S01]  /*6cb0*/  FMUL.FTZ R64, R64, R9 ;  /* 0x0000000940407220 */ /* 0x000fe20000410000 */
[----:B------:R-:W3:Y:S01]  /*6cc0*/  MUFU.EX2 R180, R180 ;  /* 0x000000b400b47308 */ /* 0x000ee20000000800 */
[--C-:B------:R-:W-:Y:S01]  /*6cd0*/  FFMA.FTZ R188, R152, UR10, -R206.reuse ;  /* 0x0000000a98bc7c23 */ /* 0x100fe200080108ce */
[----:B------:R-:W-:Y:S01]  /*6ce0*/  FADD.FTZ R152, R196, R5 ;  /* 0x00000005c4987221 */ /* 0x000fe20000010000 */
[--C-:B------:R-:W-:Y:S01]  /*6cf0*/  FFMA.FTZ R189, R153, UR10, -R206.reuse ;  /* 0x0000000a99bd7c23 */ /* 0x100fe200080108ce */
[--C-:B------:R-:W-:Y:S01]  /*6d00*/  FFMA.FTZ R204, R154, UR10, -R206.reuse ;  /* 0x0000000a9acc7c23 */ /* 0x100fe200080108ce */
[----:B------:R-:W-:Y:S01]  /*6d10*/  FFMA.FTZ R207, R163, UR10, -R206 ;  /* 0x0000000aa3cf7c23 */ /* 0x000fe200080108ce */
[----:B------:R-:W-:Y:S01]  /*6d20*/  FADD.FTZ R5, R193, R152 ;  /* 0x00000098c1057221 */ /* 0x000fe20000010000 */
[--C-:B------:R-:W-:Y:S01]  /*6d30*/  FFMA.FTZ R183, R211, UR10, -R206.reuse ;  /* 0x0000000ad3b77c23 */ /* 0x100fe200080108ce */
[----:B------:R-:W-:Y:S01]  /*6d40*/  MUFU.EX2 R181, R181 ;  /* 0x000000b500b57308 */ /* 0x000fe20000000800 */
[--C-:B------:R-:W-:Y:S01]  /*6d50*/  FFMA.FTZ R203, R155, UR10, -R206.reuse ;  /* 0x0000000a9bcb7c23 */ /* 0x100fe200080108ce */
[----:B------:R-:W-:Y:S01]  /*6d60*/  FADD.FTZ R152, R198, R5 ;  /* 0x00000005c6987221 */ /* 0x000fe20000010000 */
[--C-:B------:R-:W-:Y:S01]  /*6d70*/  FFMA.FTZ R155, R166, UR10, -R206.reuse ;  /* 0x0000000aa69b7c23 */ /* 0x100fe200080108ce */
[----:B------:R-:W-:Y:S01]  /*6d80*/  FFMA.FTZ R205, R162, UR10, -R206 ;  /* 0x0000000aa2cd7c23 */ /* 0x000fe200080108ce */
[----:B------:R-:W-:Y:S01]  /*6d90*/  F2FP.F16.F32.PACK_AB R162, R170, R169 ;  /* 0x000000a9aaa2723e */ /* 0x000fe200000000ff */
[----:B------:R-:W-:Y:S01]  /*6da0*/  FADD.FTZ R5, R173, R152 ;  /* 0x00000098ad057221 */ /* 0x000fe20000010000 */
[--C-:B------:R-:W-:Y:S01]  /*6db0*/  FFMA.FTZ R20, R20, UR10, -R206.reuse ;  /* 0x0000000a14147c23 */ /* 0x100fe200080108ce */
[----:B------:R-:W-:Y:S01]  /*6dc0*/  MUFU.EX2 R182, R182 ;  /* 0x000000b600b67308 */ /* 0x000fe20000000800 */
[--C-:B------:R-:W-:Y:S01]  /*6dd0*/  FFMA.FTZ R21, R21, UR10, -R206.reuse ;  /* 0x0000000a15157c23 */ /* 0x100fe200080108ce */
[----:B------:R-:W-:Y:S01]  /*6de0*/  FADD.FTZ R152, R174, R5 ;  /* 0x00000005ae987221 */ /* 0x000fe20000010000 */
[----:B------:R-:W-:Y:S01]  /*6df0*/  FSEL R5, R176, RZ, P1 ;  /* 0x000000ffb0057208 */ /* 0x000fe20000800000 */
[--C-:B------:R-:W-:Y:S01]  /*6e00*/  FFMA.FTZ R208, R158, UR10, -R206.reuse ;  /* 0x0000000a9ed07c23 */ /* 0x100fe200080108ce */
[----:B------:R-:W-:Y:S01]  /*6e10*/  FFMA.FTZ R209, R159, UR10, -R206 ;  /* 0x0000000a9fd17c23 */ /* 0x000fe200080108ce */
[----:B------:R-:W-:Y:S01]  /*6e20*/  FADD.FTZ R153, R169, R152 ;  /* 0x00000098a9997221 */ /* 0x000fe20000010000 */
[----:B------:R-:W-:Y:S01]  /*6e30*/  FFMA.FTZ R152, R157, UR10, -R206 ;  /* 0x0000000a9d987c23 */ /* 0x000fe200080108ce */
[----:B------:R-:W-:Y:S01]  /*6e40*/  MUFU.EX2 R184, R184 ;  /* 0x000000b800b87308 */ /* 0x000fe20000000800 */
[----:B------:R-:W-:Y:S01]  /*6e50*/  FADD.FTZ R5, -R5, R8 ;  /* 0x0000000805057221 */ /* 0x000fe20000010100 */
[----:B------:R-:W-:Y:S01]  /*6e60*/  FADD.FTZ R154, R170, R153 ;  /* 0x00000099aa9a7221 */ /* 0x000fe20000010000 */
[--C-:B------:R-:W-:Y:S01]  /*6e70*/  FFMA.FTZ R8, R156, UR10, -R206.reuse ;  /* 0x0000000a9c087c23 */ /* 0x100fe200080108ce */
[--C-:B------:R-:W-:Y:S01]  /*6e80*/  FFMA.FTZ R159, R161, UR10, -R206.reuse ;  /* 0x0000000aa19f7c23 */ /* 0x100fe200080108ce */
[----:B------:R-:W-:Y:S01]  /*6e90*/  FFMA.FTZ R210, R160, UR10, -R206 ;  /* 0x0000000aa0d27c23 */ /* 0x000fe200080108ce */
[----:B-1----:R-:W-:Y:S01]  /*6ea0*/  FADD.FTZ R153, R171, R154 ;  /* 0x0000009aab997221 */ /* 0x002fe20000010000 */
[--C-:B------:R-:W-:Y:S01]  /*6eb0*/  FFMA.FTZ R157, R164, UR10, -R206.reuse ;  /* 0x0000000aa49d7c23 */ /* 0x100fe200080108ce */
[----:B------:R-:W1:Y:S01]  /*6ec0*/  MUFU.EX2 R187, R187 ;  /* 0x000000bb00bb7308 */ /* 0x000e620000000800 */
[C---:B----4-:R-:W-:Y:S01]  /*6ed0*/  F2FP.F16.F32.PACK_AB R164, R172.reuse, R171 ;  /* 0x000000abaca4723e */ /* 0x050fe200000000ff */
[----:B------:R-:W-:Y:S01]  /*6ee0*/  FADD.FTZ R154, R172, R153 ;  /* 0x00000099ac9a7221 */ /* 0x000fe20000010000 */
[----:B------:R-:W-:Y:S01]  /*6ef0*/  F2FP.F16.F32.PACK_AB R160, R174, R173 ;  /* 0x000000adaea0723e */ /* 0x000fe200000000ff */
[--C-:B------:R-:W-:Y:S01]  /*6f00*/  FFMA.FTZ R165, R165, UR10, -R206.reuse ;  /* 0x0000000aa5a57c23 */ /* 0x100fe200080108ce */
[----:B------:R-:W-:Y:S01]  /*6f10*/  FFMA.FTZ R167, R167, UR10, -R206 ;  /* 0x0000000aa7a77c23 */ /* 0x000fe200080108ce */
[----:B--2---:R-:W-:Y:S01]  /*6f20*/  FADD.FTZ R153, R175, R154 ;  /* 0x0000009aaf997221 */ /* 0x004fe20000010000 */
[--C-:B------:R-:W-:Y:S01]  /*6f30*/  FFMA.FTZ R195, R195, UR10, -R206.reuse ;  /* 0x0000000ac3c37c23 */ /* 0x100fe200080108ce */
[----:B------:R-:W-:Y:S01]  /*6f40*/  MUFU.EX2 R183, R183 ;  /* 0x000000b700b77308 */ /* 0x000fe20000000800 */
[--C-:B------:R-:W-:Y:S01]  /*6f50*/  FFMA.FTZ R197, R197, UR10, -R206.reuse ;  /* 0x0000000ac5c57c23 */ /* 0x100fe200080108ce */
[----:B-----5:R-:W-:Y:S01]  /*6f60*/  FADD.FTZ R154, R178, R153 ;  /* 0x00000099b29a7221 */ /* 0x020fe20000010000 */
[--C-:B------:R-:W-:Y:S01]  /*6f70*/  FFMA.FTZ R153, R168, UR10, -R206.reuse ;  /* 0x0000000aa8997c23 */ /* 0x100fe200080108ce */
[----:B---3--:R-:W-:Y:S01]  /*6f80*/  F2FP.F16.F32.PACK_AB R168, R180, R179 ;  /* 0x000000b3b4a8723e */ /* 0x008fe200000000ff */
[----:B------:R-:W-:Y:S01]  /*6f90*/  FFMA.FTZ R190, R190, UR10, -R206 ;  /* 0x0000000abebe7c23 */ /* 0x000fe200080108ce */
[----:B------:R-:W-:Y:S01]  /*6fa0*/  FADD.FTZ R163, R179, R154 ;  /* 0x0000009ab3a37221 */ /* 0x000fe20000010000 */
[----:B------:R-:W-:Y:S01]  /*6fb0*/  FFMA.FTZ R199, R199, UR10, -R206 ;  /* 0x0000000ac7c77c23 */ /* 0x000fe200080108ce */
[----:B------:R-:W-:Y:S01]  /*6fc0*/  MUFU.EX2 R20, R20 ;  /* 0x0000001400147308 */ /* 0x000fe20000000800 */
[----:B-1----:R-:W-:Y:S01]  /*6fd0*/  F2FP.F16.F32.PACK_AB R172, R187, R184 ;  /* 0x000000b8bbac723e */ /* 0x002fe200000000ff */
[----:B------:R-:W-:Y:S01]  /*6fe0*/  FADD.FTZ R154, R180, R163 ;  /* 0x000000a3b49a7221 */ /* 0x000fe20000010000 */
[----:B------:R-:W-:Y:S01]  /*6ff0*/  F2FP.F16.F32.PACK_AB R156, R196, R191 ;  /* 0x000000bfc49c723e */ /* 0x000fe200000000ff */
[-C--:B------:R-:W-:Y:S01]  /*7000*/  FMUL.FTZ R65, R65, R9.reuse ;  /* 0x0000000941417220 */ /* 0x080fe20000410000 */
[----:B------:R-:W-:Y:S01]  /*7010*/  FMUL.FTZ R68, R68, R9 ;  /* 0x0000000944447220 */ /* 0x000fe20000410000 */
[----:B------:R-:W-:Y:S01]  /*7020*/  FADD.FTZ R211, R181, R154 ;  /* 0x0000009ab5d37221 */ /* 0x000fe20000010000 */
[----:B------:R-:W-:Y:S01]  /*7030*/  F2FP.F16.F32.PACK_AB R154, R194, R15 ;  /* 0x0000000fc29a723e */ /* 0x000fe200000000ff */
[----:B------:R-:W-:Y:S01]  /*7040*/  MUFU.EX2 R21, R21 ;  /* 0x0000001500157308 */ /* 0x000fe20000000800 */
[-C--:B------:R-:W-:Y:S01]  /*7050*/  FMUL.FTZ R69, R69, R9.reuse ;  /* 0x0000000945457220 */ /* 0x080fe20000410000 */
[----:B------:R-:W-:Y:S01]  /*7060*/  FADD.FTZ R211, R182, R211 ;  /* 0x000000d3b6d37221 */ /* 0x000fe20000010000 */
[-C--:B------:R-:W-:Y:S01]  /*7070*/  FMUL.FTZ R72, R72, R9.reuse ;  /* 0x0000000948487220 */ /* 0x080fe20000410000 */
[-C--:B------:R-:W-:Y:S01]  /*7080*/  FMUL.FTZ R73, R73, R9.reuse ;  /* 0x0000000949497220 */ /* 0x080fe20000410000 */
[-C--:B------:R-:W-:Y:S01]  /*7090*/  FMUL.FTZ R76, R76, R9.reuse ;  /* 0x000000094c4c7220 */ /* 0x080fe20000410000 */
[----:B------:R-:W-:Y:S01]  /*70a0*/  FADD.FTZ R166, R184, R211 ;  /* 0x000000d3b8a67221 */ /* 0x000fe20000010000 */
[-C--:B------:R-:W-:Y:S01]  /*70b0*/  FMUL.FTZ R77, R77, R9.reuse ;  /* 0x000000094d4d7220 */ /* 0x080fe20000410000 */
[----:B------:R-:W1:Y:S01]  /*70c0*/  MUFU.EX2 R185, R185 ;  /* 0x000000b900b97308 */ /* 0x000e620000000800 */
[----:B------:R-:W-:Y:S01]  /*70d0*/  FMUL.FTZ R80, R80, R9 ;  /* 0x0000000950507220 */ /* 0x000fe20000410000 */
[----:B------:R-:W-:Y:S01]  /*70e0*/  FADD.FTZ R170, R187, R166 ;  /* 0x000000a6bbaa7221 */ /* 0x000fe20000010000 */
[----:B------:R-:W-:Y:S01]  /*70f0*/  F2FP.F16.F32.PACK_AB R166, R178, R175 ;  /* 0x000000afb2a6723e */ /* 0x000fe200000000ff */
[----:B------:R-:W-:Y:S01]  /*7100*/  FMUL.FTZ R178, R5, UR10 ;  /* 0x0000000a05b27c20 */ /* 0x000fe20008410000 */
        /* <DEDUP_REMOVED lines=10> */
[----:B------:R-:W-:Y:S01]  /*71b0*/  FMUL.FTZ R100, R100, R9 ;  /* 0x0000000964647220 */ /* 0x000fe20000410000 */
[----:B------:R-:W2:Y:S01]  /*71c0*/  MUFU.EX2 R178, R178 ;  /* 0x000000b200b27308 */ /* 0x000ea20000000800 */
        /* <DEDUP_REMOVED lines=15> */
[----:B------:R-:W3:Y:S01]  /*72c0*/  MUFU.EX2 R204, R204 ;  /* 0x000000cc00cc7308 */ /* 0x000ee20000000800 */
        /* <DEDUP_REMOVED lines=15> */
[----:B------:R-:W4:Y:S01]  /*73c0*/  MUFU.EX2 R8, R8 ;  /* 0x0000000800087308 */ /* 0x000f220000000800 */
[----:B-1----:R-:W-:Y:S01]  /*73d0*/  FADD.FTZ R15, R189, R182 ;  /* 0x000000b6bd0f7221 */ /* 0x002fe20000010000 */
[-C--:B------:R-:W-:Y:S01]  /*73e0*/  FMUL.FTZ R145, R145, R9.reuse ;  /* 0x0000000991917220 */ /* 0x080fe20000410000 */
[-C--:B------:R-:W-:Y:S01]  /*73f0*/  FMUL.FTZ R148, R148, R9.reuse ;  /* 0x0000000994947220 */ /* 0x080fe20000410000 */
[----:B------:R-:W-:Y:S01]  /*7400*/  FMUL.FTZ R149, R149, R9 ;  /* 0x0000000995957220 */ /* 0x000fe20000410000 */
[----:B---3--:R-:W-:Y:S01]  /*7410*/  FADD.FTZ R182, R204, R15 ;  /* 0x0000000fccb67221 */ /* 0x008fe20000010000 */
[----:B------:R-:W-:Y:S01]  /*7420*/  F2FP.F16.F32.PACK_AB R158, R198, R193 ;  /* 0x000000c1c69e723e */ /* 0x000fe200000000ff */
[-C--:B------:R-:W-:Y:S01]  /*7430*/  FMUL.FTZ R26, R26, R178.reuse ;  /* 0x000000b21a1a7220 */ /* 0x080fe20000410000 */
[----:B------:R1:W3:Y:S01]  /*7440*/  MUFU.EX2 R161, R152 ;  /* 0x0000009800a17308 */ /* 0x0002e20000000800 */
        /* <DEDUP_REMOVED lines=8> */
[----:B-1----:R-:W-:Y:S01]  /*74d0*/  F2FP.F16.F32.PACK_AB R152, R13, R192 ;  /* 0x000000c00d98723e */ /* 0x002fe200000000ff */
[----:B----4-:R-:W-:Y:S01]  /*74e0*/  FADD.FTZ R184, R8, R15 ;  /* 0x0000000f08b87221 */ /* 0x010fe20000010000 */
[-C--:B------:R-:W-:Y:S01]  /*74f0*/  FMUL.FTZ R39, R39, R178.reuse ;  /* 0x000000b227277220 */ /* 0x080fe20000410000 */
[-C--:B------:R-:W-:Y:S01]  /*7500*/  FMUL.FTZ R42, R42, R178.reuse ;  /* 0x000000b22a2a7220 */ /* 0x080fe20000410000 */
[-C--:B------:R-:W-:Y:S01]  /*7510*/  FMUL.FTZ R43, R43, R178.reuse ;  /* 0x000000b22b2b7220 */ /* 0x080fe20000410000 */
[-C--:B------:R-:W-:Y:S01]  /*7520*/  FMUL.FTZ R46, R46, R178.reuse ;  /* 0x000000b22e2e7220 */ /* 0x080fe20000410000 */
[-C--:B------:R-:W-:Y:S01]  /*7530*/  FMUL.FTZ R47, R47, R178.reuse ;  /* 0x000000b22f2f7220 */ /* 0x080fe20000410000 */
[----:B------:R-:W1:Y:S01]  /*7540*/  MUFU.EX2 R163, R209 ;  /* 0x000000d100a37308 */ /* 0x000e620000000800 */
        /* <DEDUP_REMOVED lines=8> */
[C---:B--2---:R-:W-:Y:S01]  /*75d0*/  FADD.FTZ R184, R208.reuse, R15 ;  /* 0x0000000fd0b87221 */ /* 0x044fe20000010000 */
[----:B------:R-:W-:Y:S01]  /*75e0*/  F2FP.F16.F32.PACK_AB R161, R208, R161 ;  /* 0x000000a1d0a1723e */ /* 0x000fe200000000ff */
[-C--:B------:R-:W-:Y:S01]  /*75f0*/  FMUL.FTZ R62, R62, R178.reuse ;  /* 0x000000b23e3e7220 */ /* 0x080fe20000410000 */
[-C--:B------:R-:W-:Y:S01]  /*7600*/  FMUL.FTZ R63, R63, R178.reuse ;  /* 0x000000b23f3f7220 */ /* 0x080fe20000410000 */
[-C--:B------:R-:W-:Y:S01]  /*7610*/  FMUL.FTZ R66, R66, R178.reuse ;  /* 0x000000b242427220 */ /* 0x080fe20000410000 */
[-C--:B------:R-:W-:Y:S01]  /*7620*/  FMUL.FTZ R67, R67, R178.reuse ;  /* 0x000000b243437220 */ /* 0x080fe20000410000 */
[-C--:B------:R-:W-:Y:S01]  /*7630*/  FMUL.FTZ R70, R70, R178.reuse ;  /* 0x000000b246467220 */ /* 0x080fe20000410000 */
[----:B------:R-:W2:Y:S01]  /*7640*/  MUFU.EX2 R192, R210 ;  /* 0x000000d200c07308 */ /* 0x000ea20000000800 */
[----:B-1----:R-:W-:Y:S01]  /*7650*/  FADD.FTZ R15, R163, R184 ;  /* 0x000000b8a30f7221 */ /* 0x002fe20000010000 */
[-C--:B------:R-:W-:Y:S01]  /*7660*/  FMUL.FTZ R71, R71, R178.reuse ;  /* 0x000000b247477220 */ /* 0x080fe20000410000 */
[-C--:B------:R-:W-:Y:S01]  /*7670*/  FMUL.FTZ R74, R74, R178.reuse ;  /* 0x000000b24a4a7220 */ /* 0x080fe20000410000 */
[-C--:B------:R-:W-:Y:S01]  /*7680*/  FMUL.FTZ R75, R75, R178.reuse ;  /* 0x000000b24b4b7220 */ /* 0x080fe20000410000 */
[-C--:B------:R-:W-:Y:S01]  /*7690*/  FMUL.FTZ R78, R78, R178.reuse ;  /* 0x000000b24e4e7220 */ /* 0x080fe20000410000 */
[-C--:B------:R-:W-:Y:S01]  /*76a0*/  FMUL.FTZ R79, R79, R178.reuse ;  /* 0x000000b24f4f7220 */ /* 0x080fe20000410000 */
[-C--:B------:R-:W-:Y:S01]  /*76b0*/  FMUL.FTZ R82, R82, R178.reuse ;  /* 0x000000b252527220 */ /* 0x080fe20000410000 */
[----:B------:R1:W4:Y:S01]  /*76c0*/  MUFU.EX2 R13, R159 ;  /* 0x0000009f000d7308 */ /* 0x0003220000000800 */
[C---:B---3--:R-:W-:Y:S01]  /*76d0*/  FADD.FTZ R5, R186.reuse, R5 ;  /* 0x00000005ba057221 */ /* 0x048fe20000010000 */
[----:B------:R-:W-:Y:S01]  /*76e0*/  F2FP.F16.F32.PACK_AB R174, R186, R185 ;  /* 0x000000b9baae723e */ /* 0x000fe200000000ff */
[-C--:B------:R-:W-:Y:S01]  /*76f0*/  FMUL.FTZ R83, R83, R178.reuse ;  /* 0x000000b253537220 */ /* 0x080fe20000410000 */
[-C--:B------:R-:W-:Y:S01]  /*7700*/  FMUL.FTZ R86, R86, R178.reuse ;  /* 0x000000b256567220 */ /* 0x080fe20000410000 */
[-C--:B------:R-:W-:Y:S01]  /*7710*/  FMUL.FTZ R87, R87, R178.reuse ;  /* 0x000000b257577220 */ /* 0x080fe20000410000 */
[-C--:B------:R-:W-:Y:S01]  /*7720*/  FMUL.FTZ R90, R90, R178.reuse ;  /* 0x000000b25a5a7220 */ /* 0x080fe20000410000 */
[-C--:B------:R-:W-:Y:S01]  /*7730*/  FMUL.FTZ R91, R91, R178.reuse ;  /* 0x000000b25b5b7220 */ /* 0x080fe20000410000 */
[----:B------:R-:W3:Y:S01]  /*7740*/  MUFU.EX2 R180, R205 ;  /* 0x000000cd00b47308 */ /* 0x000ee20000000800 */
[----:B--2---:R-:W-:Y:S01]  /*7750*/  FADD.FTZ R186, R192, R15 ;  /* 0x0000000fc0ba7221 */ /* 0x004fe20000010000 */
[----:B-1----:R-:W-:Y:S01]  /*7760*/  F2FP.F16.F32.PACK_AB R159, R8, R203 ;  /* 0x000000cb089f723e */ /* 0x002fe200000000ff */
[-C--:B------:R-:W-:Y:S01]  /*7770*/  FMUL.FTZ R94, R94, R178.reuse ;  /* 0x000000b25e5e7220 */ /* 0x080fe20000410000 */
[----:B------:R-:W-:Y:S01]  /*7780*/  F2FP.F16.F32.PACK_AB R163, R192, R163 ;  /* 0x000000a3c0a3723e */ /* 0x000fe200000000ff */
[-C--:B------:R-:W-:Y:S01]  /*7790*/  FMUL.FTZ R95, R95, R178.reuse ;  /* 0x000000b25f5f7220 */ /* 0x080fe20000410000 */
[-C--:B------:R-:W-:Y:S01]  /*77a0*/  FMUL.FTZ R98, R98, R178.reuse ;  /* 0x000000b262627220 */ /* 0x080fe20000410000 */
[-C--:B------:R-:W-:Y:S01]  /*77b0*/  FMUL.FTZ R99, R99, R178.reuse ;  /* 0x000000b263637220 */ /* 0x080fe20000410000 */
[----:B------:R-:W1:Y:S01]  /*77c0*/  MUFU.EX2 R207, R207 ;  /* 0x000000cf00cf7308 */ /* 0x000e620000000800 */
[----:B----4-:R-:W-:Y:S01]  /*77d0*/  FADD.FTZ R15, R13, R186 ;  /* 0x000000ba0d0f7221 */ /* 0x010fe20000010000 */
[-C--:B------:R-:W-:Y:S01]  /*77e0*/  FMUL.FTZ R102, R102, R178.reuse ;  /* 0x000000b266667220 */ /* 0x080fe20000410000 */
[-C--:B------:R-:W-:Y:S01]  /*77f0*/  FMUL.FTZ R103, R103, R178.reuse ;  /* 0x000000b267677220 */ /* 0x080fe20000410000 */
[-C--:B------:R-:W-:Y:S01]  /*7800*/  FMUL.FTZ R106, R106, R178.reuse ;  /* 0x000000b26a6a7220 */ /* 0x080fe20000410000 */
[-C--:B------:R-:W-:Y:S01]  /*7810*/  FMUL.FTZ R107, R107, R178.reuse ;  /* 0x000000b26b6b7220 */ /* 0x080fe20000410000 */
[-C--:B------:R-:W-:Y:S01]  /*7820*/  FMUL.FTZ R110, R110, R178.reuse ;  /* 0x000000b26e6e7220 */ /* 0x080fe20000410000 */
[-C--:B------:R-:W-:Y:S01]  /*7830*/  FMUL.FTZ R111, R111, R178.reuse ;  /* 0x000000b26f6f7220 */ /* 0x080fe20000410000 */
[----:B------:R2:W4:Y:S01]  /*7840*/  MUFU.EX2 R4, R157 ;  /* 0x0000009d00047308 */ /* 0x0005220000000800 */
[----:B---3--:R-:W-:Y:S01]  /*7850*/  FADD.FTZ R186, R180, R15 ;  /* 0x0000000fb4ba7221 */ /* 0x008fe20000010000 */
[-C--:B------:R-:W-:Y:S01]  /*7860*/  FMUL.FTZ R114, R114, R178.reuse ;  /* 0x000000b272727220 */ /* 0x080fe20000410000 */
[-C--:B------:R-:W-:Y:S01]  /*7870*/  FMUL.FTZ R115, R115, R178.reuse ;  /* 0x000000b273737220 */ /* 0x080fe20000410000 */
[-C--:B------:R-:W-:Y:S01]  /*7880*/  FMUL.FTZ R118, R118, R178.reuse ;  /* 0x000000b276767220 */ /* 0x080fe20000410000 */
[-C--:B------:R-:W-:Y:S01]  /*7890*/  FMUL.FTZ R119, R119, R178.reuse ;  /* 0x000000b277777220 */ /* 0x080fe20000410000 */
[-C--:B------:R-:W-:Y:S01]  /*78a0*/  FMUL.FTZ R122, R122, R178.reuse ;  /* 0x000000b27a7a7220 */ /* 0x080fe20000410000 */
[-C--:B------:R-:W-:Y:S01]  /*78b0*/  FMUL.FTZ R123, R123, R178.reuse ;  /* 0x000000b27b7b7220 */ /* 0x080fe20000410000 */
[----:B------:R3:W5:Y:S01]  /*78c0*/  MUFU.EX2 R169, R165 ;  /* 0x000000a500a97308 */ /* 0x0007620000000800 */
[----:B-1----:R-:W-:Y:S01]  /*78d0*/  FADD.FTZ R15, R207, R186 ;  /* 0x000000bacf0f7221 */ /* 0x002fe20000010000 */
[----:B--2---:R-:W-:Y:S01]  /*78e0*/  F2FP.F16.F32.PACK_AB R157, R204, R189 ;  /* 0x000000bdcc9d723e */ /* 0x004fe200000000ff */
[-C--:B------:R-:W-:Y:S01]  /*78f0*/  FMUL.FTZ R126, R126, R178.reuse ;  /* 0x000000b27e7e7220 */ /* 0x080fe20000410000 */
[-C--:B------:R-:W-:Y:S01]  /*7900*/  FMUL.FTZ R127, R127, R178.reuse ;  /* 0x000000b27f7f7220 */ /* 0x080fe20000410000 */
[-C--:B------:R-:W-:Y:S01]  /*7910*/  FMUL.FTZ R130, R130, R178.reuse ;  /* 0x000000b282827220 */ /* 0x080fe20000410000 */
[-C--:B------:R-:W-:Y:S01]  /*7920*/  FMUL.FTZ R131, R131, R178.reuse ;  /* 0x000000b283837220 */ /* 0x080fe20000410000 */
[-C--:B------:R-:W-:Y:S01]  /*7930*/  FMUL.FTZ R134, R134, R178.reuse ;  /* 0x000000b286867220 */ /* 0x080fe20000410000 */
[----:B------:R1:W2:Y:S01]  /*7940*/  MUFU.EX2 R182, R155 ;  /* 0x0000009b00b67308 */ /* 0x0002a20000000800 */
[----:B----4-:R-:W-:Y:S01]  /*7950*/  FADD.FTZ R194, R4, R15 ;  /* 0x0000000f04c27221 */ /* 0x010fe20000010000 */
[----:B---3--:R-:W-:Y:S01]  /*7960*/  F2FP.F16.F32.PACK_AB R165, R180, R13 ;  /* 0x0000000db4a5723e */ /* 0x008fe200000000ff */
[-C--:B------:R-:W-:Y:S01]  /*7970*/  FMUL.FTZ R135, R135, R178.reuse ;  /* 0x000000b287877220 */ /* 0x080fe20000410000 */
[-C--:B------:R-:W-:Y:S01]  /*7980*/  FMUL.FTZ R138, R138, R178.reuse ;  /* 0x000000b28a8a7220 */ /* 0x080fe20000410000 */
[-C--:B------:R-:W-:Y:S01]  /*7990*/  FMUL.FTZ R139, R139, R178.reuse ;  /* 0x000000b28b8b7220 */ /* 0x080fe20000410000 */
[-C--:B------:R-:W-:Y:S01]  /*79a0*/  FMUL.FTZ R142, R142, R178.reuse ;  /* 0x000000b28e8e7220 */ /* 0x080fe20000410000 */
[-C--:B------:R-:W-:Y:S01]  /*79b0*/  FMUL.FTZ R143, R143, R178.reuse ;  /* 0x000000b28f8f7220 */ /* 0x080fe20000410000 */
[----:B------:R3:W4:Y:S01]  /*79c0*/  MUFU.EX2 R171, R167 ;  /* 0x000000a700ab7308 */ /* 0x0007220000000800 */
[----:B-----5:R-:W-:Y:S01]  /*79d0*/  FADD.FTZ R15, R169, R194 ;  /* 0x000000c2a90f7221 */ /* 0x020fe20000010000 */
[----:B-1----:R-:W-:Y:S01]  /*79e0*/  F2FP.F16.F32.PACK_AB R155, R188, R21 ;  /* 0x00000015bc9b723e */ /* 0x002fe200000000ff */
[-C--:B------:R-:W-:Y:S01]  /*79f0*/  FMUL.FTZ R146, R146, R178.reuse ;  /* 0x000000b292927220 */ /* 0x080fe20000410000 */
[-C--:B------:R-:W-:Y:S01]  /*7a00*/  FMUL.FTZ R147, R147, R178.reuse ;  /* 0x000000b293937220 */ /* 0x080fe20000410000 */
[-C--:B------:R-:W-:Y:S01]  /*7a10*/  FMUL.FTZ R150, R150, R178.reuse ;  /* 0x000000b296967220 */ /* 0x080fe20000410000 */
[----:B------:R-:W-:-:S02]  /*7a20*/  FMUL.FTZ R151, R151, R178 ;  /* 0x000000b297977220 */ /* 0x000fc40000410000 */
[----:B------:R1:W5:Y:S01]  /*7a30*/  MUFU.EX2 R184, R153 ;  /* 0x0000009900b87308 */ /* 0x0003620000000800 */
[----:B--2---:R-:W-:Y:S01]  /*7a40*/  FADD.FTZ R194, R182, R15 ;  /* 0x0000000fb6c27221 */ /* 0x004fe20000010000 */
[----:B---3--:R-:W-:Y:S02]  /*7a50*/  F2FP.F16.F32.PACK_AB R167, R4, R207 ;  /* 0x000000cf04a7723e */ /* 0x008fe400000000ff */
[----:B------:R-:W-:-:S04]  /*7a60*/  F2FP.F16.F32.PACK_AB R169, R182, R169 ;  /* 0x000000a9b6a9723e */ /* 0x000fc800000000ff */
[----:B------:R-:W2:Y:S01]  /*7a70*/  MUFU.EX2 R173, R195 ;  /* 0x000000c300ad7308 */ /* 0x000ea20000000800 */
[----:B----4-:R-:W-:Y:S01]  /*7a80*/  FADD.FTZ R15, R171, R194 ;  /* 0x000000c2ab0f7221 */ /* 0x010fe20000010000 */
[----:B-1----:R-:W-:-:S06]  /*7a90*/  F2FP.F16.F32.PACK_AB R153, R20, R183 ;  /* 0x000000b71499723e */ /* 0x002fcc00000000ff */
[----:B------:R-:W1:Y:S01]  /*7aa0*/  MUFU.EX2 R186, R197 ;  /* 0x000000c500ba7308 */ /* 0x000e620000000800 */
[C---:B-----5:R-:W-:Y:S01]  /*7ab0*/  FADD.FTZ R196, R184.reuse, R15 ;  /* 0x0000000fb8c47221 */ /* 0x060fe20000010000 */
[----:B------:R-:W-:-:S06]  /*7ac0*/  F2FP.F16.F32.PACK_AB R171, R184, R171 ;  /* 0x000000abb8ab723e */ /* 0x000fcc00000000ff */
[----:B------:R-:W3:Y:S01]  /*7ad0*/  MUFU.EX2 R175, R190 ;  /* 0x000000be00af7308 */ /* 0x000ee20000000800 */
[----:B--2---:R-:W-:-:S07]  /*7ae0*/  FADD.FTZ R9, R173, R196 ;  /* 0x000000c4ad097221 */ /* 0x004fce0000010000 */
[----:B------:R-:W2:Y:S01]  /*7af0*/  MUFU.EX2 R194, R199 ;  /* 0x000000c700c27308 */ /* 0x000ea20000000800 */
[C---:B-1----:R-:W-:Y:S01]  /*7b00*/  FADD.FTZ R8, R186.reuse, R9 ;  /* 0x00000009ba087221 */ /* 0x042fe20000010000 */
[----:B------:R-:W-:-:S03]  /*7b10*/  F2FP.F16.F32.PACK_AB R173, R186, R173 ;  /* 0x000000adbaad723e */ /* 0x000fc600000000ff */
[----:B---3--:R-:W-:-:S04]  /*7b20*/  FADD.FTZ R9, R175, R8 ;  /* 0x00000008af097221 */ /* 0x008fc80000010000 */
[C---:B--2---:R-:W-:Y:S01]  /*7b30*/  FADD.FTZ R4, R194.reuse, R9 ;  /* 0x00000009c2047221 */ /* 0x044fe20000010000 */
[----:B------:R-:W-:Y:S01]  /*7b40*/  F2FP.F16.F32.PACK_AB R175, R194, R175 ;  /* 0x000000afc2af723e */ /* 0x000fe200000000ff */
[----:B------:R-:W-:Y:S06]  /*7b50*/  @!P0 BRA `(.L_x_1342) ;  /* 0x0000000000048947 */ /* 0x000fec0003800000 */
[----:B------:R-:W-:Y:S01]  /*7b60*/  BPT.TRAP 0x1 ;  /* 0x000000040000795c */ /* 0x000fe20000300000 */
.L_x_1342:
[----:B------:R1:W2:Y:S01]  /*7b70*/  SYNCS.PHASECHK.TRANS64.TRYWAIT P1, [UR28+0x22850], R10 ;  /* 0x0228500aff0075a7 */ /* 0x0002a2000802015c */
[----:B------:R-:W-:Y:S05]  /*7b80*/  @!P0 BRA `(.L_x_1343) ;  /* 0x0000000000048947 */ /* 0x000fea0003800000 */
[----:B------:R-:W-:Y:S01]  /*7b90*/  BPT.TRAP 0x1 ;  /* 0x000000040000795c */ /* 0x000fe20000300000 */
.L_x_1343:
[----:B--2---:R-:W-:Y:S05]  /*7ba0*/  @P1 BRA `(.L_x_1344) ;  /* 0x0000000000081947 */ /* 0x004fea0003800000 */
[----:B------:R-:W2:Y:S02]  /*7bb0*/  SYNCS.PHASECHK.TRANS64.TRYWAIT P1, [UR28+0x22850], R10 ;  /* 0x0228500aff0075a7 */ /* 0x000ea4000802015c */
[----:B--2---:R-:W-:Y:S05]  /*7bc0*/  @!P1 BRA `(.L_x_1345) ;  /* 0x000000b000f09947 */ /* 0x004fea0003800000 */
.L_x_1344:
[----:B------:R-:W-:Y:S01]  /*7bd0*/  VIADD R8, R23, 0x8 ;  /* 0x0000000817087836 */ /* 0x000fe20000000000 */
[----:B------:R-:W-:Y:S01]  /*7be0*/  UIMAD UR11, UR39, 0xc00, UR21 ;  /* 0x00000c00270b78a4 */ /* 0x000fe2000f8e0215 */
[----:B------:R-:W3:Y:S01]  /*7bf0*/  S2R R9, SR_TID.X ;  /* 0x0000000000097919 */ /* 0x000ee20000002100 */
[----:B------:R-:W-:Y:S02]  /*7c00*/  UMOV UR7, 0x40000040 ;  /* 0x4000004000077882 */ /* 0x000fe40000000000 */
[----:B------:R4:W-:Y:S06]  /*7c10*/  BAR.SYNC.DEFER_BLOCKING R8, 0x100 ;  /* 0x000400080000751d */ /* 0x0009ec0000010000 */
[----:B------:R-:W-:Y:S01]  /*7c20*/  UMOV UR6, UR11 ;  /* 0x0000000b00067c82 */ /* 0x000fe20008000000 */
[----:B----4-:R-:W-:Y:S01]  /*7c30*/  IMAD.MOV.U32 R8, RZ, RZ, R176 ;  /* 0x000000ffff087224 */ /* 0x010fe200078e00b0 */
[----:B------:R-:W-:Y:S01]  /*7c40*/  WARPGROUP.ARRIVE ;  /* 0x00000000000079c5 */ /* 0x000fe20000000000 */
[----:B---3--:R-:W-:Y:S01]  /*7c50*/  LOP3.LUT P1, RZ, R9, 0x7f, RZ, 0xc0, !PT ;  /* 0x0000007f09ff7812 */ /* 0x008fe2000782c0ff */
[----:B------:R-:W-:-:S04]  /*7c60*/  IMAD.MOV.U32 R9, RZ, RZ, R14 ;  /* 0x000000ffff097224 */ /* 0x000fc800078e000e */
[----:B------:R-:W-:Y:S01]  /*7c70*/  HGMMA.64x256x16.F32 R24, R152, gdesc[UR4].tnspB, R24, gsb0 ;  /* 0x43e0000498187df0 */ /* 0x000fe20008000818 */
[----:B------:R-:W-:Y:S01]  /*7c80*/  UIADD3 UR6, UR11, 0x80, URZ ;  /* 0x000000800b067890 */ /* 0x000fe2000fffe03f */
[----:B------:R-:W-:-:S06]  /*7c90*/  UMOV UR7, 0x40000040 ;  /* 0x4000004000077882 */ /* 0x000fcc0000000000 */
[----:B--2---:R-:W-:-:S05]  /*7ca0*/  @!P1 VIADD R177, R177, 0x22860 ;  /* 0x00022860b1b19836 */ /* 0x004fca0000000000 */
[----:B------:R-:W-:Y:S01]  /*7cb0*/  @!P1 PRMT R177, RZ, 0x654, R177 ;  /* 0x00000654ffb19816 */ /* 0x000fe200000000b1 */
[----:B------:R-:W-:Y:S02]  /*7cc0*/  WARPGROUP.DEPBAR.LE gsb0, 0x0 ;  /* 0x00008000000079c5 */ /* 0x000fe40000010000 */
[----:B------:R-:W-:-:S12]  /*7cd0*/  WARPGROUP.ARRIVE ;  /* 0x00000000000079c5 */ /* 0x000fd80000000000 */
        /* <DEDUP_REMOVED lines=27> */
[C---:B------:R-:W-:Y:S01]  /*7e90*/  ISETP.GT.AND P1, PT, R7.reuse, UR26, PT ;  /* 0x0000001a07007c0c */ /* 0x040fe2000bf24270 */
[----:B------:R-:W-:-:S12]  /*7ea0*/  VIADD R7, R7, 0xffffffff ;  /* 0xffffffff07077836 */ /* 0x000fd80000000000 */
[----:B--2---:R-:W-:Y:S05]  /*7eb0*/  @P1 BRA `(.L_x_1346) ;  /* 0xffffffc800c41947 */ /* 0x004fea000383ffff */
[----:B------:R-:W-:Y:S02]  /*7ec0*/  IMAD.MOV.U32 R8, RZ, RZ, R176 ;  /* 0x000000ffff087224 */ /* 0x000fe400078e00b0 */
[----:B------:R-:W-:-:S07]  /*7ed0*/  IMAD.MOV.U32 R9, RZ, RZ, R14 ;  /* 0x000000ffff097224 */ /* 0x000fce00078e000e */
.L_x_1329:
[----:B-1----:R-:W1:Y:S01]  /*7ee0*/  LDC R10, c[0x0][0x9e4] ;  /* 0x00027900ff0a7b82 */ /* 0x002e620000000800 */
[----:B------:R-:W-:Y:S01]  /*7ef0*/  ULDC UR6, c[0x0][0x9dc] ;  /* 0x0002770000067ab9 */ /* 0x000fe20000000800 */
[----:B------:R-:W-:Y:S01]  /*7f00*/  LOP3.LUT R2, R2, 0xffefffff, RZ, 0xc0, !PT ;  /* 0xffefffff02027812 */ /* 0x000fe200078ec0ff */
[----:B------:R-:W-:-:S05]  /*7f10*/  VIADD R12, R22, -UR6 ;  /* 0x80000006160c7c36 */ /* 0x000fca0008000000 */
[----:B------:R-:W-:Y:S02]  /*7f20*/  R2UR UR6, R12 ;  /* 0x000000000c0672ca */ /* 0x000fe400000e0000 */
[----:B-1----:R-:W-:-:S13]  /*7f30*/  ISETP.GE.AND P1, PT, R10, 0x1, PT ;  /* 0x000000010a00780c */ /* 0x002fda0003f26270 */
[----:B------:R-:W-:Y:S01]  /*7f40*/  @P1 LOP3.LUT R2, R2, 0x100000, RZ, 0xfc, !PT ;  /* 0x0010000002021812 */ /* 0x000fe200078efcff */
[----:B------:R-:W-:Y:S06]  /*7f50*/  @!P1 BRA `(.L_x_1347) ;  /* 0x0000000000449947 */ /* 0x000fec0003800000 */
        /* <DEDUP_REMOVED lines=9> */
.L_x_1348:
[----:B------:R-:W-:-:S13]  /*7ff0*/  ISETP.NE.AND P1, PT, R10, 0x1, PT ;  /* 0x000000010a00780c */ /* 0x000fda0003f25270 */
[----:B------:R-:W1:Y:S02]  /*8000*/  @P1 LDC.64 R12, c[0x0][0x9e8] ;  /* 0x00027a00ff0c1b82 */ /* 0x000e640000000a00 */
[----:B-1----:R-:W-:-:S05]  /*8010*/  @P1 IMAD.HI.U32 R12, R22, R12, RZ ;  /* 0x0000000c160c1227 */ /* 0x002fca00078e00ff */
[----:B------:R-:W-:-:S07]  /*8020*/  @P1 SHF.R.U32.HI R22, RZ, R13, R12 ;  /* 0x0000000dff161219 */ /* 0x000fce000001160c */
.L_x_1349:
[----:B------:R-:W-:-:S05]  /*8030*/  IMAD R22, R22, R10, RZ ;  /* 0x0000000a16167224 */ /* 0x000fca00078e02ff */
[----:B------:R-:W-:-:S13]  /*8040*/  R2UR UR7, R22 ;  /* 0x00000000160772ca */ /* 0x000fda00000e0000 */
[----:B------:R-:W-:-:S04]  /*8050*/  UISETP.LT.AND UP0, UPT, UR6, UR7, UPT ;  /* 0x000000070600728c */ /* 0x000fc8000bf01270 */
[----:B------:R-:W-:-:S12]  /*8060*/  USEL UR6, UR6, UR7, !UP0 ;  /* 0x0000000706067287 */ /* 0x000fd8000c000000 */
.L_x_1347:
[----:B------:R-:W-:-:S04]  /*8070*/  UIADD3 UR6, UR6, 0x5f, URZ ;  /* 0x0000005f06067890 */ /* 0x000fc8000fffe03f */
[----:B------:R-:W-:-:S04]  /*8080*/  UIMAD.WIDE UR6, UR6, 0x2aaaaaab, URZ ;  /* 0x2aaaaaab060678a5 */ /* 0x000fc8000f8e023f */
[----:B------:R-:W-:-:S04]  /*8090*/  USHF.R.U32.HI UR6, URZ, 0x1f, UR7 ;  /* 0x0000001f3f067899 */ /* 0x000fc80008011607 */
[----:B------:R-:W-:-:S04]  /*80a0*/  ULEA.HI.SX32 UR6, UR7, UR6, 0x1c ;  /* 0x0000000607067291 */ /* 0x000fc8000f8fe23f */
[----:B------:R-:W-:-:S04]  /*80b0*/  UISETP.LT.AND UP0, UPT, UR40, UR6, UPT ;  /* 0x000000062800728c */ /* 0x000fc8000bf01270 */
[----:B------:R-:W-:-:S06]  /*80c0*/  USEL UR23, UR40, UR6, !UP0 ;  /* 0x0000000628177287 */ /* 0x000fcc000c000000 */
[----:B------:R-:W-:-:S13]  /*80d0*/  ISETP.GE.AND P1, PT, R7, UR23, PT ;  /* 0x0000001707007c0c */ /* 0x000fda000bf26270 */
[----:B------:R-:W-:Y:S05]  /*80e0*/  @!P1 BRA `(.L_x_1350) ;  /* 0x0000002000c89947 */ /* 0x000fea0003800000 */
[----:B------:R-:W-:Y:S01]  /*80f0*/  IMAD.MOV.U32 R13, RZ, RZ, R8 ;  /* 0x000000ffff0d7224 */ /* 0x000fe200078e0008 */
[----:B------:R-:W-:Y:S01]  /*8100*/  ULDC UR24, c[0x0][0x988] ;  /* 0x0002620000187ab9 */ /* 0x000fe20000000800 */
[----:B------:R-:W-:Y:S01]  /*8110*/  IMAD.MOV.U32 R204, RZ, RZ, R9 ;  /* 0x000000ffffcc7224 */ /* 0x000fe200078e0009 */
[----:B------:R-:W-:Y:S01]  /*8120*/  ULDC UR25, c[0x0][0x9d8] ;  /* 0x0002760000197ab9 */ /* 0x000fe20000000800 */
[----:B------:R-:W-:-:S07]  /*8130*/  IMAD.MOV.U32 R12, RZ, RZ, R7 ;  /* 0x000000ffff0c7224 */ /* 0x000fce00078e0007 */
.L_x_1359:
[----:B------:R-:W-:Y:S01]  /*8140*/  UIADD3 UR39, UR39, 0x1, URZ ;  /* 0x0000000127277890 */ /* 0x000fe2000fffe03f */
[C---:B------:R-:W-:Y:S01]  /*8150*/  ISETP.GT.AND P1, PT, R12.reuse, UR23, PT ;  /* 0x000000170c007c0c */ /* 0x040fe2000bf24270 */
[----:B------:R-:W-:Y:S02]  /*8160*/  VIADD R12, R12, 0xffffffff ;  /* 0xffffffff0c0c7836 */ /* 0x000fe40000000000 */
[----:B------:R-:W-:-:S04]  /*8170*/  UISETP.NE.AND UP0, UPT, UR39, 0x2, UPT ;  /* 0x000000022700788c */ /* 0x000fc8000bf05270 */
[----:B------:R-:W-:Y:S02]  /*8180*/  USEL UR6, URZ, 0x1, UP0 ;  /* 0x000000013f067887 */ /* 0x000fe40008000000 */
[----:B------:R-:W-:Y:S02]  /*8190*/  USEL UR39, UR39, URZ, UP0 ;  /* 0x0000003f27277287 */ /* 0x000fe40008000000 */
[----:B------:R-:W-:Y:S01]  /*81a0*/  ULOP3.LUT UR38, UR38, UR6, URZ, 0x3c, !UPT ;  /* 0x0000000626267292 */ /* 0x000fe2000f8e3c3f */
[----:B--2---:R-:W-:Y:S11]  /*81b0*/  @!P0 BRA `(.L_x_1351) ;  /* 0x0000000000048947 */ /* 0x004ff60003800000 */
[----:B------:R-:W-:Y:S01]  /*81c0*/  BPT.TRAP 0x1 ;  /* 0x000000040000795c */ /* 0x000fe20000300000 */
.L_x_1351:
[----:B------:R-:W-:Y:S01]  /*81d0*/  ULEA UR26, UR39, UR46, 0x3 ;  /* 0x0000002e271a7291 */ /* 0x000fe2000f8e183f */
[----:B------:R-:W-:-:S05]  /*81e0*/  IMAD.U32 R7, RZ, RZ, UR38 ;  /* 0x00000026ff077e24 */ /* 0x000fca000f8e00ff */
[----:B------:R-:W-:-:S04]  /*81f0*/  SHF.L.U32 R7, R7, 0x1f, RZ ;  /* 0x0000001f07077819 */ /* 0x000fc800000006ff */
[----:B------:R1:W2:Y:S01]  /*8200*/  SYNCS.PHASECHK.TRANS64.TRYWAIT P2, [UR26+0x22830], R7 ;  /* 0x02283007ff0075a7 */ /* 0x0002a2000804015a */
[----:B------:R-:W-:Y:S05]  /*8210*/  @!P0 BRA `(.L_x_1352) ;  /* 0x0000000000048947 */ /* 0x000fea0003800000 */
[----:B------:R-:W-:Y:S01]  /*8220*/  BPT.TRAP 0x1 ;  /* 0x000000040000795c */ /* 0x000fe20000300000 */
.L_x_1352:
[----:B--2---:R-:W-:Y:S05]  /*8230*/  @P2 BRA `(.L_x_1353) ;  /* 0x0000000000082947 */ /* 0x004fea0003800000 */
[----:B------:R-:W2:Y:S02]  /*8240*/  SYNCS.PHASECHK.TRANS64.TRYWAIT P2, [UR26+0x22830], R7 ;  /* 0x02283007ff0075a7 */ /* 0x000ea4000804015a */
[----:B--2---:R-:W-:Y:S05]  /*8250*/  @!P2 BRA `(.L_x_1354) ;  /* 0x000000ac0060a947 */ /* 0x004fea0003800000 */
.L_x_1353:
[----:B------:R-:W-:Y:S01]  /*8260*/  UIMAD UR18, UR39, 0x300, UR20 ;  /* 0x00000300271278a4 */ /* 0x000fe2000f8e0214 */
[----:B------:R-:W-:Y:S01]  /*8270*/  WARPGROUP.ARRIVE ;  /* 0x00000000000079c5 */ /* 0x000fe20000000000 */
[----:B------:R-:W-:Y:S01]  /*8280*/  UMOV UR19, 0x40000040 ;  /* 0x4000004000137882 */ /* 0x000fe20000000000 */
[----:B------:R-:W-:Y:S01]  /*8290*/  UMOV UR7, 0x40000040 ;  /* 0x4000004000077882 */ /* 0x000fe20000000000 */
[----:B------:R-:W-:-:S03]  /*82a0*/  UIADD3 UR6, UR18, 0x2, URZ ;  /* 0x0000000212067890 */ /* 0x000fc6000fffe03f */
[----:B------:R-:W3:Y:S01]  /*82b0*/  S2R R217, SR_TID.X ;  /* 0x0000000000d97919 */ /* 0x000ee20000002100 */
[----:B------:R-:W-:Y:S01]  /*82c0*/  UIADD3 UR10, UR18, 0x4, URZ ;  /* 0x00000004120a7890 */ /* 0x000fe2000fffe03f */
[----:B------:R-:W-:Y:S01]  /*82d0*/  UMOV UR11, 0x40000040 ;  /* 0x40000040000b7882 */ /* 0x000fe20000000000 */
[----:B------:R-:W-:Y:S01]  /*82e0*/  HGMMA.64x96x16.F32 R152, gdesc[UR16], RZ, !UPT, gsb0 ;  /* 0x01600000109879f0 */ /* 0x000fe2000c0008ff */
[----:B------:R-:W-:Y:S01]  /*82f0*/  UIADD3 UR14, UR18, 0x6, URZ ;  /* 0x00000006120e7890 */ /* 0x000fe2000fffe03f */
[----:B------:R-:W-:Y:S01]  /*8300*/  UMOV UR15, 0x40000040 ;  /* 0x40000040000f7882 */ /* 0x000fe20000000000 */
[----:B---3--:R-:W-:Y:S01]  /*8310*/  LOP3.LUT P2, RZ, R217, 0x7f, RZ, 0xc0, !PT ;  /* 0x0000007fd9ff7812 */ /* 0x008fe2000784c0ff */
[----:B------:R-:W-:Y:S02]  /*8320*/  WARPGROUP.DEPBAR.LE gsb0, 0x0 ;  /* 0x00008000000079c5 */ /* 0x000fe40000010000 */
        /* <DEDUP_REMOVED lines=62> */
[----:B------:R-:W-:-:S02]  /*8710*/  FMUL.FTZ R176, R199, UR25 ;  /* 0x00000019c7b07c20 */ /* 0x000fc40008410000 */
[----:B------:R-:W2:Y:S01]  /*8720*/  MUFU.TANH R161, R161 ;  /* 0x000000a100a17308 */ /* 0x000ea20000002400 */
[----:B---3--:R-:W-:-:S07]  /*8730*/  FMNMX.FTZ R9, R159, R164, !PT ;  /* 0x000000a49f097209 */ /* 0x008fce0007810000 */
[----:B------:R-:W3:Y:S01]  /*8740*/  MUFU.TANH R160, R160 ;  /* 0x000000a000a07308 */ /* 0x000ee20000002400 */
[----:B----4-:R-:W-:-:S07]  /*8750*/  FMNMX.FTZ R164, R158, R9, !PT ;  /* 0x000000099ea47209 */ /* 0x010fce0007810000 */
[----:B------:R-:W4:Y:S01]  /*8760*/  MUFU.TANH R163, R163 ;  /* 0x000000a300a37308 */ /* 0x000f220000002400 */
[----:B--2---:R-:W-:-:S07]  /*8770*/  FMNMX.FTZ R9, R161, R164, !PT ;  /* 0x000000a4a1097209 */ /* 0x004fce0007810000 */
        /* <DEDUP_REMOVED lines=23> */
[----:B--2---:R-:W-:Y:S01]  /*88f0*/  FMNMX.FTZ R9, R209, R164, !PT ;  /* 0x000000a4d1097209 */ /* 0x004fe20007810000 */
[----:B------:R-:W-:Y:S01]  /*8900*/  FMUL.FTZ R164, R175, UR25 ;  /* 0x00000019afa47c20 */ /* 0x000fe20008410000 */
[----:B------:R-:W-:-:S05]  /*8910*/  FMUL.FTZ R175, R198, UR25 ;  /* 0x00000019c6af7c20 */ /* 0x000fca0008410000 */
[----:B------:R-:W2:Y:S01]  /*8920*/  MUFU.TANH R213, R213 ;  /* 0x000000d500d57308 */ /* 0x000ea20000002400 */
[----:B---3--:R-:W-:-:S07]  /*8930*/  FMNMX.FTZ R166, R214, R9, !PT ;  /* 0x00000009d6a67209 */ /* 0x008fce0007810000 */
[----:B------:R-:W3:Y:S01]  /*8940*/  MUFU.TANH R196, R196 ;  /* 0x000000c400c47308 */ /* 0x000ee20000002400 */
[----:B----4-:R-:W-:-:S07]  /*8950*/  FMNMX.FTZ R166, R189, R166, !PT ;  /* 0x000000a6bda67209 */ /* 0x010fce0007810000 */
[----:B------:R-:W4:Y:S01]  /*8960*/  MUFU.TANH R193, R193 ;  /* 0x000000c100c17308 */ /* 0x000f220000002400 */
[----:B--2---:R-:W-:Y:S01]  /*8970*/  FMNMX.FTZ R9, R213, R166, !PT ;  /* 0x000000a6d5097209 */ /* 0x004fe20007810000 */
[----:B------:R-:W-:-:S06]  /*8980*/  FMUL.FTZ R166, R179, UR25 ;  /* 0x00000019b3a67c20 */ /* 0x000fcc0008410000 */
[----:B------:R-:W2:Y:S01]  /*8990*/  MUFU.TANH R14, R14 ;  /* 0x0000000e000e7308 */ /* 0x000ea20000002400 */
[----:B---3--:R-:W-:-:S07]  /*89a0*/  FMNMX.FTZ R168, R196, R9, !PT ;  /* 0x00000009c4a87209 */ /* 0x008fce0007810000 */
[----:B------:R-:W3:Y:S01]  /*89b0*/  MUFU.TANH R11, R11 ;  /* 0x0000000b000b7308 */ /* 0x000ee20000002400 */
[----:B----4-:R-:W-:Y:S01]  /*89c0*/  FMNMX.FTZ R9, R193, R168, !PT ;  /* 0x000000a8c1097209 */ /* 0x010fe20007810000 */
[----:B------:R-:W-:-:S04]  /*89d0*/  FMUL.FTZ R168, R183, UR25 ;  /* 0x00000019b7a87c20 */ /* 0x000fc80008410000 */
[----:B------:R-:W4:Y:S02]  /*89e0*/  SHFL.BFLY PT, R172, R9, 0x2, 0x1f ;  /* 0x0c401f0009ac7f89 */ /* 0x000f2400000e0000 */
[----:B------:R-:W5:Y:S01]  /*89f0*/  MUFU.TANH R15, R15 ;  /* 0x0000000f000f7308 */ /* 0x000f620000002400 */
[----:B--2---:R-:W-:-:S07]  /*8a00*/  FMNMX.FTZ R180, R14, R13, !PT ;  /* 0x0000000d0eb47209 */ /* 0x004fce0007810000 */
[----:B------:R-:W2:Y:S01]  /*8a10*/  MUFU.TANH R20, R20 ;  /* 0x0000001400147308 */ /* 0x000ea20000002400 */
[----:B---3--:R-:W-:-:S07]  /*8a20*/  FMNMX.FTZ R180, R11, R180, !PT ;  /* 0x000000b40bb47209 */ /* 0x008fce0007810000 */
[----:B------:R-:W3:Y:S01]  /*8a30*/  MUFU.TANH R21, R21 ;  /* 0x0000001500157308 */ /* 0x000ee20000002400 */
[----:B-----5:R-:W-:Y:S02]  /*8a40*/  FMNMX.FTZ R179, R15, R180, !PT ;  /* 0x000000b40fb37209 */ /* 0x020fe40007810000 */
[----:B----4-:R-:W-:Y:S01]  /*8a50*/  FMNMX.FTZ R177, R9, R172, !PT ;  /* 0x000000ac09b17209 */ /* 0x010fe20007810000 */
[----:B------:R-:W-:-:S04]  /*8a60*/  FMUL.FTZ R172, R191, UR25 ;  /* 0x00000019bfac7c20 */ /* 0x000fc80008410000 */
[----:B------:R-:W4:Y:S01]  /*8a70*/  MUFU.TANH R22, R22 ;  /* 0x0000001600167308 */ /* 0x000f220000002400 */
[----:B------:R-:W5:Y:S07]  /*8a80*/  SHFL.BFLY PT, R178, R177, 0x1, 0x1f ;  /* 0x0c201f00b1b27f89 */ /* 0x000f6e00000e0000 */
[----:B------:R-:W1:Y:S08]  /*8a90*/  MUFU.TANH R152, R152 ;  /* 0x0000009800987308 */ /* 0x000e700000002400 */
[----:B------:R-:W1:Y:S08]  /*8aa0*/  MUFU.TANH R153, R153 ;  /* 0x0000009900997308 */ /* 0x000e700000002400 */
[----:B------:R-:W1:Y:S01]  /*8ab0*/  MUFU.TANH R154, R154 ;  /* 0x0000009a009a7308 */ /* 0x000e620000002400 */
[----:B-----5:R-:W-:-:S05]  /*8ac0*/  FMNMX.FTZ R9, R177, R178, !PT ;  /* 0x000000b2b1097209 */ /* 0x020fca0007810000 */
[C---:B------:R-:W-:Y:S02]  /*8ad0*/  FMUL.FTZ R198, R9.reuse, UR10 ;  /* 0x0000000a09c67c20 */ /* 0x040fe40008410000 */
[----:B------:R-:W5:Y:S01]  /*8ae0*/  MUFU.TANH R155, R155 ;  /* 0x0000009b009b7308 */ /* 0x000f620000002400 */
[----:B------:R-:W-:Y:S01]  /*8af0*/  FADD.FTZ R177, -R9, R204 ;  /* 0x000000cc09b17221 */ /* 0x000fe20000010100 */
[--C-:B------:R-:W-:Y:S01]  /*8b00*/  FFMA.FTZ R180, R8, UR10, -R198.reuse ;  /* 0x0000000a08b47c23 */ /* 0x100fe200080108c6 */
[----:B--2---:R-:W-:Y:S01]  /*8b10*/  FMNMX.FTZ R8, R20, R179, !PT ;  /* 0x000000b314087209 */ /* 0x004fe20007810000 */
[--C-:B------:R-:W-:Y:S01]  /*8b20*/  FFMA.FTZ R182, R157, UR10, -R198.reuse ;  /* 0x0000000a9db67c23 */ /* 0x100fe200080108c6 */
[--C-:B------:R-:W-:Y:S01]  /*8b30*/  FFMA.FTZ R183, R163, UR10, -R198.reuse ;  /* 0x0000000aa3b77c23 */ /* 0x100fe200080108c6 */
[----:B------:R-:W-:Y:S01]  /*8b40*/  FMUL.FTZ R178, R177, UR10 ;  /* 0x0000000ab1b27c20 */ /* 0x000fe20008410000 */
[----:B---3--:R-:W-:Y:S01]  /*8b50*/  FMNMX.FTZ R179, R21, R8, !PT ;  /* 0x0000000815b37209 */ /* 0x008fe20007810000 */
[----:B------:R-:W2:Y:S01]  /*8b60*/  MUFU.TANH R156, R156 ;  /* 0x0000009c009c7308 */ /* 0x000ea20000002400 */
[--C-:B------:R-:W-:Y:S01]  /*8b70*/  FFMA.FTZ R177, R203, UR10, -R198.reuse ;  /* 0x0000000acbb17c23 */ /* 0x100fe200080108c6 */
[--C-:B------:R-:W-:Y:S01]  /*8b80*/  FFMA.FTZ R195, R196, UR10, -R198.reuse ;  /* 0x0000000ac4c37c23 */ /* 0x100fe200080108c6 */
[----:B----4-:R-:W-:Y:S01]  /*8b90*/  FMNMX.FTZ R181, R22, R179, !PT ;  /* 0x000000b316b57209 */ /* 0x010fe20007810000 */
[--C-:B------:R-:W-:Y:S01]  /*8ba0*/  FFMA.FTZ R196, R193, UR10, -R198.reuse ;  /* 0x0000000ac1c47c23 */ /* 0x100fe200080108c6 */
[--C-:B------:R-:W-:Y:S01]  /*8bb0*/  FFMA.FTZ R205, R205, UR10, -R198.reuse ;  /* 0x0000000acdcd7c23 */ /* 0x100fe200080108c6 */
[--C-:B------:R-:W-:Y:S01]  /*8bc0*/  FFMA.FTZ R158, R158, UR10, -R198.reuse ;  /* 0x0000000a9e9e7c23 */ /* 0x100fe200080108c6 */
[----:B-1----:R-:W-:Y:S01]  /*8bd0*/  FMNMX.FTZ R8, R152, R181, !PT ;  /* 0x000000b598087209 */ /* 0x002fe20007810000 */
[----:B------:R-:W1:Y:S01]  /*8be0*/  MUFU.TANH R164, R164 ;  /* 0x000000a400a47308 */ /* 0x000e620000002400 */
        /* <DEDUP_REMOVED lines=18> */
[----:B-1----:R-:W-:Y:S01]  /*8d10*/  FMNMX.FTZ R8, R164, R159, !PT ;  /* 0x0000009fa4087209 */ /* 0x002fe20007810000 */
[----:B------:R-:W-:-:S04]  /*8d20*/  FFMA.FTZ R194, R213, UR10, -R198 ;  /* 0x0000000ad5c27c23 */ /* 0x000fc800080108c6 */
        /* <DEDUP_REMOVED lines=20> */
[----:B------:R2:W-:Y:S08]  /*8e70*/  MUFU.EX2 R159, R181 ;  /* 0x000000b5009f7308 */ /* 0x0005f00000000800 */
[----:B------:R-:W3:Y:S01]  /*8e80*/  MUFU.EX2 R178, R178 ;  /* 0x000000b200b27308 */ /* 0x000ee20000000800 */
[----:B--2---:R-:W-:-:S04]  /*8e90*/  FMNMX.FTZ R181, R175, R8, !PT ;  /* 0x00000008afb57209 */ /* 0x004fc80007810000 */
[----:B-1----:R-:W-:Y:S01]  /*8ea0*/  FMNMX.FTZ R8, R176, R181, !PT ;  /* 0x000000b5b0087209 */ /* 0x002fe20007810000 */
[--C-:B------:R-:W-:Y:S02]  /*8eb0*/  FFMA.FTZ R181, R208, UR10, -R198.reuse ;  /* 0x0000000ad0b57c23 */ /* 0x100fe400080108c6 */
[----:B------:R-:W1:Y:S02]  /*8ec0*/  MUFU.EX2 R177, R177 ;  /* 0x000000b100b17308 */ /* 0x000e640000000800 */
[----:B------:R-:W2:Y:S06]  /*8ed0*/  SHFL.BFLY PT, R187, R8, 0x2, 0x1f ;  /* 0x0c401f0008bb7f89 */ /* 0x000eac00000e0000 */
[----:B------:R-:W4:Y:S01]  /*8ee0*/  MUFU.EX2 R180, R180 ;  /* 0x000000b400b47308 */ /* 0x000f220000000800 */
[-C--:B---3--:R-:W-:Y:S01]  /*8ef0*/  FMUL.FTZ R24, R24, R178.reuse ;  /* 0x000000b218187220 */ /* 0x088fe20000410000 */
[-C--:B------:R-:W-:Y:S01]  /*8f00*/  FMUL.FTZ R25, R25, R178.reuse ;  /* 0x000000b219197220 */ /* 0x080fe20000410000 */
[-C--:B------:R-:W-:Y:S01]  /*8f10*/  FMUL.FTZ R28, R28, R178.reuse ;  /* 0x000000b21c1c7220 */ /* 0x080fe20000410000 */
[-C--:B------:R-:W-:Y:S01]  /*8f20*/  FMUL.FTZ R29, R29, R178.reuse ;  /* 0x000000b21d1d7220 */ /* 0x080fe20000410000 */
[-C--:B------:R-:W-:Y:S01]  /*8f30*/  FMUL.FTZ R32, R32, R178.reuse ;  /* 0x000000b220207220 */ /* 0x080fe20000410000 */
[-C--:B------:R-:W-:Y:S01]  /*8f40*/  FMUL.FTZ R33, R33, R178.reuse ;  /* 0x000000b221217220 */ /* 0x080fe20000410000 */
[-C--:B------:R-:W-:Y:S01]  /*8f50*/  FMUL.FTZ R36, R36, R178.reuse ;  /* 0x000000b224247220 */ /* 0x080fe20000410000 */
[----:B------:R3:W-:Y:S01]  /*8f60*/  MUFU.EX2 R161, R183 ;  /* 0x000000b700a17308 */ /* 0x0007e20000000800 */
[----:B-1----:R-:W-:Y:S01]  /*8f70*/  FFMA.FTZ R5, R178, R5, R177 ;  /* 0x00000005b2057223 */ /* 0x002fe200000100b1 */
[-C--:B------:R-:W-:Y:S01]  /*8f80*/  FMUL.FTZ R37, R37, R178.reuse ;  /* 0x000000b225257220 */ /* 0x080fe20000410000 */
[-C--:B------:R-:W-:Y:S01]  /*8f90*/  FMUL.FTZ R40, R40, R178.reuse ;  /* 0x000000b228287220 */ /* 0x080fe20000410000 */
[-C--:B------:R-:W-:Y:S01]  /*8fa0*/  FMUL.FTZ R41, R41, R178.reuse ;  /* 0x000000b229297220 */ /* 0x080fe20000410000 */
[-C--:B------:R-:W-:Y:S01]  /*8fb0*/  FMUL.FTZ R44, R44, R178.reuse ;  /* 0x000000b22c2c7220 */ /* 0x080fe20000410000 */
[-C--:B------:R-:W-:Y:S01]  /*8fc0*/  FMUL.FTZ R45, R45, R178.reuse ;  /* 0x000000b22d2d7220 */ /* 0x080fe20000410000 */
[----:B------:R-:W-:Y:S01]  /*8fd0*/  FMUL.FTZ R48, R48, R178 ;  /* 0x000000b230307220 */ /* 0x000fe20000410000 */
[----:B------:R-:W-:Y:S01]  /*8fe0*/  MUFU.EX2 R179, R205 ;  /* 0x000000cd00b37308 */ /* 0x000fe20000000800 */
[----:B---3--:R-:W-:Y:S01]  /*8ff0*/  FFMA.FTZ R183, R210, UR10, -R198 ;  /* 0x0000000ad2b77c23 */ /* 0x008fe200080108c6 */
[----:B--2---:R-:W-:Y:S01]  /*9000*/  FMNMX.FTZ R191, R8, R187, !PT ;  /* 0x000000bb08bf7209 */ /* 0x004fe20007810000 */
[----:B------:R-:W-:-:S02]  /*9010*/  IMAD.U32 R210, RZ, RZ, UR26 ;  /* 0x0000001affd27e24 */ /* 0x000fc4000f8e00ff */
[----:B------:R-:W-:Y:S01]  /*9020*/  FFMA.FTZ R187, R209, UR10, -R198 ;  /* 0x0000000ad1bb7c23 */ /* 0x000fe200080108c6 */
[-C--:B------:R-:W-:Y:S01]  /*9030*/  FMUL.FTZ R49, R49, R178.reuse ;  /* 0x000000b231317220 */ /* 0x080fe20000410000 */
[-C--:B------:R-:W-:Y:S01]  /*9040*/  FMUL.FTZ R52, R52, R178.reuse ;  /* 0x000000b234347220 */ /* 0x080fe20000410000 */
[----:B------:R-:W1:Y:S01]  /*9050*/  SHFL.BFLY PT, R8, R191, 0x1, 0x1f ;  /* 0x0c201f00bf087f89 */ /* 0x000e6200000e0000 */
        /* <DEDUP_REMOVED lines=22> */
[----:B------:R-:W-:Y:S01]  /*91c0*/  FMUL.FTZ R92, R92, R178 ;  /* 0x000000b25c5c7220 */ /* 0x000fe20000410000 */
[----:B-1----:R-:W-:Y:S01]  /*91d0*/  FMNMX.FTZ R8, R191, R8, !PT ;  /* 0x00000008bf087209 */ /* 0x002fe20007810000 */
[----:B------:R-:W-:Y:S01]  /*91e0*/  MUFU.EX2 R160, R160 ;  /* 0x000000a000a07308 */ /* 0x000fe20000000800 */
[-C--:B------:R-:W-:Y:S01]  /*91f0*/  FMUL.FTZ R93, R93, R178.reuse ;  /* 0x000000b25d5d7220 */ /* 0x080fe20000410000 */
[-C--:B------:R-:W-:Y:S01]  /*9200*/  FMUL.FTZ R96, R96, R178.reuse ;  /* 0x000000b260607220 */ /* 0x080fe20000410000 */
[-C--:B------:R-:W-:Y:S01]  /*9210*/  FMUL.FTZ R97, R97, R178.reuse ;  /* 0x000000b261617220 */ /* 0x080fe20000410000 */
[C---:B------:R-:W-:Y:S01]  /*9220*/  FADD.FTZ R13, -R8.reuse, R13 ;  /* 0x0000000d080d7221 */ /* 0x040fe20000010100 */
[----:B------:R-:W-:Y:S01]  /*9230*/  FMUL.FTZ R197, R8, UR10 ;  /* 0x0000000a08c57c20 */ /* 0x000fe20008410000 */
[-C--:B------:R-:W-:Y:S01]  /*9240*/  FMUL.FTZ R100, R100, R178.reuse ;  /* 0x000000b264647220 */ /* 0x080fe20000410000 */
[----:B------:R-:W-:Y:S01]  /*9250*/  FMUL.FTZ R101, R101, R178 ;  /* 0x000000b265657220 */ /* 0x000fe20000410000 */
[----:B------:R-:W-:Y:S01]  /*9260*/  FMUL.FTZ R13, R13, UR10 ;  /* 0x0000000a0d0d7c20 */ /* 0x000fe20008410000 */
[--C-:B------:R-:W-:Y:S01]  /*9270*/  FFMA.FTZ R14, R14, UR10, -R197.reuse ;  /* 0x0000000a0e0e7c23 */ /* 0x100fe200080108c5 */
[--C-:B------:R-:W-:Y:S01]  /*9280*/  FFMA.FTZ R193, R11, UR10, -R197.reuse ;  /* 0x0000000a0bc17c23 */ /* 0x100fe200080108c5 */
[--C-:B------:R-:W-:Y:S01]  /*9290*/  FFMA.FTZ R15, R15, UR10, -R197.reuse ;  /* 0x0000000a0f0f7c23 */ /* 0x100fe200080108c5 */
[--C-:B------:R-:W-:Y:S01]  /*92a0*/  FFMA.FTZ R20, R20, UR10, -R197.reuse ;  /* 0x0000000a14147c23 */ /* 0x100fe200080108c5 */
[----:B------:R1:W-:Y:S01]  /*92b0*/  MUFU.EX2 R191, R195 ;  /* 0x000000c300bf7308 */ /* 0x0003e20000000800 */
[--C-:B------:R-:W-:Y:S01]  /*92c0*/  FFMA.FTZ R21, R21, UR10, -R197.reuse ;  /* 0x0000000a15157c23 */ /* 0x100fe200080108c5 */
[--C-:B------:R-:W-:Y:S01]  /*92d0*/  FFMA.FTZ R22, R22, UR10, -R197.reuse ;  /* 0x0000000a16167c23 */ /* 0x100fe200080108c5 */
[----:B------:R-:W-:Y:S01]  /*92e0*/  IADD3 R11, -R23, 0xb, RZ ;  /* 0x0000000b170b7810 */ /* 0x000fe20007ffe1ff */
[--C-:B------:R-:W-:Y:S01]  /*92f0*/  FFMA.FTZ R198, R153, UR10, -R197.reuse ;  /* 0x0000000a99c67c23 */ /* 0x100fe200080108c5 */
[--C-:B------:R-:W-:Y:S01]  /*9300*/  FFMA.FTZ R199, R154, UR10, -R197.reuse ;  /* 0x0000000a9ac77c23 */ /* 0x100fe200080108c5 */
[--C-:B------:R-:W-:Y:S01]  /*9310*/  FFMA.FTZ R204, R155, UR10, -R197.reuse ;  /* 0x0000000a9bcc7c23 */ /* 0x100fe200080108c5 */
[--C-:B------:R-:W-:Y:S01]  /*9320*/  FFMA.FTZ R203, R156, UR10, -R197.reuse ;  /* 0x0000000a9ccb7c23 */ /* 0x100fe200080108c5 */
[----:B------:R-:W-:Y:S01]  /*9330*/  MUFU.EX2 R13, R13 ;  /* 0x0000000d000d7308 */ /* 0x000fe20000000800 */
[----:B-1----:R-:W-:Y:S01]  /*9340*/  FFMA.FTZ R195, R152, UR10, -R197 ;  /* 0x0000000a98c37c23 */ /* 0x002fe200080108c5 */
[----:B------:R-:W-:-:S02]  /*9350*/  @!P2 VIADD R152, R210, 0x22840 ;  /* 0x00022840d298a836 */ /* 0x000fc40000000000 */
[--C-:B------:R-:W-:Y:S01]  /*9360*/  FFMA.FTZ R165, R165, UR10, -R197.reuse ;  /* 0x0000000aa5a57c23 */ /* 0x100fe200080108c5 */
[--C-:B------:R-:W-:Y:S01]  /*9370*/  FFMA.FTZ R208, R166, UR10, -R197.reuse ;  /* 0x0000000aa6d07c23 */ /* 0x100fe200080108c5 */
[--C-:B------:R-:W-:Y:S01]  /*9380*/  FFMA.FTZ R167, R167, UR10, -R197.reuse ;  /* 0x0000000aa7a77c23 */ /* 0x100fe200080108c5 */
[--C-:B------:R-:W-:Y:S01]  /*9390*/  FFMA.FTZ R212, R168, UR10, -R197.reuse ;  /* 0x0000000aa8d47c23 */ /* 0x100fe200080108c5 */
[----:B------:R-:W-:Y:S01]  /*93a0*/  @!P2 PRMT R152, RZ, 0x654, R152 ;  /* 0x00000654ff98a816 */ /* 0x000fe20000000098 */
[----:B------:R-:W1:Y:S01]  /*93b0*/  MUFU.EX2 R14, R14 ;  /* 0x0000000e000e7308 */ /* 0x000e620000000800 */
[----:B------:R2:W-:Y:S06]  /*93c0*/  BAR.ARV R11, 0x100 ;  /* 0x0004000b0000751d */ /* 0x0005ec0000002000 */
[----:B------:R4:W-:Y:S01]  /*93d0*/  @!P2 SYNCS.ARRIVE.TRANS64.RED.A1T0 RZ, [R152+URZ], RZ ;  /* 0x000000ff98ffa9a7 */ /* 0x0009e2000810043f */
[----:B------:R-:W3:Y:S01]  /*93e0*/  MUFU.EX2 R193, R193 ;  /* 0x000000c100c17308 */ /* 0x000ee20000000800 */
[--C-:B------:R-:W-:Y:S01]  /*93f0*/  FFMA.FTZ R169, R169, UR10, -R197.reuse ;  /* 0x0000000aa9a97c23 */ /* 0x100fe200080108c5 */
[--C-:B------:R-:W-:Y:S01]  /*9400*/  FFMA.FTZ R214, R170, UR10, -R197.reuse ;  /* 0x0000000aaad67c23 */ /* 0x100fe200080108c5 */
[--C-:B------:R-:W-:Y:S01]  /*9410*/  FFMA.FTZ R171, R171, UR10, -R197.reuse ;  /* 0x0000000aabab7c23 */ /* 0x100fe200080108c5 */
[--C-:B------:R-:W-:Y:S01]  /*9420*/  FFMA.FTZ R216, R172, UR10, -R197.reuse ;  /* 0x0000000aacd87c23 */ /* 0x100fe200080108c5 */
[--C-:B------:R-:W-:Y:S01]  /*9430*/  FFMA.FTZ R173, R173, UR10, -R197.reuse ;  /* 0x0000000aadad7c23 */ /* 0x100fe200080108c5 */
[----:B------:R-:W-:Y:S01]  /*9440*/  FFMA.FTZ R174, R174, UR10, -R197 ;  /* 0x0000000aaeae7c23 */ /* 0x000fe200080108c5 */
[----:B----4-:R-:W-:Y:S01]  /*9450*/  FADD.FTZ R152, R180, R5 ;  /* 0x00000005b4987221 */ /* 0x010fe20000010000 */
[----:B------:R-:W4:Y:S01]  /*9460*/  MUFU.EX2 R15, R15 ;  /* 0x0000000f000f7308 */ /* 0x000f220000000800 */
[----:B-1----:R-:W-:Y:S01]  /*9470*/  FFMA.FTZ R4, R13, R4, R14 ;  /* 0x000000040d047223 */ /* 0x002fe2000001000e */
[----:B------:R-:W-:Y:S01]  /*9480*/  FFMA.FTZ R175, R175, UR10, -R197 ;  /* 0x0000000aafaf7c23 */ /* 0x000fe200080108c5 */
[----:B------:R-:W-:Y:S01]  /*9490*/  FADD.FTZ R5, R179, R152 ;  /* 0x00000098b3057221 */ /* 0x000fe20000010000 */
[-C--:B------:R-:W-:Y:S01]  /*94a0*/  FMUL.FTZ R104, R104, R178.reuse ;  /* 0x000000b268687220 */ /* 0x080fe20000410000 */
[-C--:B------:R-:W-:Y:S01]  /*94b0*/  FMUL.FTZ R105, R105, R178.reuse ;  /* 0x000000b269697220 */ /* 0x080fe20000410000 */
[-C--:B------:R-:W-:Y:S01]  /*94c0*/  FMUL.FTZ R108, R108, R178.reuse ;  /* 0x000000b26c6c7220 */ /* 0x080fe20000410000 */
[----:B------:R-:W-:Y:S01]  /*94d0*/  FADD.FTZ R152, R182, R5 ;  /* 0x00000005b6987221 */ /* 0x000fe20000010000 */
[----:B------:R-:W1:Y:S01]  /*94e0*/  MUFU.EX2 R20, R20 ;  /* 0x0000001400147308 */ /* 0x000e620000000800 */
[----:B---3--:R-:W-:Y:S01]  /*94f0*/  FADD.FTZ R4, R193, R4 ;  /* 0x00000004c1047221 */ /* 0x008fe20000010000 */
[-C--:B------:R-:W-:Y:S01]  /*9500*/  FMUL.FTZ R109, R109, R178.reuse ;  /* 0x000000b26d6d7220 */ /* 0x080fe20000410000 */
[----:B------:R-:W-:Y:S01]  /*9510*/  FADD.FTZ R5, R157, R152 ;  /* 0x000000989d057221 */ /* 0x000fe20000010000 */
[-C--:B------:R-:W-:Y:S01]  /*9520*/  FMUL.FTZ R112, R112, R178.reuse ;  /* 0x000000b270707220 */ /* 0x080fe20000410000 */
[-C--:B------:R-:W-:Y:S01]  /*9530*/  FMUL.FTZ R113, R113, R178.reuse ;  /* 0x000000b271717220 */ /* 0x080fe20000410000 */
[-C--:B------:R-:W-:Y:S01]  /*9540*/  FMUL.FTZ R116, R116, R178.reuse ;  /* 0x000000b274747220 */ /* 0x080fe20000410000 */
[----:B------:R-:W-:Y:S01]  /*9550*/  FADD.FTZ R152, R158, R5 ;  /* 0x000000059e987221 */ /* 0x000fe20000010000 */
[----:B------:R-:W3:Y:S01]  /*9560*/  MUFU.EX2 R21, R21 ;  /* 0x0000001500157308 */ /* 0x000ee20000000800 */
[----:B----4-:R-:W-:Y:S01]  /*9570*/  FADD.FTZ R153, R15, R4 ;  /* 0x000000040f997221 */ /* 0x010fe20000010000 */
[-C--:B------:R-:W-:Y:S01]  /*9580*/  FMUL.FTZ R117, R117, R178.reuse ;  /* 0x000000b275757220 */ /* 0x080fe20000410000 */
[----:B------:R-:W-:Y:S01]  /*9590*/  FADD.FTZ R5, R159, R152 ;  /* 0x000000989f057221 */ /* 0x000fe20000010000 */
[-C--:B------:R-:W-:Y:S01]  /*95a0*/  FMUL.FTZ R120, R120, R178.reuse ;  /* 0x000000b278787220 */ /* 0x080fe20000410000 */
[-C--:B------:R-:W-:Y:S01]  /*95b0*/  FMUL.FTZ R121, R121, R178.reuse ;  /* 0x000000b279797220 */ /* 0x080fe20000410000 */
[-C--:B------:R-:W-:Y:S01]  /*95c0*/  FMUL.FTZ R124, R124, R178.reuse ;  /* 0x000000b27c7c7220 */ /* 0x080fe20000410000 */
[----:B------:R-:W-:Y:S01]  /*95d0*/  FADD.FTZ R152, R160, R5 ;  /* 0x00000005a0987221 */ /* 0x000fe20000010000 */
[----:B------:R-:W4:Y:S01]  /*95e0*/  MUFU.EX2 R22, R22 ;  /* 0x0000001600167308 */ /* 0x000f220000000800 */
[----:B-1----:R-:W-:Y:S01]  /*95f0*/  FADD.FTZ R4, R20, R153 ;  /* 0x0000009914047221 */ /* 0x002fe20000010000 */
[-C--:B------:R-:W-:Y:S01]  /*9600*/  FMUL.FTZ R125, R125, R178.reuse ;  /* 0x000000b27d7d7220 */ /* 0x080fe20000410000 */
[----:B------:R-:W-:Y:S01]  /*9610*/  FADD.FTZ R5, R161, R152 ;  /* 0x00000098a1057221 */ /* 0x000fe20000010000 */
        /* <DEDUP_REMOVED lines=13> */
[----:B----4-:R-:W-:Y:S01]  /*96f0*/  FADD.FTZ R4, R22, R153 ;  /* 0x0000009916047221 */ /* 0x010fe20000010000 */
[-C--:B------:R-:W-:Y:S01]  /*9700*/  FMUL.FTZ R148, R148, R178.reuse ;  /* 0x000000b294947220 */ /* 0x080fe20000410000 */
[----:B------:R-:W-:Y:S01]  /*9710*/  FMUL.FTZ R149, R149, R178 ;  /* 0x000000b295957220 */ /* 0x000fe20000410000 */
[-C--:B------:R-:W-:Y:S01]  /*9720*/  FMUL.FTZ R26, R26, R13.reuse ;  /* 0x0000000d1a1a7220 */ /* 0x080fe20000410000 */
[-C--:B------:R-:W-:Y:S01]  /*9730*/  FMUL.FTZ R27, R27, R13.reuse ;  /* 0x0000000d1b1b7220 */ /* 0x080fe20000410000 */
[-C--:B------:R-:W-:Y:S01]  /*9740*/  FMUL.FTZ R30, R30, R13.reuse ;  /* 0x0000000d1e1e7220 */ /* 0x080fe20000410000 */
[-C--:B------:R-:W-:Y:S01]  /*9750*/  FMUL.FTZ R31, R31, R13.reuse ;  /* 0x0000000d1f1f7220 */ /* 0x080fe20000410000 */
[----:B------:R-:W4:Y:S01]  /*9760*/  MUFU.EX2 R199, R199 ;  /* 0x000000c700c77308 */ /* 0x000f220000000800 */
        /* <DEDUP_REMOVED lines=32> */
[----:B----4-:R-:W-:Y:S01]  /*9970*/  FFMA.FTZ R206, R164, UR10, -R197 ;  /* 0x0000000aa4ce7c23 */ /* 0x010fe200080108c5 */
[----:B---3--:R-:W-:Y:S01]  /*9980*/  FADD.FTZ R4, R204, R153 ;  /* 0x00000099cc047221 */ /* 0x008fe20000010000 */
[----:B------:R-:W-:Y:S01]  /*9990*/  FFMA.FTZ R197, R176, UR10, -R197 ;  /* 0x0000000ab0c57c23 */ /* 0x000fe200080108c5 */
[-C--:B------:R-:W-:Y:S01]  /*99a0*/  FMUL.FTZ R82, R82, R13.reuse ;  /* 0x0000000d52527220 */ /* 0x080fe20000410000 */
[-C--:B------:R-:W-:Y:S01]  /*99b0*/  FMUL.FTZ R83, R83, R13.reuse ;  /* 0x0000000d53537220 */ /* 0x080fe20000410000 */
[-C--:B------:R-:W-:Y:S01]  /*99c0*/  FMUL.FTZ R86, R86, R13.reuse ;  /* 0x0000000d56567220 */ /* 0x080fe20000410000 */
[-C--:B------:R-:W-:Y:S01]  /*99d0*/  FMUL.FTZ R87, R87, R13.reuse ;  /* 0x0000000d57577220 */ /* 0x080fe20000410000 */
[----:B------:R-:W3:Y:S01]  /*99e0*/  MUFU.EX2 R184, R184 ;  /* 0x000000b800b87308 */ /* 0x000ee20000000800 */
[----:B-----5:R-:W-:Y:S01]  /*99f0*/  FADD.FTZ R5, R163, R152 ;  /* 0x00000098a3057221 */ /* 0x020fe20000010000 */
[-C--:B------:R-:W-:Y:S01]  /*9a00*/  FMUL.FTZ R90, R90, R13.reuse ;  /* 0x0000000d5a5a7220 */ /* 0x080fe20000410000 */
[-C--:B------:R-:W-:Y:S01]  /*9a10*/  FMUL.FTZ R91, R91, R13.reuse ;  /* 0x0000000d5b5b7220 */ /* 0x080fe20000410000 */
        /* <DEDUP_REMOVED lines=39> */
[----:B------:R-:W-:Y:S01]  /*9c90*/  FMUL.FTZ R151, R151, R13 ;  /* 0x0000000d97977220 */ /* 0x000fe20000410000 */
[----:B------:R-:W-:-:S02]  /*9ca0*/  F2FP.F16.F32.PACK_AB R156, R158, R157 ;  /* 0x0000009d9e9c723e */ /* 0x000fc400000000ff */
[----:B------:R-:W-:Y:S02]  /*9cb0*/  F2FP.F16.F32.PACK_AB R158, R160, R159 ;  /* 0x0000009fa09e723e */ /* 0x000fe400000000ff */
[----:B------:R-:W3:Y:S01]  /*9cc0*/  MUFU.EX2 R183, R183 ;  /* 0x000000b700b77308 */ /* 0x000ee20000000800 */
[----:B----4-:R-:W-:Y:S01]  /*9cd0*/  FADD.FTZ R152, R186, R5 ;  /* 0x00000005ba987221 */ /* 0x010fe20000010000 */
[----:B------:R-:W-:Y:S02]  /*9ce0*/  F2FP.F16.F32.PACK_AB R160, R162, R161 ;  /* 0x000000a1a2a0723e */ /* 0x000fe400000000ff */
[----:B------:R-:W-:Y:S02]  /*9cf0*/  F2FP.F16.F32.PACK_AB R162, R184, R163 ;  /* 0x000000a3b8a2723e */ /* 0x000fe400000000ff */
[----:B------:R-:W-:Y:S02]  /*9d00*/  F2FP.F16.F32.PACK_AB R154, R182, R179 ;  /* 0x000000b3b69a723e */ /* 0x000fe400000000ff */
[----:B------:R-:W4:Y:S01]  /*9d10*/  MUFU.EX2 R167, R167 ;  /* 0x000000a700a77308 */ /* 0x000f220000000800 */
[----:B-1----:R-:W-:Y:S01]  /*9d20*/  FADD.FTZ R4, R208, R153 ;  /* 0x00000099d0047221 */ /* 0x002fe20000010000 */
[----:B------:R-:W-:-:S02]  /*9d30*/  F2FP.F16.F32.PACK_AB R155, R20, R15 ;  /* 0x0000000f149b723e */ /* 0x000fc400000000ff */
[----:B------:R-:W-:Y:S02]  /*9d40*/  F2FP.F16.F32.PACK_AB R157, R22, R21 ;  /* 0x00000015169d723e */ /* 0x000fe400000000ff */
[----:B------:R-:W-:Y:S02]  /*9d50*/  F2FP.F16.F32.PACK_AB R159, R198, R195 ;  /* 0x000000c3c69f723e */ /* 0x000fe400000000ff */
[----:B------:R-:W1:Y:S01]  /*9d60*/  MUFU.EX2 R188, R188 ;  /* 0x000000bc00bc7308 */ /* 0x000e620000000800 */
[----:B---3--:R-:W-:Y:S01]  /*9d70*/  FADD.FTZ R5, R183, R152 ;  /* 0x00000098b7057221 */ /* 0x008fe20000010000 */
[----:B------:R-:W-:Y:S02]  /*9d80*/  F2FP.F16.F32.PACK_AB R161, R204, R199 ;  /* 0x000000c7cca1723e */ /* 0x000fe400000000ff */
[----:B------:R-:W-:Y:S02]  /*9d90*/  F2FP.F16.F32.PACK_AB R163, R206, R203 ;  /* 0x000000cbcea3723e */ /* 0x000fe400000000ff */
[----:B------:R-:W-:-:S02]  /*9da0*/  F2FP.F16.F32.PACK_AB R165, R208, R165 ;  /* 0x000000a5d0a5723e */ /* 0x000fc400000000ff */
        /* <DEDUP_REMOVED lines=18> */
[----:B-1----:R-:W-:Y:S01]  /*9ed0*/  FADD.FTZ R5, R187, R152 ;  /* 0x00000098bb057221 */ /* 0x002fe20000010000 */
[----:B------:R-:W-:-:S06]  /*9ee0*/  F2FP.F16.F32.PACK_AB R152, R180, R177 ;  /* 0x000000b1b498723e */ /* 0x000fcc00000000ff */
[----:B------:R-:W1:Y:S01]  /*9ef0*/  MUFU.EX2 R216, R216 ;  /* 0x000000d800d87308 */ /* 0x000e620000000800 */
[----:B---3--:R-:W-:-:S07]  /*9f00*/  FADD.FTZ R153, R171, R4 ;  /* 0x00000004ab997221 */ /* 0x008fce0000010000 */
[----:B------:R-:W3:Y:S01]  /*9f10*/  MUFU.EX2 R189, R189 ;  /* 0x000000bd00bd7308 */ /* 0x000ee20000000800 */
[C---:B----4-:R-:W-:Y:S01]  /*9f20*/  FADD.FTZ R164, R192.reuse, R5 ;  /* 0x00000005c0a47221 */ /* 0x050fe20000010000 */
[----:B------:R-:W-:-:S06]  /*9f30*/  F2FP.F16.F32.PACK_AB R170, R192, R187 ;  /* 0x000000bbc0aa723e */ /* 0x000fcc00000000ff */
[----:B------:R-:W4:Y:S01]  /*9f40*/  MUFU.EX2 R173, R173 ;  /* 0x000000ad00ad7308 */ /* 0x000f220000000800 */
[C---:B-1----:R-:W-:Y:S01]  /*9f50*/  FADD.FTZ R4, R216.reuse, R153 ;  /* 0x00000099d8047221 */ /* 0x042fe20000010000 */
[----:B------:R-:W-:Y:S02]  /*9f60*/  F2FP.F16.F32.PACK_AB R153, R193, R14 ;  /* 0x0000000ec199723e */ /* 0x000fe400000000ff */
[----:B------:R-:W-:-:S04]  /*9f70*/  F2FP.F16.F32.PACK_AB R171, R216, R171 ;  /* 0x000000abd8ab723e */ /* 0x000fc800000000ff */
[----:B------:R-:W1:Y:S01]  /*9f80*/  MUFU.EX2 R194, R194 ;  /* 0x000000c200c27308 */ /* 0x000e620000000800 */
[----:B---3--:R-:W-:Y:S01]  /*9f90*/  FADD.FTZ R5, R189, R164 ;  /* 0x000000a4bd057221 */ /* 0x008fe20000010000 */
[----:B------:R-:W-:-:S06]  /*9fa0*/  F2FP.F16.F32.PACK_AB R164, R186, R181 ;  /* 0x000000b5baa4723e */ /* 0x000fcc00000000ff */
[----:B------:R-:W3:Y:S01]  /*9fb0*/  MUFU.EX2 R176, R174 ;  /* 0x000000ae00b07308 */ /* 0x000ee20000000800 */
[----:B----4-:R-:W-:-:S07]  /*9fc0*/  FADD.FTZ R13, R173, R4 ;  /* 0x00000004ad0d7221 */ /* 0x010fce0000010000 */
[----:B------:R-:W4:Y:S01]  /*9fd0*/  MUFU.EX2 R175, R175 ;  /* 0x000000af00af7308 */ /* 0x000f220000000800 */
[C---:B-1----:R-:W-:Y:S01]  /*9fe0*/  FADD.FTZ R168, R194.reuse, R5 ;  /* 0x00000005c2a87221 */ /* 0x042fe20000010000 */
[----:B------:R-:W-:-:S03]  /*9ff0*/  F2FP.F16.F32.PACK_AB R172, R194, R189 ;  /* 0x000000bdc2ac723e */ /* 0x000fc600000000ff */
[----:B------:R-:W-:Y:S01]  /*a000*/  FADD.FTZ R5, R191, R168 ;  /* 0x000000a8bf057221 */ /* 0x000fe20000010000 */
[----:B------:R-:W-:Y:S02]  /*a010*/  F2FP.F16.F32.PACK_AB R168, R190, R185 ;  /* 0x000000b9bea8723e */ /* 0x000fe400000000ff */
[----:B------:R-:W1:Y:S01]  /*a020*/  MUFU.EX2 R196, R196 ;  /* 0x000000c400c47308 */ /* 0x000e620000000800 */
[C---:B---3--:R-:W-:Y:S01]  /*a030*/  FADD.FTZ R4, R176.reuse, R13 ;  /* 0x0000000db0047221 */ /* 0x048fe20000010000 */
[----:B------:R-:W-:-:S06]  /*a040*/  F2FP.F16.F32.PACK_AB R173, R176, R173 ;  /* 0x000000adb0ad723e */ /* 0x000fcc00000000ff */
[----:B------:R-:W3:Y:S01]  /*a050*/  MUFU.EX2 R178, R197 ;  /* 0x000000c500b27308 */ /* 0x000ee20000000800 */
[----:B----4-:R-:W-:Y:S01]  /*a060*/  FADD.FTZ R13, R175, R4 ;  /* 0x00000004af0d7221 */ /* 0x010fe20000010000 */
[C---:B-1----:R-:W-:Y:S01]  /*a070*/  FADD.FTZ R5, R196.reuse, R5 ;  /* 0x00000005c4057221 */ /* 0x042fe20000010000 */
[----:B------:R-:W-:Y:S02]  /*a080*/  F2FP.F16.F32.PACK_AB R174, R196, R191 ;  /* 0x000000bfc4ae723e */ /* 0x000fe400000000ff */
[C---:B---3--:R-:W-:Y:S01]  /*a090*/  FADD.FTZ R4, R178.reuse, R13 ;  /* 0x0000000db2047221 */ /* 0x048fe20000010000 */
[----:B------:R-:W-:Y:S01]  /*a0a0*/  F2FP.F16.F32.PACK_AB R175, R178, R175 ;  /* 0x000000afb2af723e */ /* 0x000fe200000000ff */
[----:B--2---:R-:W-:Y:S06]  /*a0b0*/  @!P0 BRA `(.L_x_1355) ;  /* 0x0000000000048947 */ /* 0x004fec0003800000 */
[----:B------:R-:W-:Y:S01]  /*a0c0*/  BPT.TRAP 0x1 ;  /* 0x000000040000795c */ /* 0x000fe20000300000 */
.L_x_1355:
[----:B------:R1:W2:Y:S01]  /*a0d0*/  SYNCS.PHASECHK.TRANS64.TRYWAIT P2, [UR26+0x22850], R7 ;  /* 0x02285007ff0075a7 */ /* 0x0002a2000804015a */
[----:B------:R-:W-:Y:S05]  /*a0e0*/  @!P0 BRA `(.L_x_1356) ;  /* 0x0000000000048947 */ /* 0x000fea0003800000 */
[----:B------:R-:W-:Y:S01]  /*a0f0*/  BPT.TRAP 0x1 ;  /* 0x000000040000795c */ /* 0x000fe20000300000 */
.L_x_1356:
[----:B--2---:R-:W-:Y:S05]  /*a100*/  @P2 BRA `(.L_x_1357) ;  /* 0x0000000000082947 */ /* 0x004fea0003800000 */
[----:B------:R-:W2:Y:S02]  /*a110*/  SYNCS.PHASECHK.TRANS64.TRYWAIT P2, [UR26+0x22850], R7 ;  /* 0x02285007ff0075a7 */ /* 0x000ea4000804015a */
[----:B--2---:R-:W-:Y:S05]  /*a120*/  @!P2 BRA `(.L_x_1358) ;  /* 0x0000008c00c4a947 */ /* 0x004fea0003800000 */
.L_x_1357:
[----:B-12---:R-:W-:Y:S01]  /*a130*/  VIADD R7, R23, 0x8 ;  /* 0x0000000817077836 */ /* 0x006fe20000000000 */
[----:B------:R-:W-:Y:S01]  /*a140*/  UIMAD UR11, UR39, 0xc00, UR21 ;  /* 0x00000c00270b78a4 */ /* 0x000fe2000f8e0215 */
[----:B------:R-:W1:Y:S01]  /*a150*/  S2R R13, SR_TID.X ;  /* 0x00000000000d7919 */ /* 0x000e620000002100 */
[----:B------:R-:W-:Y:S01]  /*a160*/  UMOV UR7, 0x40000040 ;  /* 0x4000004000077882 */ /* 0x000fe20000000000 */
[----:B------:R-:W-:Y:S01]  /*a170*/  IMAD.MOV.U32 R204, RZ, RZ, R9 ;  /* 0x000000ffffcc7224 */ /* 0x000fe200078e0009 */
[----:B------:R2:W-:Y:S06]  /*a180*/  BAR.SYNC.DEFER_BLOCKING R7, 0x100 ;  /* 0x000400070000751d */ /* 0x0005ec0000010000 */
[----:B------:R-:W-:Y:S01]  /*a190*/  UMOV UR6, UR11 ;  /* 0x0000000b00067c82 */ /* 0x000fe20008000000 */
[----:B------:R-:W-:Y:S01]  /*a1a0*/  WARPGROUP.ARRIVE ;  /* 0x00000000000079c5 */ /* 0x000fe20000000000 */
[----:B-1----:R-:W-:Y:S01]  /*a1b0*/  LOP3.LUT P2, RZ, R13, 0x7f, RZ, 0xc0, !PT ;  /* 0x0000007f0dff7812 */ /* 0x002fe2000784c0ff */
[----:B------:R-:W-:-:S04]  /*a1c0*/  IMAD.MOV.U32 R13, RZ, RZ, R8 ;  /* 0x000000ffff0d7224 */ /* 0x000fc800078e0008 */
[----:B------:R-:W-:Y:S01]  /*a1d0*/  HGMMA.64x256x16.F32 R24, R152, gdesc[UR4].tnspB, R24, gsb0 ;  /* 0x43e0000498187df0 */ /* 0x000fe20008000818 */
[----:B------:R-:W-:Y:S01]  /*a1e0*/  UIADD3 UR6, UR11, 0x80, URZ ;  /* 0x000000800b067890 */ /* 0x000fe2000fffe03f */
[----:B------:R-:W-:-:S06]  /*a1f0*/  UMOV UR7, 0x40000040 ;  /* 0x4000004000077882 */ /* 0x000fcc0000000000 */
[----:B------:R-:W-:-:S05]  /*a200*/  @!P2 VIADD R210, R210, 0x22860 ;  /* 0x00022860d2d2a836 */ /* 0x000fca0000000000 */
        /* <DEDUP_REMOVED lines=31> */
[----:B--2---:R-:W-:-:S07]  /*a400*/  IMAD.MOV.U32 R7, RZ, RZ, R12 ;  /* 0x000000ffff077224 */ /* 0x004fce00078e000c */
.L_x_1350:
[----:B------:R-:W-:-:S13]  /*a410*/  ISETP.GE.AND P1, PT, R7, UR40, PT ;  /* 0x0000002807007c0c */ /* 0x000fda000bf26270 */
[----:B------:R-:W-:Y:S05]  /*a420*/  @!P1 BRA `(.L_x_1360) ;  /* 0x0000003400589947 */ /* 0x000fea0003800000 */
[----:B------:R-:W-:Y:S01]  /*a430*/  IMAD.MOV.U32 R15, RZ, RZ, R8 ;  /* 0x000000ffff0f7224 */ /* 0x000fe200078e0008 */
[----:B------:R-:W-:Y:S01]  /*a440*/  ULDC UR23, c[0x0][0x9e4] ;  /* 0x0002790000177ab9 */ /* 0x000fe20000000800 */
[----:B------:R-:W-:Y:S01]  /*a450*/  IMAD.MOV.U32 R14, RZ, RZ, R9 ;  /* 0x000000ffff0e7224 */ /* 0x000fe200078e0009 */
[----:B------:R-:W-:Y:S01]  /*a460*/  ULDC UR26, c[0x0][0x988] ;  /* 0x00026200001a7ab9 */ /* 0x000fe20000000800 */
[----:B------:R-:W-:Y:S01]  /*a470*/  IMAD.IADD R13, R0, 0x1, R6 ;  /* 0x00000001000d7824 */ /* 0x000fe200078e0206 */
[----:B------:R-:W-:Y:S01]  /*a480*/  ULDC UR24, c[0x0][0x9d8] ;  /* 0x0002760000187ab9 */ /* 0x000fe20000000800 */
[----:B------:R-:W-:-:S05]  /*a490*/  ULDC UR25, c[0x0][0x9e0] ;  /* 0x0002780000197ab9 */ /* 0x000fca0000000800 */
.L_x_1377:
[----:B------:R-:W-:-:S04]  /*a4a0*/  UIADD3 UR39, UR39, 0x1, URZ ;  /* 0x0000000127277890 */ /* 0x000fc8000fffe03f */
[----:B------:R-:W-:-:S04]  /*a4b0*/  UISETP.NE.AND UP0, UPT, UR39, 0x2, UPT ;  /* 0x000000022700788c */ /* 0x000fc8000bf05270 */
[----:B------:R-:W-:Y:S02]  /*a4c0*/  USEL UR6, URZ, 0x1, UP0 ;  /* 0x000000013f067887 */ /* 0x000fe40008000000 */
[----:B------:R-:W-:Y:S02]  /*a4d0*/  USEL UR39, UR39, URZ, UP0 ;  /* 0x0000003f27277287 */ /* 0x000fe40008000000 */
[----:B------:R-:W-:Y:S01]  /*a4e0*/  ULOP3.LUT UR38, UR38, UR6, URZ, 0x3c, !UPT ;  /* 0x0000000626267292 */ /* 0x000fe2000f8e3c3f */
[----:B------:R-:W-:Y:S11]  /*a4f0*/  @!P0 BRA `(.L_x_1361) ;  /* 0x0000000000048947 */ /* 0x000ff60003800000 */
[----:B------:R-:W-:Y:S01]  /*a500*/  BPT.TRAP 0x1 ;  /* 0x000000040000795c */ /* 0x000fe20000300000 */
.L_x_1361:
[----:B------:R-:W-:Y:S01]  /*a510*/  ULEA UR27, UR39, UR46, 0x3 ;  /* 0x0000002e271b7291 */ /* 0x000fe2000f8e183f */
[----:B------:R-:W-:-:S05]  /*a520*/  IMAD.U32 R12, RZ, RZ, UR38 ;  /* 0x00000026ff0c7e24 */ /* 0x000fca000f8e00ff */
[----:B------:R-:W-:-:S04]  /*a530*/  SHF.L.U32 R12, R12, 0x1f, RZ ;  /* 0x0000001f0c0c7819 */ /* 0x000fc800000006ff */
[----:B------:R1:W2:Y:S01]  /*a540*/  SYNCS.PHASECHK.TRANS64.TRYWAIT P1, [UR27+0x22830], R12 ;  /* 0x0228300cff0075a7 */ /* 0x0002a2000802015b */
[----:B------:R-:W-:Y:S05]  /*a550*/  @!P0 BRA `(.L_x_1362) ;  /* 0x0000000000048947 */ /* 0x000fea0003800000 */
[----:B------:R-:W-:Y:S01]  /*a560*/  BPT.TRAP 0x1 ;  /* 0x000000040000795c */ /* 0x000fe20000300000 */
.L_x_1362:
[----:B--2---:R-:W-:Y:S05]  /*a570*/  @P1 BRA `(.L_x_1363) ;  /* 0x0000000000081947 */ /* 0x004fea0003800000 */
[----:B------:R-:W2:Y:S02]  /*a580*/  SYNCS.PHASECHK.TRANS64.TRYWAIT P1, [UR27+0x22830], R12 ;  /* 0x0228300cff0075a7 */ /* 0x000ea4000802015b */
[----:B--2---:R-:W-:Y:S05]  /*a590*/  @!P1 BRA `(.L_x_1364) ;  /* 0x0000008800bc9947 */ /* 0x004fea0003800000 */
.L_x_1363:
        /* <DEDUP_REMOVED lines=11> */
[----:B---3--:R-:W-:Y:S02]  /*a650*/  LOP3.LUT P1, RZ, R11, 0x7f, RZ, 0xc0, !PT ;  /* 0x0000007f0bff7812 */ /* 0x008fe4000782c0ff */
[----:B------:R-:W-:Y:S01]  /*a660*/  IADD3 R11, -R23, 0xb, RZ ;  /* 0x0000000b170b7810 */ /* 0x000fe20007ffe1ff */
        /* <DEDUP_REMOVED lines=13> */
[----:B------:R-:W3:Y:S01]  /*a740*/  LDC R174, c[0x0][0x288] ;  /* 0x0000a200ffae7b82 */ /* 0x000ee20000000800 */
[----:B------:R-:W-:Y:S02]  /*a750*/  IMAD.U32 R177, RZ, RZ, UR27 ;  /* 0x0000001bffb17e24 */ /* 0x000fe4000f8e00ff */
[----:B------:R-:W-:Y:S01]  /*a760*/  FMUL.FTZ R204, R152, UR24 ;  /* 0x0000001898cc7c20 */ /* 0x000fe20008410000 */
[----:B------:R-:W-:Y:S01]  /*a770*/  FMUL.FTZ R219, R184, UR24 ;  /* 0x00000018b8db7c20 */ /* 0x000fe20008410000 */
[----:B------:R-:W-:Y:S01]  /*a780*/  FMUL.FTZ R184, R185, UR24 ;  /* 0x00000018b9b87c20 */ /* 0x000fe20008410000 */
[----:B------:R-:W-:-:S02]  /*a790*/  @!P1 VIADD R152, R177, 0x22840 ;  /* 0x00022840b1989836 */ /* 0x000fc40000000000 */
[----:B--2---:R-:W-:Y:S01]  /*a7a0*/  FMUL.FTZ R9, R155, UR24 ;  /* 0x000000189b097c20 */ /* 0x004fe20008410000 */
        /* <DEDUP_REMOVED lines=40> */
[----:B------:R-:W-:-:S02]  /*aa30*/  IMAD R153, R7, -0x60, R17 ;  /* 0xffffffa007997824 */ /* 0x000fc400078e0211 */
[----:B------:R-:W-:Y:S01]  /*aa40*/  FMUL.FTZ R171, R198, UR24 ;  /* 0x00000018c6ab7c20 */ /* 0x000fe20008410000 */
[----:B------:R-:W-:Y:S01]  /*aa50*/  FMUL.FTZ R172, R199, UR24 ;  /* 0x00000018c7ac7c20 */ /* 0x000fe20008410000 */
[----:B------:R2:W-:Y:S06]  /*aa60*/  BAR.ARV R11, 0x100 ;  /* 0x0004000b0000751d */ /* 0x0005ec0000002000 */
[----:B------:R2:W-:Y:S01]  /*aa70*/  @!P1 SYNCS.ARRIVE.TRANS64.RED.A1T0 RZ, [R152+URZ], RZ ;  /* 0x000000ff98ff99a7 */ /* 0x0005e2000810043f */
[----:B------:R-:W-:Y:S01]  /*aa80*/  ISETP.GE.AND P1, PT, R10, 0x1, PT ;  /* 0x000000010a00780c */ /* 0x000fe20003f26270 */
[----:B------:R-:W4:Y:S01]  /*aa90*/  MUFU.TANH R204, R204 ;  /* 0x000000cc00cc7308 */ /* 0x000f220000002400 */
[----:B---3--:R-:W-:-:S05]  /*aaa0*/  IADD3 R153, R153, 0x1, -R174 ;  /* 0x0000000199997810 */ /* 0x008fca0007ffe8ae */
[----:B------:R-:W-:Y:S02]  /*aab0*/  IMAD.IADD R153, R153, 0x1, -R16 ;  /* 0x0000000199997824 */ /* 0x000fe400078e0a10 */
[----:B------:R-:W3:Y:S02]  /*aac0*/  MUFU.TANH R203, R203 ;  /* 0x000000cb00cb7308 */ /* 0x000ee40000002400 */
        /* <DEDUP_REMOVED lines=50> */
[----:B--234-:R-:W-:Y:S05]  /*adf0*/  @!P1 BRA `(.L_x_1365) ;  /* 0x00000000005c9947 */ /* 0x01cfea0003800000 */
        /* <DEDUP_REMOVED lines=11> */
.L_x_1367:
[----:B------:R-:W-:-:S05]  /*aeb0*/  IMAD.U32 R174, RZ, RZ, UR23 ;  /* 0x00000017ffae7e24 */ /* 0x000fca000f8e00ff */
[----:B------:R-:W-:-:S13]  /*aec0*/  ISETP.NE.AND P1, PT, R174, 0x1, PT ;  /* 0x00000001ae00780c */ /* 0x000fda0003f25270 */
[----:B------:R-:W2:Y:S01]  /*aed0*/  @P1 LDC.64 R152, c[0x0][0x9e8] ;  /* 0x00027a00ff981b82 */ /* 0x000ea20000000a00 */
[----:B------:R-:W-:-:S04]  /*aee0*/  @P1 IMAD.IADD R173, R0, 0x1, R6 ;  /* 0x0000000100ad1824 */ /* 0x000fc800078e0206 */
[----:B--2---:R-:W-:-:S04]  /*aef0*/  @P1 IMAD.HI.U32 R176, R173, R152, RZ ;  /* 0x00000098adb01227 */ /* 0x004fc800078e00ff */
[----:B------:R-:W-:Y:S01]  /*af00*/  IMAD.MOV.U32 R152, RZ, RZ, R13 ;  /* 0x000000ffff987224 */ /* 0x000fe200078e000d */
[----:B------:R-:W-:-:S07]  /*af10*/  @P1 SHF.R.U32.HI R152, RZ, R153, R176 ;  /* 0x00000099ff981219 */ /* 0x000fce00000116b0 */
.L_x_1368:
[----:B------:R-:W-:Y:S05]  /*af20*/  BSYNC B0 ;  /* 0x0000000000007941 */ /* 0x000fea0003800000 */
.L_x_1366:
[----:B------:R-:W-:-:S04]  /*af30*/  IMAD R153, R7, -0x60, -R16 ;  /* 0xffffffa007997824 */ /* 0x000fc800078e0a10 */
[----:B------:R-:W-:-:S05]  /*af40*/  IMAD R153, R152, R174, R153 ;  /* 0x000000ae98997224 */ /* 0x000fca00078e0299 */
[----:B------:R-:W-:Y:S02]  /*af50*/  VIADDMNMX R199, R153, R174, R199, PT ;  /* 0x000000ae99c77246 */ /* 0x000fe400038001c7 */
[----:B------:R-:W-:-:S07]  /*af60*/  VIMNMX R198, R198, R153, !PT ;  /* 0x00000099c6c67248 */ /* 0x000fce0007fe0100 */
.L_x_1365:
[----:B------:R-:W-:Y:S01]  /*af70*/  IMAD R197, R7, -0x60, RZ ;  /* 0xffffffa007c57824 */ /* 0x000fe200078e02ff */
[----:B------:R-:W-:-:S04]  /*af80*/  LOP3.LUT R2, R2, 0xfffbffff, RZ, 0xc0, !PT ;  /* 0xfffbffff02027812 */ /* 0x000fc800078ec0ff */
[C---:B------:R-:W-:Y:S02]  /*af90*/  ISETP.GE.AND P2, PT, R197.reuse, 0x1, PT ;  /* 0x00000001c500780c */ /* 0x040fe40003f46270 */
[C---:B------:R-:W-:Y:S02]  /*afa0*/  ISETP.GE.AND P1, PT, R197.reuse, 0x2, PT ;  /* 0x00000002c500780c */ /* 0x040fe40003f26270 */
[----:B------:R-:W-:Y:S02]  /*afb0*/  ISETP.GT.AND P3, PT, R198, RZ, !P2 ;  /* 0x000000ffc600720c */ /* 0x000fe40005764270 */
[----:B------:R-:W-:Y:S02]  /*afc0*/  ISETP.GE.AND P4, PT, R197, 0x9, PT ;  /* 0x00000009c500780c */ /* 0x000fe40003f86270 */
[----:B------:R-:W-:-:S04]  /*afd0*/  ISETP.LT.OR P3, PT, R199, 0x1, P3 ;  /* 0x00000001c700780c */ /* 0x000fc80001f61670 */
[----:B------:R-:W-:Y:S02]  /*afe0*/  FSEL R173, R204, -INF , !P3 ;  /* 0xff800000ccad7808 */ /* 0x000fe40005800000 */
[----:B------:R-:W-:Y:S02]  /*aff0*/  @P2 LOP3.LUT R2, R2, 0x40000, RZ, 0xfc, !PT ;  /* 0x0004000002022812 */ /* 0x000fe400078efcff */
[----:B------:R-:W-:Y:S02]  /*b000*/  ISETP.GT.AND P2, PT, R198, 0x1, !P1 ;  /* 0x00000001c600780c */ /* 0x000fe40004f44270 */
[----:B------:R-:W-:Y:S02]  /*b010*/  ISETP.GE.AND P3, PT, R197, 0xa, PT ;  /* 0x0000000ac500780c */ /* 0x000fe40003f66270 */
[----:B------:R-:W-:Y:S02]  /*b020*/  ISETP.LT.OR P2, PT, R199, 0x2, P2 ;  /* 0x00000002c700780c */ /* 0x000fe40001741670 */
[----:B------:R-:W-:-:S02]  /*b030*/  LOP3.LUT R2, R2, 0xfffffffd, RZ, 0xc0, !PT ;  /* 0xfffffffd02027812 */ /* 0x000fc400078ec0ff */
[----:B------:R-:W-:Y:S02]  /*b040*/  FSEL R203, R203, -INF , !P2 ;  /* 0xff800000cbcb7808 */ /* 0x000fe40005000000 */
[----:B------:R-:W-:Y:S02]  /*b050*/  ISETP.GT.AND P2, PT, R198, 0x8, !P4 ;  /* 0x00000008c600780c */ /* 0x000fe40006744270 */
[----:B------:R-:W-:Y:S02]  /*b060*/  @P4 LOP3.LUT R2, R2, 0x2, RZ, 0xfc, !PT ;  /* 0x0000000202024812 */ /* 0x000fe400078efcff */
[----:B------:R-:W-:Y:S02]  /*b070*/  ISETP.LT.OR P2, PT, R199, 0x9, P2 ;  /* 0x00000009c700780c */ /* 0x000fe40001741670 */
[----:B------:R-:W-:Y:S02]  /*b080*/  LOP3.LUT R2, R2, 0xfffffffb, RZ, 0xc0, !PT ;  /* 0xfffffffb02027812 */ /* 0x000fe400078ec0ff */
[----:B-1----:R-:W-:-:S02]  /*b090*/  FSEL R206, R206, -INF , !P2 ;  /* 0xff800000cece7808 */ /* 0x002fc40005000000 */
[----:B------:R-:W-:Y:S02]  /*b0a0*/  @P3 LOP3.LUT R2, R2, 0x4, RZ, 0xfc, !PT ;  /* 0x0000000402023812 */ /* 0x000fe400078efcff */
[----:B------:R-:W-:Y:S02]  /*b0b0*/  ISETP.GT.AND P2, PT, R198, 0x9, !P3 ;  /* 0x00000009c600780c */ /* 0x000fe40005f44270 */
[----:B------:R-:W-:Y:S02]  /*b0c0*/  ISETP.GE.AND P3, PT, R197, 0x11, PT ;  /* 0x00000011c500780c */ /* 0x000fe40003f66270 */
[----:B------:R-:W-:Y:S02]  /*b0d0*/  ISETP.LT.OR P2, PT, R199, 0xa, P2 ;  /* 0x0000000ac700780c */ /* 0x000fe40001741670 */
[----:B------:R-:W-:Y:S02]  /*b0e0*/  LOP3.LUT R2, R2, 0xfffffff7, RZ, 0xc0, !PT ;  /* 0xfffffff702027812 */ /* 0x000fe400078ec0ff */
[----:B------:R-:W-:-:S02]  /*b0f0*/  FSEL R205, R205, -INF , !P2 ;  /* 0xff800000cdcd7808 */ /* 0x000fc40005000000 */
        /* <DEDUP_REMOVED lines=104> */
[----:B------:R-:W-:Y:S01]  /*b780*/  FSEL R185, R193, -INF , !P6 ;  /* 0xff800000c1b97808 */ /* 0x000fe20007000000 */
[----:B------:R-:W-:Y:S01]  /*b790*/  IMAD.IADD R193, R3, 0x1, R195 ;  /* 0x0000000103c17824 */ /* 0x000fe200078e02c3 */
[----:B------:R-:W-:-:S13]  /*b7a0*/  ISETP.GE.AND P6, PT, R197, 0x5a, PT ;  /* 0x0000005ac500780c */ /* 0x000fda0003fc6270 */
[----:B------:R-:W-:Y:S02]  /*b7b0*/  @P6 LOP3.LUT R2, R2, 0x1, RZ, 0xfc, !PT ;  /* 0x0000000102026812 */ /* 0x000fe400078efcff */
[----:B------:R-:W-:-:S04]  /*b7c0*/  ISETP.GT.AND P6, PT, R198, 0x59, !P6 ;  /* 0x00000059c600780c */ /* 0x000fc800077c4270 */
[----:B------:R-:W-:-:S04]  /*b7d0*/  ISETP.LT.OR P6, PT, R199, 0x5a, P6 ;  /* 0x0000005ac700780c */ /* 0x000fc800037c1670 */
[----:B------:R-:W-:Y:S01]  /*b7e0*/  FSEL R184, R194, -INF , !P6 ;  /* 0xff800000c2b87808 */ /* 0x000fe20007000000 */
[----:B------:R-:W-:Y:S01]  /*b7f0*/  IMAD.IADD R194, R3, 0x1, R196 ;  /* 0x0000000103c27824 */ /* 0x000fe200078e02c4 */
[----:B------:R-:W-:-:S13]  /*b800*/  ISETP.GE.AND P6, PT, R10, 0x1, PT ;  /* 0x000000010a00780c */ /* 0x000fda0003fc6270 */
[----:B------:R-:W-:Y:S05]  /*b810*/  @!P6 BRA `(.L_x_1369) ;  /* 0x000000000058e947 */ /* 0x000fea0003800000 */
        /* <DEDUP_REMOVED lines=12> */
.L_x_1371:
[----:B------:R-:W-:-:S05]  /*b8e0*/  IMAD.U32 R196, RZ, RZ, UR23 ;  /* 0x00000017ffc47e24 */ /* 0x000fca000f8e00ff */
[----:B------:R-:W-:-:S13]  /*b8f0*/  ISETP.NE.AND P6, PT, R196, 0x1, PT ;  /* 0x00000001c400780c */ /* 0x000fda0003fc5270 */
[----:B------:R-:W1:Y:S02]  /*b900*/  @P6 LDC.64 R152, c[0x0][0x9e8] ;  /* 0x00027a00ff986b82 */ /* 0x000e640000000a00 */
[----:B-1----:R-:W-:-:S05]  /*b910*/  @P6 IMAD.HI.U32 R152, R195, R152, RZ ;  /* 0x00000098c3986227 */ /* 0x002fca00078e00ff */
[----:B------:R-:W-:-:S07]  /*b920*/  @P6 SHF.R.U32.HI R195, RZ, R153, R152 ;  /* 0x00000099ffc36219 */ /* 0x000fce0000011698 */
.L_x_1372:
[----:B------:R-:W-:Y:S05]  /*b930*/  BSYNC B0 ;  /* 0x0000000000007941 */ /* 0x000fea0003800000 */
.L_x_1370:
[----:B------:R-:W-:-:S04]  /*b940*/  IMAD.IADD R152, R197, 0x1, -R16 ;  /* 0x00000001c5987824 */ /* 0x000fc800078e0a10 */
[----:B------:R-:W-:-:S05]  /*b950*/  IMAD R152, R195, R196, R152 ;  /* 0x000000c4c3987224 */ /* 0x000fca00078e0298 */
[----:B------:R-:W-:Y:S02]  /*b960*/  VIADDMNMX R193, R152, R196, R193, PT ;  /* 0x000000c498c17246 */ /* 0x000fe400038001c1 */
[----:B------:R-:W-:-:S07]  /*b970*/  VIMNMX R194, R194, R152, !PT ;  /* 0x00000098c2c27248 */ /* 0x000fce0007fe0100 */
.L_x_1369:
[----:B------:R-:W-:Y:S01]  /*b980*/  ISETP.GT.AND P1, PT, R194, 0x1, !P1 ;  /* 0x00000001c200780c */ /* 0x000fe20004f24270 */
[----:B------:R-:W-:Y:S01]  /*b990*/  UMOV UR10, UR26 ;  /* 0x0000001a000a7c82 */ /* 0x000fe20008000000 */
[C---:B------:R-:W-:Y:S02]  /*b9a0*/  LOP3.LUT P6, RZ, R2.reuse, 0x10000, RZ, 0xc0, !PT ;  /* 0x0001000002ff7812 */ /* 0x040fe400078cc0ff */
        /* <DEDUP_REMOVED lines=67> */
[----:B------:R-:W-:Y:S02]  /*bde0*/  ISETP.GT.AND P1, PT, R194, 0x29, !P1 ;  /* 0x00000029c200780c */ /* 0x000fe40004f24270 */
[----:B------:R-:W-:Y:S02]  /*bdf0*/  FSEL R168, R168, -INF , !P2 ;  /* 0xff800000a8a87808 */ /* 0x000fe40005000000 */
[C---:B------:R-:W-:Y:S02]  /*be00*/  ISETP.LT.OR P1, PT, R193.reuse, 0x2a, P1 ;  /* 0x0000002ac100780c */ /* 0x040fe40000f21670 */
[----:B------:R-:W-:Y:S02]  /*be10*/  ISETP.LT.OR P3, PT, R193, 0x51, P3 ;  /* 0x00000051c100780c */ /* 0x000fe40001f61670 */
[----:B------:R-:W-:-:S02]  /*be20*/  FSEL R160, R160, -INF , !P1 ;  /* 0xff800000a0a07808 */ /* 0x000fc40004800000 */
[----:B------:R-:W-:Y:S02]  /*be30*/  LOP3.LUT P1, RZ, R2, 0x800, RZ, 0xc0, !PT ;  /* 0x0000080002ff7812 */ /* 0x000fe4000782c0ff */
[----:B-1----:R-:W-:Y:S02]  /*be40*/  FMNMX.FTZ R195, R153, R196, !PT ;  /* 0x000000c499c37209 */ /* 0x002fe40007810000 */
[C---:B------:R-:W-:Y:S02]  /*be50*/  ISETP.GT.AND P1, PT, R194.reuse, 0x30, !P1 ;  /* 0x00000030c200780c */ /* 0x040fe40004f24270 */
[----:B------:R-:W-:Y:S01]  /*be60*/  ISETP.GT.AND P4, PT, R194, 0x51, !P4 ;  /* 0x00000051c200780c */ /* 0x000fe20006784270 */
[----:B------:R-:W1:Y:S01]  /*be70*/  SHFL.BFLY PT, R196, R195, 0x1, 0x1f ;  /* 0x0c201f00c3c47f89 */ /* 0x000e6200000e0000 */
[----:B------:R-:W-:Y:S02]  /*be80*/  ISETP.LT.OR P1, PT, R193, 0x31, P1 ;  /* 0x00000031c100780c */ /* 0x000fe40000f21670 */
[----:B------:R-:W-:-:S02]  /*be90*/  FSEL R169, R169, -INF , !P3 ;  /* 0xff800000a9a97808 */ /* 0x000fc40005800000 */
[----:B------:R-:W-:Y:S02]  /*bea0*/  FSEL R161, R161, -INF , !P1 ;  /* 0xff800000a1a17808 */ /* 0x000fe40004800000 */
[----:B------:R-:W-:Y:S02]  /*beb0*/  LOP3.LUT P1, RZ, R2, 0x400, RZ, 0xc0, !PT ;  /* 0x0000040002ff7812 */ /* 0x000fe4000782c0ff */
[C---:B------:R-:W-:Y:S02]  /*bec0*/  ISETP.GT.AND P5, PT, R194.reuse, 0x58, !P5 ;  /* 0x00000058c200780c */ /* 0x040fe40006fa4270 */
[----:B------:R-:W-:Y:S02]  /*bed0*/  ISETP.GT.AND P1, PT, R194, 0x31, !P1 ;  /* 0x00000031c200780c */ /* 0x000fe40004f24270 */
[C---:B------:R-:W-:Y:S02]  /*bee0*/  ISETP.LT.OR P4, PT, R193.reuse, 0x52, P4 ;  /* 0x00000052c100780c */ /* 0x040fe40002781670 */
[----:B------:R-:W-:-:S02]  /*bef0*/  ISETP.LT.OR P1, PT, R193, 0x32, P1 ;  /* 0x00000032c100780c */ /* 0x000fc40000f21670 */
[----:B------:R-:W-:Y:S02]  /*bf00*/  ISETP.LT.OR P5, PT, R193, 0x59, P5 ;  /* 0x00000059c100780c */ /* 0x000fe40002fa1670 */
        /* <DEDUP_REMOVED lines=23> */
[----:B------:R-:W-:Y:S02]  /*c080*/  ISETP.GT.AND P1, PT, R194, RZ, !P6 ;  /* 0x000000ffc200720c */ /* 0x000fe40007724270 */
[----:B------:R-:W-:Y:S02]  /*c090*/  LOP3.LUT P6, RZ, R2, 0x1, RZ, 0xc0, !PT ;  /* 0x0000000102ff7812 */ /* 0x000fe400078cc0ff */
[----:B------:R-:W-:Y:S02]  /*c0a0*/  ISETP.LT.OR P1, PT, R193, 0x1, P1 ;  /* 0x00000001c100780c */ /* 0x000fe40000f21670 */
[----:B------:R-:W-:Y:S02]  /*c0b0*/  ISETP.GT.AND P2, PT, R194, 0x59, !P6 ;  /* 0x00000059c200780c */ /* 0x000fe40007744270 */
[----:B------:R-:W-:-:S02]  /*c0c0*/  FSEL R210, R8, -INF , !P1 ;  /* 0xff80000008d27808 */ /* 0x000fc40004800000 */
[----:B------:R-:W-:Y:S02]  /*c0d0*/  FSETP.NEU.FTZ.AND P1, PT, R9, -INF , PT ;  /* 0xff8000000900780b */ /* 0x000fe40003f3d000 */
[----:B------:R-:W-:Y:S02]  /*c0e0*/  FMNMX.FTZ R153, R210, R15, !PT ;  /* 0x0000000fd2997209 */ /* 0x000fe40007810000 */
[----:B------:R-:W-:Y:S02]  /*c0f0*/  FSEL R209, R209, RZ, P1 ;  /* 0x000000ffd1d17208 */ /* 0x000fe40000800000 */
[----:B------:R-:W-:Y:S02]  /*c100*/  FSEL R194, R170, -INF , !P4 ;  /* 0xff800000aac27808 */ /* 0x000fe40006000000 */
[----:B------:R-:W-:Y:S01]  /*c110*/  ISETP.LT.OR P2, PT, R193, 0x5a, P2 ;  /* 0x0000005ac100780c */ /* 0x000fe20001741670 */
[--C-:B------:R-:W-:Y:S01]  /*c120*/  FFMA.FTZ R196, R173, UR10, -R209.reuse ;  /* 0x0000000aadc47c23 */ /* 0x100fe200080108d1 */
[----:B------:R-:W-:Y:S01]  /*c130*/  FMNMX.FTZ R173, R152, R153, !PT ;  /* 0x0000009998ad7209 */ /* 0x000fe20007810000 */
[--C-:B------:R-:W-:Y:S01]  /*c140*/  FFMA.FTZ R203, R203, UR10, -R209.reuse ;  /* 0x0000000acbcb7c23 */ /* 0x100fe200080108d1 */
[----:B------:R-:W-:Y:S01]  /*c150*/  FSEL R193, R171, -INF , !P5 ;  /* 0xff800000abc17808 */ /* 0x000fe20006800000 */
[--C-:B------:R-:W-:Y:S01]  /*c160*/  FFMA.FTZ R171, R180, UR10, -R209.reuse ;  /* 0x0000000ab4ab7c23 */ /* 0x100fe200080108d1 */
[----:B------:R-:W-:Y:S01]  /*c170*/  FMNMX.FTZ R8, R20, R173, !PT ;  /* 0x000000ad14087209 */ /* 0x000fe20007810000 */
[----:B------:R1:W-:Y:S01]  /*c180*/  MUFU.EX2 R153, R203 ;  /* 0x000000cb00997308 */ /* 0x0003e20000000800 */
[--C-:B------:R-:W-:Y:S01]  /*c190*/  FFMA.FTZ R180, R186, UR10, -R209.reuse ;  /* 0x0000000abab47c23 */ /* 0x100fe200080108d1 */
[--C-:B------:R-:W-:Y:S01]  /*c1a0*/  FFMA.FTZ R186, R187, UR10, -R209.reuse ;  /* 0x0000000abbba7c23 */ /* 0x100fe200080108d1 */
[----:B------:R-:W-:Y:S01]  /*c1b0*/  FMNMX.FTZ R195, R21, R8, !PT ;  /* 0x0000000815c37209 */ /* 0x000fe20007810000 */
[--C-:B------:R-:W-:Y:S01]  /*c1c0*/  FFMA.FTZ R187, R189, UR10, -R209.reuse ;  /* 0x0000000abdbb7c23 */ /* 0x100fe200080108d1 */
[--C-:B------:R-:W-:Y:S01]  /*c1d0*/  FFMA.FTZ R178, R178, UR10, -R209.reuse ;  /* 0x0000000ab2b27c23 */ /* 0x100fe200080108d1 */
[----:B------:R-:W-:Y:S01]  /*c1e0*/  FSEL R189, R9, RZ, P1 ;  /* 0x000000ff09bd7208 */ /* 0x000fe20000800000 */
[--C-:B------:R-:W-:Y:S01]  /*c1f0*/  FFMA.FTZ R173, R206, UR10, -R209.reuse ;  /* 0x0000000acead7c23 */ /* 0x100fe200080108d1 */
[----:B------:R-:W-:Y:S01]  /*c200*/  FMNMX.FTZ R195, R22, R195, !PT ;  /* 0x000000c316c37209 */ /* 0x000fe20007810000 */
[--C-:B-1----:R-:W-:Y:S01]  /*c210*/  FFMA.FTZ R203, R179, UR10, -R209.reuse ;  /* 0x0000000ab3cb7c23 */ /* 0x102fe200080108d1 */
[----:B------:R-:W-:Y:S01]  /*c220*/  MUFU.EX2 R196, R196 ;  /* 0x000000c400c47308 */ /* 0x000fe20000000800 */
[----:B------:R-:W-:Y:S01]  /*c230*/  FADD.FTZ R189, -R189, R14 ;  /* 0x0000000ebdbd7221 */ /* 0x000fe20000010100 */
[----:B------:R-:W-:Y:S01]  /*c240*/  FMNMX.FTZ R8, R154, R195, !PT ;  /* 0x000000c39a087209 */ /* 0x000fe20007810000 */
[--C-:B------:R-:W-:Y:S01]  /*c250*/  FFMA.FTZ R204, R207, UR10, -R209.reuse ;  /* 0x0000000acfcc7c23 */ /* 0x100fe200080108d1 */
[--C-:B------:R-:W-:Y:S01]  /*c260*/  FFMA.FTZ R198, R205, UR10, -R209.reuse ;  /* 0x0000000acdc67c23 */ /* 0x100fe200080108d1 */
[--C-:B------:R-:W-:Y:S01]  /*c270*/  FFMA.FTZ R208, R208, UR10, -R209.reuse ;  /* 0x0000000ad0d07c23 */ /* 0x100fe200080108d1 */
[----:B------:R-:W-:Y:S01]  /*c280*/  FMNMX.FTZ R195, R155, R8, !PT ;  /* 0x000000089bc37209 */ /* 0x000fe20007810000 */
[--C-:B------:R-:W-:Y:S01]  /*c290*/  FFMA.FTZ R174, R174, UR10, -R209.reuse ;  /* 0x0000000aaeae7c23 */ /* 0x100fe200080108d1 */
[----:B------:R-:W-:Y:S01]  /*c2a0*/  MUFU.EX2 R170, R203 ;  /* 0x000000cb00aa7308 */ /* 0x000fe20000000800 */
[--C-:B------:R-:W-:Y:S01]  /*c2b0*/  FFMA.FTZ R175, R175, UR10, -R209.reuse ;  /* 0x0000000aafaf7c23 */ /* 0x100fe200080108d1 */
[----:B------:R-:W-:Y:S01]  /*c2c0*/  FMNMX.FTZ R8, R156, R195, !PT ;  /* 0x000000c39c087209 */ /* 0x000fe20007810000 */
[----:B------:R-:W-:-:S03]  /*c2d0*/  FFMA.FTZ R176, R176, UR10, -R209 ;  /* 0x0000000ab0b07c23 */ /* 0x000fc600080108d1 */
[----:B------:R-:W-:Y:S02]  /*c2e0*/  FMNMX.FTZ R197, R157, R8, !PT ;  /* 0x000000089dc57209 */ /* 0x000fe40007810000 */
[----:B------:R-:W-:Y:S02]  /*c2f0*/  MUFU.EX2 R173, R173 ;  /* 0x000000ad00ad7308 */ /* 0x000fe40000000800 */
[----:B------:R-:W-:-:S04]  /*c300*/  FMNMX.FTZ R8, R158, R197, !PT ;  /* 0x000000c59e087209 */ /* 0x000fc80007810000 */
        /* <DEDUP_REMOVED lines=13> */
[----:B------:R1:W-:Y:S02]  /*c3e0*/  MUFU.EX2 R197, R178 ;  /* 0x000000b200c57308 */ /* 0x0003e40000000800 */
[----:B------:R-:W-:Y:S02]  /*c3f0*/  FMNMX.FTZ R8, R168, R199, !PT ;  /* 0x000000c7a8087209 */ /* 0x000fe40007810000 */
[----:B------:R-:W-:Y:S01]  /*c400*/  FSEL R199, R172, -INF , !P2 ;  /* 0xff800000acc77808 */ /* 0x000fe20005000000 */
[--C-:B------:R-:W-:Y:S01]  /*c410*/  FFMA.FTZ R172, R181, UR10, -R209.reuse ;  /* 0x0000000ab5ac7c23 */ /* 0x100fe200080108d1 */
[----:B------:R-:W-:Y:S01]  /*c420*/  FMNMX.FTZ R179, R169, R8, !PT ;  /* 0x00000008a9b37209 */ /* 0x000fe20007810000 */
[--C-:B------:R-:W-:Y:S01]  /*c430*/  FFMA.FTZ R181, R192, UR10, -R209.reuse ;  /* 0x0000000ac0b57c23 */ /* 0x100fe200080108d1 */
[----:B------:R-:W-:Y:S01]  /*c440*/  MUFU.EX2 R175, R175 ;  /* 0x000000af00af7308 */ /* 0x000fe20000000800 */
[--C-:B-1----:R-:W-:Y:S01]  /*c450*/  FFMA.FTZ R178, R183, UR10, -R209.reuse ;  /* 0x0000000ab7b27c23 */ /* 0x102fe200080108d1 */
[----:B------:R-:W-:Y:S01]  /*c460*/  FMNMX.FTZ R8, R194, R179, !PT ;  /* 0x000000b3c2087209 */ /* 0x000fe20007810000 */
[--C-:B------:R-:W-:Y:S01]  /*c470*/  FFMA.FTZ R183, R191, UR10, -R209.reuse ;  /* 0x0000000abfb77c23 */ /* 0x100fe200080108d1 */
[--C-:B------:R-:W-:Y:S01]  /*c480*/  FFMA.FTZ R191, R188, UR10, -R209.reuse ;  /* 0x0000000abcbf7c23 */ /* 0x100fe200080108d1 */
[--C-:B------:R-:W-:Y:S01]  /*c490*/  FFMA.FTZ R188, R185, UR10, -R209.reuse ;  /* 0x0000000ab9bc7c23 */ /* 0x100fe200080108d1 */
[----:B------:R-:W-:Y:S01]  /*c4a0*/  FMNMX.FTZ R8, R193, R8, !PT ;  /* 0x00000008c1087209 */ /* 0x000fe20007810000 */
[----:B------:R-:W-:Y:S01]  /*c4b0*/  FMUL.FTZ R185, R189, UR10 ;  /* 0x0000000abdb97c20 */ /* 0x000fe20008410000 */
[--C-:B------:R-:W-:Y:S01]  /*c4c0*/  FFMA.FTZ R189, R184, UR10, -R209.reuse ;  /* 0x0000000ab8bd7c23 */ /* 0x100fe200080108d1 */
[----:B------:R-:W-:Y:S01]  /*c4d0*/  MUFU.EX2 R176, R176 ;  /* 0x000000b000b07308 */ /* 0x000fe20000000800 */
[----:B------:R-:W-:Y:S01]  /*c4e0*/  FMNMX.FTZ R8, R199, R8, !PT ;  /* 0x00000008c7087209 */ /* 0x000fe20007810000 */
[--C-:B------:R-:W-:Y:S01]  /*c4f0*/  FFMA.FTZ R179, R182, UR10, -R209.reuse ;  /* 0x0000000ab6b37c23 */ /* 0x100fe200080108d1 */
[----:B------:R-:W-:-:S03]  /*c500*/  FFMA.FTZ R182, R190, UR10, -R209 ;  /* 0x0000000abeb67c23 */ /* 0x000fc600080108d1 */
[----:B------:R-:W1:Y:S02]  /*c510*/  SHFL.BFLY PT, R203, R8, 0x2, 0x1f ;  /* 0x0c401f0008cb7f89 */ /* 0x000e6400000e0000 */
[----:B------:R-:W2:Y:S08]  /*c520*/  MUFU.EX2 R185, R185 ;  /* 0x000000b900b97308 */ /* 0x000eb00000000800 */
[----:B------:R-:W3:Y:S08]  /*c530*/  MUFU.EX2 R171, R171 ;  /* 0x000000ab00ab7308 */ /* 0x000ef00000000800 */
[----:B------:R-:W-:Y:S01]  /*c540*/  MUFU.EX2 R172, R172 ;  /* 0x000000ac00ac7308 */ /* 0x000fe20000000800 */
[-C--:B--2---:R-:W-:Y:S01]  /*c550*/  FMUL.FTZ R24, R24, R185.reuse ;  /* 0x000000b918187220 */ /* 0x084fe20000410000 */
[-C--:B------:R-:W-:Y:S01]  /*c560*/  FMUL.FTZ R25, R25, R185.reuse ;  /* 0x000000b919197220 */ /* 0x080fe20000410000 */
[-C--:B------:R-:W-:Y:S01]  /*c570*/  FMUL.FTZ R28, R28, R185.reuse ;  /* 0x000000b91c1c7220 */ /* 0x080fe20000410000 */
[-C--:B------:R-:W-:Y:S01]  /*c580*/  FMUL.FTZ R29, R29, R185.reuse ;  /* 0x000000b91d1d7220 */ /* 0x080fe20000410000 */
[----:B------:R-:W-:Y:S01]  /*c590*/  FMUL.FTZ R32, R32, R185 ;  /* 0x000000b920207220 */ /* 0x000fe20000410000 */
[----:B-1----:R-:W-:Y:S01]  /*c5a0*/  FMNMX.FTZ R203, R8, R203, !PT ;  /* 0x000000cb08cb7209 */ /* 0x002fe20007810000 */
[-C--:B------:R-:W-:Y:S01]  /*c5b0*/  FMUL.FTZ R33, R33, R185.reuse ;  /* 0x000000b921217220 */ /* 0x080fe20000410000 */
[----:B------:R-:W-:Y:S01]  /*c5c0*/  MUFU.EX2 R179, R179 ;  /* 0x000000b300b37308 */ /* 0x000fe20000000800 */
[-C--:B------:R-:W-:Y:S01]  /*c5d0*/  FMUL.FTZ R36, R36, R185.reuse ;  /* 0x000000b924247220 */ /* 0x080fe20000410000 */
[-C--:B------:R-:W-:Y:S01]  /*c5e0*/  FMUL.FTZ R37, R37, R185.reuse ;  /* 0x000000b925257220 */ /* 0x080fe20000410000 */
[----:B------:R-:W1:Y:S01]  /*c5f0*/  SHFL.BFLY PT, R8, R203, 0x1, 0x1f ;  /* 0x0c201f00cb087f89 */ /* 0x000e6200000e0000 */
        /* <DEDUP_REMOVED lines=23> */
[----:B-1----:R-:W-:Y:S01]  /*c770*/  FMNMX.FTZ R8, R203, R8, !PT ;  /* 0x00000008cb087209 */ /* 0x002fe20007810000 */
        /* <DEDUP_REMOVED lines=13> */
[----:B------:R-:W-:Y:S01]  /*c850*/  MUFU.EX2 R183, R183 ;  /* 0x000000b700b77308 */ /* 0x000fe20000000800 */
[--C-:B------:R-:W-:Y:S01]  /*c860*/  FFMA.FTZ R184, R152, UR10, -R207.reuse ;  /* 0x0000000a98b87c23 */ /* 0x100fe200080108cf */
[----:B------:R-:W-:Y:S01]  /*c870*/  FFMA.FTZ R152, R185, R5, R196 ;  /* 0x00000005b9987223 */ /* 0x000fe200000100c4 */
[--C-:B------:R-:W-:Y:S01]  /*c880*/  FFMA.FTZ R205, R154, UR10, -R207.reuse ;  /* 0x0000000a9acd7c23 */ /* 0x100fe200080108cf */
[--C-:B--2---:R-:W-:Y:S01]  /*c890*/  FFMA.FTZ R188, R155, UR10, -R207.reuse ;  /* 0x0000000a9bbc7c23 */ /* 0x104fe200080108cf */
[--C-:B------:R-:W-:Y:S01]  /*c8a0*/  FFMA.FTZ R156, R156, UR10, -R207.reuse ;  /* 0x0000000a9c9c7c23 */ /* 0x100fe200080108cf */
[----:B------:R-:W-:Y:S01]  /*c8b0*/  FADD.FTZ R152, R153, R152 ;  /* 0x0000009899987221 */ /* 0x000fe20000010000 */
[--C-:B------:R-:W-:Y:S01]  /*c8c0*/  FFMA.FTZ R208, R163, UR10, -R207.reuse ;  /* 0x0000000aa3d07c23 */ /* 0x100fe200080108cf */
[----:B------:R-:W-:Y:S01]  /*c8d0*/  MUFU.EX2 R182, R182 ;  /* 0x000000b600b67308 */ /* 0x000fe20000000800 */
[--C-:B------:R-:W-:Y:S01]  /*c8e0*/  FFMA.FTZ R209, R159, UR10, -R207.reuse ;  /* 0x0000000a9fd17c23 */ /* 0x100fe200080108cf */
[----:B------:R-:W-:Y:S01]  /*c8f0*/  FADD.FTZ R5, R173, R152 ;  /* 0x00000098ad057221 */ /* 0x000fe20000010000 */
[--C-:B------:R-:W-:Y:S01]  /*c900*/  FFMA.FTZ R192, R161, UR10, -R207.reuse ;  /* 0x0000000aa1c07c23 */ /* 0x100fe200080108cf */
[--C-:B------:R-:W-:Y:S01]  /*c910*/  FFMA.FTZ R203, R210, UR10, -R207.reuse ;  /* 0x0000000ad2cb7c23 */ /* 0x100fe200080108cf */
[----:B------:R-:W-:Y:S01]  /*c920*/  FFMA.FTZ R20, R20, UR10, -R207 ;  /* 0x0000000a14147c23 */ /* 0x000fe200080108cf */
[----:B------:R-:W-:Y:S01]  /*c930*/  FADD.FTZ R152, R198, R5 ;  /* 0x00000005c6987221 */ /* 0x000fe20000010000 */
[--C-:B------:R-:W-:Y:S01]  /*c940*/  FFMA.FTZ R21, R21, UR10, -R207.reuse ;  /* 0x0000000a15157c23 */ /* 0x100fe200080108cf */
[----:B------:R-:W1:Y:S01]  /*c950*/  MUFU.EX2 R191, R191 ;  /* 0x000000bf00bf7308 */ /* 0x000e620000000800 */
[--C-:B------:R-:W-:Y:S01]  /*c960*/  FFMA.FTZ R22, R22, UR10, -R207.reuse ;  /* 0x0000000a16167c23 */ /* 0x100fe200080108cf */
[----:B------:R-:W-:Y:S01]  /*c970*/  FADD.FTZ R5, R195, R152 ;  /* 0x00000098c3057221 */ /* 0x000fe20000010000 */
[--C-:B------:R-:W-:Y:S01]  /*c980*/  FFMA.FTZ R190, R158, UR10, -R207.reuse ;  /* 0x0000000a9ebe7c23 */ /* 0x100fe200080108cf */
[----:B------:R-:W-:Y:S01]  /*c990*/  F2FP.F16.F32.PACK_AB R158, R175, R174 ;  /* 0x000000aeaf9e723e */ /* 0x000fe200000000ff */
[----:B------:R-:W-:Y:S01]  /*c9a0*/  FFMA.FTZ R210, R160, UR10, -R207 ;  /* 0x0000000aa0d27c23 */ /* 0x000fe200080108cf */
[----:B------:R-:W-:Y:S01]  /*c9b0*/  FADD.FTZ R5, R204, R5 ;  /* 0x00000005cc057221 */ /* 0x000fe20000010000 */
[----:B------:R-:W-:Y:S01]  /*c9c0*/  F2FP.F16.F32.PACK_AB R160, R197, R176 ;  /* 0x000000b0c5a0723e */ /* 0x000fe200000000ff */
[----:B------:R-:W-:Y:S01]  /*c9d0*/  MUFU.EX2 R186, R186 ;  /* 0x000000ba00ba7308 */ /* 0x000fe20000000800 */
[----:B------:R-:W-:Y:S01]  /*c9e0*/  FFMA.FTZ R206, R162, UR10, -R207 ;  /* 0x0000000aa2ce7c23 */ /* 0x000fe200080108cf */
[----:B------:R-:W-:Y:S01]  /*c9f0*/  FADD.FTZ R152, R174, R5 ;  /* 0x00000005ae987221 */ /* 0x000fe20000010000 */
[----:B---3--:R-:W-:Y:S01]  /*ca00*/  F2FP.F16.F32.PACK_AB R162, R171, R170 ;  /* 0x000000aaaba2723e */ /* 0x008fe200000000ff */
[--C-:B------:R-:W-:Y:S01]  /*ca10*/  FFMA.FTZ R165, R165, UR10, -R207.reuse ;  /* 0x0000000aa5a57c23 */ /* 0x100fe200080108cf */
[--C-:B------:R-:W-:Y:S01]  /*ca20*/  FFMA.FTZ R167, R167, UR10, -R207.reuse ;  /* 0x0000000aa7a77c23 */ /* 0x100fe200080108cf */
[----:B------:R-:W-:Y:S01]  /*ca30*/  FADD.FTZ R5, R175, R152 ;  /* 0x00000098af057221 */ /* 0x000fe20000010000 */
[--C-:B------:R-:W-:Y:S01]  /*ca40*/  FFMA.FTZ R169, R169, UR10, -R207.reuse ;  /* 0x0000000aa9a97c23 */ /* 0x100fe200080108cf */
[----:B------:R-:W2:Y:S01]  /*ca50*/  MUFU.EX2 R187, R187 ;  /* 0x000000bb00bb7308 */ /* 0x000ea20000000800 */
[----:B------:R-:W-:Y:S01]  /*ca60*/  FFMA.FTZ R194, R194, UR10, -R207 ;  /* 0x0000000ac2c27c23 */ /* 0x000fe200080108cf */
[----:B------:R-:W-:Y:S01]  /*ca70*/  FADD.FTZ R152, R176, R5 ;  /* 0x00000005b0987221 */ /* 0x000fe20000010000 */
[--C-:B------:R-:W-:Y:S01]  /*ca80*/  FFMA.FTZ R193, R193, UR10, -R207.reuse ;  /* 0x0000000ac1c17c23 */ /* 0x100fe200080108cf */
[----:B------:R-:W-:Y:S01]  /*ca90*/  FFMA.FTZ R199, R199, UR10, -R207 ;  /* 0x0000000ac7c77c23 */ /* 0x000fe200080108cf */
[-C--:B------:R-:W-:Y:S01]  /*caa0*/  FMUL.FTZ R97, R97, R185.reuse ;  /* 0x000000b961617220 */ /* 0x080fe20000410000 */
[----:B------:R-:W-:Y:S01]  /*cab0*/  FADD.FTZ R5, R197, R152 ;  /* 0x00000098c5057221 */ /* 0x000fe20000010000 */
[----:B------:R-:W-:Y:S01]  /*cac0*/  FSEL R152, R8, RZ, P1 ;  /* 0x000000ff08987208 */ /* 0x000fe20000800000 */
[----:B------:R-:W-:Y:S01]  /*cad0*/  MUFU.EX2 R159, R156 ;  /* 0x0000009c009f7308 */ /* 0x000fe20000000800 */
[-C--:B------:R-:W-:Y:S01]  /*cae0*/  FMUL.FTZ R100, R100, R185.reuse ;  /* 0x000000b964647220 */ /* 0x080fe20000410000 */
[----:B------:R-:W-:Y:S01]  /*caf0*/  FADD.FTZ R154, R170, R5 ;  /* 0x00000005aa9a7221 */ /* 0x000fe20000010000 */
[----:B-1----:R-:W-:Y:S01]  /*cb00*/  F2FP.F16.F32.PACK_AB R170, R191, R182 ;  /* 0x000000b6bfaa723e */ /* 0x002fe200000000ff */
[----:B------:R-:W-:Y:S01]  /*cb10*/  FADD.FTZ R5, -R152, R15 ;  /* 0x0000000f98057221 */ /* 0x000fe20000010100 */
[--C-:B------:R-:W-:Y:S01]  /*cb20*/  FFMA.FTZ R152, R157, UR10, -R207.reuse ;  /* 0x0000000a9d987c23 */ /* 0x100fe200080108cf */
[----:B------:R-:W-:Y:S01]  /*cb30*/  FADD.FTZ R155, R171, R154 ;  /* 0x0000009aab9b7221 */ /* 0x000fe20000010000 */
[----:B------:R-:W-:Y:S01]  /*cb40*/  FFMA.FTZ R157, R164, UR10, -R207 ;  /* 0x0000000aa49d7c23 */ /* 0x000fe200080108cf */
[----:B------:R-:W-:Y:S01]  /*cb50*/  MUFU.EX2 R203, R203 ;  /* 0x000000cb00cb7308 */ /* 0x000fe20000000800 */
[----:B------:R-:W-:Y:S01]  /*cb60*/  F2FP.F16.F32.PACK_AB R164, R179, R172 ;  /* 0x000000acb3a4723e */ /* 0x000fe200000000ff */
[----:B------:R-:W-:Y:S01]  /*cb70*/  FADD.FTZ R154, R172, R155 ;  /* 0x0000009bac9a7221 */ /* 0x000fe20000010000 */
[----:B------:R-:W-:Y:S01]  /*cb80*/  FFMA.FTZ R155, R166, UR10, -R207 ;  /* 0x0000000aa69b7c23 */ /* 0x000fe200080108cf */
[----:B--2---:R-:W-:Y:S01]  /*cb90*/  F2FP.F16.F32.PACK_AB R172, R187, R186 ;  /* 0x000000babbac723e */ /* 0x004fe200000000ff */
[-C--:B------:R-:W-:Y:S01]  /*cba0*/  FMUL.FTZ R101, R101, R185.reuse ;  /* 0x000000b965657220 */ /* 0x080fe20000410000 */
[----:B------:R-:W-:Y:S01]  /*cbb0*/  FADD.FTZ R15, R179, R154 ;  /* 0x0000009ab30f7221 */ /* 0x000fe20000010000 */
[-C--:B------:R-:W-:Y:S01]  /*cbc0*/  FMUL.FTZ R104, R104, R185.reuse ;  /* 0x000000b968687220 */ /* 0x080fe20000410000 */
[----:B------:R1:W-:Y:S01]  /*cbd0*/  MUFU.EX2 R161, R152 ;  /* 0x0000009800a17308 */ /* 0x0003e20000000800 */
[-C--:B------:R-:W-:Y:S01]  /*cbe0*/  FMUL.FTZ R105, R105, R185.reuse ;  /* 0x000000b969697220 */ /* 0x080fe20000410000 */
[----:B------:R-:W-:Y:S01]  /*cbf0*/  FADD.FTZ R154, R178, R15 ;  /* 0x0000000fb29a7221 */ /* 0x000fe20000010000 */
[-C--:B------:R-:W-:Y:S01]  /*cc00*/  FMUL.FTZ R108, R108, R185.reuse ;  /* 0x000000b96c6c7220 */ /* 0x080fe20000410000 */
[-C--:B------:R-:W-:Y:S01]  /*cc10*/  FMUL.FTZ R109, R109, R185.reuse ;  /* 0x000000b96d6d7220 */ /* 0x080fe20000410000 */
[-C--:B------:R-:W-:Y:S01]  /*cc20*/  FMUL.FTZ R112, R112, R185.reuse ;  /* 0x000000b970707220 */ /* 0x080fe20000410000 */
[----:B------:R-:W-:Y:S01]  /*cc30*/  FADD.FTZ R15, R181, R154 ;  /* 0x0000009ab50f7221 */ /* 0x000fe20000010000 */
[-C--:B------:R-:W-:Y:S01]  /*cc40*/  FMUL.FTZ R113, R113, R185.reuse ;  /* 0x000000b971717220 */ /* 0x080fe20000410000 */
[----:B------:R-:W-:Y:S01]  /*cc50*/  MUFU.EX2 R184, R184 ;  /* 0x000000b800b87308 */ /* 0x000fe20000000800 */
[----:B-1----:R-:W-:Y:S01]  /*cc60*/  F2FP.F16.F32.PACK_AB R152, R153, R196 ;  /* 0x000000c49998723e */ /* 0x002fe200000000ff */
[----:B------:R-:W-:Y:S01]  /*cc70*/  FADD.FTZ R154, R180, R15 ;  /* 0x0000000fb49a7221 */ /* 0x000fe20000010000 */
[----:B------:R-:W-:Y:S01]  /*cc80*/  FFMA.FTZ R15, R168, UR10, -R207 ;  /* 0x0000000aa80f7c23 */ /* 0x000fe200080108cf */
[C---:B------:R-:W-:Y:S01]  /*cc90*/  F2FP.F16.F32.PACK_AB R168, R183.reuse, R180 ;  /* 0x000000b4b7a8723e */ /* 0x040fe200000000ff */
        /* <DEDUP_REMOVED lines=18> */
[----:B------:R-:W-:Y:S01]  /*cdc0*/  F2FP.F16.F32.PACK_AB R166, R181, R178 ;  /* 0x000000b2b5a6723e */ /* 0x000fe200000000ff */
[----:B------:R-:W-:Y:S01]  /*cdd0*/  FMUL.FTZ R178, R5, UR10 ;  /* 0x0000000a05b27c20 */ /* 0x000fe20008410000 */
[----:B------:R-:W1:Y:S01]  /*cde0*/  MUFU.EX2 R189, R189 ;  /* 0x000000bd00bd7308 */ /* 0x000e620000000800 */
[----:B------:R-:W-:Y:S01]  /*cdf0*/  FADD.FTZ R174, R14, R153 ;  /* 0x000000990eae7221 */ /* 0x000fe20000010000 */
        /* <DEDUP_REMOVED lines=9> */
[----:B------:R-:W-:-:S05]  /*ce90*/  FMUL.FTZ R149, R149, R185 ;  /* 0x000000b995957220 */ /* 0x000fca0000410000 */
[----:B------:R-:W3:Y:S01]  /*cea0*/  MUFU.EX2 R22, R22 ;  /* 0x0000001600167308 */ /* 0x000ee20000000800 */
[C---:B-1----:R-:W-:Y:S01]  /*ceb0*/  FADD.FTZ R5, R189.reuse, R174 ;  /* 0x000000aebd057221 */ /* 0x042fe20000010000 */
[----:B------:R-:W-:-:S06]  /*cec0*/  F2FP.F16.F32.PACK_AB R174, R189, R14 ;  /* 0x0000000ebdae723e */ /* 0x000fcc00000000ff */
[----:B------:R-:W1:Y:S01]  /*ced0*/  MUFU.EX2 R205, R205 ;  /* 0x000000cd00cd7308 */ /* 0x000e620000000800 */
        /* <DEDUP_REMOVED lines=16> */
[----:B---3--:R-:W-:Y:S01]  /*cfe0*/  FADD.FTZ R14, R22, R153 ;  /* 0x00000099160e7221 */ /* 0x008fe20000010000 */
[-C--:B------:R-:W-:Y:S01]  /*cff0*/  FMUL.FTZ R46, R46, R178.reuse ;  /* 0x000000b22e2e7220 */ /* 0x080fe20000410000 */
[-C--:B------:R-:W-:Y:S01]  /*d000*/  FMUL.FTZ R47, R47, R178.reuse ;  /* 0x000000b22f2f7220 */ /* 0x080fe20000410000 */
[-C--:B------:R-:W-:Y:S01]  /*d010*/  FMUL.FTZ R50, R50, R178.reuse ;  /* 0x000000b232327220 */ /* 0x080fe20000410000 */
[----:B-1----:R-:W-:Y:S01]  /*d020*/  FADD.FTZ R153, R205, R14 ;  /* 0x0000000ecd997221 */ /* 0x002fe20000010000 */
[-C--:B------:R-:W-:Y:S01]  /*d030*/  FMUL.FTZ R51, R51, R178.reuse ;  /* 0x000000b233337220 */ /* 0x080fe20000410000 */
[-C--:B------:R-:W-:Y:S01]  /*d040*/  FMUL.FTZ R54, R54, R178.reuse ;  /* 0x000000b236367220 */ /* 0x080fe20000410000 */
[----:B------:R-:W1:Y:S01]  /*d050*/  MUFU.EX2 R163, R209 ;  /* 0x000000d100a37308 */ /* 0x000e620000000800 */
[----:B--2---:R-:W-:Y:S01]  /*d060*/  FADD.FTZ R14, R188, R153 ;  /* 0x00000099bc0e7221 */ /* 0x004fe20000010000 */
[-C--:B------:R-:W-:Y:S01]  /*d070*/  FMUL.FTZ R55, R55, R178.reuse ;  /* 0x000000b237377220 */ /* 0x080fe20000410000 */
[-C--:B------:R-:W-:Y:S01]  /*d080*/  FMUL.FTZ R58, R58, R178.reuse ;  /* 0x000000b23a3a7220 */ /* 0x080fe20000410000 */
[----:B------:R-:W-:Y:S01]  /*d090*/  FMUL.FTZ R59, R59, R178 ;  /* 0x000000b23b3b7220 */ /* 0x000fe20000410000 */
[C---:B------:R-:W-:Y:S01]  /*d0a0*/  FADD.FTZ R14, R159.reuse, R14 ;  /* 0x0000000e9f0e7221 */ /* 0x040fe20000010000 */
[----:B------:R-:W-:Y:S01]  /*d0b0*/  F2FP.F16.F32.PACK_AB R159, R159, R188 ;  /* 0x000000bc9f9f723e */ /* 0x000fe200000000ff */
[-C--:B------:R-:W-:Y:S01]  /*d0c0*/  FMUL.FTZ R62, R62, R178.reuse ;  /* 0x000000b23e3e7220 */ /* 0x080fe20000410000 */
[----:B------:R-:W2:Y:S01]  /*d0d0*/  MUFU.EX2 R176, R210 ;  /* 0x000000d200b07308 */ /* 0x000ea20000000800 */
[----:B------:R-:W-:Y:S01]  /*d0e0*/  FADD.FTZ R153, R161, R14 ;  /* 0x0000000ea1997221 */ /* 0x000fe20000010000 */
[----:B----4-:R-:W-:Y:S01]  /*d0f0*/  F2FP.F16.F32.PACK_AB R161, R190, R161 ;  /* 0x000000a1bea1723e */ /* 0x010fe200000000ff */
[-C--:B------:R-:W-:Y:S01]  /*d100*/  FMUL.FTZ R63, R63, R178.reuse ;  /* 0x000000b23f3f7220 */ /* 0x080fe20000410000 */
[-C--:B------:R-:W-:Y:S01]  /*d110*/  FMUL.FTZ R66, R66, R178.reuse ;  /* 0x000000b242427220 */ /* 0x080fe20000410000 */
[----:B------:R-:W-:Y:S01]  /*d120*/  FADD.FTZ R180, R190, R153 ;  /* 0x00000099beb47221 */ /* 0x000fe20000010000 */
        /* <DEDUP_REMOVED lines=26> */
[----:B------:R3:W4:Y:S01]  /*d2d0*/  MUFU.EX2 R173, R157 ;  /* 0x0000009d00ad7308 */ /* 0x0007220000000800 */
[----:B-1----:R-:W-:Y:S01]  /*d2e0*/  FADD.FTZ R153, R171, R180 ;  /* 0x000000b4ab997221 */ /* 0x002fe20000010000 */
[-C--:B------:R-:W-:Y:S01]  /*d2f0*/  FMUL.FTZ R106, R106, R178.reuse ;  /* 0x000000b26a6a7220 */ /* 0x080fe20000410000 */
[-C--:B------:R-:W-:Y:S01]  /*d300*/  FMUL.FTZ R107, R107, R178.reuse ;  /* 0x000000b26b6b7220 */ /* 0x080fe20000410000 */
[-C--:B------:R-:W-:Y:S01]  /*d310*/  FMUL.FTZ R110, R110, R178.reuse ;  /* 0x000000b26e6e7220 */ /* 0x080fe20000410000 */
[-C--:B------:R-:W-:Y:S01]  /*d320*/  FMUL.FTZ R111, R111, R178.reuse ;  /* 0x000000b26f6f7220 */ /* 0x080fe20000410000 */
[-C--:B------:R-:W-:Y:S01]  /*d330*/  FMUL.FTZ R114, R114, R178.reuse ;  /* 0x000000b272727220 */ /* 0x080fe20000410000 */
[----:B------:R-:W-:Y:S01]  /*d340*/  FMUL.FTZ R115, R115, R178 ;  /* 0x000000b273737220 */ /* 0x000fe20000410000 */
[----:B------:R1:W5:Y:S01]  /*d350*/  MUFU.EX2 R4, R165 ;  /* 0x000000a500047308 */ /* 0x0003620000000800 */
[----:B--2---:R-:W-:Y:S01]  /*d360*/  FADD.FTZ R180, R208, R153 ;  /* 0x00000099d0b47221 */ /* 0x004fe20000010000 */
[----:B---3--:R-:W-:Y:S01]  /*d370*/  F2FP.F16.F32.PACK_AB R157, R205, R22 ;  /* 0x00000016cd9d723e */ /* 0x008fe200000000ff */
[-C--:B------:R-:W-:Y:S01]  /*d380*/  FMUL.FTZ R118, R118, R178.reuse ;  /* 0x000000b276767220 */ /* 0x080fe20000410000 */
[-C--:B------:R-:W-:Y:S01]  /*d390*/  FMUL.FTZ R119, R119, R178.reuse ;  /* 0x000000b277777220 */ /* 0x080fe20000410000 */
[-C--:B------:R-:W-:Y:S01]  /*d3a0*/  FMUL.FTZ R122, R122, R178.reuse ;  /* 0x000000b27a7a7220 */ /* 0x080fe20000410000 */
[-C--:B------:R-:W-:Y:S01]  /*d3b0*/  FMUL.FTZ R123, R123, R178.reuse ;  /* 0x000000b27b7b7220 */ /* 0x080fe20000410000 */
[----:B------:R-:W-:Y:S01]  /*d3c0*/  FMUL.FTZ R126, R126, R178 ;  /* 0x000000b27e7e7220 */ /* 0x000fe20000410000 */
[----:B------:R2:W3:Y:S01]  /*d3d0*/  MUFU.EX2 R175, R155 ;  /* 0x0000009b00af7308 */ /* 0x0004e20000000800 */
[----:B----4-:R-:W-:Y:S01]  /*d3e0*/  FADD.FTZ R153, R173, R180 ;  /* 0x000000b4ad997221 */ /* 0x010fe20000010000 */
[----:B-1----:R-:W-:Y:S01]  /*d3f0*/  F2FP.F16.F32.PACK_AB R165, R171, R192 ;  /* 0x000000c0aba5723e */ /* 0x002fe200000000ff */
[-C--:B------:R-:W-:Y:S01]  /*d400*/  FMUL.FTZ R127, R127, R178.reuse ;  /* 0x000000b27f7f7220 */ /* 0x080fe20000410000 */
[-C--:B------:R-:W-:Y:S01]  /*d410*/  FMUL.FTZ R130, R130, R178.reuse ;  /* 0x000000b282827220 */ /* 0x080fe20000410000 */
[-C--:B------:R-:W-:Y:S01]  /*d420*/  FMUL.FTZ R131, R131, R178.reuse ;  /* 0x000000b283837220 */ /* 0x080fe20000410000 */
[-C--:B------:R-:W-:Y:S01]  /*d430*/  FMUL.FTZ R134, R134, R178.reuse ;  /* 0x000000b286867220 */ /* 0x080fe20000410000 */
[----:B------:R-:W-:Y:S01]  /*d440*/  FMUL.FTZ R135, R135, R178 ;  /* 0x000000b287877220 */ /* 0x000fe20000410000 */
[----:B------:R1:W4:Y:S01]  /*d450*/  MUFU.EX2 R14, R167 ;  /* 0x000000a7000e7308 */ /* 0x0003220000000800 */
[----:B-----5:R-:W-:Y:S01]  /*d460*/  FADD.FTZ R180, R4, R153 ;  /* 0x0000009904b47221 */ /* 0x020fe20000010000 */
[----:B--2---:R-:W-:Y:S01]  /*d470*/  F2FP.F16.F32.PACK_AB R155, R21, R20 ;  /* 0x00000014159b723e */ /* 0x004fe200000000ff */
[-C--:B------:R-:W-:Y:S01]  /*d480*/  FMUL.FTZ R138, R138, R178.reuse ;  /* 0x000000b28a8a7220 */ /* 0x080fe20000410000 */
[-C--:B------:R-:W-:Y:S01]  /*d490*/  FMUL.FTZ R139, R139, R178.reuse ;  /* 0x000000b28b8b7220 */ /* 0x080fe20000410000 */
[-C--:B------:R-:W-:Y:S01]  /*d4a0*/  FMUL.FTZ R142, R142, R178.reuse ;  /* 0x000000b28e8e7220 */ /* 0x080fe20000410000 */
[-C--:B------:R-:W-:Y:S01]  /*d4b0*/  FMUL.FTZ R143, R143, R178.reuse ;  /* 0x000000b28f8f7220 */ /* 0x080fe20000410000 */
[----:B------:R-:W-:Y:S01]  /*d4c0*/  FMUL.FTZ R146, R146, R178 ;  /* 0x000000b292927220 */ /* 0x000fe20000410000 */
[----:B------:R-:W2:Y:S01]  /*d4d0*/  MUFU.EX2 R15, R15 ;  /* 0x0000000f000f7308 */ /* 0x000ea20000000800 */
[----:B---3--:R-:W-:Y:S01]  /*d4e0*/  FADD.FTZ R153, R175, R180 ;  /* 0x000000b4af997221 */ /* 0x008fe20000010000 */
[----:B-1----:R-:W-:Y:S01]  /*d4f0*/  F2FP.F16.F32.PACK_AB R167, R173, R208 ;  /* 0x000000d0ada7723e */ /* 0x002fe200000000ff */
[-C--:B------:R-:W-:Y:S01]  /*d500*/  FMUL.FTZ R147, R147, R178.reuse ;  /* 0x000000b293937220 */ /* 0x080fe20000410000 */
[-C--:B------:R-:W-:Y:S01]  /*d510*/  FMUL.FTZ R150, R150, R178.reuse ;  /* 0x000000b296967220 */ /* 0x080fe20000410000 */
[----:B------:R-:W-:-:S03]  /*d520*/  FMUL.FTZ R151, R151, R178 ;  /* 0x000000b297977220 */ /* 0x000fc60000410000 */
[----:B------:R1:W3:Y:S01]  /*d530*/  MUFU.EX2 R179, R169 ;  /* 0x000000a900b37308 */ /* 0x0002e20000000800 */
[----:B----4-:R-:W-:Y:S01]  /*d540*/  FADD.FTZ R182, R14, R153 ;  /* 0x000000990eb67221 */ /* 0x010fe20000010000 */
[----:B------:R-:W-:-:S06]  /*d550*/  F2FP.F16.F32.PACK_AB R153, R184, R203 ;  /* 0x000000cbb899723e */ /* 0x000fcc00000000ff */
[----:B------:R-:W4:Y:S01]  /*d560*/  MUFU.EX2 R194, R194 ;  /* 0x000000c200c27308 */ /* 0x000f220000000800 */
[----:B--2---:R-:W-:Y:S01]  /*d570*/  FADD.FTZ R182, R15, R182 ;  /* 0x000000b60fb67221 */ /* 0x004fe20000010000 */
[----:B-1----:R-:W-:Y:S02]  /*d580*/  F2FP.F16.F32.PACK_AB R169, R175, R4 ;  /* 0x00000004afa9723e */ /* 0x002fe400000000ff */
[----:B------:R-:W-:-:S04]  /*d590*/  F2FP.F16.F32.PACK_AB R171, R15, R14 ;  /* 0x0000000e0fab723e */ /* 0x000fc800000000ff */
[----:B------:R-:W1:Y:S01]  /*d5a0*/  MUFU.EX2 R193, R193 ;  /* 0x000000c100c17308 */ /* 0x000e620000000800 */
[----:B---3--:R-:W-:-:S07]  /*d5b0*/  FADD.FTZ R21, R179, R182 ;  /* 0x000000b6b3157221 */ /* 0x008fce0000010000 */
[----:B------:R-:W2:Y:S01]  /*d5c0*/  MUFU.EX2 R180, R199 ;  /* 0x000000c700b47308 */ /* 0x000ea20000000800 */
[C---:B----4-:R-:W-:Y:S01]  /*d5d0*/  FADD.FTZ R20, R194.reuse, R21 ;  /* 0x00000015c2147221 */ /* 0x050fe20000010000 */
[----:B------:R-:W-:-:S03]  /*d5e0*/  F2FP.F16.F32.PACK_AB R173, R194, R179 ;  /* 0x000000b3c2ad723e */ /* 0x000fc600000000ff */
[----:B-1----:R-:W-:-:S04]  /*d5f0*/  FADD.FTZ R21, R193, R20 ;  /* 0x00000014c1157221 */ /* 0x002fc80000010000 */
[C---:B--2---:R-:W-:Y:S01]  /*d600*/  FADD.FTZ R4, R180.reuse, R21 ;  /* 0x00000015b4047221 */ /* 0x044fe20000010000 */
[----:B------:R-:W-:Y:S01]  /*d610*/  F2FP.F16.F32.PACK_AB R175, R180, R193 ;  /* 0x000000c1b4af723e */ /* 0x000fe200000000ff */
[----:B------:R-:W-:Y:S06]  /*d620*/  @!P0 BRA `(.L_x_1373) ;  /* 0x0000000000048947 */ /* 0x000fec0003800000 */
[----:B------:R-:W-:Y:S01]  /*d630*/  BPT.TRAP 0x1 ;  /* 0x000000040000795c */ /* 0x000fe20000300000 */
.L_x_1373:
[----:B------:R1:W2:Y:S01]  /*d640*/  SYNCS.PHASECHK.TRANS64.TRYWAIT P1, [UR27+0x22850], R12 ;  /* 0x0228500cff0075a7 */ /* 0x0002a2000802015b */
[----:B------:R-:W-:Y:S05]  /*d650*/  @!P0 BRA `(.L_x_1374) ;  /* 0x0000000000048947 */ /* 0x000fea0003800000 */
[----:B------:R-:W-:Y:S01]  /*d660*/  BPT.TRAP 0x1 ;  /* 0x000000040000795c */ /* 0x000fe20000300000 */
.L_x_1374:
[----:B--2---:R-:W-:Y:S05]  /*d670*/  @P1 BRA `(.L_x_1375) ;  /* 0x0000000000081947 */ /* 0x004fea0003800000 */
[----:B------:R-:W2:Y:S02]  /*d680*/  SYNCS.PHASECHK.TRANS64.TRYWAIT P1, [UR27+0x22850], R12 ;  /* 0x0228500cff0075a7 */ /* 0x000ea4000802015b */
[----:B--2---:R-:W-:Y:S05]  /*d690*/  @!P1 BRA `(.L_x_1376) ;  /* 0x0000005800949947 */ /* 0x004fea0003800000 */
.L_x_1375:
        /* <DEDUP_REMOVED lines=47> */
.L_x_1360:
[----:B------:R-:W1:Y:S01]  /*d990*/  SHFL.BFLY PT, R0, R5, 0x2, 0x1f ;  /* 0x0c401f0005007f89 */ /* 0x000e6200000e0000 */
[----:B------:R-:W-:Y:S01]  /*d9a0*/  IMAD.MOV.U32 R17, RZ, RZ, RZ ;  /* 0x000000ffff117224 */ /* 0x000fe200078e00ff */
[----:B------:R-:W-:Y:S01]  /*d9b0*/  UIADD3 UR39, UR39, 0x1, URZ ;  /* 0x0000000127277890 */ /* 0x000fe2000fffe03f */
[----:B------:R-:W-:Y:S01]  /*d9c0*/  IMAD.U32 R22, RZ, RZ, UR10 ;  /* 0x0000000aff167e24 */ /* 0x000fe2000f8e00ff */
[----:B------:R-:W2:Y:S01]  /*d9d0*/  SHFL.BFLY PT, R7, R4, 0x2, 0x1f ;  /* 0x0c401f0004077f89 */ /* 0x000ea200000e0000 */
[----:B------:R-:W-:Y:S01]  /*d9e0*/  IMAD.MOV.U32 R20, RZ, RZ, -0x800000 ;  /* 0xff800000ff147424 */ /* 0x000fe200078e00ff */
[----:B------:R-:W-:Y:S01]  /*d9f0*/  UISETP.NE.AND UP0, UPT, UR39, 0x2, UPT ;  /* 0x000000022700788c */ /* 0x000fe2000bf05270 */
[----:B------:R3:W-:Y:S06]  /*da00*/  BAR.ARV R11, 0x100 ;  /* 0x0004000b0000751d */ /* 0x0007ec0000002000 */
[----:B------:R-:W-:-:S02]  /*da10*/  USEL UR4, URZ, 0x1, UP0 ;  /* 0x000000013f047887 */ /* 0x000fc40008000000 */
[----:B------:R-:W-:Y:S06]  /*da20*/  BAR.ARV 0x8, 0x120 ;  /* 0x0204800000007b1d */ /* 0x000fec0000002000 */
[----:B------:R-:W-:Y:S01]  /*da30*/  PLOP3.LUT P0, PT, PT, PT, PT, 0x8, 0x0 ;  /* 0x000000000000781c */ /* 0x000fe20003f0e170 */
[----:B------:R-:W-:Y:S01]  /*da40*/  UIADD3 UR37, UR37, 0x1, URZ ;  /* 0x0000000125257890 */ /* 0x000fe2000fffe03f */
[----:B-1----:R-:W-:Y:S01]  /*da50*/  FADD.FTZ R0, R0, R5 ;  /* 0x0000000500007221 */ /* 0x002fe20000010000 */
[----:B------:R-:W-:Y:S01]  /*da60*/  IMAD.MOV.U32 R5, RZ, RZ, RZ ;  /* 0x000000ffff057224 */ /* 0x000fe200078e00ff */
[----:B------:R-:W-:Y:S01]  /*da70*/  USEL UR39, UR39, URZ, UP0 ;  /* 0x0000003f27277287 */ /* 0x000fe20008000000 */
[----:B--2---:R-:W-:-:S02]  /*da80*/  FADD.FTZ R7, R7, R4 ;  /* 0x0000000407077221 */ /* 0x004fc40000010000 */
[----:B------:R-:W1:Y:S01]  /*da90*/  SHFL.BFLY PT, R3, R0, 0x1, 0x1f ;  /* 0x0c201f0000037f89 */ /* 0x000e6200000e0000 */
[----:B------:R-:W-:-:S03]  /*daa0*/  ULOP3.LUT UR38, UR38, UR4, URZ, 0x3c, !UPT ;  /* 0x0000000426267292 */ /* 0x000fc6000f8e3c3f */
[----:B------:R-:W2:Y:S01]  /*dab0*/  SHFL.BFLY PT, R6, R7, 0x1, 0x1f ;  /* 0x0c201f0007067f89 */ /* 0x000ea200000e0000 */
[----:B-1----:R-:W-:Y:S01]  /*dac0*/  FADD.FTZ R21, R0, R3 ;  /* 0x0000000300157221 */ /* 0x002fe20000010000 */
[----:B------:R-:W-:Y:S02]  /*dad0*/  IMAD.MOV.U32 R0, RZ, RZ, -0x800000 ;  /* 0xff800000ff007424 */ /* 0x000fe400078e00ff */
[----:B--2---:R-:W-:Y:S02]  /*dae0*/  FADD.FTZ R152, R7, R6 ;  /* 0x0000000607987221 */ /* 0x004fe40000010000 */
[----:B------:R-:W-:-:S03]  /*daf0*/  FSETP.NE.FTZ.AND P1, PT, R21, RZ, PT ;  /* 0x000000ff1500720b */ /* 0x000fc60003f35000 */
[----:B------:R-:W-:-:S10]  /*db00*/  FSETP.NE.FTZ.AND P2, PT, R152, RZ, PT ;  /* 0x000000ff9800720b */ /* 0x000fd40003f55000 */
[----:B------:R-:W1:Y:S01]  /*db10*/  @P1 MUFU.RCP R17, R21 ;  /* 0x0000001500111308 */ /* 0x000e620000001000 */
[----:B------:R-:W-:-:S07]  /*db20*/  @P1 FMUL.FTZ R22, R22, 0.69314718246459960938 ;  /* 0x3f31721816161820 */ /* 0x000fce0000410000 */
[----:B------:R-:W2:Y:S01]  /*db30*/  @P2 MUFU.RCP R5, R152 ;  /* 0x0000009800052308 */ /* 0x000ea20000001000 */
        /* <DEDUP_REMOVED lines=64> */
[----:B------:R-:W1:Y:S01]  /*df40*/  @P2 MUFU.LG2 R28, R152 ;  /* 0x00000098001c2308 */ /* 0x000e620000000c00 */
[----:B------:R-:W-:-:S02]  /*df50*/  IMAD.U32 R44, RZ, RZ, UR10 ;  /* 0x0000000aff2c7e24 */ /* 0x000fc4000f8e00ff */
[-C--:B--2---:R-:W-:Y:S01]  /*df60*/  FMUL.FTZ R172, R27, R5.reuse ;  /* 0x000000051bac7220 */ /* 0x084fe20000410000 */
[-C--:B------:R-:W-:Y:S01]  /*df70*/  FMUL.FTZ R158, R79, R5.reuse ;  /* 0x000000054f9e7220 */ /* 0x080fe20000410000 */
[-C--:B------:R-:W-:Y:S01]  /*df80*/  FMUL.FTZ R163, R63, R5.reuse ;  /* 0x000000053fa37220 */ /* 0x080fe20000410000 */
[----:B------:R-:W-:Y:S01]  /*df90*/  @P2 FMUL.FTZ R44, R44, 0.69314718246459960938 ;  /* 0x3f3172182c2c2820 */ /* 0x000fe20000410000 */
[-C--:B------:R-:W-:Y:S01]  /*dfa0*/  FMUL.FTZ R161, R67, R5.reuse ;  /* 0x0000000543a17220 */ /* 0x080fe20000410000 */
[-C--:B------:R-:W-:Y:S01]  /*dfb0*/  FMUL.FTZ R160, R71, R5.reuse ;  /* 0x0000000547a07220 */ /* 0x080fe20000410000 */
[----:B------:R-:W2:Y:S01]  /*dfc0*/  @P1 MUFU.LG2 R17, R21 ;  /* 0x0000001500111308 */ /* 0x000ea20000000c00 */
        /* <DEDUP_REMOVED lines=8> */
[----:B-1----:R-:W-:Y:S01]  /*e050*/  @P2 FMUL.FTZ R27, R28, 0.69314718246459960938 ;  /* 0x3f3172181c1b2820 */ /* 0x002fe20000410000 */
[-C--:B------:R-:W-:Y:S01]  /*e060*/  FMUL.FTZ R7, R30, R5.reuse ;  /* 0x000000051e077220 */ /* 0x080fe20000410000 */
[-C--:B------:R-:W-:Y:S01]  /*e070*/  FMUL.FTZ R170, R31, R5.reuse ;  /* 0x000000051faa7220 */ /* 0x080fe20000410000 */
[-C--:B------:R-:W-:Y:S01]  /*e080*/  FMUL.FTZ R157, R34, R5.reuse ;  /* 0x00000005229d7220 */ /* 0x080fe20000410000 */
[-C--:B------:R-:W-:Y:S01]  /*e090*/  FMUL.FTZ R168, R35, R5.reuse ;  /* 0x0000000523a87220 */ /* 0x080fe20000410000 */
[-C--:B------:R-:W-:Y:S01]  /*e0a0*/  FMUL.FTZ R156, R38, R5.reuse ;  /* 0x00000005269c7220 */ /* 0x080fe20000410000 */
[-C--:B------:R-:W-:Y:S01]  /*e0b0*/  FMUL.FTZ R169, R39, R5.reuse ;  /* 0x0000000527a97220 */ /* 0x080fe20000410000 */
[-C--:B------:R-:W-:Y:S01]  /*e0c0*/  FMUL.FTZ R155, R42, R5.reuse ;  /* 0x000000052a9b7220 */ /* 0x080fe20000410000 */
[----:B--2---:R-:W-:Y:S01]  /*e0d0*/  @P1 FMUL.FTZ R17, R17, 0.69314718246459960938 ;  /* 0x3f31721811111820 */ /* 0x004fe20000410000 */
        /* <DEDUP_REMOVED lines=46> */
.L_x_1307:
[----:B------:R-:W1:Y:S08]  /*e3c0*/  S2UR UR4, SR_CgaCtaId ;  /* 0x00000000000479c3 */ /* 0x000e700000008800 */
[----:B------:R-:W-:Y:S06]  /*e3d0*/  BAR.SYNC.DEFER_BLOCKING 0x5, 0x120 ;  /* 0x0144800000007b1d */ /* 0x000fec0000010000 */
[----:B------:R-:W-:-:S02]  /*e3e0*/  UMOV UR46, 0x400 ;  /* 0x00000400002e7882 */ /* 0x000fc40000000000 */
[----:B-1----:R-:W-:-:S09]  /*e3f0*/  ULEA UR46, UR4, UR46, 0x18 ;  /* 0x0000002e042e7291 */ /* 0x002fd2000f8ec03f */
[----:B------:R-:W1:Y:S02]  /*e400*/  LDS R5, [UR46+0x228d0] ;  /* 0x0228d02eff057984 */ /* 0x000e640008000800 */
[----:B-1----:R-:W-:Y:S01]  /*e410*/  R2UR UR4, R5 ;  /* 0x00000000050472ca */ /* 0x002fe200000e0000 */
[----:B------:R-:W-:Y:S06]  /*e420*/  BAR.ARV 0x4, 0x120 ;  /* 0x0104800000007b1d */ /* 0x000fec0000002000 */
[----:B------:R-:W-:Y:S08]  /*e430*/  @P0 BRA `(.L_x_1378) ;  /* 0x0000000c00f00947 */ /* 0x000ff00003800000 */
[C---:B------:R-:W-:Y:S01]  /*e440*/  IADD3 R31, P1, R18.reuse, 0x60, RZ ;  /* 0x00000060121f7810 */ /* 0x040fe20007f3e0ff */
[----:B------:R-:W-:Y:S01]  /*e450*/  BAR.SYNC.DEFER_BLOCKING 0x1, 0x100 ;  /* 0x0044000000007b1d */ /* 0x000fe20000010000 */
[----:B------:R-:W-:Y:S01]  /*e460*/  IADD3 R27, P0, R18, 0x40, RZ ;  /* 0x00000040121b7810 */ /* 0x000fe20007f1e0ff */
[----:B------:R-:W-:Y:S01]  /*e470*/  USHF.R.S32.HI UR5, URZ, 0x1f, UR43 ;  /* 0x0000001f3f057899 */ /* 0x000fe2000801142b */
[----:B------:R-:W-:Y:S02]  /*e480*/  LOP3.LUT R30, R31, 0x380, RZ, 0xc0, !PT ;  /* 0x000003801f1e7812 */ /* 0x000fe400078ec0ff */
[----:B------:R-:W-:Y:S01]  /*e490*/  LOP3.LUT R26, R27, 0x380, RZ, 0xc0, !PT ;  /* 0x000003801b1a7812 */ /* 0x000fe200078ec0ff */
[----:B------:R-:W-:Y:S01]  /*e4a0*/  ULDC.64 UR6, c[0x0][0xb70] ;  /* 0x0002dc0000067ab9 */ /* 0x000fe20000000a00 */
[----:B------:R-:W-:Y:S01]  /*e4b0*/  SHF.R.U64 R30, R30, 0x3, RZ ;  /* 0x000000031e1e7819 */ /* 0x000fe200000012ff */
[----:B------:R-:W-:Y:S01]  /*e4c0*/  UIMAD UR5, UR5, UR6, URZ ;  /* 0x00000006050572a4 */ /* 0x000fe2000f8e023f */
[----:B------:R-:W-:Y:S01]  /*e4d0*/  SHF.R.U64 R26, R26, 0x3, RZ ;  /* 0x000000031a1a7819 */ /* 0x000fe200000012ff */
[----:B------:R-:W-:Y:S01]  /*e4e0*/  UIMAD.WIDE.U32 UR8, UR43, UR6, URZ ;  /* 0x000000062b0872a5 */ /* 0x000fe2000f8e003f */
[----:B------:R-:W-:Y:S01]  /*e4f0*/  LOP3.LUT R30, R30, R31, RZ, 0x3c, !PT ;  /* 0x0000001f1e1e7212 */ /* 0x000fe200078e3cff */
[--C-:B------:R-:W-:Y:S01]  /*e500*/  IMAD.X R31, RZ, RZ, R19.reuse, P1 ;  /* 0x000000ffff1f7224 */ /* 0x100fe200008e0613 */
[C---:B------:R-:W-:Y:S01]  /*e510*/  IADD3 R9, P6, R18.reuse, 0x20, RZ ;  /* 0x0000002012097810 */ /* 0x040fe20007fde0ff */
[----:B------:R-:W-:Y:S01]  /*e520*/  UIMAD UR5, UR43, UR7, UR5 ;  /* 0x000000072b0572a4 */ /* 0x000fe2000f8e0205 */
[C---:B------:R-:W-:Y:S01]  /*e530*/  IADD3 R17, P1, R18.reuse, 0x8040, RZ ;  /* 0x0000804012117810 */ /* 0x040fe20007f3e0ff */
[----:B------:R-:W-:Y:S01]  /*e540*/  ULDC UR6, c[0x0][0xa88] ;  /* 0x0002a20000067ab9 */ /* 0x000fe20000000800 */
[----:B------:R-:W-:Y:S01]  /*e550*/  IADD3 R35, P2, R18, 0x4000, RZ ;  /* 0x0000400012237810 */ /* 0x000fe20007f5e0ff */
[----:B------:R-:W-:Y:S01]  /*e560*/  UIADD3 UR5, UR9, UR5, URZ ;  /* 0x0000000509057290 */ /* 0x000fe2000fffe03f */
[----:B------:R-:W-:Y:S01]  /*e570*/  LOP3.LUT R26, R26, R27, RZ, 0x3c, !PT ;  /* 0x0000001b1a1a7212 */ /* 0x000fe200078e3cff */
[----:B------:R-:W-:Y:S01]  /*e580*/  IMAD.X R27, RZ, RZ, R19, P0 ;  /* 0x000000ffff1b7224 */ /* 0x000fe200000e0613 */
[----:B------:R-:W-:-:S02]  /*e590*/  LOP3.LUT R8, R9, 0x380, RZ, 0xc0, !PT ;  /* 0x0000038009087812 */ /* 0x000fc400078ec0ff */
[----:B------:R-:W-:Y:S02]  /*e5a0*/  IADD3 R5, P0, R18, 0x8020, RZ ;  /* 0x0000802012057810 */ /* 0x000fe40007f1e0ff */
[----:B------:R-:W-:Y:S02]  /*e5b0*/  LOP3.LUT R48, R17, 0x380, RZ, 0xc0, !PT ;  /* 0x0000038011307812 */ /* 0x000fe400078ec0ff */
[----:B------:R-:W-:Y:S02]  /*e5c0*/  LOP3.LUT R34, R35, 0x380, RZ, 0xc0, !PT ;  /* 0x0000038023227812 */ /* 0x000fe400078ec0ff */
[----:B------:R-:W-:Y:S02]  /*e5d0*/  SHF.R.U64 R8, R8, 0x3, RZ ;  /* 0x0000000308087819 */ /* 0x000fe400000012ff */
[----:B------:R-:W-:Y:S02]  /*e5e0*/  LOP3.LUT R28, R5, 0x380, RZ, 0xc0, !PT ;  /* 0x00000380051c7812 */ /* 0x000fe400078ec0ff */
[----:B------:R-:W-:-:S02]  /*e5f0*/  SHF.R.U64 R48, R48, 0x3, RZ ;  /* 0x0000000330307819 */ /* 0x000fc400000012ff */
[----:B------:R-:W-:Y:S02]  /*e600*/  SHF.R.U64 R34, R34, 0x3, RZ ;  /* 0x0000000322227819 */ /* 0x000fe400000012ff */
[----:B------:R-:W-:Y:S02]  /*e610*/  LOP3.LUT R59, R18, 0x380, RZ, 0xc0, !PT ;  /* 0x00000380123b7812 */ /* 0x000fe400078ec0ff */
[----:B------:R-:W-:Y:S01]  /*e620*/  LOP3.LUT R8, R8, R9, RZ, 0x3c, !PT ;  /* 0x0000000908087212 */ /* 0x000fe200078e3cff */
[--C-:B------:R-:W-:Y:S01]  /*e630*/  IMAD.X R9, RZ, RZ, R19.reuse, P6 ;  /* 0x000000ffff097224 */ /* 0x100fe200030e0613 */
[----:B------:R-:W-:Y:S02]  /*e640*/  SHF.R.U64 R28, R28, 0x3, RZ ;  /* 0x000000031c1c7819 */ /* 0x000fe400000012ff */
[----:B------:R-:W-:Y:S02]  /*e650*/  LOP3.LUT R48, R48, R17, RZ, 0x3c, !PT ;  /* 0x0000001130307212 */ /* 0x000fe400078e3cff */
[----:B------:R-:W-:Y:S01]  /*e660*/  LOP3.LUT R34, R34, R35, RZ, 0x3c, !PT ;  /* 0x0000002322227212 */ /* 0x000fe200078e3cff */
[----:B------:R-:W-:Y:S01]  /*e670*/  IMAD.X R35, RZ, RZ, R19, P2 ;  /* 0x000000ffff237224 */ /* 0x000fe200010e0613 */
[----:B------:R-:W-:-:S02]  /*e680*/  SHF.R.S32.HI R17, RZ, 0x1f, R202 ;  /* 0x0000001fff117819 */ /* 0x000fc400000114ca */
[C---:B------:R-:W-:Y:S02]  /*e690*/  IADD3 R47, P6, R18.reuse, 0x8000, RZ ;  /* 0x00008000122f7810 */ /* 0x040fe40007fde0ff */
[----:B------:R-:W-:Y:S02]  /*e6a0*/  SHF.R.U64 R59, R59, 0x3, RZ ;  /* 0x000000033b3b7819 */ /* 0x000fe400000012ff */
[C---:B------:R-:W-:Y:S02]  /*e6b0*/  IADD3 R39, P3, R18.reuse, 0x4020, RZ ;  /* 0x0000402012277810 */ /* 0x040fe40007f7e0ff */
[C---:B------:R-:W-:Y:S02]  /*e6c0*/  IADD3 R51, P2, R18.reuse, 0x8060, RZ ;  /* 0x0000806012337810 */ /* 0x040fe40007f5e0ff */
[----:B------:R-:W-:Y:S02]  /*e6d0*/  IADD3 R43, P4, R18, 0x4040, RZ ;  /* 0x00004040122b7810 */ /* 0x000fe40007f9e0ff */
[----:B------:R-:W-:-:S02]  /*e6e0*/  LOP3.LUT R28, R28, R5, RZ, 0x3c, !PT ;  /* 0x000000051c1c7212 */ /* 0x000fc400078e3cff */
[----:B------:R-:W-:Y:S02]  /*e6f0*/  IADD3 R45, P5, R18, 0x4060, RZ ;  /* 0x00004060122d7810 */ /* 0x000fe40007fbe0ff */
[----:B------:R-:W-:Y:S02]  /*e700*/  LEA.HI R5, R17, R202, RZ, 0x7 ;  /* 0x000000ca11057211 */ /* 0x000fe400078f38ff */
[----:B------:R-:W-:Y:S02]  /*e710*/  LOP3.LUT R46, R47, 0x380, RZ, 0xc0, !PT ;  /* 0x000003802f2e7812 */ /* 0x000fe400078ec0ff */
[----:B------:R-:W-:Y:S01]  /*e720*/  LOP3.LUT R58, R59, R18, RZ, 0x3c, !PT ;  /* 0x000000123b3a7212 */ /* 0x000fe200078e3cff */
[----:B------:R-:W-:Y:S01]  /*e730*/  IMAD.MOV.U32 R59, RZ, RZ, R19 ;  /* 0x000000ffff3b7224 */ /* 0x000fe200078e0013 */
[----:B------:R-:W-:Y:S02]  /*e740*/  LOP3.LUT R38, R39, 0x380, RZ, 0xc0, !PT ;  /* 0x0000038027267812 */ /* 0x000fe400078ec0ff */
[----:B------:R-:W-:-:S02]  /*e750*/  LOP3.LUT R50, R51, 0x380, RZ, 0xc0, !PT ;  /* 0x0000038033327812 */ /* 0x000fc400078ec0ff */
[----:B------:R-:W-:Y:S02]  /*e760*/  LOP3.LUT R42, R43, 0x380, RZ, 0xc0, !PT ;  /* 0x000003802b2a7812 */ /* 0x000fe400078ec0ff */
[----:B------:R-:W-:Y:S02]  /*e770*/  F2FP.F16.F32.PACK_AB R4, R25, R4 ;  /* 0x000000041904723e */ /* 0x000fe400000000ff */
[----:B------:R-:W-:Y:S02]  /*e780*/  LOP3.LUT R44, R45, 0x380, RZ, 0xc0, !PT ;  /* 0x000003802d2c7812 */ /* 0x000fe400078ec0ff */
[----:B------:R-:W-:Y:S02]  /*e790*/  LOP3.LUT R25, R5, 0xffffff80, RZ, 0xc0, !PT ;  /* 0xffffff8005197812 */ /* 0x000fe400078ec0ff */
[----:B------:R-:W-:Y:S02]  /*e7a0*/  MOV R87, R30 ;  /* 0x0000001e00577202 */ /* 0x000fe40000000f00 */
[----:B------:R-:W-:Y:S01]  /*e7b0*/  SHF.R.U64 R46, R46, 0x3, RZ ;  /* 0x000000032e2e7819 */ /* 0x000fe200000012ff */
[----:B------:R-:W1:Y:S01]  /*e7c0*/  LDC.64 R30, c[0x0][0xb78] ;  /* 0x0002de00ff1e7b82 */ /* 0x000e620000000a00 */
[----:B------:R-:W-:Y:S01]  /*e7d0*/  SHF.R.U64 R38, R38, 0x3, RZ ;  /* 0x0000000326267819 */ /* 0x000fe200000012ff */
[----:B------:R-:W-:Y:S01]  /*e7e0*/  IMAD.IADD R25, R202, 0x1, -R25 ;  /* 0x00000001ca197824 */ /* 0x000fe200078e0a19 */
[----:B------:R-:W-:-:S02]  /*e7f0*/  SHF.R.U64 R50, R50, 0x3, RZ ;  /* 0x0000000332327819 */ /* 0x000fc400000012ff */
[----:B------:R-:W-:Y:S02]  /*e800*/  SHF.R.U64 R42, R42, 0x3, RZ ;  /* 0x000000032a2a7819 */ /* 0x000fe400000012ff */
[----:B------:R-:W-:Y:S02]  /*e810*/  MOV R59, R58 ;  /* 0x0000003a003b7202 */ /* 0x000fe40000000f00 */
[----:B------:R-:W-:Y:S01]  /*e820*/  F2FP.F16.F32.PACK_AB R5, R172, R49 ;  /* 0x00000031ac05723e */ /* 0x000fe200000000ff */
[--C-:B------:R-:W-:Y:S01]  /*e830*/  IMAD.X R49, RZ, RZ, R19.reuse, P1 ;  /* 0x000000ffff317224 */ /* 0x100fe200008e0613 */
[----:B------:R-:W-:Y:S01]  /*e840*/  F2FP.F16.F32.PACK_AB R6, R29, R6 ;  /* 0x000000061d06723e */ /* 0x000fe200000000ff */
[----:B------:R-:W-:Y:S01]  /*e850*/  IMAD.X R29, RZ, RZ, R19, P0 ;  /* 0x000000ffff1d7224 */ /* 0x000fe200000e0613 */
[----:B------:R-:W-:Y:S02]  /*e860*/  F2FP.F16.F32.PACK_AB R7, R170, R7 ;  /* 0x00000007aa07723e */ /* 0x000fe400000000ff */
[----:B------:R-:W-:-:S02]  /*e870*/  SHF.R.U64 R44, R44, 0x3, RZ ;  /* 0x000000032c2c7819 */ /* 0x000fc400000012ff */
[----:B------:R-:W-:Y:S01]  /*e880*/  MOV R34, R34 ;  /* 0x0000002200227202 */ /* 0x000fe20000000f00 */
[----:B------:R-:W-:Y:S01]  /*e890*/  VIADD R35, R201, UR42 ;  /* 0x0000002ac9237c36 */ /* 0x000fe20008000000 */
[----:B------:R-:W-:Y:S01]  /*e8a0*/  LOP3.LUT R46, R46, R47, RZ, 0x3c, !PT ;  /* 0x0000002f2e2e7212 */ /* 0x000fe200078e3cff */
[--C-:B------:R-:W-:Y:S01]  /*e8b0*/  IMAD.X R47, RZ, RZ, R19.reuse, P6 ;  /* 0x000000ffff2f7224 */ /* 0x100fe200030e0613 */
[----:B------:R-:W-:Y:S01]  /*e8c0*/  LOP3.LUT R38, R38, R39, RZ, 0x3c, !PT ;  /* 0x0000002726267212 */ /* 0x000fe200078e3cff */
[--C-:B------:R-:W-:Y:S01]  /*e8d0*/  IMAD.X R39, RZ, RZ, R19.reuse, P3 ;  /* 0x000000ffff277224 */ /* 0x100fe200018e0613 */
[----:B------:R-:W-:Y:S01]  /*e8e0*/  LOP3.LUT R50, R50, R51, RZ, 0x3c, !PT ;  /* 0x0000003332327212 */ /* 0x000fe200078e3cff */
[----:B------:R2:W-:Y:S01]  /*e8f0*/  STSM.16.M88.4 [R59], R4 ;  /* 0x000000043b007844 */ /* 0x0005e20000000200 */
[----:B------:R-:W-:Y:S01]  /*e900*/  LOP3.LUT R42, R42, R43, RZ, 0x3c, !PT ;  /* 0x0000002b2a2a7212 */ /* 0x000fe200078e3cff */
[----:B------:R-:W-:Y:S01]  /*e910*/  IMAD.X R43, RZ, RZ, R19, P4 ;  /* 0x000000ffff2b7224 */ /* 0x000fe200020e0613 */
[----:B------:R-:W-:-:S02]  /*e920*/  IADD3 R51, P6, R18, 0xc060, RZ ;  /* 0x0000c06012337810 */ /* 0x000fc40007fde0ff */
[----:B------:R-:W-:Y:S01]  /*e930*/  LOP3.LUT R44, R44, R45, RZ, 0x3c, !PT ;  /* 0x0000002d2c2c7212 */ /* 0x000fe200078e3cff */
[--C-:B------:R-:W-:Y:S01]  /*e940*/  IMAD.X R45, RZ, RZ, R19.reuse, P5 ;  /* 0x000000ffff2d7224 */ /* 0x100fe200028e0613 */
[C---:B------:R-:W-:Y:S02]  /*e950*/  IADD3 R53, P3, R18.reuse, 0xc000, RZ ;  /* 0x0000c00012357810 */ /* 0x040fe40007f7e0ff */
[C---:B------:R-:W-:Y:S02]  /*e960*/  IADD3 R55, P4, R18.reuse, 0xc020, RZ ;  /* 0x0000c02012377810 */ /* 0x040fe40007f9e0ff */
[----:B------:R-:W-:Y:S02]  /*e970*/  IADD3 R57, P5, R18, 0xc040, RZ ;  /* 0x0000c04012397810 */ /* 0x000fe40007fbe0ff */
[----:B------:R-:W-:Y:S02]  /*e980*/  LOP3.LUT P0, RZ, R25, 0x3, RZ, 0xc0, !PT ;  /* 0x0000000319ff7812 */ /* 0x000fe4000780c0ff */
[----:B------:R-:W-:Y:S01]  /*e990*/  LOP3.LUT R58, R51, 0x380, RZ, 0xc0, !PT ;  /* 0x00000380333a7812 */ /* 0x000fe200078ec0ff */
[----:B--2---:R-:W-:Y:S01]  /*e9a0*/  VIADD R4, R35, 0x8 ;  /* 0x0000000823047836 */ /* 0x004fe20000000000 */
[----:B------:R-:W-:Y:S01]  /*e9b0*/  LOP3.LUT R52, R53, 0x380, RZ, 0xc0, !PT ;  /* 0x0000038035347812 */ /* 0x000fe200078ec0ff */
[----:B------:R-:W-:Y:S01]  /*e9c0*/  IMAD.X R59, RZ, RZ, R19, P6 ;  /* 0x000000ffff3b7224 */ /* 0x000fe200030e0613 */
[----:B------:R-:W-:-:S02]  /*e9d0*/  LOP3.LUT R54, R55, 0x380, RZ, 0xc0, !PT ;  /* 0x0000038037367812 */ /* 0x000fc400078ec0ff */
[----:B------:R-:W-:Y:S02]  /*e9e0*/  LOP3.LUT R56, R57, 0x380, RZ, 0xc0, !PT ;  /* 0x0000038039387812 */ /* 0x000fe400078ec0ff */
[----:B------:R-:W-:Y:S02]  /*e9f0*/  ISETP.GE.OR P1, PT, R4, UR6, P0 ;  /* 0x0000000604007c0c */ /* 0x000fe40008726670 */
[----:B------:R-:W-:Y:S02]  /*ea00*/  SHF.R.U64 R58, R58, 0x3, RZ ;  /* 0x000000033a3a7819 */ /* 0x000fe400000012ff */
[----:B------:R-:W-:Y:S02]  /*ea10*/  MOV R95, R8 ;  /* 0x00000008005f7202 */ /* 0x000fe40000000f00 */
[----:B------:R-:W-:Y:S02]  /*ea20*/  F2FP.F16.F32.PACK_AB R4, R33, R32 ;  /* 0x000000202104723e */ /* 0x000fe400000000ff */
[----:B------:R-:W-:-:S02]  /*ea30*/  F2FP.F16.F32.PACK_AB R5, R168, R157 ;  /* 0x0000009da805723e */ /* 0x000fc400000000ff */
[----:B------:R-:W-:Y:S02]  /*ea40*/  F2FP.F16.F32.PACK_AB R6, R37, R36 ;  /* 0x000000242506723e */ /* 0x000fe400000000ff */
[----:B------:R-:W-:Y:S02]  /*ea50*/  F2FP.F16.F32.PACK_AB R7, R169, R156 ;  /* 0x0000009ca907723e */ /* 0x000fe400000000ff */
[----:B------:R-:W-:Y:S02]  /*ea60*/  F2FP.F16.F32.PACK_AB R10, R10, R11 ;  /* 0x0000000b0a0a723e */ /* 0x000fe400000000ff */
[----:B------:R-:W-:Y:S01]  /*ea70*/  SHF.R.U64 R52, R52, 0x3, RZ ;  /* 0x0000000334347819 */ /* 0x000fe200000012ff */
[----:B------:R1:W-:Y:S01]  /*ea80*/  STSM.16.M88.4 [R95], R4 ;  /* 0x000000045f007844 */ /* 0x0003e20000000200 */
[----:B------:R-:W-:Y:S02]  /*ea90*/  MOV R94, R26 ;  /* 0x0000001a005e7202 */ /* 0x000fe40000000f00 */
[----:B------:R-:W-:Y:S01]  /*eaa0*/  MOV R22, R28 ;  /* 0x0000001c00167202 */ /* 0x000fe20000000f00 */
[----:B------:R-:W-:Y:S01]  /*eab0*/  IMAD.U32 R29, RZ, RZ, UR9 ;  /* 0x00000009ff1d7e24 */ /* 0x000fe2000f8e00ff */
[----:B------:R-:W-:Y:S01]  /*eac0*/  F2FP.F16.F32.PACK_AB R8, R41, R40 ;  /* 0x000000282908723e */ /* 0x000fe200000000ff */
[----:B------:R-:W-:Y:S01]  /*ead0*/  IMAD.U32 R29, RZ, RZ, UR5 ;  /* 0x00000005ff1d7e24 */ /* 0x000fe2000f8e00ff */
[----:B------:R-:W-:Y:S01]  /*eae0*/  F2FP.F16.F32.PACK_AB R9, R166, R155 ;  /* 0x0000009ba609723e */ /* 0x000fe200000000ff */
[----:B------:R-:W-:Y:S01]  /*eaf0*/  USHF.R.S32.HI UR5, URZ, 0x1f, UR44 ;  /* 0x0000001f3f057899 */ /* 0x000fe2000801142c */
[----:B------:R-:W-:Y:S01]  /*eb00*/  F2FP.F16.F32.PACK_AB R11, R167, R154 ;  /* 0x0000009aa70b723e */ /* 0x000fe200000000ff */
[----:B------:R-:W-:Y:S01]  /*eb10*/  IMAD.U32 R28, RZ, RZ, UR8 ;  /* 0x00000008ff1c7e24 */ /* 0x000fe2000f8e00ff */
[----:B------:R-:W-:-:S02]  /*eb20*/  F2FP.F16.F32.PACK_AB R12, R12, R13 ;  /* 0x0000000d0c0c723e */ /* 0x000fc400000000ff */
[----:B------:R-:W-:Y:S01]  /*eb30*/  F2FP.F16.F32.PACK_AB R14, R14, R15 ;  /* 0x0000000f0e0e723e */ /* 0x000fe200000000ff */
[----:B------:R-:W-:Y:S01]  /*eb40*/  STSM.16.M88.4 [R94], R8 ;  /* 0x000000085e007844 */ /* 0x000fe20000000200 */
[----:B------:R-:W-:Y:S01]  /*eb50*/  SHF.R.U64 R54, R54, 0x3, RZ ;  /* 0x0000000336367819 */ /* 0x000fe200000012ff */
[----:B-1----:R-:W-:Y:S01]  /*eb60*/  IMAD R4, R30, UR5, RZ ;  /* 0x000000051e047c24 */ /* 0x002fe2000f8e02ff */
[----:B------:R-:W-:Y:S01]  /*eb70*/  F2FP.F16.F32.PACK_AB R13, R164, R153 ;  /* 0x00000099a40d723e */ /* 0x000fe200000000ff */
[----:B------:R-:W-:Y:S01]  /*eb80*/  IMAD.WIDE.U32 R28, R30, UR44, R28 ;  /* 0x0000002c1e1c7c25 */ /* 0x000fe2000f8e001c */
[----:B------:R-:W-:Y:S02]  /*eb90*/  F2FP.F16.F32.PACK_AB R15, R165, R152 ;  /* 0x00000098a50f723e */ /* 0x000fe400000000ff */
[----:B------:R-:W-:Y:S01]  /*eba0*/  F2FP.F16.F32.PACK_AB R64, R65, R64 ;  /* 0x000000404140723e */ /* 0x000fe200000000ff */
[----:B------:R-:W-:Y:S01]  /*ebb0*/  IMAD R4, R31, UR44, R4 ;  /* 0x0000002c1f047c24 */ /* 0x000fe2000f8e0204 */
[----:B------:R-:W-:Y:S01]  /*ebc0*/  SHF.R.U64 R56, R56, 0x3, RZ ;  /* 0x0000000338387819 */ /* 0x000fe200000012ff */
[----:B------:R-:W-:Y:S01]  /*ebd0*/  STSM.16.M88.4 [R87], R12 ;  /* 0x0000000c57007844 */ /* 0x000fe20000000200 */
[----:B------:R-:W-:-:S02]  /*ebe0*/  F2FP.F16.F32.PACK_AB R24, R24, R3 ;  /* 0x000000031818723e */ /* 0x000fc400000000ff */
[----:B------:R-:W-:Y:S02]  /*ebf0*/  F2FP.F16.F32.PACK_AB R25, R162, R21 ;  /* 0x00000015a219723e */ /* 0x000fe400000000ff */
[----:B------:R-:W-:Y:S02]  /*ec00*/  F2FP.F16.F32.PACK_AB R26, R61, R60 ;  /* 0x0000003c3d1a723e */ /* 0x000fe400000000ff */
[----:B------:R-:W-:Y:S02]  /*ec10*/  F2FP.F16.F32.PACK_AB R27, R163, R62 ;  /* 0x0000003ea31b723e */ /* 0x000fe400000000ff */
[----:B------:R-:W-:Y:S02]  /*ec20*/  F2FP.F16.F32.PACK_AB R65, R161, R66 ;  /* 0x00000042a141723e */ /* 0x000fe400000000ff */
[----:B------:R-:W-:Y:S01]  /*ec30*/  F2FP.F16.F32.PACK_AB R72, R73, R72 ;  /* 0x000000484948723e */ /* 0x000fe200000000ff */
[----:B------:R-:W-:Y:S01]  /*ec40*/  STSM.16.M88.4 [R34], R24 ;  /* 0x0000001822007844 */ /* 0x000fe20000000200 */
[----:B------:R-:W-:Y:S01]  /*ec50*/  LOP3.LUT R58, R58, R51, RZ, 0x3c, !PT ;  /* 0x000000333a3a7212 */ /* 0x000fe200078e3cff */
[----:B------:R-:W-:Y:S01]  /*ec60*/  IMAD.X R51, RZ, RZ, R19, P2 ;  /* 0x000000ffff337224 */ /* 0x000fe200010e0613 */
[----:B------:R-:W-:-:S02]  /*ec70*/  MOV R38, R38 ;  /* 0x0000002600267202 */ /* 0x000fc40000000f00 */
        /* <DEDUP_REMOVED lines=32> */
[----:B------:R-:W-:Y:S01]  /*ee80*/  F2FP.F16.F32.PACK_AB R112, R113, R112 ;  /* 0x000000707170723e */ /* 0x000fe200000000ff */
[----:B------:R-:W-:Y:S01]  /*ee90*/  STSM.16.M88.4 [R22], R96 ;  /* 0x0000006016007844 */ /* 0x000fe20000000200 */
[----:B------:R-:W-:Y:S02]  /*eea0*/  MOV R48, R48 ;  /* 0x0000003000307202 */ /* 0x000fe40000000f00 */
[----:B------:R-:W-:Y:S02]  /*eeb0*/  F2FP.F16.F32.PACK_AB R106, R109, R108 ;  /* 0x0000006c6d6a723e */ /* 0x000fe400000000ff */
[----:B------:R-:W-:Y:S02]  /*eec0*/  F2FP.F16.F32.PACK_AB R107, R111, R110 ;  /* 0x0000006e6f6b723e */ /* 0x000fe400000000ff */
[----:B------:R-:W-:-:S02]  /*eed0*/  F2FP.F16.F32.PACK_AB R113, R115, R114 ;  /* 0x000000727371723e */ /* 0x000fc400000000ff */
[----:B------:R-:W-:Y:S01]  /*eee0*/  F2FP.F16.F32.PACK_AB R120, R121, R120 ;  /* 0x000000787978723e */ /* 0x000fe200000000ff */
[----:B------:R-:W-:Y:S01]  /*eef0*/  STSM.16.M88.4 [R48], R104 ;  /* 0x0000006830007844 */ /* 0x000fe20000000200 */
        /* <DEDUP_REMOVED lines=10> */
[----:B------:R-:W-:Y:S01]  /*efa0*/  F2FP.F16.F32.PACK_AB R136, R137, R136 ;  /* 0x000000888988723e */ /* 0x000fe200000000ff */
[----:B------:R-:W-:Y:S01]  /*efb0*/  STSM.16.M88.4 [R52], R120 ;  /* 0x0000007834007844 */ /* 0x000fe20000000200 */
[----:B------:R-:W-:Y:S02]  /*efc0*/  MOV R54, R54 ;  /* 0x0000003600367202 */ /* 0x000fe40000000f00 */
[----:B------:R-:W-:-:S02]  /*efd0*/  F2FP.F16.F32.PACK_AB R130, R133, R132 ;  /* 0x000000848582723e */ /* 0x000fc400000000ff */
[----:B------:R-:W-:Y:S02]  /*efe0*/  F2FP.F16.F32.PACK_AB R131, R135, R134 ;  /* 0x000000868783723e */ /* 0x000fe400000000ff */
[----:B------:R-:W-:Y:S02]  /*eff0*/  F2FP.F16.F32.PACK_AB R137, R139, R138 ;  /* 0x0000008a8b89723e */ /* 0x000fe400000000ff */
[----:B------:R-:W-:Y:S01]  /*f000*/  F2FP.F16.F32.PACK_AB R144, R145, R144 ;  /* 0x000000909190723e */ /* 0x000fe200000000ff */
[----:B------:R-:W-:Y:S01]  /*f010*/  STSM.16.M88.4 [R54], R128 ;  /* 0x0000008036007844 */ /* 0x000fe20000000200 */
[----:B------:R-:W-:Y:S02]  /*f020*/  MOV R56, R56 ;  /* 0x0000003800387202 */ /* 0x000fe40000000f00 */
[----:B------:R-:W-:Y:S02]  /*f030*/  F2FP.F16.F32.PACK_AB R138, R141, R140 ;  /* 0x0000008c8d8a723e */ /* 0x000fe400000000ff */
[----:B------:R-:W-:-:S02]  /*f040*/  F2FP.F16.F32.PACK_AB R139, R143, R142 ;  /* 0x0000008e8f8b723e */ /* 0x000fc400000000ff */
[----:B------:R-:W-:Y:S02]  /*f050*/  F2FP.F16.F32.PACK_AB R145, R147, R146 ;  /* 0x000000929391723e */ /* 0x000fe400000000ff */
[----:B------:R-:W-:Y:S01]  /*f060*/  MOV R58, R58 ;  /* 0x0000003a003a7202 */ /* 0x000fe20000000f00 */
[----:B------:R-:W-:Y:S01]  /*f070*/  STSM.16.M88.4 [R56], R136 ;  /* 0x0000008838007844 */ /* 0x000fe20000000200 */
[----:B------:R-:W-:Y:S02]  /*f080*/  F2FP.F16.F32.PACK_AB R146, R149, R148 ;  /* 0x000000949592723e */ /* 0x000fe400000000ff */
[----:B------:R-:W-:Y:S02]  /*f090*/  F2FP.F16.F32.PACK_AB R147, R151, R150 ;  /* 0x000000969793723e */ /* 0x000fe400000000ff */
[----:B------:R-:W-:Y:S02]  /*f0a0*/  SHF.R.S32.HI R3, RZ, 0x1f, R35 ;  /* 0x0000001fff037819 */ /* 0x000fe40000011423 */
[----:B------:R-:W-:Y:S01]  /*f0b0*/  IADD3 R5, P2, R35, R28, RZ ;  /* 0x0000001c23057210 */ /* 0x000fe20007f5e0ff */
[----:B------:R-:W-:Y:S01]  /*f0c0*/  STSM.16.M88.4 [R58], R144 ;  /* 0x000000903a007844 */ /* 0x000fe20000000200 */
[----:B------:R-:W-:-:S02]  /*f0d0*/  LEA.HI R17, R17, R202, RZ, 0x5 ;  /* 0x000000ca11117211 */ /* 0x000fc400078f28ff */
[----:B------:R-:W-:Y:S01]  /*f0e0*/  IADD3.X R28, R3, R29, R4, P2, !PT ;  /* 0x0000001d031c7210 */ /* 0x000fe200017fe404 */
[----:B------:R-:W-:Y:S01]  /*f0f0*/  @!PT LDS RZ, [RZ] ;  /* 0x00000000fffff984 */ /* 0x000fe20000000800 */
[----:B------:R-:W-:Y:S01]  /*f100*/  @!PT LDS RZ, [RZ] ;  /* 0x00000000fffff984 */ /* 0x000fe20000000800 */
[----:B------:R-:W-:Y:S01]  /*f110*/  @!PT LDS RZ, [RZ] ;  /* 0x00000000fffff984 */ /* 0x000fe20000000800 */
[----:B------:R-:W-:Y:S01]  /*f120*/  @!PT LDS RZ, [RZ] ;  /* 0x00000000fffff984 */ /* 0x000fe20000000800 */
[----:B------:R1:W-:Y:S06]  /*f130*/  MEMBAR.ALL.CTA ;  /* 0x0000000000007992 */ /* 0x0003ec0000008000 */
[----:B-1----:R-:W1:Y:S01]  /*f140*/  FENCE.VIEW.ASYNC.S ;  /* 0x00000000000073c6 */ /* 0x002e620000000000 */
[----:B------:R-:W-:Y:S01]  /*f150*/  SHF.R.S32.HI R3, RZ, 0x5, R17 ;  /* 0x00000005ff037819 */ /* 0x000fe20000011411 */
[----:B-1----:R-:W-:Y:S06]  /*f160*/  BAR.ARV 0x1, 0x120 ;  /* 0x0044800000007b1d */ /* 0x002fec0000002000 */
[----:B------:R-:W-:Y:S01]  /*f170*/  ISETP.GE.OR P0, PT, R35, UR6, P0 ;  /* 0x0000000623007c0c */ /* 0x000fe20008706670 */
[----:B------:R-:W-:Y:S01]  /*f180*/  ULDC.64 UR6, c[0x0][0xb40] ;  /* 0x0002d00000067ab9 */ /* 0x000fe20000000a00 */
[----:B------:R-:W1:Y:S01]  /*f190*/  SHFL.IDX PT, R3, R3, RZ, 0x1f ;  /* 0x00001fff03037589 */ /* 0x000e6200000e0000 */
[----:B------:R-:W-:-:S04]  /*f1a0*/  LEA R4, P2, R5, UR6, 0x2 ;  /* 0x0000000605047c11 */ /* 0x000fc8000f8410ff */
[----:B------:R-:W-:-:S05]  /*f1b0*/  LEA.HI.X R5, R5, UR7, R28, 0x2, P2 ;  /* 0x0000000705057c11 */ /* 0x000fca00090f141c */
[----:B------:R2:W-:Y:S04]  /*f1c0*/  @!P1 STG.E desc[UR48][R4.64+0x20], R20 ;  /* 0x0000201404009986 */ /* 0x0005e8000c101930 */
[----:B------:R2:W-:Y:S01]  /*f1d0*/  @!P0 STG.E desc[UR48][R4.64], R0 ;  /* 0x0000000004008986 */ /* 0x0005e2000c101930 */
[----:B-1----:R-:W-:-:S13]  /*f1e0*/  ISETP.NE.AND P0, PT, R3, 0x7, PT ;  /* 0x000000070300780c */ /* 0x002fda0003f05270 */
        /* <DEDUP_REMOVED lines=31> */
.L_x_1381:
[----:B------:R-:W-:Y:S05]  /*f3e0*/  BSYNC B0 ;  /* 0x0000000000007941 */ /* 0x000fea0003800000 */
.L_x_1380:
[----:B------:R-:W-:Y:S05]  /*f3f0*/  BRA `(.L_x_1379) ;  /* 0x0000000800907947 */ /* 0x000fea0003800000 */
.L_x_1378:
[----:B------:R-:W1:Y:S01]  /*f400*/  LDC.64 R12, c[0x0][0xae0] ;  /* 0x0002b800ff0c7b82 */ /* 0x000e620000000a00 */
[----:B------:R-:W-:Y:S01]  /*f410*/  SHF.R.S32.HI R3, RZ, 0x1f, R202 ;  /* 0x0000001fff037819 */ /* 0x000fe200000114ca */
[----:B------:R-:W-:Y:S01]  /*f420*/  USHF.R.S32.HI UR5, URZ, 0x1f, UR43 ;  /* 0x0000001f3f057899 */ /* 0x000fe2000801142b */
[----:B------:R-:W-:Y:S01]  /*f430*/  ISETP.GT.AND P0, PT, R202, 0x7f, PT ;  /* 0x0000007fca00780c */ /* 0x000fe20003f04270 */
[----:B------:R-:W-:Y:S01]  /*f440*/  USHF.R.S32.HI UR6, URZ, 0x1f, UR44 ;  /* 0x0000001f3f067899 */ /* 0x000fe2000801142c */
[----:B------:R-:W-:Y:S01]  /*f450*/  LEA.HI R17, R3, R202, RZ, 0x3 ;  /* 0x000000ca03117211 */ /* 0x000fe200078f18ff */
[----:B------:R-:W-:Y:S02]  /*f460*/  BSSY B0, `(.L_x_1382) ;  /* 0x000001e000007945 */ /* 0x000fe40003800000 */
[----:B------:R-:W2:Y:S01]  /*f470*/  LDC R11, c[0x0][0xdac] ;  /* 0x00036b00ff0b7b82 */ /* 0x000ea20000000800 */
[----:B------:R-:W-:-:S05]  /*f480*/  LOP3.LUT R3, R17, 0x1ffffff8, RZ, 0xc0, !PT ;  /* 0x1ffffff811037812 */ /* 0x000fca00078ec0ff */
[----:B------:R-:W-:Y:S02]  /*f490*/  IMAD.IADD R3, R202, 0x1, -R3 ;  /* 0x00000001ca037824 */ /* 0x000fe400078e0a03 */
[----:B------:R-:W3:Y:S02]  /*f4a0*/  LDC.64 R14, c[0x0][0xae8] ;  /* 0x0002ba00ff0e7b82 */ /* 0x000ee40000000a00 */
[----:B------:R-:W-:-:S05]  /*f4b0*/  IMAD.SHL.U32 R8, R3, 0x8, RZ ;  /* 0x0000000803087824 */ /* 0x000fca00078e00ff */
[----:B------:R-:W-:Y:S01]  /*f4c0*/  SHF.R.S32.HI R9, RZ, 0x1f, R8 ;  /* 0x0000001fff097819 */ /* 0x000fe20000011408 */
[----:B-1----:R-:W-:Y:S01]  /*f4d0*/  IMAD R10, R12, UR5, RZ ;  /* 0x000000050c0a7c24 */ /* 0x002fe2000f8e02ff */
[----:B------:R-:W-:Y:S06]  /*f4e0*/  @P0 BRA `(.L_x_1383) ;  /* 0x0000000000540947 */ /* 0x000fec0003800000 */
[----:B------:R-:W1:Y:S01]  /*f4f0*/  S2R R0, SR_TID.X ;  /* 0x0000000000007919 */ /* 0x000e620000002100 */
[----:B------:R-:W-:Y:S01]  /*f500*/  ULDC UR7, c[0x0][0xa88] ;  /* 0x0002a20000077ab9 */ /* 0x000fe20000000800 */
[----:B-1----:R-:W-:-:S04]  /*f510*/  IADD3 R4, R200, -0x80, R0 ;  /* 0xffffff80c8047810 */ /* 0x002fc80007ffe000 */
[----:B------:R-:W-:-:S13]  /*f520*/  ISETP.GE.AND P0, PT, R4, UR7, PT ;  /* 0x0000000704007c0c */ /* 0x000fda000bf06270 */
[----:B------:R-:W-:Y:S05]  /*f530*/  @P0 BRA `(.L_x_1383) ;  /* 0x0000000000400947 */ /* 0x000fea0003800000 */
[----:B------:R-:W1:Y:S01]  /*f540*/  LDC.64 R6, c[0x0][0xb70] ;  /* 0x0002dc00ff067b82 */ /* 0x000e620000000a00 */
[----:B------:R-:W-:Y:S01]  /*f550*/  SHF.R.S32.HI R5, RZ, 0x1f, R4 ;  /* 0x0000001fff057819 */ /* 0x000fe20000011404 */
[----:B------:R-:W-:-:S06]  /*f560*/  ULDC.64 UR8, c[0x0][0xb40] ;  /* 0x0002d00000087ab9 */ /* 0x000fcc0000000a00 */
[----:B------:R-:W4:Y:S01]  /*f570*/  LDC.64 R20, c[0x0][0xb78] ;  /* 0x0002de00ff147b82 */ /* 0x000f220000000a00 */
[C---:B-1----:R-:W-:Y:S02]  /*f580*/  IMAD R0, R6.reuse, UR5, RZ ;  /* 0x0000000506007c24 */ /* 0x042fe4000f8e02ff */
[----:B------:R-:W-:-:S04]  /*f590*/  IMAD.WIDE.U32 R4, R6, UR43, R4 ;  /* 0x0000002b06047c25 */ /* 0x000fc8000f8e0004 */
[----:B------:R-:W-:Y:S02]  /*f5a0*/  IMAD R3, R7, UR43, R0 ;  /* 0x0000002b07037c24 */ /* 0x000fe4000f8e0200 */
[C---:B----4-:R-:W-:Y:S02]  /*f5b0*/  IMAD R0, R20.reuse, UR6, RZ ;  /* 0x0000000614007c24 */ /* 0x050fe4000f8e02ff */
[----:B------:R-:W-:Y:S02]  /*f5c0*/  IMAD.IADD R5, R5, 0x1, R3 ;  /* 0x0000000105057824 */ /* 0x000fe400078e0203 */
[----:B------:R-:W-:Y:S02]  /*f5d0*/  IMAD R3, R21, UR44, R0 ;  /* 0x0000002c15037c24 */ /* 0x000fe4000f8e0200 */
[----:B------:R-:W-:-:S04]  /*f5e0*/  IMAD.WIDE.U32 R4, R20, UR44, R4 ;  /* 0x0000002c14047c25 */ /* 0x000fc8000f8e0004 */
[----:B------:R-:W-:Y:S01]  /*f5f0*/  IMAD.IADD R3, R5, 0x1, R3 ;  /* 0x0000000105037824 */ /* 0x000fe200078e0203 */
[----:B------:R-:W-:-:S04]  /*f600*/  LEA R6, P0, R4, UR8, 0x2 ;  /* 0x0000000804067c11 */ /* 0x000fc8000f8010ff */
[----:B------:R-:W-:Y:S01]  /*f610*/  LEA.HI.X R7, R4, UR9, R3, 0x2, P0 ;  /* 0x0000000904077c11 */ /* 0x000fe200080f1403 */
[----:B------:R-:W-:-:S05]  /*f620*/  IMAD.MOV.U32 R3, RZ, RZ, -0x800000 ;  /* 0xff800000ff037424 */ /* 0x000fca00078e00ff */
[----:B------:R1:W-:Y:S03]  /*f630*/  STG.E desc[UR48][R6.64], R3 ;  /* 0x0000000306007986 */ /* 0x0003e6000c101930 */
.L_x_1383:
[----:B------:R-:W-:Y:S05]  /*f640*/  BSYNC B0 ;  /* 0x0000000000007941 */ /* 0x000fea0003800000 */
.L_x_1382:
[----:B------:R-:W-:Y:S01]  /*f650*/  ULDC UR5, c[0x0][0xa88] ;  /* 0x0002a20000057ab9 */ /* 0x000fe20000000800 */
[----:B------:R-:W-:Y:S01]  /*f660*/  SHF.R.S32.HI R4, RZ, 0x3, R17 ;  /* 0x00000003ff047819 */ /* 0x000fe20000011411 */
[----:B------:R-:W-:Y:S01]  /*f670*/  UIADD3 UR42, -UR42, UR5, URZ ;  /* 0x000000052a2a7290 */ /* 0x000fe2000fffe13f */
[----:B-1----:R-:W-:Y:S01]  /*f680*/  IMAD R3, R13, UR43, R10 ;  /* 0x0000002b0d037c24 */ /* 0x002fe2000f8e020a */
[----:B------:R-:W-:Y:S01]  /*f690*/  ULOP3.LUT UR41, URZ, UR41, URZ, 0x33, !UPT ;  /* 0x000000293f297292 */ /* 0x000fe2000f8e333f */
[----:B------:R-:W-:Y:S01]  /*f6a0*/  IMAD.WIDE.U32 R6, R12, UR43, R8 ;  /* 0x0000002b0c067c25 */ /* 0x000fe2000f8e0008 */
[----:B------:R-:W-:Y:S02]  /*f6b0*/  BSSY B0, `(.L_x_1384) ;  /* 0x0000026000007945 */ /* 0x000fe40003800000 */
[C---:B------:R-:W-:Y:S01]  /*f6c0*/  ISETP.GE.AND P2, PT, R4.reuse, UR42, PT ;  /* 0x0000002a04007c0c */ /* 0x040fe2000bf46270 */
[C---:B------:R-:W-:Y:S02]  /*f6d0*/  VIADD R0, R4.reuse, 0x20 ;  /* 0x0000002004007836 */ /* 0x040fe40000000000 */
[----:B------:R-:W-:-:S02]  /*f6e0*/  VIADD R5, R4, 0x40 ;  /* 0x0000004004057836 */ /* 0x000fc40000000000 */
[----:B------:R-:W-:Y:S01]  /*f6f0*/  IMAD.IADD R7, R7, 0x1, R3 ;  /* 0x0000000107077824 */ /* 0x000fe200078e0203 */
[----:B------:R-:W-:Y:S01]  /*f700*/  ISETP.GE.AND P0, PT, R0, UR42, PT ;  /* 0x0000002a00007c0c */ /* 0x000fe2000bf06270 */
[C---:B---3--:R-:W-:Y:S01]  /*f710*/  IMAD R0, R14.reuse, UR6, RZ ;  /* 0x000000060e007c24 */ /* 0x048fe2000f8e02ff */
[----:B------:R-:W-:Y:S01]  /*f720*/  ISETP.GE.AND P1, PT, R5, UR42, PT ;  /* 0x0000002a05007c0c */ /* 0x000fe2000bf26270 */
[----:B--2---:R-:W-:Y:S01]  /*f730*/  VIADD R13, R11, UR41 ;  /* 0x000000290b0d7c36 */ /* 0x004fe20008000000 */
[----:B------:R-:W-:Y:S01]  /*f740*/  SHF.R.S32.HI R5, RZ, 0x1f, R4 ;  /* 0x0000001fff057819 */ /* 0x000fe20000011404 */
[----:B------:R-:W-:Y:S02]  /*f750*/  IMAD R3, R15, UR44, R0 ;  /* 0x0000002c0f037c24 */ /* 0x000fe4000f8e0200 */
[----:B------:R-:W-:-:S04]  /*f760*/  IMAD.WIDE.U32 R10, R14, UR44, R6 ;  /* 0x0000002c0e0a7c25 */ /* 0x000fc8000f8e0006 */
[----:B------:R-:W-:-:S04]  /*f770*/  IMAD.WIDE R6, R13, 0x80, R4 ;  /* 0x000000800d067825 */ /* 0x000fc800078e0204 */
[----:B------:R-:W-:Y:S02]  /*f780*/  VIADD R0, R4, 0x60 ;  /* 0x0000006004007836 */ /* 0x000fe40000000000 */
[----:B------:R-:W-:Y:S01]  /*f790*/  IMAD.IADD R13, R11, 0x1, R3 ;  /* 0x000000010b0d7824 */ /* 0x000fe200078e0203 */
        /* <DEDUP_REMOVED lines=23> */
.L_x_1385:
[----:B------:R-:W-:Y:S05]  /*f910*/  BSYNC B0 ;  /* 0x0000000000007941 */ /* 0x000fea0003800000 */
.L_x_1384:
[----:B------:R-:W-:Y:S01]  /*f920*/  BSSY B0, `(.L_x_1386) ;  /* 0x000001b000007945 */ /* 0x000fe20003800000 */
[----:B------:R-:W-:-:S03]  /*f930*/  ISETP.GE.AND P2, PT, R0, UR42, PT ;  /* 0x0000002a00007c0c */ /* 0x000fc6000bf46270 */
        /* <DEDUP_REMOVED lines=18> */
[----:B-1----:R-:W-:Y:S01]  /*fa60*/  LEA R14, P0, R4, UR6, 0x1 ;  /* 0x00000006040e7c11 */ /* 0x002fe2000f8008ff */
[----:B------:R-:W-:-:S05]  /*fa70*/  IMAD.IADD R3, R5, 0x1, R3 ;  /* 0x0000000105037824 */ /* 0x000fca00078e0203 */
[----:B------:R-:W-:-:S05]  /*fa80*/  LEA.HI.X R15, R4, UR7, R3, 0x1, P0 ;  /* 0x00000007040f7c11 */ /* 0x000fca00080f0c03 */
[----:B------:R2:W-:Y:S04]  /*fa90*/  @!P3 STG.E.128 desc[UR48][R14.64], RZ ;  /* 0x000000ff0e00b986 */ /* 0x0005e8000c101d30 */
[----:B------:R2:W-:Y:S04]  /*faa0*/  @!P4 STG.E.128 desc[UR48][R14.64+0x80], RZ ;  /* 0x000080ff0e00c986 */ /* 0x0005e8000c101d30 */
[----:B------:R2:W-:Y:S04]  /*fab0*/  @!P5 STG.E.128 desc[UR48][R14.64+0x100], RZ ;  /* 0x000100ff0e00d986 */ /* 0x0005e8000c101d30 */
[----:B------:R2:W-:Y:S02]  /*fac0*/  @!P6 STG.E.128 desc[UR48][R14.64+0x180], RZ ;  /* 0x000180ff0e00e986 */ /* 0x0005e4000c101d30 */
.L_x_1387:
[----:B------:R-:W-:Y:S05]  /*fad0*/  BSYNC B0 ;  /* 0x0000000000007941 */ /* 0x000fea0003800000 */
.L_x_1386:
        /* <DEDUP_REMOVED lines=19> */
[----:B-12---:R-:W-:Y:S01]  /*fc10*/  LEA R14, P0, R4, UR6, 0x1 ;  /* 0x00000006040e7c11 */ /* 0x006fe2000f8008ff */
[----:B------:R-:W-:-:S05]  /*fc20*/  IMAD.IADD R3, R5, 0x1, R3 ;  /* 0x0000000105037824 */ /* 0x000fca00078e0203 */
[----:B------:R-:W-:-:S05]  /*fc30*/  LEA.HI.X R15, R4, UR7, R3, 0x1, P0 ;  /* 0x00000007040f7c11 */ /* 0x000fca00080f0c03 */
[----:B------:R3:W-:Y:S04]  /*fc40*/  @!P1 STG.E.128 desc[UR48][R14.64], RZ ;  /* 0x000000ff0e009986 */ /* 0x0007e8000c101d30 */
[----:B------:R3:W-:Y:S04]  /*fc50*/  @!P3 STG.E.128 desc[UR48][R14.64+0x80], RZ ;  /* 0x000080ff0e00b986 */ /* 0x0007e8000c101d30 */
[----:B------:R3:W-:Y:S04]  /*fc60*/  @!P4 STG.E.128 desc[UR48][R14.64+0x100], RZ ;  /* 0x000100ff0e00c986 */ /* 0x0007e8000c101d30 */
[----:B------:R3:W-:Y:S02]  /*fc70*/  @!P5 STG.E.128 desc[UR48][R14.64+0x180], RZ ;  /* 0x000180ff0e00d986 */ /* 0x0007e4000c101d30 */
.L_x_1389:
[----:B------:R-:W-:Y:S05]  /*fc80*/  BSYNC B0 ;  /* 0x0000000000007941 */ /* 0x000fea0003800000 */
.L_x_1388:
        /* <DEDUP_REMOVED lines=26> */
.L_x_1390:
[----:B------:R-:W-:Y:S05]  /*fe30*/  BSYNC B0 ;  /* 0x0000000000007941 */ /* 0x000fea0003800000 */
.L_x_1379:
[----:B------:R-:W5:Y:S02]  /*fe40*/  LDC R0, c[0x0][0xda8] ;  /* 0x00036a00ff007b82 */ /* 0x000f640000000800 */
[----:B-----5:R-:W-:-:S13]  /*fe50*/  ISETP.LE.AND P0, PT, R0, UR4, PT ;  /* 0x0000000400007c0c */ /* 0x020fda000bf03270 */
[----:B------:R-:W-:Y:S05]  /*fe60*/  @!P0 BRA `(.L_x_1391) ;  /* 0xffffff0c00c08947 */ /* 0x000fea000383ffff */
[----:B------:R-:W-:Y:S05]  /*fe70*/  EXIT ;  /* 0x000000000000794d */ /* 0x000fea0003800000 */
.L_x_1297:
[----:B------:R-:W-:-:S08]  /*fe80*/  NOP ;  /* 0x0000000000007918 */ /* 0x000fd00000000000 */
[----:B------:R-:W1:-:S00]  /*fe90*/  USETMAXREG.DEALLOC.CTAPOOL 0x18 ;  /* 0x00000018000079c8 */ /* 0x000e4000080e0500 */
[----:B-1----:R-:W-:-:S06]  /*fea0*/  LOP3.LUT R0, R0, 0x3, RZ, 0xc0, !PT ;  /* 0x0000000300007812 */ /* 0x002fcc00078ec0ff */
[----:B------:R-:W1:Y:S02]  /*feb0*/  SHFL.IDX PT, R0, R0, RZ, 0x1f ;  /* 0x00001fff00007589 */ /* 0x000e6400000e0000 */
[----:B-1----:R-:W-:-:S13]  /*fec0*/  ISETP.NE.AND P0, PT, R0, RZ, PT ;  /* 0x000000ff0000720c */ /* 0x002fda0003f05270 */
[----:B------:R-:W-:Y:S05]  /*fed0*/  @P0 EXIT ;  /* 0x000000000000094d */ /* 0x000fea0003800000 */
[----:B------:R-:W1:Y:S01]  /*fee0*/  S2UR UR4, SR_CTAID.X ;  /* 0x00000000000479c3 */ /* 0x000e620000002500 */
[----:B------:R-:W-:Y:S01]  /*fef0*/  UMOV UR45, URZ ;  /* 0x0000003f002d7c82 */ /* 0x000fe20008000000 */
[----:B------:R-:W-:Y:S02]  /*ff00*/  IMAD.MOV.U32 R16, RZ, RZ, RZ ;  /* 0x000000ffff107224 */ /* 0x000fe400078e00ff */
[----:B------:R-:W-:-:S04]  /*ff10*/  IMAD.MOV.U32 R17, RZ, RZ, 0x1 ;  /* 0x00000001ff117424 */ /* 0x000fc800078e00ff */
[----:B------:R-:W1:Y:S02]  /*ff20*/  LDC R0, c[0x0][0xda8] ;  /* 0x00036a00ff007b82 */ /* 0x000e640000000800 */
[----:B-1----:R-:W-:-:S13]  /*ff30*/  ISETP.LE.AND P0, PT, R0, UR4, PT ;  /* 0x0000000400007c0c */ /* 0x002fda000bf03270 */
[----:B------:R-:W-:Y:S05]  /*ff40*/  @P0 BRA `(.L_x_1392) ;  /* 0x0000002800e40947 */ /* 0x000fea0003800000 */
[----:B------:R-:W1:Y:S01]  /*ff50*/  S2R R2, SR_TID.X ;  /* 0x0000000000027919 */ /* 0x000e620000002100 */
[----:B------:R-:W-:Y:S01]  /*ff60*/  IMAD.U32 R18, RZ, RZ, UR4 ;  /* 0x00000004ff127e24 */ /* 0x000fe2000f8e00ff */
[----:B------:R-:W-:Y:S01]  /*ff70*/  ULDC UR44, c[0x0][0xc] ;  /* 0x00000300002c7ab9 */ /* 0x000fe20000000800 */
[----:B------:R-:W-:Y:S01]  /*ff80*/  IMAD.MOV.U32 R17, RZ, RZ, 0x1 ;  /* 0x00000001ff117424 */ /* 0x000fe200078e00ff */
[----:B------:R-:W-:Y:S01]  /*ff90*/  ULDC.64 UR46, c[0x0][0x198] ;  /* 0x00006600002e7ab9 */ /* 0x000fe20000000a00 */
[----:B------:R-:W-:Y:S01]  /*ffa0*/  IMAD.MOV.U32 R16, RZ, RZ, RZ ;  /* 0x000000ffff107224 */ /* 0x000fe200078e00ff */
[----:B------:R-:W-:Y:S01]  /*ffb0*/  UMOV UR45, URZ ;  /* 0x0000003f002d7c82 */ /* 0x000fe20008000000 */
[----:B-1----:R-:W-:-:S07]  /*ffc0*/  LOP3.LUT R19, R2, 0x1f, RZ, 0xc0, !PT ;  /* 0x0000001f02137812 */ /* 0x002fce00078ec0ff */
.L_x_1446:
[----:B------:R-:W-:Y:S01]  /*ffd0*/  ULDC UR9, c[0x0][0xdd0] ;  /* 0x0003740000097ab9 */ /* 0x000fe20000000800 */
[----:B------:R-:W1:Y:S01]  /*ffe0*/  LDC R0, c[0x0][0xde8] ;  /* 0x00037a00ff007b82 */ /* 0x000e620000000800 */
[C---:B------:R-:W-:Y:S01]  /*fff0*/  R2UR UR10, R18.reuse ;  /* 0x00000000120a72ca */ /* 0x040fe200000e0000 */
[----:B------:R-:W-:Y:S01]  /*10000*/  UISETP.NE.AND UP0, UPT, UR9, 0x1, UPT ;  /* 0x000000010900788c */ /* 0x000fe2000bf05270 */
[----:B------:R-:W-:-:S10]  /*10010*/  R2UR UR8, R18 ;  /* 0x00000000120872ca */ /* 0x000fd400000e0000 */
[----:B------:R-:W-:Y:S01]  /*10020*/  @UP0 ULDC UR6, c[0x0][0xdd4] ;  /* 0x0003750000060ab9 */ /* 0x000fe20000000800 */
[----:B------:R-:W-:Y:S01]  /*10030*/  @UP0 ULDC UR11, c[0x0][0xdd8] ;  /* 0x00037600000b0ab9 */ /* 0x000fe20000000800 */
[----:B------:R-:W-:-:S04]  /*10040*/  UIMAD.WIDE.U32 UR6, UR10, UR6, URZ ;  /* 0x000000060a0672a5 */ /* 0x000fc8000f8e003f */
[----:B------:R-:W-:-:S04]  /*10050*/  @UP0 USHF.R.U32.HI UR10, URZ, UR11, UR7 ;  /* 0x0000000b3f0a0299 */ /* 0x000fc80008011607 */
[----:B------:R-:W-:Y:S02]  /*10060*/  UIADD3 UR6, -UR10, URZ, URZ ;  /* 0x0000003f0a067290 */ /* 0x000fe4000fffe13f */
[----:B-1----:R-:W-:Y:S02]  /*10070*/  ISETP.LE.AND P0, PT, R0, UR10, PT ;  /* 0x0000000a00007c0c */ /* 0x002fe4000bf03270 */
[----:B------:R-:W-:-:S11]  /*10080*/  UIMAD UR9, UR9, UR6, UR8 ;  /* 0x00000006090972a4 */ /* 0x000fd6000f8e0208 */
[----:B------:R-:W-:Y:S05]  /*10090*/  @!P0 BRA `(.L_x_1393) ;  /* 0x0000000000208947 */ /* 0x000fea0003800000 */
        /* <DEDUP_REMOVED lines=8> */
.L_x_1393:
[----:B------:R-:W-:Y:S01]  /*10120*/  ULDC UR11, c[0x0][0xdc4] ;  /* 0x00037100000b7ab9 */ /* 0x000fe20000000800 */
[----:B------:R-:W-:Y:S01]  /*10130*/  UMOV UR8, UR9 ;  /* 0x0000000900087c82 */ /* 0x000fe20008000000 */
[----:B------:R-:W-:-:S11]  /*10140*/  UISETP.NE.AND UP0, UPT, UR11, 0x1, UPT ;  /* 0x000000010b00788c */ /* 0x000fd6000bf05270 */
[----:B------:R-:W-:Y:S02]  /*10150*/  @UP0 ULDC.64 UR12, c[0x0][0xdc8] ;  /* 0x00037200000c0ab9 */ /* 0x000fe40000000a00 */
[----:B------:R-:W-:-:S04]  /*10160*/  UIMAD.WIDE.U32 UR6, UR9, UR12, URZ ;  /* 0x0000000c090672a5 */ /* 0x000fc8000f8e003f */
[----:B------:R-:W-:-:S04]  /*10170*/  @UP0 USHF.R.U32.HI UR8, URZ, UR13, UR7 ;  /* 0x0000000d3f080299 */ /* 0x000fc80008011607 */
[----:B------:R-:W-:-:S12]  /*10180*/  UIMAD UR6, UR8, UR11, URZ ;  /* 0x0000000b080672a4 */ /* 0x000fd8000f8e023f */
.L_x_1394:
[----:B------:R-:W-:Y:S01]  /*10190*/  ULDC.64 UR14, c[0x0][0x3f8] ;  /* 0x0000fe00000e7ab9 */ /* 0x000fe20000000a00 */
[----:B------:R-:W-:Y:S02]  /*101a0*/  UIADD3 UR11, UR9, -UR6, URZ ;  /* 0x80000006090b7290 */ /* 0x000fe4000fffe03f */
[----:B------:R-:W-:Y:S02]  /*101b0*/  UISETP.NE.U32.AND UP0, UPT, UR14, URZ, UPT ;  /* 0x0000003f0e00728c */ /* 0x000fe4000bf05070 */
[----:B------:R-:W-:Y:S01]  /*101c0*/  ULOP3.LUT UR12, URZ, UR8, URZ, 0x33, !UPT ;  /* 0x000000083f0c7292 */ /* 0x000fe2000f8e333f */
[----:B------:R-:W-:Y:S01]  /*101d0*/  ULDC UR14, c[0x0][0xdb8] ;  /* 0x00036e00000e7ab9 */ /* 0x000fe20000000800 */
[----:B------:R-:W-:Y:S01]  /*101e0*/  ULDC.64 UR6, c[0x0][0x9e0] ;  /* 0x0002780000067ab9 */ /* 0x000fe20000000a00 */
[----:B------:R-:W-:Y:S02]  /*101f0*/  UISETP.NE.AND UP1, UPT, UR14, 0x1, UPT ;  /* 0x000000010e00788c */ /* 0x000fe4000bf25270 */
[----:B------:R-:W-:Y:S01]  /*10200*/  UISETP.NE.AND.EX UP0, UPT, UR15, URZ, UPT, UP0 ;  /* 0x0000003f0f00728c */ /* 0x000fe2000bf05300 */
[----:B------:R-:W-:-:S02]  /*10210*/  ULDC UR13, c[0x0][0xdc4] ;  /* 0x00037100000d7ab9 */ /* 0x000fc40000000800 */
[----:B------:R-:W-:Y:S01]  /*10220*/  ULDC UR15, c[0x0][0xdac] ;  /* 0x00036b00000f7ab9 */ /* 0x000fe20000000800 */
[----:B------:R-:W-:Y:S02]  /*10230*/  UISETP.GE.AND UP2, UPT, UR7, 0x1, UPT ;  /* 0x000000010700788c */ /* 0x000fe4000bf46270 */
[----:B------:R-:W-:Y:S02]  /*10240*/  UIMAD UR13, UR10, UR13, UR11 ;  /* 0x0000000d0a0d72a4 */ /* 0x000fe4000f8e020b */
[----:B------:R-:W-:Y:S01]  /*10250*/  UIADD3 UR12, UR12, UR15, URZ ;  /* 0x0000000f0c0c7290 */ /* 0x000fe2000fffe03f */
[----:B------:R-:W-:Y:S01]  /*10260*/  @UP1 ULDC UR10, c[0x0][0xdbc] ;  /* 0x00036f00000a1ab9 */ /* 0x000fe20000000800 */
[----:B------:R-:W-:Y:S01]  /*10270*/  PLOP3.LUT P1, PT, PT, PT, UP2, 0x80, 0x0 ;  /* 0x000000000000781c */ /* 0x000fe20003f2f028 */
[----:B------:R-:W-:Y:S02]  /*10280*/  UIMAD.WIDE.U32 UR10, UR13, UR10, URZ ;  /* 0x0000000a0d0a72a5 */ /* 0x000fe4000f8e003f */
[----:B------:R-:W-:Y:S01]  /*10290*/  USHF.L.U32 UR41, UR12, 0x7, URZ ;  /* 0x000000070c297899 */ /* 0x000fe2000800063f */
[----:B------:R-:W-:Y:S01]  /*102a0*/  ULDC UR16, c[0x0][0x404] ;  /* 0x0001010000107ab9 */ /* 0x000fe20000000800 */
[----:B------:R-:W-:Y:S01]  /*102b0*/  ULDC UR9, c[0x0][0x288] ;  /* 0x0000a20000097ab9 */ /* 0x000fe20000000800 */
[----:B------:R-:W-:Y:S01]  /*102c0*/  @UP1 ULDC UR15, c[0x0][0xdc0] ;  /* 0x00037000000f1ab9 */ /* 0x000fe20000000800 */
[----:B------:R-:W-:Y:S01]  /*102d0*/  UMOV UR43, UR13 ;  /* 0x0000000d002b7c82 */ /* 0x000fe20008000000 */
[----:B------:R-:W-:-:S02]  /*102e0*/  USEL UR16, UR16, 0x1, UP0 ;  /* 0x0000000110107887 */ /* 0x000fc40008000000 */
[----:B------:R-:W-:Y:S02]  /*102f0*/  UIADD3 UR12, UR41, 0x80, -UR9 ;  /* 0x00000080290c7890 */ /* 0x000fe4000fffe809 */
[----:B------:R-:W-:Y:S01]  /*10300*/  @UP1 USHF.R.U32.HI UR43, URZ, UR15, UR11 ;  /* 0x0000000f3f2b1299 */ /* 0x000fe2000801160b */
[----:B------:R-:W-:Y:S02]  /*10310*/  ULDC UR8, c[0x0][0x2e0] ;  /* 0x0000b80000087ab9 */ /* 0x000fe40000000800 */
[----:B------:R-:W-:Y:S02]  /*10320*/  UIMAD UR10, UR16, UR8, UR12 ;  /* 0x00000008100a72a4 */ /* 0x000fe4000f8e020c */
[----:B------:R-:W-:Y:S02]  /*10330*/  UIADD3 UR42, -UR43, URZ, URZ ;  /* 0x0000003f2b2a7290 */ /* 0x000fe4000fffe13f */
[----:B------:R-:W-:Y:S02]  /*10340*/  UIADD3 UR6, UR10, UR6, URZ ;  /* 0x000000060a067290 */ /* 0x000fe4000fffe03f */
[----:B------:R-:W-:Y:S01]  /*10350*/  UIMAD UR42, UR14, UR42, UR13 ;  /* 0x0000002a0e2a72a4 */ /* 0x000fe2000f8e020d */
[----:B------:R-:W-:Y:S11]  /*10360*/  @!P1 BRA `(.L_x_1395) ;  /* 0x0000000000449947 */ /* 0x000ff60003800000 */
[----:B------:R-:W-:Y:S01]  /*10370*/  ISETP.LT.AND P0, PT, RZ, UR10, PT ;  /* 0x0000000aff007c0c */ /* 0x000fe2000bf01270 */
[----:B------:R-:W-:-:S12]  /*10380*/  UIADD3 UR12, UR10, -0x1, URZ ;  /* 0xffffffff0a0c7890 */ /* 0x000fd8000fffe03f */
[----:B------:R-:W-:Y:S05]  /*10390*/  @P0 BRA `(.L_x_1396) ;  /* 0x00000000001c0947 */ /* 0x000fea0003800000 */
[----:B------:R-:W-:Y:S02]  /*103a0*/  UISETP.NE.AND UP0, UPT, UR7, 0x1, UPT ;  /* 0x000000010700788c */ /* 0x000fe4000bf05270 */
[----:B------:R-:W-:-:S09]  /*103b0*/  UIADD3 UR12, -UR10, URZ, URZ ;  /* 0x0000003f0a0c7290 */ /* 0x000fd2000fffe13f */
[----:B------:R-:W-:Y:S02]  /*103c0*/  @UP0 ULDC.64 UR14, c[0x0][0x9e8] ;  /* 0x00027a00000e0ab9 */ /* 0x000fe40000000a00 */
[----:B------:R-:W-:-:S04]  /*103d0*/  UIMAD.WIDE.U32 UR10, UR12, UR14, URZ ;  /* 0x0000000e0c0a72a5 */ /* 0x000fc8000f8e003f */
[----:B------:R-:W-:-:S04]  /*103e0*/  @UP0 USHF.R.U32.HI UR12, URZ, UR15, UR11 ;  /* 0x0000000f3f0c0299 */ /* 0x000fc8000801160b */
[----:B------:R-:W-:Y:S01]  /*103f0*/  ULOP3.LUT UR12, URZ, UR12, URZ, 0x33, !UPT ;  /* 0x0000000c3f0c7292 */ /* 0x000fe2000f8e333f */
[----:B------:R-:W-:Y:S11]  /*10400*/  BRA `(.L_x_1397) ;  /* 0x0000000000107947 */ /* 0x000ff60003800000 */
.L_x_1396:
[----:B------:R-:W-:-:S11]  /*10410*/  UISETP.NE.AND UP0, UPT, UR7, 0x1, UPT ;  /* 0x000000010700788c */ /* 0x000fd6000bf05270 */
[----:B------:R-:W-:Y:S02]  /*10420*/  @UP0 ULDC.64 UR14, c[0x0][0x9e8] ;  /* 0x00027a00000e0ab9 */ /* 0x000fe40000000a00 */
[----:B------:R-:W-:-:S04]  /*10430*/  UIMAD.WIDE.U32 UR10, UR12, UR14, URZ ;  /* 0x0000000e0c0a72a5 */ /* 0x000fc8000f8e003f */
[----:B------:R-:W-:-:S12]  /*10440*/  @UP0 USHF.R.U32.HI UR12, URZ, UR15, UR11 ;  /* 0x0000000f3f0c0299 */ /* 0x000fd8000801160b */
.L_x_1397:
[----:B------:R-:W-:-:S04]  /*10450*/  UIMAD UR12, UR12, UR7, UR7 ;  /* 0x000000070c0c72a4 */ /* 0x000fc8000f8e0207 */
[----:B------:R-:W-:-:S04]  /*10460*/  UISETP.LT.AND UP0, UPT, UR6, UR12, UPT ;  /* 0x0000000c0600728c */ /* 0x000fc8000bf01270 */
[----:B------:R-:W-:-:S12]  /*10470*/  USEL UR6, UR6, UR12, UP0 ;  /* 0x0000000c06067287 */ /* 0x000fd80008000000 */
.L_x_1395:
[----:B------:R-:W-:Y:S02]  /*10480*/  UIMAD UR10, UR16, UR8, 0x5f ;  /* 0x0000005f100a74a4 */ /* 0x000fe4000f8e0208 */
[----:B------:R-:W-:Y:S02]  /*10490*/  UIADD3 UR12, UR6, 0x5f, URZ ;  /* 0x0000005f060c7890 */ /* 0x000fe4000fffe03f */
[----:B------:R-:W-:Y:S02]  /*104a0*/  UIMAD.WIDE UR10, UR10, 0x2aaaaaab, URZ ;  /* 0x2aaaaaab0a0a78a5 */ /* 0x000fe4000f8e023f */
[----:B------:R-:W-:Y:S02]  /*104b0*/  UIMAD.WIDE UR12, UR12, 0x2aaaaaab, URZ ;  /* 0x2aaaaaab0c0c78a5 */ /* 0x000fe4000f8e023f */
[----:B------:R-:W-:Y:S02]  /*104c0*/  USHF.R.U32.HI UR6, URZ, 0x1f, UR11 ;  /* 0x0000001f3f067899 */ /* 0x000fe4000801160b */
[----:B------:R-:W-:-:S02]  /*104d0*/  USHF.R.U32.HI UR10, URZ, 0x1f, UR13 ;  /* 0x0000001f3f0a7899 */ /* 0x000fc4000801160d */
[----:B------:R-:W-:Y:S02]  /*104e0*/  UIADD3 UR9, UR41, -UR9, URZ ;  /* 0x8000000929097290 */ /* 0x000fe4000fffe03f */
[----:B------:R-:W-:Y:S02]  /*104f0*/  ULEA.HI.SX32 UR6, UR11, UR6, 0x1c ;  /* 0x000000060b067291 */ /* 0x000fe4000f8fe23f */
[----:B------:R-:W-:Y:S02]  /*10500*/  ULEA.HI.SX32 UR10, UR13, UR10, 0x1c ;  /* 0x0000000a0d0a7291 */ /* 0x000fe4000f8fe23f */
[----:B------:R-:W-:Y:S02]  /*10510*/  UIMAD UR9, UR16, UR8, UR9 ;  /* 0x00000008100972a4 */ /* 0x000fe4000f8e0209 */
[----:B------:R-:W-:Y:S01]  /*10520*/  UISETP.LT.AND UP0, UPT, UR6, UR10, UPT ;  /* 0x0000000a0600728c */ /* 0x000fe2000bf01270 */
[----:B------:R-:W-:Y:S02]  /*10530*/  ULDC UR11, c[0x0][0x9dc] ;  /* 0x00027700000b7ab9 */ /* 0x000fe40000000800 */
[----:B------:R-:W-:-:S02]  /*10540*/  UIADD3 UR11, UR9, -UR11, URZ ;  /* 0x8000000b090b7290 */ /* 0x000fc4000fffe03f */
[----:B------:R-:W-:Y:S01]  /*10550*/  USEL UR39, UR6, UR10, UP0 ;  /* 0x0000000a06277287 */ /* 0x000fe20008000000 */
[----:B------:R-:W-:Y:S11]  /*10560*/  @!P1 BRA `(.L_x_1398) ;  /* 0x0000000000489947 */ /* 0x000ff60003800000 */
[----:B------:R-:W-:Y:S02]  /*10570*/  UMOV UR6, UR9 ;  /* 0x0000000900067c82 */ /* 0x000fe40008000000 */
[----:B------:R-:W-:-:S06]  /*10580*/  UISETP.GT.AND UP0, UPT, UR6, -0x1, UPT ;  /* 0xffffffff0600788c */ /* 0x000fcc000bf04270 */
[----:B------:R-:W-:-:S13]  /*10590*/  PLOP3.LUT P0, PT, PT, PT, UP0, 0x80, 0x0 ;  /* 0x000000000000781c */ /* 0x000fda0003f0f008 */
[----:B------:R-:W-:Y:S05]  /*105a0*/  @P0 BRA `(.L_x_1399) ;  /* 0x00000000001c0947 */ /* 0x000fea0003800000 */
[----:B------:R-:W-:Y:S02]  /*105b0*/  UISETP.NE.AND UP0, UPT, UR7, 0x1, UPT ;  /* 0x000000010700788c */ /* 0x000fe4000bf05270 */
[----:B------:R-:W-:-:S09]  /*105c0*/  ULOP3.LUT UR6, URZ, UR6, URZ, 0x33, !UPT ;  /* 0x000000063f067292 */ /* 0x000fd2000f8e333f */
[----:B------:R-:W-:Y:S02]  /*105d0*/  @UP0 ULDC.64 UR12, c[0x0][0x9e8] ;  /* 0x00027a00000c0ab9 */ /* 0x000fe40000000a00 */
[----:B------:R-:W-:-:S04]  /*105e0*/  UIMAD.WIDE.U32 UR8, UR6, UR12, URZ ;  /* 0x0000000c060872a5 */ /* 0x000fc8000f8e003f */
[----:B------:R-:W-:-:S04]  /*105f0*/  @UP0 USHF.R.U32.HI UR6, URZ, UR13, UR9 ;  /* 0x0000000d3f060299 */ /* 0x000fc80008011609 */
[----:B------:R-:W-:Y:S01]  /*10600*/  ULOP3.LUT UR6, URZ, UR6, URZ, 0x33, !UPT ;  /* 0x000000063f067292 */ /* 0x000fe2000f8e333f */
[----:B------:R-:W-:Y:S11]  /*10610*/  BRA `(.L_x_1400) ;  /* 0x0000000000107947 */ /* 0x000ff60003800000 */
.L_x_1399:
[----:B------:R-:W-:-:S11]  /*10620*/  UISETP.NE.AND UP0, UPT, UR7, 0x1, UPT ;  /* 0x000000010700788c */ /* 0x000fd6000bf05270 */
[----:B------:R-:W-:Y:S02]  /*10630*/  @UP0 ULDC.64 UR12, c[0x0][0x9e8] ;  /* 0x00027a00000c0ab9 */ /* 0x000fe40000000a00 */
[----:B------:R-:W-:-:S04]  /*10640*/  UIMAD.WIDE.U32 UR8, UR6, UR12, URZ ;  /* 0x0000000c060872a5 */ /* 0x000fc8000f8e003f */
[----:B------:R-:W-:-:S12]  /*10650*/  @UP0 USHF.R.U32.HI UR6, URZ, UR13, UR9 ;  /* 0x0000000d3f060299 */ /* 0x000fd80008011609 */
.L_x_1400:
[----:B------:R-:W-:-:S04]  /*10660*/  UIMAD UR6, UR6, UR7, URZ ;  /* 0x00000007060672a4 */ /* 0x000fc8000f8e023f */
[----:B------:R-:W-:-:S04]  /*10670*/  UISETP.LT.AND UP0, UPT, UR11, UR6, UPT ;  /* 0x000000060b00728c */ /* 0x000fc8000bf01270 */
[----:B------:R-:W-:-:S12]  /*10680*/  USEL UR11, UR11, UR6, !UP0 ;  /* 0x000000060b0b7287 */ /* 0x000fd8000c000000 */
.L_x_1398:
[----:B------:R-:W-:Y:S01]  /*10690*/  UIMAD.WIDE UR6, UR11, 0x2aaaaaab, URZ ;  /* 0x2aaaaaab0b0678a5 */ /* 0x000fe2000f8e023f */
[----:B------:R-:W-:Y:S03]  /*106a0*/  BSSY B6, `(.L_x_1401) ;  /* 0x0000234000067945 */ /* 0x000fe60003800000 */
[----:B------:R-:W-:-:S04]  /*106b0*/  USHF.R.U32.HI UR6, URZ, 0x1f, UR7 ;  /* 0x0000001f3f067899 */ /* 0x000fc80008011607 */
[----:B------:R-:W-:-:S04]  /*106c0*/  ULEA.HI.SX32 UR6, UR7, UR6, 0x1c ;  /* 0x0000000607067291 */ /* 0x000fc8000f8fe23f */
[----:B------:R-:W-:-:S04]  /*106d0*/  UISETP.LT.AND UP0, UPT, URZ, UR6, UPT ;  /* 0x000000063f00728c */ /* 0x000fc8000bf01270 */
[----:B------:R-:W-:-:S04]  /*106e0*/  USEL UR38, URZ, UR6, !UP0 ;  /* 0x000000063f267287 */ /* 0x000fc8000c000000 */
[----:B------:R-:W-:-:S06]  /*106f0*/  UISETP.GT.AND UP0, UPT, UR39, UR38, UPT ;  /* 0x000000262700728c */ /* 0x000fcc000bf04270 */
[----:B------:R-:W-:-:S13]  /*10700*/  PLOP3.LUT P0, PT, PT, PT, UP0, 0x80, 0x0 ;  /* 0x000000000000781c */ /* 0x000fda0003f0f008 */
[----:B------:R-:W-:Y:S05]  /*10710*/  @P0 BRA `(.L_x_1402) ;  /* 0x0000000000400947 */ /* 0x000fea0003800000 */
[----:B------:R-:W-:Y:S01]  /*10720*/  ISETP.NE.AND P0, PT, R19, RZ, PT ;  /* 0x000000ff1300720c */ /* 0x000fe20003f05270 */
[----:B------:R-:W-:-:S12]  /*10730*/  IMAD.MOV.U32 R13, RZ, RZ, R18 ;  /* 0x000000ffff0d7224 */ /* 0x000fd800078e0012 */
[----:B------:R-:W-:Y:S05]  /*10740*/  @P0 BRA `(.L_x_1403) ;  /* 0x0000002000a40947 */ /* 0x000fea0003800000 */
[----:B------:R-:W1:Y:S01]  /*10750*/  S2R R5, SR_LANEID ;  /* 0x0000000000057919 */ /* 0x000e620000000000 */
[----:B------:R-:W-:Y:S01]  /*10760*/  VOTEU.ANY UR6, UPT, PT ;  /* 0x0000000000067886 */ /* 0x000fe200038e0100 */
[----:B------:R-:W2:Y:S01]  /*10770*/  LDC.64 R2, c[0x0][0xdf0] ;  /* 0x00037c00ff027b82 */ /* 0x000ea20000000a00 */
[----:B------:R-:W1:Y:S02]  /*10780*/  FLO.U32 R0, UR6 ;  /* 0x0000000600007d00 */ /* 0x000e6400080e0000 */
[----:B-1----:R-:W-:-:S06]  /*10790*/  ISETP.EQ.U32.AND P0, PT, R0, R5, PT ;  /* 0x000000050000720c */ /* 0x002fcc0003f02070 */
[----:B------:R-:W2:Y:S07]  /*107a0*/  POPC R5, UR6 ;  /* 0x0000000600057d09 */ /* 0x000eae0008000000 */
[----:B--2---:R-:W2:Y:S01]  /*107b0*/  @P0 ATOMG.E.ADD.STRONG.GPU PT, R3, desc[UR48][R2.64], R5 ;  /* 0x00000005020309a8 */ /* 0x004ea200081ee1f0 */
[----:B------:R-:W1:Y:S02]  /*107c0*/  S2R R4, SR_LTMASK ;  /* 0x0000000000047919 */ /* 0x000e640000003900 */
[----:B-1----:R-:W-:-:S04]  /*107d0*/  LOP3.LUT R4, R4, UR6, RZ, 0xc0, !PT ;  /* 0x0000000604047c12 */ /* 0x002fc8000f8ec0ff */
[----:B------:R-:W1:Y:S01]  /*107e0*/  POPC R13, R4 ;  /* 0x00000004000d7309 */ /* 0x000e620000000000 */
[----:B--2---:R-:W1:Y:S02]  /*107f0*/  SHFL.IDX PT, R0, R3, R0, 0x1f ;  /* 0x00001f0003007589 */ /* 0x004e6400000e0000 */
[----:B-1----:R-:W-:Y:S01]  /*10800*/  IADD3 R13, R0, UR44, R13 ;  /* 0x0000002c000d7c10 */ /* 0x002fe2000fffe00d */
[----:B------:R-:W-:Y:S06]  /*10810*/  BRA `(.L_x_1403) ;  /* 0x0000002000707947 */ /* 0x000fec0003800000 */
.L_x_1402:
[----:B------:R-:W1:Y:S01]  /*10820*/  S2UR UR4, SR_CgaCtaId ;  /* 0x00000000000479c3 */ /* 0x000e620000008800 */
[----:B------:R-:W-:Y:S02]  /*10830*/  UMOV UR37, 0x400 ;  /* 0x0000040000257882 */ /* 0x000fe40000000000 */
[----:B-1----:R-:W-:-:S04]  /*10840*/  ULEA UR37, UR4, UR37, 0x18 ;  /* 0x0000002504257291 */ /* 0x002fc8000f8ec03f */
[----:B------:R-:W-:-:S04]  /*10850*/  UIADD3 UR4, UR37, 0x1c400, URZ ;  /* 0x0001c40025047890 */ /* 0x000fc8000fffe03f */
[----:B------:R-:W-:-:S06]  /*10860*/  ULOP3.LUT UP0, URZ, UR4, 0x3ff, URZ, 0xc0, !UPT ;  /* 0x000003ff043f7892 */ /* 0x000fcc000f80c03f */
[----:B------:R-:W-:-:S13]  /*10870*/  PLOP3.LUT P0, PT, PT, PT, UP0, 0x80, 0x0 ;  /* 0x000000000000781c */ /* 0x000fda0003f0f008 */
[----:B------:R-:W-:Y:S05]  /*10880*/  @!P0 BRA `(.L_x_1404) ;  /* 0x0000000000408947 */ /* 0x000fea0003800000 */
[----:B------:R-:W-:Y:S01]  /*10890*/  MOV R2, 0x0 ;  /* 0x0000000000027802 */ /* 0x000fe20000000f00 */
[----:B------:R-:W-:Y:S01]  /*108a0*/  ULDC.64 UR6, c[0x4][0x90] ;  /* 0x0100240000067ab9 */ /* 0x000fe20000000a00 */
[----:B------:R-:W-:Y:S01]  /*108b0*/  ULDC.64 UR8, c[0x4][0x98] ;  /* 0x0100260000087ab9 */ /* 0x000fe20000000a00 */
[----:B------:R-:W-:Y:S01]  /*108c0*/  ULDC.64 UR4, c[0x4][0x8] ;  /* 0x0100020000047ab9 */ /* 0x000fe20000000a00 */
[----:B------:R-:W-:Y:S02]  /*108d0*/  IMAD.U32 R4, RZ, RZ, UR6 ;  /* 0x00000006ff047e24 */ /* 0x000fe4000f8e00ff */
[----:B------:R-:W1:Y:S01]  /*108e0*/  LDC.64 R2, c[0x4][R2] ;  /* 0x0100000002027b82 */ /* 0x000e620000000a00 */
        /* <DEDUP_REMOVED lines=9> */
[----:B-1----:R-:W-:Y:S05]  /*10980*/  CALL.ABS.NOINC R2 ;  /* 0x0000000002007343 */ /* 0x002fea0003c00000 */
.L_x_1404:
        /* <DEDUP_REMOVED lines=8> */
[----:B------:R1:W2:Y:S01]  /*10a10*/  LDC.64 R2, c[0x4][R0] ;  /* 0x0100000000027b82 */ /* 0x0002a20000000a00 */
        /* <DEDUP_REMOVED lines=8> */
[----:B-1----:R-:W-:-:S07]  /*10aa0*/  IMAD.MOV.U32 R13, RZ, RZ, RZ ;  /* 0x000000ffff0d7224 */ /* 0x002fce00078e00ff */
[----:B------:R-:W-:-:S07]  /*10ab0*/  LEPC R20, `(.L_x_1406) ;  /* 0x000000001014794e */ /* 0x000fce0000000000 */
[----:B--2---:R-:W-:Y:S05]  /*10ac0*/  CALL.ABS.NOINC R2 ;  /* 0x0000000002007343 */ /* 0x004fea0003c00000 */
.L_x_1406:
        /* <DEDUP_REMOVED lines=16> */
.L_x_1405:
[----:B------:R-:W-:Y:S01]  /*10bd0*/  ULDC.64 UR4, c[0x0][0x9f8] ;  /* 0x00027e0000047ab9 */ /* 0x000fe20000000a00 */
[----:B------:R-:W-:Y:S01]  /*10be0*/  IMAD.U32 R5, RZ, RZ, UR43 ;  /* 0x0000002bff057e24 */ /* 0x000fe2000f8e00ff */
[----:B------:R-:W-:Y:S01]  /*10bf0*/  ISETP.NE.U32.AND P0, PT, RZ, UR4, PT ;  /* 0x00000004ff007c0c */ /* 0x000fe2000bf05070 */
[----:B------:R-:W-:Y:S01]  /*10c00*/  IMAD.U32 R6, RZ, RZ, UR43 ;  /* 0x0000002bff067e24 */ /* 0x000fe2000f8e00ff */
[----:B------:R-:W1:Y:S02]  /*10c10*/  LDC R0, c[0x0][0x428] ;  /* 0x00010a00ff007b82 */ /* 0x000e640000000800 */
[----:B------:R-:W-:-:S13]  /*10c20*/  ISETP.NE.AND.EX P0, PT, RZ, UR5, PT, P0 ;  /* 0x00000005ff007c0c */ /* 0x000fda000bf05300 */
[----:B------:R-:W2:Y:S02]  /*10c30*/  @P0 LDC.64 R2, c[0x0][0x9f8] ;  /* 0x00027e00ff020b82 */ /* 0x000ea40000000a00 */
[----:B--2---:R-:W-:-:S05]  /*10c40*/  @P0 IMAD.WIDE R2, R5, 0x4, R2 ;  /* 0x0000000405020825 */ /* 0x004fca00078e0202 */
[----:B------:R2:W3:Y:S01]  /*10c50*/  @P0 LDG.E R6, desc[UR48][R2.64] ;  /* 0x0000003002060981 */ /* 0x0004e2000c1e1900 */
[----:B-1----:R-:W-:Y:S01]  /*10c60*/  ISETP.NE.AND P0, PT, R0, 0x1, PT ;  /* 0x000000010000780c */ /* 0x002fe20003f05270 */
[----:B------:R-:W-:Y:S01]  /*10c70*/  IMAD.U32 R0, RZ, RZ, UR42 ;  /* 0x0000002aff007e24 */ /* 0x000fe2000f8e00ff */
[----:B------:R-:W-:Y:S01]  /*10c80*/  ISETP.NE.AND P1, PT, R19, RZ, PT ;  /* 0x000000ff1300720c */ /* 0x000fe20003f25270 */
[----:B------:R-:W-:Y:S01]  /*10c90*/  UMOV UR40, URZ ;  /* 0x0000003f00287c82 */ /* 0x000fe20008000000 */
[----:B------:R-:W-:Y:S01]  /*10ca0*/  UMOV UR6, 0xffffffff ;  /* 0xffffffff00067882 */ /* 0x000fe20000000000 */
[----:B------:R-:W-:Y:S01]  /*10cb0*/  IMAD.U32 R10, RZ, RZ, UR39 ;  /* 0x00000027ff0a7e24 */ /* 0x000fe2000f8e00ff */
[----:B--2---:R-:W1:Y:S03]  /*10cc0*/  LDC.64 R2, c[0x0][0x3f8] ;  /* 0x0000fe00ff027b82 */ /* 0x004e660000000a00 */
[----:B------:R-:W-:-:S06]  /*10cd0*/  VIADD R10, R10, 0xffffffff ;  /* 0xffffffff0a0a7836 */ /* 0x000fcc0000000000 */
[----:B------:R-:W-:Y:S01]  /*10ce0*/  VOTEU.ALL UP1, P1 ;  /* 0x00000000003f7886 */ /* 0x000fe20000820000 */
[----:B------:R-:W2:Y:S04]  /*10cf0*/  @P0 LDC R4, c[0x0][0x42c] ;  /* 0x00010b00ff040b82 */ /* 0x000ea80000000800 */
[----:B------:R-:W-:-:S04]  /*10d00*/  @!UP1 UIADD3 UR4, UP0, UR46, 0x270, URZ ;  /* 0x000002702e049890 */ /* 0x000fc8000ff1e03f */
[----:B------:R-:W-:Y:S01]  /*10d10*/  @!UP1 UIADD3.X UR5, URZ, UR47, URZ, UP0, !UPT ;  /* 0x0000002f3f059290 */ /* 0x000fe200087fe43f */
[----:B------:R-:W4:Y:S08]  /*10d20*/  @P0 LDC R5, c[0x0][0x430] ;  /* 0x00010c00ff050b82 */ /* 0x000f300000000800 */
[----:B------:R1:W-:Y:S01]  /*10d30*/  @!UP1 UTMAPF.L2.4D [UR40], [UR4] ;  /* 0x00000028040095b8 */ /* 0x0003e20008018000 */
[----:B--2---:R-:W-:-:S05]  /*10d40*/  @P0 IMAD.HI.U32 R4, R4, UR42, RZ ;  /* 0x0000002a04040c27 */ /* 0x004fca000f8e00ff */
[----:B----4-:R-:W-:Y:S02]  /*10d50*/  @P0 SHF.R.U32.HI R0, RZ, R5, R4 ;  /* 0x00000005ff000219 */ /* 0x010fe40000011604 */
[----:B-1----:R-:W-:-:S04]  /*10d60*/  ISETP.NE.U32.AND P0, PT, R2, RZ, PT ;  /* 0x000000ff0200720c */ /* 0x002fc80003f05070 */
[----:B------:R-:W-:-:S04]  /*10d70*/  ISETP.NE.AND.EX P0, PT, R3, RZ, PT, P0 ;  /* 0x000000ff0300720c */ /* 0x000fc80003f05300 */
[----:B---3--:R-:W-:Y:S01]  /*10d80*/  SEL R4, R6, RZ, !P0 ;  /* 0x000000ff06047207 */ /* 0x008fe20004000000 */
[----:B------:R-:W-:Y:S08]  /*10d90*/  BRA.DIV UR6, `(.L_x_1407) ;  /* 0x0000002206e87947 */ /* 0x000ff0000b800000 */
.L_x_1458:
[----:B------:R-:W-:Y:S01]  /*10da0*/  UMOV UR4, 0xffffffff ;  /* 0xffffffff00047882 */ /* 0x000fe20000000000 */
[----:B------:R-:W-:Y:S02]  /*10db0*/  SHF.R.S32.HI R7, RZ, 0x1f, R6 ;  /* 0x0000001fff077819 */ /* 0x000fe40000011406 */
[----:B------:R-:W-:Y:S05]  /*10dc0*/  BRA.DIV UR4, `(.L_x_1408) ;  /* 0x0000002604087947 */ /* 0x000fea000b800000 */
[----:B------:R-:W-:-:S13]  /*10dd0*/  ELECT P6, URZ, PT ;  /* 0x00000000003f782f */ /* 0x000fda00038c0000 */
.L_x_1461:
[----:B------:R-:W-:Y:S05]  /*10de0*/  @!P6 BRA `(.L_x_1409) ;  /* 0x0000000000c4e947 */ /* 0x000fea0003800000 */
[----:B------:R-:W-:Y:S01]  /*10df0*/  IMAD.MOV.U32 R4, RZ, RZ, R6 ;  /* 0x000000ffff047224 */ /* 0x000fe200078e0006 */
[----:B------:R-:W-:Y:S06]  /*10e00*/  @!P0 BRA `(.L_x_1410) ;  /* 0x0000000000488947 */ /* 0x000fec0003800000 */
        /* <DEDUP_REMOVED lines=13> */
[----:B------:R-:W-:-:S04]  /*10ee0*/  LEA R8, P2, R4, R2, 0x2 ;  /* 0x0000000204087211 */ /* 0x000fc800078410ff */
[----:B------:R-:W-:-:S05]  /*10ef0*/  LEA.HI.X R9, R4, R3, R5, 0x2, P2 ;  /* 0x0000000304097211 */ /* 0x000fca00010f1405 */
[----:B------:R1:W5:Y:S01]  /*10f00*/  LDG.E R4, desc[UR48][R8.64] ;  /* 0x0000003008047981 */ /* 0x000362000c1e1900 */
[----:B------:R-:W-:-:S04]  /*10f10*/  IMAD.MOV R5, RZ, RZ, -R12 ;  /* 0x000000ffff057224 */ /* 0x000fc800078e0a0c */
[----:B------:R-:W-:-:S07]  /*10f20*/  IMAD R10, R11, R5, R10 ;  /* 0x000000050b0a7224 */ /* 0x000fce00078e020a */
.L_x_1410:
[----:B------:R-:W2:Y:S01]  /*10f30*/  S2R R5, SR_TID.X ;  /* 0x0000000000057919 */ /* 0x000ea20000002100 */
[----:B-1----:R-:W-:Y:S02]  /*10f40*/  LEA R8, R16, UR37, 0x3 ;  /* 0x0000002510087c11 */ /* 0x002fe4000f8e18ff */
[----:B--2---:R-:W-:Y:S02]  /*10f50*/  LOP3.LUT R9, R5, 0x7f, RZ, 0xc0, !PT ;  /* 0x0000007f05097812 */ /* 0x004fe400078ec0ff */
[----:B------:R-:W-:Y:S02]  /*10f60*/  SHF.L.U32 R5, R17, 0x1f, RZ ;  /* 0x0000001f11057819 */ /* 0x000fe400000006ff */
[----:B------:R-:W-:Y:S02]  /*10f70*/  ISETP.NE.AND P3, PT, R9, RZ, PT ;  /* 0x000000ff0900720c */ /* 0x000fe40003f65270 */
[----:B------:R-:W1:Y:S02]  /*10f80*/  SYNCS.PHASECHK.TRANS64.TRYWAIT P2, [R8+URZ+0x22840], R5 ;  /* 0x02284005080075a7 */ /* 0x000e64000804017f */
[----:B-1----:R-:W-:Y:S09]  /*10f90*/  @!P2 BRA `(.L_x_1411) ;  /* 0x0000002000b4a947 */ /* 0x002ff20003800000 */
.L_x_1462:
[----:B------:R-:W-:Y:S05]  /*10fa0*/  @P3 BRA `(.L_x_1412) ;  /* 0x0000000000143947 */ /* 0x000fea0003800000 */
[----:B------:R-:W-:Y:S01]  /*10fb0*/  ISETP.NE.AND P2, PT, R19, RZ, PT ;  /* 0x000000ff1300720c */ /* 0x000fe20003f45270 */
[----:B-1----:R-:W-:-:S04]  /*10fc0*/  IMAD.MOV.U32 R5, RZ, RZ, 0x3000 ;  /* 0x00003000ff057424 */ /* 0x002fc800078e00ff */
[----:B------:R2:W-:Y:S08]  /*10fd0*/  SYNCS.ARRIVE.TRANS64 RZ, [R8+URZ+0x22830], R5 ;  /* 0x0228300508ff79a7 */ /* 0x0005f0000800003f */
[----:B------:R-:W-:Y:S05]  /*10fe0*/  @!P2 BRA `(.L_x_1412) ;  /* 0x000000000004a947 */ /* 0x000fea0003800000 */
[----:B------:R-:W-:Y:S01]  /*10ff0*/  BPT.TRAP 0x1 ;  /* 0x000000040000795c */ /* 0x000fe20000300000 */
.L_x_1412:
        /* <DEDUP_REMOVED lines=8> */
[----:B-----5:R-:W-:Y:S01]  /*11080*/  R2UR UR13, R4 ;  /* 0x00000000040d72ca */ /* 0x020fe200000e0000 */
[----:B------:R-:W-:-:S04]  /*11090*/  UMOV UR10, URZ ;  /* 0x0000003f000a7c82 */ /* 0x000fc80008000000 */
[----:B------:R-:W-:Y:S02]  /*110a0*/  UIMAD UR8, UR8, 0x3000, UR37 ;  /* 0x00003000080878a4 */ /* 0x000fe4000f8e0225 */
[----:B------:R-:W-:Y:S02]  /*110b0*/  UIADD3 UR9, UR9, 0x22830, URZ ;  /* 0x0002283009097890 */ /* 0x000fe4000fffe03f */
[----:B------:R-:W-:Y:S02]  /*110c0*/  UIMAD UR11, UR11, 0x60, URZ ;  /* 0x000000600b0b78a4 */ /* 0x000fe4000f8e023f */
[----:B------:R-:W-:-:S09]  /*110d0*/  UIADD3 UR8, UR8, 0x1c400, URZ ;  /* 0x0001c40008087890 */ /* 0x000fd2000fffe03f */
[----:B------:R3:W-:Y:S02]  /*110e0*/  UTMALDG.4D [UR8], [UR4], desc[UR6] ;  /* 0x00000608040075b4 */ /* 0x0007e40008019000 */
[----:B---3--:R-:W-:Y:S01]  /*110f0*/  NOP ;  /* 0x0000000000007918 */ /* 0x008fe20000000000 */
.L_x_1409:
[----:B------:R-:W-:Y:S05]  /*11100*/  WARPSYNC.ALL ;  /* 0x0000000000007948 */ /* 0x000fea0003800000 */
[----:B------:R-:W-:Y:S01]  /*11110*/  BAR.SYNC.DEFER_BLOCKING 0x8, 0x120 ;  /* 0x0204800000007b1d */ /* 0x000fe20000010000 */
[----:B------:R-:W-:Y:S01]  /*11120*/  ELECT P2, URZ, PT ;  /* 0x00000000003f782f */ /* 0x000fe20003840000 */
[----:B------:R-:W-:Y:S02]  /*11130*/  UIADD3 UR45, UR45, 0x1, URZ ;  /* 0x000000012d2d7890 */ /* 0x000fe4000fffe03f */
[----:B------:R-:W-:Y:S02]  /*11140*/  UIADD3 UR6, UP0, UR46, 0x270, URZ ;  /* 0x000002702e067890 */ /* 0x000fe4000ff1e03f */
[----:B------:R-:W-:-:S02]  /*11150*/  ULEA.HI UR4, UR45, UR45, URZ, 0x1 ;  /* 0x0000002d2d047291 */ /* 0x000fc4000f8f083f */
[----:B------:R-:W-:Y:S02]  /*11160*/  UIADD3 UR8, UR37, 0x18400, URZ ;  /* 0x0001840025087890 */ /* 0x000fe4000fffe03f */
[----:B------:R-:W-:Y:S02]  /*11170*/  ULOP3.LUT UR4, UR4, 0xfffffffe, URZ, 0xc0, !UPT ;  /* 0xfffffffe04047892 */ /* 0x000fe4000f8ec03f */
[----:B------:R-:W-:Y:S02]  /*11180*/  UIADD3 UR9, UR37, 0x22800, URZ ;  /* 0x0002280025097890 */ /* 0x000fe4000fffe03f */
[----:B-12---:R-:W-:Y:S01]  /*11190*/  @P2 IMAD.MOV.U32 R5, RZ, RZ, 0x4000 ;  /* 0x00004000ff052424 */ /* 0x006fe200078e00ff */
[----:B------:R-:W-:Y:S02]  /*111a0*/  UIADD3 UR4, UR45, -UR4, URZ ;  /* 0x800000042d047290 */ /* 0x000fe4000fffe03f */
[----:B------:R-:W-:Y:S01]  /*111b0*/  UIADD3.X UR7, URZ, UR47, URZ, UP0, !UPT ;  /* 0x0000002f3f077290 */ /* 0x000fe200087fe43f */
[----:B------:R-:W-:Y:S01]  /*111c0*/  UMOV UR11, UR41 ;  /* 0x00000029000b7c82 */ /* 0x000fe20008000000 */
[----:B------:R-:W-:Y:S01]  /*111d0*/  UMOV UR12, UR42 ;  /* 0x0000002a000c7c82 */ /* 0x000fe20008000000 */
[----:B------:R-:W-:Y:S01]  /*111e0*/  UMOV UR13, UR43 ;  /* 0x0000002b000d7c82 */ /* 0x000fe20008000000 */
[----:B------:R-:W-:Y:S01]  /*111f0*/  UMOV UR5, 0x12f00000 ;  /* 0x12f0000000057882 */ /* 0x000fe20000000000 */
[----:B------:R-:W-:Y:S01]  /*11200*/  UMOV UR10, URZ ;  /* 0x0000003f000a7c82 */ /* 0x000fe20008000000 */
[----:B------:R1:W-:Y:S02]  /*11210*/  @P2 SYNCS.ARRIVE.TRANS64 RZ, [UR37+0x22800], R5 ;  /* 0x02280005ffff29a7 */ /* 0x0003e40008000025 */
[----:B-1----:R-:W-:Y:S01]  /*11220*/  IMAD.U32 R5, RZ, RZ, UR4 ;  /* 0x00000004ff057e24 */ /* 0x002fe2000f8e00ff */
[----:B------:R-:W-:-:S02]  /*11230*/  UMOV UR4, 0x0 ;  /* 0x0000000000047882 */ /* 0x000fc40000000000 */
[----:B------:R1:W-:Y:S02]  /*11240*/  UTMALDG.4D [UR8], [UR6], desc[UR4] ;  /* 0x00000408060075b4 */ /* 0x0003e40008019000 */
[----:B------:R-:W-:-:S04]  /*11250*/  SHF.L.U32 R5, R5, 0x1f, RZ ;  /* 0x0000001f05057819 */ /* 0x000fc800000006ff */
[----:B------:R-:W2:Y:S02]  /*11260*/  SYNCS.PHASECHK.TRANS64.TRYWAIT P2, [UR37+0x22820], R5 ;  /* 0x02282005ff0075a7 */ /* 0x000ea40008040165 */
[----:B-12---:R-:W-:Y:S05]  /*11270*/  @!P2 BRA `(.L_x_1413) ;  /* 0x000000200010a947 */ /* 0x006fea0003800000 */
.L_x_1463:
[----:B------:R-:W-:Y:S01]  /*11280*/  ULDC.64 UR4, c[0x0][0x408] ;  /* 0x0001020000047ab9 */ /* 0x000fe20000000a00 */
[----:B------:R-:W-:Y:S04]  /*11290*/  BSSY B0, `(.L_x_1414) ;  /* 0x000002e000007945 */ /* 0x000fe80003800000 */
[----:B------:R-:W-:Y:S05]  /*112a0*/  @!P6 BRA `(.L_x_1415) ;  /* 0x0000000000b0e947 */ /* 0x000fea0003800000 */
[----:B-1----:R-:W1:Y:S01]  /*112b0*/  S2R R8, SR_TID.X ;  /* 0x0000000000087919 */ /* 0x002e620000002100 */
[----:B------:R-:W-:Y:S02]  /*112c0*/  SHF.L.U32 R5, R17, 0x1f, RZ ;  /* 0x0000001f11057819 */ /* 0x000fe400000006ff */
[----:B-1----:R-:W-:Y:S02]  /*112d0*/  LOP3.LUT R9, R8, 0x7f, RZ, 0xc0, !PT ;  /* 0x0000007f08097812 */ /* 0x002fe400078ec0ff */
[----:B------:R-:W-:Y:S02]  /*112e0*/  LEA R8, R16, UR37, 0x3 ;  /* 0x0000002510087c11 */ /* 0x000fe4000f8e18ff */
[----:B------:R-:W-:Y:S02]  /*112f0*/  ISETP.NE.AND P3, PT, R9, RZ, PT ;  /* 0x000000ff0900720c */ /* 0x000fe40003f65270 */
[----:B------:R-:W1:Y:S02]  /*11300*/  SYNCS.PHASECHK.TRANS64.TRYWAIT P2, [R8+URZ+0x22860], R5 ;  /* 0x02286005080075a7 */ /* 0x000e64000804017f */
[----:B-1----:R-:W-:Y:S09]  /*11310*/  @!P2 BRA `(.L_x_1416) ;  /* 0x000000200000a947 */ /* 0x002ff20003800000 */
.L_x_1464:
[----:B------:R-:W-:Y:S05]  /*11320*/  @P3 BRA `(.L_x_1417) ;  /* 0x0000000000143947 */ /* 0x000fea0003800000 */
[----:B------:R-:W-:Y:S01]  /*11330*/  ISETP.NE.AND P2, PT, R19, RZ, PT ;  /* 0x000000ff1300720c */ /* 0x000fe20003f45270 */
[----:B-1----:R-:W-:-:S04]  /*11340*/  IMAD.MOV.U32 R5, RZ, RZ, 0xc000 ;  /* 0x0000c000ff057424 */ /* 0x002fc800078e00ff */
[----:B------:R2:W-:Y:S08]  /*11350*/  SYNCS.ARRIVE.TRANS64 RZ, [R8+URZ+0x22850], R5 ;  /* 0x0228500508ff79a7 */ /* 0x0005f0000800003f */
[----:B------:R-:W-:Y:S05]  /*11360*/  @!P2 BRA `(.L_x_1417) ;  /* 0x000000000004a947 */ /* 0x000fea0003800000 */
[----:B------:R-:W-:Y:S01]  /*11370*/  BPT.TRAP 0x1 ;  /* 0x000000040000795c */ /* 0x000fe20000300000 */
.L_x_1417:
        /* <DEDUP_REMOVED lines=10> */
[----:B------:R-:W-:-:S03]  /*11420*/  UMOV UR18, 0x40 ;  /* 0x0000004000127882 */ /* 0x000fc60000000000 */
[----:B------:R-:W-:Y:S02]  /*11430*/  UIMAD UR16, UR16, 0xc000, UR37 ;  /* 0x0000c000101078a4 */ /* 0x000fe4000f8e0225 */
[----:B------:R-:W-:Y:S02]  /*11440*/  UIMAD UR11, UR11, 0x60, URZ ;  /* 0x000000600b0b78a4 */ /* 0x000fe4000f8e023f */
[----:B------:R-:W-:Y:S02]  /*11450*/  UIADD3 UR9, UR9, 0x22850, URZ ;  /* 0x0002285009097890 */ /* 0x000fe4000fffe03f */
[----:B------:R-:W-:Y:S02]  /*11460*/  UIADD3 UR8, UR16, 0x400, URZ ;  /* 0x0000040010087890 */ /* 0x000fe4000fffe03f */
[----:B------:R-:W-:Y:S02]  /*11470*/  UIADD3 UR17, UR16, 0x3400, URZ ;  /* 0x0000340010117890 */ /* 0x000fe4000fffe03f */
[----:B------:R-:W-:-:S02]  /*11480*/  UIADD3 UR19, UR16, 0x6400, URZ ;  /* 0x0000640010137890 */ /* 0x000fc4000fffe03f */
[----:B------:R-:W-:-:S03]  /*11490*/  UIADD3 UR20, UR16, 0x9400, URZ ;  /* 0x0000940010147890 */ /* 0x000fc6000fffe03f */
[----:B------:R3:W-:Y:S01]  /*114a0*/  UTMALDG.4D [UR8], [UR6], desc[UR14] ;  /* 0x00000e08060075b4 */ /* 0x0007e20008019000 */
[----:B------:R-:W-:Y:S01]  /*114b0*/  UMOV UR16, 0x80 ;  /* 0x0000008000107882 */ /* 0x000fe20000000000 */
[----:B---3--:R-:W-:Y:S01]  /*114c0*/  UMOV UR8, UR17 ;  /* 0x0000001100087c82 */ /* 0x008fe20008000000 */
[----:B------:R-:W-:Y:S02]  /*114d0*/  UMOV UR10, UR18 ;  /* 0x00000012000a7c82 */ /* 0x000fe40008000000 */
[----:B------:R3:W-:Y:S02]  /*114e0*/  UTMALDG.4D [UR8], [UR6], desc[UR14] ;  /* 0x00000e08060075b4 */ /* 0x0007e40008019000 */
[----:B---3--:R-:W-:Y:S01]  /*114f0*/  UMOV UR8, UR19 ;  /* 0x0000001300087c82 */ /* 0x008fe20008000000 */
[----:B------:R-:W-:Y:S01]  /*11500*/  UMOV UR10, UR16 ;  /* 0x00000010000a7c82 */ /* 0x000fe20008000000 */
[----:B------:R-:W-:Y:S01]  /*11510*/  UMOV UR16, 0xc0 ;  /* 0x000000c000107882 */ /* 0x000fe20000000000 */
[----:B------:R3:W-:Y:S02]  /*11520*/  UTMALDG.4D [UR8], [UR6], desc[UR14] ;  /* 0x00000e08060075b4 */ /* 0x0007e40008019000 */
[----:B---3--:R-:W-:Y:S01]  /*11530*/  UMOV UR8, UR20 ;  /* 0x0000001400087c82 */ /* 0x008fe20008000000 */
[----:B------:R-:W-:-:S02]  /*11540*/  UMOV UR10, UR16 ;  /* 0x00000010000a7c82 */ /* 0x000fc40008000000 */
[----:B------:R3:W-:Y:S02]  /*11550*/  UTMALDG.4D [UR8], [UR6], desc[UR14] ;  /* 0x00000e08060075b4 */ /* 0x0007e40008019000 */
[----:B---3--:R-:W-:Y:S01]  /*11560*/  NOP ;  /* 0x0000000000007918 */ /* 0x008fe20000000000 */
.L_x_1415:
[----:B------:R-:W-:Y:S05]  /*11570*/  BSYNC B0 ;  /* 0x0000000000007941 */ /* 0x000fea0003800000 */
.L_x_1414:
[----:B------:R-:W-:-:S04]  /*11580*/  UIADD3 UR6, UR39, -0x2, URZ ;  /* 0xfffffffe27067890 */ /* 0x000fc8000fffe03f */
[----:B------:R-:W-:-:S06]  /*11590*/  UISETP.GE.AND UP0, UPT, UR6, UR38, UPT ;  /* 0x000000260600728c */ /* 0x000fcc000bf06270 */
[----:B------:R-:W-:-:S13]  /*115a0*/  PLOP3.LUT P2, PT, PT, PT, UP0, 0x80, 0x0 ;  /* 0x000000000000781c */ /* 0x000fda0003f4f008 */
[----:B------:R-:W-:Y:S05]  /*115b0*/  @!P2 BRA `(.L_x_1418) ;  /* 0x0000001000b4a947 */ /* 0x000fea0003800000 */
[----:B-12---:R-:W-:Y:S01]  /*115c0*/  IMAD R8, RZ, RZ, -UR39 ;  /* 0x80000027ff087e24 */ /* 0x006fe2000f8e02ff */
[----:B------:R-:W-:-:S04]  /*115d0*/  LOP3.LUT R9, RZ, UR38, RZ, 0x33, !PT ;  /* 0x00000026ff097c12 */ /* 0x000fc8000f8e33ff */
[----:B------:R-:W-:Y:S01]  /*115e0*/  VIADDMNMX R9, R8, 0x1, R9, !PT ;  /* 0x0000000108097846 */ /* 0x000fe20007800109 */
[----:B------:R-:W-:-:S04]  /*115f0*/  IMAD.U32 R8, RZ, RZ, UR6 ;  /* 0x00000006ff087e24 */ /* 0x000fc8000f8e00ff */
[----:B------:R-:W-:-:S05]  /*11600*/  VIADD R5, R9, UR39 ;  /* 0x0000002709057c36 */ /* 0x000fca0008000000 */
[----:B------:R-:W-:-:S04]  /*11610*/  LOP3.LUT R5, R5, 0x1, RZ, 0xc0, !PT ;  /* 0x0000000105057812 */ /* 0x000fc800078ec0ff */
[----:B------:R-:W-:-:S13]  /*11620*/  ISETP.NE.U32.AND P2, PT, R5, 0x1, PT ;  /* 0x000000010500780c */ /* 0x000fda0003f45070 */
[----:B------:R-:W-:Y:S05]  /*11630*/  @P2 BRA `(.L_x_1419) ;  /* 0x00000004007c2947 */ /* 0x000fea0003800000 */
[----:B------:R-:W-:Y:S01]  /*11640*/  VIADD R16, R16, 0x1 ;  /* 0x0000000110107836 */ /* 0x000fe20000000000 */
[----:B------:R-:W-:Y:S04]  /*11650*/  BSSY B0, `(.L_x_1420) ;  /* 0x000005b000007945 */ /* 0x000fe80003800000 */
[----:B------:R-:W-:-:S04]  /*11660*/  ISETP.NE.AND P2, PT, R16, 0x2, PT ;  /* 0x000000021000780c */ /* 0x000fc80003f45270 */
[----:B------:R-:W-:Y:S02]  /*11670*/  SEL R10, RZ, 0x1, P2 ;  /* 0x00000001ff0a7807 */ /* 0x000fe40001000000 */
[----:B------:R-:W-:Y:S02]  /*11680*/  SEL R16, R16, RZ, P2 ;  /* 0x000000ff10107207 */ /* 0x000fe40001000000 */
[----:B------:R-:W-:Y:S01]  /*11690*/  LOP3.LUT R17, R17, R10, RZ, 0x3c, !PT ;  /* 0x0000000a11117212 */ /* 0x000fe200078e3cff */
[----:B------:R-:W-:Y:S06]  /*116a0*/  @!P6 BRA `(.L_x_1421) ;  /* 0x000000040054e947 */ /* 0x000fec0003800000 */
        /* <DEDUP_REMOVED lines=19> */
.L_x_1422:
[----:B-1----:R-:W1:Y:S01]  /*117e0*/  S2R R2, SR_TID.X ;  /* 0x0000000000027919 */ /* 0x002e620000002100 */
[----:B------:R-:W-:Y:S02]  /*117f0*/  SHF.L.U32 R3, R17, 0x1f, RZ ;  /* 0x0000001f11037819 */ /* 0x000fe400000006ff */
[----:B-1----:R-:W-:Y:S02]  /*11800*/  LOP3.LUT R5, R2, 0x7f, RZ, 0xc0, !PT ;  /* 0x0000007f02057812 */ /* 0x002fe400078ec0ff */
[----:B------:R-:W-:Y:S02]  /*11810*/  LEA R2, R16, UR37, 0x3 ;  /* 0x0000002510027c11 */ /* 0x000fe4000f8e18ff */
[----:B------:R-:W-:Y:S02]  /*11820*/  ISETP.NE.AND P2, PT, R5, RZ, PT ;  /* 0x000000ff0500720c */ /* 0x000fe40003f45270 */
[----:B------:R-:W1:Y:S02]  /*11830*/  SYNCS.PHASECHK.TRANS64.TRYWAIT P3, [R2+URZ+0x22840], R3 ;  /* 0x02284003020075a7 */ /* 0x000e64000806017f */
[----:B-1----:R-:W-:Y:S09]  /*11840*/  @!P3 BRA `(.L_x_1423) ;  /* 0x0000001800c8b947 */ /* 0x002ff20003800000 */
.L_x_1465:
[----:B------:R-:W-:Y:S05]  /*11850*/  @P2 BRA `(.L_x_1424) ;  /* 0x0000000000142947 */ /* 0x000fea0003800000 */
[----:B------:R-:W-:Y:S01]  /*11860*/  ISETP.NE.AND P3, PT, R19, RZ, PT ;  /* 0x000000ff1300720c */ /* 0x000fe20003f65270 */
[----:B------:R-:W-:-:S04]  /*11870*/  IMAD.MOV.U32 R5, RZ, RZ, 0x3000 ;  /* 0x00003000ff057424 */ /* 0x000fc800078e00ff */
[----:B------:R2:W-:Y:S08]  /*11880*/  SYNCS.ARRIVE.TRANS64 RZ, [R2+URZ+0x22830], R5 ;  /* 0x0228300502ff79a7 */ /* 0x0005f0000800003f */
[----:B------:R-:W-:Y:S05]  /*11890*/  @!P3 BRA `(.L_x_1424) ;  /* 0x000000000004b947 */ /* 0x000fea0003800000 */
[----:B------:R-:W-:Y:S01]  /*118a0*/  BPT.TRAP 0x1 ;  /* 0x000000040000795c */ /* 0x000fe20000300000 */
.L_x_1424:
[----:B------:R-:W-:Y:S01]  /*118b0*/  R2UR UR8, R16 ;  /* 0x00000000100872ca */ /* 0x000fe200000e0000 */
        /* <DEDUP_REMOVED lines=9> */
[----:B------:R-:W-:-:S03]  /*11950*/  UMOV UR10, URZ ;  /* 0x0000003f000a7c82 */ /* 0x000fc60008000000 */
[----:B------:R-:W-:Y:S02]  /*11960*/  UIMAD UR8, UR8, 0x3000, UR37 ;  /* 0x00003000080878a4 */ /* 0x000fe4000f8e0225 */
[----:B------:R-:W-:Y:S02]  /*11970*/  UIADD3 UR9, UR9, 0x22830, URZ ;  /* 0x0002283009097890 */ /* 0x000fe4000fffe03f */
[----:B------:R-:W-:-:S09]  /*11980*/  UIADD3 UR8, UR8, 0x1c400, URZ ;  /* 0x0001c40008087890 */ /* 0x000fd2000fffe03f */
[----:B------:R3:W-:Y:S01]  /*11990*/  UTMALDG.4D [UR8], [UR6], desc[UR14] ;  /* 0x00000e08060075b4 */ /* 0x0007e20008019000 */
[----:B------:R-:W4:Y:S02]  /*119a0*/  SYNCS.PHASECHK.TRANS64.TRYWAIT P3, [R2+URZ+0x22860], R3 ;  /* 0x02286003020075a7 */ /* 0x000f24000806017f */
[----:B---34-:R-:W-:Y:S05]  /*119b0*/  @!P3 BRA `(.L_x_1425) ;  /* 0x000000180080b947 */ /* 0x018fea0003800000 */
.L_x_1466:
[----:B------:R-:W-:Y:S05]  /*119c0*/  @P2 BRA `(.L_x_1426) ;  /* 0x0000000000142947 */ /* 0x000fea0003800000 */
[----:B------:R-:W-:Y:S01]  /*119d0*/  ISETP.NE.AND P2, PT, R19, RZ, PT ;  /* 0x000000ff1300720c */ /* 0x000fe20003f45270 */
[----:B-1-3--:R-:W-:-:S04]  /*119e0*/  IMAD.MOV.U32 R3, RZ, RZ, 0xc000 ;  /* 0x0000c000ff037424 */ /* 0x00afc800078e00ff */
[----:B------:R4:W-:Y:S08]  /*119f0*/  SYNCS.ARRIVE.TRANS64 RZ, [R2+URZ+0x22850], R3 ;  /* 0x0228500302ff79a7 */ /* 0x0009f0000800003f */
[----:B------:R-:W-:Y:S05]  /*11a00*/  @!P2 BRA `(.L_x_1426) ;  /* 0x000000000004a947 */ /* 0x000fea0003800000 */
[----:B------:R-:W-:Y:S01]  /*11a10*/  BPT.TRAP 0x1 ;  /* 0x000000040000795c */ /* 0x000fe20000300000 */
.L_x_1426:
        /* <DEDUP_REMOVED lines=12> */
[----:B------:R-:W-:Y:S02]  /*11ae0*/  UIADD3 UR9, UR9, 0x22850, URZ ;  /* 0x0002285009097890 */ /* 0x000fe4000fffe03f */
[----:B------:R-:W-:Y:S02]  /*11af0*/  UIADD3 UR8, UR16, 0x400, URZ ;  /* 0x0000040010087890 */ /* 0x000fe4000fffe03f */
[----:B------:R-:W-:Y:S02]  /*11b00*/  UIADD3 UR17, UR16, 0x3400, URZ ;  /* 0x0000340010117890 */ /* 0x000fe4000fffe03f */
[----:B------:R-:W-:Y:S02]  /*11b10*/  UIADD3 UR19, UR16, 0x6400, URZ ;  /* 0x0000640010137890 */ /* 0x000fe4000fffe03f */
[----:B------:R-:W-:-:S03]  /*11b20*/  UIADD3 UR20, UR16, 0x9400, URZ ;  /* 0x0000940010147890 */ /* 0x000fc6000fffe03f */
[----:B------:R5:W-:Y:S01]  /*11b30*/  UTMALDG.4D [UR8], [UR6], desc[UR14] ;  /* 0x00000e08060075b4 */ /* 0x000be20008019000 */
[----:B------:R-:W-:Y:S01]  /*11b40*/  UMOV UR16, 0x80 ;  /* 0x0000008000107882 */ /* 0x000fe20000000000 */
[----:B-----5:R-:W-:Y:S01]  /*11b50*/  UMOV UR8, UR17 ;  /* 0x0000001100087c82 */ /* 0x020fe20008000000 */
[----:B------:R-:W-:Y:S02]  /*11b60*/  UMOV UR10, UR18 ;  /* 0x00000012000a7c82 */ /* 0x000fe40008000000 */
[----:B------:R5:W-:Y:S02]  /*11b70*/  UTMALDG.4D [UR8], [UR6], desc[UR14] ;  /* 0x00000e08060075b4 */ /* 0x000be40008019000 */
[----:B-----5:R-:W-:Y:S01]  /*11b80*/  UMOV UR8, UR19 ;  /* 0x0000001300087c82 */ /* 0x020fe20008000000 */
[----:B------:R-:W-:Y:S01]  /*11b90*/  UMOV UR10, UR16 ;  /* 0x00000010000a7c82 */ /* 0x000fe20008000000 */
[----:B------:R-:W-:Y:S01]  /*11ba0*/  UMOV UR16, 0xc0 ;  /* 0x000000c000107882 */ /* 0x000fe20000000000 */
[----:B------:R5:W-:Y:S02]  /*11bb0*/  UTMALDG.4D [UR8], [UR6], desc[UR14] ;  /* 0x00000e08060075b4 */ /* 0x000be40008019000 */
[----:B-----5:R-:W-:Y:S01]  /*11bc0*/  UMOV UR8, UR20 ;  /* 0x0000001400087c82 */ /* 0x020fe20008000000 */
[----:B------:R-:W-:-:S02]  /*11bd0*/  UMOV UR10, UR16 ;  /* 0x00000010000a7c82 */ /* 0x000fc40008000000 */
[----:B------:R1:W-:Y:S02]  /*11be0*/  UTMALDG.4D [UR8], [UR6], desc[UR14] ;  /* 0x00000e08060075b4 */ /* 0x0003e40008019000 */
[----:B-1----:R-:W-:Y:S01]  /*11bf0*/  NOP ;  /* 0x0000000000007918 */ /* 0x002fe20000000000 */
.L_x_1421:
[----:B------:R-:W-:Y:S05]  /*11c00*/  BSYNC B0 ;  /* 0x0000000000007941 */ /* 0x000fea0003800000 */
.L_x_1420:
[----:B------:R-:W-:-:S06]  /*11c10*/  UIADD3 UR6, UR39, -0x3, URZ ;  /* 0xfffffffd27067890 */ /* 0x000fcc000fffe03f */
[----:B------:R-:W-:-:S07]  /*11c20*/  IMAD.U32 R8, RZ, RZ, UR6 ;  /* 0x00000006ff087e24 */ /* 0x000fce000f8e00ff */
.L_x_1419:
[----:B------:R-:W-:Y:S01]  /*11c30*/  ULOP3.LUT UR6, URZ, UR39, URZ, 0x33, !UPT ;  /* 0x000000273f067292 */ /* 0x000fe2000f8e333f */
[----:B------:R-:W-:Y:S01]  /*11c40*/  VIADD R9, R9, 0xfffffffe ;  /* 0xfffffffe09097836 */ /* 0x000fe20000000000 */
[----:B------:R-:W-:Y:S04]  /*11c50*/  BSSY B0, `(.L_x_1418) ;  /* 0x00000c3000007945 */ /* 0x000fe80003800000 */
[----:B------:R-:W-:-:S13]  /*11c60*/  ISETP.NE.AND P2, PT, R9, UR6, PT ;  /* 0x0000000609007c0c */ /* 0x000fda000bf45270 */
[----:B------:R-:W-:Y:S05]  /*11c70*/  @!P2 BRA `(.L_x_1427) ;  /* 0x0000000c0000a947 */ /* 0x000fea0003800000 */
.L_x_1442:
[----:B------:R-:W-:Y:S01]  /*11c80*/  VIADD R9, R16, 0x1 ;  /* 0x0000000110097836 */ /* 0x000fe20000000000 */
[----:B------:R-:W-:Y:S05]  /*11c90*/  YIELD ;  /* 0x0000000000007946 */ /* 0x000fea0003800000 */
[----:B------:R-:W-:Y:S01]  /*11ca0*/  ISETP.NE.AND P2, PT, R9, 0x2, PT ;  /* 0x000000020900780c */ /* 0x000fe20003f45270 */
[----:B------:R-:W-:Y:S03]  /*11cb0*/  BSSY B1, `(.L_x_1428) ;  /* 0x000005b000017945 */ /* 0x000fe60003800000 */
[----:B-1234-:R-:W-:-:S02]  /*11cc0*/  SEL R2, RZ, 0x1, P2 ;  /* 0x00000001ff027807 */ /* 0x01efc40001000000 */
[----:B------:R-:W-:Y:S02]  /*11cd0*/  SEL R9, R9, RZ, P2 ;  /* 0x000000ff09097207 */ /* 0x000fe40001000000 */
[----:B------:R-:W-:Y:S01]  /*11ce0*/  LOP3.LUT R17, R17, R2, RZ, 0x3c, !PT ;  /* 0x0000000211117212 */ /* 0x000fe200078e3cff */
[----:B------:R-:W-:Y:S06]  /*11cf0*/  @!P6 BRA `(.L_x_1429) ;  /* 0x000000040058e947 */ /* 0x000fec0003800000 */
[----:B------:R-:W-:Y:S01]  /*11d00*/  IMAD.MOV.U32 R10, RZ, RZ, R8 ;  /* 0x000000ffff0a7224 */ /* 0x000fe200078e0008 */
[----:B------:R-:W-:Y:S06]  /*11d10*/  @!P0 BRA `(.L_x_1430) ;  /* 0x0000000000488947 */ /* 0x000fec0003800000 */
[----:B------:R-:W1:Y:S01]  /*11d20*/  LDC R10, c[0x0][0x41c] ;  /* 0x00010700ff0a7b82 */ /* 0x000e620000000800 */
[----:B------:R-:W-:Y:S02]  /*11d30*/  IMAD.MOV.U32 R11, RZ, RZ, R8 ;  /* 0x000000ffff0b7224 */ /* 0x000fe400078e0008 */
[----:B------:R-:W-:-:S04]  /*11d40*/  IMAD R13, R7, UR4, RZ ;  /* 0x00000004070d7c24 */ /* 0x000fc8000f8e02ff */
[----:B------:R-:W-:Y:S01]  /*11d50*/  IMAD R13, R6, UR5, R13 ;  /* 0x00000005060d7c24 */ /* 0x000fe2000f8e020d */
[----:B------:R-:W2:Y:S01]  /*11d60*/  LDC.64 R4, c[0x0][0x3f8] ;  /* 0x0000fe00ff047b82 */ /* 0x000ea20000000a00 */
        /* <DEDUP_REMOVED lines=8> */
[----:B--2---:R-:W-:-:S04]  /*11df0*/  LEA R4, P2, R2, R4, 0x2 ;  /* 0x0000000402047211 */ /* 0x004fc800078410ff */
[----:B------:R-:W-:-:S05]  /*11e00*/  LEA.HI.X R5, R2, R5, R3, 0x2, P2 ;  /* 0x0000000502057211 */ /* 0x000fca00010f1403 */
[----:B------:R1:W5:Y:S01]  /*11e10*/  LDG.E R4, desc[UR48][R4.64] ;  /* 0x0000003004047981 */ /* 0x000362000c1e1900 */
[----:B------:R-:W-:-:S04]  /*11e20*/  IMAD.MOV R3, RZ, RZ, -R11 ;  /* 0x000000ffff037224 */ /* 0x000fc800078e0a0b */
[----:B------:R-:W-:-:S07]  /*11e30*/  IMAD R10, R10, R3, R8 ;  /* 0x000000030a0a7224 */ /* 0x000fce00078e0208 */
.L_x_1430:
[----:B------:R-:W1:Y:S01]  /*11e40*/  S2R R2, SR_TID.X ;  /* 0x0000000000027919 */ /* 0x000e620000002100 */
[----:B------:R-:W-:Y:S02]  /*11e50*/  LEA R3, R9, UR37, 0x3 ;  /* 0x0000002509037c11 */ /* 0x000fe4000f8e18ff */
[----:B-1----:R-:W-:Y:S02]  /*11e60*/  LOP3.LUT R5, R2, 0x7f, RZ, 0xc0, !PT ;  /* 0x0000007f02057812 */ /* 0x002fe400078ec0ff */
[----:B------:R-:W-:Y:S02]  /*11e70*/  SHF.L.U32 R2, R17, 0x1f, RZ ;  /* 0x0000001f11027819 */ /* 0x000fe400000006ff */
[----:B------:R-:W-:Y:S02]  /*11e80*/  ISETP.NE.AND P2, PT, R5, RZ, PT ;  /* 0x000000ff0500720c */ /* 0x000fe40003f45270 */
[----:B------:R-:W1:Y:S02]  /*11e90*/  SYNCS.PHASECHK.TRANS64.TRYWAIT P3, [R3+URZ+0x22840], R2 ;  /* 0x02284002030075a7 */ /* 0x000e64000806017f */
[----:B-1----:R-:W-:Y:S09]  /*11ea0*/  @!P3 BRA `(.L_x_1431) ;  /* 0x000000140058b947 */ /* 0x002ff20003800000 */
.L_x_1467:
[----:B------:R-:W-:Y:S05]  /*11eb0*/  @P2 BRA `(.L_x_1432) ;  /* 0x0000000000142947 */ /* 0x000fea0003800000 */
[----:B------:R-:W-:Y:S01]  /*11ec0*/  ISETP.NE.AND P3, PT, R19, RZ, PT ;  /* 0x000000ff1300720c */ /* 0x000fe20003f65270 */
[----:B------:R-:W-:-:S04]  /*11ed0*/  IMAD.MOV.U32 R12, RZ, RZ, 0x3000 ;  /* 0x00003000ff0c7424 */ /* 0x000fc800078e00ff */
[----:B------:R2:W-:Y:S08]  /*11ee0*/  SYNCS.ARRIVE.TRANS64 RZ, [R3+URZ+0x22830], R12 ;  /* 0x0228300c03ff79a7 */ /* 0x0005f0000800003f */
[----:B------:R-:W-:Y:S05]  /*11ef0*/  @!P3 BRA `(.L_x_1432) ;  /* 0x000000000004b947 */ /* 0x000fea0003800000 */
[----:B------:R-:W-:Y:S01]  /*11f00*/  BPT.TRAP 0x1 ;  /* 0x000000040000795c */ /* 0x000fe20000300000 */
.L_x_1432:
        /* <DEDUP_REMOVED lines=17> */
.L_x_1468:
[----:B------:R-:W-:Y:S05]  /*12020*/  @P2 BRA `(.L_x_1434) ;  /* 0x0000000000142947 */ /* 0x000fea0003800000 */
[----:B------:R-:W-:Y:S01]  /*12030*/  ISETP.NE.AND P2, PT, R19, RZ, PT ;  /* 0x000000ff1300720c */ /* 0x000fe20003f45270 */
[----:B-1-3--:R-:W-:-:S04]  /*12040*/  IMAD.MOV.U32 R2, RZ, RZ, 0xc000 ;  /* 0x0000c000ff027424 */ /* 0x00afc800078e00ff */
[----:B------:R4:W-:Y:S08]  /*12050*/  SYNCS.ARRIVE.TRANS64 RZ, [R3+URZ+0x22850], R2 ;  /* 0x0228500203ff79a7 */ /* 0x0009f0000800003f */
[----:B------:R-:W-:Y:S05]  /*12060*/  @!P2 BRA `(.L_x_1434) ;  /* 0x000000000004a947 */ /* 0x000fea0003800000 */
[----:B------:R-:W-:Y:S01]  /*12070*/  BPT.TRAP 0x1 ;  /* 0x000000040000795c */ /* 0x000fe20000300000 */
.L_x_1434:
        /* <DEDUP_REMOVED lines=17> */
[----:B------:R5:W-:Y:S02]  /*12190*/  UTMALDG.4D [UR8], [UR6], desc[UR14] ;  /* 0x00000e08060075b4 */ /* 0x000be40008019000 */
[----:B-----5:R-:W-:Y:S01]  /*121a0*/  UMOV UR8, UR17 ;  /* 0x0000001100087c82 */ /* 0x020fe20008000000 */
[----:B------:R-:W-:Y:S01]  /*121b0*/  UMOV UR10, UR19 ;  /* 0x00000013000a7c82 */ /* 0x000fe20008000000 */
[----:B------:R-:W-:Y:S01]  /*121c0*/  UMOV UR17, 0x80 ;  /* 0x0000008000117882 */ /* 0x000fe20000000000 */
        /* <DEDUP_REMOVED lines=9> */
.L_x_1429:
[----:B------:R-:W-:Y:S05]  /*12260*/  BSYNC B1 ;  /* 0x0000000000017941 */ /* 0x000fea0003800000 */
.L_x_1428:
[----:B------:R-:W-:Y:S01]  /*12270*/  VIADD R9, R9, 0x1 ;  /* 0x0000000109097836 */ /* 0x000fe20000000000 */
[----:B------:R-:W-:Y:S04]  /*12280*/  BSSY B1, `(.L_x_1435) ;  /* 0x000005c000017945 */ /* 0x000fe80003800000 */
[----:B------:R-:W-:-:S04]  /*12290*/  ISETP.NE.AND P2, PT, R9, 0x2, PT ;  /* 0x000000020900780c */ /* 0x000fc80003f45270 */
[----:B---34-:R-:W-:Y:S02]  /*122a0*/  SEL R2, RZ, 0x1, P2 ;  /* 0x00000001ff027807 */ /* 0x018fe40001000000 */
[----:B------:R-:W-:Y:S01]  /*122b0*/  SEL R16, R9, RZ, P2 ;  /* 0x000000ff09107207 */ /* 0x000fe20001000000 */
[----:B------:R-:W-:Y:S01]  /*122c0*/  VIADD R9, R8, 0xffffffff ;  /* 0xffffffff08097836 */ /* 0x000fe20000000000 */
[----:B------:R-:W-:Y:S01]  /*122d0*/  LOP3.LUT R17, R17, R2, RZ, 0x3c, !PT ;  /* 0x0000000211117212 */ /* 0x000fe200078e3cff */
[----:B------:R-:W-:Y:S06]  /*122e0*/  @!P6 BRA `(.L_x_1436) ;  /* 0x000000040054e947 */ /* 0x000fec0003800000 */
[----:B------:R-:W-:Y:S01]  /*122f0*/  IMAD.MOV.U32 R10, RZ, RZ, R9 ;  /* 0x000000ffff0a7224 */ /* 0x000fe200078e0009 */
[----:B------:R-:W-:Y:S06]  /*12300*/  @!P0 BRA `(.L_x_1437) ;  /* 0x0000000000448947 */ /* 0x000fec0003800000 */
[----:B------:R-:W1:Y:S02]  /*12310*/  LDC R11, c[0x0][0x41c] ;  /* 0x00010700ff0b7b82 */ /* 0x000e640000000800 */
[----:B-1----:R-:W-:-:S13]  /*12320*/  ISETP.NE.AND P2, PT, R11, 0x1, PT ;  /* 0x000000010b00780c */ /* 0x002fda0003f45270 */
[----:B--2---:R-:W1:Y:S02]  /*12330*/  @P2 LDC.64 R2, c[0x0][0x420] ;  /* 0x00010800ff022b82 */ /* 0x004e640000000a00 */
[----:B-1----:R-:W-:-:S04]  /*12340*/  @P2 IMAD.HI.U32 R4, R10, R2, RZ ;  /* 0x000000020a042227 */ /* 0x002fc800078e00ff */
[----:B------:R-:W-:Y:S01]  /*12350*/  IMAD.MOV.U32 R2, RZ, RZ, R10 ;  /* 0x000000ffff027224 */ /* 0x000fe200078e000a */
[----:B------:R-:W-:Y:S02]  /*12360*/  @P2 SHF.R.U32.HI R2, RZ, R3, R4 ;  /* 0x00000003ff022219 */ /* 0x000fe40000011604 */
[----:B------:R-:W1:Y:S03]  /*12370*/  LDC.64 R4, c[0x0][0x3f8] ;  /* 0x0000fe00ff047b82 */ /* 0x000e660000000a00 */
[----:B------:R-:W-:-:S04]  /*12380*/  IMAD.MOV R3, RZ, RZ, -R2 ;  /* 0x000000ffff037224 */ /* 0x000fc800078e0a02 */
[----:B------:R-:W-:Y:S01]  /*12390*/  IMAD R10, R11, R3, R10 ;  /* 0x000000030b0a7224 */ /* 0x000fe200078e020a */
[----:B------:R-:W-:Y:S01]  /*123a0*/  SHF.R.S32.HI R3, RZ, 0x1f, R2 ;  /* 0x0000001fff037819 */ /* 0x000fe20000011402 */
[----:B------:R-:W-:-:S04]  /*123b0*/  IMAD R11, R7, UR4, RZ ;  /* 0x00000004070b7c24 */ /* 0x000fc8000f8e02ff */
[C---:B------:R-:W-:Y:S02]  /*123c0*/  IMAD R11, R6.reuse, UR5, R11 ;  /* 0x00000005060b7c24 */ /* 0x040fe4000f8e020b */
[----:B------:R-:W-:-:S04]  /*123d0*/  IMAD.WIDE.U32 R2, R6, UR4, R2 ;  /* 0x0000000406027c25 */ /* 0x000fc8000f8e0002 */
[----:B------:R-:W-:Y:S01]  /*123e0*/  IMAD.IADD R3, R11, 0x1, R3 ;  /* 0x000000010b037824 */ /* 0x000fe200078e0203 */
[----:B-1----:R-:W-:-:S04]  /*123f0*/  LEA R4, P2, R2, R4, 0x2 ;  /* 0x0000000402047211 */ /* 0x002fc800078410ff */
[----:B------:R-:W-:-:S05]  /*12400*/  LEA.HI.X R5, R2, R5, R3, 0x2, P2 ;  /* 0x0000000502057211 */ /* 0x000fca00010f1403 */
[----:B------:R1:W5:Y:S04]  /*12410*/  LDG.E R4, desc[UR48][R4.64] ;  /* 0x0000003004047981 */ /* 0x000368000c1e1900 */
.L_x_1437:
[----:B------:R-:W1:Y:S01]  /*12420*/  S2R R2, SR_TID.X ;  /* 0x0000000000027919 */ /* 0x000e620000002100 */
[----:B--2---:R-:W-:Y:S02]  /*12430*/  SHF.L.U32 R3, R17, 0x1f, RZ ;  /* 0x0000001f11037819 */ /* 0x004fe400000006ff */
[----:B-1----:R-:W-:Y:S02]  /*12440*/  LOP3.LUT R5, R2, 0x7f, RZ, 0xc0, !PT ;  /* 0x0000007f02057812 */ /* 0x002fe400078ec0ff */
[----:B------:R-:W-:Y:S02]  /*12450*/  LEA R2, R16, UR37, 0x3 ;  /* 0x0000002510027c11 */ /* 0x000fe4000f8e18ff */
[----:B------:R-:W-:Y:S02]  /*12460*/  ISETP.NE.AND P2, PT, R5, RZ, PT ;  /* 0x000000ff0500720c */ /* 0x000fe40003f45270 */
[----:B------:R-:W1:Y:S02]  /*12470*/  SYNCS.PHASECHK.TRANS64.TRYWAIT P3, [R2+URZ+0x22840], R3 ;  /* 0x02284003020075a7 */ /* 0x000e64000806017f */
[----:B-1----:R-:W-:Y:S09]  /*12480*/  @!P3 BRA `(.L_x_1438) ;  /* 0x000000100008b947 */ /* 0x002ff20003800000 */
.L_x_1469:
[----:B------:R-:W-:Y:S05]  /*12490*/  @P2 BRA `(.L_x_1439) ;  /* 0x0000000000142947 */ /* 0x000fea0003800000 */
[----:B------:R-:W-:Y:S01]  /*124a0*/  ISETP.NE.AND P3, PT, R19, RZ, PT ;  /* 0x000000ff1300720c */ /* 0x000fe20003f65270 */
[----:B------:R-:W-:-:S04]  /*124b0*/  IMAD.MOV.U32 R5, RZ, RZ, 0x3000 ;  /* 0x00003000ff057424 */ /* 0x000fc800078e00ff */
[----:B------:R2:W-:Y:S08]  /*124c0*/  SYNCS.ARRIVE.TRANS64 RZ, [R2+URZ+0x22830], R5 ;  /* 0x0228300502ff79a7 */ /* 0x0005f0000800003f */
[----:B------:R-:W-:Y:S05]  /*124d0*/  @!P3 BRA `(.L_x_1439) ;  /* 0x000000000004b947 */ /* 0x000fea0003800000 */
[----:B------:R-:W-:Y:S01]  /*124e0*/  BPT.TRAP 0x1 ;  /* 0x000000040000795c */ /* 0x000fe20000300000 */
.L_x_1439:
[----:B------:R-:W-:Y:S01]  /*124f0*/  R2UR UR8, R16 ;  /* 0x00000000100872ca */ /* 0x000fe200000e0000 */
[----:B--2---:R-:W-:Y:S01]  /*12500*/  IMAD R5, R10, 0x60, RZ ;  /* 0x000000600a057824 */ /* 0x004fe200078e02ff */
        /* <DEDUP_REMOVED lines=13> */
[----:B------:R-:W3:Y:S02]  /*125e0*/  SYNCS.PHASECHK.TRANS64.TRYWAIT P3, [R2+URZ+0x22860], R3 ;  /* 0x02286003020075a7 */ /* 0x000ee4000806017f */
[----:B--23--:R-:W-:Y:S05]  /*125f0*/  @!P3 BRA `(.L_x_1440) ;  /* 0x0000000c00c0b947 */ /* 0x00cfea0003800000 */
.L_x_1470:
[----:B------:R-:W-:Y:S05]  /*12600*/  @P2 BRA `(.L_x_1441) ;  /* 0x0000000000142947 */ /* 0x000fea0003800000 */
[----:B------:R-:W-:Y:S01]  /*12610*/  ISETP.NE.AND P2, PT, R19, RZ, PT ;  /* 0x000000ff1300720c */ /* 0x000fe20003f45270 */
[----:B-12---:R-:W-:-:S04]  /*12620*/  IMAD.MOV.U32 R3, RZ, RZ, 0xc000 ;  /* 0x0000c000ff037424 */ /* 0x006fc800078e00ff */
[----:B------:R3:W-:Y:S08]  /*12630*/  SYNCS.ARRIVE.TRANS64 RZ, [R2+URZ+0x22850], R3 ;  /* 0x0228500302ff79a7 */ /* 0x0007f0000800003f */
[----:B------:R-:W-:Y:S05]  /*12640*/  @!P2 BRA `(.L_x_1441) ;  /* 0x000000000004a947 */ /* 0x000fea0003800000 */
[----:B------:R-:W-:Y:S01]  /*12650*/  BPT.TRAP 0x1 ;  /* 0x000000040000795c */ /* 0x000fe20000300000 */
.L_x_1441:
        /* <DEDUP_REMOVED lines=19> */
[----:B----4-:R-:W-:Y:S01]  /*12790*/  UMOV UR8, UR17 ;  /* 0x0000001100087c82 */ /* 0x010fe20008000000 */
[----:B------:R-:W-:Y:S02]  /*127a0*/  UMOV UR10, UR18 ;  /* 0x00000012000a7c82 */ /* 0x000fe40008000000 */
[----:B------:R4:W-:Y:S02]  /*127b0*/  UTMALDG.4D [UR8], [UR6], desc[UR14] ;  /* 0x00000e08060075b4 */ /* 0x0009e40008019000 */
[----:B----4-:R-:W-:Y:S01]  /*127c0*/  UMOV UR8, UR19 ;  /* 0x0000001300087c82 */ /* 0x010fe20008000000 */
[----:B------:R-:W-:Y:S01]  /*127d0*/  UMOV UR10, UR16 ;  /* 0x00000010000a7c82 */ /* 0x000fe20008000000 */
[----:B------:R-:W-:Y:S01]  /*127e0*/  UMOV UR16, 0xc0 ;  /* 0x000000c000107882 */ /* 0x000fe20000000000 */
[----:B------:R4:W-:Y:S02]  /*127f0*/  UTMALDG.4D [UR8], [UR6], desc[UR14] ;  /* 0x00000e08060075b4 */ /* 0x0009e40008019000 */
[----:B----4-:R-:W-:Y:S01]  /*12800*/  UMOV UR8, UR20 ;  /* 0x0000001400087c82 */ /* 0x010fe20008000000 */
[----:B------:R-:W-:-:S02]  /*12810*/  UMOV UR10, UR16 ;  /* 0x00000010000a7c82 */ /* 0x000fc40008000000 */
[----:B------:R4:W-:Y:S02]  /*12820*/  UTMALDG.4D [UR8], [UR6], desc[UR14] ;  /* 0x00000e08060075b4 */ /* 0x0009e40008019000 */
[----:B----4-:R-:W-:Y:S01]  /*12830*/  NOP ;  /* 0x0000000000007918 */ /* 0x010fe20000000000 */
.L_x_1436:
[----:B------:R-:W-:Y:S05]  /*12840*/  BSYNC B1 ;  /* 0x0000000000017941 */ /* 0x000fea0003800000 */
.L_x_1435:
[----:B------:R-:W-:Y:S01]  /*12850*/  ISETP.GT.AND P2, PT, R9, UR38, PT ;  /* 0x0000002609007c0c */ /* 0x000fe2000bf44270 */
[----:B------:R-:W-:-:S12]  /*12860*/  VIADD R8, R8, 0xfffffffe ;  /* 0xfffffffe08087836 */ /* 0x000fd80000000000 */
[----:B------:R-:W-:Y:S05]  /*12870*/  @P2 BRA `(.L_x_1442) ;  /* 0xfffffff400002947 */ /* 0x000fea000383ffff */
.L_x_1427:
[----:B------:R-:W-:Y:S05]  /*12880*/  BSYNC B0 ;  /* 0x0000000000007941 */ /* 0x000fea0003800000 */
.L_x_1418:
[----:B------:R-:W-:Y:S01]  /*12890*/  VIADD R16, R16, 0x1 ;  /* 0x0000000110107836 */ /* 0x000fe20000000000 */
[----:B------:R-:W-:Y:S04]  /*128a0*/  BSSY B0, `(.L_x_1443) ;  /* 0x0000011000007945 */ /* 0x000fe80003800000 */
[----:B------:R-:W-:-:S04]  /*128b0*/  ISETP.NE.AND P0, PT, R16, 0x2, PT ;  /* 0x000000021000780c */ /* 0x000fc80003f05270 */
[----:B------:R-:W-:-:S04]  /*128c0*/  SEL R0, RZ, 0x1, P0 ;  /* 0x00000001ff007807 */ /* 0x000fc80000000000 */
[----:B------:R-:W-:Y:S01]  /*128d0*/  LOP3.LUT R17, R17, R0, RZ, 0x3c, !PT ;  /* 0x0000000011117212 */ /* 0x000fe200078e3cff */
[----:B------:R-:W-:Y:S06]  /*128e0*/  @P1 BRA `(.L_x_1444) ;  /* 0x0000000000301947 */ /* 0x000fec0003800000 */
[----:B-12---:R-:W1:Y:S01]  /*128f0*/  S2R R5, SR_LANEID ;  /* 0x0000000000057919 */ /* 0x006e620000000000 */
[----:B------:R-:W-:Y:S01]  /*12900*/  VOTEU.ANY UR6, UPT, PT ;  /* 0x0000000000067886 */ /* 0x000fe200038e0100 */
[----:B---34-:R-:W2:Y:S01]  /*12910*/  LDC.64 R2, c[0x0][0xdf0] ;  /* 0x00037c00ff027b82 */ /* 0x018ea20000000a00 */
        /* <DEDUP_REMOVED lines=8> */
[----:B-1----:R-:W-:-:S07]  /*129a0*/  IADD3 R18, R0, UR44, R7 ;  /* 0x0000002c00127c10 */ /* 0x002fce000fffe007 */
.L_x_1444:
[----:B------:R-:W-:Y:S05]  /*129b0*/  BSYNC B0 ;  /* 0x0000000000007941 */ /* 0x000fea0003800000 */
.L_x_1443:
[----:B------:R-:W-:Y:S01]  /*129c0*/  SEL R16, R16, RZ, P0 ;  /* 0x000000ff10107207 */ /* 0x000fe20000000000 */
[----:B------:R-:W-:-:S07]  /*129d0*/  IMAD.MOV.U32 R13, RZ, RZ, R18 ;  /* 0x000000ffff0d7224 */ /* 0x000fce00078e0012 */
.L_x_1403:
[----:B------:R-:W-:Y:S05]  /*129e0*/  BSYNC B6 ;  /* 0x0000000000067941 */ /* 0x000fea0003800000 */
.L_x_1401:
[----:B------:R-:W-:-:S03]  /*129f0*/  UMOV UR6, 0xffffffff ;  /* 0xffffffff00067882 */ /* 0x000fc60000000000 */
[----:B------:R-:W-:Y:S05]  /*12a00*/  BRA.DIV UR6, `(.L_x_1445) ;  /* 0x0000000a06d07947 */ /* 0x000fea000b800000 */
[----:B------:R1:W1:Y:S02]  /*12a10*/  SHFL.IDX PT, R14, R13, RZ, 0x1f ;  /* 0x00001fff0d0e7589 */ /* 0x00026400000e0000 */
.L_x_1473:
[----:B------:R-:W-:Y:S01]  /*12a20*/  ISETP.NE.AND P0, PT, R19, RZ, PT ;  /* 0x000000ff1300720c */ /* 0x000fe20003f05270 */
[----:B------:R-:W-:Y:S05]  /*12a30*/  WARPSYNC.ALL ;  /* 0x0000000000007948 */ /* 0x000fea0003800000 */
[----:B------:R-:W-:Y:S01]  /*12a40*/  BAR.SYNC.DEFER_BLOCKING 0x4, 0x120 ;  /* 0x0104800000007b1d */ /* 0x000fe20000010000 */
[----:B-1----:R-:W-:-:S05]  /*12a50*/  IMAD.MOV.U32 R18, RZ, RZ, R14 ;  /* 0x000000ffff127224 */ /* 0x002fca00078e000e */
[----:B------:R-:W-:Y:S01]  /*12a60*/  ULDC UR6, c[0x0][0xda8] ;  /* 0x00036a0000067ab9 */ /* 0x000fe20000000800 */
[----:B------:R-:W-:Y:S01]  /*12a70*/  @!P0 MOV R0, 0x400 ;  /* 0x0000040000008802 */ /* 0x000fe20000000f00 */
[----:B--234-:R-:W1:Y:S03]  /*12a80*/  @!P0 S2R R3, SR_CgaCtaId ;  /* 0x0000000000038919 */ /* 0x01ce660000008800 */
[----:B-1----:R-:W-:-:S05]  /*12a90*/  @!P0 LEA R0, R3, R0, 0x18 ;  /* 0x0000000003008211 */ /* 0x002fca00078ec0ff */
[----:B------:R1:W-:Y:S01]  /*12aa0*/  @!P0 STS [R0+0x228d0], R13 ;  /* 0x0228d00d00008388 */ /* 0x0003e20000000800 */
[----:B------:R-:W-:Y:S06]  /*12ab0*/  BAR.ARV 0x5, 0x120 ;  /* 0x0144800000007b1d */ /* 0x000fec0000002000 */
[----:B------:R-:W-:-:S13]  /*12ac0*/  ISETP.GE.AND P0, PT, R18, UR6, PT ;  /* 0x0000000612007c0c */ /* 0x000fda000bf06270 */
[----:B-1----:R-:W-:Y:S05]  /*12ad0*/  @!P0 BRA `(.L_x_1446) ;  /* 0xffffffd4003c8947 */ /* 0x002fea000383ffff */
.L_x_1392:
[----:B------:R-:W1:Y:S01]  /*12ae0*/  S2R R3, SR_CgaCtaId ;  /* 0x0000000000037919 */ /* 0x000e620000008800 */
[----:B------:R-:W-:Y:S01]  /*12af0*/  UIADD3 UR45, UR45, 0x1, URZ ;  /* 0x000000012d2d7890 */ /* 0x000fe2000fffe03f */
[----:B------:R-:W-:-:S03]  /*12b00*/  MOV R0, 0x400 ;  /* 0x0000040000007802 */ /* 0x000fc60000000f00 */
[----:B------:R-:W-:-:S04]  /*12b10*/  ULEA.HI UR4, UR45, UR45, URZ, 0x1 ;  /* 0x0000002d2d047291 */ /* 0x000fc8000f8f083f */
[----:B------:R-:W-:-:S04]  /*12b20*/  ULOP3.LUT UR4, UR4, 0xfffffffe, URZ, 0xc0, !UPT ;  /* 0xfffffffe04047892 */ /* 0x000fc8000f8ec03f */
[----:B------:R-:W-:Y:S01]  /*12b30*/  UIADD3 UR4, UR45, -UR4, URZ ;  /* 0x800000042d047290 */ /* 0x000fe2000fffe03f */
[----:B-1----:R-:W-:-:S05]  /*12b40*/  LEA R7, R3, R0, 0x18 ;  /* 0x0000000003077211 */ /* 0x002fca00078ec0ff */
[----:B------:R-:W-:-:S05]  /*12b50*/  IMAD.U32 R0, RZ, RZ, UR4 ;  /* 0x00000004ff007e24 */ /* 0x000fca000f8e00ff */
[----:B------:R-:W-:-:S04]  /*12b60*/  SHF.L.U32 R0, R0, 0x1f, RZ ;  /* 0x0000001f00007819 */ /* 0x000fc800000006ff */
[----:B------:R-:W1:Y:S02]  /*12b70*/  SYNCS.PHASECHK.TRANS64.TRYWAIT P0, [R7+URZ+0x22820], R0 ;  /* 0x02282000070075a7 */ /* 0x000e64000800017f */
[----:B-1----:R-:W-:Y:S05]  /*12b80*/  @!P0 BRA `(.L_x_1447) ;  /* 0x0000000800948947 */ /* 0x002fea0003800000 */
.L_x_1474:
[----:B------:R-:W2:Y:S02]  /*12b90*/  S2R R2, SR_TID.X ;  /* 0x0000000000027919 */ /* 0x000ea40000002100 */
[----:B--2---:R-:W-:-:S04]  /*12ba0*/  SHF.R.U32.HI R2, RZ, 0x5, R2 ;  /* 0x00000005ff027819 */ /* 0x004fc80000011602 */
[----:B------:R-:W-:-:S05]  /*12bb0*/  LOP3.LUT R2, R2, 0x3, RZ, 0xc0, !PT ;  /* 0x0000000302027812 */ /* 0x000fca00078ec0ff */
[----:B-1----:R-:W1:Y:S02]  /*12bc0*/  SHFL.IDX PT, R0, R2, RZ, 0x1f ;  /* 0x00001fff02007589 */ /* 0x002e6400000e0000 */
[----:B-1----:R-:W-:-:S13]  /*12bd0*/  ISETP.NE.AND P0, PT, R0, RZ, PT ;  /* 0x000000ff0000720c */ /* 0x002fda0003f05270 */
[----:B------:R-:W-:Y:S05]  /*12be0*/  @P0 EXIT ;  /* 0x000000000000094d */ /* 0x000fea0003800000 */
[----:B------:R-:W-:Y:S01]  /*12bf0*/  ELECT P0, URZ, PT ;  /* 0x00000000003f782f */ /* 0x000fe20003800000 */
[----:B------:R-:W-:-:S12]  /*12c00*/  BSSY B0, `(.L_x_1448) ;  /* 0x0000020000007945 */ /* 0x000fd80003800000 */
[----:B------:R-:W-:Y:S05]  /*12c10*/  @!P0 BRA `(.L_x_1449) ;  /* 0x0000000000788947 */ /* 0x000fea0003800000 */
[----:B------:R-:W-:-:S06]  /*12c20*/  ULOP3.LUT UR4, UR36, 0x2, URZ, 0xfc, !UPT ;  /* 0x0000000224047892 */ /* 0x000fcc000f8efc3f */
[----:B------:R-:W-:-:S05]  /*12c30*/  IMAD.U32 R0, RZ, RZ, UR4 ;  /* 0x00000004ff007e24 */ /* 0x000fca000f8e00ff */
[----:B------:R-:W-:-:S13]  /*12c40*/  ISETP.NE.AND P2, PT, R0, 0x3, PT ;  /* 0x000000030000780c */ /* 0x000fda0003f45270 */
[----:B------:R-:W-:Y:S05]  /*12c50*/  @!P2 BRA `(.L_x_1450) ;  /* 0x000000000004a947 */ /* 0x000fea0003800000 */
[----:B------:R-:W-:Y:S01]  /*12c60*/  BPT.TRAP 0x1 ;  /* 0x000000040000795c */ /* 0x000fe20000300000 */
.L_x_1450:
[----:B------:R-:W-:Y:S01]  /*12c70*/  VIADD R3, R7, 0x22840 ;  /* 0x0002284007037836 */ /* 0x000fe20000000000 */
[----:B------:R-:W-:Y:S01]  /*12c80*/  SHF.L.U32 R4, R17, 0x1f, RZ ;  /* 0x0000001f11047819 */ /* 0x000fe200000006ff */
[C---:B------:R-:W-:Y:S02]  /*12c90*/  VIADD R0, R16.reuse, 0x1 ;  /* 0x0000000110007836 */ /* 0x040fe40000000000 */
[----:B------:R-:W-:-:S03]  /*12ca0*/  IMAD R5, R16, 0x8, R3 ;  /* 0x0000000810057824 */ /* 0x000fc600078e0203 */
[----:B------:R-:W-:Y:S01]  /*12cb0*/  ISETP.NE.AND P1, PT, R0, 0x2, PT ;  /* 0x000000020000780c */ /* 0x000fe20003f25270 */
[----:B------:R-:W1:Y:S03]  /*12cc0*/  SYNCS.PHASECHK.TRANS64.TRYWAIT P0, [R5+URZ], R4 ;  /* 0x00000004050075a7 */ /* 0x000e66000800017f */
[----:B------:R-:W-:-:S04]  /*12cd0*/  SEL R2, RZ, 0x1, P1 ;  /* 0x00000001ff027807 */ /* 0x000fc80000800000 */
[----:B------:R-:W-:Y:S02]  /*12ce0*/  LOP3.LUT R17, R17, R2, RZ, 0x3c, !PT ;  /* 0x0000000211117212 */ /* 0x000fe400078e3cff */
[----:B------:R-:W-:Y:S02]  /*12cf0*/  SEL R2, R0, RZ, P1 ;  /* 0x000000ff00027207 */ /* 0x000fe40000800000 */
[----:B------:R-:W-:-:S03]  /*12d00*/  SHF.L.U32 R0, R17, 0x1f, RZ ;  /* 0x0000001f11007819 */ /* 0x000fc600000006ff */
[----:B------:R-:W-:Y:S01]  /*12d10*/  IMAD R3, R2, 0x8, R3 ;  /* 0x0000000802037824 */ /* 0x000fe200078e0203 */
[----:B-1----:R-:W-:Y:S06]  /*12d20*/  @!P0 BRA `(.L_x_1451) ;  /* 0x0000000800408947 */ /* 0x002fec0003800000 */
.L_x_1475:
[----:B------:R-:W2:Y:S02]  /*12d30*/  SYNCS.PHASECHK.TRANS64.TRYWAIT P0, [R3+URZ], R0 ;  /* 0x00000000030075a7 */ /* 0x000ea4000800017f */
[----:B--2---:R-:W-:Y:S05]  /*12d40*/  @!P0 BRA `(.L_x_1452) ;  /* 0x00000008004c8947 */ /* 0x004fea0003800000 */
.L_x_1476:
[----:B------:R-:W-:Y:S05]  /*12d50*/  @!P2 BRA `(.L_x_1453) ;  /* 0x000000000004a947 */ /* 0x000fea0003800000 */
[----:B------:R-:W-:Y:S01]  /*12d60*/  BPT.TRAP 0x1 ;  /* 0x000000040000795c */ /* 0x000fe20000300000 */
.L_x_1453:
[----:B--2---:R-:W-:-:S04]  /*12d70*/  VIADD R3, R7, 0x22860 ;  /* 0x0002286007037836 */ /* 0x004fc80000000000 */
[----:B-1----:R-:W-:-:S04]  /*12d80*/  IMAD R5, R16, 0x8, R3 ;  /* 0x0000000810057824 */ /* 0x002fc800078e0203 */
[----:B------:R-:W1:Y:S02]  /*12d90*/  SYNCS.PHASECHK.TRANS64.TRYWAIT P0, [R5+URZ], R4 ;  /* 0x00000004050075a7 */ /* 0x000e64000800017f */
[----:B-1----:R-:W-:Y:S05]  /*12da0*/  @!P0 BRA `(.L_x_1454) ;  /* 0x0000000800488947 */ /* 0x002fea0003800000 */
.L_x_1477:
[----:B------:R-:W-:-:S07]  /*12db0*/  IMAD R3, R2, 0x8, R3 ;  /* 0x0000000802037824 */ /* 0x000fce00078e0203 */
.L_x_1455:
[----:B--2---:R2:W3:Y:S02]  /*12dc0*/  SYNCS.PHASECHK.TRANS64.TRYWAIT P0, [R3+URZ], R0 ;  /* 0x00000000030075a7 */ /* 0x0044e4000800017f */
[----:B---3--:R-:W-:Y:S05]  /*12dd0*/  @!P0 NANOSLEEP.SYNCS 0x989680 ;  /* 0x009896800000895d */ /* 0x008fea0003900000 */
[----:B------:R-:W3:Y:S02]  /*12de0*/  @!P0 SYNCS.PHASECHK.TRANS64 P0, [R3+URZ], R0 ;  /* 0x00000000030085a7 */ /* 0x000ee4000800007f */
[----:B---3--:R-:W-:Y:S05]  /*12df0*/  @!P0 BRA `(.L_x_1455) ;  /* 0xfffffffc00f08947 */ /* 0x008fea000383ffff */
.L_x_1449:
[----:B------:R-:W-:Y:S05]  /*12e00*/  BSYNC B0 ;  /* 0x0000000000007941 */ /* 0x000fea0003800000 */
.L_x_1448:
[----:B------:R-:W-:Y:S05]  /*12e10*/  EXIT ;  /* 0x000000000000794d */ /* 0x000fea0003800000 */
.L_x_1309:
[----:B-1----:R-:W-:-:S04]  /*12e20*/  IMAD.U32 R3, RZ, RZ, UR46 ;  /* 0x0000002eff037e24 */ /* 0x002fc8000f8e00ff */
[----:B------:R1:W2:Y:S03]  /*12e30*/  SYNCS.PHASECHK.TRANS64.TRYWAIT P0, [R3+URZ+0x22800], R0 ;  /* 0x02280000030075a7 */ /* 0x0002a6000800017f */
[----:B--2---:R-:W-:Y:S05]  /*12e40*/  @!P0 NANOSLEEP.SYNCS 0x989680 ;  /* 0x009896800000895d */ /* 0x004fea0003900000 */
[----:B------:R-:W2:Y:S02]  /*12e50*/  @!P0 SYNCS.PHASECHK.TRANS64 P0, [R3+URZ+0x22800], R0 ;  /* 0x02280000030085a7 */ /* 0x000ea4000800007f */
[----:B--2---:R-:W-:Y:S05]  /*12e60*/  @!P0 BRA `(.L_x_1309) ;  /* 0xfffffffc00ec8947 */ /* 0x004fea000383ffff */
[----:B------:R-:W-:Y:S05]  /*12e70*/  BRA `(.L_x_1456) ;  /* 0xfffffeec00347947 */ /* 0x000fea000383ffff */
.L_x_1313:
[----:B--2---:R-:W-:-:S04]  /*12e80*/  IMAD.U32 R3, RZ, RZ, UR21 ;  /* 0x00000015ff037e24 */ /* 0x004fc8000f8e00ff */
[----:B------:R2:W3:Y:S03]  /*12e90*/  SYNCS.PHASECHK.TRANS64.TRYWAIT P1, [R3+URZ+0x22830], R12 ;  /* 0x0228300c030075a7 */ /* 0x0004e6000802017f */
[----:B---3--:R-:W-:Y:S05]  /*12ea0*/  @!P1 NANOSLEEP.SYNCS 0x989680 ;  /* 0x009896800000995d */ /* 0x008fea0003900000 */
[----:B------:R-:W3:Y:S02]  /*12eb0*/  @!P1 SYNCS.PHASECHK.TRANS64 P1, [R3+URZ+0x22830], R12 ;  /* 0x0228300c030095a7 */ /* 0x000ee4000802007f */
[----:B---3--:R-:W-:Y:S05]  /*12ec0*/  @!P1 BRA `(.L_x_1313) ;  /* 0xfffffffc00ec9947 */ /* 0x008fea000383ffff */
[----:B------:R-:W-:Y:S05]  /*12ed0*/  BRA `(.L_x_1312) ;  /* 0xfffffeec00587947 */ /* 0x000fea000383ffff */
.L_x_1325:
[----:B--2---:R2:W3:Y:S02]  /*12ee0*/  SYNCS.PHASECHK.TRANS64.TRYWAIT P1, [R7+URZ+0x22850], R12 ;  /* 0x0228500c070075a7 */ /* 0x0044e4000802017f */
[----:B---3--:R-:W-:Y:S05]  /*12ef0*/  @!P1 NANOSLEEP.SYNCS 0x989680 ;  /* 0x009896800000995d */ /* 0x008fea0003900000 */
[----:B------:R-:W3:Y:S02]  /*12f00*/  @!P1 SYNCS.PHASECHK.TRANS64 P1, [R7+URZ+0x22850], R12 ;  /* 0x0228500c070095a7 */ /* 0x000ee4000802007f */
[----:B---3--:R-:W-:Y:S05]  /*12f10*/  @!P1 BRA `(.L_x_1325) ;  /* 0xfffffffc00f09947 */ /* 0x008fea000383ffff */
[----:B------:R-:W-:Y:S05]  /*12f20*/  BRA `(.L_x_1324) ;  /* 0xffffff1400607947 */ /* 0x000fea000383ffff */
.L_x_1333:
[----:B--2---:R-:W-:-:S04]  /*12f30*/  IMAD.U32 R11, RZ, RZ, UR28 ;  /* 0x0000001cff0b7e24 */ /* 0x004fc8000f8e00ff */
[----:B------:R2:W3:Y:S03]  /*12f40*/  SYNCS.PHASECHK.TRANS64.TRYWAIT P1, [R11+URZ+0x22830], R10 ;  /* 0x0228300a0b0075a7 */ /* 0x0004e6000802017f */
[----:B---3--:R-:W-:Y:S05]  /*12f50*/  @!P1 NANOSLEEP.SYNCS 0x989680 ;  /* 0x009896800000995d */ /* 0x008fea0003900000 */
[----:B------:R-:W3:Y:S02]  /*12f60*/  @!P1 SYNCS.PHASECHK.TRANS64 P1, [R11+URZ+0x22830], R10 ;  /* 0x0228300a0b0095a7 */ /* 0x000ee4000802007f */
[----:B---3--:R-:W-:Y:S05]  /*12f70*/  @!P1 BRA `(.L_x_1333) ;  /* 0xfffffffc00ec9947 */ /* 0x008fea000383ffff */
[----:B------:R-:W-:Y:S05]  /*12f80*/  BRA `(.L_x_1332) ;  /* 0xffffff1800d07947 */ /* 0x000fea000383ffff */
.L_x_1345:
[----:B--2---:R2:W3:Y:S02]  /*12f90*/  SYNCS.PHASECHK.TRANS64.TRYWAIT P1, [R177+URZ+0x22850], R10 ;  /* 0x0228500ab10075a7 */ /* 0x0044e4000802017f */
[----:B---3--:R-:W-:Y:S05]  /*12fa0*/  @!P1 NANOSLEEP.SYNCS 0x989680 ;  /* 0x009896800000995d */ /* 0x008fea0003900000 */
[----:B------:R-:W3:Y:S02]  /*12fb0*/  @!P1 SYNCS.PHASECHK.TRANS64 P1, [R177+URZ+0x22850], R10 ;  /* 0x0228500ab10095a7 */ /* 0x000ee4000802007f */
[----:B---3--:R-:W-:Y:S05]  /*12fc0*/  @!P1 BRA `(.L_x_1345) ;  /* 0xfffffffc00f09947 */ /* 0x008fea000383ffff */
[----:B------:R-:W-:Y:S05]  /*12fd0*/  BRA `(.L_x_1344) ;  /* 0xffffff4800fc7947 */ /* 0x000fea000383ffff */
.L_x_1354:
[----:B--2---:R-:W-:-:S04]  /*12fe0*/  IMAD.U32 R8, RZ, RZ, UR26 ;  /* 0x0000001aff087e24 */ /* 0x004fc8000f8e00ff */
[----:B------:R2:W3:Y:S03]  /*12ff0*/  SYNCS.PHASECHK.TRANS64.TRYWAIT P2, [R8+URZ+0x22830], R7 ;  /* 0x02283007080075a7 */ /* 0x0004e6000804017f */
[----:B---3--:R-:W-:Y:S05]  /*13000*/  @!P2 NANOSLEEP.SYNCS 0x989680 ;  /* 0x009896800000a95d */ /* 0x008fea0003900000 */
[----:B------:R-:W3:Y:S02]  /*13010*/  @!P2 SYNCS.PHASECHK.TRANS64 P2, [R8+URZ+0x22830], R7 ;  /* 0x022830070800a5a7 */ /* 0x000ee4000804007f */
[----:B---3--:R-:W-:Y:S05]  /*13020*/  @!P2 BRA `(.L_x_1354) ;  /* 0xfffffffc00eca947 */ /* 0x008fea000383ffff */
[----:B------:R-:W-:Y:S05]  /*13030*/  BRA `(.L_x_1353) ;  /* 0xffffff5000887947 */ /* 0x000fea000383ffff */
.L_x_1358:
[----:B--2---:R2:W3:Y:S02]  /*13040*/  SYNCS.PHASECHK.TRANS64.TRYWAIT P2, [R210+URZ+0x22850], R7 ;  /* 0x02285007d20075a7 */ /* 0x0044e4000804017f */
[----:B---3--:R-:W-:Y:S05]  /*13050*/  @!P2 NANOSLEEP.SYNCS 0x989680 ;  /* 0x009896800000a95d */ /* 0x008fea0003900000 */
[----:B------:R-:W3:Y:S02]  /*13060*/  @!P2 SYNCS.PHASECHK.TRANS64 P2, [R210+URZ+0x22850], R7 ;  /* 0x02285007d200a5a7 */ /* 0x000ee4000804007f */
[----:B---3--:R-:W-:Y:S05]  /*13070*/  @!P2 BRA `(.L_x_1358) ;  /* 0xfffffffc00f0a947 */ /* 0x008fea000383ffff */
[----:B------:R-:W-:Y:S05]  /*13080*/  BRA `(.L_x_1357) ;  /* 0xffffff7000287947 */ /* 0x000fea000383ffff */
.L_x_1364:
[----:B--2---:R-:W-:-:S04]  /*13090*/  IMAD.U32 R9, RZ, RZ, UR27 ;  /* 0x0000001bff097e24 */ /* 0x004fc8000f8e00ff */
[----:B------:R2:W3:Y:S03]  /*130a0*/  SYNCS.PHASECHK.TRANS64.TRYWAIT P1, [R9+URZ+0x22830], R12 ;  /* 0x0228300c090075a7 */ /* 0x0004e6000802017f */
[----:B---3--:R-:W-:Y:S05]  /*130b0*/  @!P1 NANOSLEEP.SYNCS 0x989680 ;  /* 0x009896800000995d */ /* 0x008fea0003900000 */
[----:B------:R-:W3:Y:S02]  /*130c0*/  @!P1 SYNCS.PHASECHK.TRANS64 P1, [R9+URZ+0x22830], R12 ;  /* 0x0228300c090095a7 */ /* 0x000ee4000802007f */
[----:B---3--:R-:W-:Y:S05]  /*130d0*/  @!P1 BRA `(.L_x_1364) ;  /* 0xfffffffc00ec9947 */ /* 0x008fea000383ffff */
[----:B------:R-:W-:Y:S05]  /*130e0*/  BRA `(.L_x_1363) ;  /* 0xffffff74002c7947 */ /* 0x000fea000383ffff */
.L_x_1376:
[----:B--2---:R2:W3:Y:S02]  /*130f0*/  SYNCS.PHASECHK.TRANS64.TRYWAIT P1, [R177+URZ+0x22850], R12 ;  /* 0x0228500cb10075a7 */ /* 0x0044e4000802017f */
[----:B---3--:R-:W-:Y:S05]  /*13100*/  @!P1 NANOSLEEP.SYNCS 0x989680 ;  /* 0x009896800000995d */ /* 0x008fea0003900000 */
[----:B------:R-:W3:Y:S02]  /*13110*/  @!P1 SYNCS.PHASECHK.TRANS64 P1, [R177+URZ+0x22850], R12 ;  /* 0x0228500cb10095a7 */ /* 0x000ee4000802007f */
[----:B---3--:R-:W-:Y:S05]  /*13120*/  @!P1 BRA `(.L_x_1376) ;  /* 0xfffffffc00f09947 */ /* 0x008fea000383ffff */
[----:B------:R-:W-:Y:S05]  /*13130*/  BRA `(.L_x_1375) ;  /* 0xffffffa400587947 */ /* 0x000fea000383ffff */
.L_x_1407:
[----:B------:R-:W1:Y:S01]  /*13140*/  S2R R7, SR_TID.X ;  /* 0x0000000000077919 */ /* 0x000e620000002100 */
[----:B------:R-:W-:Y:S02]  /*13150*/  IMAD.MOV.U32 R12, RZ, RZ, RZ ;  /* 0x000000ffff0c7224 */ /* 0x000fe400078e00ff */
[----:B------:R-:W-:Y:S02]  /*13160*/  IMAD.MOV.U32 R11, RZ, RZ, 0x1f ;  /* 0x0000001fff0b7424 */ /* 0x000fe400078e00ff */
[----:B------:R-:W-:Y:S01]  /*13170*/  IMAD.MOV.U32 R15, RZ, RZ, -0x1 ;  /* 0xffffffffff0f7424 */ /* 0x000fe200078e00ff */
[----:B-1----:R-:W-:-:S04]  /*13180*/  SHF.R.U32.HI R7, RZ, 0x5, R7 ;  /* 0x00000005ff077819 */ /* 0x002fc80000011607 */
[----:B------:R-:W-:-:S05]  /*13190*/  LOP3.LUT R7, R7, 0x3, RZ, 0xc0, !PT ;  /* 0x0000000307077812 */ /* 0x000fca00078ec0ff */
[----:B------:R-:W-:-:S07]  /*131a0*/  IMAD.MOV.U32 R13, RZ, RZ, R7 ;  /* 0x000000ffff0d7224 */ /* 0x000fce00078e0007 */
[----:B------:R-:W-:Y:S05]  /*131b0*/  WARPSYNC.COLLECTIVE R15, `(.L_x_1457) ;  /* 0x000000000f087348 */ /* 0x000fea0003c00000 */
[----:B------:R1:W2:Y:S02]  /*131c0*/  SHFL.IDX P6, R14, R13, R12, R11 ;  /* 0x0000000c0d0e7389 */ /* 0x0002a400000c000b */
[----:B-12---:R-:W-:Y:S01]  /*131d0*/  ENDCOLLECTIVE ;  /* 0x000000000000791b */ /* 0x006fe20003800000 */
.L_x_1457:
[----:B------:R-:W-:Y:S05]  /*131e0*/  BRA `(.L_x_1458) ;  /* 0xffffffd800ec7947 */ /* 0x000fea000383ffff */
.L_x_1408:
[----:B------:R-:W-:Y:S01]  /*131f0*/  BSSY B0, `(.L_x_1459) ;  /* 0x0000006000007945 */ /* 0x000fe20003800000 */
[----:B------:R-:W-:-:S07]  /*13200*/  IMAD.MOV.U32 R15, RZ, RZ, -0x1 ;  /* 0xffffffffff0f7424 */ /* 0x000fce00078e00ff */
[----:B------:R-:W-:Y:S05]  /*13210*/  WARPSYNC.COLLECTIVE R15, `(.L_x_1460) ;  /* 0x000000000f0c7348 */ /* 0x000fea0003c00000 */
[----:B------:R-:W-:Y:S02]  /*13220*/  ELECT P6, UR62, PT ;  /* 0x00000000003e782f */ /* 0x000fe400038c0000 */
[----:B------:R-:W-:Y:S01]  /*13230*/  MOV R14, UR62 ;  /* 0x0000003e000e7c02 */ /* 0x000fe20008000f00 */
[----:B------:R-:W-:Y:S10]  /*13240*/  ENDCOLLECTIVE ;  /* 0x000000000000791b */ /* 0x000ff40003800000 */
.L_x_1460:
[----:B------:R-:W-:Y:S05]  /*13250*/  BSYNC B0 ;  /* 0x0000000000007941 */ /* 0x000fea0003800000 */
.L_x_1459:
[----:B------:R-:W-:Y:S05]  /*13260*/  BRA `(.L_x_1461) ;  /* 0xffffffd800dc7947 */ /* 0x000fea000383ffff */
.L_x_1411:
[----:B-1----:R1:W2:Y:S02]  /*13270*/  SYNCS.PHASECHK.TRANS64.TRYWAIT P2, [R8+URZ+0x22840], R5 ;  /* 0x02284005080075a7 */ /* 0x0022a4000804017f */
[----:B--2---:R-:W-:Y:S05]  /*13280*/  @!P2 NANOSLEEP.SYNCS 0x989680 ;  /* 0x009896800000a95d */ /* 0x004fea0003900000 */
[----:B------:R-:W2:Y:S02]  /*13290*/  @!P2 SYNCS.PHASECHK.TRANS64 P2, [R8+URZ+0x22840], R5 ;  /* 0x022840050800a5a7 */ /* 0x000ea4000804007f */
[----:B--2---:R-:W-:Y:S05]  /*132a0*/  @!P2 BRA `(.L_x_1411) ;  /* 0xfffffffc00f0a947 */ /* 0x004fea000383ffff */
[----:B------:R-:W-:Y:S05]  /*132b0*/  BRA `(.L_x_1462) ;  /* 0xffffffdc00387947 */ /* 0x000fea000383ffff */
.L_x_1413:
[----:B-1----:R-:W-:-:S04]  /*132c0*/  IMAD.U32 R8, RZ, RZ, UR37 ;  /* 0x00000025ff087e24 */ /* 0x002fc8000f8e00ff */
[----:B------:R1:W2:Y:S03]  /*132d0*/  SYNCS.PHASECHK.TRANS64.TRYWAIT P2, [R8+URZ+0x22820], R5 ;  /* 0x02282005080075a7 */ /* 0x0002a6000804017f */
[----:B--2---:R-:W-:Y:S05]  /*132e0*/  @!P2 NANOSLEEP.SYNCS 0x989680 ;  /* 0x009896800000a95d */ /* 0x004fea0003900000 */
[----:B------:R-:W2:Y:S02]  /*132f0*/  @!P2 SYNCS.PHASECHK.TRANS64 P2, [R8+URZ+0x22820], R5 ;  /* 0x022820050800a5a7 */ /* 0x000ea4000804007f */
[----:B--2---:R-:W-:Y:S05]  /*13300*/  @!P2 BRA `(.L_x_1413) ;  /* 0xfffffffc00eca947 */ /* 0x004fea000383ffff */
[----:B------:R-:W-:Y:S05]  /*13310*/  BRA `(.L_x_1463) ;  /* 0xffffffdc00d87947 */ /* 0x000fea000383ffff */
.L_x_1416:
[----:B-1----:R1:W2:Y:S02]  /*13320*/  SYNCS.PHASECHK.TRANS64.TRYWAIT P2, [R8+URZ+0x22860], R5 ;  /* 0x02286005080075a7 */ /* 0x0022a4000804017f */
[----:B--2---:R-:W-:Y:S05]  /*13330*/  @!P2 NANOSLEEP.SYNCS 0x989680 ;  /* 0x009896800000a95d */ /* 0x004fea0003900000 */
[----:B------:R-:W2:Y:S02]  /*13340*/  @!P2 SYNCS.PHASECHK.TRANS64 P2, [R8+URZ+0x22860], R5 ;  /* 0x022860050800a5a7 */ /* 0x000ea4000804007f */
[----:B--2---:R-:W-:Y:S05]  /*13350*/  @!P2 BRA `(.L_x_1416) ;  /* 0xfffffffc00f0a947 */ /* 0x004fea000383ffff */
[----:B------:R-:W-:Y:S05]  /*13360*/  BRA `(.L_x_1464) ;  /* 0xffffffdc00ec7947 */ /* 0x000fea000383ffff */
.L_x_1423:
[----:B-1----:R1:W2:Y:S02]  /*13370*/  SYNCS.PHASECHK.TRANS64.TRYWAIT P3, [R2+URZ+0x22840], R3 ;  /* 0x02284003020075a7 */ /* 0x0022a4000806017f */
[----:B--2---:R-:W-:Y:S05]  /*13380*/  @!P3 NANOSLEEP.SYNCS 0x989680 ;  /* 0x009896800000b95d */ /* 0x004fea0003900000 */
[----:B------:R-:W2:Y:S02]  /*13390*/  @!P3 SYNCS.PHASECHK.TRANS64 P3, [R2+URZ+0x22840], R3 ;  /* 0x022840030200b5a7 */ /* 0x000ea4000806007f */
[----:B--2---:R-:W-:Y:S05]  /*133a0*/  @!P3 BRA `(.L_x_1423) ;  /* 0xfffffffc00f0b947 */ /* 0x004fea000383ffff */
[----:B------:R-:W-:Y:S05]  /*133b0*/  BRA `(.L_x_1465) ;  /* 0xffffffe400247947 */ /* 0x000fea000383ffff */
.L_x_1425:
[----:B---3--:R3:W4:Y:S02]  /*133c0*/  SYNCS.PHASECHK.TRANS64.TRYWAIT P3, [R2+URZ+0x22860], R3 ;  /* 0x02286003020075a7 */ /* 0x008724000806017f */
[----:B----4-:R-:W-:Y:S05]  /*133d0*/  @!P3 NANOSLEEP.SYNCS 0x989680 ;  /* 0x009896800000b95d */ /* 0x010fea0003900000 */
[----:B------:R-:W4:Y:S02]  /*133e0*/  @!P3 SYNCS.PHASECHK.TRANS64 P3, [R2+URZ+0x22860], R3 ;  /* 0x022860030200b5a7 */ /* 0x000f24000806007f */
[----:B----4-:R-:W-:Y:S05]  /*133f0*/  @!P3 BRA `(.L_x_1425) ;  /* 0xfffffffc00f0b947 */ /* 0x010fea000383ffff */
[----:B------:R-:W-:Y:S05]  /*13400*/  BRA `(.L_x_1466) ;  /* 0xffffffe4006c7947 */ /* 0x000fea000383ffff */
.L_x_1431:
[----:B-1----:R1:W2:Y:S02]  /*13410*/  SYNCS.PHASECHK.TRANS64.TRYWAIT P3, [R3+URZ+0x22840], R2 ;  /* 0x02284002030075a7 */ /* 0x0022a4000806017f */
[----:B--2---:R-:W-:Y:S05]  /*13420*/  @!P3 NANOSLEEP.SYNCS 0x989680 ;  /* 0x009896800000b95d */ /* 0x004fea0003900000 */
[----:B------:R-:W2:Y:S02]  /*13430*/  @!P3 SYNCS.PHASECHK.TRANS64 P3, [R3+URZ+0x22840], R2 ;  /* 0x022840020300b5a7 */ /* 0x000ea4000806007f */
[----:B--2---:R-:W-:Y:S05]  /*13440*/  @!P3 BRA `(.L_x_1431) ;  /* 0xfffffffc00f0b947 */ /* 0x004fea000383ffff */
[----:B------:R-:W-:Y:S05]  /*13450*/  BRA `(.L_x_1467) ;  /* 0xffffffe800947947 */ /* 0x000fea000383ffff */
.L_x_1433:
[----:B---3--:R3:W4:Y:S02]  /*13460*/  SYNCS.PHASECHK.TRANS64.TRYWAIT P3, [R3+URZ+0x22860], R2 ;  /* 0x02286002030075a7 */ /* 0x008724000806017f */
[----:B----4-:R-:W-:Y:S05]  /*13470*/  @!P3 NANOSLEEP.SYNCS 0x989680 ;  /* 0x009896800000b95d */ /* 0x010fea0003900000 */
[----:B------:R-:W4:Y:S02]  /*13480*/  @!P3 SYNCS.PHASECHK.TRANS64 P3, [R3+URZ+0x22860], R2 ;  /* 0x022860020300b5a7 */ /* 0x000f24000806007f */
[----:B----4-:R-:W-:Y:S05]  /*13490*/  @!P3 BRA `(.L_x_1433) ;  /* 0xfffffffc00f0b947 */ /* 0x010fea000383ffff */
[----:B------:R-:W-:Y:S05]  /*134a0*/  BRA `(.L_x_1468) ;  /* 0xffffffe800dc7947 */ /* 0x000fea000383ffff */
.L_x_1438:
[----:B-1----:R1:W2:Y:S02]  /*134b0*/  SYNCS.PHASECHK.TRANS64.TRYWAIT P3, [R2+URZ+0x22840], R3 ;  /* 0x02284003020075a7 */ /* 0x0022a4000806017f */
[----:B--2---:R-:W-:Y:S05]  /*134c0*/  @!P3 NANOSLEEP.SYNCS 0x989680 ;  /* 0x009896800000b95d */ /* 0x004fea0003900000 */
[----:B------:R-:W2:Y:S02]  /*134d0*/  @!P3 SYNCS.PHASECHK.TRANS64 P3, [R2+URZ+0x22840], R3 ;  /* 0x022840030200b5a7 */ /* 0x000ea4000806007f */
[----:B--2---:R-:W-:Y:S05]  /*134e0*/  @!P3 BRA `(.L_x_1438) ;  /* 0xfffffffc00f0b947 */ /* 0x004fea000383ffff */
[----:B------:R-:W-:Y:S05]  /*134f0*/  BRA `(.L_x_1469) ;  /* 0xffffffec00e47947 */ /* 0x000fea000383ffff */
.L_x_1440:
[----:B--2---:R2:W3:Y:S02]  /*13500*/  SYNCS.PHASECHK.TRANS64.TRYWAIT P3, [R2+URZ+0x22860], R3 ;  /* 0x02286003020075a7 */ /* 0x0044e4000806017f */
[----:B---3--:R-:W-:Y:S05]  /*13510*/  @!P3 NANOSLEEP.SYNCS 0x989680 ;  /* 0x009896800000b95d */ /* 0x008fea0003900000 */
[----:B------:R-:W3:Y:S02]  /*13520*/  @!P3 SYNCS.PHASECHK.TRANS64 P3, [R2+URZ+0x22860], R3 ;  /* 0x022860030200b5a7 */ /* 0x000ee4000806007f */
[----:B---3--:R-:W-:Y:S05]  /*13530*/  @!P3 BRA `(.L_x_1440) ;  /* 0xfffffffc00f0b947 */ /* 0x008fea000383ffff */
[----:B------:R-:W-:Y:S05]  /*13540*/  BRA `(.L_x_1470) ;  /* 0xfffffff0002c7947 */ /* 0x000fea000383ffff */
.L_x_1445:
[----:B------:R-:W-:Y:S01]  /*13550*/  BSSY B0, `(.L_x_1471) ;  /* 0x0000007000007945 */ /* 0x000fe20003800000 */
[----:B--2---:R-:W-:Y:S02]  /*13560*/  IMAD.MOV.U32 R12, RZ, RZ, RZ ;  /* 0x000000ffff0c7224 */ /* 0x004fe400078e00ff */
[----:B------:R-:W-:Y:S02]  /*13570*/  IMAD.MOV.U32 R11, RZ, RZ, 0x1f ;  /* 0x0000001fff0b7424 */ /* 0x000fe400078e00ff */
[----:B------:R-:W-:-:S07]  /*13580*/  IMAD.MOV.U32 R15, RZ, RZ, -0x1 ;  /* 0xffffffffff0f7424 */ /* 0x000fce00078e00ff */
[----:B-1-34-:R-:W-:Y:S05]  /*13590*/  WARPSYNC.COLLECTIVE R15, `(.L_x_1472) ;  /* 0x000000000f087348 */ /* 0x01afea0003c00000 */
[----:B------:R2:W1:Y:S02]  /*135a0*/  SHFL.IDX P6, R14, R13, R12, R11 ;  /* 0x0000000c0d0e7389 */ /* 0x00046400000c000b */
[----:B-1234-:R-:W-:Y:S01]  /*135b0*/  ENDCOLLECTIVE ;  /* 0x000000000000791b */ /* 0x01efe20003800000 */
.L_x_1472:
[----:B------:R-:W-:Y:S05]  /*135c0*/  BSYNC B0 ;  /* 0x0000000000007941 */ /* 0x000fea0003800000 */
.L_x_1471:
[----:B------:R-:W-:Y:S05]  /*135d0*/  BRA `(.L_x_1473) ;  /* 0xfffffff400107947 */ /* 0x000fea000383ffff */
.L_x_1447:
[----:B-1----:R1:W2:Y:S02]  /*135e0*/  SYNCS.PHASECHK.TRANS64.TRYWAIT P0, [R7+URZ+0x22820], R0 ;  /* 0x02282000070075a7 */ /* 0x0022a4000800017f */
[----:B--2---:R-:W-:Y:S05]  /*135f0*/  @!P0 NANOSLEEP.SYNCS 0x989680 ;  /* 0x009896800000895d */ /* 0x004fea0003900000 */
[----:B------:R-:W2:Y:S02]  /*13600*/  @!P0 SYNCS.PHASECHK.TRANS64 P0, [R7+URZ+0x22820], R0 ;  /* 0x02282000070085a7 */ /* 0x000ea4000800007f */
[----:B--2---:R-:W-:Y:S05]  /*13610*/  @!P0 BRA `(.L_x_1447) ;  /* 0xfffffffc00f08947 */ /* 0x004fea000383ffff */
[----:B------:R-:W-:Y:S05]  /*13620*/  BRA `(.L_x_1474) ;  /* 0xfffffff400587947 */ /* 0x000fea000383ffff */
.L_x_1451:
[----:B-1----:R1:W2:Y:S02]  /*13630*/  SYNCS.PHASECHK.TRANS64.TRYWAIT P0, [R5+URZ], R4 ;  /* 0x00000004050075a7 */ /* 0x0022a4000800017f */
[----:B--2---:R-:W-:Y:S05]  /*13640*/  @!P0 NANOSLEEP.SYNCS 0x989680 ;  /* 0x009896800000895d */ /* 0x004fea0003900000 */
[----:B------:R-:W2:Y:S02]  /*13650*/  @!P0 SYNCS.PHASECHK.TRANS64 P0, [R5+URZ], R4 ;  /* 0x00000004050085a7 */ /* 0x000ea4000800007f */
[----:B--2---:R-:W-:Y:S05]  /*13660*/  @!P0 BRA `(.L_x_1451) ;  /* 0xfffffffc00f08947 */ /* 0x004fea000383ffff */
[----:B------:R-:W-:Y:S05]  /*13670*/  BRA `(.L_x_1475) ;  /* 0xfffffff400ac7947 */ /* 0x000fea000383ffff */
.L_x_1452:
[----:B--2---:R2:W3:Y:S02]  /*13680*/  SYNCS.PHASECHK.TRANS64.TRYWAIT P0, [R3+URZ], R0 ;  /* 0x00000000030075a7 */ /* 0x0044e4000800017f */
[----:B---3--:R-:W-:Y:S05]  /*13690*/  @!P0 NANOSLEEP.SYNCS 0x989680 ;  /* 0x009896800000895d */ /* 0x008fea0003900000 */
[----:B------:R-:W3:Y:S02]  /*136a0*/  @!P0 SYNCS.PHASECHK.TRANS64 P0, [R3+URZ], R0 ;  /* 0x00000000030085a7 */ /* 0x000ee4000800007f */
[----:B---3--:R-:W-:Y:S05]  /*136b0*/  @!P0 BRA `(.L_x_1452) ;  /* 0xfffffffc00f08947 */ /* 0x008fea000383ffff */
[----:B------:R-:W-:Y:S05]  /*136c0*/  BRA `(.L_x_1476) ;  /* 0xfffffff400a07947 */ /* 0x000fea000383ffff */
.L_x_1454:
[----:B-1----:R1:W2:Y:S02]  /*136d0*/  SYNCS.PHASECHK.TRANS64.TRYWAIT P0, [R5+URZ], R4 ;  /* 0x00000004050075a7 */ /* 0x0022a4000800017f */
[----:B--2---:R-:W-:Y:S05]  /*136e0*/  @!P0 NANOSLEEP.SYNCS 0x989680 ;  /* 0x009896800000895d */ /* 0x004fea0003900000 */
[----:B------:R-:W2:Y:S02]  /*136f0*/  @!P0 SYNCS.PHASECHK.TRANS64 P0, [R5+URZ], R4 ;  /* 0x00000004050085a7 */ /* 0x000ea4000800007f */
[----:B--2---:R-:W-:Y:S05]  /*13700*/  @!P0 BRA `(.L_x_1454) ;  /* 0xfffffffc00f08947 */ /* 0x004fea000383ffff */
[----:B------:R-:W-:Y:S05]  /*13710*/  BRA `(.L_x_1477) ;  /* 0xfffffff400a47947 */ /* 0x000fea000383ffff */
.L_x_1478:
        /* <DEDUP_REMOVED lines=14> */
.L_x_4720:


//--------------------- .text._ZN7cutlass13device_kernelIN5flash11enable_sm90INS1_16FlashAttnFwdSm90INS1_25CollectiveMainloopFwdSm90ILi2EN4cute5tupleIJNS5_1CILi1EEES8_S8_EEENS6_IJNS7_ILi128EEENS7_ILi96EEENS7_ILi64EEEEEELi256ENS_6half_tEfNS_4arch4Sm90ELb0ELb1ELb1ELb0ELb0ELb0ELb1ELb1ELb0ELb0ELb0ELb0EEENS1_21CollectiveEpilogueFwdINS6_IJSA_NS7_ILi256EEESB_EEES9_SE_SG_Li256ELb0ELb0ELb0ELb0EEENS1_30DynamicPersistentTileSchedulerILi256ELi32ELb0ELb0ELb1EEEEEEEEEvNT_6ParamsE --------------------------
	.section	.text._ZN7cutlass13device_kernelIN5flash11enable_sm90INS1_16FlashAttnFwdSm90INS1_25CollectiveMainloopFwdSm90ILi2EN4cute5tupleIJNS5_1CILi1EEES8_S8_EEENS6_IJNS7_ILi128EEENS7_ILi96EEENS7_ILi64EEEEEELi256ENS_6half_tEfNS_4arch4Sm90ELb0ELb1ELb1ELb0ELb0ELb0ELb1ELb1ELb0ELb0ELb0ELb0EEENS1_21CollectiveEpilogueFwdINS6_IJSA_NS7_ILi256EEESB_EEES9_SE_SG_Li256ELb0ELb0ELb0ELb0EEENS1_30DynamicPersistentTileSchedulerILi256ELi32ELb0ELb0ELb1EEEEEEEEEvNT_6ParamsE,"ax",@progbits
	.align	128
.text._ZN7cutlass13device_kernelIN5flash11enable_sm90INS1_16FlashAttnFwdSm90INS1_25CollectiveMainloopFwdSm90ILi2EN4cute5tupleIJNS5_1CILi1EEES8_S8_EEENS6_IJNS7_ILi128EEENS7_ILi96EEENS7_ILi64EEEEEELi256ENS_6half_tEfNS_4arch4Sm90ELb0ELb1ELb1ELb0ELb0ELb0ELb1ELb1ELb0ELb0ELb0ELb0EEENS1_21CollectiveEpilogueFwdINS6_IJSA_NS7_ILi256EEESB_EEES9_SE_SG_Li256ELb0ELb0ELb0ELb0EEENS1_30DynamicPersistentTileSchedulerILi256ELi32ELb0ELb0ELb1EEEEEEEEEvNT_6ParamsE:
        .type           _ZN7cutlass13device_kernelIN5flash11enable_sm90INS1_16FlashAttnFwdSm90INS1_25CollectiveMainloopFwdSm90ILi2EN4cute5tupleIJNS5_1CILi1EEES8_S8_EEENS6_IJNS7_ILi128EEENS7_ILi96EEENS7_ILi64EEEEEELi256ENS_6half_tEfNS_4arch4Sm90ELb0ELb1ELb1ELb0ELb0ELb0ELb1ELb1ELb0ELb0ELb0ELb0EEENS1_21CollectiveEpilogueFwdINS6_IJSA_NS7_ILi256EEESB_EEES9_SE_SG_Li256ELb0ELb0ELb0ELb0EEENS1_30DynamicPersistentTileSchedulerILi256ELi32ELb0ELb0ELb1EEEEEEEEEvNT_6ParamsE,@function
        .size           _ZN7cutlass13device_kernelIN5flash11enable_sm90INS1_16FlashAttnFwdSm90INS1_25CollectiveMainloopFwdSm90ILi2EN4cute5tupleIJNS5_1CILi1EEES8_S8_EEENS6_IJNS7_ILi128EEENS7_ILi96EEENS7_ILi64EEEEEELi256ENS_6half_tEfNS_4arch4Sm90ELb0ELb1ELb1ELb0ELb0ELb0ELb1ELb1ELb0ELb0ELb0ELb0EEENS1_21CollectiveEpilogueFwdINS6_IJSA_NS7_ILi256EEESB_EEES9_SE_SG_Li256ELb0ELb0ELb0ELb0EEENS1_30DynamicPersistentTileSchedulerILi256ELi32ELb0ELb0ELb1EEEEEEEEEvNT_6ParamsE,(.L_x_4721 - _ZN7cutlass13device_kernelIN5flash11enable_sm90INS1_16FlashAttnFwdSm90INS1_25CollectiveMainloopFwdSm90ILi2EN4cute5tupleIJNS5_1CILi1EEES8_S8_EEENS6_IJNS7_ILi128EEENS7_ILi96EEENS7_ILi64EEEEEELi256ENS_6half_tEfNS_4arch4Sm90ELb0ELb1ELb1ELb0ELb0ELb0ELb1ELb1ELb0ELb0ELb0ELb0EEENS1_21CollectiveEpilogueFwdINS6_IJSA_NS7_ILi256EEESB_EEES9_SE_SG_Li256ELb0ELb0ELb0ELb0EEENS1_30DynamicPersistentTileSchedulerILi256ELi32ELb0ELb0ELb1EEEEEEEEEvNT_6ParamsE)
        .other          _ZN7cutlass13device_kernelIN5flash11enable_sm90INS1_16FlashAttnFwdSm90INS1_25CollectiveMainloopFwdSm90ILi2EN4cute5tupleIJNS5_1CILi1EEES8_S8_EEENS6_IJNS7_ILi128EEENS7_ILi96EEENS7_ILi64EEEEEELi256ENS_6half_tEfNS_4arch4Sm90ELb0ELb1ELb1ELb0ELb0ELb0ELb1ELb1ELb0ELb0ELb0ELb0EEENS1_21CollectiveEpilogueFwdINS6_IJSA_NS7_ILi256EEESB_EEES9_SE_SG_Li256ELb0ELb0ELb0ELb0EEENS1_30DynamicPersistentTileSchedulerILi256ELi32ELb0ELb0ELb1EEEEEEEEEvNT_6ParamsE,@"STO_CUDA_ENTRY STV_DEFAULT"
_ZN7cutlass13device_kernelIN5flash11enable_sm90INS1_16FlashAttnFwdSm90INS1_25CollectiveMainloopFwdSm90ILi2EN4cute5tupleIJNS5_1CILi1EEES8_S8_EEENS6_IJNS7_ILi128EEENS7_ILi96EEENS7_ILi64EEEEEELi256ENS_6half_tEfNS_4arch4Sm90ELb0ELb1ELb1ELb0ELb0ELb0ELb1ELb1ELb0ELb0ELb0ELb0EEENS1_21CollectiveEpilogueFwdINS6_IJSA_NS7_ILi256EEESB_EEES9_SE_SG_Li256ELb0ELb0ELb0ELb0EEENS1_30DynamicPersistentTileSchedulerILi256ELi32ELb0ELb0ELb1EEEEEEEEEvNT_6ParamsE:
[----:B------:R-:W1:Y:S02]  /*0000*/  LDC R1, c[0x0][0x28] ;  /* 0x00000a00ff017b82 */ /* 0x000e640000000800 */
[----:B-1----:R-:W-:Y:S01]  /*0010*/  VIADD R1, R1, 0xfffffb80 ;  /* 0xfffffb8001017836 */ /* 0x002fe20000000000 */
[----:B------:R-:W1:Y:S01]  /*0020*/  S2R R3, SR_TID.X ;  /* 0x0000000000037919 */ /* 0x000e620000002100 */
[----:B------:R-:W-:Y:S01]  /*0030*/  ELECT P0, URZ, PT ;  /* 0x00000000003f782f */ /* 0x000fe20003800000 */
[----:B------:R-:W-:Y:S01]  /*0040*/  BSSY B0, `(.L_x_1479) ;  /* 0x000001b000007945 */ /* 0x000fe20003800000 */
[----:B------:R-:W-:Y:S02]  /*0050*/  ULDC UR4, c[0x0][0x20] ;  /* 0x0000080000047ab9 */ /* 0x000fe40000000800 */
[----:B------:R-:W-:Y:S01]  /*0060*/  IADD3 R16, P1, R1, UR4, RZ ;  /* 0x0000000401107c10 */ /* 0x000fe2000ff3e0ff */
[----:B------:R-:W-:-:S04]  /*0070*/  ULDC UR4, c[0x0][0x24] ;  /* 0x0000090000047ab9 */ /* 0x000fc80000000800 */
[----:B------:R-:W-:Y:S01]  /*0080*/  IMAD.X R17, RZ, RZ, UR4, P1 ;  /* 0x00000004ff117e24 */ /* 0x000fe200088e06ff */
        /* <DEDUP_REMOVED lines=22> */
.L_x_1480:
[----:B------:R-:W-:Y:S05]  /*01f0*/  BSYNC B0 ;  /* 0x0000000000007941 */ /* 0x000fea0003800000 */
.L_x_1479:
        /* <DEDUP_REMOVED lines=39> */
.L_x_1481:
        /* <DEDUP_REMOVED lines=22> */
.L_x_1482:
        /* <DEDUP_REMOVED lines=18> */
.L_x_1483:
        /* <DEDUP_REMOVED lines=22> */
.L_x_1484:
        /* <DEDUP_REMOVED lines=22> */
.L_x_1485:
[----:B------:R-:W-:Y:S01]  /*09b0*/  IADD3 R2, P0, R16, 0x70, RZ ;  /* 0x0000007010027810 */ /* 0x000fe20007f1e0ff */
[----:B------:R-:W-:Y:S01]  /*09c0*/  UMOV UR38, 0x1 ;  /* 0x0000000100267882 */ /* 0x000fe20000000000 */
[----:B------:R-:W-:Y:S01]  /*09d0*/  PLOP3.LUT P1, PT, PT, PT, UP0, 0x80, 0x0 ;  /* 0x000000000000781c */ /* 0x000fe20003f2f008 */
[----:B------:R-:W-:Y:S01]  /*09e0*/  NOP ;  /* 0x0000000000007918 */ /* 0x000fe20000000000 */
[----:B------:R-:W-:Y:S01]  /*09f0*/  USEL UR38, UR38, 0x2, !UP0 ;  /* 0x0000000226267887 */ /* 0x000fe2000c000000 */
[----:B------:R5:W-:Y:S01]  /*0a00*/  STL [R1+0x474], R2 ;  /* 0x0004740201007387 */ /* 0x000be20000100800 */
[----:B------:R-:W-:Y:S01]  /*0a10*/  ULDC.64 UR46, c[0x0][0x208] ;  /* 0x00008200002e7ab9 */ /* 0x000fe20000000a00 */
[----:B-----5:R-:W-:-:S05]  /*0a20*/  IMAD.X R2, RZ, RZ, R17, P0 ;  /* 0x000000ffff027224 */ /* 0x020fca00000e0611 */
[----:B------:R1:W-:Y:S02]  /*0a30*/  STL [R1+0x470], R2 ;  /* 0x0004700201007387 */ /* 0x0003e40000100800 */
[----:B-1234-:R-:W-:Y:S06]  /*0a40*/  BAR.SYNC.DEFER_BLOCKING 0x0 ;  /* 0x0000000000007b1d */ /* 0x01efec0000010000 */
[----:B------:R-:W-:Y:S05]  /*0a50*/  @!P1 BRA `(.L_x_1486) ;  /* 0x0000020800d89947 */ /* 0x000fea0003800000 */
.L_x_1487:
        /* <DEDUP_REMOVED lines=8> */
[----:B------:R-:W-:Y:S01]  /*0ae0*/  ISETP.NE.AND P0, PT, R18, 0x1, PT ;  /* 0x000000011200780c */ /* 0x000fe20003f05270 */
[----:B------:R2:W-:-:S12]  /*0af0*/  STL.64 [R1+0x218], RZ ;  /* 0x000218ff01007387 */ /* 0x0005d80000100a00 */
[----:B------:R-:W-:Y:S06]  /*0b00*/  @!P0 BAR.ARV 0x9, 0x100 ;  /* 0x0244000000008b1d */ /* 0x000fec0000002000 */
[C---:B------:R-:W-:Y:S02]  /*0b10*/  IADD3 R206, P1, R16.reuse, 0x218, RZ ;  /* 0x0000021810ce7810 */ /* 0x040fe40007f3e0ff */
[----:B------:R-:W-:Y:S01]  /*0b20*/  IADD3 R212, P2, R16, 0x224, RZ ;  /* 0x0000022410d47810 */ /* 0x000fe20007f5e0ff */
[----:B------:R2:W-:Y:S01]  /*0b30*/  STL [R1+0x220], RZ ;  /* 0x000220ff01007387 */ /* 0x0005e20000100800 */
[----:B-1----:R-:W-:Y:S01]  /*0b40*/  ISETP.LE.AND P0, PT, R0, UR5, PT ;  /* 0x0000000500007c0c */ /* 0x002fe2000bf03270 */
[----:B------:R-:W-:-:S02]  /*0b50*/  IMAD.X R207, RZ, RZ, R17, P1 ;  /* 0x000000ffffcf7224 */ /* 0x000fc400008e0611 */
[----:B------:R2:W-:Y:S01]  /*0b60*/  STL [R1+0x224], RZ ;  /* 0x000224ff01007387 */ /* 0x0005e20000100800 */
[----:B------:R-:W-:-:S09]  /*0b70*/  IMAD.X R211, RZ, RZ, R17, P2 ;  /* 0x000000ffffd37224 */ /* 0x000fd200010e0611 */
[----:B--2---:R-:W-:Y:S05]  /*0b80*/  @P0 EXIT ;  /* 0x000000000000094d */ /* 0x004fea0003800000 */
[----:B------:R-:W1:Y:S01]  /*0b90*/  S2R R6, SR_TID.X ;  /* 0x0000000000067919 */ /* 0x000e620000002100 */
[----:B------:R-:W2:Y:S01]  /*0ba0*/  S2UR UR6, SR_CgaCtaId ;  /* 0x00000000000679c3 */ /* 0x000ea20000008800 */
[----:B------:R-:W-:Y:S01]  /*0bb0*/  UMOV UR50, 0x400 ;  /* 0x0000040000327882 */ /* 0x000fe20000000000 */
[----:B------:R-:W-:Y:S01]  /*0bc0*/  IMAD.MOV.U32 R185, RZ, RZ, 0x2 ;  /* 0x00000002ffb97424 */ /* 0x000fe200078e00ff */
[C---:B------:R-:W-:Y:S01]  /*0bd0*/  IADD3 R204, -R18.reuse, 0xb, RZ ;  /* 0x0000000b12cc7810 */ /* 0x040fe20007ffe1ff */
[----:B------:R-:W-:Y:S01]  /*0be0*/  VIADD R205, R18, 0x8 ;  /* 0x0000000812cd7836 */ /* 0x000fe20000000000 */
[----:B------:R-:W-:-:S03]  /*0bf0*/  ULDC.64 UR36, c[0x0][0x198] ;  /* 0x0000660000247ab9 */ /* 0x000fc60000000a00 */
[----:B------:R-:W3:Y:S01]  /*0c00*/  S2UR UR4, SR_SWINHI ;  /* 0x00000000000479c3 */ /* 0x000ee20000002f00 */
[----:B--2---:R-:W-:Y:S01]  /*0c10*/  ULEA UR50, UR6, UR50, 0x18 ;  /* 0x0000003206327291 */ /* 0x004fe2000f8ec03f */
[----:B-1----:R-:W-:-:S06]  /*0c20*/  VIADD R198, R6, 0xffffff80 ;  /* 0xffffff8006c67836 */ /* 0x002fcc0000000000 */
[----:B------:R-:W-:Y:S01]  /*0c30*/  UMOV UR48, UR50 ;  /* 0x0000003200307c82 */ /* 0x000fe20008000000 */
[----:B---3--:R-:W-:Y:S01]  /*0c40*/  UMOV UR49, UR4 ;  /* 0x0000000400317c82 */ /* 0x008fe20008000000 */
[----:B------:R-:W-:Y:S01]  /*0c50*/  LOP3.LUT R6, R6, 0x7f, RZ, 0xc0, !PT ;  /* 0x0000007f06067812 */ /* 0x000fe200078ec0ff */
[----:B------:R-:W-:Y:S01]  /*0c60*/  UMOV UR4, UR5 ;  /* 0x0000000500047c82 */ /* 0x000fe20008000000 */
[----:B------:R-:W-:Y:S02]  /*0c70*/  SHF.R.S32.HI R19, RZ, 0x1f, R198 ;  /* 0x0000001fff137819 */ /* 0x000fe400000114c6 */
[----:B------:R-:W-:Y:S02]  /*0c80*/  ISETP.NE.AND P0, PT, R6, RZ, PT ;  /* 0x000000ff0600720c */ /* 0x000fe40003f05270 */
[CC--:B------:R-:W-:Y:S02]  /*0c90*/  LEA.HI R2, R19.reuse, R198.reuse, RZ, 0x4 ;  /* 0x000000c613027211 */ /* 0x0c0fe400078f20ff */
[----:B------:R-:W-:-:S02]  /*0ca0*/  LEA.HI R0, R19, R198, RZ, 0x7 ;  /* 0x000000c613007211 */ /* 0x000fc400078f38ff */
[----:B------:R-:W-:Y:S02]  /*0cb0*/  SHF.R.S32.HI R7, RZ, 0x4, R2 ;  /* 0x00000004ff077819 */ /* 0x000fe40000011402 */
[----:B------:R-:W-:Y:S02]  /*0cc0*/  LOP3.LUT R3, R0, 0xffffff80, RZ, 0xc0, !PT ;  /* 0xffffff8000037812 */ /* 0x000fe400078ec0ff */
[----:B------:R-:W-:Y:S02]  /*0cd0*/  LEA.HI R214, R19, R198, RZ, 0x5 ;  /* 0x000000c613d67211 */ /* 0x000fe400078f28ff */
[----:B------:R-:W-:Y:S01]  /*0ce0*/  LEA.HI R4, R2, R7, RZ, 0x1 ;  /* 0x0000000702047211 */ /* 0x000fe200078f08ff */
[----:B------:R-:W-:Y:S01]  /*0cf0*/  IMAD.IADD R208, R198, 0x1, -R3 ;  /* 0x00000001c6d07824 */ /* 0x000fe200078e0a03 */
[----:B------:R-:W-:Y:S02]  /*0d00*/  LOP3.LUT R5, R2, 0x3fffff0, RZ, 0xc0, !PT ;  /* 0x03fffff002057812 */ /* 0x000fe400078ec0ff */
[----:B------:R-:W-:-:S02]  /*0d10*/  SHF.R.S32.HI R214, RZ, 0x5, R214 ;  /* 0x00000005ffd67819 */ /* 0x000fc400000114d6 */
[----:B------:R-:W-:Y:S01]  /*0d20*/  LOP3.LUT R4, R4, 0x1ffffffe, RZ, 0xc0, !PT ;  /* 0x1ffffffe04047812 */ /* 0x000fe200078ec0ff */
[----:B------:R-:W-:Y:S01]  /*0d30*/  IMAD.IADD R5, R198, 0x1, -R5 ;  /* 0x00000001c6057824 */ /* 0x000fe200078e0a05 */
[----:B------:R-:W-:Y:S02]  /*0d40*/  SHF.R.S32.HI R3, RZ, 0x1f, R208 ;  /* 0x0000001fff037819 */ /* 0x000fe400000114d0 */
[----:B------:R-:W-:Y:S01]  /*0d50*/  SHF.R.S32.HI R213, RZ, 0x7, R0 ;  /* 0x00000007ffd57819 */ /* 0x000fe20000011400 */
[----:B------:R-:W-:Y:S01]  /*0d60*/  IMAD.IADD R4, R7, 0x1, -R4 ;  /* 0x0000000107047824 */ /* 0x000fe200078e0a04 */
[CC--:B------:R-:W-:Y:S01]  /*0d70*/  LEA.HI R20, R3.reuse, R208.reuse, RZ, 0x2 ;  /* 0x000000d003147211 */ /* 0x0c0fe200078f10ff */
[----:B------:R-:W-:Y:S01]  /*0d80*/  IMAD R5, R214, 0x10, R5 ;  /* 0x00000010d6057824 */ /* 0x000fe200078e0205 */
[----:B------:R-:W-:Y:S02]  /*0d90*/  LEA.HI R3, R3, R208, RZ, 0x5 ;  /* 0x000000d003037211 */ /* 0x000fe400078f28ff */
[----:B------:R-:W-:Y:S01]  /*0da0*/  SHF.R.S32.HI R2, RZ, 0x2, R20 ;  /* 0x00000002ff027819 */ /* 0x000fe20000011414 */
[----:B------:R-:W-:Y:S01]  /*0db0*/  IMAD R4, R5, 0x8, R4 ;  /* 0x0000000805047824 */ /* 0x000fe200078e0204 */
[----:B------:R-:W-:-:S02]  /*0dc0*/  SHF.R.S32.HI R5, RZ, 0x1f, R20 ;  /* 0x0000001fff057819 */ /* 0x000fc40000011414 */
[----:B------:R-:W-:Y:S01]  /*0dd0*/  SHF.R.S32.HI R3, RZ, 0x5, R3 ;  /* 0x00000005ff037819 */ /* 0x000fe20000011403 */
[----:B------:R-:W-:Y:S01]  /*0de0*/  IMAD.SHL.U32 R184, R4, 0x8, RZ ;  /* 0x0000000804b87824 */ /* 0x000fe200078e00ff */
[----:B------:R-:W-:Y:S02]  /*0df0*/  LEA.HI R5, R5, R2, RZ, 0x3 ;  /* 0x0000000205057211 */ /* 0x000fe400078f18ff */
[----:B------:R-:W-:Y:S01]  /*0e00*/  LEA.HI R0, R0, R213, RZ, 0x1 ;  /* 0x000000d500007211 */ /* 0x000fe200078f08ff */
[----:B------:R-:W-:Y:S01]  /*0e10*/  IMAD.WIDE R184, R184, R185, UR48 ;  /* 0x00000030b8b87e25 */ /* 0x000fe2000f8e02b9 */
[----:B------:R-:W-:Y:S02]  /*0e20*/  LOP3.LUT R5, R5, 0xfffffff8, RZ, 0xc0, !PT ;  /* 0xfffffff805057812 */ /* 0x000fe400078ec0ff */
[----:B------:R-:W-:Y:S02]  /*0e30*/  LEA.HI R19, R19, R198, RZ, 0x3 ;  /* 0x000000c613137211 */ /* 0x000fe400078f18ff */
[----:B------:R-:W-:Y:S01]  /*0e40*/  IADD3 R9, P6, R184, 0x20, RZ ;  /* 0x00000020b8097810 */ /* 0x000fe20007fde0ff */
[----:B------:R-:W-:Y:S01]  /*0e50*/  IMAD.IADD R2, R2, 0x1, -R5 ;  /* 0x0000000102027824 */ /* 0x000fe200078e0a05 */
[----:B------:R-:W-:-:S02]  /*0e60*/  IADD3 R5, P5, R184, 0x40, RZ ;  /* 0x00000040b8057810 */ /* 0x000fc40007fbe0ff */
[----:B------:R-:W-:Y:S01]  /*0e70*/  LOP3.LUT R8, R9, 0x380, RZ, 0xc0, !PT ;  /* 0x0000038009087812 */ /* 0x000fe200078ec0ff */
[----:B------:R-:W-:Y:S01]  /*0e80*/  IMAD R21, R3, 0x10, R2 ;  /* 0x0000001003157824 */ /* 0x000fe200078e0202 */
[----:B------:R-:W-:Y:S01]  /*0e90*/  LOP3.LUT R4, R5, 0x380, RZ, 0xc0, !PT ;  /* 0x0000038005047812 */ /* 0x000fe200078ec0ff */
[----:B------:R-:W-:Y:S01]  /*0ea0*/  IMAD.X R3, RZ, RZ, R185, P6 ;  /* 0x000000ffff037224 */ /* 0x000fe200030e06b9 */
[----:B------:R-:W-:Y:S02]  /*0eb0*/  SHF.R.U64 R8, R8, 0x3, RZ ;  /* 0x0000000308087819 */ /* 0x000fe400000012ff */
[----:B------:R-:W-:Y:S02]  /*0ec0*/  SHF.R.U64 R4, R4, 0x3, RZ ;  /* 0x0000000304047819 */ /* 0x000fe400000012ff */
[----:B------:R-:W-:Y:S02]  /*0ed0*/  LOP3.LUT R2, R8, R9, RZ, 0x3c, !PT ;  /* 0x0000000908027212 */ /* 0x000fe400078e3cff */
[----:B------:R-:W-:-:S02]  /*0ee0*/  IADD3 R11, P2, R184, 0x4020, RZ ;  /* 0x00004020b80b7810 */ /* 0x000fc40007f5e0ff */
[C---:B------:R-:W-:Y:S02]  /*0ef0*/  IADD3 R13, P1, R184.reuse, 0x4040, RZ ;  /* 0x00004040b80d7810 */ /* 0x040fe40007f3e0ff */
[C---:B------:R-:W-:Y:S02]  /*0f00*/  IADD3 R7, P4, R184.reuse, 0x60, RZ ;  /* 0x00000060b8077810 */ /* 0x040fe40007f9e0ff */
[C---:B------:R-:W-:Y:S02]  /*0f10*/  IADD3 R9, P3, R184.reuse, 0x4000, RZ ;  /* 0x00004000b8097810 */ /* 0x040fe40007f7e0ff */
[----:B------:R-:W-:Y:S02]  /*0f20*/  IADD3 R15, P6, R184, 0x4060, RZ ;  /* 0x00004060b80f7810 */ /* 0x000fe40007fde0ff */
[----:B------:R-:W-:Y:S01]  /*0f30*/  LOP3.LUT R4, R4, R5, RZ, 0x3c, !PT ;  /* 0x0000000504047212 */ /* 0x000fe200078e3cff */
[----:B------:R-:W-:Y:S01]  /*0f40*/  IMAD.X R5, RZ, RZ, R185, P5 ;  /* 0x000000ffff057224 */ /* 0x000fe200028e06b9 */
[----:B------:R-:W-:-:S02]  /*0f50*/  LOP3.LUT R10, R11, 0x380, RZ, 0xc0, !PT ;  /* 0x000003800b0a7812 */ /* 0x000fc400078ec0ff */
[----:B------:R-:W-:Y:S02]  /*0f60*/  LOP3.LUT R12, R13, 0x380, RZ, 0xc0, !PT ;  /* 0x000003800d0c7812 */ /* 0x000fe400078ec0ff */
[----:B------:R-:W-:Y:S02]  /*0f70*/  LOP3.LUT R6, R7, 0x380, RZ, 0xc0, !PT ;  /* 0x0000038007067812 */ /* 0x000fe400078ec0ff */
[----:B------:R-:W-:Y:S02]  /*0f80*/  LOP3.LUT R8, R9, 0x380, RZ, 0xc0, !PT ;  /* 0x0000038009087812 */ /* 0x000fe400078ec0ff */
[----:B------:R-:W-:Y:S02]  /*0f90*/  LOP3.LUT R14, R15, 0x380, RZ, 0xc0, !PT ;  /* 0x000003800f0e7812 */ /* 0x000fe400078ec0ff */
[----:B------:R-:W-:Y:S02]  /*0fa0*/  SHF.R.U64 R10, R10, 0x3, RZ ;  /* 0x000000030a0a7819 */ /* 0x000fe400000012ff */
[----:B------:R-:W-:-:S02]  /*0fb0*/  SHF.R.U64 R12, R12, 0x3, RZ ;  /* 0x000000030c0c7819 */ /* 0x000fc400000012ff */
[----:B------:R-:W-:Y:S02]  /*0fc0*/  SHF.R.U64 R6, R6, 0x3, RZ ;  /* 0x0000000306067819 */ /* 0x000fe400000012ff */
[----:B------:R-:W-:Y:S02]  /*0fd0*/  SHF.R.U64 R8, R8, 0x3, RZ ;  /* 0x0000000308087819 */ /* 0x000fe400000012ff */
[----:B------:R-:W-:Y:S02]  /*0fe0*/  SHF.R.U64 R14, R14, 0x3, RZ ;  /* 0x000000030e0e7819 */ /* 0x000fe400000012ff */
[----:B------:R-:W-:Y:S02]  /*0ff0*/  MOV R235, R2 ;  /* 0x0000000200eb7202 */ /* 0x000fe40000000f00 */
[----:B------:R-:W-:Y:S02]  /*1000*/  MOV R234, R4 ;  /* 0x0000000400ea7202 */ /* 0x000fe40000000f00 */
[----:B------:R-:W-:-:S02]  /*1010*/  LOP3.LUT R0, R0, 0x3fffffe, RZ, 0xc0, !PT ;  /* 0x03fffffe00007812 */ /* 0x000fc400078ec0ff */
[----:B------:R-:W-:Y:S02]  /*1020*/  LOP3.LUT R5, R19, 0x1ffffff8, RZ, 0xc0, !PT ;  /* 0x1ffffff813057812 */ /* 0x000fe400078ec0ff */
[----:B------:R-:W-:Y:S01]  /*1030*/  LOP3.LUT R3, R20, 0x7ffffffc, RZ, 0xc0, !PT ;  /* 0x7ffffffc14037812 */ /* 0x000fe200078ec0ff */
[----:B------:R-:W-:Y:S01]  /*1040*/  IMAD.IADD R0, R213, 0x1, -R0 ;  /* 0x00000001d5007824 */ /* 0x000fe200078e0a00 */
        /* <DEDUP_REMOVED lines=10> */
[----:B------:R-:W-:Y:S01]  /*10f0*/  IADD3 R22, P1, R16, 0x13c, RZ ;  /* 0x0000013c10167810 */ /* 0x000fe20007f3e0ff */
[----:B------:R-:W-:Y:S01]  /*1100*/  IMAD.IADD R5, R198, 0x1, -R5 ;  /* 0x00000001c6057824 */ /* 0x000fe200078e0a05 */
[----:B------:R-:W-:Y:S01]  /*1110*/  IADD3 R210, P2, R16, 0x230, RZ ;  /* 0x0000023010d27810 */ /* 0x000fe20007f5e0ff */
[----:B------:R-:W-:Y:S01]  /*1120*/  IMAD.IADD R3, R208, 0x1, -R3 ;  /* 0x00000001d0037824 */ /* 0x000fe200078e0a03 */
[----:B------:R-:W-:Y:S01]  /*1130*/  MOV R233, R6 ;  /* 0x0000000600e97202 */ /* 0x000fe20000000f00 */
[----:B------:R-:W-:Y:S01]  /*1140*/  IMAD R196, R0, 0x40, R21 ;  /* 0x0000004000c47824 */ /* 0x000fe200078e0215 */
[----:B------:R-:W-:Y:S01]  /*1150*/  MOV R232, R8 ;  /* 0x0000000800e87202 */ /* 0x000fe20000000f00 */
[--C-:B------:R-:W-:Y:S01]  /*1160*/  IMAD.X R158, RZ, RZ, R17.reuse, P1 ;  /* 0x000000ffff9e7224 */ /* 0x100fe200008e0611 */
[----:B------:R-:W-:Y:S01]  /*1170*/  MOV R231, R10 ;  /* 0x0000000a00e77202 */ /* 0x000fe20000000f00 */
[----:B------:R-:W-:Y:S01]  /*1180*/  IMAD.X R209, RZ, RZ, R17, P2 ;  /* 0x000000ffffd17224 */ /* 0x000fe200010e0611 */
[----:B------:R-:W-:Y:S01]  /*1190*/  MOV R221, R12 ;  /* 0x0000000c00dd7202 */ /* 0x000fe20000000f00 */
[----:B------:R-:W-:Y:S01]  /*11a0*/  IMAD.SHL.U32 R186, R5, 0x8, RZ ;  /* 0x0000000805ba7824 */ /* 0x000fe200078e00ff */
[----:B------:R-:W-:Y:S01]  /*11b0*/  MOV R215, R14 ;  /* 0x0000000e00d77202 */ /* 0x000fe20000000f00 */
[----:B------:R-:W-:Y:S01]  /*11c0*/  IMAD.SHL.U32 R197, R3, 0x2, RZ ;  /* 0x0000000203c57824 */ /* 0x000fe200078e00ff */
[----:B------:R-:W-:-:S02]  /*11d0*/  SEL R200, RZ, 0x1, P0 ;  /* 0x00000001ffc87807 */ /* 0x000fc40000000000 */
[----:B------:R-:W-:-:S07]  /*11e0*/  SHF.R.S32.HI R194, RZ, 0x3, R19 ;  /* 0x00000003ffc27819 */ /* 0x000fce0000011413 */
.L_x_1606:
        /* <DEDUP_REMOVED lines=20> */
.L_x_1488:
[----:B------:R-:W-:Y:S01]  /*1330*/  ULDC UR6, c[0x0][0xec4] ;  /* 0x0003b10000067ab9 */ /* 0x000fe20000000800 */
[----:B------:R-:W-:Y:S01]  /*1340*/  UMOV UR39, UR7 ;  /* 0x0000000700277c82 */ /* 0x000fe20008000000 */
[----:B------:R-:W-:-:S11]  /*1350*/  UISETP.NE.AND UP0, UPT, UR6, 0x1, UPT ;  /* 0x000000010600788c */ /* 0x000fd6000bf05270 */
[----:B------:R-:W-:Y:S02]  /*1360*/  @UP0 ULDC.64 UR10, c[0x0][0xec8] ;  /* 0x0003b200000a0ab9 */ /* 0x000fe40000000a00 */
[----:B------:R-:W-:-:S04]  /*1370*/  UIMAD.WIDE.U32 UR4, UR7, UR10, URZ ;  /* 0x0000000a070472a5 */ /* 0x000fc8000f8e003f */
[----:B------:R-:W-:-:S04]  /*1380*/  @UP0 USHF.R.U32.HI UR39, URZ, UR11, UR5 ;  /* 0x0000000b3f270299 */ /* 0x000fc80008011605 */
[----:B------:R-:W-:-:S12]  /*1390*/  UIMAD UR4, UR39, UR6, URZ ;  /* 0x00000006270472a4 */ /* 0x000fd8000f8e023f */
.L_x_1489:
[----:B------:R-:W1:Y:S01]  /*13a0*/  LDC R0, c[0x0][0xa80] ;  /* 0x0002a000ff007b82 */ /* 0x000e620000000800 */
[----:B------:R-:W-:Y:S01]  /*13b0*/  ULOP3.LUT UR5, URZ, UR39, URZ, 0x33, !UPT ;  /* 0x000000273f057292 */ /* 0x000fe2000f8e333f */
[----:B------:R-:W-:Y:S01]  /*13c0*/  IMAD.MOV.U32 R2, RZ, RZ, 0x3000 ;  /* 0x00003000ff027424 */ /* 0x000fe200078e00ff */
[----:B------:R-:W-:Y:S01]  /*13d0*/  UIADD3 UR6, UP2, UR48, 0x32450, URZ ;  /* 0x0003245030067890 */ /* 0x000fe2000ff5e03f */
[----:B------:R-:W-:Y:S01]  /*13e0*/  IMAD.U32 R3, RZ, RZ, UR38 ;  /* 0x00000026ff037e24 */ /* 0x000fe2000f8e00ff */
[----:B------:R-:W-:Y:S01]  /*13f0*/  ULDC UR42, c[0x0][0xeac] ;  /* 0x0003ab00002a7ab9 */ /* 0x000fe20000000800 */
[----:B------:R-:W-:Y:S01]  /*1400*/  UIADD3 UR11, UP3, UR48, 0x32460, URZ ;  /* 0x00032460300b7890 */ /* 0x000fe2000ff7e03f */
[----:B------:R-:W-:Y:S01]  /*1410*/  IMAD.MOV.U32 R4, RZ, RZ, 0xc000 ;  /* 0x0000c000ff047424 */ /* 0x000fe200078e00ff */
[----:B------:R-:W-:Y:S01]  /*1420*/  UIADD3 UR42, UR5, UR42, URZ ;  /* 0x0000002a052a7290 */ /* 0x000fe2000fffe03f */
[----:B------:R-:W-:Y:S01]  /*1430*/  IMAD.U32 R8, RZ, RZ, UR6 ;  /* 0x00000006ff087e24 */ /* 0x000fe2000f8e00ff */
[----:B------:R-:W-:Y:S01]  /*1440*/  UIADD3.X UR5, URZ, UR49, URZ, UP2, !UPT ;  /* 0x000000313f057290 */ /* 0x000fe200097fe43f */
[----:B------:R-:W-:Y:S01]  /*1450*/  IMAD.U32 R5, RZ, RZ, UR38 ;  /* 0x00000026ff057e24 */ /* 0x000fe2000f8e00ff */
[----:B------:R-:W-:Y:S01]  /*1460*/  UIADD3 UR9, UP0, UR48, 0x32430, URZ ;  /* 0x0003243030097890 */ /* 0x000fe2000ff1e03f */
[----:B------:R-:W-:Y:S01]  /*1470*/  IMAD.MOV.U32 R6, RZ, RZ, R200 ;  /* 0x000000ffff067224 */ /* 0x000fe200078e00c8 */
[----:B------:R-:W-:Y:S01]  /*1480*/  UIADD3 UR10, UP1, UR48, 0x32440, URZ ;  /* 0x00032440300a7890 */ /* 0x000fe2000ff3e03f */
[----:B------:R-:W-:Y:S01]  /*1490*/  IMAD.MOV.U32 R7, RZ, RZ, 0x100 ;  /* 0x00000100ff077424 */ /* 0x000fe200078e00ff */
[----:B------:R-:W-:Y:S01]  /*14a0*/  UIADD3.X UR12, URZ, UR49, URZ, UP3, !UPT ;  /* 0x000000313f0c7290 */ /* 0x000fe20009ffe43f */
[----:B------:R-:W-:Y:S01]  /*14b0*/  IMAD.U32 R9, RZ, RZ, UR5 ;  /* 0x00000005ff097e24 */ /* 0x000fe2000f8e00ff */
[----:B------:R-:W-:Y:S01]  /*14c0*/  UIADD3.X UR5, URZ, UR49, URZ, UP0, !UPT ;  /* 0x000000313f057290 */ /* 0x000fe200087fe43f */
[----:B------:R2:W-:Y:S01]  /*14d0*/  STL.64 [R1+0x18], R2 ;  /* 0x0000180201007387 */ /* 0x0005e20000100a00 */
[----:B------:R-:W-:Y:S01]  /*14e0*/  UIADD3.X UR6, URZ, UR49, URZ, UP1, !UPT ;  /* 0x000000313f067290 */ /* 0x000fe20008ffe43f */
[----:B------:R-:W-:Y:S01]  /*14f0*/  IMAD.U32 R10, RZ, RZ, UR11 ;  /* 0x0000000bff0a7e24 */ /* 0x000fe2000f8e00ff */
[----:B------:R-:W-:Y:S01]  /*1500*/  ULDC UR43, c[0x0][0xeb8] ;  /* 0x0003ae00002b7ab9 */ /* 0x000fe20000000800 */
[----:B------:R3:W-:Y:S01]  /*1510*/  STL.128 [R1+0x50], R4 ;  /* 0x0000500401007387 */ /* 0x0007e20000100c00 */
[----:B------:R-:W-:Y:S01]  /*1520*/  UISETP.NE.AND UP1, UPT, UR43, 0x1, UPT ;  /* 0x000000012b00788c */ /* 0x000fe2000bf25270 */
[----:B------:R-:W-:Y:S01]  /*1530*/  IMAD.MOV.U32 R201, RZ, RZ, 0x100 ;  /* 0x00000100ffc97424 */ /* 0x000fe200078e00ff */
[----:B------:R-:W-:Y:S01]  /*1540*/  UIADD3 UR7, UR7, -UR4, URZ ;  /* 0x8000000407077290 */ /* 0x000fe2000fffe03f */
[----:B------:R-:W-:Y:S01]  /*1550*/  IMAD.MOV.U32 R202, RZ, RZ, 0x1 ;  /* 0x00000001ffca7424 */ /* 0x000fe200078e00ff */
[----:B-1----:R1:W-:Y:S01]  /*1560*/  STL [R1+0x460], R0 ;  /* 0x0004600001007387 */ /* 0x0023e20000100800 */
[----:B------:R-:W-:Y:S01]  /*1570*/  IMAD.MOV.U32 R203, RZ, RZ, RZ ;  /* 0x000000ffffcb7224 */ /* 0x000fe200078e00ff */
[----:B------:R-:W-:Y:S01]  /*1580*/  ULDC UR40, c[0x0][0x404] ;  /* 0x0001010000287ab9 */ /* 0x000fe20000000800 */
[----:B--2---:R-:W-:Y:S01]  /*1590*/  IMAD.U32 R2, RZ, RZ, UR10 ;  /* 0x0000000aff027e24 */ /* 0x004fe2000f8e00ff */
[----:B------:R-:W-:Y:S01]  /*15a0*/  ULDC.64 UR10, c[0x0][0x3f8] ;  /* 0x0000fe00000a7ab9 */ /* 0x000fe20000000a00 */
[----:B------:R-:W-:Y:S01]  /*15b0*/  IMAD.MOV.U32 R12, RZ, RZ, 0x1 ;  /* 0x00000001ff0c7424 */ /* 0x000fe200078e00ff */
[----:B------:R-:W-:Y:S01]  /*15c0*/  UISETP.NE.U32.AND UP0, UPT, UR10, URZ, UPT ;  /* 0x0000003f0a00728c */ /* 0x000fe2000bf05070 */
[----:B------:R-:W-:Y:S01]  /*15d0*/  IMAD.MOV.U32 R13, RZ, RZ, RZ ;  /* 0x000000ffff0d7224 */ /* 0x000fe200078e00ff */
[----:B------:R1:W-:Y:S01]  /*15e0*/  STL.128 [R1+0x20], R200 ;  /* 0x000020c801007387 */ /* 0x0003e20000100c00 */
[----:B------:R-:W-:Y:S01]  /*15f0*/  IMAD.U32 R11, RZ, RZ, UR12 ;  /* 0x0000000cff0b7e24 */ /* 0x000fe2000f8e00ff */
[----:B------:R-:W-:Y:S01]  /*1600*/  UISETP.NE.AND.EX UP0, UPT, UR11, URZ, UPT, UP0 ;  /* 0x0000003f0b00728c */ /* 0x000fe2000bf05300 */
[----:B---3--:R-:W-:Y:S01]  /*1610*/  IMAD.U32 R6, RZ, RZ, UR42 ;  /* 0x0000002aff067e24 */ /* 0x008fe2000f8e00ff */
[----:B------:R1:W-:Y:S01]  /*1620*/  STL.64 [R1+0x60], R12 ;  /* 0x0000600c01007387 */ /* 0x0003e20000100a00 */
[----:B------:R-:W-:Y:S01]  /*1630*/  IMAD.U32 R4, RZ, RZ, UR9 ;  /* 0x00000009ff047e24 */ /* 0x000fe2000f8e00ff */
[----:B------:R-:W-:Y:S01]  /*1640*/  ULDC UR11, c[0x0][0xec4] ;  /* 0x0003b100000b7ab9 */ /* 0x000fe20000000800 */
[----:B------:R-:W-:Y:S01]  /*1650*/  IMAD.U32 R5, RZ, RZ, UR5 ;  /* 0x00000005ff057e24 */ /* 0x000fe2000f8e00ff */
[----:B------:R-:W-:Y:S01]  /*1660*/  ULDC.64 UR4, c[0x0][0xad8] ;  /* 0x0002b60000047ab9 */ /* 0x000fe20000000a00 */
[----:B------:R-:W-:Y:S01]  /*1670*/  IMAD.U32 R3, RZ, RZ, UR6 ;  /* 0x00000006ff037e24 */ /* 0x000fe2000f8e00ff */
[----:B------:R-:W-:Y:S01]  /*1680*/  UISETP.GE.AND UP2, UPT, UR5, 0x1, UPT ;  /* 0x000000010500788c */ /* 0x000fe2000bf46270 */
[----:B------:R1:W-:Y:S01]  /*1690*/  STL [R1+0x70], R6 ;  /* 0x0000700601007387 */ /* 0x0003e20000100800 */
[----:B------:R-:W-:Y:S01]  /*16a0*/  UIMAD UR11, UR8, UR11, UR7 ;  /* 0x0000000b080b72a4 */ /* 0x000fe2000f8e0207 */
[----:B------:R-:W-:Y:S01]  /*16b0*/  IADD3 R32, P0, R16, 0x38, RZ ;  /* 0x0000003810207810 */ /* 0x000fe20007f1e0ff */
[----:B------:R-:W-:Y:S01]  /*16c0*/  USHF.L.U32 UR42, UR42, 0x7, URZ ;  /* 0x000000072a2a7899 */ /* 0x000fe2000800063f */
[----:B------:R1:W-:Y:S01]  /*16d0*/  STL.128 [R1+0x40], R8 ;  /* 0x0000400801007387 */ /* 0x0003e20000100c00 */
[----:B------:R-:W-:Y:S01]  /*16e0*/  @UP1 ULDC UR8, c[0x0][0xebc] ;  /* 0x0003af0000081ab9 */ /* 0x000fe20000000800 */
[----:B------:R-:W-:Y:S01]  /*16f0*/  USEL UR40, UR40, 0x1, UP0 ;  /* 0x0000000128287887 */ /* 0x000fe20008000000 */
[----:B------:R-:W-:Y:S01]  /*1700*/  PLOP3.LUT P1, PT, PT, PT, UP2, 0x80, 0x0 ;  /* 0x000000000000781c */ /* 0x000fe20003f2f028 */
[----:B------:R1:W-:Y:S01]  /*1710*/  STL.64 [R1+0x68], R10 ;  /* 0x0000680a01007387 */ /* 0x0003e20000100a00 */
[----:B------:R-:W-:Y:S01]  /*1720*/  UIMAD.WIDE.U32 UR8, UR11, UR8, URZ ;  /* 0x000000080b0872a5 */ /* 0x000fe2000f8e003f */
[----:B------:R-:W-:Y:S01]  /*1730*/  IMAD.X R33, RZ, RZ, R17, P0 ;  /* 0x000000ffff217224 */ /* 0x000fe200000e0611 */
[----:B------:R-:W-:Y:S01]  /*1740*/  ULDC UR10, c[0x0][0x2e0] ;  /* 0x0000b800000a7ab9 */ /* 0x000fe20000000800 */
[----:B------:R1:W-:Y:S01]  /*1750*/  STL.64 [R1+0x8], R4 ;  /* 0x0000080401007387 */ /* 0x0003e20000100a00 */
[----:B------:R-:W-:Y:S01]  /*1760*/  ULDC UR6, c[0x0][0x288] ;  /* 0x0000a20000067ab9 */ /* 0x000fe20000000800 */
[----:B------:R-:W-:Y:S01]  /*1770*/  @UP1 ULDC UR12, c[0x0][0xec0] ;  /* 0x0003b000000c1ab9 */ /* 0x000fe20000000800 */
[----:B------:R-:W-:Y:S01]  /*1780*/  UMOV UR44, UR11 ;  /* 0x0000000b002c7c82 */ /* 0x000fe20008000000 */
[----:B------:R1:W-:Y:S01]  /*1790*/  STL.64 [R1+0x10], R2 ;  /* 0x0000100201007387 */ /* 0x0003e20000100a00 */
[----:B------:R-:W-:-:S02]  /*17a0*/  UIADD3 UR7, UR42, 0x80, -UR6 ;  /* 0x000000802a077890 */ /* 0x000fc4000fffe806 */
[----:B------:R-:W-:Y:S01]  /*17b0*/  UIMAD UR40, UR40, UR10, URZ ;  /* 0x0000000a282872a4 */ /* 0x000fe2000f8e023f */
[----:B------:R1:W-:Y:S01]  /*17c0*/  STL.64 [R1+0x30], R2 ;  /* 0x0000300201007387 */ /* 0x0003e20000100a00 */
[----:B------:R-:W-:Y:S02]  /*17d0*/  @UP1 USHF.R.U32.HI UR44, URZ, UR12, UR9 ;  /* 0x0000000c3f2c1299 */ /* 0x000fe40008011609 */
[----:B------:R-:W-:Y:S01]  /*17e0*/  UIADD3 UR8, UR40, UR7, URZ ;  /* 0x0000000728087290 */ /* 0x000fe2000fffe03f */
[----:B------:R1:W-:Y:S01]  /*17f0*/  STL.128 [R1+0x440], RZ ;  /* 0x000440ff01007387 */ /* 0x0003e20000100c00 */
[----:B------:R-:W-:Y:S02]  /*1800*/  UIADD3 UR7, -UR44, URZ, URZ ;  /* 0x0000003f2c077290 */ /* 0x000fe4000fffe13f */
[----:B------:R-:W-:Y:S01]  /*1810*/  UIADD3 UR4, UR8, UR4, URZ ;  /* 0x0000000408047290 */ /* 0x000fe2000fffe03f */
[----:B------:R1:W-:Y:S01]  /*1820*/  STL.128 [R1+0x450], RZ ;  /* 0x000450ff01007387 */ /* 0x0003e20000100c00 */
[----:B------:R-:W-:-:S03]  /*1830*/  UIMAD UR43, UR43, UR7, UR11 ;  /* 0x000000072b2b72a4 */ /* 0x000fc6000f8e020b */
[----:B------:R1:W-:Y:S04]  /*1840*/  STL.128 [R1+0x230], RZ ;  /* 0x000230ff01007387 */ /* 0x0003e80000100c00 */
        /* <DEDUP_REMOVED lines=31> */
[----:B------:R1:W-:Y:S04]  /*1a40*/  STL.64 [R1], RZ ;  /* 0x000000ff01007387 */ /* 0x0003e80000100a00 */
[----:B------:R1:W-:Y:S01]  /*1a50*/  STL.64 [R1+0x38], RZ ;  /* 0x000038ff01007387 */ /* 0x0003e20000100a00 */
[----:B------:R-:W-:Y:S05]  /*1a60*/  @!P1 BRA `(.L_x_1490) ;  /* 0x0000000000449947 */ /* 0x000fea0003800000 */
        /* <DEDUP_REMOVED lines=10> */
.L_x_1491:
[----:B------:R-:W-:-:S11]  /*1b10*/  UISETP.NE.AND UP0, UPT, UR5, 0x1, UPT ;  /* 0x000000010500788c */ /* 0x000fd6000bf05270 */
[----:B------:R-:W-:Y:S02]  /*1b20*/  @UP0 ULDC.64 UR10, c[0x0][0xae0] ;  /* 0x0002b800000a0ab9 */ /* 0x000fe40000000a00 */
[----:B------:R-:W-:-:S04]  /*1b30*/  UIMAD.WIDE.U32 UR8, UR7, UR10, URZ ;  /* 0x0000000a070872a5 */ /* 0x000fc8000f8e003f */
[----:B------:R-:W-:-:S12]  /*1b40*/  @UP0 USHF.R.U32.HI UR7, URZ, UR11, UR9 ;  /* 0x0000000b3f070299 */ /* 0x000fd80008011609 */
.L_x_1492:
[----:B------:R-:W-:-:S04]  /*1b50*/  UIMAD UR7, UR7, UR5, UR5 ;  /* 0x00000005070772a4 */ /* 0x000fc8000f8e0205 */
[----:B------:R-:W-:-:S04]  /*1b60*/  UISETP.LT.AND UP0, UPT, UR4, UR7, UPT ;  /* 0x000000070400728c */ /* 0x000fc8000bf01270 */
[----:B------:R-:W-:-:S12]  /*1b70*/  USEL UR4, UR4, UR7, UP0 ;  /* 0x0000000704047287 */ /* 0x000fd80008000000 */
.L_x_1490:
[----:B------:R-:W-:Y:S02]  /*1b80*/  UIADD3 UR8, UR40, 0x5f, URZ ;  /* 0x0000005f28087890 */ /* 0x000fe4000fffe03f */
[----:B------:R-:W-:Y:S02]  /*1b90*/  UIADD3 UR10, UR4, 0x5f, URZ ;  /* 0x0000005f040a7890 */ /* 0x000fe4000fffe03f */
[----:B------:R-:W-:Y:S02]  /*1ba0*/  UIMAD.WIDE UR8, UR8, 0x2aaaaaab, URZ ;  /* 0x2aaaaaab080878a5 */ /* 0x000fe4000f8e023f */
[----:B------:R-:W-:Y:S02]  /*1bb0*/  UIMAD.WIDE UR10, UR10, 0x2aaaaaab, URZ ;  /* 0x2aaaaaab0a0a78a5 */ /* 0x000fe4000f8e023f */
[----:B------:R-:W-:Y:S02]  /*1bc0*/  USHF.R.U32.HI UR4, URZ, 0x1f, UR9 ;  /* 0x0000001f3f047899 */ /* 0x000fe40008011609 */
[----:B------:R-:W-:-:S02]  /*1bd0*/  USHF.R.U32.HI UR7, URZ, 0x1f, UR11 ;  /* 0x0000001f3f077899 */ /* 0x000fc4000801160b */
[----:B------:R-:W-:Y:S02]  /*1be0*/  ULEA.HI.SX32 UR4, UR9, UR4, 0x1c ;  /* 0x0000000409047291 */ /* 0x000fe4000f8fe23f */
[----:B------:R-:W-:Y:S02]  /*1bf0*/  ULEA.HI.SX32 UR7, UR11, UR7, 0x1c ;  /* 0x000000070b077291 */ /* 0x000fe4000f8fe23f */
[----:B------:R-:W-:Y:S02]  /*1c00*/  UIADD3 UR6, UR40, -UR6, UR42 ;  /* 0x8000000628067290 */ /* 0x000fe4000fffe02a */
[----:B------:R-:W-:Y:S01]  /*1c10*/  UISETP.LT.AND UP0, UPT, UR4, UR7, UPT ;  /* 0x000000070400728c */ /* 0x000fe2000bf01270 */
[----:B------:R-:W-:Y:S02]  /*1c20*/  ULDC UR8, c[0x0][0xad4] ;  /* 0x0002b50000087ab9 */ /* 0x000fe40000000800 */
[----:B------:R-:W-:Y:S02]  /*1c30*/  UIADD3 UR8, UR6, -UR8, URZ ;  /* 0x8000000806087290 */ /* 0x000fe4000fffe03f */
        /* <DEDUP_REMOVED lines=13> */
.L_x_1494:
[----:B------:R-:W-:-:S11]  /*1d10*/  UISETP.NE.AND UP0, UPT, UR5, 0x1, UPT ;  /* 0x000000010500788c */ /* 0x000fd6000bf05270 */
[----:B------:R-:W-:Y:S02]  /*1d20*/  @UP0 ULDC.64 UR10, c[0x0][0xae0] ;  /* 0x0002b800000a0ab9 */ /* 0x000fe40000000a00 */
[----:B------:R-:W-:-:S04]  /*1d30*/  UIMAD.WIDE.U32 UR6, UR4, UR10, URZ ;  /* 0x0000000a040672a5 */ /* 0x000fc8000f8e003f */
[----:B------:R-:W-:-:S12]  /*1d40*/  @UP0 USHF.R.U32.HI UR4, URZ, UR11, UR7 ;  /* 0x0000000b3f040299 */ /* 0x000fd80008011607 */
.L_x_1495:
[----:B------:R-:W-:-:S04]  /*1d50*/  UIMAD UR4, UR4, UR5, URZ ;  /* 0x00000005040472a4 */ /* 0x000fc8000f8e023f */
[----:B------:R-:W-:-:S04]  /*1d60*/  UISETP.LT.AND UP0, UPT, UR8, UR4, UPT ;  /* 0x000000040800728c */ /* 0x000fc8000bf01270 */
[----:B------:R-:W-:-:S12]  /*1d70*/  USEL UR8, UR8, UR4, !UP0 ;  /* 0x0000000408087287 */ /* 0x000fd8000c000000 */
.L_x_1493:
[----:B------:R-:W-:Y:S01]  /*1d80*/  UIMAD.WIDE UR4, UR8, 0x2aaaaaab, URZ ;  /* 0x2aaaaaab080478a5 */ /* 0x000fe2000f8e023f */
[----:B------:R-:W-:-:S03]  /*1d90*/  PLOP3.LUT P0, PT, PT, PT, PT, 0x80, 0x0 ;  /* 0x000000000000781c */ /* 0x000fc60003f0f070 */
[----:B------:R-:W-:-:S04]  /*1da0*/  USHF.R.U32.HI UR4, URZ, 0x1f, UR5 ;  /* 0x0000001f3f047899 */ /* 0x000fc80008011605 */
[----:B------:R-:W-:-:S04]  /*1db0*/  ULEA.HI.SX32 UR4, UR5, UR4, 0x1c ;  /* 0x0000000405047291 */ /* 0x000fc8000f8fe23f */
[----:B------:R-:W-:-:S04]  /*1dc0*/  UISETP.LT.AND UP0, UPT, URZ, UR4, UPT ;  /* 0x000000043f00728c */ /* 0x000fc8000bf01270 */
[----:B------:R-:W-:-:S04]  /*1dd0*/  USEL UR41, URZ, UR4, !UP0 ;  /* 0x000000043f297287 */ /* 0x000fc8000c000000 */
[----:B------:R-:W-:-:S06]  /*1de0*/  UISETP.GT.AND UP0, UPT, UR45, UR41, UPT ;  /* 0x000000292d00728c */ /* 0x000fcc000bf04270 */
[----:B------:R-:W-:-:S13]  /*1df0*/  PLOP3.LUT P1, PT, PT, PT, UP0, 0x80, 0x0 ;  /* 0x000000000000781c */ /* 0x000fda0003f2f008 */
[----:B------:R-:W-:Y:S05]  /*1e00*/  @!P1 BRA `(.L_x_1496) ;  /* 0x000001dc00889947 */ /* 0x000fea0003800000 */
[----:B-1----:R-:W1:Y:S01]  /*1e10*/  SHFL.IDX PT, R0, R213, RZ, 0x1f ;  /* 0x00001fffd5007589 */ /* 0x002e6200000e0000 */
[----:B------:R-:W-:Y:S01]  /*1e20*/  UIADD3 UR6, UR50, 0x18400, URZ ;  /* 0x0001840032067890 */ /* 0x000fe2000fffe03f */
[----:B------:R-:W-:Y:S01]  /*1e30*/  IMAD.MOV.U32 R12, RZ, RZ, 0x1 ;  /* 0x00000001ff0c7424 */ /* 0x000fe200078e00ff */
[----:B------:R-:W-:Y:S01]  /*1e40*/  UIADD3 UR5, UR50, 0x400, URZ ;  /* 0x0000040032057890 */ /* 0x000fe2000fffe03f */
[----:B------:R-:W-:Y:S01]  /*1e50*/  IMAD.MOV.U32 R4, RZ, RZ, 0x1 ;  /* 0x00000001ff047424 */ /* 0x000fe200078e00ff */
[----:B------:R-:W-:Y:S01]  /*1e60*/  UIADD3 UR4, UR50, 0x1c400, URZ ;  /* 0x0001c40032047890 */ /* 0x000fe2000fffe03f */
[----:B------:R-:W-:Y:S01]  /*1e70*/  IMAD.MOV.U32 R5, RZ, RZ, RZ ;  /* 0x000000ffff057224 */ /* 0x000fe200078e00ff */
[----:B------:R-:W-:Y:S01]  /*1e80*/  USHF.R.U32.HI UR5, URZ, 0x4, UR5 ;  /* 0x000000043f057899 */ /* 0x000fe20008011605 */
[----:B------:R-:W-:Y:S01]  /*1e90*/  IMAD.MOV.U32 R6, RZ, RZ, 0x1 ;  /* 0x00000001ff067424 */ /* 0x000fe200078e00ff */
[----:B------:R-:W-:Y:S01]  /*1ea0*/  USHF.R.U32.HI UR4, URZ, 0x4, UR4 ;  /* 0x000000043f047899 */ /* 0x000fe20008011604 */
[----:B------:R-:W-:Y:S01]  /*1eb0*/  IMAD.MOV.U32 R7, RZ, RZ, RZ ;  /* 0x000000ffff077224 */ /* 0x000fe200078e00ff */
[----:B------:R-:W-:Y:S01]  /*1ec0*/  ULOP3.LUT UR5, UR5, 0x3fff, URZ, 0xc0, !UPT ;  /* 0x00003fff05057892 */ /* 0x000fe2000f8ec03f */
[----:B------:R-:W-:Y:S01]  /*1ed0*/  IMAD.MOV.U32 R13, RZ, RZ, RZ ;  /* 0x000000ffff0d7224 */ /* 0x000fe200078e00ff */
[----:B------:R-:W-:Y:S01]  /*1ee0*/  ULOP3.LUT UR4, UR4, 0x3fff, URZ, 0xc0, !UPT ;  /* 0x00003fff04047892 */ /* 0x000fe2000f8ec03f */
[----:B------:R-:W-:Y:S01]  /*1ef0*/  IMAD.MOV.U32 R9, RZ, RZ, 0x40000040 ;  /* 0x40000040ff097424 */ /* 0x000fe200078e00ff */
[----:B------:R-:W-:Y:S01]  /*1f00*/  ULOP3.LUT UR7, UR5, 0x3000000, URZ, 0xfc, !UPT ;  /* 0x0300000005077892 */ /* 0x000fe2000f8efc3f */
[----:B------:R2:W-:Y:S01]  /*1f10*/  STL.128 [R1+0x80], R4 ;  /* 0x0000800401007387 */ /* 0x0005e20000100c00 */
[----:B------:R-:W-:Y:S01]  /*1f20*/  ULOP3.LUT UR4, UR4, 0x10000, URZ, 0xfc, !UPT ;  /* 0x0001000004047892 */ /* 0x000fe2000f8efc3f */
[----:B------:R-:W-:Y:S01]  /*1f30*/  IMAD.MOV.U32 R11, RZ, RZ, 0x40000040 ;  /* 0x40000040ff0b7424 */ /* 0x000fe200078e00ff */
[----:B------:R-:W-:Y:S01]  /*1f40*/  ULOP3.LUT UR5, UR5, 0x10000, URZ, 0xfc, !UPT ;  /* 0x0001000005057892 */ /* 0x000fe2000f8efc3f */
[----:B------:R3:W-:Y:S01]  /*1f50*/  STL.64 [R1+0x90], R12 ;  /* 0x0000900c01007387 */ /* 0x0007e20000100a00 */
[----:B------:R-:W-:Y:S01]  /*1f60*/  IMAD.U32 R10, RZ, RZ, UR7 ;  /* 0x00000007ff0a7e24 */ /* 0x000fe2000f8e00ff */
[----:B------:R-:W-:Y:S01]  /*1f70*/  IADD3 R19, P5, R16, 0xa0, RZ ;  /* 0x000000a010137810 */ /* 0x000fe20007fbe0ff */
[----:B------:R-:W-:Y:S01]  /*1f80*/  IMAD.U32 R8, RZ, RZ, UR4 ;  /* 0x00000004ff087e24 */ /* 0x000fe2000f8e00ff */
[----:B-1----:R-:W-:Y:S01]  /*1f90*/  LEA.HI R2, R0, R0, RZ, 0x1 ;  /* 0x0000000000027211 */ /* 0x002fe200078f08ff */
[----:B------:R-:W-:Y:S01]  /*1fa0*/  IMAD.U32 R14, RZ, RZ, UR5 ;  /* 0x00000005ff0e7e24 */ /* 0x000fe2000f8e00ff */
[----:B------:R-:W-:Y:S01]  /*1fb0*/  ULOP3.LUT UP0, URZ, UR6, 0x1bf, URZ, 0xc0, !UPT ;  /* 0x000001bf063f7892 */ /* 0x000fe2000f80c03f */
[----:B------:R-:W-:Y:S01]  /*1fc0*/  IMAD.MOV.U32 R15, RZ, RZ, 0x40000040 ;  /* 0x40000040ff0f7424 */ /* 0x000fe200078e00ff */
[----:B------:R-:W-:Y:S01]  /*1fd0*/  LOP3.LUT R3, R2, 0x7fffe, RZ, 0xc0, !PT ;  /* 0x0007fffe02037812 */ /* 0x000fe200078ec0ff */
[----:B------:R1:W-:Y:S01]  /*1fe0*/  STL.128 [R1+0xa0], R8 ;  /* 0x0000a00801007387 */ /* 0x0003e20000100c00 */
[----:B------:R-:W-:Y:S01]  /*1ff0*/  IMAD.X R44, RZ, RZ, R17, P5 ;  /* 0x000000ffff2c7224 */ /* 0x000fe200028e0611 */
[----:B------:R-:W-:Y:S01]  /*2000*/  IADD3 R30, P1, R16, 0x118, RZ ;  /* 0x00000118101e7810 */ /* 0x000fe20007f3e0ff */
[----:B--2---:R-:W-:Y:S01]  /*2010*/  IMAD.MOV.U32 R5, RZ, RZ, 0x40000040 ;  /* 0x40000040ff057424 */ /* 0x004fe200078e00ff */
[----:B------:R1:W-:Y:S01]  /*2020*/  STL.64 [R1+0x78], RZ ;  /* 0x000078ff01007387 */ /* 0x0003e20000100a00 */
[----:B------:R-:W-:Y:S01]  /*2030*/  IMAD.IADD R3, R0, 0x1, -R3 ;  /* 0x0000000100037824 */ /* 0x000fe200078e0a03 */
[----:B------:R-:W-:Y:S01]  /*2040*/  PLOP3.LUT P5, PT, PT, PT, UP0, 0x80, 0x0 ;  /* 0x000000000000781c */ /* 0x000fe20003faf008 */
[----:B---3--:R-:W-:Y:S01]  /*2050*/  IMAD.MOV.U32 R13, RZ, RZ, 0x40000040 ;  /* 0x40000040ff0d7424 */ /* 0x008fe200078e00ff */
[----:B------:R1:W-:Y:S01]  /*2060*/  STL.128 [R1+0xb0], RZ ;  /* 0x0000b0ff01007387 */ /* 0x0003e20000100c00 */
[C---:B------:R-:W-:Y:S01]  /*2070*/  IADD3 R28, P6, R16.reuse, 0x110, RZ ;  /* 0x00000110101c7810 */ /* 0x040fe20007fde0ff */
[--C-:B------:R-:W-:Y:S01]  /*2080*/  IMAD.X R31, RZ, RZ, R17.reuse, P1 ;  /* 0x000000ffff1f7224 */ /* 0x100fe200008e0611 */
[----:B------:R-:W-:Y:S01]  /*2090*/  LEA R3, R3, UR6, 0xd ;  /* 0x0000000603037c11 */ /* 0x000fe2000f8e68ff */
[----:B------:R1:W-:Y:S01]  /*20a0*/  STL.128 [R1+0xc0], RZ ;  /* 0x0000c0ff01007387 */ /* 0x0003e20000100c00 */
[C---:B------:R-:W-:Y:S01]  /*20b0*/  IADD3 R23, P0, R16.reuse, 0x98, RZ ;  /* 0x0000009810177810 */ /* 0x040fe20007f1e0ff */
[----:B------:R-:W-:Y:S01]  /*20c0*/  IMAD.X R41, RZ, RZ, R17, P6 ;  /* 0x000000ffff297224 */ /* 0x000fe200030e0611 */
[----:B------:R-:W-:Y:S01]  /*20d0*/  SHF.R.U32.HI R0, RZ, 0x4, R3 ;  /* 0x00000004ff007819 */ /* 0x000fe20000011603 */
[----:B------:R-:W-:Y:S01]  /*20e0*/  VIADD R2, R3, 0xa000 ;  /* 0x0000a00003027836 */ /* 0x000fe20000000000 */
[----:B------:R1:W-:Y:S01]  /*20f0*/  STL.128 [R1+0xd0], RZ ;  /* 0x0000d0ff01007387 */ /* 0x0003e20000100c00 */
[----:B------:R-:W-:Y:S01]  /*2100*/  IADD3 R26, P4, R16, 0x90, RZ ;  /* 0x00000090101a7810 */ /* 0x000fe20007f9e0ff */
[--C-:B------:R-:W-:Y:S01]  /*2110*/  IMAD.X R42, RZ, RZ, R17.reuse, P0 ;  /* 0x000000ffff2a7224 */ /* 0x100fe200000e0611 */
[----:B------:R-:W-:Y:S01]  /*2120*/  LOP3.LUT R0, R0, 0x3fff, RZ, 0xc0, !PT ;  /* 0x00003fff00007812 */ /* 0x000fe200078ec0ff */
[----:B------:R1:W-:Y:S01]  /*2130*/  STL.128 [R1+0xe0], RZ ;  /* 0x0000e0ff01007387 */ /* 0x0003e20000100c00 */
[----:B------:R-:W-:Y:S01]  /*2140*/  SHF.R.U32.HI R2, RZ, 0x4, R2 ;  /* 0x00000004ff027819 */ /* 0x000fe20000011602 */
[----:B------:R-:W-:Y:S01]  /*2150*/  IMAD.X R29, RZ, RZ, R17, P4 ;  /* 0x000000ffff1d7224 */ /* 0x000fe200020e0611 */
[----:B------:R-:W-:Y:S01]  /*2160*/  LOP3.LUT R4, R0, 0x10000, RZ, 0xfc, !PT ;  /* 0x0001000000047812 */ /* 0x000fe200078efcff */
[----:B------:R1:W-:Y:S01]  /*2170*/  STL.128 [R1+0xf0], RZ ;  /* 0x0000f0ff01007387 */ /* 0x0003e20000100c00 */
[----:B------:R-:W-:-:S02]  /*2180*/  LOP3.LUT R2, R2, 0x3fff, RZ, 0xc0, !PT ;  /* 0x00003fff02027812 */ /* 0x000fc400078ec0ff */
[----:B------:R-:W-:Y:S01]  /*2190*/  IADD3 R24, P3, R16, 0x88, RZ ;  /* 0x0000008810187810 */ /* 0x000fe20007f7e0ff */
[----:B------:R1:W-:Y:S01]  /*21a0*/  STL.64 [R1+0x98], R4 ;  /* 0x0000980401007387 */ /* 0x0003e20000100a00 */
[----:B------:R-:W-:Y:S02]  /*21b0*/  LOP3.LUT R2, R2, 0x10000, RZ, 0xfc, !PT ;  /* 0x0001000002027812 */ /* 0x000fe400078efcff */
[C---:B------:R-:W-:Y:S01]  /*21c0*/  IADD3 R18, P2, R16.reuse, 0x80, RZ ;  /* 0x0000008010127810 */ /* 0x040fe20007f5e0ff */
[----:B------:R1:W-:Y:S01]  /*21d0*/  STL.128 [R1+0x100], RZ ;  /* 0x000100ff01007387 */ /* 0x0003e20000100c00 */
[C---:B------:R-:W-:Y:S01]  /*21e0*/  IADD3 R34, P1, R16.reuse, 0x78, RZ ;  /* 0x0000007810227810 */ /* 0x040fe20007f3e0ff */
[----:B------:R-:W-:Y:S01]  /*21f0*/  IMAD.MOV.U32 R12, RZ, RZ, R2 ;  /* 0x000000ffff0c7224 */ /* 0x000fe200078e0002 */
[----:B------:R-:W-:Y:S01]  /*2200*/  IADD3 R40, P6, R16, 0xb0, RZ ;  /* 0x000000b010287810 */ /* 0x000fe20007fde0ff */
[--C-:B------:R-:W-:Y:S02]  /*2210*/  IMAD.X R25, RZ, RZ, R17.reuse, P3 ;  /* 0x000000ffff197224 */ /* 0x100fe400018e0611 */
[--C-:B------:R-:W-:Y:S01]  /*2220*/  IMAD.X R37, RZ, RZ, R17.reuse, P2 ;  /* 0x000000ffff257224 */ /* 0x100fe200010e0611 */
[----:B------:R1:W-:Y:S01]  /*2230*/  STL.128 [R1+0x110], R12 ;  /* 0x0001100c01007387 */ /* 0x0003e20000100c00 */
[----:B------:R-:W-:-:S02]  /*2240*/  IMAD.X R35, RZ, RZ, R17, P1 ;  /* 0x000000ffff237224 */ /* 0x000fc400008e0611 */
[----:B------:R-:W-:Y:S01]  /*2250*/  IMAD.X R27, RZ, RZ, R17, P6 ;  /* 0x000000ffff1b7224 */ /* 0x000fe200030e0611 */
[----:B------:R-:W-:Y:S06]  /*2260*/  @!P5 BRA `(.L_x_1497) ;  /* 0x000000000040d947 */ /* 0x000fec0003800000 */
[----:B------:R-:W-:Y:S01]  /*2270*/  MOV R0, 0x0 ;  /* 0x0000000000007802 */ /* 0x000fe20000000f00 */
[----:B------:R-:W-:Y:S01]  /*2280*/  ULDC.64 UR4, c[0x4][0x90] ;  /* 0x0100240000047ab9 */ /* 0x000fe20000000a00 */
[----:B------:R-:W-:Y:S01]  /*2290*/  ULDC.64 UR6, c[0x4][0x28] ;  /* 0x01000a0000067ab9 */ /* 0x000fe20000000a00 */
[----:B-1----:R-:W-:Y:S01]  /*22a0*/  IMAD.U32 R4, RZ, RZ, UR4 ;  /* 0x00000004ff047e24 */ /* 0x002fe2000f8e00ff */
        /* <DEDUP_REMOVED lines=12> */
.L_x_1497:
[----:B------:R-:W2:Y:S01]  /*2370*/  S2R R20, SR_TID.X ;  /* 0x0000000000147919 */ /* 0x000ea20000002100 */
[----:B-1----:R-:W1:Y:S01]  /*2380*/  LDC.64 R14, c[0x0][0x428] ;  /* 0x00010a00ff0e7b82 */ /* 0x002e620000000a00 */
[----:B------:R-:W-:Y:S01]  /*2390*/  IADD3 R8, P0, R16, 0x120, RZ ;  /* 0x0000012010087810 */ /* 0x000fe20007f1e0ff */
[----:B------:R-:W-:Y:S01]  /*23a0*/  ULDC UR4, c[0x0][0x20] ;  /* 0x0000080000047ab9 */ /* 0x000fe20000000800 */
[----:B------:R-:W-:Y:S01]  /*23b0*/  IMAD.U32 R0, RZ, RZ, UR40 ;  /* 0x00000028ff007e24 */ /* 0x000fe2000f8e00ff */
[----:B------:R-:W-:Y:S01]  /*23c0*/  STL.64 [R1+0x130], R34 ;  /* 0x0001302201007387 */ /* 0x000fe20000100a00 */
[----:B------:R-:W-:Y:S02]  /*23d0*/  VIADD R7, R22, -UR4 ;  /* 0x8000000416077c36 */ /* 0x000fe40008000000 */
[----:B------:R-:W-:Y:S01]  /*23e0*/  IMAD.X R9, RZ, RZ, R17, P0 ;  /* 0x000000ffff097224 */ /* 0x000fe200000e0611 */
[----:B------:R-:W3:Y:S01]  /*23f0*/  LDC R6, c[0x0][0x430] ;  /* 0x00010c00ff067b82 */ /* 0x000ee20000000800 */
[----:B------:R-:W-:Y:S04]  /*2400*/  STL.64 [R1+0x120], R196 ;  /* 0x000120c401007387 */ /* 0x000fe80000100a00 */
[----:B------:R4:W-:Y:S03]  /*2410*/  STL.64 [R1+0x128], R8 ;  /* 0x0001280801007387 */ /* 0x0009e60000100a00 */
[----:B------:R-:W5:Y:S01]  /*2420*/  LDC.64 R10, c[0x0][0xad0] ;  /* 0x0002b400ff0a7b82 */ /* 0x000f620000000a00 */
[----:B------:R-:W-:Y:S04]  /*2430*/  STL.U8 [R1+0x138], RZ ;  /* 0x000138ff01007387 */ /* 0x000fe80000100000 */
[----:B------:R4:W-:Y:S03]  /*2440*/  STL [R7+0x8], R0 ;  /* 0x0000080007007387 */ /* 0x0009e60000100800 */
[----:B------:R-:W4:Y:S01]  /*2450*/  LDC.64 R4, c[0x0][0xad8] ;  /* 0x0002b600ff047b82 */ /* 0x000f220000000a00 */
[----:B-1----:R1:W-:Y:S04]  /*2460*/  STL [R7+0x24], R14 ;  /* 0x0000240e07007387 */ /* 0x0023e80000100800 */
[----:B------:R1:W-:Y:S01]  /*2470*/  STL [R7+0x28], R15 ;  /* 0x0000280f07007387 */ /* 0x0003e20000100800 */
[----:B--2---:R-:W-:-:S02]  /*2480*/  VIADD R198, R20, 0xffffff80 ;  /* 0xffffff8014c67836 */ /* 0x004fc40000000000 */
[----:B------:R-:W2:Y:S01]  /*2490*/  LDC.64 R2, c[0x0][0xae0] ;  /* 0x0002b800ff027b82 */ /* 0x000ea20000000a00 */
[----:B---3--:R1:W-:Y:S04]  /*24a0*/  STL [R7+0x2c], R6 ;  /* 0x00002c0607007387 */ /* 0x0083e80000100800 */
[----:B------:R1:W-:Y:S03]  /*24b0*/  STL [R7+0x14], RZ ;  /* 0x000014ff07007387 */ /* 0x0003e60000100800 */
[----:B------:R-:W3:Y:S01]  /*24c0*/  LDC R236, c[0x0][0x288] ;  /* 0x0000a200ffec7b82 */ /* 0x000ee20000000800 */
[----:B-----5:R1:W-:Y:S04]  /*24d0*/  STL [R7+0xc], R11 ;  /* 0x00000c0b07007387 */ /* 0x0203e80000100800 */
[----:B------:R1:W-:Y:S04]  /*24e0*/  STL [R7], R198 ;  /* 0x000000c607007387 */ /* 0x0003e80000100800 */
[----:B----4-:R1:W-:Y:S04]  /*24f0*/  STL [R7+0x10], R4 ;  /* 0x0000100407007387 */ /* 0x0103e80000100800 */
[----:B------:R1:W-:Y:S04]  /*2500*/  STL [R7+0x18], R5 ;  /* 0x0000180507007387 */ /* 0x0003e80000100800 */
[----:B--2---:R1:W-:Y:S04]  /*2510*/  STL [R7+0x1c], R2 ;  /* 0x00001c0207007387 */ /* 0x0043e80000100800 */
[----:B------:R1:W-:Y:S04]  /*2520*/  STL [R7+0x20], R3 ;  /* 0x0000200307007387 */ /* 0x0003e80000100800 */
[----:B---3--:R1:W-:Y:S04]  /*2530*/  STL [R7+0x4], R236 ;  /* 0x000004ec07007387 */ /* 0x0083e80000100800 */
[----:B------:R-:W2:Y:S01]  /*2540*/  LDL R13, [R1+0x224] ;  /* 0x00022400010d7983 */ /* 0x000ea20000100800 */
[----:B------:R-:W-:Y:S01]  /*2550*/  IADD3 R8, P0, R16, 0x16c, RZ ;  /* 0x0000016c10087810 */ /* 0x000fe20007f1e0ff */
[----:B------:R-:W-:Y:S02]  /*2560*/  BSSY B0, `(.L_x_1498) ;  /* 0x000000a000007945 */ /* 0x000fe40003800000 */
[----:B------:R1:W-:Y:S02]  /*2570*/  STL [R1+0x16c], R10 ;  /* 0x00016c0a01007387 */ /* 0x0003e40000100800 */
[----:B------:R-:W-:-:S05]  /*2580*/  IMAD.X R9, RZ, RZ, R17, P0 ;  /* 0x000000ffff097224 */ /* 0x000fca00000e0611 */
[----:B------:R1:W-:Y:S01]  /*2590*/  STL.64 [R1+0x170], R8 ;  /* 0x0001700801007387 */ /* 0x0003e20000100a00 */
[----:B--2---:R-:W-:-:S04]  /*25a0*/  LEA.HI R0, R13, R13, RZ, 0x1 ;  /* 0x0000000d0d007211 */ /* 0x004fc800078f08ff */
[----:B------:R-:W-:-:S05]  /*25b0*/  LOP3.LUT R0, R0, 0xfffffffe, RZ, 0xc0, !PT ;  /* 0xfffffffe00007812 */ /* 0x000fca00078ec0ff */
[----:B------:R-:W-:-:S05]  /*25c0*/  IMAD.IADD R0, R13, 0x1, -R0 ;  /* 0x000000010d007824 */ /* 0x000fca00078e0a00 */
[----:B------:R-:W-:-:S04]  /*25d0*/  SHF.L.U32 R0, R0, 0x1f, RZ ;  /* 0x0000001f00007819 */ /* 0x000fc800000006ff */
[----:B------:R-:W2:Y:S02]  /*25e0*/  SYNCS.PHASECHK.TRANS64.TRYWAIT P0, [UR50+0x32400], R0 ;  /* 0x03240000ff0075a7 */ /* 0x000ea40008000172 */
[----:B-12---:R-:W-:Y:S05]  /*25f0*/  @!P0 BRA `(.L_x_1499) ;  /* 0x0000022000988947 */ /* 0x006fea0003800000 */
.L_x_1673:
[----:B------:R-:W-:Y:S05]  /*2600*/  BSYNC B0 ;  /* 0x0000000000007941 */ /* 0x000fea0003800000 */
.L_x_1498:
[----:B------:R-:W2:Y:S04]  /*2610*/  LDL R20, [R1+0x1c] ;  /* 0x00001c0001147983 */ /* 0x000ea80000100800 */
[----:B------:R3:W5:Y:S01]  /*2620*/  LDL.64 R12, [R1+0x218] ;  /* 0x00021800010c7983 */ /* 0x0007620000100a00 */
[C---:B-1----:R-:W-:Y:S01]  /*2630*/  IADD3 R0, P0, R16.reuse, 0x138, RZ ;  /* 0x0000013810007810 */ /* 0x042fe20007f1e0ff */
[----:B------:R-:W-:Y:S01]  /*2640*/  IMAD.MOV.U32 R34, RZ, RZ, R32 ;  /* 0x000000ffff227224 */ /* 0x000fe200078e0020 */
[C---:B------:R-:W-:Y:S01]  /*2650*/  IADD3 R14, P1, R16.reuse, 0x170, RZ ;  /* 0x00000170100e7810 */ /* 0x040fe20007f3e0ff */
[----:B------:R-:W-:Y:S01]  /*2660*/  IMAD.MOV.U32 R35, RZ, RZ, R33 ;  /* 0x000000ffff237224 */ /* 0x000fe200078e0021 */
[----:B------:R-:W-:Y:S01]  /*2670*/  STL.64 [R1+0x178], R206 ;  /* 0x000178ce01007387 */ /* 0x000fe20000100a00 */
[----:B------:R-:W-:Y:S01]  /*2680*/  IMAD.MOV.U32 R38, RZ, RZ, R0 ;  /* 0x000000ffff267224 */ /* 0x000fe200078e0000 */
[----:B------:R-:W-:Y:S01]  /*2690*/  IADD3 R0, P2, R16, 0x430, RZ ;  /* 0x0000043010007810 */ /* 0x000fe20007f5e0ff */
[----:B------:R-:W-:-:S02]  /*26a0*/  IMAD.MOV.U32 R32, RZ, RZ, R212 ;  /* 0x000000ffff207224 */ /* 0x000fc400078e00d4 */
[----:B------:R-:W-:Y:S02]  /*26b0*/  IMAD.MOV.U32 R33, RZ, RZ, R211 ;  /* 0x000000ffff217224 */ /* 0x000fe400078e00d3 */
[--C-:B------:R-:W-:Y:S02]  /*26c0*/  IMAD.X R9, RZ, RZ, R17.reuse, P0 ;  /* 0x000000ffff097224 */ /* 0x100fe400000e0611 */
[----:B------:R-:W-:Y:S01]  /*26d0*/  IMAD.X R15, RZ, RZ, R17, P2 ;  /* 0x000000ffff0f7224 */ /* 0x000fe200010e0611 */
[----:B------:R1:W-:Y:S01]  /*26e0*/  STL.128 [R1+0x1b0], R32 ;  /* 0x0001b02001007387 */ /* 0x0003e20000100c00 */
[----:B------:R-:W-:Y:S01]  /*26f0*/  IMAD.MOV.U32 R36, RZ, RZ, R18 ;  /* 0x000000ffff247224 */ /* 0x000fe200078e0012 */
[C---:B------:R-:W-:Y:S01]  /*2700*/  IADD3 R18, P0, R16.reuse, 0x440, RZ ;  /* 0x0000044010127810 */ /* 0x040fe20007f1e0ff */
[----:B------:R-:W-:Y:S01]  /*2710*/  IMAD.MOV.U32 R39, RZ, RZ, R9 ;  /* 0x000000ffff277224 */ /* 0x000fe200078e0009 */
[----:B------:R-:W-:Y:S01]  /*2720*/  IADD3 R6, P2, R16, 0x128, RZ ;  /* 0x0000012810067810 */ /* 0x000fe20007f5e0ff */
[----:B------:R-:W-:-:S02]  /*2730*/  IMAD.U32 R10, RZ, RZ, UR48 ;  /* 0x00000030ff0a7e24 */ /* 0x000fc4000f8e00ff */
[----:B------:R-:W-:Y:S01]  /*2740*/  IMAD.U32 R11, RZ, RZ, UR49 ;  /* 0x00000031ff0b7e24 */ /* 0x000fe2000f8e00ff */
[----:B------:R-:W-:Y:S01]  /*2750*/  STL.128 [R1+0x180], R36 ;  /* 0x0001802401007387 */ /* 0x000fe20000100c00 */
[----:B------:R-:W-:Y:S01]  /*2760*/  IMAD.MOV.U32 R8, RZ, RZ, R19 ;  /* 0x000000ffff087224 */ /* 0x000fe200078e0013 */
[----:B------:R-:W-:Y:S05]  /*2770*/  WARPSYNC.ALL ;  /* 0x0000000000007948 */ /* 0x000fea0003800000 */
[----:B------:R-:W-:Y:S01]  /*2780*/  IMAD.MOV.U32 R9, RZ, RZ, R44 ;  /* 0x000000ffff097224 */ /* 0x000fe200078e002c */
[----:B------:R-:W-:Y:S01]  /*2790*/  BSSY B0, `(.L_x_1500) ;  /* 0x0000025000007945 */ /* 0x000fe20003800000 */
[----:B-1----:R-:W-:-:S02]  /*27a0*/  IMAD.MOV.U32 R33, RZ, RZ, R29 ;  /* 0x000000ffff217224 */ /* 0x002fc400078e001d */
[----:B------:R-:W-:Y:S01]  /*27b0*/  IMAD.MOV.U32 R34, RZ, RZ, R28 ;  /* 0x000000ffff227224 */ /* 0x000fe200078e001c */
[----:B------:R1:W-:Y:S01]  /*27c0*/  STL.128 [R1+0x1a0], R8 ;  /* 0x0001a00801007387 */ /* 0x0003e20000100c00 */
[----:B------:R-:W-:Y:S02]  /*27d0*/  IMAD.MOV.U32 R28, RZ, RZ, R30 ;  /* 0x000000ffff1c7224 */ /* 0x000fe400078e001e */
[----:B------:R-:W-:Y:S02]  /*27e0*/  IMAD.MOV.U32 R29, RZ, RZ, R31 ;  /* 0x000000ffff1d7224 */ /* 0x000fe400078e001f */
[----:B------:R-:W-:Y:S02]  /*27f0*/  IMAD.MOV.U32 R30, RZ, RZ, R0 ;  /* 0x000000ffff1e7224 */ /* 0x000fe400078e0000 */
[----:B------:R-:W-:Y:S02]  /*2800*/  IMAD.MOV.U32 R31, RZ, RZ, R15 ;  /* 0x000000ffff1f7224 */ /* 0x000fe400078e000f */
[----:B------:R-:W-:-:S02]  /*2810*/  IMAD.X R19, RZ, RZ, R17, P0 ;  /* 0x000000ffff137224 */ /* 0x000fc400000e0611 */
[----:B------:R-:W-:Y:S01]  /*2820*/  IMAD.MOV.U32 R32, RZ, RZ, R26 ;  /* 0x000000ffff207224 */ /* 0x000fe200078e001a */
[----:B------:R4:W-:Y:S01]  /*2830*/  STL.128 [R1+0x1d0], R28 ;  /* 0x0001d01c01007387 */ /* 0x0009e20000100c00 */
[----:B------:R-:W-:Y:S02]  /*2840*/  IMAD.MOV.U32 R35, RZ, RZ, R41 ;  /* 0x000000ffff237224 */ /* 0x000fe400078e0029 */
[----:B------:R-:W-:Y:S02]  /*2850*/  IMAD.MOV.U32 R26, RZ, RZ, R40 ;  /* 0x000000ffff1a7224 */ /* 0x000fe400078e0028 */
[--C-:B-1----:R-:W-:Y:S01]  /*2860*/  IMAD.X R11, RZ, RZ, R17.reuse, P1 ;  /* 0x000000ffff0b7224 */ /* 0x102fe200008e0611 */
[----:B------:R3:W-:Y:S01]  /*2870*/  STL.128 [R1+0x1c0], R32 ;  /* 0x0001c02001007387 */ /* 0x0007e20000100c00 */
[----:B------:R-:W-:Y:S02]  /*2880*/  IMAD.X R9, RZ, RZ, R17, P2 ;  /* 0x000000ffff097224 */ /* 0x000fe400010e0611 */
[----:B------:R-:W-:Y:S01]  /*2890*/  IMAD.MOV.U32 R10, RZ, RZ, R210 ;  /* 0x000000ffff0a7224 */ /* 0x000fe200078e00d2 */
[----:B------:R3:W-:Y:S01]  /*28a0*/  STL.128 [R1+0x200], R24 ;  /* 0x0002001801007387 */ /* 0x0007e20000100c00 */
[----:B------:R-:W-:-:S02]  /*28b0*/  IMAD.MOV.U32 R8, RZ, RZ, R6 ;  /* 0x000000ffff087224 */ /* 0x000fc400078e0006 */
[----:B----4-:R-:W-:Y:S01]  /*28c0*/  IMAD.MOV.U32 R28, RZ, RZ, R14 ;  /* 0x000000ffff1c7224 */ /* 0x010fe200078e000e */
[----:B------:R3:W-:Y:S01]  /*28d0*/  BAR.SYNC.DEFER_BLOCKING R205, 0x100 ;  /* 0x000400cd0000751d */ /* 0x0007e20000010000 */
[----:B------:R-:W-:Y:S01]  /*28e0*/  IADD3 R14, P0, R16, 0xa8, RZ ;  /* 0x000000a8100e7810 */ /* 0x000fe20007f1e0ff */
[----:B------:R-:W-:Y:S02]  /*28f0*/  IMAD.MOV.U32 R29, RZ, RZ, R11 ;  /* 0x000000ffff1d7224 */ /* 0x000fe400078e000b */
[----:B------:R-:W-:Y:S02]  /*2900*/  IMAD.MOV.U32 R30, RZ, RZ, R18 ;  /* 0x000000ffff1e7224 */ /* 0x000fe400078e0012 */
[----:B------:R-:W-:Y:S02]  /*2910*/  IMAD.MOV.U32 R31, RZ, RZ, R19 ;  /* 0x000000ffff1f7224 */ /* 0x000fe400078e0013 */
[----:B------:R-:W-:Y:S02]  /*2920*/  IMAD.MOV.U32 R11, RZ, RZ, R209 ;  /* 0x000000ffff0b7224 */ /* 0x000fe400078e00d1 */
[----:B------:R-:W-:Y:S01]  /*2930*/  IMAD.X R15, RZ, RZ, R17, P0 ;  /* 0x000000ffff0f7224 */ /* 0x000fe200000e0611 */
[----:B------:R3:W-:Y:S01]  /*2940*/  STL.128 [R1+0x1e0], R28 ;  /* 0x0001e01c01007387 */ /* 0x0007e20000100c00 */
[----:B------:R-:W-:-:S02]  /*2950*/  IMAD.MOV.U32 R18, RZ, RZ, R23 ;  /* 0x000000ffff127224 */ /* 0x000fc400078e0017 */
[----:B------:R-:W-:Y:S01]  /*2960*/  IMAD.MOV.U32 R19, RZ, RZ, R42 ;  /* 0x000000ffff137224 */ /* 0x000fe200078e002a */
[----:B------:R3:W-:Y:S04]  /*2970*/  STL.128 [R1+0x1f0], R8 ;  /* 0x0001f00801007387 */ /* 0x0007e80000100c00 */
[----:B------:R3:W-:Y:S04]  /*2980*/  STL.128 [R1+0x190], R16 ;  /* 0x0001901001007387 */ /* 0x0007e80000100c00 */
[----:B------:R3:W-:Y:S01]  /*2990*/  STL.64 [R1+0x210], R14 ;  /* 0x0002100e01007387 */ /* 0x0007e20000100a00 */
[----:B--2---:R-:W-:-:S04]  /*29a0*/  LOP3.LUT R0, R20, 0x1, RZ, 0xfc, !PT ;  /* 0x0000000114007812 */ /* 0x004fc800078efcff */
[----:B------:R-:W-:-:S13]  /*29b0*/  ISETP.NE.AND P1, PT, R0, 0x3, PT ;  /* 0x000000030000780c */ /* 0x000fda0003f25270 */
[----:B---3--:R-:W-:Y:S05]  /*29c0*/  @!P1 BRA `(.L_x_1501) ;  /* 0x0000000000049947 */ /* 0x008fea0003800000 */
[----:B------:R-:W-:Y:S01]  /*29d0*/  BPT.TRAP 0x1 ;  /* 0x000000040000795c */ /* 0x000fe20000300000 */
.L_x_1501:
[----:B------:R-:W-:Y:S05]  /*29e0*/  BSYNC B0 ;  /* 0x0000000000007941 */ /* 0x000fea0003800000 */
.L_x_1500:
[----:B------:R-:W2:Y:S01]  /*29f0*/  LDL.64 R8, [R1+0x8] ;  /* 0x0000080001087983 */ /* 0x000ea20000100a00 */
[----:B-----5:R-:W-:Y:S01]  /*2a00*/  SHF.L.U32 R13, R13, 0x1f, RZ ;  /* 0x0000001f0d0d7819 */ /* 0x020fe200000006ff */
[----:B------:R-:W-:Y:S01]  /*2a10*/  BSSY B0, `(.L_x_1502) ;  /* 0x0000006000007945 */ /* 0x000fe20003800000 */
[----:B--2---:R-:W-:-:S05]  /*2a20*/  MOV R9, R8 ;  /* 0x0000000800097202 */ /* 0x004fca0000000f00 */
[----:B------:R-:W-:-:S04]  /*2a30*/  IMAD R12, R12, 0x8, R9 ;  /* 0x000000080c0c7824 */ /* 0x000fc800078e0209 */
[----:B------:R1:W2:Y:S01]  /*2a40*/  SYNCS.PHASECHK.TRANS64.TRYWAIT P0, [R12+URZ], R13 ;  /* 0x0000000d0c0075a7 */ /* 0x0002a2000800017f */
[----:B------:R-:W-:Y:S05]  /*2a50*/  @!P1 BRA `(.L_x_1503) ;  /* 0x0000000000049947 */ /* 0x000fea0003800000 */
[----:B------:R-:W-:Y:S01]  /*2a60*/  BPT.TRAP 0x1 ;  /* 0x000000040000795c */ /* 0x000fe20000300000 */
.L_x_1503:
[----:B------:R-:W-:Y:S05]  /*2a70*/  BSYNC B0 ;  /* 0x0000000000007941 */ /* 0x000fea0003800000 */
.L_x_1502:
[----:B------:R-:W-:Y:S04]  /*2a80*/  BSSY B0, `(.L_x_1504) ;  /* 0x0000004000007945 */ /* 0x000fe80003800000 */
[----:B--2---:R-:W-:Y:S05]  /*2a90*/  @P0 BRA `(.L_x_1505) ;  /* 0x0000000000080947 */ /* 0x004fea0003800000 */
[----:B------:R-:W2:Y:S02]  /*2aa0*/  SYNCS.PHASECHK.TRANS64.TRYWAIT P0, [R12+URZ], R13 ;  /* 0x0000000d0c0075a7 */ /* 0x000ea4000800017f */
[----:B--2---:R-:W-:Y:S05]  /*2ab0*/  @!P0 BRA `(.L_x_1506) ;  /* 0x0000021c00808947 */ /* 0x004fea0003800000 */
.L_x_1505:
[----:B------:R-:W-:Y:S05]  /*2ac0*/  BSYNC B0 ;  /* 0x0000000000007941 */ /* 0x000fea0003800000 */
.L_x_1504:
[----:B-12---:R-:W2:Y:S04]  /*2ad0*/  LDL R13, [R1+0x218] ;  /* 0x00021800010d7983 */ /* 0x006ea80000100800 */
[----:B------:R-:W2:Y:S01]  /*2ae0*/  LDL.64 R8, [R1+0xa0] ;  /* 0x0000a00001087983 */ /* 0x000ea20000100a00 */
[----:B------:R-:W-:Y:S05]  /*2af0*/  WARPSYNC.ALL ;  /* 0x0000000000007948 */ /* 0x000fea0003800000 */
[----:B------:R-:W3:Y:S04]  /*2b00*/  LDL.64 R20, [R1+0x98] ;  /* 0x0000980001147983 */ /* 0x000ee80000100a00 */
[----:B------:R-:W4:Y:S04]  /*2b10*/  LDL.64 R10, [R1+0x98] ;  /* 0x00009800010a7983 */ /* 0x000f280000100a00 */
[----:B------:R-:W5:Y:S01]  /*2b20*/  LDL.64 R14, [R1+0x98] ;  /* 0x00009800010e7983 */ /* 0x000f620000100a00 */
[----:B--2---:R-:W-:-:S03]  /*2b30*/  IMAD R8, R13, 0x300, R8 ;  /* 0x000003000d087824 */ /* 0x004fc600078e0208 */
[----:B------:R-:W2:Y:S01]  /*2b40*/  LDL.64 R18, [R1+0x98] ;  /* 0x0000980001127983 */ /* 0x000ea20000100a00 */
[----:B------:R-:W-:Y:S02]  /*2b50*/  R2UR UR7, R9 ;  /* 0x00000000090772ca */ /* 0x000fe400000e0000 */
[C---:B------:R-:W-:Y:S01]  /*2b60*/  R2UR UR6, R8.reuse ;  /* 0x00000000080672ca */ /* 0x040fe200000e0000 */
[----:B------:R-:W-:Y:S01]  /*2b70*/  WARPGROUP.ARRIVE ;  /* 0x00000000000079c5 */ /* 0x000fe20000000000 */
[----:B------:R-:W2:Y:S01]  /*2b80*/  LDL R6, [R1+0x224] ;  /* 0x0002240001067983 */ /* 0x000ea20000100800 */
[----:B------:R-:W-:Y:S01]  /*2b90*/  VIADD R12, R8, 0x2 ;  /* 0x00000002080c7836 */ /* 0x000fe20000000000 */
[----:B------:R-:W-:Y:S01]  /*2ba0*/  BSSY B0, `(.L_x_1507) ;  /* 0x000002d000007945 */ /* 0x000fe20003800000 */
[----:B------:R-:W-:Y:S01]  /*2bb0*/  IMAD.MOV.U32 R13, RZ, RZ, R9 ;  /* 0x000000ffff0d7224 */ /* 0x000fe200078e0009 */
[----:B------:R1:W-:Y:S01]  /*2bc0*/  STL [R1+0x80], RZ ;  /* 0x000080ff01007387 */ /* 0x0003e20000100800 */
[----:B---3--:R-:W-:-:S02]  /*2bd0*/  R2UR UR4, R20 ;  /* 0x00000000140472ca */ /* 0x008fc400000e0000 */
[----:B------:R-:W-:Y:S01]  /*2be0*/  R2UR UR5, R21 ;  /* 0x00000000150572ca */ /* 0x000fe200000e0000 */
[----:B----4-:R-:W-:Y:S02]  /*2bf0*/  VIADD R10, R10, 0x2 ;  /* 0x000000020a0a7836 */ /* 0x010fe40000000000 */
[----:B-----5:R-:W-:Y:S02]  /*2c00*/  VIADD R14, R14, 0x4 ;  /* 0x000000040e0e7836 */ /* 0x020fe40000000000 */
[----:B--2---:R-:W-:-:S08]  /*2c10*/  VIADD R18, R18, 0x6 ;  /* 0x0000000612127836 */ /* 0x004fd00000000000 */
[----:B------:R-:W-:Y:S01]  /*2c20*/  HGMMA.64x96x16.F32 R24, gdesc[UR4], RZ, !UPT, gsb0 ;  /* 0x01600000041879f0 */ /* 0x000fe2000c0008ff */
[----:B------:R-:W-:Y:S02]  /*2c30*/  R2UR UR6, R12 ;  /* 0x000000000c0672ca */ /* 0x000fe400000e0000 */
[----:B------:R-:W-:Y:S02]  /*2c40*/  R2UR UR7, R13 ;  /* 0x000000000d0772ca */ /* 0x000fe400000e0000 */
[----:B------:R-:W-:Y:S01]  /*2c50*/  R2UR UR4, R10 ;  /* 0x000000000a0472ca */ /* 0x000fe200000e0000 */
[----:B------:R-:W-:Y:S01]  /*2c60*/  VIADD R10, R8, 0x4 ;  /* 0x00000004080a7836 */ /* 0x000fe20000000000 */
[----:B------:R-:W-:Y:S01]  /*2c70*/  R2UR UR5, R11 ;  /* 0x000000000b0572ca */ /* 0x000fe200000e0000 */
[----:B------:R-:W-:Y:S01]  /*2c80*/  IMAD.MOV.U32 R11, RZ, RZ, R9 ;  /* 0x000000ffff0b7224 */ /* 0x000fe200078e0009 */
[----:B------:R-:W-:Y:S01]  /*2c90*/  LEA.HI R0, R6, R6, RZ, 0x1 ;  /* 0x0000000606007211 */ /* 0x000fe200078f08ff */
[----:B------:R-:W-:Y:S01]  /*2ca0*/  VIADD R8, R8, 0x6 ;  /* 0x0000000608087836 */ /* 0x000fe20000000000 */
[----:B------:R-:W-:-:S02]  /*2cb0*/  WARPGROUP.DEPBAR.LE gsb0, 0x0 ;  /* 0x00008000000079c5 */ /* 0x000fc40000010000 */
[----:B------:R-:W-:-:S07]  /*2cc0*/  WARPGROUP.ARRIVE ;  /* 0x00000000000079c5 */ /* 0x000fce0000000000 */
        /* <DEDUP_REMOVED lines=11> */
[----:B------:R-:W-:Y:S02]  /*2d80*/  R2UR UR5, R19 ;  /* 0x00000000130572ca */ /* 0x000fe400000e0000 */
[----:B------:R-:W-:Y:S01]  /*2d90*/  LOP3.LUT R9, R0, 0xfffffffe, RZ, 0xc0, !PT ;  /* 0xfffffffe00097812 */ /* 0x000fe200078ec0ff */
[----:B------:R-:W-:-:S04]  /*2da0*/  IMAD.MOV.U32 R0, RZ, RZ, 0x1 ;  /* 0x00000001ff007424 */ /* 0x000fc800078e00ff */
[----:B------:R-:W-:Y:S01]  /*2db0*/  IMAD.IADD R6, R6, 0x1, -R9 ;  /* 0x0000000106067824 */ /* 0x000fe200078e0a09 */
[----:B------:R1:W-:Y:S04]  /*2dc0*/  STL [R1+0x80], R0 ;  /* 0x0000800001007387 */ /* 0x0003e80000100800 */
[----:B------:R-:W-:Y:S01]  /*2dd0*/  SHF.L.U32 R6, R6, 0x1f, RZ ;  /* 0x0000001f06067819 */ /* 0x000fe200000006ff */
[----:B------:R1:W-:Y:S04]  /*2de0*/  STL [R1+0x80], R0 ;  /* 0x0000800001007387 */ /* 0x0003e80000100800 */
[----:B------:R1:W-:Y:S04]  /*2df0*/  STL [R1+0x80], R0 ;  /* 0x0000800001007387 */ /* 0x0003e80000100800 */
[----:B------:R1:W-:Y:S01]  /*2e00*/  STL [R1+0x80], R0 ;  /* 0x0000800001007387 */ /* 0x0003e20000100800 */
[----:B------:R-:W-:-:S02]  /*2e10*/  WARPGROUP.DEPBAR.LE gsb0, 0x0 ;  /* 0x00008000000079c5 */ /* 0x000fc40000010000 */
[----:B------:R-:W-:-:S06]  /*2e20*/  WARPGROUP.ARRIVE ;  /* 0x00000000000079c5 */ /* 0x000fcc0000000000 */
[----:B------:R-:W-:Y:S03]  /*2e30*/  HGMMA.64x96x16.F32 R24, gdesc[UR4], R24, gsb0 ;  /* 0x01600000041879f0 */ /* 0x000fe60008000818 */
[----:B------:R-:W-:Y:S02]  /*2e40*/  WARPGROUP.DEPBAR.LE gsb0, 0x0 ;  /* 0x00008000000079c5 */ /* 0x000fe40000010000 */
[----:B------:R-:W2:Y:S02]  /*2e50*/  SYNCS.PHASECHK.TRANS64.TRYWAIT P0, [UR50+0x32410], R6 ;  /* 0x03241006ff0075a7 */ /* 0x000ea40008000172 */
[----:B-12---:R-:W-:Y:S05]  /*2e60*/  @!P0 BRA `(.L_x_1508) ;  /* 0x0000021800a88947 */ /* 0x006fea0003800000 */
.L_x_1674:
[----:B------:R-:W-:Y:S05]  /*2e70*/  BSYNC B0 ;  /* 0x0000000000007941 */ /* 0x000fea0003800000 */
.L_x_1507:
[----:B-1----:R-:W2:Y:S04]  /*2e80*/  LDL R6, [R1+0x54] ;  /* 0x0000540001067983 */ /* 0x002ea80000100800 */
[----:B------:R1:W5:Y:S01]  /*2e90*/  LDL.64 R8, [R1+0x218] ;  /* 0x0002180001087983 */ /* 0x0003620000100a00 */
[----:B------:R-:W-:Y:S01]  /*2ea0*/  BSSY B0, `(.L_x_1509) ;  /* 0x0000005000007945 */ /* 0x000fe20003800000 */
[----:B--2---:R-:W-:-:S04]  /*2eb0*/  LOP3.LUT R6, R6, 0x1, RZ, 0xfc, !PT ;  /* 0x0000000106067812 */ /* 0x004fc800078efcff */
[----:B------:R-:W-:-:S13]  /*2ec0*/  ISETP.NE.AND P1, PT, R6, 0x3, PT ;  /* 0x000000030600780c */ /* 0x000fda0003f25270 */
[----:B-1----:R-:W-:Y:S05]  /*2ed0*/  @!P1 BRA `(.L_x_1510) ;  /* 0x0000000000049947 */ /* 0x002fea0003800000 */
[----:B------:R-:W-:Y:S01]  /*2ee0*/  BPT.TRAP 0x1 ;  /* 0x000000040000795c */ /* 0x000fe20000300000 */
.L_x_1510:
[----:B------:R-:W-:Y:S05]  /*2ef0*/  BSYNC B0 ;  /* 0x0000000000007941 */ /* 0x000fea0003800000 */
.L_x_1509:
        /* <DEDUP_REMOVED lines=8> */
.L_x_1512:
[----:B------:R-:W-:Y:S05]  /*2f80*/  BSYNC B0 ;  /* 0x0000000000007941 */ /* 0x000fea0003800000 */
.L_x_1511:
[----:B------:R-:W-:Y:S04]  /*2f90*/  BSSY B0, `(.L_x_1513) ;  /* 0x0000004000007945 */ /* 0x000fe80003800000 */
[----:B--2---:R-:W-:Y:S05]  /*2fa0*/  @P0 BRA `(.L_x_1514) ;  /* 0x0000000000080947 */ /* 0x004fea0003800000 */
[----:B------:R-:W2:Y:S02]  /*2fb0*/  SYNCS.PHASECHK.TRANS64.TRYWAIT P0, [R8+URZ], R9 ;  /* 0x00000009080075a7 */ /* 0x000ea4000800017f */
[----:B--2---:R-:W-:Y:S05]  /*2fc0*/  @!P0 BRA `(.L_x_1515) ;  /* 0x0000021800688947 */ /* 0x004fea0003800000 */
.L_x_1514:
[----:B------:R-:W-:Y:S05]  /*2fd0*/  BSYNC B0 ;  /* 0x0000000000007941 */ /* 0x000fea0003800000 */
.L_x_1513:
[----:B------:R-:W3:Y:S04]  /*2fe0*/  LDL R21, [R1+0x218] ;  /* 0x0002180001157983 */ /* 0x000ee80000100800 */
[----:B-12---:R-:W3:Y:S04]  /*2ff0*/  LDL.64 R8, [R1+0x118] ;  /* 0x0001180001087983 */ /* 0x006ee80000100a00 */
[----:B------:R-:W2:Y:S04]  /*3000*/  LDL R6, [R1+0x90] ;  /* 0x0000900001067983 */ /* 0x000ea80000100800 */
[----:B------:R-:W4:Y:S04]  /*3010*/  LDL.64 R10, [R1+0x110] ;  /* 0x00011000010a7983 */ /* 0x000f280000100a00 */
[----:B------:R-:W5:Y:S04]  /*3020*/  LDL.64 R12, [R1+0x110] ;  /* 0x00011000010c7983 */ /* 0x000f680000100a00 */
[----:B------:R-:W5:Y:S04]  /*3030*/  LDL.64 R14, [R1+0x110] ;  /* 0x00011000010e7983 */ /* 0x000f680000100a00 */
[----:B------:R-:W5:Y:S01]  /*3040*/  LDL.64 R18, [R1+0x110] ;  /* 0x0001100001127983 */ /* 0x000f620000100a00 */
[----:B------:R-:W-:Y:S05]  /*3050*/  WARPSYNC.ALL ;  /* 0x0000000000007948 */ /* 0x000fea0003800000 */
[----:B------:R-:W-:Y:S01]  /*3060*/  WARPGROUP.ARRIVE ;  /* 0x00000000000079c5 */ /* 0x000fe20000000000 */
[----:B---3--:R-:W-:Y:S01]  /*3070*/  IMAD R8, R21, 0xc00, R8 ;  /* 0x00000c0015087824 */ /* 0x008fe200078e0208 */
[----:B------:R-:W-:Y:S01]  /*3080*/  R2UR UR7, R9 ;  /* 0x00000000090772ca */ /* 0x000fe200000e0000 */
[----:B------:R-:W3:Y:S01]  /*3090*/  LDL.64 R20, [R1+0x110] ;  /* 0x0001100001147983 */ /* 0x000ee20000100a00 */
[----:B--2---:R-:W-:-:S02]  /*30a0*/  ISETP.NE.U32.AND P0, PT, R6, RZ, PT ;  /* 0x000000ff0600720c */ /* 0x004fc40003f05070 */
[----:B------:R-:W-:Y:S02]  /*30b0*/  R2UR UR6, R8 ;  /* 0x00000000080672ca */ /* 0x000fe400000e0000 */
[----:B----4-:R-:W-:Y:S02]  /*30c0*/  R2UR UR4, R10 ;  /* 0x000000000a0472ca */ /* 0x010fe400000e0000 */
[----:B------:R-:W-:-:S07]  /*30d0*/  R2UR UR5, R11 ;  /* 0x000000000b0572ca */ /* 0x000fce00000e0000 */
[----:B------:R-:W-:-:S06]  /*30e0*/  VOTEU.ANY UP0, P0 ;  /* 0x00000000003f7886 */ /* 0x000fcc0000000100 */
[----:B------:R-:W-:Y:S01]  /*30f0*/  HGMMA.64x96x16.F32 R24, gdesc[UR4], R24, UP0, gsb0 ;  /* 0x01600000041879f0 */ /* 0x000fe2000b800818 */
[----:B-----5:R-:W-:Y:S02]  /*3100*/  VIADD R12, R12, 0x2 ;  /* 0x000000020c0c7836 */ /* 0x020fe40000000000 */
[----:B------:R-:W-:Y:S02]  /*3110*/  VIADD R10, R8, 0x2 ;  /* 0x00000002080a7836 */ /* 0x000fe40000000000 */
[----:B------:R-:W-:Y:S01]  /*3120*/  IMAD.MOV.U32 R11, RZ, RZ, R9 ;  /* 0x000000ffff0b7224 */ /* 0x000fe200078e0009 */
[----:B------:R-:W-:Y:S02]  /*3130*/  R2UR UR4, R12 ;  /* 0x000000000c0472ca */ /* 0x000fe400000e0000 */
[----:B------:R-:W-:Y:S02]  /*3140*/  R2UR UR6, R10 ;  /* 0x000000000a0672ca */ /* 0x000fe400000e0000 */
[----:B------:R-:W-:-:S02]  /*3150*/  R2UR UR7, R11 ;  /* 0x000000000b0772ca */ /* 0x000fc400000e0000 */
[----:B------:R-:W-:Y:S02]  /*3160*/  R2UR UR5, R13 ;  /* 0x000000000d0572ca */ /* 0x000fe400000e0000 */
[----:B------:R-:W2:Y:S01]  /*3170*/  LDL.64 R12, [R1+0x110] ;  /* 0x00011000010c7983 */ /* 0x000ea20000100a00 */
[----:B------:R-:W-:Y:S02]  /*3180*/  WARPGROUP.DEPBAR.LE gsb0, 0x0 ;  /* 0x00008000000079c5 */ /* 0x000fe40000010000 */
[----:B------:R-:W-:-:S08]  /*3190*/  WARPGROUP.ARRIVE ;  /* 0x00000000000079c5 */ /* 0x000fd00000000000 */
[----:B------:R-:W-:Y:S01]  /*31a0*/  HGMMA.64x96x16.F32 R24, gdesc[UR4], R24, gsb0 ;  /* 0x01600000041879f0 */ /* 0x000fe20008000818 */
[----:B------:R-:W-:Y:S02]  /*31b0*/  VIADD R14, R14, 0x4 ;  /* 0x000000040e0e7836 */ /* 0x000fe40000000000 */
[----:B------:R-:W-:Y:S02]  /*31c0*/  VIADD R10, R8, 0x4 ;  /* 0x00000004080a7836 */ /* 0x000fe40000000000 */
[----:B------:R-:W-:Y:S01]  /*31d0*/  IMAD.MOV.U32 R11, RZ, RZ, R9 ;  /* 0x000000ffff0b7224 */ /* 0x000fe200078e0009 */
[----:B------:R-:W-:Y:S02]  /*31e0*/  R2UR UR4, R14 ;  /* 0x000000000e0472ca */ /* 0x000fe400000e0000 */
[----:B------:R-:W-:Y:S02]  /*31f0*/  R2UR UR6, R10 ;  /* 0x000000000a0672ca */ /* 0x000fe400000e0000 */
[----:B------:R-:W-:-:S02]  /*3200*/  R2UR UR7, R11 ;  /* 0x000000000b0772ca */ /* 0x000fc400000e0000 */
[----:B------:R-:W-:Y:S02]  /*3210*/  R2UR UR5, R15 ;  /* 0x000000000f0572ca */ /* 0x000fe400000e0000 */
[----:B------:R-:W4:Y:S01]  /*3220*/  LDL.64 R14, [R1+0x110] ;  /* 0x00011000010e7983 */ /* 0x000f220000100a00 */
        /* <DEDUP_REMOVED lines=10> */
[----:B------:R-:W5:Y:S01]  /*32d0*/  LDL.64 R18, [R1+0x110] ;  /* 0x0001100001127983 */ /* 0x000f620000100a00 */
[----:B------:R-:W-:Y:S02]  /*32e0*/  WARPGROUP.DEPBAR.LE gsb0, 0x0 ;  /* 0x00008000000079c5 */ /* 0x000fe40000010000 */
[----:B------:R-:W-:-:S08]  /*32f0*/  WARPGROUP.ARRIVE ;  /* 0x00000000000079c5 */ /* 0x000fd00000000000 */
[----:B------:R-:W-:Y:S01]  /*3300*/  HGMMA.64x96x16.F32 R24, gdesc[UR4], R24, gsb0 ;  /* 0x01600000041879f0 */ /* 0x000fe20008000818 */
[----:B---3--:R-:W-:Y:S02]  /*3310*/  VIADD R20, R20, 0x400 ;  /* 0x0000040014147836 */ /* 0x008fe40000000000 */
[----:B------:R-:W-:Y:S02]  /*3320*/  VIADD R10, R8, 0x300 ;  /* 0x00000300080a7836 */ /* 0x000fe40000000000 */
[----:B------:R-:W-:Y:S01]  /*3330*/  IMAD.MOV.U32 R11, RZ, RZ, R9 ;  /* 0x000000ffff0b7224 */ /* 0x000fe200078e0009 */
[----:B------:R-:W-:Y:S02]  /*3340*/  R2UR UR4, R20 ;  /* 0x00000000140472ca */ /* 0x000fe400000e0000 */
[----:B------:R-:W-:Y:S02]  /*3350*/  R2UR UR6, R10 ;  /* 0x000000000a0672ca */ /* 0x000fe400000e0000 */
[----:B------:R-:W-:-:S02]  /*3360*/  R2UR UR7, R11 ;  /* 0x000000000b0772ca */ /* 0x000fc400000e0000 */
[----:B------:R-:W-:Y:S02]  /*3370*/  R2UR UR5, R21 ;  /* 0x00000000150572ca */ /* 0x000fe400000e0000 */
[----:B------:R-:W3:Y:S01]  /*3380*/  LDL.64 R20, [R1+0x110] ;  /* 0x0001100001147983 */ /* 0x000ee20000100a00 */
[----:B------:R-:W-:Y:S02]  /*3390*/  WARPGROUP.DEPBAR.LE gsb0, 0x0 ;  /* 0x00008000000079c5 */ /* 0x000fe40000010000 */
[----:B------:R-:W-:-:S08]  /*33a0*/  WARPGROUP.ARRIVE ;  /* 0x00000000000079c5 */ /* 0x000fd00000000000 */
[----:B------:R-:W-:Y:S01]  /*33b0*/  HGMMA.64x96x16.F32 R24, gdesc[UR4], R24, gsb0 ;  /* 0x01600000041879f0 */ /* 0x000fe20008000818 */
[----:B--2---:R-:W-:Y:S02]  /*33c0*/  VIADD R12, R12, 0x402 ;  /* 0x000004020c0c7836 */ /* 0x004fe40000000000 */
        /* <DEDUP_REMOVED lines=10> */
[----:B----4-:R-:W-:Y:S02]  /*3470*/  VIADD R14, R14, 0x404 ;  /* 0x000004040e0e7836 */ /* 0x010fe40000000000 */
        /* <DEDUP_REMOVED lines=10> */
[----:B-----5:R-:W-:Y:S02]  /*3520*/  VIADD R18, R18, 0x406 ;  /* 0x0000040612127836 */ /* 0x020fe40000000000 */
        /* <DEDUP_REMOVED lines=60> */
[----:B------:R-:W-:Y:S01]  /*38f0*/  R2UR UR5, R21 ;  /* 0x00000000150572ca */ /* 0x000fe200000e0000 */
[----:B------:R-:W1:Y:S01]  /*3900*/  S2R R23, SR_TID.X ;  /* 0x0000000000177919 */ /* 0x000e620000002100 */
[----:B--2---:R-:W-:Y:S01]  /*3910*/  VIADD R12, R12, 0xc02 ;  /* 0x00000c020c0c7836 */ /* 0x004fe20000000000 */
[----:B------:R-:W-:Y:S02]  /*3920*/  WARPGROUP.DEPBAR.LE gsb0, 0x0 ;  /* 0x00008000000079c5 */ /* 0x000fe40000010000 */
[----:B------:R-:W-:-:S08]  /*3930*/  WARPGROUP.ARRIVE ;  /* 0x00000000000079c5 */ /* 0x000fd00000000000 */
[----:B------:R-:W-:Y:S01]  /*3940*/  HGMMA.64x96x16.F32 R24, gdesc[UR4], R24, gsb0 ;  /* 0x01600000041879f0 */ /* 0x000fe20008000818 */
[----:B-1----:R-:W-:Y:S01]  /*3950*/  LOP3.LUT P1, RZ, R23, 0x7f, RZ, 0xc0, !PT ;  /* 0x0000007f17ff7812 */ /* 0x002fe2000782c0ff */
[----:B------:R-:W-:Y:S02]  /*3960*/  VIADD R10, R8, 0x902 ;  /* 0x00000902080a7836 */ /* 0x000fe40000000000 */
[----:B------:R-:W-:Y:S01]  /*3970*/  IMAD.MOV.U32 R11, RZ, RZ, R9 ;  /* 0x000000ffff0b7224 */ /* 0x000fe200078e0009 */
[----:B------:R-:W-:-:S09]  /*3980*/  R2UR UR4, R12 ;  /* 0x000000000c0472ca */ /* 0x000fd200000e0000 */
[----:B------:R-:W2:Y:S04]  /*3990*/  @!P1 LDL.64 R72, [R1+0x30] ;  /* 0x0000300001489983 */ /* 0x000ea80000100a00 */
[----:B------:R-:W3:Y:S01]  /*39a0*/  @!P1 LDL R6, [R1+0x218] ;  /* 0x0002180001069983 */ /* 0x000ee20000100800 */
[----:B------:R-:W-:Y:S02]  /*39b0*/  R2UR UR6, R10 ;  /* 0x000000000a0672ca */ /* 0x000fe400000e0000 */
[----:B------:R-:W-:Y:S02]  /*39c0*/  R2UR UR7, R11 ;  /* 0x000000000b0772ca */ /* 0x000fe400000e0000 */
[----:B------:R-:W-:Y:S01]  /*39d0*/  R2UR UR5, R13 ;  /* 0x000000000d0572ca */ /* 0x000fe200000e0000 */
[----:B------:R-:W-:-:S02]  /*39e0*/  WARPGROUP.DEPBAR.LE gsb0, 0x0 ;  /* 0x00008000000079c5 */ /* 0x000fc40000010000 */
[----:B------:R-:W-:-:S10]  /*39f0*/  WARPGROUP.ARRIVE ;  /* 0x00000000000079c5 */ /* 0x000fd40000000000 */
[----:B------:R-:W-:Y:S01]  /*3a00*/  HGMMA.64x96x16.F32 R24, gdesc[UR4], R24, gsb0 ;  /* 0x01600000041879f0 */ /* 0x000fe20008000818 */
[----:B----4-:R-:W-:Y:S02]  /*3a10*/  VIADD R14, R14, 0xc04 ;  /* 0x00000c040e0e7836 */ /* 0x010fe40000000000 */
[----:B------:R-:W-:Y:S02]  /*3a20*/  VIADD R10, R8, 0x904 ;  /* 0x00000904080a7836 */ /* 0x000fe40000000000 */
[----:B------:R-:W-:Y:S01]  /*3a30*/  IMAD.MOV.U32 R11, RZ, RZ, R9 ;  /* 0x000000ffff0b7224 */ /* 0x000fe200078e0009 */
[----:B------:R-:W-:Y:S02]  /*3a40*/  R2UR UR4, R14 ;  /* 0x000000000e0472ca */ /* 0x000fe400000e0000 */
[----:B------:R-:W-:Y:S02]  /*3a50*/  R2UR UR6, R10 ;  /* 0x000000000a0672ca */ /* 0x000fe400000e0000 */
[----:B------:R-:W-:-:S02]  /*3a60*/  R2UR UR7, R11 ;  /* 0x000000000b0772ca */ /* 0x000fc400000e0000 */
[----:B------:R-:W-:Y:S01]  /*3a70*/  R2UR UR5, R15 ;  /* 0x000000000f0572ca */ /* 0x000fe200000e0000 */
[----:B------:R-:W-:Y:S01]  /*3a80*/  VIADD R8, R8, 0x906 ;  /* 0x0000090608087836 */ /* 0x000fe20000000000 */
[----:B------:R-:W-:Y:S02]  /*3a90*/  WARPGROUP.DEPBAR.LE gsb0, 0x0 ;  /* 0x00008000000079c5 */ /* 0x000fe40000010000 */
[----:B------:R-:W-:-:S09]  /*3aa0*/  WARPGROUP.ARRIVE ;  /* 0x00000000000079c5 */ /* 0x000fd20000000000 */
[----:B------:R-:W-:Y:S01]  /*3ab0*/  HGMMA.64x96x16.F32 R24, gdesc[UR4], R24, gsb0 ;  /* 0x01600000041879f0 */ /* 0x000fe20008000818 */
[----:B-----5:R-:W-:Y:S01]  /*3ac0*/  VIADD R18, R18, 0xc06 ;  /* 0x00000c0612127836 */ /* 0x020fe20000000000 */
[----:B------:R-:W-:Y:S02]  /*3ad0*/  R2UR UR6, R8 ;  /* 0x00000000080672ca */ /* 0x000fe400000e0000 */
[----:B------:R-:W-:Y:S02]  /*3ae0*/  R2UR UR7, R9 ;  /* 0x00000000090772ca */ /* 0x000fe400000e0000 */
[----:B------:R-:W-:Y:S02]  /*3af0*/  R2UR UR4, R18 ;  /* 0x00000000120472ca */ /* 0x000fe400000e0000 */
[----:B------:R-:W-:Y:S01]  /*3b00*/  R2UR UR5, R19 ;  /* 0x00000000130572ca */ /* 0x000fe200000e0000 */
[----:B------:R1:W-:Y:S04]  /*3b10*/  STL [R1+0x90], R0 ;  /* 0x0000900001007387 */ /* 0x0003e80000100800 */
[----:B------:R1:W-:Y:S01]  /*3b20*/  STL [R1+0x90], R0 ;  /* 0x0000900001007387 */ /* 0x0003e20000100800 */
[----:B------:R-:W-:-:S02]  /*3b30*/  WARPGROUP.DEPBAR.LE gsb0, 0x0 ;  /* 0x00008000000079c5 */ /* 0x000fc40000010000 */
[----:B------:R-:W-:-:S06]  /*3b40*/  WARPGROUP.ARRIVE ;  /* 0x00000000000079c5 */ /* 0x000fcc0000000000 */
[----:B------:R-:W-:Y:S01]  /*3b50*/  HGMMA.64x96x16.F32 R24, gdesc[UR4], R24, gsb0 ;  /* 0x01600000041879f0 */ /* 0x000fe20008000818 */
[----:B--2---:R-:W-:Y:S01]  /*3b60*/  @!P1 MOV R73, R72 ;  /* 0x0000004800499202 */ /* 0x004fe20000000f00 */
[----:B------:R1:W-:Y:S04]  /*3b70*/  STL [R1+0x90], R0 ;  /* 0x0000900001007387 */ /* 0x0003e80000100800 */
[----:B------:R1:W-:Y:S01]  /*3b80*/  STL [R1+0x90], R0 ;  /* 0x0000900001007387 */ /* 0x0003e20000100800 */
[----:B---3--:R-:W-:-:S03]  /*3b90*/  @!P1 IMAD R6, R6, 0x8, R73 ;  /* 0x0000000806069824 */ /* 0x008fc600078e0249 */
[----:B------:R1:W-:Y:S04]  /*3ba0*/  STL [R1+0x90], R0 ;  /* 0x0000900001007387 */ /* 0x0003e80000100800 */
[----:B------:R1:W-:Y:S04]  /*3bb0*/  STL [R1+0x90], R0 ;  /* 0x0000900001007387 */ /* 0x0003e80000100800 */
[----:B------:R1:W-:Y:S04]  /*3bc0*/  STL [R1+0x90], R0 ;  /* 0x0000900001007387 */ /* 0x0003e80000100800 */
[----:B------:R1:W-:Y:S04]  /*3bd0*/  STL [R1+0x90], R0 ;  /* 0x0000900001007387 */ /* 0x0003e80000100800 */
[----:B------:R1:W-:Y:S01]  /*3be0*/  STL [R1+0x90], R0 ;  /* 0x0000900001007387 */ /* 0x0003e20000100800 */
[----:B------:R-:W-:-:S03]  /*3bf0*/  @!P1 PRMT R6, RZ, 0x654, R6 ;  /* 0x00000654ff069816 */ /* 0x000fc60000000006 */
[----:B------:R1:W-:Y:S04]  /*3c00*/  STL [R1+0x90], R0 ;  /* 0x0000900001007387 */ /* 0x0003e80000100800 */
[----:B------:R1:W-:Y:S04]  /*3c10*/  STL [R1+0x90], R0 ;  /* 0x0000900001007387 */ /* 0x0003e80000100800 */
[----:B------:R1:W-:Y:S04]  /*3c20*/  STL [R1+0x90], R0 ;  /* 0x0000900001007387 */ /* 0x0003e80000100800 */
[----:B------:R1:W-:Y:S04]  /*3c30*/  STL [R1+0x90], R0 ;  /* 0x0000900001007387 */ /* 0x0003e80000100800 */
[----:B------:R1:W-:Y:S04]  /*3c40*/  STL [R1+0x90], R0 ;  /* 0x0000900001007387 */ /* 0x0003e80000100800 */
[----:B------:R1:W-:Y:S04]  /*3c50*/  STL [R1+0x90], R0 ;  /* 0x0000900001007387 */ /* 0x0003e80000100800 */
[----:B------:R1:W-:Y:S01]  /*3c60*/  STL [R1+0x90], R0 ;  /* 0x0000900001007387 */ /* 0x0003e20000100800 */
[----:B------:R-:W-:-:S02]  /*3c70*/  WARPGROUP.DEPBAR.LE gsb0, 0x0 ;  /* 0x00008000000079c5 */ /* 0x000fc40000010000 */
[----:B------:R1:W-:Y:S06]  /*3c80*/  BAR.ARV R204, 0x100 ;  /* 0x000400cc0000751d */ /* 0x0003ec0000002000 */
[----:B------:R2:W-:Y:S01]  /*3c90*/  @!P1 SYNCS.ARRIVE.TRANS64.RED.A1T0 RZ, [R6+URZ], RZ ;  /* 0x000000ff06ff99a7 */ /* 0x0005e2000810043f */
[----:B------:R-:W3:Y:S04]  /*3ca0*/  LDL.64 R12, [R1+0x170] ;  /* 0x00017000010c7983 */ /* 0x000ee80000100a00 */
[----:B------:R-:W4:Y:S04]  /*3cb0*/  LDL R14, [R7] ;  /* 0x00000000070e7983 */ /* 0x000f280000100800 */
[----:B------:R-:W5:Y:S04]  /*3cc0*/  LDL R20, [R1+0x70] ;  /* 0x0000700001147983 */ /* 0x000f680000100800 */
[----:B------:R-:W5:Y:S04]  /*3cd0*/  LDL R8, [R7+0x8] ;  /* 0x0000080007087983 */ /* 0x000f680000100800 */
[----:B--2---:R-:W2:Y:S04]  /*3ce0*/  LDL R6, [R7+0x18] ;  /* 0x0000180007067983 */ /* 0x004ea80000100800 */
[----:B------:R-:W5:Y:S04]  /*3cf0*/  LDL R9, [R7+0x4] ;  /* 0x0000040007097983 */ /* 0x000f680000100800 */
[----:B------:R-:W5:Y:S04]  /*3d00*/  LDL R18, [R7+0xc] ;  /* 0x00000c0007127983 */ /* 0x000f680000100800 */
[----:B------:R-:W5:Y:S04]  /*3d10*/  LDL R15, [R7+0x10] ;  /* 0x00001000070f7983 */ /* 0x000f680000100800 */
[----:B------:R-:W5:Y:S04]  /*3d20*/  LDL R19, [R7+0x14] ;  /* 0x0000140007137983 */ /* 0x000f680000100800 */
[----:B---3--:R4:W3:Y:S02]  /*3d30*/  LD.E R12, desc[UR46][R12.64] ;  /* 0x0000002e0c0c7980 */ /* 0x0088e4000c101900 */
[----:B----4-:R-:W-:-:S04]  /*3d40*/  SHF.R.S32.HI R13, RZ, 0x1f, R14 ;  /* 0x0000001fff0d7819 */ /* 0x010fc8000001140e */
[----:B------:R-:W-:-:S04]  /*3d50*/  LEA.HI R13, R13, R14, RZ, 0x7 ;  /* 0x0000000e0d0d7211 */ /* 0x000fc800078f38ff */
[----:B------:R-:W-:-:S05]  /*3d60*/  LOP3.LUT R21, R13, 0xffffff80, RZ, 0xc0, !PT ;  /* 0xffffff800d157812 */ /* 0x000fca00078ec0ff */
[----:B------:R-:W-:Y:S01]  /*3d70*/  IMAD.IADD R21, R14, 0x1, -R21 ;  /* 0x000000010e157824 */ /* 0x000fe200078e0a15 */
[----:B------:R-:W-:Y:S01]  /*3d80*/  SHF.R.S32.HI R14, RZ, 0x7, R13 ;  /* 0x00000007ff0e7819 */ /* 0x000fe2000001140d */
[----:B------:R-:W-:-:S03]  /*3d90*/  UMOV UR4, 0xffffffa0 ;  /* 0xffffffa000047882 */ /* 0x000fc60000000000 */
[----:B------:R-:W-:Y:S01]  /*3da0*/  LEA.HI R13, R13, R14, RZ, 0x1 ;  /* 0x0000000e0d0d7211 */ /* 0x000fe200078f08ff */
[----:B------:R-:W-:-:S03]  /*3db0*/  UIMAD UR4, UR45, UR4, 0x60 ;  /* 0x000000602d0474a4 */ /* 0x000fc6000f8e0204 */
[----:B------:R-:W-:-:S05]  /*3dc0*/  LOP3.LUT R13, R13, 0x3fffffe, RZ, 0xc0, !PT ;  /* 0x03fffffe0d0d7812 */ /* 0x000fca00078ec0ff */
[----:B------:R-:W-:Y:S01]  /*3dd0*/  IMAD.IADD R13, R14, 0x1, -R13 ;  /* 0x000000010e0d7824 */ /* 0x000fe200078e0a0d */
[----:B--2---:R-:W-:Y:S01]  /*3de0*/  ISETP.GE.AND P0, PT, R6, 0x1, PT ;  /* 0x000000010600780c */ /* 0x004fe20003f06270 */
[----:B------:R-:W-:Y:S01]  /*3df0*/  BSSY B0, `(.L_x_1516) ;  /* 0x0000097000007945 */ /* 0x000fe20003800000 */
[----:B------:R-:W-:-:S04]  /*3e00*/  LOP3.LUT R163, R163, 0xffefffff, RZ, 0xc0, !PT ;  /* 0xffefffffa3a37812 */ /* 0x000fc800078ec0ff */
[----:B------:R-:W-:Y:S01]  /*3e10*/  @P1 LOP3.LUT R163, R163, 0x100000, RZ, 0xfc, !PT ;  /* 0x00100000a3a31812 */ /* 0x000fe200078efcff */
[-C--:B---3--:R-:W-:Y:S01]  /*3e20*/  FMUL.FTZ R10, R24, R12.reuse ;  /* 0x0000000c180a7220 */ /* 0x088fe20000410000 */
[----:B------:R-:W-:Y:S01]  /*3e30*/  SHF.R.S32.HI R24, RZ, 0x1f, R21 ;  /* 0x0000001fff187819 */ /* 0x000fe20000011415 */
[----:B------:R-:W-:-:S03]  /*3e40*/  FMUL.FTZ R11, R25, R12 ;  /* 0x0000000c190b7220 */ /* 0x000fc60000410000 */
[-C--:B------:R-:W-:Y:S01]  /*3e50*/  LEA.HI R23, R24, R21.reuse, RZ, 0x2 ;  /* 0x0000001518177211 */ /* 0x080fe200078f10ff */
[-C--:B------:R-:W-:Y:S01]  /*3e60*/  FMUL.FTZ R159, R26, R12.reuse ;  /* 0x0000000c1a9f7220 */ /* 0x080fe20000410000 */
[----:B------:R-:W-:Y:S02]  /*3e70*/  LEA.HI R24, R24, R21, RZ, 0x5 ;  /* 0x0000001518187211 */ /* 0x000fe400078f28ff */
[--C-:B------:R-:W-:Y:S02]  /*3e80*/  SHF.R.S32.HI R25, RZ, 0x2, R23.reuse ;  /* 0x00000002ff197819 */ /* 0x100fe40000011417 */
[----:B------:R-:W-:Y:S01]  /*3e90*/  SHF.R.S32.HI R26, RZ, 0x1f, R23 ;  /* 0x0000001fff1a7819 */ /* 0x000fe20000011417 */
[----:B------:R-:W-:Y:S01]  /*3ea0*/  FMUL.FTZ R93, R27, R12 ;  /* 0x0000000c1b5d7220 */ /* 0x000fe20000410000 */
[----:B------:R-:W-:Y:S02]  /*3eb0*/  SHF.R.S32.HI R27, RZ, 0x5, R24 ;  /* 0x00000005ff1b7819 */ /* 0x000fe40000011418 */
[----:B------:R-:W-:-:S04]  /*3ec0*/  LEA.HI R26, R26, R25, RZ, 0x3 ;  /* 0x000000191a1a7211 */ /* 0x000fc800078f18ff */
[----:B------:R-:W-:Y:S01]  /*3ed0*/  LOP3.LUT R26, R26, 0xfffffff8, RZ, 0xc0, !PT ;  /* 0xfffffff81a1a7812 */ /* 0x000fe200078ec0ff */
[----:B-----5:R-:W-:Y:S01]  /*3ee0*/  IMAD R27, R20, 0x8, R27 ;  /* 0x00000008141b7824 */ /* 0x020fe200078e021b */
[----:B------:R-:W-:Y:S01]  /*3ef0*/  LOP3.LUT R14, R23, 0x7ffffffc, RZ, 0xc0, !PT ;  /* 0x7ffffffc170e7812 */ /* 0x000fe200078ec0ff */
[----:B------:R-:W-:Y:S02]  /*3f00*/  VIADD R20, R8, UR4 ;  /* 0x0000000408147c36 */ /* 0x000fe40008000000 */
        /* <DEDUP_REMOVED lines=42> */
[----:B------:R-:W-:-:S02]  /*41b0*/  IMAD.IADD R26, R25, 0x1, -R26 ;  /* 0x00000001191a7824 */ /* 0x000fc400078e0a1a */
[-C--:B------:R-:W-:Y:S01]  /*41c0*/  FMUL.FTZ R165, R70, R12.reuse ;  /* 0x0000000c46a57220 */ /* 0x080fe20000410000 */
[----:B------:R-:W-:Y:S01]  /*41d0*/  FMUL.FTZ R167, R71, R12 ;  /* 0x0000000c47a77220 */ /* 0x000fe20000410000 */
[----:B------:R-:W-:Y:S01]  /*41e0*/  IMAD.IADD R14, R21, 0x1, -R14 ;  /* 0x00000001150e7824 */ /* 0x000fe200078e0a0e */
[----:B------:R-:W-:Y:S01]  /*41f0*/  IADD3 R21, -R9, 0x1, R20 ;  /* 0x0000000109157810 */ /* 0x000fe20007ffe114 */
[----:B------:R-:W-:Y:S01]  /*4200*/  IMAD.U32 R26, R27, 0x10, R26 ;  /* 0x000000101b1a7824 */ /* 0x000fe200078e001a */
[----:B------:R-:W2:Y:S03]  /*4210*/  MUFU.TANH R10, R10 ;  /* 0x0000000a000a7308 */ /* 0x000ea60000002400 */
[----:B------:R-:W-:Y:S01]  /*4220*/  IMAD R26, R13, 0x40, R26 ;  /* 0x000000400d1a7824 */ /* 0x000fe200078e021a */
[----:B------:R-:W-:Y:S01]  /*4230*/  LOP3.LUT R13, RZ, R18, RZ, 0x33, !PT ;  /* 0x00000012ff0d7212 */ /* 0x000fe200078e33ff */
[----:B------:R-:W-:-:S03]  /*4240*/  IMAD R12, R14, -0x2, R21 ;  /* 0xfffffffe0e0c7824 */ /* 0x000fc600078e0215 */
[----:B------:R-:W3:Y:S01]  /*4250*/  MUFU.TANH R11, R11 ;  /* 0x0000000b000b7308 */ /* 0x000ee20000002400 */
[----:B------:R-:W-:-:S07]  /*4260*/  IMAD R21, R14, -0x2, R20 ;  /* 0xfffffffe0e157824 */ /* 0x000fce00078e0214 */
[----:B------:R-:W4:Y:S01]  /*4270*/  MUFU.TANH R159, R159 ;  /* 0x0000009f009f7308 */ /* 0x000f220000002400 */
        /* <DEDUP_REMOVED lines=46> */
[----:B------:R-:W-:-:S02]  /*4560*/  IMAD.U32 R25, RZ, RZ, UR4 ;  /* 0x00000004ff197e24 */ /* 0x000fc4000f8e00ff */
[----:B------:R-:W-:Y:S02]  /*4570*/  IMAD.IADD R23, R12, 0x1, R13 ;  /* 0x000000010c177824 */ /* 0x000fe400078e020d */
[----:B------:R-:W-:Y:S01]  /*4580*/  VIADD R20, R19, UR4 ;  /* 0x0000000413147c36 */ /* 0x000fe20008000000 */
[----:B------:R-:W-:Y:S01]  /*4590*/  VIADDMNMX R13, R26, R18, R21, PT ;  /* 0x000000121a0d7246 */ /* 0x000fe20003800115 */
[----:B------:R-:W-:Y:S02]  /*45a0*/  IMAD R24, R14, -0x2, R25 ;  /* 0xfffffffe0e187824 */ /* 0x000fe400078e0219 */
[----:B------:R-:W-:Y:S01]  /*45b0*/  IMAD.IADD R12, R23, 0x1, R26 ;  /* 0x00000001170c7824 */ /* 0x000fe200078e021a */
[----:B--234-:R-:W-:Y:S06]  /*45c0*/  @!P0 BRA `(.L_x_1517) ;  /* 0x0000000000648947 */ /* 0x01cfec0003800000 */
[----:B------:R-:W-:Y:S01]  /*45d0*/  IADD3 R15, R26, R8, -R9 ;  /* 0x000000081a0f7210 */ /* 0x000fe20007ffe809 */
[----:B------:R-:W-:Y:S03]  /*45e0*/  BSSY B1, `(.L_x_1518) ;  /* 0x0000014000017945 */ /* 0x000fe60003800000 */
[----:B------:R-:W-:-:S13]  /*45f0*/  ISETP.GT.AND P0, PT, R15, -0x1, PT ;  /* 0xffffffff0f00780c */ /* 0x000fda0003f04270 */
[----:B------:R-:W-:Y:S05]  /*4600*/  @P0 BRA `(.L_x_1519) ;  /* 0x00000000002c0947 */ /* 0x000fea0003800000 */
[----:B------:R-:W-:Y:S01]  /*4610*/  ISETP.NE.AND P0, PT, R6, 0x1, PT ;  /* 0x000000010600780c */ /* 0x000fe20003f05270 */
[----:B------:R-:W-:Y:S01]  /*4620*/  BSSY B2, `(.L_x_1520) ;  /* 0x0000007000027945 */ /* 0x000fe20003800000 */
[----:B------:R-:W-:-:S11]  /*4630*/  LOP3.LUT R15, RZ, R15, RZ, 0x33, !PT ;  /* 0x0000000fff0f7212 */ /* 0x000fd600078e33ff */
[----:B------:R-:W-:Y:S05]  /*4640*/  @!P0 BRA `(.L_x_1521) ;  /* 0x0000000000108947 */ /* 0x000fea0003800000 */
[----:B------:R-:W2:Y:S04]  /*4650*/  LDL R14, [R7+0x1c] ;  /* 0x00001c00070e7983 */ /* 0x000ea80000100800 */
[----:B------:R-:W3:Y:S01]  /*4660*/  LDL R19, [R7+0x20] ;  /* 0x0000200007137983 */ /* 0x000ee20000100800 */
[----:B--2---:R-:W-:-:S05]  /*4670*/  IMAD.HI.U32 R14, R15, R14, RZ ;  /* 0x0000000e0f0e7227 */ /* 0x004fca00078e00ff */
[----:B---3--:R-:W-:-:S07]  /*4680*/  SHF.R.U32.HI R15, RZ, R19, R14 ;  /* 0x00000013ff0f7219 */ /* 0x008fce000001160e */
.L_x_1521:
[----:B------:R-:W-:Y:S05]  /*4690*/  BSYNC B2 ;  /* 0x0000000000027941 */ /* 0x000fea0003800000 */
.L_x_1520:
[----:B------:R-:W-:Y:S01]  /*46a0*/  LOP3.LUT R15, RZ, R15, RZ, 0x33, !PT ;  /* 0x0000000fff0f7212 */ /* 0x000fe200078e33ff */
[----:B------:R-:W-:Y:S06]  /*46b0*/  BRA `(.L_x_1522) ;  /* 0x0000000000187947 */ /* 0x000fec0003800000 */
.L_x_1519:
[----:B------:R-:W-:-:S13]  /*46c0*/  ISETP.NE.AND P0, PT, R6, 0x1, PT ;  /* 0x000000010600780c */ /* 0x000fda0003f05270 */
[----:B------:R-:W-:Y:S05]  /*46d0*/  @!P0 BRA `(.L_x_1522) ;  /* 0x0000000000108947 */ /* 0x000fea0003800000 */
[----:B------:R-:W2:Y:S04]  /*46e0*/  LDL R14, [R7+0x1c] ;  /* 0x00001c00070e7983 */ /* 0x000ea80000100800 */
[----:B------:R-:W3:Y:S01]  /*46f0*/  LDL R30, [R7+0x20] ;  /* 0x00002000071e7983 */ /* 0x000ee20000100800 */
[----:B--2---:R-:W-:-:S05]  /*4700*/  IMAD.HI.U32 R15, R15, R14, RZ ;  /* 0x0000000e0f0f7227 */ /* 0x004fca00078e00ff */
[----:B---3--:R-:W-:-:S07]  /*4710*/  SHF.R.U32.HI R15, RZ, R30, R15 ;  /* 0x0000001eff0f7219 */ /* 0x008fce000001160f */
.L_x_1522:
[----:B------:R-:W-:Y:S05]  /*4720*/  BSYNC B1 ;  /* 0x0000000000017941 */ /* 0x000fea0003800000 */
.L_x_1518:
[----:B------:R-:W-:-:S05]  /*4730*/  IMAD R15, R6, R15, R24 ;  /* 0x0000000f060f7224 */ /* 0x000fca00078e0218 */
[----:B------:R-:W-:Y:S02]  /*4740*/  VIMNMX R12, R12, R15, !PT ;  /* 0x0000000f0c0c7248 */ /* 0x000fe40007fe0100 */
[----:B------:R-:W-:-:S07]  /*4750*/  VIADDMNMX R13, R15, R6, R13, PT ;  /* 0x000000060f0d7246 */ /* 0x000fce000380010d */
.L_x_1517:
[----:B------:R-:W-:Y:S05]  /*4760*/  BSYNC B0 ;  /* 0x0000000000007941 */ /* 0x000fea0003800000 */
.L_x_1516:
[----:B------:R-:W-:Y:S01]  /*4770*/  ISETP.GE.AND P0, PT, R20, 0x2, PT ;  /* 0x000000021400780c */ /* 0x000fe20003f06270 */
[----:B------:R-:W-:Y:S01]  /*4780*/  VIADD R26, R26, 0x8 ;  /* 0x000000081a1a7836 */ /* 0x000fe20000000000 */
[----:B------:R-:W-:Y:S01]  /*4790*/  ISETP.GE.AND P4, PT, R20, 0xa, PT ;  /* 0x0000000a1400780c */ /* 0x000fe20003f86270 */
[----:B------:R-:W-:Y:S01]  /*47a0*/  BSSY B0, `(.L_x_1523) ;  /* 0x000008e000007945 */ /* 0x000fe20003800000 */
[----:B------:R-:W-:Y:S02]  /*47b0*/  ISETP.GT.AND P2, PT, R12, 0x1, !P0 ;  /* 0x000000010c00780c */ /* 0x000fe40004744270 */
[----:B------:R-:W-:Y:S02]  /*47c0*/  ISETP.GE.AND P1, PT, R20, 0x9, PT ;  /* 0x000000091400780c */ /* 0x000fe40003f26270 */
[----:B------:R-:W-:Y:S02]  /*47d0*/  ISETP.LT.OR P2, PT, R13, 0x2, P2 ;  /* 0x000000020d00780c */ /* 0x000fe40001741670 */
[----:B------:R-:W-:-:S02]  /*47e0*/  P2R R15, PR, RZ, 0x10 ;  /* 0x00000010ff0f7803 */ /* 0x000fc40000000000 */
[----:B------:R-:W-:Y:S02]  /*47f0*/  FSEL R103, R11, -INF , !P2 ;  /* 0xff8000000b677808 */ /* 0x000fe40005000000 */
[C---:B------:R-:W-:Y:S02]  /*4800*/  ISETP.GT.AND P2, PT, R12.reuse, 0x9, !P4 ;  /* 0x000000090c00780c */ /* 0x040fe40006744270 */
[----:B------:R-:W-:Y:S02]  /*4810*/  ISETP.GT.AND P3, PT, R12, 0x8, !P1 ;  /* 0x000000080c00780c */ /* 0x000fe40004f64270 */
[----:B------:R-:W-:Y:S02]  /*4820*/  ISETP.LT.OR P2, PT, R13, 0xa, P2 ;  /* 0x0000000a0d00780c */ /* 0x000fe40001741670 */
[----:B------:R-:W-:Y:S02]  /*4830*/  ISETP.GE.AND P4, PT, R20, 0x11, PT ;  /* 0x000000111400780c */ /* 0x000fe40003f86270 */
[----:B-1----:R-:W-:-:S02]  /*4840*/  FSEL R95, R29, -INF , !P2 ;  /* 0xff8000001d5f7808 */ /* 0x002fc40005000000 */
[C---:B------:R-:W-:Y:S02]  /*4850*/  ISETP.LT.OR P3, PT, R13.reuse, 0x9, P3 ;  /* 0x000000090d00780c */ /* 0x040fe40001f61670 */
        /* <DEDUP_REMOVED lines=78> */
[----:B------:R-:W-:Y:S02]  /*4d40*/  P2R R19, PR, RZ, 0x10 ;  /* 0x00000010ff137803 */ /* 0x000fe40000000000 */
[----:B------:R-:W-:Y:S02]  /*4d50*/  FSEL R175, R61, -INF , !P2 ;  /* 0xff8000003daf7808 */ /* 0x000fe40005000000 */
[----:B------:R-:W-:Y:S02]  /*4d60*/  ISETP.GE.AND P2, PT, R20, 0x51, PT ;  /* 0x000000511400780c */ /* 0x000fe40003f46270 */
[----:B------:R-:W-:Y:S02]  /*4d70*/  VIADDMNMX R11, R26, R18, R21, PT ;  /* 0x000000121a0b7246 */ /* 0x000fe40003800115 */
        /* <DEDUP_REMOVED lines=12> */
[----:B------:R-:W-:-:S04]  /*4e40*/  ISETP.GT.AND P6, PT, R12, RZ, !P5 ;  /* 0x000000ff0c00720c */ /* 0x000fc80006fc4270 */
[----:B------:R-:W-:-:S04]  /*4e50*/  ISETP.LT.OR P6, PT, R13, 0x1, P6 ;  /* 0x000000010d00780c */ /* 0x000fc800037c1670 */
[----:B------:R-:W-:Y:S01]  /*4e60*/  FSEL R109, R10, -INF , !P6 ;  /* 0xff8000000a6d7808 */ /* 0x000fe20007000000 */
[----:B------:R-:W-:Y:S01]  /*4e70*/  IMAD.IADD R10, R23, 0x1, R26 ;  /* 0x00000001170a7824 */ /* 0x000fe200078e021a */
[----:B------:R-:W-:-:S04]  /*4e80*/  ISETP.GE.AND P6, PT, R20, 0x5a, PT ;  /* 0x0000005a1400780c */ /* 0x000fc80003fc6270 */
[----:B------:R-:W-:Y:S02]  /*4e90*/  P2R R20, PR, RZ, 0x40 ;  /* 0x00000040ff147803 */ /* 0x000fe40000000000 */
[----:B------:R-:W-:-:S04]  /*4ea0*/  ISETP.GT.AND P6, PT, R12, 0x59, !P6 ;  /* 0x000000590c00780c */ /* 0x000fc800077c4270 */
[----:B------:R-:W-:-:S04]  /*4eb0*/  ISETP.LT.OR P6, PT, R13, 0x5a, P6 ;  /* 0x0000005a0d00780c */ /* 0x000fc800037c1670 */
[----:B------:R-:W-:Y:S02]  /*4ec0*/  FSEL R179, R69, -INF , !P6 ;  /* 0xff80000045b37808 */ /* 0x000fe40007000000 */
[----:B------:R-:W-:-:S13]  /*4ed0*/  ISETP.GE.AND P6, PT, R6, 0x1, PT ;  /* 0x000000010600780c */ /* 0x000fda0003fc6270 */
[----:B------:R-:W-:Y:S05]  /*4ee0*/  @!P6 BRA `(.L_x_1524) ;  /* 0x000000000064e947 */ /* 0x000fea0003800000 */
        /* <DEDUP_REMOVED lines=12> */
.L_x_1528:
[----:B------:R-:W-:Y:S05]  /*4fb0*/  BSYNC B2 ;  /* 0x0000000000027941 */ /* 0x000fea0003800000 */
.L_x_1527:
[----:B------:R-:W-:Y:S01]  /*4fc0*/  LOP3.LUT R9, RZ, R9, RZ, 0x33, !PT ;  /* 0x00000009ff097212 */ /* 0x000fe200078e33ff */
[----:B------:R-:W-:Y:S06]  /*4fd0*/  BRA `(.L_x_1529) ;  /* 0x0000000000187947 */ /* 0x000fec0003800000 */
.L_x_1526:
[----:B------:R-:W-:-:S13]  /*4fe0*/  ISETP.NE.AND P6, PT, R6, 0x1, PT ;  /* 0x000000010600780c */ /* 0x000fda0003fc5270 */
[----:B------:R-:W-:Y:S05]  /*4ff0*/  @!P6 BRA `(.L_x_1529) ;  /* 0x000000000010e947 */ /* 0x000fea0003800000 */
[----:B------:R-:W2:Y:S04]  /*5000*/  LDL R8, [R7+0x1c] ;  /* 0x00001c0007087983 */ /* 0x000ea80000100800 */
[----:B------:R-:W3:Y:S01]  /*5010*/  LDL R12, [R7+0x20] ;  /* 0x00002000070c7983 */ /* 0x000ee20000100800 */
[----:B--2---:R-:W-:-:S05]  /*5020*/  IMAD.HI.U32 R9, R9, R8, RZ ;  /* 0x0000000809097227 */ /* 0x004fca00078e00ff */
[----:B---3--:R-:W-:-:S07]  /*5030*/  SHF.R.U32.HI R9, RZ, R12, R9 ;  /* 0x0000000cff097219 */ /* 0x008fce0000011609 */
.L_x_1529:
[----:B------:R-:W-:Y:S05]  /*5040*/  BSYNC B1 ;  /* 0x0000000000017941 */ /* 0x000fea0003800000 */
.L_x_1525:
[----:B------:R-:W-:-:S05]  /*5050*/  IMAD R9, R6, R9, R24 ;  /* 0x0000000906097224 */ /* 0x000fca00078e0218 */
[----:B------:R-:W-:Y:S02]  /*5060*/  VIADDMNMX R11, R9, R6, R11, PT ;  /* 0x00000006090b7246 */ /* 0x000fe4000380010b */
[----:B------:R-:W-:-:S07]  /*5070*/  VIMNMX R10, R10, R9, !PT ;  /* 0x000000090a0a7248 */ /* 0x000fce0007fe0100 */
.L_x_1524:
[----:B------:R-:W-:Y:S05]  /*5080*/  BSYNC B0 ;  /* 0x0000000000007941 */ /* 0x000fea0003800000 */
.L_x_1523:
[C---:B------:R-:W-:Y:S01]  /*5090*/  ISETP.GT.AND P0, PT, R10.reuse, 0x1, !P0 ;  /* 0x000000010a00780c */ /* 0x040fe20004704270 */
[----:B------:R-:W2:Y:S01]  /*50a0*/  LDL R13, [R1+0x460] ;  /* 0x00046000010d7983 */ /* 0x000ea20000100800 */
[----:B------:R-:W-:Y:S02]  /*50b0*/  ISETP.GT.AND P1, PT, R10, 0x8, !P1 ;  /* 0x000000080a00780c */ /* 0x000fe40004f24270 */
[C---:B------:R-:W-:Y:S01]  /*50c0*/  ISETP.LT.OR P0, PT, R11.reuse, 0x2, P0 ;  /* 0x000000020b00780c */ /* 0x040fe20000701670 */
[----:B------:R-:W3:Y:S01]  /*50d0*/  LDL R23, [R1+0x274] ;  /* 0x0002740001177983 */ /* 0x000ee20000100800 */
[----:B------:R-:W-:Y:S02]  /*50e0*/  ISETP.LT.OR P1, PT, R11, 0x9, P1 ;  /* 0x000000090b00780c */ /* 0x000fe40000f21670 */
[----:B------:R-:W-:Y:S01]  /*50f0*/  FSEL R93, R93, -INF , !P0 ;  /* 0xff8000005d5d7808 */ /* 0x000fe20004000000 */
[----:B------:R-:W4:Y:S01]  /*5100*/  LDL R12, [R1+0x370] ;  /* 0x00037000010c7983 */ /* 0x000f220000100800 */
[----:B------:R-:W-:-:S02]  /*5110*/  ISETP.NE.AND P0, PT, R15, RZ, PT ;  /* 0x000000ff0f00720c */ /* 0x000fc40003f05270 */
[----:B------:R-:W-:Y:S01]  /*5120*/  FSEL R157, R157, -INF , !P1 ;  /* 0xff8000009d9d7808 */ /* 0x000fe20004800000 */
[----:B------:R-:W5:Y:S01]  /*5130*/  LDL R15, [R1+0x218] ;  /* 0x00021800010f7983 */ /* 0x000f620000100800 */
[----:B------:R-:W-:Y:S02]  /*5140*/  ISETP.GT.AND P0, PT, R10, 0x9, !P0 ;  /* 0x000000090a00780c */ /* 0x000fe40004704270 */
[----:B------:R-:W-:Y:S01]  /*5150*/  ISETP.NE.AND P1, PT, R27, RZ, PT ;  /* 0x000000ff1b00720c */ /* 0x000fe20003f25270 */
[----:B------:R-:W4:Y:S01]  /*5160*/  LDL R156, [R1+0x25c] ;  /* 0x00025c00019c7983 */ /* 0x000f220000100800 */
[----:B------:R-:W-:Y:S02]  /*5170*/  ISETP.LT.OR P0, PT, R11, 0xa, P0 ;  /* 0x0000000a0b00780c */ /* 0x000fe40000701670 */
[----:B------:R-:W-:Y:S01]  /*5180*/  ISETP.NE.AND P6, PT, R29, RZ, PT ;  /* 0x000000ff1d00720c */ /* 0x000fe20003fc5270 */
[----:B------:R-:W4:Y:S01]  /*5190*/  LDL R160, [R1+0x264] ;  /* 0x0002640001a07983 */ /* 0x000f220000100800 */
[----:B------:R-:W-:-:S02]  /*51a0*/  FSEL R89, R89, -INF , !P0 ;  /* 0xff80000059597808 */ /* 0x000fc40004000000 */
[----:B------:R-:W-:Y:S01]  /*51b0*/  ISETP.NE.AND P0, PT, R19, RZ, PT ;  /* 0x000000ff1300720c */ /* 0x000fe20003f05270 */
[----:B------:R-:W4:Y:S01]  /*51c0*/  LDL R21, [R1+0x26c] ;  /* 0x00026c0001157983 */ /* 0x000f220000100800 */
[C---:B------:R-:W-:Y:S02]  /*51d0*/  ISETP.GT.AND P5, PT, R10.reuse, RZ, !P5 ;  /* 0x000000ff0a00720c */ /* 0x040fe40006fa4270 */
[----:B------:R-:W-:Y:S01]  /*51e0*/  ISETP.GT.AND P0, PT, R10, 0x10, !P0 ;  /* 0x000000100a00780c */ /* 0x000fe20004704270 */
[----:B------:R-:W4:Y:S01]  /*51f0*/  LDL R43, [R1+0x2a8] ;  /* 0x0002a800012b7983 */ /* 0x000f220000100800 */
[C---:B------:R-:W-:Y:S02]  /*5200*/  ISETP.LT.OR P5, PT, R11.reuse, 0x1, P5 ;  /* 0x000000010b00780c */ /* 0x040fe40002fa1670 */
[----:B------:R-:W-:Y:S01]  /*5210*/  ISETP.LT.OR P0, PT, R11, 0x11, P0 ;  /* 0x000000110b00780c */ /* 0x000fe20000701670 */
[----:B------:R-:W4:Y:S01]  /*5220*/  LDL R42, [R1+0x3d0] ;  /* 0x0003d000012a7983 */ /* 0x000f220000100800 */
[----:B------:R-:W-:-:S02]  /*5230*/  FSEL R159, R159, -INF , !P5 ;  /* 0xff8000009f9f7808 */ /* 0x000fc40006800000 */
[----:B------:R-:W-:Y:S01]  /*5240*/  FSEL R169, R169, -INF , !P0 ;  /* 0xff800000a9a97808 */ /* 0x000fe20004000000 */
[----:B------:R-:W4:Y:S01]  /*5250*/  LDL R152, [R1+0x254] ;  /* 0x0002540001987983 */ /* 0x000f220000100800 */
[----:B------:R-:W-:Y:S02]  /*5260*/  ISETP.NE.AND P0, PT, R25, RZ, PT ;  /* 0x000000ff1900720c */ /* 0x000fe40003f05270 */
[----:B------:R-:W-:Y:S01]  /*5270*/  FMNMX.FTZ R8, R109, R103, !PT ;  /* 0x000000676d087209 */ /* 0x000fe20007810000 */
[----:B------:R-:W4:Y:S01]  /*5280*/  LDL R154, [R1+0x258] ;  /* 0x00025800019a7983 */ /* 0x000f220000100800 */
[----:B------:R-:W-:Y:S02]  /*5290*/  ISETP.GT.AND P0, PT, R10, 0x11, !P0 ;  /* 0x000000110a00780c */ /* 0x000fe40004704270 */
[----:B------:R-:W-:Y:S01]  /*52a0*/  FMNMX.FTZ R6, R159, R93, !PT ;  /* 0x0000005d9f067209 */ /* 0x000fe20007810000 */
[----:B------:R-:W4:Y:S01]  /*52b0*/  LDL R98, [R1+0x230] ;  /* 0x0002300001627983 */ /* 0x000f220000100800 */
[----:B------:R-:W-:-:S02]  /*52c0*/  ISETP.LT.OR P0, PT, R11, 0x12, P0 ;  /* 0x000000120b00780c */ /* 0x000fc40000701670 */
[----:B------:R-:W-:Y:S01]  /*52d0*/  FMNMX.FTZ R8, R99, R8, !PT ;  /* 0x0000000863087209 */ /* 0x000fe20007810000 */
[----:B------:R-:W4:Y:S01]  /*52e0*/  LDL R140, [R1+0x234] ;  /* 0x00023400018c7983 */ /* 0x000f220000100800 */
[----:B------:R-:W-:Y:S02]  /*52f0*/  FSEL R230, R230, -INF , !P0 ;  /* 0xff800000e6e67808 */ /* 0x000fe40004000000 */
[----:B------:R-:W-:Y:S01]  /*5300*/  ISETP.GT.AND P0, PT, R10, 0x18, !P1 ;  /* 0x000000180a00780c */ /* 0x000fe20004f04270 */
[----:B------:R-:W4:Y:S01]  /*5310*/  LDL R142, [R1+0x238] ;  /* 0x00023800018e7983 */ /* 0x000f220000100800 */
[----:B------:R-:W-:Y:S02]  /*5320*/  FMNMX.FTZ R6, R157, R6, !PT ;  /* 0x000000069d067209 */ /* 0x000fe40007810000 */
[----:B------:R-:W-:Y:S01]  /*5330*/  ISETP.LT.OR P0, PT, R11, 0x19, P0 ;  /* 0x000000190b00780c */ /* 0x000fe20000701670 */
[----:B------:R-:W4:Y:S01]  /*5340*/  LDL R144, [R1+0x23c] ;  /* 0x00023c0001907983 */ /* 0x000f220000100800 */
[----:B------:R-:W-:-:S02]  /*5350*/  FMNMX.FTZ R7, R95, R8, !PT ;  /* 0x000000085f077209 */ /* 0x000fc40007810000 */
        /* <DEDUP_REMOVED lines=30> */
[----:B------:R-:W-:Y:S01]  /*5540*/  ISETP.NE.AND P0, PT, R31, RZ, PT ;  /* 0x000000ff1f00720c */ /* 0x000fe20003f05270 */
[----:B------:R-:W4:Y:S01]  /*5550*/  LDL R29, [R1+0x284] ;  /* 0x00028400011d7983 */ /* 0x000f220000100800 */
[----:B------:R-:W-:Y:S02]  /*5560*/  FMNMX.FTZ R6, R228, R9, !PT ;  /* 0x00000009e4067209 */ /* 0x000fe40007810000 */
[----:B------:R-:W-:Y:S01]  /*5570*/  ISETP.GT.AND P0, PT, R10, 0x28, !P0 ;  /* 0x000000280a00780c */ /* 0x000fe20004704270 */
[----:B------:R-:W4:Y:S01]  /*5580*/  LDL R31, [R1+0x288] ;  /* 0x00028800011f7983 */ /* 0x000f220000100800 */
[----:B------:R-:W-:-:S02]  /*5590*/  FMNMX.FTZ R7, R222, R7, !PT ;  /* 0x00000007de077209 */ /* 0x000fc40007810000 */
[----:B------:R-:W-:Y:S01]  /*55a0*/  ISETP.LT.OR P0, PT, R11, 0x29, P0 ;  /* 0x000000290b00780c */ /* 0x000fe20000701670 */
[----:B------:R-:W4:Y:S01]  /*55b0*/  LDL R110, [R1+0x290] ;  /* 0x00029000016e7983 */ /* 0x000f220000100800 */
[----:B------:R-:W-:Y:S02]  /*55c0*/  FMNMX.FTZ R9, R191, R6, !PT ;  /* 0x00000006bf097209 */ /* 0x000fe40007810000 */
[----:B------:R-:W-:Y:S01]  /*55d0*/  FSEL R193, R193, -INF , !P0 ;  /* 0xff800000c1c17808 */ /* 0x000fe20004000000 */
[----:B------:R-:W4:Y:S01]  /*55e0*/  LDL R112, [R1+0x2a0] ;  /* 0x0002a00001707983 */ /* 0x000f220000100800 */
[----:B------:R-:W-:Y:S02]  /*55f0*/  ISETP.NE.AND P0, PT, R32, RZ, PT ;  /* 0x000000ff2000720c */ /* 0x000fe40003f05270 */
[----:B------:R-:W-:Y:S01]  /*5600*/  FMNMX.FTZ R6, R188, R7, !PT ;  /* 0x00000007bc067209 */ /* 0x000fe20007810000 */
[----:B------:R-:W4:Y:S01]  /*5610*/  LDL R41, [R1+0x2a4] ;  /* 0x0002a40001297983 */ /* 0x000f220000100800 */
[----:B------:R-:W-:-:S02]  /*5620*/  ISETP.GT.AND P0, PT, R10, 0x29, !P0 ;  /* 0x000000290a00780c */ /* 0x000fc40004704270 */
[----:B------:R-:W-:Y:S01]  /*5630*/  FMNMX.FTZ R8, R192, R9, !PT ;  /* 0x00000009c0087209 */ /* 0x000fe20007810000 */
[----:B------:R-:W4:Y:S01]  /*5640*/  LDL R45, [R1+0x2ac] ;  /* 0x0002ac00012d7983 */ /* 0x000f220000100800 */
[----:B------:R-:W-:Y:S02]  /*5650*/  ISETP.LT.OR P0, PT, R11, 0x2a, P0 ;  /* 0x0000002a0b00780c */ /* 0x000fe40000701670 */
[----:B------:R-:W-:Y:S01]  /*5660*/  ISETP.NE.AND P1, PT, R37, RZ, PT ;  /* 0x000000ff2500720c */ /* 0x000fe20003f25270 */
[----:B------:R-:W4:Y:S01]  /*5670*/  LDL R114, [R1+0x2b0] ;  /* 0x0002b00001727983 */ /* 0x000f220000100800 */
[----:B------:R-:W-:Y:S02]  /*5680*/  FSEL R199, R199, -INF , !P0 ;  /* 0xff800000c7c77808 */ /* 0x000fe40004000000 */
[----:B------:R-:W-:Y:S01]  /*5690*/  ISETP.NE.AND P0, PT, R33, RZ, PT ;  /* 0x000000ff2100720c */ /* 0x000fe20003f05270 */
[----:B------:R-:W4:Y:S01]  /*56a0*/  LDL R37, [R1+0x298] ;  /* 0x0002980001257983 */ /* 0x000f220000100800 */
[----:B------:R-:W-:-:S02]  /*56b0*/  FMNMX.FTZ R7, R189, R6, !PT ;  /* 0x00000006bd077209 */ /* 0x000fc40007810000 */
[----:B------:R-:W-:Y:S01]  /*56c0*/  ISETP.GT.AND P0, PT, R10, 0x30, !P0 ;  /* 0x000000300a00780c */ /* 0x000fe20004704270 */
[----:B------:R-:W4:Y:S01]  /*56d0*/  LDL R33, [R1+0x28c] ;  /* 0x00028c0001217983 */ /* 0x000f220000100800 */
[----:B------:R-:W-:Y:S02]  /*56e0*/  FMNMX.FTZ R8, R193, R8, !PT ;  /* 0x00000008c1087209 */ /* 0x000fe40007810000 */
[----:B------:R-:W-:Y:S01]  /*56f0*/  ISETP.LT.OR P0, PT, R11, 0x31, P0 ;  /* 0x000000310b00780c */ /* 0x000fe20000701670 */
[----:B------:R-:W4:Y:S01]  /*5700*/  LDL R47, [R1+0x2b4] ;  /* 0x0002b400012f7983 */ /* 0x000f220000100800 */
[----:B------:R-:W-:Y:S02]  /*5710*/  FMNMX.FTZ R6, R190, R7, !PT ;  /* 0x00000007be067209 */ /* 0x000fe40007810000 */
[----:B------:R-:W-:Y:S01]  /*5720*/  FSEL R217, R217, -INF , !P0 ;  /* 0xff800000d9d97808 */ /* 0x000fe20004000000 */
[----:B------:R-:W4:Y:S01]  /*5730*/  LDL R49, [R1+0x2b8] ;  /* 0x0002b80001317983 */ /* 0x000f220000100800 */
[----:B------:R-:W-:-:S02]  /*5740*/  ISETP.NE.AND P0, PT, R34, RZ, PT ;  /* 0x000000ff2200720c */ /* 0x000fc40003f05270 */
[----:B------:R-:W-:Y:S01]  /*5750*/  FMNMX.FTZ R8, R199, R8, !PT ;  /* 0x00000008c7087209 */ /* 0x000fe20007810000 */
[----:B------:R-:W4:Y:S01]  /*5760*/  LDL R51, [R1+0x2bc] ;  /* 0x0002bc0001337983 */ /* 0x000f220000100800 */
[----:B------:R-:W-:Y:S02]  /*5770*/  ISETP.GT.AND P0, PT, R10, 0x31, !P0 ;  /* 0x000000310a00780c */ /* 0x000fe40004704270 */
[----:B------:R-:W-:Y:S01]  /*5780*/  ISETP.NE.AND P6, PT, R38, RZ, PT ;  /* 0x000000ff2600720c */ /* 0x000fe20003fc5270 */
[----:B------:R-:W4:Y:S01]  /*5790*/  LDL R116, [R1+0x2c0] ;  /* 0x0002c00001747983 */ /* 0x000f220000100800 */
[----:B------:R-:W-:Y:S02]  /*57a0*/  ISETP.LT.OR P0, PT, R11, 0x32, P0 ;  /* 0x000000320b00780c */ /* 0x000fe40000701670 */
[----:B------:R-:W-:Y:S01]  /*57b0*/  FMNMX.FTZ R7, R201, R6, !PT ;  /* 0x00000006c9077209 */ /* 0x000fe20007810000 */
[----:B------:R-:W4:Y:S01]  /*57c0*/  LDL R53, [R1+0x2c4] ;  /* 0x0002c40001357983 */ /* 0x000f220000100800 */
[----:B------:R-:W-:-:S02]  /*57d0*/  FSEL R218, R218, -INF , !P0 ;  /* 0xff800000dada7808 */ /* 0x000fc40004000000 */
[----:B------:R-:W-:Y:S01]  /*57e0*/  ISETP.NE.AND P0, PT, R35, RZ, PT ;  /* 0x000000ff2300720c */ /* 0x000fe20003f05270 */
[----:B------:R-:W4:Y:S01]  /*57f0*/  LDL R55, [R1+0x2c8] ;  /* 0x0002c80001377983 */ /* 0x000f220000100800 */
[----:B------:R-:W-:Y:S02]  /*5800*/  FMNMX.FTZ R9, R217, R8, !PT ;  /* 0x00000008d9097209 */ /* 0x000fe40007810000 */
        /* <DEDUP_REMOVED lines=12> */
[----:B------:R-:W-:Y:S01]  /*58d0*/  ISETP.NE.AND P5, PT, R39, RZ, PT ;  /* 0x000000ff2700720c */ /* 0x000fe20003fa5270 */
        /* <DEDUP_REMOVED lines=10> */
[----:B------:R-:W-:-:S02]  /*5980*/  ISETP.NE.AND P1, PT, R40, RZ, PT ;  /* 0x000000ff2800720c */ /* 0x000fc40003f25270 */
[----:B------:R-:W-:Y:S01]  /*5990*/  FSEL R180, R180, -INF , !P0 ;  /* 0xff800000b4b47808 */ /* 0x000fe20004000000 */
[----:B------:R-:W4:Y:S01]  /*59a0*/  LDL R65, [R1+0x2e4] ;  /* 0x0002e40001417983 */ /* 0x000f220000100800 */
[----:B------:R-:W-:Y:S02]  /*59b0*/  ISETP.GT.AND P0, PT, R10, 0x41, !P6 ;  /* 0x000000410a00780c */ /* 0x000fe40007704270 */
[----:B------:R-:W-:Y:S01]  /*59c0*/  FMNMX.FTZ R9, R220, R9, !PT ;  /* 0x00000009dc097209 */ /* 0x000fe20007810000 */
[----:B------:R-:W4:Y:S01]  /*59d0*/  LDL R67, [R1+0x2e8] ;  /* 0x0002e80001437983 */ /* 0x000f220000100800 */
[----:B------:R-:W-:Y:S02]  /*59e0*/  ISETP.LT.OR P0, PT, R11, 0x42, P0 ;  /* 0x000000420b00780c */ /* 0x000fe40000701670 */
[----:B------:R-:W-:Y:S01]  /*59f0*/  FMNMX.FTZ R6, R172, R7, !PT ;  /* 0x00000007ac067209 */ /* 0x000fe20007810000 */
[----:B------:R-:W4:Y:S01]  /*5a00*/  LDL R69, [R1+0x2ec] ;  /* 0x0002ec0001457983 */ /* 0x000f220000100800 */
[----:B------:R-:W-:-:S02]  /*5a10*/  FSEL R181, R181, -INF , !P0 ;  /* 0xff800000b5b57808 */ /* 0x000fc40004000000 */
[C---:B------:R-:W-:Y:S01]  /*5a20*/  ISETP.GT.AND P0, PT, R10.reuse, 0x48, !P5 ;  /* 0x000000480a00780c */ /* 0x040fe20006f04270 */
[----:B------:R-:W4:Y:S01]  /*5a30*/  LDL R122, [R1+0x2f0] ;  /* 0x0002f000017a7983 */ /* 0x000f220000100800 */
[----:B------:R-:W-:Y:S02]  /*5a40*/  ISETP.GT.AND P1, PT, R10, 0x49, !P1 ;  /* 0x000000490a00780c */ /* 0x000fe40004f24270 */
[----:B------:R-:W-:Y:S01]  /*5a50*/  ISETP.LT.OR P0, PT, R11, 0x49, P0 ;  /* 0x000000490b00780c */ /* 0x000fe20000701670 */
[----:B------:R-:W4:Y:S01]  /*5a60*/  LDL R71, [R1+0x2f4] ;  /* 0x0002f40001477983 */ /* 0x000f220000100800 */
[----:B------:R-:W-:Y:S02]  /*5a70*/  FMNMX.FTZ R8, R180, R9, !PT ;  /* 0x00000009b4087209 */ /* 0x000fe40007810000 */
[----:B------:R-:W-:Y:S01]  /*5a80*/  FMNMX.FTZ R7, R173, R6, !PT ;  /* 0x00000006ad077209 */ /* 0x000fe20007810000 */
[----:B------:R-:W4:Y:S01]  /*5a90*/  LDL R73, [R1+0x2f8] ;  /* 0x0002f80001497983 */ /* 0x000f220000100800 */
[----:B------:R-:W-:-:S02]  /*5aa0*/  ISETP.GT.AND P2, PT, R10, 0x50, !P2 ;  /* 0x000000500a00780c */ /* 0x000fc40005744270 */
[----:B------:R-:W-:Y:S01]  /*5ab0*/  ISETP.LT.OR P1, PT, R11, 0x4a, P1 ;  /* 0x0000004a0b00780c */ /* 0x000fe20000f21670 */
[----:B------:R-:W4:Y:S01]  /*5ac0*/  LDL R75, [R1+0x2fc] ;  /* 0x0002fc00014b7983 */ /* 0x000f220000100800 */
[----:B------:R-:W-:Y:S02]  /*5ad0*/  FSEL R182, R182, -INF , !P0 ;  /* 0xff800000b6b67808 */ /* 0x000fe40004000000 */
[----:B------:R-:W-:Y:S01]  /*5ae0*/  FMNMX.FTZ R9, R181, R8, !PT ;  /* 0x00000008b5097209 */ /* 0x000fe20007810000 */
[----:B------:R-:W4:Y:S01]  /*5af0*/  LDL R124, [R1+0x300] ;  /* 0x00030000017c7983 */ /* 0x000f220000100800 */
[----:B------:R-:W-:Y:S02]  /*5b00*/  FMNMX.FTZ R6, R174, R7, !PT ;  /* 0x00000007ae067209 */ /* 0x000fe40007810000 */
[----:B------:R-:W-:Y:S01]  /*5b10*/  ISETP.GT.AND P3, PT, R10, 0x51, !P3 ;  /* 0x000000510a00780c */ /* 0x000fe20005f64270 */
[----:B------:R-:W4:Y:S01]  /*5b20*/  LDL R77, [R1+0x304] ;  /* 0x00030400014d7983 */ /* 0x000f220000100800 */
[----:B------:R-:W-:-:S02]  /*5b30*/  ISETP.LT.OR P2, PT, R11, 0x51, P2 ;  /* 0x000000510b00780c */ /* 0x000fc40001741670 */
[----:B------:R-:W-:Y:S01]  /*5b40*/  FSEL R183, R183, -INF , !P1 ;  /* 0xff800000b7b77808 */ /* 0x000fe20004800000 */
[----:B------:R-:W4:Y:S01]  /*5b50*/  LDL R79, [R1+0x308] ;  /* 0x00030800014f7983 */ /* 0x000f220000100800 */
[----:B------:R-:W-:Y:S02]  /*5b60*/  FMNMX.FTZ R8, R182, R9, !PT ;  /* 0x00000009b6087209 */ /* 0x000fe40007810000 */
[----:B------:R-:W-:Y:S01]  /*5b70*/  FMNMX.FTZ R7, R175, R6, !PT ;  /* 0x00000006af077209 */ /* 0x000fe20007810000 */
[----:B------:R-:W4:Y:S01]  /*5b80*/  LDL R81, [R1+0x30c] ;  /* 0x00030c0001517983 */ /* 0x000f220000100800 */
[----:B------:R-:W-:Y:S02]  /*5b90*/  ISETP.NE.AND P6, PT, R20, RZ, PT ;  /* 0x000000ff1400720c */ /* 0x000fe40003fc5270 */
        /* <DEDUP_REMOVED lines=8> */
[----:B------:R-:W-:Y:S02]  /*5c20*/  ISETP.GT.AND P5, PT, R10, 0x59, !P6 ;  /* 0x000000590a00780c */ /* 0x000fe400077a4270 */
[----:B------:R-:W-:Y:S01]  /*5c30*/  ISETP.LT.OR P4, PT, R11, 0x59, P4 ;  /* 0x000000590b00780c */ /* 0x000fe20002781670 */
[----:B------:R-:W4:Y:S01]  /*5c40*/  LDL R85, [R1+0x318] ;  /* 0x0003180001557983 */ /* 0x000f220000100800 */
[----:B------:R-:W-:-:S02]  /*5c50*/  FSEL R164, R164, -INF , !P3 ;  /* 0xff800000a4a47808 */ /* 0x000fc40005800000 */
[----:B------:R-:W-:Y:S01]  /*5c60*/  FMNMX.FTZ R9, R166, R9, !PT ;  /* 0x00000009a6097209 */ /* 0x000fe20007810000 */
[----:B------:R-:W4:Y:S01]  /*5c70*/  LDL R87, [R1+0x31c] ;  /* 0x00031c0001577983 */ /* 0x000f220000100800 */
[----:B------:R-:W-:Y:S02]  /*5c80*/  FMNMX.FTZ R7, R177, R6, !PT ;  /* 0x00000006b1077209 */ /* 0x000fe40007810000 */
[----:B------:R-:W-:Y:S01]  /*5c90*/  ISETP.LT.OR P5, PT, R11, 0x5a, P5 ;  /* 0x0000005a0b00780c */ /* 0x000fe20002fa1670 */
[----:B------:R-:W4:Y:S01]  /*5ca0*/  LDL R128, [R1+0x320] ;  /* 0x0003200001807983 */ /* 0x000f220000100800 */
[----:B------:R-:W-:Y:S02]  /*5cb0*/  FSEL R165, R165, -INF , !P4 ;  /* 0xff800000a5a57808 */ /* 0x000fe40006000000 */
[----:B------:R-:W-:Y:S01]  /*5cc0*/  FMNMX.FTZ R6, R164, R9, !PT ;  /* 0x00000009a4067209 */ /* 0x000fe20007810000 */
[----:B------:R-:W4:Y:S01]  /*5cd0*/  LDL R91, [R1+0x324] ;  /* 0x00032400015b7983 */ /* 0x000f220000100800 */
[----:B------:R-:W-:-:S02]  /*5ce0*/  FSEL R167, R167, -INF , !P5 ;  /* 0xff800000a7a77808 */ /* 0x000fc40006800000 */
[----:B------:R-:W-:Y:S01]  /*5cf0*/  FMNMX.FTZ R8, R178, R7, !PT ;  /* 0x00000007b2087209 */ /* 0x000fe20007810000 */
[----:B------:R-:W4:Y:S01]  /*5d00*/  LDL R97, [R1+0x328] ;  /* 0x0003280001617983 */ /* 0x000f220000100800 */
[----:B------:R-:W-:Y:S02]  /*5d10*/  FMNMX.FTZ R6, R165, R6, !PT ;  /* 0x00000006a5067209 */ /* 0x000fe40007810000 */
[----:B------:R-:W-:Y:S01]  /*5d20*/  FMNMX.FTZ R8, R179, R8, !PT ;  /* 0x00000008b3087209 */ /* 0x000fe20007810000 */
[----:B------:R-:W4:Y:S01]  /*5d30*/  LDL R101, [R1+0x32c] ;  /* 0x00032c0001657983 */ /* 0x000f220000100800 */
[----:B------:R-:W-:-:S03]  /*5d40*/  FMNMX.FTZ R9, R167, R6, !PT ;  /* 0x00000006a7097209 */ /* 0x000fc60007810000 */
[----:B------:R-:W4:Y:S04]  /*5d50*/  LDL R130, [R1+0x330] ;  /* 0x0003300001827983 */ /* 0x000f280000100800 */
[----:B------:R-:W-:Y:S04]  /*5d60*/  STL.64 [R1+0x440], R8 ;  /* 0x0004400801007387 */ /* 0x000fe80000100a00 */
[----:B------:R-:W2:Y:S04]  /*5d70*/  LDL R19, [R1+0x444] ;  /* 0x0004440001137983 */ /* 0x000ea80000100800 */
[----:B------:R-:W1:Y:S04]  /*5d80*/  SHFL.BFLY PT, R7, R8, 0x2, 0x1f ;  /* 0x0c401f0008077f89 */ /* 0x000e6800000e0000 */
[----:B------:R-:W4:Y:S04]  /*5d90*/  LDL R105, [R1+0x334] ;  /* 0x0003340001697983 */ /* 0x000f280000100800 */
[----:B------:R-:W4:Y:S04]  /*5da0*/  LDL R107, [R1+0x338] ;  /* 0x00033800016b7983 */ /* 0x000f280000100800 */
[----:B------:R-:W4:Y:S04]  /*5db0*/  LDL R111, [R1+0x33c] ;  /* 0x00033c00016f7983 */ /* 0x000f280000100800 */
[----:B------:R-:W4:Y:S04]  /*5dc0*/  LDL R132, [R1+0x340] ;  /* 0x0003400001847983 */ /* 0x000f280000100800 */
[----:B------:R-:W4:Y:S01]  /*5dd0*/  LDL R113, [R1+0x344] ;  /* 0x0003440001717983 */ /* 0x000f220000100800 */
[----:B-1----:R-:W-:-:S03]  /*5de0*/  FMNMX.FTZ R10, R8, R7, !PT ;  /* 0x00000007080a7209 */ /* 0x002fc60007810000 */
[----:B------:R-:W4:Y:S04]  /*5df0*/  LDL R115, [R1+0x348] ;  /* 0x0003480001737983 */ /* 0x000f280000100800 */
[----:B------:R-:W5:Y:S04]  /*5e00*/  LDL.64 R6, [R1+0xa8] ;  /* 0x0000a80001067983 */ /* 0x000f680000100a00 */
        /* <DEDUP_REMOVED lines=8> */
[----:B------:R-:W-:Y:S04]  /*5e90*/  STL [R1+0x440], R10 ;  /* 0x0004400a01007387 */ /* 0x000fe80000100800 */
[----:B------:R-:W4:Y:S04]  /*5ea0*/  LDL R138, [R1+0x440] ;  /* 0x00044000018a7983 */ /* 0x000f280000100800 */
        /* <DEDUP_REMOVED lines=45> */
[----:B--2---:R-:W1:Y:S02]  /*6180*/  SHFL.BFLY PT, R8, R19, 0x2, 0x1f ;  /* 0x0c401f0013087f89 */ /* 0x004e6400000e0000 */
[----:B-1----:R-:W-:-:S02]  /*6190*/  FMNMX.FTZ R8, R8, R19, !PT ;  /* 0x0000001308087209 */ /* 0x002fc40007810000 */
[----:B------:R-:W2:Y:S04]  /*61a0*/  LDL R19, [R1+0x428] ;  /* 0x0004280001137983 */ /* 0x000ea80000100800 */
[----:B------:R-:W1:Y:S01]  /*61b0*/  SHFL.BFLY PT, R9, R8, 0x1, 0x1f ;  /* 0x0c201f0008097f89 */ /* 0x000e6200000e0000 */
[----:B-----5:R-:W-:-:S03]  /*61c0*/  IMAD R6, R15, 0xc00, R6 ;  /* 0x00000c000f067824 */ /* 0x020fc600078e0206 */
[----:B------:R-:W5:Y:S01]  /*61d0*/  LDL R15, [R1+0x404] ;  /* 0x00040400010f7983 */ /* 0x000f620000100800 */
[----:B-1----:R-:W-:-:S03]  /*61e0*/  FMNMX.FTZ R10, R8, R9, !PT ;  /* 0x00000009080a7209 */ /* 0x002fc60007810000 */
[----:B------:R-:W2:Y:S04]  /*61f0*/  LDL R8, [R1+0x420] ;  /* 0x0004200001087983 */ /* 0x000ea80000100800 */
[----:B------:R-:W2:Y:S04]  /*6200*/  LDL R9, [R1+0x424] ;  /* 0x0004240001097983 */ /* 0x000ea80000100800 */
[----:B---3--:R1:W-:Y:S01]  /*6210*/  STL [R1+0x274], R23 ;  /* 0x0002741701007387 */ /* 0x0083e20000100800 */
[----:B----4-:R-:W-:Y:S01]  /*6220*/  FMUL.FTZ R161, R13, R138 ;  /* 0x0000008a0da17220 */ /* 0x010fe20000410000 */
[----:B------:R-:W-:Y:S01]  /*6230*/  FSETP.NEU.FTZ.AND P0, PT, R138, -INF , PT ;  /* 0xff8000008a00780b */ /* 0x000fe20003f1d000 */
[----:B-1----:R-:W-:-:S03]  /*6240*/  FMUL.FTZ R23, R10, R13 ;  /* 0x0000000d0a177220 */ /* 0x002fc60000410000 */
[----:B------:R-:W-:Y:S02]  /*6250*/  FSEL R161, R161, RZ, P0 ;  /* 0x000000ffa1a17208 */ /* 0x000fe40000000000 */
[----:B------:R-:W-:Y:S01]  /*6260*/  FSETP.NEU.FTZ.AND P0, PT, R10, -INF , PT ;  /* 0xff8000000a00780b */ /* 0x000fe20003f1d000 */
[----:B------:R1:W-:Y:S04]  /*6270*/  STL [R1+0x268], R11 ;  /* 0x0002680b01007387 */ /* 0x0003e80000100800 */
[----:B------:R3:W-:Y:S01]  /*6280*/  STL [R1+0x364], R20 ;  /* 0x0003641401007387 */ /* 0x0007e20000100800 */
[----:B-1----:R-:W-:-:S03]  /*6290*/  FFMA.FTZ R11, R95, R13, -R161 ;  /* 0x0000000d5f0b7223 */ /* 0x002fc600000108a1 */
[----:B------:R1:W-:Y:S01]  /*62a0*/  STL [R1+0x370], R12 ;  /* 0x0003700c01007387 */ /* 0x0003e20000100800 */
[----:B---3--:R-:W-:-:S03]  /*62b0*/  FSEL R20, R23, RZ, P0 ;  /* 0x000000ff17147208 */ /* 0x008fc60000000000 */
[----:B------:R3:W-:Y:S04]  /*62c0*/  STL [R1+0x25c], R156 ;  /* 0x00025c9c01007387 */ /* 0x0007e80000100800 */
[----:B------:R4:W-:Y:S01]  /*62d0*/  STL [R1+0x264], R160 ;  /* 0x000264a001007387 */ /* 0x0009e20000100800 */
[-CC-:B------:R-:W-:Y:S01]  /*62e0*/  FFMA.FTZ R159, R159, R13.reuse, -R20.reuse ;  /* 0x0000000d9f9f7223 */ /* 0x180fe20000010814 */
[----:B-1----:R1:W-:Y:S01]  /*62f0*/  MUFU.EX2 R12, R11 ;  /* 0x0000000b000c7308 */ /* 0x0023e20000000800 */
[-CC-:B------:R-:W-:Y:S01]  /*6300*/  FFMA.FTZ R23, R93, R13.reuse, -R20.reuse ;  /* 0x0000000d5d177223 */ /* 0x180fe20000010814 */
[----:B------:R1:W-:Y:S01]  /*6310*/  STL [R1+0x26c], R21 ;  /* 0x00026c1501007387 */ /* 0x0003e20000100800 */
[-CC-:B------:R-:W-:Y:S01]  /*6320*/  FFMA.FTZ R157, R157, R13.reuse, -R20.reuse ;  /* 0x0000000d9d9d7223 */ /* 0x180fe20000010814 */
[-CC-:B---3--:R-:W-:Y:S01]  /*6330*/  FFMA.FTZ R156, R99, R13.reuse, -R161.reuse ;  /* 0x0000000d639c7223 */ /* 0x188fe200000108a1 */
[-CC-:B----4-:R-:W-:Y:S01]  /*6340*/  FFMA.FTZ R160, R109, R13.reuse, -R161.reuse ;  /* 0x0000000d6da07223 */ /* 0x190fe200000108a1 */
[-C--:B-1----:R-:W-:Y:S01]  /*6350*/  FFMA.FTZ R11, R89, R13.reuse, -R20 ;  /* 0x0000000d590b7223 */ /* 0x082fe20000010814 */
[----:B------:R-:W-:-:S03]  /*6360*/  FFMA.FTZ R21, R103, R13, -R161 ;  /* 0x0000000d67157223 */ /* 0x000fc600000108a1 */
[----:B------:R-:W-:Y:S08]  /*6370*/  MUFU.EX2 R156, R156 ;  /* 0x0000009c009c7308 */ /* 0x000ff00000000800 */
[----:B------:R-:W-:Y:S08]  /*6380*/  MUFU.EX2 R160, R160 ;  /* 0x000000a000a07308 */ /* 0x000ff00000000800 */
[----:B------:R-:W-:Y:S08]  /*6390*/  MUFU.EX2 R21, R21 ;  /* 0x0000001500157308 */ /* 0x000ff00000000800 */
[----:B------:R-:W-:Y:S08]  /*63a0*/  MUFU.EX2 R159, R159 ;  /* 0x0000009f009f7308 */ /* 0x000ff00000000800 */
[----:B------:R-:W1:Y:S08]  /*63b0*/  MUFU.EX2 R23, R23 ;  /* 0x0000001700177308 */ /* 0x000e700000000800 */
[----:B------:R-:W-:Y:S08]  /*63c0*/  MUFU.EX2 R157, R157 ;  /* 0x0000009d009d7308 */ /* 0x000ff00000000800 */
[----:B------:R-:W3:Y:S01]  /*63d0*/  MUFU.EX2 R11, R11 ;  /* 0x0000000b000b7308 */ /* 0x000ee20000000800 */
[----:B------:R4:W-:Y:S01]  /*63e0*/  STL [R1+0x2a8], R43 ;  /* 0x0002a82b01007387 */ /* 0x0009e20000100800 */
[----:B------:R-:W-:-:S02]  /*63f0*/  R2UR UR6, R6 ;  /* 0x00000000060672ca */ /* 0x000fc400000e0000 */
[----:B------:R-:W-:Y:S01]  /*6400*/  R2UR UR7, R7 ;  /* 0x00000000070772ca */ /* 0x000fe200000e0000 */
[----:B------:R3:W-:Y:S01]  /*6410*/  STL [R1+0x3d0], R42 ;  /* 0x0003d02a01007387 */ /* 0x0007e20000100800 */
[----:B-1----:R-:W-:-:S03]  /*6420*/  F2FP.F16.F32.PACK_AB R153, R23, R159 ;  /* 0x0000009f1799723e */ /* 0x002fc600000000ff */
[----:B------:R1:W-:Y:S01]  /*6430*/  STL [R1+0x254], R152 ;  /* 0x0002549801007387 */ /* 0x0003e20000100800 */
[----:B----4-:R-:W-:-:S03]  /*6440*/  IMAD.MOV.U32 R43, RZ, RZ, R7 ;  /* 0x000000ffff2b7224 */ /* 0x010fc600078e0007 */
[----:B------:R4:W-:Y:S01]  /*6450*/  STL [R1+0x258], R154 ;  /* 0x0002589a01007387 */ /* 0x0009e20000100800 */
[----:B---3--:R-:W-:Y:S01]  /*6460*/  VIADD R42, R6, 0x80 ;  /* 0x00000080062a7836 */ /* 0x008fe20000000000 */
[----:B------:R-:W-:Y:S02]  /*6470*/  F2FP.F16.F32.PACK_AB R155, R11, R157 ;  /* 0x0000009d0b9b723e */ /* 0x000fe400000000ff */
[----:B-1----:R-:W-:Y:S01]  /*6480*/  F2FP.F16.F32.PACK_AB R152, R21, R160 ;  /* 0x000000a01598723e */ /* 0x002fe200000000ff */
[----:B------:R-:W-:Y:S01]  /*6490*/  STL [R1+0x230], R98 ;  /* 0x0002306201007387 */ /* 0x000fe20000100800 */
[----:B----4-:R-:W-:-:S03]  /*64a0*/  F2FP.F16.F32.PACK_AB R154, R12, R156 ;  /* 0x0000009c0c9a723e */ /* 0x010fc600000000ff */
[----:B------:R-:W-:Y:S01]  /*64b0*/  STL [R1+0x234], R140 ;  /* 0x0002348c01007387 */ /* 0x000fe20000100800 */
[----:B------:R-:W-:Y:S02]  /*64c0*/  R2UR UR10, R42 ;  /* 0x000000002a0a72ca */ /* 0x000fe400000e0000 */
[----:B------:R-:W-:Y:S01]  /*64d0*/  R2UR UR11, R43 ;  /* 0x000000002b0b72ca */ /* 0x000fe200000e0000 */
[----:B------:R-:W-:Y:S04]  /*64e0*/  STL [R1+0x238], R142 ;  /* 0x0002388e01007387 */ /* 0x000fe80000100800 */
        /* <DEDUP_REMOVED lines=101> */
[----:B------:R1:W-:Y:S01]  /*6b40*/  STL [R1+0x400], R28 ;  /* 0x0004001c01007387 */ /* 0x0003e20000100800 */
[----:B------:R3:W-:Y:S06]  /*6b50*/  BAR.SYNC.DEFER_BLOCKING R205, 0x100 ;  /* 0x000400cd0000751d */ /* 0x0007ec0000010000 */
[----:B-1----:R-:W-:-:S06]  /*6b60*/  WARPGROUP.ARRIVE ;  /* 0x00000000000079c5 */ /* 0x002fcc0000000000 */
[----:B------:R-:W-:Y:S01]  /*6b70*/  HGMMA.64x256x16.F32 R24, R152, gdesc[UR4].tnspB, RZ, !UPT, gsb0 ;  /* 0x43e0000498187df0 */ /* 0x000fe2000c0008ff */
[-CC-:B------:R-:W-:Y:S01]  /*6b80*/  FFMA.FTZ R14, R14, R13.reuse, -R161.reuse ;  /* 0x0000000d0e0e7223 */ /* 0x180fe200000108a1 */
[-CC-:B------:R-:W-:Y:S01]  /*6b90*/  FFMA.FTZ R168, R168, R13.reuse, -R161.reuse ;  /* 0x0000000da8a87223 */ /* 0x180fe200000108a1 */
[-CC-:B------:R-:W-:Y:S01]  /*6ba0*/  FFMA.FTZ R171, R171, R13.reuse, -R161.reuse ;  /* 0x0000000dabab7223 */ /* 0x180fe200000108a1 */
[-CC-:B------:R-:W-:Y:S01]  /*6bb0*/  FFMA.FTZ R170, R170, R13.reuse, -R161.reuse ;  /* 0x0000000daaaa7223 */ /* 0x180fe200000108a1 */
[-CC-:B------:R-:W-:Y:S01]  /*6bc0*/  FFMA.FTZ R169, R169, R13.reuse, -R20.reuse ;  /* 0x0000000da9a97223 */ /* 0x180fe20000010814 */
[-CC-:B------:R-:W-:Y:S01]  /*6bd0*/  FFMA.FTZ R230, R230, R13.reuse, -R20.reuse ;  /* 0x0000000de6e67223 */ /* 0x180fe20000010814 */
[-CC-:B------:R-:W-:Y:S01]  /*6be0*/  FFMA.FTZ R229, R229, R13.reuse, -R20.reuse ;  /* 0x0000000de5e57223 */ /* 0x180fe20000010814 */
[-CC-:B------:R-:W-:Y:S01]  /*6bf0*/  FFMA.FTZ R228, R228, R13.reuse, -R20.reuse ;  /* 0x0000000de4e47223 */ /* 0x180fe20000010814 */
[----:B-----5:R1:W-:Y:S01]  /*6c00*/  STL [R1+0x404], R15 ;  /* 0x0004040f01007387 */ /* 0x0203e20000100800 */
[----:B------:R-:W-:Y:S03]  /*6c10*/  MUFU.EX2 R14, R14 ;  /* 0x0000000e000e7308 */ /* 0x000fe60000000800 */
[----:B------:R4:W-:Y:S04]  /*6c20*/  STL [R1+0x410], R18 ;  /* 0x0004101201007387 */ /* 0x0009e80000100800 */
[----:B--2---:R2:W-:Y:S01]  /*6c30*/  STL [R1+0x428], R19 ;  /* 0x0004281301007387 */ /* 0x0045e20000100800 */
[----:B------:R-:W5:Y:S08]  /*6c40*/  MUFU.EX2 R168, R168 ;  /* 0x000000a800a87308 */ /* 0x000f700000000800 */
[----:B------:R-:W-:Y:S08]  /*6c50*/  MUFU.EX2 R171, R171 ;  /* 0x000000ab00ab7308 */ /* 0x000ff00000000800 */
[----:B------:R-:W3:Y:S08]  /*6c60*/  MUFU.EX2 R170, R170 ;  /* 0x000000aa00aa7308 */ /* 0x000ef00000000800 */
[----:B------:R-:W-:Y:S08]  /*6c70*/  MUFU.EX2 R169, R169 ;  /* 0x000000a900a97308 */ /* 0x000ff00000000800 */
[----:B-1----:R-:W1:Y:S08]  /*6c80*/  MUFU.EX2 R15, R230 ;  /* 0x000000e6000f7308 */ /* 0x002e700000000800 */
[----:B----4-:R-:W-:Y:S08]  /*6c90*/  MUFU.EX2 R18, R229 ;  /* 0x000000e500127308 */ /* 0x010ff00000000800 */
[----:B--2---:R-:W2:Y:S01]  /*6ca0*/  MUFU.EX2 R19, R228 ;  /* 0x000000e400137308 */ /* 0x004ea20000000800 */
        /* <DEDUP_REMOVED lines=9> */
[-CC-:B------:R-:W-:Y:S01]  /*6d40*/  FFMA.FTZ R188, R188, R13.reuse, -R161.reuse ;  /* 0x0000000dbcbc7223 */ /* 0x180fe200000108a1 */
[-CC-:B------:R-:W-:Y:S01]  /*6d50*/  FFMA.FTZ R189, R189, R13.reuse, -R161.reuse ;  /* 0x0000000dbdbd7223 */ /* 0x180fe200000108a1 */
[-CC-:B------:R-:W-:Y:S01]  /*6d60*/  FFMA.FTZ R190, R190, R13.reuse, -R161.reuse ;  /* 0x0000000dbebe7223 */ /* 0x180fe200000108a1 */
[-CC-:B------:R-:W-:Y:S01]  /*6d70*/  FFMA.FTZ R191, R191, R13.reuse, -R20.reuse ;  /* 0x0000000dbfbf7223 */ /* 0x180fe20000010814 */
[-CC-:B------:R-:W-:Y:S01]  /*6d80*/  FFMA.FTZ R192, R192, R13.reuse, -R20.reuse ;  /* 0x0000000dc0c07223 */ /* 0x180fe20000010814 */
[-CC-:B------:R-:W-:Y:S01]  /*6d90*/  FFMA.FTZ R193, R193, R13.reuse, -R20.reuse ;  /* 0x0000000dc1c17223 */ /* 0x180fe20000010814 */
[-C--:B------:R-:W-:Y:S01]  /*6da0*/  FFMA.FTZ R199, R199, R13.reuse, -R20 ;  /* 0x0000000dc7c77223 */ /* 0x080fe20000010814 */
[----:B----4-:R-:W-:Y:S01]  /*6db0*/  FFMA.FTZ R162, R222, R13, -R161 ;  /* 0x0000000ddea27223 */ /* 0x010fe200000108a1 */
[----:B------:R-:W-:Y:S01]  /*6dc0*/  MUFU.EX2 R188, R188 ;  /* 0x000000bc00bc7308 */ /* 0x000fe20000000800 */
[----:B------:R-:W-:-:S02]  /*6dd0*/  WARPGROUP.DEPBAR.LE gsb0, 0x0 ;  /* 0x00008000000079c5 */ /* 0x000fc40000010000 */
[----:B-----5:R-:W-:Y:S02]  /*6de0*/  F2FP.F16.F32.PACK_AB R152, R168, R14 ;  /* 0x0000000ea898723e */ /* 0x020fe400000000ff */
[----:B---3--:R-:W-:Y:S02]  /*6df0*/  F2FP.F16.F32.PACK_AB R154, R170, R171 ;  /* 0x000000abaa9a723e */ /* 0x008fe400000000ff */
[----:B-1----:R-:W-:Y:S02]  /*6e00*/  F2FP.F16.F32.PACK_AB R153, R15, R169 ;  /* 0x000000a90f99723e */ /* 0x002fe400000000ff */
[----:B--2---:R-:W-:Y:S01]  /*6e10*/  F2FP.F16.F32.PACK_AB R155, R19, R18 ;  /* 0x00000012139b723e */ /* 0x004fe200000000ff */
[----:B------:R-:W-:Y:S04]  /*6e20*/  STL.128 [R1+0x230], R24 ;  /* 0x0002301801007387 */ /* 0x000fe80000100c00 */
        /* <DEDUP_REMOVED lines=30> */
[----:B------:R1:W-:Y:S02]  /*7010*/  STL.128 [R1+0x420], R148 ;  /* 0x0004209401007387 */ /* 0x0003e40000100c00 */
[----:B-1----:R-:W-:-:S06]  /*7020*/  WARPGROUP.ARRIVE ;  /* 0x00000000000079c5 */ /* 0x002fcc0000000000 */
[----:B------:R-:W-:Y:S01]  /*7030*/  HGMMA.64x256x16.F32 R24, R152, gdesc[UR8].tnspB, R24, gsb0 ;  /* 0x43e0000898187df0 */ /* 0x000fe20008000818 */
[----:B------:R-:W1:Y:S08]  /*7040*/  MUFU.EX2 R162, R162 ;  /* 0x000000a200a27308 */ /* 0x000e700000000800 */
[----:B------:R-:W-:Y:S08]  /*7050*/  MUFU.EX2 R189, R189 ;  /* 0x000000bd00bd7308 */ /* 0x000ff00000000800 */
[----:B------:R-:W2:Y:S08]  /*7060*/  MUFU.EX2 R190, R190 ;  /* 0x000000be00be7308 */ /* 0x000eb00000000800 */
[----:B------:R-:W-:Y:S08]  /*7070*/  MUFU.EX2 R191, R191 ;  /* 0x000000bf00bf7308 */ /* 0x000ff00000000800 */
[----:B------:R-:W3:Y:S08]  /*7080*/  MUFU.EX2 R192, R192 ;  /* 0x000000c000c07308 */ /* 0x000ef00000000800 */
[----:B------:R-:W-:Y:S08]  /*7090*/  MUFU.EX2 R193, R193 ;  /* 0x000000c100c17308 */ /* 0x000ff00000000800 */
[----:B------:R-:W4:Y:S01]  /*70a0*/  MUFU.EX2 R199, R199 ;  /* 0x000000c700c77308 */ /* 0x000f220000000800 */
[----:B------:R-:W-:-:S02]  /*70b0*/  VIADD R8, R6, 0x100 ;  /* 0x0000010006087836 */ /* 0x000fc40000000000 */
[----:B------:R-:W-:-:S03]  /*70c0*/  IMAD.MOV.U32 R9, RZ, RZ, R7 ;  /* 0x000000ffff097224 */ /* 0x000fc600078e0007 */
[----:B------:R-:W-:Y:S02]  /*70d0*/  R2UR UR6, R8 ;  /* 0x00000000080672ca */ /* 0x000fe400000e0000 */
[----:B------:R-:W-:Y:S01]  /*70e0*/  R2UR UR7, R9 ;  /* 0x00000000090772ca */ /* 0x000fe200000e0000 */
[-CC-:B------:R-:W-:Y:S01]  /*70f0*/  FFMA.FTZ R201, R201, R13.reuse, -R161.reuse ;  /* 0x0000000dc9c97223 */ /* 0x180fe200000108a1 */
[-CC-:B------:R-:W-:Y:S01]  /*7100*/  FFMA.FTZ R202, R202, R13.reuse, -R161.reuse ;  /* 0x0000000dcaca7223 */ /* 0x180fe200000108a1 */
[-CC-:B------:R-:W-:Y:S01]  /*7110*/  FFMA.FTZ R203, R203, R13.reuse, -R161.reuse ;  /* 0x0000000dcbcb7223 */ /* 0x180fe200000108a1 */
[-C--:B------:R-:W-:Y:S01]  /*7120*/  FFMA.FTZ R216, R216, R13.reuse, -R161 ;  /* 0x0000000dd8d87223 */ /* 0x080fe200000108a1 */
[-CC-:B------:R-:W-:Y:S01]  /*7130*/  FFMA.FTZ R217, R217, R13.reuse, -R20.reuse ;  /* 0x0000000dd9d97223 */ /* 0x180fe20000010814 */
[-CC-:B------:R-:W-:Y:S01]  /*7140*/  FFMA.FTZ R218, R218, R13.reuse, -R20.reuse ;  /* 0x0000000ddada7223 */ /* 0x180fe20000010814 */
[-CC-:B------:R-:W-:Y:S01]  /*7150*/  FFMA.FTZ R219, R219, R13.reuse, -R20.reuse ;  /* 0x0000000ddbdb7223 */ /* 0x180fe20000010814 */
[----:B------:R-:W-:Y:S01]  /*7160*/  FFMA.FTZ R220, R220, R13, -R20 ;  /* 0x0000000ddcdc7223 */ /* 0x000fe20000010814 */
[----:B------:R-:W-:Y:S08]  /*7170*/  MUFU.EX2 R201, R201 ;  /* 0x000000c900c97308 */ /* 0x000ff00000000800 */
[----:B------:R-:W5:Y:S08]  /*7180*/  MUFU.EX2 R202, R202 ;  /* 0x000000ca00ca7308 */ /* 0x000f700000000800 */
[----:B------:R-:W-:Y:S08]  /*7190*/  MUFU.EX2 R203, R203 ;  /* 0x000000cb00cb7308 */ /* 0x000ff00000000800 */
[----:B------:R-:W5:Y:S08]  /*71a0*/  MUFU.EX2 R216, R216 ;  /* 0x000000d800d87308 */ /* 0x000f700000000800 */
[----:B------:R-:W-:Y:S08]  /*71b0*/  MUFU.EX2 R217, R217 ;  /* 0x000000d900d97308 */ /* 0x000ff00000000800 */
[----:B------:R-:W5:Y:S01]  /*71c0*/  MUFU.EX2 R218, R218 ;  /* 0x000000da00da7308 */ /* 0x000f620000000800 */
[----:B------:R-:W-:-:S02]  /*71d0*/  WARPGROUP.DEPBAR.LE gsb0, 0x0 ;  /* 0x00008000000079c5 */ /* 0x000fc40000010000 */
[----:B-1----:R-:W-:Y:S02]  /*71e0*/  F2FP.F16.F32.PACK_AB R152, R188, R162 ;  /* 0x000000a2bc98723e */ /* 0x002fe400000000ff */
[----:B--2---:R-:W-:Y:S02]  /*71f0*/  F2FP.F16.F32.PACK_AB R154, R190, R189 ;  /* 0x000000bdbe9a723e */ /* 0x004fe400000000ff */
[----:B---3--:R-:W-:Y:S02]  /*7200*/  F2FP.F16.F32.PACK_AB R153, R192, R191 ;  /* 0x000000bfc099723e */ /* 0x008fe400000000ff */
[----:B----4-:R-:W-:Y:S01]  /*7210*/  F2FP.F16.F32.PACK_AB R155, R199, R193 ;  /* 0x000000c1c79b723e */ /* 0x010fe200000000ff */
        /* <DEDUP_REMOVED lines=34> */
[----:B------:R-:W-:Y:S08]  /*7440*/  MUFU.EX2 R219, R219 ;  /* 0x000000db00db7308 */ /* 0x000ff00000000800 */
[----:B------:R-:W1:Y:S01]  /*7450*/  MUFU.EX2 R220, R220 ;  /* 0x000000dc00dc7308 */ /* 0x000e620000000800 */
[----:B------:R-:W-:-:S02]  /*7460*/  VIADD R8, R6, 0x180 ;  /* 0x0000018006087836 */ /* 0x000fc40000000000 */
[----:B------:R-:W-:-:S03]  /*7470*/  IMAD.MOV.U32 R9, RZ, RZ, R7 ;  /* 0x000000ffff097224 */ /* 0x000fc600078e0007 */
[----:B------:R-:W-:Y:S02]  /*7480*/  R2UR UR6, R8 ;  /* 0x00000000080672ca */ /* 0x000fe400000e0000 */
[----:B------:R-:W-:Y:S01]  /*7490*/  R2UR UR7, R9 ;  /* 0x00000000090772ca */ /* 0x000fe200000e0000 */
[----:B------:R-:W-:Y:S02]  /*74a0*/  VIADD R8, R6, 0x200 ;  /* 0x0000020006087836 */ /* 0x000fe40000000000 */
[----:B------:R-:W-:Y:S02]  /*74b0*/  IMAD.MOV.U32 R9, RZ, RZ, R7 ;  /* 0x000000ffff097224 */ /* 0x000fe400078e0007 */
[----:B------:R-:W-:Y:S01]  /*74c0*/  FFMA.FTZ R183, R183, R13, -R20 ;  /* 0x0000000db7b77223 */ /* 0x000fe20000010814 */
[----:B------:R-:W-:Y:S02]  /*74d0*/  WARPGROUP.DEPBAR.LE gsb0, 0x0 ;  /* 0x00008000000079c5 */ /* 0x000fe40000010000 */
[----:B-----5:R-:W-:-:S02]  /*74e0*/  F2FP.F16.F32.PACK_AB R152, R202, R201 ;  /* 0x000000c9ca98723e */ /* 0x020fc400000000ff */
[----:B------:R-:W-:Y:S02]  /*74f0*/  F2FP.F16.F32.PACK_AB R154, R216, R203 ;  /* 0x000000cbd89a723e */ /* 0x000fe400000000ff */
[----:B------:R-:W-:Y:S02]  /*7500*/  F2FP.F16.F32.PACK_AB R153, R218, R217 ;  /* 0x000000d9da99723e */ /* 0x000fe400000000ff */
[----:B-1----:R-:W-:Y:S01]  /*7510*/  F2FP.F16.F32.PACK_AB R155, R220, R219 ;  /* 0x000000dbdc9b723e */ /* 0x002fe200000000ff */
        /* <DEDUP_REMOVED lines=34> */
[----:B------:R-:W-:Y:S01]  /*7740*/  R2UR UR6, R8 ;  /* 0x00000000080672ca */ /* 0x000fe200000e0000 */
[-CC-:B------:R-:W-:Y:S01]  /*7750*/  FFMA.FTZ R8, R172, R13.reuse, -R161.reuse ;  /* 0x0000000dac087223 */ /* 0x180fe200000108a1 */
[----:B------:R-:W-:Y:S01]  /*7760*/  R2UR UR7, R9 ;  /* 0x00000000090772ca */ /* 0x000fe200000e0000 */
        /* <DEDUP_REMOVED lines=9> */
[-C--:B------:R-:W-:Y:S01]  /*7800*/  FFMA.FTZ R178, R179, R13.reuse, -R161 ;  /* 0x0000000db3b27223 */ /* 0x080fe200000108a1 */
[----:B------:R-:W-:Y:S08]  /*7810*/  MUFU.EX2 R8, R8 ;  /* 0x0000000800087308 */ /* 0x000ff00000000800 */
[----:B------:R-:W1:Y:S08]  /*7820*/  MUFU.EX2 R9, R9 ;  /* 0x0000000900097308 */ /* 0x000e700000000800 */
[----:B------:R-:W-:Y:S08]  /*7830*/  MUFU.EX2 R172, R172 ;  /* 0x000000ac00ac7308 */ /* 0x000ff00000000800 */
[----:B------:R-:W2:Y:S08]  /*7840*/  MUFU.EX2 R173, R173 ;  /* 0x000000ad00ad7308 */ /* 0x000eb00000000800 */
[----:B------:R-:W-:Y:S08]  /*7850*/  MUFU.EX2 R174, R174 ;  /* 0x000000ae00ae7308 */ /* 0x000ff00000000800 */
[----:B------:R-:W3:Y:S08]  /*7860*/  MUFU.EX2 R175, R175 ;  /* 0x000000af00af7308 */ /* 0x000ef00000000800 */
[----:B------:R-:W-:Y:S08]  /*7870*/  MUFU.EX2 R180, R180 ;  /* 0x000000b400b47308 */ /* 0x000ff00000000800 */
[----:B------:R-:W4:Y:S01]  /*7880*/  MUFU.EX2 R179, R183 ;  /* 0x000000b700b37308 */ /* 0x000f220000000800 */
[-CC-:B------:R-:W-:Y:S01]  /*7890*/  FFMA.FTZ R181, R164, R13.reuse, -R20.reuse ;  /* 0x0000000da4b57223 */ /* 0x180fe20000010814 */
[-CC-:B------:R-:W-:Y:S01]  /*78a0*/  FFMA.FTZ R166, R166, R13.reuse, -R20.reuse ;  /* 0x0000000da6a67223 */ /* 0x180fe20000010814 */
[-CC-:B------:R-:W-:Y:S01]  /*78b0*/  FFMA.FTZ R164, R165, R13.reuse, -R20.reuse ;  /* 0x0000000da5a47223 */ /* 0x180fe20000010814 */
[----:B------:R-:W-:-:S04]  /*78c0*/  FFMA.FTZ R13, R167, R13, -R20 ;  /* 0x0000000da70d7223 */ /* 0x000fc80000010814 */
[----:B------:R-:W-:Y:S08]  /*78d0*/  MUFU.EX2 R161, R182 ;  /* 0x000000b600a17308 */ /* 0x000ff00000000800 */
[----:B------:R-:W5:Y:S08]  /*78e0*/  MUFU.EX2 R176, R176 ;  /* 0x000000b000b07308 */ /* 0x000f700000000800 */
[----:B------:R-:W-:Y:S08]  /*78f0*/  MUFU.EX2 R177, R177 ;  /* 0x000000b100b17308 */ /* 0x000ff00000000800 */
[----:B------:R-:W5:Y:S08]  /*7900*/  MUFU.EX2 R178, R178 ;  /* 0x000000b200b27308 */ /* 0x000f700000000800 */
[----:B------:R-:W-:Y:S01]  /*7910*/  MUFU.EX2 R166, R166 ;  /* 0x000000a600a67308 */ /* 0x000fe20000000800 */
        /* <DEDUP_REMOVED lines=41> */
[----:B------:R-:W2:Y:S01]  /*7bb0*/  MUFU.EX2 R13, R13 ;  /* 0x0000000d000d7308 */ /* 0x000ea20000000800 */
[----:B------:R-:W-:Y:S01]  /*7bc0*/  VIADD R6, R6, 0x280 ;  /* 0x0000028006067836 */ /* 0x000fe20000000000 */
[----:B------:R-:W-:-:S04]  /*7bd0*/  R2UR UR7, R7 ;  /* 0x00000000070772ca */ /* 0x000fc800000e0000 */
[----:B------:R-:W-:Y:S01]  /*7be0*/  R2UR UR6, R6 ;  /* 0x00000000060672ca */ /* 0x000fe200000e0000 */
[----:B------:R-:W3:Y:S01]  /*7bf0*/  S2R R227, SR_TID.X ;  /* 0x0000000000e37919 */ /* 0x000ee20000002100 */
[----:B------:R-:W-:Y:S01]  /*7c00*/  FADD.FTZ R21, R160, R21 ;  /* 0x00000015a0157221 */ /* 0x000fe20000010000 */
[----:B------:R-:W-:-:S03]  /*7c10*/  FADD.FTZ R20, R159, R23 ;  /* 0x000000179f147221 */ /* 0x000fc60000010000 */
[----:B------:R-:W-:Y:S01]  /*7c20*/  FADD.FTZ R23, R156, R21 ;  /* 0x000000159c177221 */ /* 0x000fe20000010000 */
[----:B------:R-:W-:Y:S01]  /*7c30*/  FADD.FTZ R156, R157, R20 ;  /* 0x000000149d9c7221 */ /* 0x000fe20000010000 */
[----:B---3--:R-:W-:-:S13]  /*7c40*/  LOP3.LUT P6, RZ, R227, 0x7f, RZ, 0xc0, !PT ;  /* 0x0000007fe3ff7812 */ /* 0x008fda00078cc0ff */
[----:B------:R-:W3:Y:S04]  /*7c50*/  @!P6 LDL.64 R6, [R1+0x68] ;  /* 0x000068000106e983 */ /* 0x000ee80000100a00 */
[----:B------:R-:W4:Y:S01]  /*7c60*/  @!P6 LDL R21, [R1+0x218] ;  /* 0x000218000115e983 */ /* 0x000f220000100800 */
[----:B------:R-:W-:Y:S02]  /*7c70*/  WARPGROUP.DEPBAR.LE gsb0, 0x0 ;  /* 0x00008000000079c5 */ /* 0x000fe40000010000 */
[----:B-----5:R-:W-:Y:S02]  /*7c80*/  F2FP.F16.F32.PACK_AB R152, R176, R161 ;  /* 0x000000a1b098723e */ /* 0x020fe400000000ff */
[----:B------:R-:W-:Y:S02]  /*7c90*/  F2FP.F16.F32.PACK_AB R154, R178, R177 ;  /* 0x000000b1b29a723e */ /* 0x000fe400000000ff */
[----:B-1----:R-:W-:-:S02]  /*7ca0*/  F2FP.F16.F32.PACK_AB R153, R181, R166 ;  /* 0x000000a6b599723e */ /* 0x002fc400000000ff */
        /* <DEDUP_REMOVED lines=49> */
[----:B------:R-:W-:Y:S02]  /*7fc0*/  WARPGROUP.DEPBAR.LE gsb0, 0x0 ;  /* 0x00008000000079c5 */ /* 0x000fe40000010000 */
        /* <DEDUP_REMOVED lines=24> */
[----:B------:R1:W-:Y:S04]  /*8150*/  STL.128 [R1+0x3b0], R120 ;  /* 0x0003b07801007387 */ /* 0x0003e80000100c00 */
[----:B------:R-:W-:Y:S04]  /*8160*/  STL.128 [R1+0x3c0], R124 ;  /* 0x0003c07c01007387 */ /* 0x000fe80000100c00 */
[----:B------:R-:W-:Y:S04]  /*8170*/  STL.128 [R1+0x3d0], R128 ;  /* 0x0003d08001007387 */ /* 0x000fe80000100c00 */
[----:B------:R-:W-:Y:S04]  /*8180*/  STL.128 [R1+0x3e0], R132 ;  /* 0x0003e08401007387 */ /* 0x000fe80000100c00 */
[----:B------:R-:W-:Y:S04]  /*8190*/  STL.128 [R1+0x3f0], R136 ;  /* 0x0003f08801007387 */ /* 0x000fe80000100c00 */
[----:B------:R-:W-:Y:S04]  /*81a0*/  STL.128 [R1+0x400], R140 ;  /* 0x0004008c01007387 */ /* 0x000fe80000100c00 */
[----:B------:R-:W-:Y:S04]  /*81b0*/  STL.128 [R1+0x410], R144 ;  /* 0x0004109001007387 */ /* 0x000fe80000100c00 */
[----:B------:R2:W-:Y:S04]  /*81c0*/  STL.128 [R1+0x420], R148 ;  /* 0x0004209401007387 */ /* 0x0005e80000100c00 */
[----:B------:R-:W5:Y:S04]  /*81d0*/  LDL R159, [R1+0x230] ;  /* 0x00023000019f7983 */ /* 0x000f680000100800 */
[----:B------:R-:W5:Y:S04]  /*81e0*/  LDL R157, [R1+0x234] ;  /* 0x00023400019d7983 */ /* 0x000f680000100800 */
[----:B------:R-:W5:Y:S04]  /*81f0*/  LDL R155, [R1+0x238] ;  /* 0x00023800019b7983 */ /* 0x000f680000100800 */
[----:B------:R-:W5:Y:S04]  /*8200*/  LDL R153, [R1+0x23c] ;  /* 0x00023c0001997983 */ /* 0x000f680000100800 */
[----:B-1----:R-:W5:Y:S04]  /*8210*/  LDL R123, [R1+0x240] ;  /* 0x00024000017b7983 */ /* 0x002f680000100800 */
[----:B------:R-:W5:Y:S04]  /*8220*/  LDL R121, [R1+0x244] ;  /* 0x0002440001797983 */ /* 0x000f680000100800 */
        /* <DEDUP_REMOVED lines=57> */
[----:B--2---:R-:W2:Y:S04]  /*85c0*/  LDL R150, [R1+0x32c] ;  /* 0x00032c0001967983 */ /* 0x004ea80000100800 */
[----:B------:R-:W2:Y:S04]  /*85d0*/  LDL R148, [R1+0x330] ;  /* 0x0003300001947983 */ /* 0x000ea80000100800 */
        /* <DEDUP_REMOVED lines=62> */
[----:B------:R-:W2:Y:S01]  /*89c0*/  LDL R24, [R1+0x42c] ;  /* 0x00042c0001187983 */ /* 0x000ea20000100800 */
        /* <DEDUP_REMOVED lines=22> */
[----:B---3--:R-:W-:Y:S02]  /*8b30*/  @!P6 MOV R6, R6 ;  /* 0x000000060006e202 */ /* 0x008fe40000000f00 */
[----:B------:R-:W-:Y:S01]  /*8b40*/  FADD.FTZ R176, R176, R161 ;  /* 0x000000a1b0b07221 */ /* 0x000fe20000010000 */
[----:B------:R-:W-:Y:S02]  /*8b50*/  FADD.FTZ R181, R181, R166 ;  /* 0x000000a6b5b57221 */ /* 0x000fe40000010000 */
[----:B----4-:R-:W-:Y:S02]  /*8b60*/  @!P6 IMAD R21, R21, 0x8, R6 ;  /* 0x000000081515e824 */ /* 0x010fe400078e0206 */
[----:B------:R-:W-:Y:S01]  /*8b70*/  FADD.FTZ R177, R177, R176 ;  /* 0x000000b0b1b17221 */ /* 0x000fe20000010000 */
[----:B------:R-:W-:Y:S01]  /*8b80*/  FADD.FTZ R164, R164, R181 ;  /* 0x000000b5a4a47221 */ /* 0x000fe20000010000 */
[----:B------:R-:W-:Y:S02]  /*8b90*/  STL [R1+0x88], RZ ;  /* 0x000088ff01007387 */ /* 0x000fe40000100800 */
[----:B------:R-:W-:Y:S01]  /*8ba0*/  FADD.FTZ R178, R178, R177 ;  /* 0x000000b1b2b27221 */ /* 0x000fe20000010000 */
[----:B------:R-:W-:Y:S01]  /*8bb0*/  FADD.FTZ R179, R13, R164 ;  /* 0x000000a40db37221 */ /* 0x000fe20000010000 */
[----:B------:R-:W-:Y:S01]  /*8bc0*/  STL [R1+0x88], R0 ;  /* 0x0000880001007387 */ /* 0x000fe20000100800 */
[----:B------:R-:W-:-:S03]  /*8bd0*/  @!P6 PRMT R21, RZ, 0x654, R21 ;  /* 0x00000654ff15e816 */ /* 0x000fc60000000015 */
[----:B------:R-:W-:Y:S04]  /*8be0*/  STL [R1+0x88], R0 ;  /* 0x0000880001007387 */ /* 0x000fe80000100800 */
[----:B------:R-:W-:Y:S04]  /*8bf0*/  STL [R1+0x88], R0 ;  /* 0x0000880001007387 */ /* 0x000fe80000100800 */
[----:B------:R-:W-:Y:S04]  /*8c00*/  STL [R1+0x88], R0 ;  /* 0x0000880001007387 */ /* 0x000fe80000100800 */
[----:B------:R-:W-:Y:S04]  /*8c10*/  STL [R1+0x88], R0 ;  /* 0x0000880001007387 */ /* 0x000fe80000100800 */
[----:B------:R1:W-:Y:S04]  /*8c20*/  STL [R1+0x88], R0 ;  /* 0x0000880001007387 */ /* 0x0003e80000100800 */
[----:B------:R3:W-:Y:S04]  /*8c30*/  STL [R1+0x444], R10 ;  /* 0x0004440a01007387 */ /* 0x0007e80000100800 */
[----:B------:R4:W-:Y:S04]  /*8c40*/  STL.64 [R1+0x450], R178 ;  /* 0x000450b201007387 */ /* 0x0009e80000100a00 */
[----:B-----5:R4:W-:Y:S04]  /*8c50*/  STL [R1+0x230], R159 ;  /* 0x0002309f01007387 */ /* 0x0209e80000100800 */
[----:B------:R4:W-:Y:S04]  /*8c60*/  STL [R1+0x234], R157 ;  /* 0x0002349d01007387 */ /* 0x0009e80000100800 */
        /* <DEDUP_REMOVED lines=61> */
[----:B--2---:R4:W-:Y:S04]  /*9040*/  STL [R1+0x32c], R150 ;  /* 0x00032c9601007387 */ /* 0x0049e80000100800 */
        /* <DEDUP_REMOVED lines=63> */
[----:B------:R4:W-:Y:S01]  /*9440*/  STL [R1+0x42c], R24 ;  /* 0x00042c1801007387 */ /* 0x0009e20000100800 */
[----:B------:R4:W-:Y:S03]  /*9450*/  @!P6 SYNCS.ARRIVE.TRANS64.RED.A1T0 RZ, [R21+URZ], RZ ;  /* 0x000000ff15ffe9a7 */ /* 0x0009e6000810043f */
[----:B-1----:R-:W2:Y:S01]  /*9460*/  LDL R0, [R1+0x70] ;  /* 0x0000700001007983 */ /* 0x002ea20000100800 */
[----:B------:R-:W-:Y:S01]  /*9470*/  ISETP.GE.AND P0, PT, R5, 0x1, PT ;  /* 0x000000010500780c */ /* 0x000fe20003f06270 */
[----:B------:R-:W-:-:S06]  /*9480*/  UIADD3 UR45, UR45, -0x2, URZ ;  /* 0xfffffffe2d2d7890 */ /* 0x000fcc000fffe03f */
[----:B---3--:R-:W-:Y:S02]  /*9490*/  IMAD.U32 R10, RZ, RZ, UR45 ;  /* 0x0000002dff0a7e24 */ /* 0x008fe4000f8e00ff */
[----:B--2---:R-:W-:-:S05]  /*94a0*/  IMAD.SHL.U32 R9, R0, 0x80, RZ ;  /* 0x0000008000097824 */ /* 0x004fca00078e00ff */
[----:B------:R-:W-:-:S05]  /*94b0*/  IADD3 R7, R9, UR40, -R236 ;  /* 0x0000002809077c10 */ /* 0x000fca000fffe8ec */
[----:B------:R-:W-:Y:S01]  /*94c0*/  IMAD.IADD R4, R7, 0x1, R4 ;  /* 0x0000000107047824 */ /* 0x000fe200078e0204 */
[----:B----4-:R-:W-:Y:S06]  /*94d0*/  @!P0 BRA `(.L_x_1530) ;  /* 0x0000000000408947 */ /* 0x010fec0003800000 */
[C---:B------:R-:W-:Y:S01]  /*94e0*/  ISETP.GT.AND P0, PT, R7.reuse, RZ, PT ;  /* 0x000000ff0700720c */ /* 0x040fe20003f04270 */
[----:B------:R-:W-:Y:S01]  /*94f0*/  BSSY B0, `(.L_x_1531) ;  /* 0x000000c000007945 */ /* 0x000fe20003800000 */
[----:B------:R-:W-:-:S11]  /*9500*/  VIADD R0, R7, 0xffffffff ;  /* 0xffffffff07007836 */ /* 0x000fd60000000000 */
[----:B------:R-:W-:Y:S05]  /*9510*/  @P0 BRA `(.L_x_1532) ;  /* 0x0000000000180947 */ /* 0x000fea0003800000 */
[----:B------:R-:W-:Y:S01]  /*9520*/  ISETP.NE.AND P0, PT, R5, 0x1, PT ;  /* 0x000000010500780c */ /* 0x000fe20003f05270 */
[----:B------:R-:W-:-:S12]  /*9530*/  IMAD.MOV R7, RZ, RZ, -R7 ;  /* 0x000000ffff077224 */ /* 0x000fd800078e0a07 */
[----:B------:R-:W-:-:S05]  /*9540*/  @P0 IMAD.HI.U32 R2, R7, R2, RZ ;  /* 0x0000000207020227 */ /* 0x000fca00078e00ff */
[----:B------:R-:W-:-:S04]  /*9550*/  @P0 SHF.R.U32.HI R7, RZ, R3, R2 ;  /* 0x00000003ff070219 */ /* 0x000fc80000011602 */
[----:B------:R-:W-:Y:S01]  /*9560*/  LOP3.LUT R0, RZ, R7, RZ, 0x33, !PT ;  /* 0x00000007ff007212 */ /* 0x000fe200078e33ff */
[----:B------:R-:W-:Y:S06]  /*9570*/  BRA `(.L_x_1533) ;  /* 0x00000000000c7947 */ /* 0x000fec0003800000 */
.L_x_1532:
[----:B------:R-:W-:-:S13]  /*9580*/  ISETP.NE.AND P0, PT, R5, 0x1, PT ;  /* 0x000000010500780c */ /* 0x000fda0003f05270 */
[----:B------:R-:W-:-:S05]  /*9590*/  @P0 IMAD.HI.U32 R2, R0, R2, RZ ;  /* 0x0000000200020227 */ /* 0x000fca00078e00ff */
[----:B------:R-:W-:-:S07]  /*95a0*/  @P0 SHF.R.U32.HI R0, RZ, R3, R2 ;  /* 0x00000003ff000219 */ /* 0x000fce0000011602 */
.L_x_1533:
[----:B------:R-:W-:Y:S05]  /*95b0*/  BSYNC B0 ;  /* 0x0000000000007941 */ /* 0x000fea0003800000 */
.L_x_1531:
[----:B------:R-:W-:-:S05]  /*95c0*/  IMAD R5, R0, R5, R5 ;  /* 0x0000000500057224 */ /* 0x000fca00078e0205 */
[----:B------:R-:W-:-:S07]  /*95d0*/  VIMNMX R4, R4, R5, PT ;  /* 0x0000000504047248 */ /* 0x000fce0003fe0100 */
.L_x_1530:
[----:B------:R-:W-:Y:S01]  /*95e0*/  IMAD.HI R4, R4, 0x2aaaaaab, RZ ;  /* 0x2aaaaaab04047827 */ /* 0x000fe200078e02ff */
[----:B------:R-:W-:Y:S04]  /*95f0*/  BSSY B2, `(.L_x_1534) ;  /* 0x0000012000027945 */ /* 0x000fe80003800000 */
[----:B------:R-:W-:-:S04]  /*9600*/  SHF.R.U32.HI R3, RZ, 0x1f, R4 ;  /* 0x0000001fff037819 */ /* 0x000fc80000011604 */
[----:B------:R-:W-:-:S04]  /*9610*/  LEA.HI.SX32 R3, R4, R3, 0x1c ;  /* 0x0000000304037211 */ /* 0x000fc800078fe2ff */
[----:B------:R-:W-:-:S04]  /*9620*/  VIMNMX R192, R3, UR41, !PT ;  /* 0x0000002903c07c48 */ /* 0x000fc8000ffe0100 */
[----:B------:R-:W-:-:S13]  /*9630*/  ISETP.GE.AND P0, PT, R10, R192, PT ;  /* 0x000000c00a00720c */ /* 0x000fda0003f06270 */
[----:B------:R-:W-:Y:S05]  /*9640*/  @!P0 BRA `(.L_x_1535) ;  /* 0x0000000000308947 */ /* 0x000fea0003800000 */
[----:B------:R-:W-:Y:S01]  /*9650*/  BSSY B1, `(.L_x_1536) ;  /* 0x0000009000017945 */ /* 0x000fe20003800000 */
.L_x_1538:
[----:B------:R-:W-:Y:S01]  /*9660*/  BSSY B0, `(.L_x_1537) ;  /* 0x0000004000007945 */ /* 0x000fe20003800000 */
[----:B------:R-:W-:Y:S01]  /*9670*/  VIADD R0, R16, 0x178 ;  /* 0x0000017810007836 */ /* 0x000fe20000000000 */
[----:B------:R-:W-:-:S07]  /*9680*/  MOV R201, 0x96a0 ;  /* 0x000096a000c97802 */ /* 0x000fce0000000f00 */
[----:B------:R-:W-:Y:S05]  /*9690*/  CALL.REL.NOINC `($_ZN7cutlass13device_kernelIN5flash11enable_sm90INS1_16FlashAttnFwdSm90INS1_25CollectiveMainloopFwdSm90ILi2EN4cute5tupleIJNS5_1CILi1EEES8_S8_EEENS6_IJNS7_ILi128EEENS7_ILi96EEENS7_ILi64EEEEEELi256ENS_6half_tEfNS_4arch4Sm90ELb0ELb1ELb1ELb0ELb0ELb0ELb1ELb1ELb0ELb0ELb0ELb0EEENS1_21CollectiveEpilogueFwdINS6_IJSA_NS7_ILi256EEESB_EEES9_SE_SG_Li256ELb0ELb0ELb0ELb0EEENS1_30DynamicPersistentTileSchedulerILi256ELi32ELb0ELb0ELb1EEEEEEEEEvNT_6ParamsE$_ZZN5flash25CollectiveMainloopFwdSm90ILi2EN4cute5tupleIJNS1_1CILi1EEES4_S4_EEENS2_IJNS3_ILi128EEENS3_ILi96EEENS3_ILi64EEEEEELi256EN7cutlass6half_tEfNSA_4arch4Sm90ELb0ELb1ELb1ELb0ELb0ELb0ELb1ELb1ELb0ELb0ELb0ELb0EE3mmaINS_16FlashAttnFwdSm90ISE_NS_21CollectiveEpilogueFwdINS2_IJS6_NS3_ILi256EEES7_EEES5_SB_SD_Li256ELb0ELb0ELb0ELb0EEENS_30DynamicPersistentTileSchedulerILi256ELi32ELb0ELb0ELb1EEEE13SharedStorageENS1_6TensorINS1_11ArrayEngineIfLm128EEENS1_6LayoutINS2_IJNS2_IJNS3_ILi2EEEST_NS3_ILi32EEEEEES4_S4_EEENS2_IJNS2_IJS4_ST_NS3_ILi4EEEEEENS3_ILi0EEESZ_EEEEEEENS_7SoftmaxILi2ELi0EEEEEbRKNSE_6ParamsENSA_25PipelineTmaAsyncNoClusterILi2ENSA_16PipelineTmaAsyncILi2EEEEES1B_RNSA_13PipelineStateILj2EEERT0_RT1_iRiRKNS_16SeqlenInfoQKNewKILb0ELb0EEENS2_IJiiiiEEERT_ENKUliT_T0_T1_E_clIZSF_ISO_S12_S14_EbS17_S1B_S1B_S1E_S1G_S1I_iS1J_S1N_S1O_S1Q_EUlRS1R_iE1_NS3_ILb0EEENS3_ILb1EEEEEDaiS1R_S1S_S1T_) ;  /* 0x000001b8008c7944 */ /* 0x000fea0003c00000 */
[----:B------:R-:W-:Y:S05]  /*96a0*/  BSYNC B0 ;  /* 0x0000000000007941 */ /* 0x000fea0003800000 */
.L_x_1537:
[C---:B------:R-:W-:Y:S01]  /*96b0*/  ISETP.GT.AND P0, PT, R10.reuse, R192, PT ;  /* 0x000000c00a00720c */ /* 0x040fe20003f04270 */
[----:B------:R-:W-:-:S12]  /*96c0*/  VIADD R10, R10, 0xffffffff ;  /* 0xffffffff0a0a7836 */ /* 0x000fd80000000000 */
[----:B------:R-:W-:Y:S05]  /*96d0*/  @P0 BRA `(.L_x_1538) ;  /* 0xfffffffc00e00947 */ /* 0x000fea000383ffff */
[----:B------:R-:W-:Y:S05]  /*96e0*/  BSYNC B1 ;  /* 0x0000000000017941 */ /* 0x000fea0003800000 */
.L_x_1536:
[----:B------:R-:W2:Y:S02]  /*96f0*/  LDL R9, [R1+0x70] ;  /* 0x0000700001097983 */ /* 0x000ea40000100800 */
[----:B--2---:R-:W-:-:S07]  /*9700*/  IMAD.SHL.U32 R9, R9, 0x80, RZ ;  /* 0x0000008009097824 */ /* 0x004fce00078e00ff */
.L_x_1535:
[----:B------:R-:W-:Y:S05]  /*9710*/  BSYNC B2 ;  /* 0x0000000000027941 */ /* 0x000fea0003800000 */
.L_x_1534:
[----:B------:R-:W1:Y:S01]  /*9720*/  LDC R4, c[0x0][0xadc] ;  /* 0x0002b700ff047b82 */ /* 0x000e620000000800 */
[----:B------:R-:W-:Y:S02]  /*9730*/  ULDC UR4, c[0x0][0x288] ;  /* 0x0000a20000047ab9 */ /* 0x000fe40000000800 */
[----:B------:R-:W-:-:S06]  /*9740*/  UIADD3 UR4, UR40, 0x80, -UR4 ;  /* 0x0000008028047890 */ /* 0x000fcc000fffe804 */
[----:B------:R-:W-:Y:S01]  /*9750*/  VIADD R9, R9, UR4 ;  /* 0x0000000409097c36 */ /* 0x000fe20008000000 */
[----:B------:R-:W-:-:S03]  /*9760*/  ULDC UR4, c[0x0][0xad4] ;  /* 0x0002b50000047ab9 */ /* 0x000fc60000000800 */
[----:B------:R-:W-:Y:S01]  /*9770*/  VIADD R0, R9, -UR4 ;  /* 0x8000000409007c36 */ /* 0x000fe20008000000 */
[----:B-1----:R-:W-:-:S13]  /*9780*/  ISETP.GE.AND P0, PT, R4, 0x1, PT ;  /* 0x000000010400780c */ /* 0x002fda0003f06270 */
[----:B------:R-:W-:Y:S05]  /*9790*/  @!P0 BRA `(.L_x_1539) ;  /* 0x0000000000448947 */ /* 0x000fea0003800000 */
[----:B------:R-:W-:Y:S01]  /*97a0*/  ISETP.GT.AND P0, PT, R9, -0x1, PT ;  /* 0xffffffff0900780c */ /* 0x000fe20003f04270 */
[----:B------:R-:W-:-:S12]  /*97b0*/  BSSY B0, `(.L_x_1540) ;  /* 0x000000d000007945 */ /* 0x000fd80003800000 */
        /* <DEDUP_REMOVED lines=8> */
.L_x_1541:
[----:B------:R-:W-:-:S13]  /*9840*/  ISETP.NE.AND P0, PT, R4, 0x1, PT ;  /* 0x000000010400780c */ /* 0x000fda0003f05270 */
[----:B------:R-:W1:Y:S02]  /*9850*/  @P0 LDC.64 R2, c[0x0][0xae0] ;  /* 0x0002b800ff020b82 */ /* 0x000e640000000a00 */
[----:B-1----:R-:W-:-:S05]  /*9860*/  @P0 IMAD.HI.U32 R2, R9, R2, RZ ;  /* 0x0000000209020227 */ /* 0x002fca00078e00ff */
[----:B------:R-:W-:-:S07]  /*9870*/  @P0 SHF.R.U32.HI R9, RZ, R3, R2 ;  /* 0x00000003ff090219 */ /* 0x000fce0000011602 */
.L_x_1542:
[----:B------:R-:W-:Y:S05]  /*9880*/  BSYNC B0 ;  /* 0x0000000000007941 */ /* 0x000fea0003800000 */
.L_x_1540:
[----:B------:R-:W-:-:S05]  /*9890*/  IMAD R9, R9, R4, RZ ;  /* 0x0000000409097224 */ /* 0x000fca00078e02ff */
[----:B------:R-:W-:-:S07]  /*98a0*/  VIMNMX R0, R0, R9, !PT ;  /* 0x0000000900007248 */ /* 0x000fce0007fe0100 */
.L_x_1539:
[----:B------:R-:W-:-:S04]  /*98b0*/  VIADD R0, R0, 0x5f ;  /* 0x0000005f00007836 */ /* 0x000fc80000000000 */
[----:B------:R-:W-:-:S05]  /*98c0*/  IMAD.HI R0, R0, 0x2aaaaaab, RZ ;  /* 0x2aaaaaab00007827 */ /* 0x000fca00078e02ff */
[----:B------:R-:W-:-:S04]  /*98d0*/  SHF.R.U32.HI R3, RZ, 0x1f, R0 ;  /* 0x0000001fff037819 */ /* 0x000fc80000011600 */
[----:B------:R-:W-:-:S04]  /*98e0*/  LEA.HI.SX32 R2, R0, R3, 0x1c ;  /* 0x0000000300027211 */ /* 0x000fc800078fe2ff */
[----:B------:R-:W-:-:S04]  /*98f0*/  VIMNMX R2, R2, UR41, !PT ;  /* 0x0000002902027c48 */ /* 0x000fc8000ffe0100 */
[----:B------:R-:W-:-:S13]  /*9900*/  ISETP.GE.AND P0, PT, R10, R2, PT ;  /* 0x000000020a00720c */ /* 0x000fda0003f06270 */
[----:B------:R-:W-:Y:S05]  /*9910*/  @!P0 BRA `(.L_x_1543) ;  /* 0x0000009c007c8947 */ /* 0x000fea0003800000 */
.L_x_1560:
[----:B-12---:R-:W2:Y:S04]  /*9920*/  LD.E R3, desc[UR46][R16.64+0x218] ;  /* 0x0002182e10037980 */ /* 0x006ea8000c101900 */
[----:B------:R-:W3:Y:S01]  /*9930*/  LD.E R0, desc[UR46][R16.64+0x220] ;  /* 0x0002202e10007980 */ /* 0x000ee2000c101900 */
[----:B--2---:R-:W-:-:S05]  /*9940*/  VIADD R3, R3, 0x1 ;  /* 0x0000000103037836 */ /* 0x004fca0000000000 */
[----:B------:R-:W-:-:S13]  /*9950*/  ISETP.NE.AND P1, PT, R3, 0x2, PT ;  /* 0x000000020300780c */ /* 0x000fda0003f25270 */
[----:B------:R1:W5:Y:S04]  /*9960*/  @P1 LD.E R9, desc[UR46][R16.64+0x21c] ;  /* 0x00021c2e10091980 */ /* 0x000368000c101900 */
[----:B------:R-:W2:Y:S01]  /*9970*/  @!P1 LD.E R4, desc[UR46][R16.64+0x21c] ;  /* 0x00021c2e10049980 */ /* 0x000ea2000c101900 */
[----:B---3--:R-:W-:-:S03]  /*9980*/  VIADD R7, R0, 0x1 ;  /* 0x0000000100077836 */ /* 0x008fc60000000000 */
[----:B------:R3:W-:Y:S04]  /*9990*/  ST.E desc[UR46][R16.64+0x218], R3 ;  /* 0x0002180310007985 */ /* 0x0007e8000c10192e */
[----:B------:R1:W-:Y:S04]  /*99a0*/  ST.E desc[UR46][R16.64+0x220], R7 ;  /* 0x0002200710007985 */ /* 0x0003e8000c10192e */
[----:B------:R1:W-:Y:S01]  /*99b0*/  @!P1 ST.E desc[UR46][R16.64+0x218], RZ ;  /* 0x000218ff10009985 */ /* 0x0003e2000c10192e */
[----:B--2---:R-:W-:-:S05]  /*99c0*/  @!P1 LOP3.LUT R9, R4, 0x1, RZ, 0x3c, !PT ;  /* 0x0000000104099812 */ /* 0x004fca00078e3cff */
[----:B------:R1:W-:Y:S04]  /*99d0*/  @!P1 ST.E desc[UR46][R16.64+0x21c], R9 ;  /* 0x00021c0910009985 */ /* 0x0003e8000c10192e */
[----:B------:R-:W2:Y:S04]  /*99e0*/  LDL.64 R20, [R1+0x190] ;  /* 0x0001900001147983 */ /* 0x000ea80000100a00 */
[----:B--2---:R-:W2:Y:S01]  /*99f0*/  LD.E R0, desc[UR46][R20.64+0x1c] ;  /* 0x00001c2e14007980 */ /* 0x004ea2000c101900 */
[----:B------:R-:W-:Y:S01]  /*9a00*/  IMAD.MOV.U32 R5, RZ, RZ, R10 ;  /* 0x000000ffff057224 */ /* 0x000fe200078e000a */
[----:B------:R-:W-:Y:S05]  /*9a10*/  YIELD ;  /* 0x0000000000007946 */ /* 0x000fea0003800000 */
[----:B------:R-:W-:Y:S01]  /*9a20*/  BSSY B0, `(.L_x_1544) ;  /* 0x0000008000007945 */ /* 0x000fe20003800000 */
[----:B------:R-:W-:Y:S01]  /*9a30*/  VIADD R10, R10, 0xffffffff ;  /* 0xffffffff0a0a7836 */ /* 0x000fe20000000000 */
[----:B------:R-:W-:Y:S01]  /*9a40*/  ISETP.GT.AND P0, PT, R5, R2, PT ;  /* 0x000000020500720c */ /* 0x000fe20003f04270 */
[----:B---3--:R-:W-:Y:S01]  /*9a50*/  @!P1 IMAD.MOV.U32 R3, RZ, RZ, RZ ;  /* 0x000000ffff039224 */ /* 0x008fe200078e00ff */
[----:B--2---:R-:W-:-:S04]  /*9a60*/  LOP3.LUT R0, R0, 0x1, RZ, 0xfc, !PT ;  /* 0x0000000100007812 */ /* 0x004fc800078efcff */
[----:B------:R-:W-:-:S13]  /*9a70*/  ISETP.NE.AND P2, PT, R0, 0x3, PT ;  /* 0x000000030000780c */ /* 0x000fda0003f45270 */
[----:B-1----:R-:W-:Y:S05]  /*9a80*/  @!P2 BRA `(.L_x_1545) ;  /* 0x000000000004a947 */ /* 0x002fea0003800000 */
[----:B------:R-:W-:Y:S01]  /*9a90*/  BPT.TRAP 0x1 ;  /* 0x000000040000795c */ /* 0x000fe20000300000 */
.L_x_1545:
[----:B------:R-:W-:Y:S05]  /*9aa0*/  BSYNC B0 ;  /* 0x0000000000007941 */ /* 0x000fea0003800000 */
.L_x_1544:
[----:B------:R-:W2:Y:S01]  /*9ab0*/  LD.E.64 R4, desc[UR46][R20.64+0x8] ;  /* 0x0000082e14047980 */ /* 0x000ea2000c101b00 */
[----:B-----5:R-:W-:Y:S02]  /*9ac0*/  SHF.L.U32 R8, R9, 0x1f, RZ ;  /* 0x0000001f09087819 */ /* 0x020fe400000006ff */
[----:B--2---:R-:W-:-:S05]  /*9ad0*/  MOV R4, R4 ;  /* 0x0000000400047202 */ /* 0x004fca0000000f00 */
[----:B------:R-:W-:-:S04]  /*9ae0*/  IMAD R3, R3, 0x8, R4 ;  /* 0x0000000803037824 */ /* 0x000fc800078e0204 */
[----:B------:R1:W2:Y:S01]  /*9af0*/  SYNCS.PHASECHK.TRANS64.TRYWAIT P1, [R3+URZ], R8 ;  /* 0x00000008030075a7 */ /* 0x0002a2000802017f */
[----:B------:R-:W3:Y:S04]  /*9b00*/  LD.E R4, desc[UR46][R20.64+0x1c] ;  /* 0x00001c2e14047980 */ /* 0x000ee8000c101900 */
[----:B------:R1:W5:Y:S04]  /*9b10*/  LD.E R0, desc[UR46][R16.64+0x218] ;  /* 0x0002182e10007980 */ /* 0x000368000c101900 */
[----:B------:R1:W5:Y:S01]  /*9b20*/  LD.E R6, desc[UR46][R16.64+0x21c] ;  /* 0x00021c2e10067980 */ /* 0x000362000c101900 */
[----:B------:R-:W-:Y:S01]  /*9b30*/  BSSY B0, `(.L_x_1546) ;  /* 0x0000005000007945 */ /* 0x000fe20003800000 */
[----:B---3--:R-:W-:-:S04]  /*9b40*/  LOP3.LUT R4, R4, 0x1, RZ, 0xfc, !PT ;  /* 0x0000000104047812 */ /* 0x008fc800078efcff */
[----:B------:R-:W-:-:S13]  /*9b50*/  ISETP.NE.AND P2, PT, R4, 0x3, PT ;  /* 0x000000030400780c */ /* 0x000fda0003f45270 */
[----:B-12---:R-:W-:Y:S05]  /*9b60*/  @!P2 BRA `(.L_x_1547) ;  /* 0x000000000004a947 */ /* 0x006fea0003800000 */
[----:B------:R-:W-:Y:S01]  /*9b70*/  BPT.TRAP 0x1 ;  /* 0x000000040000795c */ /* 0x000fe20000300000 */
.L_x_1547:
[----:B------:R-:W-:Y:S05]  /*9b80*/  BSYNC B0 ;  /* 0x0000000000007941 */ /* 0x000fea0003800000 */
.L_x_1546:
[----:B------:R-:W-:Y:S04]  /*9b90*/  BSSY B0, `(.L_x_1548) ;  /* 0x0000008000007945 */ /* 0x000fe80003800000 */
[----:B------:R-:W-:Y:S05]  /*9ba0*/  @P1 BRA `(.L_x_1549) ;  /* 0x0000000000181947 */ /* 0x000fea0003800000 */
[----:B------:R-:W2:Y:S01]  /*9bb0*/  LD.E.64 R4, desc[UR46][R20.64+0x8] ;  /* 0x0000082e14047980 */ /* 0x000ea2000c101b00 */
[----:B-----5:R-:W-:Y:S02]  /*9bc0*/  SHF.L.U32 R3, R6, 0x1f, RZ ;  /* 0x0000001f06037819 */ /* 0x020fe400000006ff */
[----:B--2---:R-:W-:-:S05]  /*9bd0*/  MOV R5, R4 ;  /* 0x0000000400057202 */ /* 0x004fca0000000f00 */
[----:B------:R-:W-:-:S04]  /*9be0*/  IMAD R0, R0, 0x8, R5 ;  /* 0x0000000800007824 */ /* 0x000fc800078e0205 */
[----:B------:R-:W1:Y:S02]  /*9bf0*/  SYNCS.PHASECHK.TRANS64.TRYWAIT P1, [R0+URZ], R3 ;  /* 0x00000003000075a7 */ /* 0x000e64000802017f */
[----:B-1----:R-:W-:Y:S05]  /*9c00*/  @!P1 BRA `(.L_x_1550) ;  /* 0x000001ac006c9947 */ /* 0x002fea0003800000 */
.L_x_1549:
[----:B------:R-:W-:Y:S05]  /*9c10*/  BSYNC B0 ;  /* 0x0000000000007941 */ /* 0x000fea0003800000 */
.L_x_1548:
[----:B------:R-:W2:Y:S04]  /*9c20*/  LD.E R5, desc[UR46][R16.64+0x218] ;  /* 0x0002182e10057980 */ /* 0x000ea8000c101900 */
[----:B------:R-:W2:Y:S01]  /*9c30*/  LDL.64 R8, [R1+0xa0] ;  /* 0x0000a00001087983 */ /* 0x000ea20000100a00 */
[----:B------:R-:W-:Y:S05]  /*9c40*/  WARPSYNC.ALL ;  /* 0x0000000000007948 */ /* 0x000fea0003800000 */
[----:B------:R-:W3:Y:S04]  /*9c50*/  LDL.64 R18, [R1+0x98] ;  /* 0x0000980001127983 */ /* 0x000ee80000100a00 */
[----:B-----5:R-:W4:Y:S04]  /*9c60*/  LDL.64 R6, [R1+0x98] ;  /* 0x0000980001067983 */ /* 0x020f280000100a00 */
[----:B------:R-:W4:Y:S01]  /*9c70*/  LDL.64 R12, [R1+0x98] ;  /* 0x00009800010c7983 */ /* 0x000f220000100a00 */
[----:B--2---:R-:W-:-:S03]  /*9c80*/  IMAD R4, R5, 0x300, R8 ;  /* 0x0000030005047824 */ /* 0x004fc600078e0208 */
[----:B------:R-:W2:Y:S01]  /*9c90*/  LDL.64 R14, [R1+0x98] ;  /* 0x00009800010e7983 */ /* 0x000ea20000100a00 */
[----:B------:R-:W-:Y:S01]  /*9ca0*/  IMAD.MOV.U32 R5, RZ, RZ, R9 ;  /* 0x000000ffff057224 */ /* 0x000fe200078e0009 */
[C---:B------:R-:W-:Y:S01]  /*9cb0*/  R2UR UR6, R4.reuse ;  /* 0x00000000040672ca */ /* 0x040fe200000e0000 */
[----:B------:R-:W-:Y:S01]  /*9cc0*/  WARPGROUP.ARRIVE ;  /* 0x00000000000079c5 */ /* 0x000fe20000000000 */
[----:B------:R-:W2:Y:S02]  /*9cd0*/  LDL R11, [R1+0x54] ;  /* 0x00005400010b7983 */ /* 0x000ea40000100800 */
[----:B------:R-:W-:Y:S01]  /*9ce0*/  R2UR UR7, R5 ;  /* 0x00000000050772ca */ /* 0x000fe200000e0000 */
[----:B------:R-:W-:Y:S02]  /*9cf0*/  VIADD R8, R4, 0x2 ;  /* 0x0000000204087836 */ /* 0x000fe40000000000 */
[----:B-1----:R-:W-:Y:S01]  /*9d00*/  IMAD.MOV.U32 R0, RZ, RZ, 0x1 ;  /* 0x00000001ff007424 */ /* 0x002fe200078e00ff */
[----:B------:R1:W-:Y:S04]  /*9d10*/  STL [R1+0x80], RZ ;  /* 0x000080ff01007387 */ /* 0x0003e80000100800 */
[----:B------:R1:W-:Y:S04]  /*9d20*/  STL [R1+0x80], R0 ;  /* 0x0000800001007387 */ /* 0x0003e80000100800 */
[----:B------:R1:W-:Y:S04]  /*9d30*/  STL [R1+0x80], R0 ;  /* 0x0000800001007387 */ /* 0x0003e80000100800 */
[----:B------:R1:W-:Y:S04]  /*9d40*/  STL [R1+0x80], R0 ;  /* 0x0000800001007387 */ /* 0x0003e80000100800 */
[----:B------:R1:W-:Y:S01]  /*9d50*/  STL [R1+0x80], R0 ;  /* 0x0000800001007387 */ /* 0x0003e20000100800 */
[----:B---3--:R-:W-:-:S02]  /*9d60*/  R2UR UR4, R18 ;  /* 0x00000000120472ca */ /* 0x008fc400000e0000 */
[----:B------:R-:W-:-:S13]  /*9d70*/  R2UR UR5, R19 ;  /* 0x00000000130572ca */ /* 0x000fda00000e0000 */
[----:B------:R-:W-:Y:S01]  /*9d80*/  HGMMA.64x96x16.F32 R24, gdesc[UR4], RZ, !UPT, gsb0 ;  /* 0x01600000041879f0 */ /* 0x000fe2000c0008ff */
[----:B----4-:R-:W-:Y:S01]  /*9d90*/  VIADD R6, R6, 0x2 ;  /* 0x0000000206067836 */ /* 0x010fe20000000000 */
[----:B------:R-:W-:Y:S02]  /*9da0*/  R2UR UR6, R8 ;  /* 0x00000000080672ca */ /* 0x000fe400000e0000 */
[----:B------:R-:W-:Y:S02]  /*9db0*/  R2UR UR7, R9 ;  /* 0x00000000090772ca */ /* 0x000fe400000e0000 */
[----:B------:R-:W-:Y:S02]  /*9dc0*/  R2UR UR4, R6 ;  /* 0x00000000060472ca */ /* 0x000fe400000e0000 */
[----:B------:R-:W-:Y:S01]  /*9dd0*/  R2UR UR5, R7 ;  /* 0x00000000070572ca */ /* 0x000fe200000e0000 */
[----:B------:R-:W-:Y:S02]  /*9de0*/  VIADD R12, R12, 0x4 ;  /* 0x000000040c0c7836 */ /* 0x000fe40000000000 */
[----:B------:R-:W-:-:S02]  /*9df0*/  VIADD R6, R4, 0x4 ;  /* 0x0000000404067836 */ /* 0x000fc40000000000 */
[----:B------:R-:W-:Y:S01]  /*9e00*/  IMAD.MOV.U32 R7, RZ, RZ, R9 ;  /* 0x000000ffff077224 */ /* 0x000fe200078e0009 */
[----:B------:R-:W-:Y:S02]  /*9e10*/  WARPGROUP.DEPBAR.LE gsb0, 0x0 ;  /* 0x00008000000079c5 */ /* 0x000fe40000010000 */
[----:B------:R1:W5:Y:S04]  /*9e20*/  LD.E R3, desc[UR46][R16.64+0x218] ;  /* 0x0002182e10037980 */ /* 0x000368000c101900 */
[----:B------:R1:W5:Y:S01]  /*9e30*/  LD.E R5, desc[UR46][R16.64+0x21c] ;  /* 0x00021c2e10057980 */ /* 0x000362000c101900 */
[----:B------:R-:W-:-:S06]  /*9e40*/  WARPGROUP.ARRIVE ;  /* 0x00000000000079c5 */ /* 0x000fcc0000000000 */
[----:B------:R-:W-:Y:S01]  /*9e50*/  HGMMA.64x96x16.F32 R24, gdesc[UR4], R24, gsb0 ;  /* 0x01600000041879f0 */ /* 0x000fe20008000818 */
[----:B------:R-:W-:Y:S02]  /*9e60*/  R2UR UR6, R6 ;  /* 0x00000000060672ca */ /* 0x000fe400000e0000 */
[----:B------:R-:W-:Y:S02]  /*9e70*/  R2UR UR7, R7 ;  /* 0x00000000070772ca */ /* 0x000fe400000e0000 */
[----:B------:R-:W-:Y:S02]  /*9e80*/  R2UR UR4, R12 ;  /* 0x000000000c0472ca */ /* 0x000fe400000e0000 */
[----:B------:R-:W-:Y:S01]  /*9e90*/  R2UR UR5, R13 ;  /* 0x000000000d0572ca */ /* 0x000fe200000e0000 */
[----:B------:R-:W-:Y:S02]  /*9ea0*/  VIADD R6, R4, 0x6 ;  /* 0x0000000604067836 */ /* 0x000fe40000000000 */
[----:B--2---:R-:W-:-:S02]  /*9eb0*/  VIADD R14, R14, 0x6 ;  /* 0x000000060e0e7836 */ /* 0x004fc40000000000 */
[----:B------:R-:W-:Y:S01]  /*9ec0*/  IMAD.MOV.U32 R7, RZ, RZ, R9 ;  /* 0x000000ffff077224 */ /* 0x000fe200078e0009 */
[----:B------:R-:W-:Y:S02]  /*9ed0*/  WARPGROUP.DEPBAR.LE gsb0, 0x0 ;  /* 0x00008000000079c5 */ /* 0x000fe40000010000 */
[----:B------:R-:W-:-:S06]  /*9ee0*/  WARPGROUP.ARRIVE ;  /* 0x00000000000079c5 */ /* 0x000fcc0000000000 */
[----:B------:R-:W-:Y:S01]  /*9ef0*/  HGMMA.64x96x16.F32 R24, gdesc[UR4], R24, gsb0 ;  /* 0x01600000041879f0 */ /* 0x000fe20008000818 */
[----:B------:R-:W-:Y:S02]  /*9f00*/  R2UR UR6, R6 ;  /* 0x00000000060672ca */ /* 0x000fe400000e0000 */
[----:B------:R-:W-:Y:S02]  /*9f10*/  R2UR UR7, R7 ;  /* 0x00000000070772ca */ /* 0x000fe400000e0000 */
[----:B------:R-:W-:Y:S02]  /*9f20*/  R2UR UR4, R14 ;  /* 0x000000000e0472ca */ /* 0x000fe400000e0000 */
[----:B------:R-:W-:Y:S02]  /*9f30*/  R2UR UR5, R15 ;  /* 0x000000000f0572ca */ /* 0x000fe400000e0000 */
[----:B------:R-:W-:-:S04]  /*9f40*/  LOP3.LUT R11, R11, 0x1, RZ, 0xfc, !PT ;  /* 0x000000010b0b7812 */ /* 0x000fc800078efcff */
[----:B------:R-:W-:Y:S01]  /*9f50*/  ISETP.NE.AND P2, PT, R11, 0x3, PT ;  /* 0x000000030b00780c */ /* 0x000fe20003f45270 */
[----:B------:R-:W-:Y:S02]  /*9f60*/  WARPGROUP.DEPBAR.LE gsb0, 0x0 ;  /* 0x00008000000079c5 */ /* 0x000fe40000010000 */
[----:B------:R-:W-:-:S06]  /*9f70*/  WARPGROUP.ARRIVE ;  /* 0x00000000000079c5 */ /* 0x000fcc0000000000 */
[----:B------:R-:W-:Y:S01]  /*9f80*/  HGMMA.64x96x16.F32 R24, gdesc[UR4], R24, gsb0 ;  /* 0x01600000041879f0 */ /* 0x000fe20008000818 */
[----:B------:R-:W-:Y:S02]  /*9f90*/  BSSY B0, `(.L_x_1551) ;  /* 0x0000004000007945 */ /* 0x000fe40003800000 */
[----:B------:R-:W-:Y:S02]  /*9fa0*/  WARPGROUP.DEPBAR.LE gsb0, 0x0 ;  /* 0x00008000000079c5 */ /* 0x000fe40000010000 */
[----:B-1----:R-:W-:Y:S05]  /*9fb0*/  @!P2 BRA `(.L_x_1552) ;  /* 0x000000000004a947 */ /* 0x002fea0003800000 */
[----:B------:R-:W-:Y:S01]  /*9fc0*/  BPT.TRAP 0x1 ;  /* 0x000000040000795c */ /* 0x000fe20000300000 */
.L_x_1552:
[----:B------:R-:W-:Y:S05]  /*9fd0*/  BSYNC B0 ;  /* 0x0000000000007941 */ /* 0x000fea0003800000 */
.L_x_1551:
[----:B------:R-:W2:Y:S01]  /*9fe0*/  LDL.64 R6, [R1+0x40] ;  /* 0x0000400001067983 */ /* 0x000ea20000100a00 */
[----:B-----5:R-:W-:Y:S02]  /*9ff0*/  SHF.L.U32 R8, R5, 0x1f, RZ ;  /* 0x0000001f05087819 */ /* 0x020fe400000006ff */
[----:B--2---:R-:W-:-:S05]  /*a000*/  MOV R6, R6 ;  /* 0x0000000600067202 */ /* 0x004fca0000000f00 */
[----:B------:R-:W-:-:S04]  /*a010*/  IMAD R3, R3, 0x8, R6 ;  /* 0x0000000803037824 */ /* 0x000fc800078e0206 */
[----:B------:R1:W2:Y:S01]  /*a020*/  SYNCS.PHASECHK.TRANS64.TRYWAIT P1, [R3+URZ], R8 ;  /* 0x00000008030075a7 */ /* 0x0002a2000802017f */
[----:B------:R1:W5:Y:S04]  /*a030*/  LD.E R4, desc[UR46][R16.64+0x218] ;  /* 0x0002182e10047980 */ /* 0x000368000c101900 */
[----:B------:R1:W5:Y:S01]  /*a040*/  LD.E R5, desc[UR46][R16.64+0x21c] ;  /* 0x00021c2e10057980 */ /* 0x000362000c101900 */
[----:B------:R-:W-:Y:S04]  /*a050*/  BSSY B0, `(.L_x_1553) ;  /* 0x0000003000007945 */ /* 0x000fe80003800000 */
[----:B------:R-:W-:Y:S05]  /*a060*/  @!P2 BRA `(.L_x_1554) ;  /* 0x000000000004a947 */ /* 0x000fea0003800000 */
[----:B------:R-:W-:Y:S01]  /*a070*/  BPT.TRAP 0x1 ;  /* 0x000000040000795c */ /* 0x000fe20000300000 */
.L_x_1554:
[----:B------:R-:W-:Y:S05]  /*a080*/  BSYNC B0 ;  /* 0x0000000000007941 */ /* 0x000fea0003800000 */
.L_x_1553:
[----:B------:R-:W-:Y:S04]  /*a090*/  BSSY B0, `(.L_x_1555) ;  /* 0x0000006000007945 */ /* 0x000fe80003800000 */
[----:B--2---:R-:W-:Y:S05]  /*a0a0*/  @P1 BRA `(.L_x_1556) ;  /* 0x0000000000101947 */ /* 0x004fea0003800000 */
[----:B-----5:R-:W-:Y:S01]  /*a0b0*/  IMAD R4, R4, 0x8, R6 ;  /* 0x0000000804047824 */ /* 0x020fe200078e0206 */
[----:B------:R-:W-:-:S04]  /*a0c0*/  SHF.L.U32 R5, R5, 0x1f, RZ ;  /* 0x0000001f05057819 */ /* 0x000fc800000006ff */
[----:B------:R-:W2:Y:S02]  /*a0d0*/  SYNCS.PHASECHK.TRANS64.TRYWAIT P1, [R4+URZ], R5 ;  /* 0x00000005040075a7 */ /* 0x000ea4000802017f */
[----:B--2---:R-:W-:Y:S05]  /*a0e0*/  @!P1 BRA `(.L_x_1557) ;  /* 0x000001a800489947 */ /* 0x004fea0003800000 */
.L_x_1556:
[----:B------:R-:W-:Y:S05]  /*a0f0*/  BSYNC B0 ;  /* 0x0000000000007941 */ /* 0x000fea0003800000 */
.L_x_1555:
[----:B------:R-:W3:Y:S04]  /*a100*/  LD.E R11, desc[UR46][R16.64+0x218] ;  /* 0x0002182e100b7980 */ /* 0x000ee8000c101900 */
[----:B------:R-:W3:Y:S04]  /*a110*/  LDL.64 R6, [R1+0x118] ;  /* 0x0001180001067983 */ /* 0x000ee80000100a00 */
[----:B-1----:R-:W4:Y:S04]  /*a120*/  LDL R3, [R1+0x90] ;  /* 0x0000900001037983 */ /* 0x002f280000100800 */
[----:B--2--5:R-:W2:Y:S04]  /*a130*/  LDL.64 R4, [R1+0x110] ;  /* 0x0001100001047983 */ /* 0x024ea80000100a00 */
[----:B------:R-:W2:Y:S04]  /*a140*/  LDL.64 R8, [R1+0x110] ;  /* 0x0001100001087983 */ /* 0x000ea80000100a00 */
[----:B------:R-:W2:Y:S04]  /*a150*/  LDL.64 R12, [R1+0x110] ;  /* 0x00011000010c7983 */ /* 0x000ea80000100a00 */
[----:B------:R-:W2:Y:S01]  /*a160*/  LDL.64 R14, [R1+0x110] ;  /* 0x00011000010e7983 */ /* 0x000ea20000100a00 */
[----:B------:R-:W-:Y:S05]  /*a170*/  WARPSYNC.ALL ;  /* 0x0000000000007948 */ /* 0x000fea0003800000 */
[----:B------:R-:W-:Y:S01]  /*a180*/  WARPGROUP.ARRIVE ;  /* 0x00000000000079c5 */ /* 0x000fe20000000000 */
[----:B------:R-:W2:Y:S01]  /*a190*/  LDL.64 R18, [R1+0x110] ;  /* 0x0001100001127983 */ /* 0x000ea20000100a00 */
[----:B---3--:R-:W-:Y:S01]  /*a1a0*/  IMAD R6, R11, 0xc00, R6 ;  /* 0x00000c000b067824 */ /* 0x008fe200078e0206 */
[----:B------:R-:W-:-:S02]  /*a1b0*/  R2UR UR7, R7 ;  /* 0x00000000070772ca */ /* 0x000fc400000e0000 */
[----:B----4-:R-:W-:Y:S02]  /*a1c0*/  ISETP.NE.U32.AND P1, PT, R3, RZ, PT ;  /* 0x000000ff0300720c */ /* 0x010fe40003f25070 */
[----:B------:R-:W-:Y:S02]  /*a1d0*/  R2UR UR6, R6 ;  /* 0x00000000060672ca */ /* 0x000fe400000e0000 */
[----:B--2---:R-:W-:Y:S02]  /*a1e0*/  R2UR UR4, R4 ;  /* 0x00000000040472ca */ /* 0x004fe400000e0000 */
[----:B------:R-:W-:-:S07]  /*a1f0*/  R2UR UR5, R5 ;  /* 0x00000000050572ca */ /* 0x000fce00000e0000 */
[----:B------:R-:W-:-:S06]  /*a200*/  VOTEU.ANY UP0, P1 ;  /* 0x00000000003f7886 */ /* 0x000fcc0000800100 */
[----:B------:R-:W-:Y:S01]  /*a210*/  HGMMA.64x96x16.F32 R24, gdesc[UR4], R24, UP0, gsb0 ;  /* 0x01600000041879f0 */ /* 0x000fe2000b800818 */
[----:B------:R-:W-:Y:S02]  /*a220*/  VIADD R8, R8, 0x2 ;  /* 0x0000000208087836 */ /* 0x000fe40000000000 */
        /* <DEDUP_REMOVED lines=126> */
[----:B------:R-:W-:Y:S01]  /*aa10*/  R2UR UR5, R19 ;  /* 0x00000000130572ca */ /* 0x000fe200000e0000 */
[----:B--2---:R-:W-:Y:S01]  /*aa20*/  VIADD R8, R8, 0xc02 ;  /* 0x00000c0208087836 */ /* 0x004fe20000000000 */
[----:B------:R-:W-:Y:S02]  /*aa30*/  WARPGROUP.DEPBAR.LE gsb0, 0x0 ;  /* 0x00008000000079c5 */ /* 0x000fe40000010000 */
[----:B------:R-:W-:-:S09]  /*aa40*/  WARPGROUP.ARRIVE ;  /* 0x00000000000079c5 */ /* 0x000fd20000000000 */
[----:B------:R-:W-:Y:S01]  /*aa50*/  HGMMA.64x96x16.F32 R24, gdesc[UR4], R24, gsb0 ;  /* 0x01600000041879f0 */ /* 0x000fe20008000818 */
[----:B------:R-:W-:Y:S02]  /*aa60*/  VIADD R4, R6, 0x902 ;  /* 0x0000090206047836 */ /* 0x000fe40000000000 */
[----:B------:R-:W-:Y:S01]  /*aa70*/  IMAD.MOV.U32 R5, RZ, RZ, R7 ;  /* 0x000000ffff057224 */ /* 0x000fe200078e0007 */
[----:B------:R-:W-:Y:S02]  /*aa80*/  R2UR UR4, R8 ;  /* 0x00000000080472ca */ /* 0x000fe400000e0000 */
[----:B------:R-:W-:Y:S02]  /*aa90*/  R2UR UR6, R4 ;  /* 0x00000000040672ca */ /* 0x000fe400000e0000 */
[----:B------:R-:W-:Y:S02]  /*aaa0*/  R2UR UR7, R5 ;  /* 0x00000000050772ca */ /* 0x000fe400000e0000 */
[----:B------:R-:W-:Y:S01]  /*aab0*/  R2UR UR5, R9 ;  /* 0x00000000090572ca */ /* 0x000fe200000e0000 */
[----:B---3--:R-:W-:-:S02]  /*aac0*/  VIADD R12, R12, 0xc04 ;  /* 0x00000c040c0c7836 */ /* 0x008fc40000000000 */
[----:B------:R-:W-:Y:S01]  /*aad0*/  VIADD R4, R6, 0x904 ;  /* 0x0000090406047836 */ /* 0x000fe20000000000 */
[----:B------:R-:W-:Y:S02]  /*aae0*/  WARPGROUP.DEPBAR.LE gsb0, 0x0 ;  /* 0x00008000000079c5 */ /* 0x000fe40000010000 */
[----:B------:R-:W-:-:S07]  /*aaf0*/  WARPGROUP.ARRIVE ;  /* 0x00000000000079c5 */ /* 0x000fce0000000000 */
[----:B------:R-:W-:Y:S01]  /*ab00*/  HGMMA.64x96x16.F32 R24, gdesc[UR4], R24, gsb0 ;  /* 0x01600000041879f0 */ /* 0x000fe20008000818 */
[----:B------:R-:W-:Y:S01]  /*ab10*/  IMAD.MOV.U32 R5, RZ, RZ, R7 ;  /* 0x000000ffff057224 */ /* 0x000fe200078e0007 */
[----:B------:R-:W-:Y:S02]  /*ab20*/  R2UR UR6, R4 ;  /* 0x00000000040672ca */ /* 0x000fe400000e0000 */
[----:B------:R-:W-:Y:S02]  /*ab30*/  R2UR UR4, R12 ;  /* 0x000000000c0472ca */ /* 0x000fe400000e0000 */
[----:B------:R-:W-:Y:S02]  /*ab40*/  R2UR UR7, R5 ;  /* 0x00000000050772ca */ /* 0x000fe400000e0000 */
[----:B------:R-:W-:Y:S01]  /*ab50*/  R2UR UR5, R13 ;  /* 0x000000000d0572ca */ /* 0x000fe200000e0000 */
[----:B----4-:R-:W-:Y:S02]  /*ab60*/  VIADD R14, R14, 0xc06 ;  /* 0x00000c060e0e7836 */ /* 0x010fe40000000000 */
[----:B------:R-:W-:-:S02]  /*ab70*/  VIADD R4, R6, 0x906 ;  /* 0x0000090606047836 */ /* 0x000fc40000000000 */
[----:B------:R-:W-:Y:S01]  /*ab80*/  IMAD.MOV.U32 R5, RZ, RZ, R7 ;  /* 0x000000ffff057224 */ /* 0x000fe200078e0007 */
[----:B------:R-:W-:Y:S02]  /*ab90*/  WARPGROUP.DEPBAR.LE gsb0, 0x0 ;  /* 0x00008000000079c5 */ /* 0x000fe40000010000 */
[----:B------:R-:W-:-:S06]  /*aba0*/  WARPGROUP.ARRIVE ;  /* 0x00000000000079c5 */ /* 0x000fcc0000000000 */
[----:B------:R-:W-:Y:S01]  /*abb0*/  HGMMA.64x96x16.F32 R24, gdesc[UR4], R24, gsb0 ;  /* 0x01600000041879f0 */ /* 0x000fe20008000818 */
[----:B------:R-:W-:Y:S02]  /*abc0*/  R2UR UR4, R14 ;  /* 0x000000000e0472ca */ /* 0x000fe400000e0000 */
[----:B------:R-:W-:Y:S02]  /*abd0*/  R2UR UR5, R15 ;  /* 0x000000000f0572ca */ /* 0x000fe400000e0000 */
[----:B------:R-:W-:Y:S02]  /*abe0*/  R2UR UR6, R4 ;  /* 0x00000000040672ca */ /* 0x000fe400000e0000 */
[----:B------:R-:W-:Y:S01]  /*abf0*/  R2UR UR7, R5 ;  /* 0x00000000050772ca */ /* 0x000fe200000e0000 */
[----:B------:R-:W1:Y:S01]  /*ac00*/  S2R R23, SR_TID.X ;  /* 0x0000000000177919 */ /* 0x000e620000002100 */
[----:B------:R-:W-:Y:S04]  /*ac10*/  STL [R1+0x90], R0 ;  /* 0x0000900001007387 */ /* 0x000fe80000100800 */
[----:B------:R-:W-:Y:S01]  /*ac20*/  STL [R1+0x90], R0 ;  /* 0x0000900001007387 */ /* 0x000fe20000100800 */
[----:B------:R-:W-:-:S02]  /*ac30*/  WARPGROUP.DEPBAR.LE gsb0, 0x0 ;  /* 0x00008000000079c5 */ /* 0x000fc40000010000 */
[----:B------:R-:W-:-:S06]  /*ac40*/  WARPGROUP.ARRIVE ;  /* 0x00000000000079c5 */ /* 0x000fcc0000000000 */
[----:B------:R-:W-:Y:S01]  /*ac50*/  HGMMA.64x96x16.F32 R24, gdesc[UR4], R24, gsb0 ;  /* 0x01600000041879f0 */ /* 0x000fe20008000818 */
[----:B------:R-:W-:Y:S01]  /*ac60*/  STL [R1+0x90], R0 ;  /* 0x0000900001007387 */ /* 0x000fe20000100800 */
[----:B-1----:R-:W-:-:S03]  /*ac70*/  LOP3.LUT P2, RZ, R23, 0x7f, RZ, 0xc0, !PT ;  /* 0x0000007f17ff7812 */ /* 0x002fc6000784c0ff */
        /* <DEDUP_REMOVED lines=12> */
[----:B------:R-:W-:Y:S01]  /*ad40*/  STL [R1+0x90], R0 ;  /* 0x0000900001007387 */ /* 0x000fe20000100800 */
[----:B------:R-:W-:-:S02]  /*ad50*/  WARPGROUP.DEPBAR.LE gsb0, 0x0 ;  /* 0x00008000000079c5 */ /* 0x000fc40000010000 */
[----:B------:R1:W-:Y:S06]  /*ad60*/  BAR.ARV R204, 0x100 ;  /* 0x000400cc0000751d */ /* 0x0003ec0000002000 */
[----:B------:R-:W2:Y:S04]  /*ad70*/  @!P2 LD.E.64 R20, desc[UR46][R20.64+0x30] ;  /* 0x0000302e1414a980 */ /* 0x000ea8000c101b00 */
[----:B------:R-:W3:Y:S01]  /*ad80*/  @!P2 LD.E R3, desc[UR46][R16.64+0x218] ;  /* 0x0002182e1003a980 */ /* 0x000ee2000c101900 */
[----:B--2---:R-:W-:-:S05]  /*ad90*/  @!P2 MOV R4, R20 ;  /* 0x000000140004a202 */ /* 0x004fca0000000f00 */
[----:B---3--:R-:W-:-:S05]  /*ada0*/  @!P2 IMAD R3, R3, 0x8, R4 ;  /* 0x000000080303a824 */ /* 0x008fca00078e0204 */
[----:B------:R-:W-:-:S04]  /*adb0*/  @!P2 PRMT R3, RZ, 0x654, R3 ;  /* 0x00000654ff03a816 */ /* 0x000fc80000000003 */
[----:B------:R2:W-:Y:S01]  /*adc0*/  @!P2 SYNCS.ARRIVE.TRANS64.RED.A1T0 RZ, [R3+URZ], RZ ;  /* 0x000000ff03ffa9a7 */ /* 0x0005e2000810043f */
[----:B------:R-:W3:Y:S04]  /*add0*/  LDL.64 R12, [R1+0x170] ;  /* 0x00017000010c7983 */ /* 0x000ee80000100a00 */
[----:B------:R-:W4:Y:S04]  /*ade0*/  LD.E.64 R4, desc[UR46][R16.64+0x440] ;  /* 0x0004402e10047980 */ /* 0x000f28000c101b00 */
[----:B------:R-:W4:Y:S04]  /*adf0*/  LD.E R20, desc[UR46][R16.64+0x460] ;  /* 0x0004602e10147980 */ /* 0x000f28000c101900 */
        /* <DEDUP_REMOVED lines=49> */
[----:B---3--:R-:W3:Y:S02]  /*b110*/  LD.E R12, desc[UR46][R12.64] ;  /* 0x0000002e0c0c7980 */ /* 0x008ee4000c101900 */
[-C--:B---3--:R-:W-:Y:S01]  /*b120*/  FMUL.FTZ R7, R24, R12.reuse ;  /* 0x0000000c18077220 */ /* 0x088fe20000410000 */
[-C--:B------:R-:W-:Y:S01]  /*b130*/  FMUL.FTZ R8, R25, R12.reuse ;  /* 0x0000000c19087220 */ /* 0x080fe20000410000 */
[-C--:B------:R-:W-:Y:S01]  /*b140*/  FMUL.FTZ R28, R28, R12.reuse ;  /* 0x0000000c1c1c7220 */ /* 0x080fe20000410000 */
[-C--:B------:R-:W-:Y:S01]  /*b150*/  FMUL.FTZ R75, R29, R12.reuse ;  /* 0x0000000c1d4b7220 */ /* 0x080fe20000410000 */
[-C--:B------:R-:W-:Y:S01]  /*b160*/  FMUL.FTZ R79, R32, R12.reuse ;  /* 0x0000000c204f7220 */ /* 0x080fe20000410000 */
[-C--:B------:R-:W-:Y:S01]  /*b170*/  FMUL.FTZ R81, R33, R12.reuse ;  /* 0x0000000c21517220 */ /* 0x080fe20000410000 */
[----:B------:R-:W4:Y:S01]  /*b180*/  MUFU.TANH R7, R7 ;  /* 0x0000000700077308 */ /* 0x000f220000002400 */
[-C--:B------:R-:W-:Y:S01]  /*b190*/  FMUL.FTZ R109, R36, R12.reuse ;  /* 0x0000000c246d7220 */ /* 0x080fe20000410000 */
[-C--:B------:R-:W-:Y:S01]  /*b1a0*/  FMUL.FTZ R111, R37, R12.reuse ;  /* 0x0000000c256f7220 */ /* 0x080fe20000410000 */
[-C--:B------:R-:W-:Y:S01]  /*b1b0*/  FMUL.FTZ R113, R40, R12.reuse ;  /* 0x0000000c28717220 */ /* 0x080fe20000410000 */
[-C--:B------:R-:W-:Y:S01]  /*b1c0*/  FMUL.FTZ R115, R41, R12.reuse ;  /* 0x0000000c29737220 */ /* 0x080fe20000410000 */
[-C--:B------:R-:W-:Y:S01]  /*b1d0*/  FMUL.FTZ R119, R44, R12.reuse ;  /* 0x0000000c2c777220 */ /* 0x080fe20000410000 */
[-C--:B------:R-:W-:Y:S01]  /*b1e0*/  FMUL.FTZ R121, R45, R12.reuse ;  /* 0x0000000c2d797220 */ /* 0x080fe20000410000 */
[-C--:B------:R-:W-:Y:S01]  /*b1f0*/  FMUL.FTZ R123, R48, R12.reuse ;  /* 0x0000000c307b7220 */ /* 0x080fe20000410000 */
[----:B------:R-:W3:Y:S01]  /*b200*/  MUFU.TANH R8, R8 ;  /* 0x0000000800087308 */ /* 0x000ee20000002400 */
[-C--:B------:R-:W-:Y:S01]  /*b210*/  FMUL.FTZ R117, R49, R12.reuse ;  /* 0x0000000c31757220 */ /* 0x080fe20000410000 */
[-C--:B------:R-:W-:Y:S01]  /*b220*/  FMUL.FTZ R107, R52, R12.reuse ;  /* 0x0000000c346b7220 */ /* 0x080fe20000410000 */
[-C--:B------:R-:W-:Y:S01]  /*b230*/  FMUL.FTZ R19, R53, R12.reuse ;  /* 0x0000000c35137220 */ /* 0x080fe20000410000 */
[-C--:B------:R-:W-:Y:S01]  /*b240*/  FMUL.FTZ R77, R56, R12.reuse ;  /* 0x0000000c384d7220 */ /* 0x080fe20000410000 */
[-C--:B------:R-:W-:Y:S01]  /*b250*/  FMUL.FTZ R73, R57, R12.reuse ;  /* 0x0000000c39497220 */ /* 0x080fe20000410000 */
[-C--:B------:R-:W-:Y:S01]  /*b260*/  FMUL.FTZ R11, R61, R12.reuse ;  /* 0x0000000c3d0b7220 */ /* 0x080fe20000410000 */
[----:B--2---:R-:W-:Y:S01]  /*b270*/  FMUL.FTZ R3, R27, R12 ;  /* 0x0000000c1b037220 */ /* 0x004fe20000410000 */
[----:B------:R-:W2:Y:S01]  /*b280*/  MUFU.TANH R13, R28 ;  /* 0x0000001c000d7308 */ /* 0x000ea20000002400 */
[----:B----4-:R-:W-:Y:S01]  /*b290*/  FMNMX.FTZ R9, R7, R4, !PT ;  /* 0x0000000407097209 */ /* 0x010fe20007810000 */
[-C--:B------:R-:W-:Y:S01]  /*b2a0*/  FMUL.FTZ R6, R26, R12.reuse ;  /* 0x0000000c1a067220 */ /* 0x080fe20000410000 */
[-C--:B------:R-:W-:Y:S01]  /*b2b0*/  FMUL.FTZ R31, R31, R12.reuse ;  /* 0x0000000c1f1f7220 */ /* 0x080fe20000410000 */
[-C--:B------:R-:W-:Y:S01]  /*b2c0*/  FMUL.FTZ R29, R34, R12.reuse ;  /* 0x0000000c221d7220 */ /* 0x080fe20000410000 */
[-C--:B------:R-:W-:Y:S01]  /*b2d0*/  FMUL.FTZ R23, R43, R12.reuse ;  /* 0x0000000c2b177220 */ /* 0x080fe20000410000 */
[-C--:B------:R-:W-:Y:S01]  /*b2e0*/  FMUL.FTZ R15, R47, R12.reuse ;  /* 0x0000000c2f0f7220 */ /* 0x080fe20000410000 */
[-C--:B------:R-:W-:Y:S01]  /*b2f0*/  FMUL.FTZ R83, R50, R12.reuse ;  /* 0x0000000c32537220 */ /* 0x080fe20000410000 */
[----:B------:R-:W4:Y:S01]  /*b300*/  MUFU.TANH R75, R75 ;  /* 0x0000004b004b7308 */ /* 0x000f220000002400 */
[----:B---3--:R-:W-:Y:S01]  /*b310*/  FMNMX.FTZ R14, R8, R9, !PT ;  /* 0x00000009080e7209 */ /* 0x008fe20007810000 */
[-C--:B------:R-:W-:Y:S01]  /*b320*/  FMUL.FTZ R85, R51, R12.reuse ;  /* 0x0000000c33557220 */ /* 0x080fe20000410000 */
[-C--:B------:R-:W-:Y:S01]  /*b330*/  FMUL.FTZ R87, R54, R12.reuse ;  /* 0x0000000c36577220 */ /* 0x080fe20000410000 */
[-C--:B------:R-:W-:Y:S01]  /*b340*/  FMUL.FTZ R89, R55, R12.reuse ;  /* 0x0000000c37597220 */ /* 0x080fe20000410000 */
[-C--:B------:R-:W-:Y:S01]  /*b350*/  FMUL.FTZ R91, R58, R12.reuse ;  /* 0x0000000c3a5b7220 */ /* 0x080fe20000410000 */
[-C--:B------:R-:W-:Y:S01]  /*b360*/  FMUL.FTZ R93, R59, R12.reuse ;  /* 0x0000000c3b5d7220 */ /* 0x080fe20000410000 */
[----:B------:R-:W-:Y:S01]  /*b370*/  FMUL.FTZ R95, R62, R12 ;  /* 0x0000000c3e5f7220 */ /* 0x000fe20000410000 */
[----:B------:R-:W3:Y:S01]  /*b380*/  MUFU.TANH R79, R79 ;  /* 0x0000004f004f7308 */ /* 0x000ee20000002400 */
[----:B--2---:R-:W-:Y:S01]  /*b390*/  FMNMX.FTZ R14, R13, R14, !PT ;  /* 0x0000000e0d0e7209 */ /* 0x004fe20007810000 */
[-C--:B------:R-:W-:Y:S01]  /*b3a0*/  FMUL.FTZ R33, R35, R12.reuse ;  /* 0x0000000c23217220 */ /* 0x080fe20000410000 */
[-C--:B------:R-:W-:Y:S01]  /*b3b0*/  FMUL.FTZ R97, R63, R12.reuse ;  /* 0x0000000c3f617220 */ /* 0x080fe20000410000 */
[-C--:B------:R-:W-:Y:S01]  /*b3c0*/  FMUL.FTZ R99, R66, R12.reuse ;  /* 0x0000000c42637220 */ /* 0x080fe20000410000 */
[-C--:B------:R-:W-:Y:S01]  /*b3d0*/  FMUL.FTZ R101, R67, R12.reuse ;  /* 0x0000000c43657220 */ /* 0x080fe20000410000 */
[-C--:B------:R-:W-:Y:S01]  /*b3e0*/  FMUL.FTZ R103, R70, R12.reuse ;  /* 0x0000000c46677220 */ /* 0x080fe20000410000 */
[----:B------:R-:W-:Y:S01]  /*b3f0*/  FMUL.FTZ R105, R71, R12 ;  /* 0x0000000c47697220 */ /* 0x000fe20000410000 */
[----:B------:R-:W2:Y:S01]  /*b400*/  MUFU.TANH R81, R81 ;  /* 0x0000005100517308 */ /* 0x000ea20000002400 */
[----:B----4-:R-:W-:Y:S01]  /*b410*/  FMNMX.FTZ R14, R75, R14, !PT ;  /* 0x0000000e4b0e7209 */ /* 0x010fe20007810000 */
[----:B------:R-:W4:Y:S04]  /*b420*/  LD.E R24, desc[UR46][R16.64+0x454] ;  /* 0x0004542e10187980 */ /* 0x000f28000c101900 */
[----:B------:R-:W4:Y:S02]  /*b430*/  LD.E R36, desc[UR46][R16.64+0x234] ;  /* 0x0002342e10247980 */ /* 0x000f24000c101900 */
[----:B------:R-:W1:Y:S01]  /*b440*/  MUFU.TANH R109, R109 ;  /* 0x0000006d006d7308 */ /* 0x000e620000002400 */
[----:B---3--:R-:W-:Y:S01]  /*b450*/  FMNMX.FTZ R14, R79, R14, !PT ;  /* 0x0000000e4f0e7209 */ /* 0x008fe20007810000 */
[----:B------:R-:W-:Y:S01]  /*b460*/  FMUL.FTZ R37, R30, R12 ;  /* 0x0000000c1e257220 */ /* 0x000fe20000410000 */
[----:B------:R-:W3:Y:S04]  /*b470*/  LD.E R32, desc[UR46][R16.64+0x240] ;  /* 0x0002402e10207980 */ /* 0x000ee8000c101900 */
[----:B------:R-:W3:Y:S01]  /*b480*/  LD.E R40, desc[UR46][R16.64+0x274] ;  /* 0x0002742e10287980 */ /* 0x000ee2000c101900 */
[----:B------:R-:W1:Y:S01]  /*b490*/  MUFU.TANH R111, R111 ;  /* 0x0000006f006f7308 */ /* 0x000e620000002400 */
[----:B--2---:R-:W-:-:S07]  /*b4a0*/  FMNMX.FTZ R14, R81, R14, !PT ;  /* 0x0000000e510e7209 */ /* 0x004fce0007810000 */
[----:B------:R-:W2:Y:S01]  /*b4b0*/  MUFU.TANH R113, R113 ;  /* 0x0000007100717308 */ /* 0x000ea20000002400 */
[----:B-1----:R-:W-:Y:S01]  /*b4c0*/  FMNMX.FTZ R14, R109, R14, !PT ;  /* 0x0000000e6d0e7209 */ /* 0x002fe20007810000 */
[----:B------:R-:W-:Y:S01]  /*b4d0*/  FMUL.FTZ R41, R38, R12 ;  /* 0x0000000c26297220 */ /* 0x000fe20000410000 */
[----:B------:R-:W3:Y:S05]  /*b4e0*/  LD.E R44, desc[UR46][R16.64+0x270] ;  /* 0x0002702e102c7980 */ /* 0x000eea000c101900 */
[----:B------:R-:W1:Y:S01]  /*b4f0*/  MUFU.TANH R115, R115 ;  /* 0x0000007300737308 */ /* 0x000e620000002400 */
[----:B------:R-:W-:-:S07]  /*b500*/  FMNMX.FTZ R14, R111, R14, !PT ;  /* 0x0000000e6f0e7209 */ /* 0x000fce0007810000 */
[----:B------:R-:W1:Y:S01]  /*b510*/  MUFU.TANH R119, R119 ;  /* 0x0000007700777308 */ /* 0x000e620000002400 */
[----:B--2---:R-:W-:Y:S01]  /*b520*/  FMNMX.FTZ R14, R113, R14, !PT ;  /* 0x0000000e710e7209 */ /* 0x004fe20007810000 */
[----:B------:R-:W-:Y:S01]  /*b530*/  FMUL.FTZ R45, R69, R12 ;  /* 0x0000000c452d7220 */ /* 0x000fe20000410000 */
[----:B------:R-:W2:Y:S05]  /*b540*/  LD.E R48, desc[UR46][R16.64+0x284] ;  /* 0x0002842e10307980 */ /* 0x000eaa000c101900 */
[----:B------:R-:W1:Y:S02]  /*b550*/  MUFU.TANH R121, R121 ;  /* 0x0000007900797308 */ /* 0x000e640000002400 */
[----:B-1----:R-:W-:-:S06]  /*b560*/  FMNMX.FTZ R14, R115, R14, !PT ;  /* 0x0000000e730e7209 */ /* 0x002fcc0007810000 */
[----:B------:R-:W1:Y:S01]  /*b570*/  MUFU.TANH R123, R123 ;  /* 0x0000007b007b7308 */ /* 0x000e620000002400 */
[----:B------:R-:W-:Y:S01]  /*b580*/  FMNMX.FTZ R14, R119, R14, !PT ;  /* 0x0000000e770e7209 */ /* 0x000fe20007810000 */
[----:B------:R-:W-:Y:S01]  /*b590*/  FMUL.FTZ R49, R60, R12 ;  /* 0x0000000c3c317220 */ /* 0x000fe20000410000 */
[----:B------:R-:W2:Y:S05]  /*b5a0*/  LD.E R52, desc[UR46][R16.64+0x294] ;  /* 0x0002942e10347980 */ /* 0x000eaa000c101900 */
[----:B------:R-:W1:Y:S01]  /*b5b0*/  MUFU.TANH R117, R117 ;  /* 0x0000007500757308 */ /* 0x000e620000002400 */
[----:B------:R-:W-:-:S07]  /*b5c0*/  FMNMX.FTZ R14, R121, R14, !PT ;  /* 0x0000000e790e7209 */ /* 0x000fce0007810000 */
[----:B------:R-:W1:Y:S02]  /*b5d0*/  MUFU.TANH R107, R107 ;  /* 0x0000006b006b7308 */ /* 0x000e640000002400 */
[----:B-1----:R-:W-:Y:S01]  /*b5e0*/  FMNMX.FTZ R14, R123, R14, !PT ;  /* 0x0000000e7b0e7209 */ /* 0x002fe20007810000 */
[----:B------:R-:W-:Y:S01]  /*b5f0*/  FMUL.FTZ R53, R39, R12 ;  /* 0x0000000c27357220 */ /* 0x000fe20000410000 */
[----:B------:R-:W2:Y:S04]  /*b600*/  LD.E R56, desc[UR46][R16.64+0x2a4] ;  /* 0x0002a42e10387980 */ /* 0x000ea8000c101900 */
[----:B------:R-:W1:Y:S01]  /*b610*/  MUFU.TANH R19, R19 ;  /* 0x0000001300137308 */ /* 0x000e620000002400 */
[----:B------:R-:W-:-:S07]  /*b620*/  FMNMX.FTZ R14, R117, R14, !PT ;  /* 0x0000000e750e7209 */ /* 0x000fce0007810000 */
[----:B------:R-:W1:Y:S01]  /*b630*/  MUFU.TANH R77, R77 ;  /* 0x0000004d004d7308 */ /* 0x000e620000002400 */
[----:B------:R-:W-:Y:S01]  /*b640*/  FMNMX.FTZ R14, R107, R14, !PT ;  /* 0x0000000e6b0e7209 */ /* 0x000fe20007810000 */
[----:B------:R-:W-:-:S06]  /*b650*/  FMUL.FTZ R57, R64, R12 ;  /* 0x0000000c40397220 */ /* 0x000fcc0000410000 */
[----:B------:R-:W1:Y:S02]  /*b660*/  MUFU.TANH R73, R73 ;  /* 0x0000004900497308 */ /* 0x000e640000002400 */
[----:B-1----:R-:W-:Y:S01]  /*b670*/  FMNMX.FTZ R14, R19, R14, !PT ;  /* 0x0000000e130e7209 */ /* 0x002fe20007810000 */
[-C--:B------:R-:W-:Y:S01]  /*b680*/  FMUL.FTZ R27, R65, R12.reuse ;  /* 0x0000000c411b7220 */ /* 0x080fe20000410000 */
[----:B------:R-:W2:Y:S04]  /*b690*/  LD.E R61, desc[UR46][R16.64+0x2ac] ;  /* 0x0002ac2e103d7980 */ /* 0x000ea8000c101900 */
[----:B------:R-:W-:Y:S01]  /*b6a0*/  MUFU.TANH R11, R11 ;  /* 0x0000000b000b7308 */ /* 0x000fe20000002400 */
[----:B------:R-:W-:Y:S01]  /*b6b0*/  FMUL.FTZ R9, R68, R12 ;  /* 0x0000000c44097220 */ /* 0x000fe20000410000 */
[----:B------:R-:W3:Y:S04]  /*b6c0*/  LD.E R28, desc[UR46][R16.64+0x424] ;  /* 0x0004242e101c7980 */ /* 0x000ee8000c101900 */
[----:B------:R-:W2:Y:S02]  /*b6d0*/  LD.E R26, desc[UR46][R16.64+0x42c] ;  /* 0x00042c2e101a7980 */ /* 0x000ea4000c101900 */
[----:B------:R-:W1:Y:S01]  /*b6e0*/  MUFU.TANH R49, R49 ;  /* 0x0000003100317308 */ /* 0x000e620000002400 */
[----:B------:R-:W-:Y:S01]  /*b6f0*/  FMNMX.FTZ R14, R77, R14, !PT ;  /* 0x0000000e4d0e7209 */ /* 0x000fe20007810000 */
[----:B------:R-:W2:Y:S04]  /*b700*/  LD.E R30, desc[UR46][R16.64+0x244] ;  /* 0x0002442e101e7980 */ /* 0x000ea8000c101900 */
[----:B------:R-:W2:Y:S02]  /*b710*/  LD.E R34, desc[UR46][R16.64+0x250] ;  /* 0x0002502e10227980 */ /* 0x000ea4000c101900 */
[----:B------:R-:W1:Y:S01]  /*b720*/  MUFU.TANH R57, R57 ;  /* 0x0000003900397308 */ /* 0x000e620000002400 */
[----:B------:R-:W-:Y:S01]  /*b730*/  FMNMX.FTZ R14, R73, R14, !PT ;  /* 0x0000000e490e7209 */ /* 0x000fe20007810000 */
[----:B------:R-:W2:Y:S04]  /*b740*/  LD.E R38, desc[UR46][R16.64+0x254] ;  /* 0x0002542e10267980 */ /* 0x000ea8000c101900 */
[----:B------:R-:W2:Y:S02]  /*b750*/  LD.E R50, desc[UR46][R16.64+0x280] ;  /* 0x0002802e10327980 */ /* 0x000ea4000c101900 */
[----:B------:R-:W1:Y:S02]  /*b760*/  MUFU.TANH R27, R27 ;  /* 0x0000001b001b7308 */ /* 0x000e640000002400 */
[----:B-1----:R-:W-:Y:S01]  /*b770*/  FMNMX.FTZ R14, R49, R14, !PT ;  /* 0x0000000e310e7209 */ /* 0x002fe20007810000 */
[----:B------:R-:W2:Y:S04]  /*b780*/  LD.E R58, desc[UR46][R16.64+0x290] ;  /* 0x0002902e103a7980 */ /* 0x000ea8000c101900 */
[----:B------:R-:W2:Y:S01]  /*b790*/  LD.E R54, desc[UR46][R16.64+0x2a0] ;  /* 0x0002a02e10367980 */ /* 0x000ea2000c101900 */
[----:B------:R-:W1:Y:S01]  /*b7a0*/  MUFU.TANH R9, R9 ;  /* 0x0000000900097308 */ /* 0x000e620000002400 */
[----:B------:R-:W-:-:S02]  /*b7b0*/  FMNMX.FTZ R14, R11, R14, !PT ;  /* 0x0000000e0b0e7209 */ /* 0x000fc40007810000 */
[----:B------:R-:W2:Y:S04]  /*b7c0*/  LD.E R62, desc[UR46][R16.64+0x2c4] ;  /* 0x0002c42e103e7980 */ /* 0x000ea8000c101900 */
[----:B------:R-:W2:Y:S01]  /*b7d0*/  LD.E R66, desc[UR46][R16.64+0x2d0] ;  /* 0x0002d02e10427980 */ /* 0x000ea2000c101900 */
[----:B------:R-:W1:Y:S01]  /*b7e0*/  MUFU.TANH R45, R45 ;  /* 0x0000002d002d7308 */ /* 0x000e620000002400 */
[----:B------:R-:W-:Y:S02]  /*b7f0*/  FMNMX.FTZ R14, R57, R14, !PT ;  /* 0x0000000e390e7209 */ /* 0x000fe40007810000 */
[----:B------:R-:W2:Y:S02]  /*b800*/  LD.E R70, desc[UR46][R16.64+0x2d4] ;  /* 0x0002d42e10467980 */ /* 0x000ea4000c101900 */
[----:B------:R-:W-:-:S02]  /*b810*/  FMNMX.FTZ R14, R27, R14, !PT ;  /* 0x0000000e1b0e7209 */ /* 0x000fc40007810000 */
[----:B------:R-:W2:Y:S02]  /*b820*/  LD.E R51, desc[UR46][R16.64+0x26c] ;  /* 0x00026c2e10337980 */ /* 0x000ea4000c101900 */
[----:B-1----:R-:W-:Y:S01]  /*b830*/  FMNMX.FTZ R14, R9, R14, !PT ;  /* 0x0000000e090e7209 */ /* 0x002fe20007810000 */
[----:B------:R-:W1:Y:S01]  /*b840*/  MUFU.TANH R6, R6 ;  /* 0x0000000600067308 */ /* 0x000e620000002400 */
[----:B------:R-:W2:Y:S04]  /*b850*/  LD.E R47, desc[UR46][R16.64+0x288] ;  /* 0x0002882e102f7980 */ /* 0x000ea8000c101900 */
[----:B------:R-:W2:Y:S01]  /*b860*/  LD.E R43, desc[UR46][R16.64+0x298] ;  /* 0x0002982e102b7980 */ /* 0x000ea2000c101900 */
[----:B------:R-:W-:Y:S02]  /*b870*/  FMNMX.FTZ R21, R45, R14, !PT ;  /* 0x0000000e2d157209 */ /* 0x000fe40007810000 */
[----:B------:R-:W1:Y:S01]  /*b880*/  MUFU.TANH R3, R3 ;  /* 0x0000000300037308 */ /* 0x000e620000002400 */
[----:B------:R-:W2:Y:S04]  /*b890*/  LD.E R63, desc[UR46][R16.64+0x29c] ;  /* 0x00029c2e103f7980 */ /* 0x000ea8000c101900 */
[----:B------:R-:W1:Y:S03]  /*b8a0*/  SHFL.BFLY PT, R14, R21, 0x2, 0x1f ;  /* 0x0c401f00150e7f89 */ /* 0x000e6600000e0000 */
[----:B------:R-:W1:Y:S08]  /*b8b0*/  MUFU.TANH R37, R37 ;  /* 0x0000002500257308 */ /* 0x000e700000002400 */
[----:B------:R-:W1:Y:S08]  /*b8c0*/  MUFU.TANH R31, R31 ;  /* 0x0000001f001f7308 */ /* 0x000e700000002400 */
[----:B------:R-:W1:Y:S01]  /*b8d0*/  MUFU.TANH R29, R29 ;  /* 0x0000001d001d7308 */ /* 0x000e620000002400 */
[----:B------:R-:W-:Y:S01]  /*b8e0*/  FMUL.FTZ R65, R42, R12 ;  /* 0x0000000c2a417220 */ /* 0x000fe20000410000 */
[----:B------:R-:W2:Y:S01]  /*b8f0*/  LD.E R60, desc[UR46][R16.64+0x2b0] ;  /* 0x0002b02e103c7980 */ /* 0x000ea2000c101900 */
[----:B-1----:R-:W-:-:S03]  /*b900*/  FMNMX.FTZ R18, R21, R14, !PT ;  /* 0x0000000e15127209 */ /* 0x002fc60007810000 */
[----:B------:R-:W2:Y:S04]  /*b910*/  LD.E R55, desc[UR46][R16.64+0x2a8] ;  /* 0x0002a82e10377980 */ /* 0x000ea8000c101900 */
[----:B------:R-:W1:Y:S01]  /*b920*/  SHFL.BFLY PT, R25, R18, 0x1, 0x1f ;  /* 0x0c201f0012197f89 */ /* 0x000e6200000e0000 */
[----:B------:R-:W1:Y:S03]  /*b930*/  MUFU.TANH R33, R33 ;  /* 0x0000002100217308 */ /* 0x000e660000002400 */
[----:B------:R-:W2:Y:S04]  /*b940*/  LD.E R59, desc[UR46][R16.64+0x2b8] ;  /* 0x0002b82e103b7980 */ /* 0x000ea8000c101900 */
[----:B------:R-:W2:Y:S01]  /*b950*/  LD.E R69, desc[UR46][R16.64+0x2cc] ;  /* 0x0002cc2e10457980 */ /* 0x000ea2000c101900 */
[----:B------:R-:W1:Y:S03]  /*b960*/  MUFU.TANH R41, R41 ;  /* 0x0000002900297308 */ /* 0x000e660000002400 */
[----:B------:R-:W2:Y:S04]  /*b970*/  LD.E R71, desc[UR46][R16.64+0x2e8] ;  /* 0x0002e82e10477980 */ /* 0x000ea8000c101900 */
[----:B------:R-:W2:Y:S01]  /*b980*/  LD.E R67, desc[UR46][R16.64+0x2ec] ;  /* 0x0002ec2e10437980 */ /* 0x000ea2000c101900 */
[----:B------:R-:W1:Y:S08]  /*b990*/  MUFU.TANH R53, R53 ;  /* 0x0000003500357308 */ /* 0x000e700000002400 */
[----:B------:R-:W-:Y:S01]  /*b9a0*/  MUFU.TANH R23, R23 ;  /* 0x0000001700177308 */ /* 0x000fe20000002400 */
[----:B-1----:R-:W-:-:S07]  /*b9b0*/  FMNMX.FTZ R25, R18, R25, !PT ;  /* 0x0000001912197209 */ /* 0x002fce0007810000 */
[----:B------:R-:W-:Y:S01]  /*b9c0*/  MUFU.TANH R15, R15 ;  /* 0x0000000f000f7308 */ /* 0x000fe20000002400 */
[----:B------:R-:W-:Y:S01]  /*b9d0*/  FMNMX.FTZ R18, R6, R5, !PT ;  /* 0x0000000506127209 */ /* 0x000fe20007810000 */
[----:B------:R1:W-:Y:S03]  /*b9e0*/  ST.E desc[UR46][R16.64+0x440], R21 ;  /* 0x0004401510007985 */ /* 0x0003e6000c10192e */
[----:B------:R-:W-:Y:S01]  /*b9f0*/  FMNMX.FTZ R18, R3, R18, !PT ;  /* 0x0000001203127209 */ /* 0x000fe20007810000 */
[----:B------:R-:W2:Y:S03]  /*ba00*/  LD.E R42, desc[UR46][R16.64+0x260] ;  /* 0x0002602e102a7980 */ /* 0x000ea6000c101900 */
[----:B------:R-:W-:Y:S01]  /*ba10*/  FMNMX.FTZ R18, R37, R18, !PT ;  /* 0x0000001225127209 */ /* 0x000fe20007810000 */
[----:B------:R-:W1:Y:S01]  /*ba20*/  MUFU.TANH R65, R65 ;  /* 0x0000004100417308 */ /* 0x000e620000002400 */
[----:B------:R-:W2:Y:S02]  /*ba30*/  LD.E R68, desc[UR46][R16.64+0x2b4] ;  /* 0x0002b42e10447980 */ /* 0x000ea4000c101900 */
[----:B------:R-:W-:Y:S01]  /*ba40*/  FMNMX.FTZ R18, R31, R18, !PT ;  /* 0x000000121f127209 */ /* 0x000fe20007810000 */
[----:B------:R-:W-:-:S04]  /*ba50*/  FMUL.FTZ R14, R46, R12 ;  /* 0x0000000c2e0e7220 */ /* 0x000fc80000410000 */
[----:B------:R-:W-:Y:S01]  /*ba60*/  MUFU.TANH R83, R83 ;  /* 0x0000005300537308 */ /* 0x000fe20000002400 */
[----:B------:R-:W-:-:S07]  /*ba70*/  FMNMX.FTZ R18, R29, R18, !PT ;  /* 0x000000121d127209 */ /* 0x000fce0007810000 */
[----:B------:R-:W-:Y:S01]  /*ba80*/  MUFU.TANH R85, R85 ;  /* 0x0000005500557308 */ /* 0x000fe20000002400 */
[----:B------:R-:W-:-:S07]  /*ba90*/  FMNMX.FTZ R18, R33, R18, !PT ;  /* 0x0000001221127209 */ /* 0x000fce0007810000 */
[----:B------:R-:W-:Y:S01]  /*baa0*/  MUFU.TANH R87, R87 ;  /* 0x0000005700577308 */ /* 0x000fe20000002400 */
[----:B------:R-:W-:-:S07]  /*bab0*/  FMNMX.FTZ R18, R41, R18, !PT ;  /* 0x0000001229127209 */ /* 0x000fce0007810000 */
[----:B------:R-:W-:Y:S01]  /*bac0*/  MUFU.TANH R89, R89 ;  /* 0x0000005900597308 */ /* 0x000fe20000002400 */
[----:B------:R-:W-:-:S07]  /*bad0*/  FMNMX.FTZ R18, R53, R18, !PT ;  /* 0x0000001235127209 */ /* 0x000fce0007810000 */
[----:B------:R-:W-:Y:S08]  /*bae0*/  MUFU.TANH R91, R91 ;  /* 0x0000005b005b7308 */ /* 0x000ff00000002400 */
[----:B------:R-:W-:Y:S08]  /*baf0*/  MUFU.TANH R93, R93 ;  /* 0x0000005d005d7308 */ /* 0x000ff00000002400 */
[----:B------:R-:W-:Y:S08]  /*bb00*/  MUFU.TANH R95, R95 ;  /* 0x0000005f005f7308 */ /* 0x000ff00000002400 */
[----:B------:R-:W-:Y:S08]  /*bb10*/  MUFU.TANH R97, R97 ;  /* 0x0000006100617308 */ /* 0x000ff00000002400 */
[----:B------:R-:W-:Y:S08]  /*bb20*/  MUFU.TANH R99, R99 ;  /* 0x0000006300637308 */ /* 0x000ff00000002400 */
[----:B------:R-:W-:Y:S08]  /*bb30*/  MUFU.TANH R101, R101 ;  /* 0x0000006500657308 */ /* 0x000ff00000002400 */
[----:B------:R-:W-:Y:S08]  /*bb40*/  MUFU.TANH R103, R103 ;  /* 0x0000006700677308 */ /* 0x000ff00000002400 */
[----:B------:R-:W-:Y:S01]  /*bb50*/  MUFU.TANH R105, R105 ;  /* 0x0000006900697308 */ /* 0x000fe20000002400 */
[----:B------:R4:W-:Y:S04]  /*bb60*/  ST.E desc[UR46][R16.64+0x440], R25 ;  /* 0x0004401910007985 */ /* 0x0009e8000c10192e */
[----:B------:R-:W2:Y:S03]  /*bb70*/  LD.E R46, desc[UR46][R16.64+0x264] ;  /* 0x0002642e102e7980 */ /* 0x000ea6000c101900 */
[----:B------:R-:W4:Y:S01]  /*bb80*/  MUFU.TANH R14, R14 ;  /* 0x0000000e000e7308 */ /* 0x000f220000002400 */
[----:B-1----:R-:W-:Y:S01]  /*bb90*/  FMNMX.FTZ R18, R65, R18, !PT ;  /* 0x0000001241127209 */ /* 0x002fe20007810000 */
[----:B------:R-:W3:Y:S03]  /*bba0*/  LD.E R39, desc[UR46][R16.64+0x440] ;  /* 0x0004402e10277980 */ /* 0x000ee6000c101900 */
[----:B------:R-:W-:Y:S01]  /*bbb0*/  FMNMX.FTZ R21, R23, R18, !PT ;  /* 0x0000001217157209 */ /* 0x000fe20007810000 */
[----:B------:R-:W2:Y:S03]  /*bbc0*/  LD.E R64, desc[UR46][R16.64+0x2c0] ;  /* 0x0002c02e10407980 */ /* 0x000ea6000c101900 */
[----:B----4-:R-:W-:-:S02]  /*bbd0*/  FMNMX.FTZ R18, R14, R21, !PT ;  /* 0x000000150e127209 */ /* 0x010fc40007810000 */
[----:B------:R-:W4:Y:S02]  /*bbe0*/  LD.E R21, desc[UR46][R16.64+0x450] ;  /* 0x0004502e10157980 */ /* 0x000f24000c101900 */
[----:B------:R-:W-:-:S04]  /*bbf0*/  FMNMX.FTZ R18, R15, R18, !PT ;  /* 0x000000120f127209 */ /* 0x000fc80007810000 */
        /* <DEDUP_REMOVED lines=11> */
[----:B------:R-:W-:-:S05]  /*bcb0*/  FMNMX.FTZ R35, R105, R18, !PT ;  /* 0x0000001269237209 */ /* 0x000fca0007810000 */
[----:B------:R-:W-:Y:S04]  /*bcc0*/  ST.E desc[UR46][R16.64+0x444], R35 ;  /* 0x0004442310007985 */ /* 0x000fe8000c10192e */
[----:B------:R-:W2:Y:S01]  /*bcd0*/  LD.E R12, desc[UR46][R16.64+0x444] ;  /* 0x0004442e100c7980 */ /* 0x000ea2000c101900 */
[----:B---3--:R-:W-:-:S04]  /*bce0*/  FMUL.FTZ R100, R39, R20 ;  /* 0x0000001427647220 */ /* 0x008fc80000410000 */
[-CC-:B------:R-:W-:Y:S01]  /*bcf0*/  FFMA.FTZ R155, R13, R20.reuse, -R100.reuse ;  /* 0x000000140d9b7223 */ /* 0x180fe20000010864 */
[-CC-:B------:R-:W-:Y:S01]  /*bd00*/  FFMA.FTZ R153, R8, R20.reuse, -R100.reuse ;  /* 0x0000001408997223 */ /* 0x180fe20000010864 */
[----:B------:R-:W-:Y:S01]  /*bd10*/  FADD.FTZ R25, R4, -R39 ;  /* 0x8000002704197221 */ /* 0x000fe20000010000 */
[-CC-:B------:R-:W-:Y:S01]  /*bd20*/  FFMA.FTZ R152, R7, R20.reuse, -R100.reuse ;  /* 0x0000001407987223 */ /* 0x180fe20000010864 */
[-CC-:B------:R-:W-:Y:S01]  /*bd30*/  FFMA.FTZ R154, R75, R20.reuse, -R100.reuse ;  /* 0x000000144b9a7223 */ /* 0x180fe20000010864 */
[-CC-:B------:R-:W-:Y:S01]  /*bd40*/  FFMA.FTZ R182, R79, R20.reuse, -R100.reuse ;  /* 0x000000144fb67223 */ /* 0x180fe20000010864 */
[-C--:B------:R-:W-:Y:S01]  /*bd50*/  FMUL.FTZ R25, R25, R20.reuse ;  /* 0x0000001419197220 */ /* 0x080fe20000410000 */
[----:B--2---:R-:W1:Y:S02]  /*bd60*/  SHFL.BFLY PT, R13, R12, 0x2, 0x1f ;  /* 0x0c401f000c0d7f89 */ /* 0x004e6400000e0000 */
[----:B------:R-:W-:Y:S08]  /*bd70*/  MUFU.EX2 R152, R152 ;  /* 0x0000009800987308 */ /* 0x000ff00000000800 */
[----:B------:R-:W-:Y:S01]  /*bd80*/  MUFU.EX2 R153, R153 ;  /* 0x0000009900997308 */ /* 0x000fe20000000800 */
[----:B------:R-:W-:-:S07]  /*bd90*/  FFMA.FTZ R7, R81, R20, -R100 ;  /* 0x0000001451077223 */ /* 0x000fce0000010864 */
[----:B------:R-:W-:Y:S01]  /*bda0*/  MUFU.EX2 R155, R155 ;  /* 0x0000009b009b7308 */ /* 0x000fe20000000800 */
[-CC-:B------:R-:W-:Y:S01]  /*bdb0*/  FFMA.FTZ R169, R113, R20.reuse, -R100.reuse ;  /* 0x0000001471a97223 */ /* 0x180fe20000010864 */
[-CC-:B------:R-:W-:Y:S01]  /*bdc0*/  FFMA.FTZ R164, R19, R20.reuse, -R100.reuse ;  /* 0x0000001413a47223 */ /* 0x180fe20000010864 */
[-CC-:B------:R-:W-:Y:S01]  /*bdd0*/  FFMA.FTZ R18, R11, R20.reuse, -R100.reuse ;  /* 0x000000140b127223 */ /* 0x180fe20000010864 */
[-CC-:B------:R-:W-:Y:S01]  /*bde0*/  FFMA.FTZ R39, R9, R20.reuse, -R100.reuse ;  /* 0x0000001409277223 */ /* 0x180fe20000010864 */
[-CC-:B------:R-:W-:Y:S01]  /*bdf0*/  FFMA.FTZ R175, R109, R20.reuse, -R100.reuse ;  /* 0x000000146daf7223 */ /* 0x180fe20000010864 */
[-CC-:B------:R-:W-:Y:S01]  /*be00*/  FFMA.FTZ R180, R111, R20.reuse, -R100.reuse ;  /* 0x000000146fb47223 */ /* 0x180fe20000010864 */
[----:B-1----:R-:W-:Y:S01]  /*be10*/  FMNMX.FTZ R8, R12, R13, !PT ;  /* 0x0000000d0c087209 */ /* 0x002fe20007810000 */
[----:B------:R-:W4:Y:S01]  /*be20*/  MUFU.EX2 R25, R25 ;  /* 0x0000001900197308 */ /* 0x000f220000000800 */
[-CC-:B------:R-:W-:Y:S01]  /*be30*/  FFMA.FTZ R174, R115, R20.reuse, -R100.reuse ;  /* 0x0000001473ae7223 */ /* 0x180fe20000010864 */
[-CC-:B------:R-:W-:Y:S01]  /*be40*/  FFMA.FTZ R12, R27, R20.reuse, -R100.reuse ;  /* 0x000000141b0c7223 */ /* 0x180fe20000010864 */
[-CC-:B------:R-:W-:Y:S01]  /*be50*/  FFMA.FTZ R172, R119, R20.reuse, -R100.reuse ;  /* 0x0000001477ac7223 */ /* 0x180fe20000010864 */
[----:B------:R-:W1:Y:S04]  /*be60*/  SHFL.BFLY PT, R35, R8, 0x1, 0x1f ;  /* 0x0c201f0008237f89 */ /* 0x000e6800000e0000 */
[----:B------:R-:W-:Y:S01]  /*be70*/  MUFU.EX2 R154, R154 ;  /* 0x0000009a009a7308 */ /* 0x000fe20000000800 */
[-CC-:B------:R-:W-:Y:S01]  /*be80*/  FFMA.FTZ R167, R121, R20.reuse, -R100.reuse ;  /* 0x0000001479a77223 */ /* 0x180fe20000010864 */
[-CC-:B------:R-:W-:Y:S01]  /*be90*/  FFMA.FTZ R159, R123, R20.reuse, -R100.reuse ;  /* 0x000000147b9f7223 */ /* 0x180fe20000010864 */
[-CC-:B------:R-:W-:Y:S01]  /*bea0*/  FFMA.FTZ R166, R117, R20.reuse, -R100.reuse ;  /* 0x0000001475a67223 */ /* 0x180fe20000010864 */
[-CC-:B------:R-:W-:Y:S01]  /*beb0*/  FFMA.FTZ R157, R107, R20.reuse, -R100.reuse ;  /* 0x000000146b9d7223 */ /* 0x180fe20000010864 */
[-CC-:B------:R-:W-:Y:S01]  /*bec0*/  FFMA.FTZ R156, R77, R20.reuse, -R100.reuse ;  /* 0x000000144d9c7223 */ /* 0x180fe20000010864 */
[-CC-:B------:R-:W-:Y:S01]  /*bed0*/  FFMA.FTZ R19, R73, R20.reuse, -R100.reuse ;  /* 0x0000001449137223 */ /* 0x180fe20000010864 */
[-CC-:B------:R-:W-:Y:S01]  /*bee0*/  FFMA.FTZ R49, R49, R20.reuse, -R100.reuse ;  /* 0x0000001431317223 */ /* 0x180fe20000010864 */
[----:B------:R-:W-:Y:S01]  /*bef0*/  MUFU.EX2 R182, R182 ;  /* 0x000000b600b67308 */ /* 0x000fe20000000800 */
[-CC-:B------:R-:W-:Y:S01]  /*bf00*/  FFMA.FTZ R11, R57, R20.reuse, -R100.reuse ;  /* 0x00000014390b7223 */ /* 0x180fe20000010864 */
[----:B------:R-:W-:Y:S01]  /*bf10*/  FFMA.FTZ R9, R45, R20, -R100 ;  /* 0x000000142d097223 */ /* 0x000fe20000010864 */
[----:B------:R-:W2:Y:S04]  /*bf20*/  LD.E R4, desc[UR46][R16.64+0x230] ;  /* 0x0002302e10047980 */ /* 0x000ea8000c101900 */
[----:B------:R-:W3:Y:S01]  /*bf30*/  LD.E R100, desc[UR46][R16.64+0x354] ;  /* 0x0003542e10647980 */ /* 0x000ee2000c101900 */
[----:B------:R-:W-:Y:S03]  /*bf40*/  MUFU.EX2 R7, R7 ;  /* 0x0000000700077308 */ /* 0x000fe60000000800 */
[----:B------:R-:W3:Y:S01]  /*bf50*/  LD.E R45, desc[UR46][R16.64+0x28c] ;  /* 0x00028c2e102d7980 */ /* 0x000ee2000c101900 */
[----:B-1----:R-:W-:-:S03]  /*bf60*/  FMNMX.FTZ R27, R8, R35, !PT ;  /* 0x00000023081b7209 */ /* 0x002fc60007810000 */
[----:B------:R-:W3:Y:S02]  /*bf70*/  LD.E R35, desc[UR46][R16.64+0x268] ;  /* 0x0002682e10237980 */ /* 0x000ee4000c101900 */
[-C--:B------:R-:W-:Y:S01]  /*bf80*/  FMUL.FTZ R168, R27, R20.reuse ;  /* 0x000000141ba87220 */ /* 0x080fe20000410000 */
[----:B------:R-:W-:Y:S01]  /*bf90*/  FADD.FTZ R5, R5, -R27 ;  /* 0x8000001b05057221 */ /* 0x000fe20000010000 */
[----:B------:R-:W-:Y:S01]  /*bfa0*/  MUFU.EX2 R175, R175 ;  /* 0x000000af00af7308 */ /* 0x000fe20000000800 */
[----:B------:R-:W3:Y:S01]  /*bfb0*/  LD.E R57, desc[UR46][R16.64+0x2bc] ;  /* 0x0002bc2e10397980 */ /* 0x000ee2000c101900 */
[-CC-:B------:R-:W-:Y:S01]  /*bfc0*/  FFMA.FTZ R183, R6, R20.reuse, -R168.reuse ;  /* 0x0000001406b77223 */ /* 0x180fe200000108a8 */
[----:B------:R-:W-:Y:S01]  /*bfd0*/  FMUL.FTZ R5, R20, R5 ;  /* 0x0000000514057220 */ /* 0x000fe20000410000 */
[-CC-:B------:R-:W-:Y:S01]  /*bfe0*/  FFMA.FTZ R192, R3, R20.reuse, -R168.reuse ;  /* 0x0000001403c07223 */ /* 0x180fe200000108a8 */
[-CC-:B------:R-:W-:Y:S01]  /*bff0*/  FFMA.FTZ R6, R37, R20.reuse, -R168.reuse ;  /* 0x0000001425067223 */ /* 0x180fe200000108a8 */
[----:B------:R-:W3:Y:S02]  /*c000*/  LD.E R75, desc[UR46][R16.64+0x2d8] ;  /* 0x0002d82e104b7980 */ /* 0x000ee4000c101900 */
[----:B------:R-:W-:Y:S01]  /*c010*/  MUFU.EX2 R110, R5 ;  /* 0x00000005006e7308 */ /* 0x000fe20000000800 */
[-CC-:B------:R-:W-:Y:S01]  /*c020*/  FFMA.FTZ R181, R31, R20.reuse, -R168.reuse ;  /* 0x000000141fb57223 */ /* 0x180fe200000108a8 */
[----:B------:R-:W3:Y:S04]  /*c030*/  LD.E R73, desc[UR46][R16.64+0x2dc] ;  /* 0x0002dc2e10497980 */ /* 0x000ee8000c101900 */
[----:B------:R-:W3:Y:S02]  /*c040*/  LD.E R81, desc[UR46][R16.64+0x2fc] ;  /* 0x0002fc2e10517980 */ /* 0x000ee4000c101900 */
[----:B------:R-:W1:Y:S01]  /*c050*/  MUFU.EX2 R183, R183 ;  /* 0x000000b700b77308 */ /* 0x000e620000000800 */
[-CC-:B------:R-:W-:Y:S01]  /*c060*/  FFMA.FTZ R179, R29, R20.reuse, -R168.reuse ;  /* 0x000000141db37223 */ /* 0x180fe200000108a8 */
[-CC-:B------:R-:W-:Y:S01]  /*c070*/  FFMA.FTZ R176, R23, R20.reuse, -R168.reuse ;  /* 0x0000001417b07223 */ /* 0x180fe200000108a8 */
[----:B------:R-:W3:Y:S01]  /*c080*/  LD.E R79, desc[UR46][R16.64+0x308] ;  /* 0x0003082e104f7980 */ /* 0x000ee2000c101900 */
[-CC-:B------:R-:W-:Y:S01]  /*c090*/  FFMA.FTZ R173, R14, R20.reuse, -R168.reuse ;  /* 0x000000140ead7223 */ /* 0x180fe200000108a8 */
[-CC-:B------:R-:W-:Y:S01]  /*c0a0*/  FFMA.FTZ R178, R15, R20.reuse, -R168.reuse ;  /* 0x000000140fb27223 */ /* 0x180fe200000108a8 */
[-CC-:B------:R-:W-:Y:S01]  /*c0b0*/  FFMA.FTZ R190, R33, R20.reuse, -R168.reuse ;  /* 0x0000001421be7223 */ /* 0x180fe200000108a8 */
[-CC-:B------:R-:W-:Y:S01]  /*c0c0*/  FFMA.FTZ R177, R41, R20.reuse, -R168.reuse ;  /* 0x0000001429b17223 */ /* 0x180fe200000108a8 */
[----:B------:R-:W1:Y:S01]  /*c0d0*/  MUFU.EX2 R192, R192 ;  /* 0x000000c000c07308 */ /* 0x000e620000000800 */
[-CC-:B------:R-:W-:Y:S01]  /*c0e0*/  FFMA.FTZ R188, R53, R20.reuse, -R168.reuse ;  /* 0x0000001435bc7223 */ /* 0x180fe200000108a8 */
[-CC-:B------:R-:W-:Y:S01]  /*c0f0*/  FFMA.FTZ R171, R65, R20.reuse, -R168.reuse ;  /* 0x0000001441ab7223 */ /* 0x180fe200000108a8 */
[-CC-:B------:R-:W-:Y:S01]  /*c100*/  FFMA.FTZ R165, R83, R20.reuse, -R168.reuse ;  /* 0x0000001453a57223 */ /* 0x180fe200000108a8 */
        /* <DEDUP_REMOVED lines=11> */
[----:B------:R-:W-:Y:S01]  /*c1c0*/  FFMA.FTZ R14, R105, R20, -R168 ;  /* 0x00000014690e7223 */ /* 0x000fe200000108a8 */
[----:B------:R-:W1:Y:S01]  /*c1d0*/  MUFU.EX2 R181, R181 ;  /* 0x000000b500b57308 */ /* 0x000e620000000800 */
[----:B----4-:R-:W-:Y:S01]  /*c1e0*/  FFMA.FTZ R20, R25, R21, R152 ;  /* 0x0000001519147223 */ /* 0x010fe20000010098 */
[----:B-1----:R-:W-:Y:S01]  /*c1f0*/  FFMA.FTZ R21, R110, R24, R183 ;  /* 0x000000186e157223 */ /* 0x002fe200000100b7 */
[----:B------:R-:W4:Y:S02]  /*c200*/  LD.E R31, desc[UR46][R16.64+0x238] ;  /* 0x0002382e101f7980 */ /* 0x000f24000c101900 */
[----:B------:R-:W-:-:S02]  /*c210*/  FADD.FTZ R20, R153, R20 ;  /* 0x0000001499147221 */ /* 0x000fc40000010000 */
[----:B------:R-:W4:Y:S01]  /*c220*/  LD.E R29, desc[UR46][R16.64+0x23c] ;  /* 0x00023c2e101d7980 */ /* 0x000f22000c101900 */
[----:B------:R-:W1:Y:S01]  /*c230*/  MUFU.EX2 R179, R179 ;  /* 0x000000b300b37308 */ /* 0x000e620000000800 */
[----:B------:R-:W-:Y:S01]  /*c240*/  FADD.FTZ R21, R192, R21 ;  /* 0x00000015c0157221 */ /* 0x000fe20000010000 */
[----:B------:R-:W-:Y:S01]  /*c250*/  FADD.FTZ R131, R155, R20 ;  /* 0x000000149b837221 */ /* 0x000fe20000010000 */
[----:B------:R-:W4:Y:S04]  /*c260*/  LD.E R5, desc[UR46][R16.64+0x248] ;  /* 0x0002482e10057980 */ /* 0x000f28000c101900 */
        /* <DEDUP_REMOVED lines=11> */
[----:B------:R-:W1:Y:S02]  /*c320*/  MUFU.EX2 R180, R180 ;  /* 0x000000b400b47308 */ /* 0x000e640000000800 */
[----:B-1----:R-:W-:Y:S01]  /*c330*/  FADD.FTZ R21, R179, R20 ;  /* 0x00000014b3157221 */ /* 0x002fe20000010000 */
[----:B------:R-:W-:Y:S01]  /*c340*/  FADD.FTZ R24, R7, R24 ;  /* 0x0000001807187221 */ /* 0x000fe20000010000 */
[----:B------:R-:W4:Y:S04]  /*c350*/  LD.E R65, desc[UR46][R16.64+0x2f8] ;  /* 0x0002f82e10417980 */ /* 0x000f28000c101900 */
[----:B------:R-:W4:Y:S01]  /*c360*/  LD.E R111, desc[UR46][R16.64+0x34c] ;  /* 0x00034c2e106f7980 */ /* 0x000f22000c101900 */
[----:B------:R-:W-:Y:S03]  /*c370*/  MUFU.EX2 R169, R169 ;  /* 0x000000a900a97308 */ /* 0x000fe60000000800 */
[----:B------:R-:W4:Y:S04]  /*c380*/  LD.E R109, desc[UR46][R16.64+0x358] ;  /* 0x0003582e106d7980 */ /* 0x000f28000c101900 */
[----:B------:R-:W4:Y:S01]  /*c390*/  LD.E R107, desc[UR46][R16.64+0x35c] ;  /* 0x00035c2e106b7980 */ /* 0x000f22000c101900 */
[----:B------:R-:W1:Y:S01]  /*c3a0*/  MUFU.EX2 R188, R188 ;  /* 0x000000bc00bc7308 */ /* 0x000e620000000800 */
[----:B------:R-:W-:Y:S01]  /*c3b0*/  FADD.FTZ R20, R190, R21 ;  /* 0x00000015be147221 */ /* 0x000fe20000010000 */
        /* <DEDUP_REMOVED lines=11> */
[----:B------:R-:W1:Y:S03]  /*c470*/  MUFU.EX2 R172, R172 ;  /* 0x000000ac00ac7308 */ /* 0x000e660000000800 */
[----:B------:R-:W4:Y:S05]  /*c480*/  LD.E R123, desc[UR46][R16.64+0x3a8] ;  /* 0x0003a82e107b7980 */ /* 0x000f2a000c101900 */
[----:B------:R-:W1:Y:S02]  /*c490*/  MUFU.EX2 R176, R176 ;  /* 0x000000b000b07308 */ /* 0x000e640000000800 */
[----:B-1----:R-:W-:Y:S01]  /*c4a0*/  FADD.FTZ R24, R188, R143 ;  /* 0x0000008fbc187221 */ /* 0x002fe20000010000 */
[----:B------:R-:W-:Y:S01]  /*c4b0*/  FADD.FTZ R149, R169, R20 ;  /* 0x00000014a9957221 */ /* 0x000fe20000010000 */
[----:B------:R-:W4:Y:S02]  /*c4c0*/  LD.E R93, desc[UR46][R16.64+0x328] ;  /* 0x0003282e105d7980 */ /* 0x000f24000c101900 */
[----:B------:R-:W-:Y:S01]  /*c4d0*/  FADD.FTZ R151, R171, R24 ;  /* 0x00000018ab977221 */ /* 0x000fe20000010000 */
[----:B------:R-:W-:Y:S01]  /*c4e0*/  FADD.FTZ R189, R174, R149 ;  /* 0x00000095aebd7221 */ /* 0x000fe20000010000 */
[----:B------:R-:W4:Y:S01]  /*c4f0*/  LD.E R91, desc[UR46][R16.64+0x32c] ;  /* 0x00032c2e105b7980 */ /* 0x000f22000c101900 */
[----:B------:R1:W-:Y:S02]  /*c500*/  MUFU.EX2 R13, R49 ;  /* 0x00000031000d7308 */ /* 0x0003e40000000800 */
[----:B------:R-:W-:Y:S01]  /*c510*/  FADD.FTZ R24, R172, R189 ;  /* 0x000000bdac187221 */ /* 0x000fe20000010000 */
[----:B------:R-:W4:Y:S04]  /*c520*/  LD.E R89, desc[UR46][R16.64+0x338] ;  /* 0x0003382e10597980 */ /* 0x000f28000c101900 */
[----:B------:R-:W4:Y:S01]  /*c530*/  LD.E R85, desc[UR46][R16.64+0x33c] ;  /* 0x00033c2e10557980 */ /* 0x000f22000c101900 */
[----:B------:R1:W-:Y:S01]  /*c540*/  MUFU.EX2 R8, R39 ;  /* 0x0000002700087308 */ /* 0x0003e20000000800 */
[----:B------:R-:W-:-:S02]  /*c550*/  FADD.FTZ R20, R176, R151 ;  /* 0x00000097b0147221 */ /* 0x000fc40000010000 */
[----:B-1----:R-:W4:Y:S04]  /*c560*/  LD.E R49, desc[UR46][R16.64+0x278] ;  /* 0x0002782e10317980 */ /* 0x002f28000c101900 */
[----:B------:R-:W4:Y:S01]  /*c570*/  LD.E R83, desc[UR46][R16.64+0x348] ;  /* 0x0003482e10537980 */ /* 0x000f22000c101900 */
[----:B------:R1:W-:Y:S03]  /*c580*/  MUFU.EX2 R168, R137 ;  /* 0x0000008900a87308 */ /* 0x0003e60000000800 */
[----:B------:R-:W4:Y:S04]  /*c590*/  LD.E R39, desc[UR46][R16.64+0x24c] ;  /* 0x00024c2e10277980 */ /* 0x000f28000c101900 */
[----:B------:R-:W4:Y:S01]  /*c5a0*/  LD.E R105, desc[UR46][R16.64+0x368] ;  /* 0x0003682e10697980 */ /* 0x000f22000c101900 */
[----:B------:R1:W-:Y:S03]  /*c5b0*/  MUFU.EX2 R21, R113 ;  /* 0x0000007100157308 */ /* 0x0003e60000000800 */
[----:B------:R-:W4:Y:S04]  /*c5c0*/  LD.E R97, desc[UR46][R16.64+0x36c] ;  /* 0x00036c2e10617980 */ /* 0x000f28000c101900 */
[----:B------:R-:W4:Y:S04]  /*c5d0*/  LD.E R103, desc[UR46][R16.64+0x378] ;  /* 0x0003782e10677980 */ /* 0x000f28000c101900 */
[----:B------:R-:W4:Y:S04]  /*c5e0*/  LD.E R99, desc[UR46][R16.64+0x37c] ;  /* 0x00037c2e10637980 */ /* 0x000f28000c101900 */
[----:B------:R-:W4:Y:S04]  /*c5f0*/  LD.E R131, desc[UR46][R16.64+0x3cc] ;  /* 0x0003cc2e10837980 */ /* 0x000f28000c101900 */
[----:B-1----:R-:W4:Y:S04]  /*c600*/  LD.E R137, desc[UR46][R16.64+0x3e8] ;  /* 0x0003e82e10897980 */ /* 0x002f28000c101900 */
[----:B------:R-:W4:Y:S04]  /*c610*/  LD.E R143, desc[UR46][R16.64+0x3fc] ;  /* 0x0003fc2e108f7980 */ /* 0x000f28000c101900 */
[----:B------:R-:W4:Y:S04]  /*c620*/  LD.E R149, desc[UR46][R16.64+0x40c] ;  /* 0x00040c2e10957980 */ /* 0x000f28000c101900 */
[----:B------:R-:W4:Y:S04]  /*c630*/  LD.E R151, desc[UR46][R16.64+0x418] ;  /* 0x0004182e10977980 */ /* 0x000f28000c101900 */
[----:B------:R-:W4:Y:S04]  /*c640*/  LD.E R189, desc[UR46][R16.64+0x41c] ;  /* 0x00041c2e10bd7980 */ /* 0x000f28000c101900 */
[----:B------:R-:W4:Y:S01]  /*c650*/  LD.E R113, desc[UR46][R16.64+0x428] ;  /* 0x0004282e10717980 */ /* 0x000f22000c101900 */
[----:B------:R-:W1:Y:S08]  /*c660*/  MUFU.EX2 R173, R173 ;  /* 0x000000ad00ad7308 */ /* 0x000e700000000800 */
[----:B------:R-:W1:Y:S08]  /*c670*/  MUFU.EX2 R167, R167 ;  /* 0x000000a700a77308 */ /* 0x000e700000000800 */
[----:B------:R-:W1:Y:S08]  /*c680*/  MUFU.EX2 R178, R178 ;  /* 0x000000b200b27308 */ /* 0x000e700000000800 */
[----:B------:R-:W1:Y:S08]  /*c690*/  MUFU.EX2 R159, R159 ;  /* 0x0000009f009f7308 */ /* 0x000e700000000800 */
[----:B------:R-:W1:Y:S02]  /*c6a0*/  MUFU.EX2 R165, R165 ;  /* 0x000000a500a57308 */ /* 0x000e640000000800 */
[----:B-1----:R-:W-:-:S06]  /*c6b0*/  FADD.FTZ R191, R173, R20 ;  /* 0x00000014adbf7221 */ /* 0x002fcc0000010000 */
[----:B------:R-:W1:Y:S08]  /*c6c0*/  MUFU.EX2 R166, R166 ;  /* 0x000000a600a67308 */ /* 0x000e700000000800 */
[----:B------:R-:W1:Y:S01]  /*c6d0*/  MUFU.EX2 R170, R170 ;  /* 0x000000aa00aa7308 */ /* 0x000e620000000800 */
[----:B------:R-:W-:Y:S01]  /*c6e0*/  FADD.FTZ R24, R167, R24 ;  /* 0x00000018a7187221 */ /* 0x000fe20000010000 */
[----:B------:R-:W-:-:S06]  /*c6f0*/  FADD.FTZ R20, R178, R191 ;  /* 0x000000bfb2147221 */ /* 0x000fcc0000010000 */
[----:B------:R-:W1:Y:S08]  /*c700*/  MUFU.EX2 R157, R157 ;  /* 0x0000009d009d7308 */ /* 0x000e700000000800 */
[----:B------:R-:W2:Y:S01]  /*c710*/  MUFU.EX2 R161, R161 ;  /* 0x000000a100a17308 */ /* 0x000ea20000000800 */
[----:B------:R-:W-:Y:S01]  /*c720*/  FADD.FTZ R191, R159, R24 ;  /* 0x000000189fbf7221 */ /* 0x000fe20000010000 */
[----:B------:R-:W-:-:S06]  /*c730*/  FADD.FTZ R193, R165, R20 ;  /* 0x00000014a5c17221 */ /* 0x000fcc0000010000 */
[----:B------:R-:W2:Y:S01]  /*c740*/  MUFU.EX2 R164, R164 ;  /* 0x000000a400a47308 */ /* 0x000ea20000000800 */
[----:B-1----:R-:W-:Y:S01]  /*c750*/  FADD.FTZ R20, R166, R191 ;  /* 0x000000bfa6147221 */ /* 0x002fe20000010000 */
[----:B------:R-:W-:-:S06]  /*c760*/  FADD.FTZ R24, R170, R193 ;  /* 0x000000c1aa187221 */ /* 0x000fcc0000010000 */
[----:B------:R-:W1:Y:S08]  /*c770*/  MUFU.EX2 R156, R156 ;  /* 0x0000009c009c7308 */ /* 0x000e700000000800 */
[----:B------:R-:W1:Y:S01]  /*c780*/  MUFU.EX2 R23, R23 ;  /* 0x0000001700177308 */ /* 0x000e620000000800 */
[----:B------:R-:W-:Y:S01]  /*c790*/  FADD.FTZ R191, R157, R20 ;  /* 0x000000149dbf7221 */ /* 0x000fe20000010000 */
[----:B--2---:R-:W-:-:S06]  /*c7a0*/  FADD.FTZ R193, R161, R24 ;  /* 0x00000018a1c17221 */ /* 0x004fcc0000010000 */
[----:B------:R-:W2:Y:S08]  /*c7b0*/  MUFU.EX2 R19, R19 ;  /* 0x0000001300137308 */ /* 0x000eb00000000800 */
[----:B------:R-:W2:Y:S01]  /*c7c0*/  MUFU.EX2 R162, R162 ;  /* 0x000000a200a27308 */ /* 0x000ea20000000800 */
[----:B------:R-:W-:Y:S01]  /*c7d0*/  FADD.FTZ R191, R164, R191 ;  /* 0x000000bfa4bf7221 */ /* 0x000fe20000010000 */
[----:B------:R-:W-:-:S06]  /*c7e0*/  FADD.FTZ R24, R168, R193 ;  /* 0x000000c1a8187221 */ /* 0x000fcc0000010000 */
[----:B------:R-:W3:Y:S01]  /*c7f0*/  MUFU.EX2 R18, R18 ;  /* 0x0000001200127308 */ /* 0x000ee20000000800 */
[----:B-1----:R-:W-:Y:S01]  /*c800*/  FADD.FTZ R218, R156, R191 ;  /* 0x000000bf9cda7221 */ /* 0x002fe20000010000 */
[----:B------:R-:W-:-:S06]  /*c810*/  FADD.FTZ R191, R23, R24 ;  /* 0x0000001817bf7221 */ /* 0x000fcc0000010000 */
[----:B------:R-:W1:Y:S01]  /*c820*/  MUFU.EX2 R160, R160 ;  /* 0x000000a000a07308 */ /* 0x000e620000000800 */
[----:B--2---:R-:W-:Y:S01]  /*c830*/  FADD.FTZ R218, R19, R218 ;  /* 0x000000da13da7221 */ /* 0x004fe20000010000 */
[----:B------:R-:W-:-:S06]  /*c840*/  FADD.FTZ R24, R162, R191 ;  /* 0x000000bfa2187221 */ /* 0x000fcc0000010000 */
[----:B------:R-:W2:Y:S08]  /*c850*/  MUFU.EX2 R11, R11 ;  /* 0x0000000b000b7308 */ /* 0x000eb00000000800 */
[----:B------:R-:W2:Y:S01]  /*c860*/  MUFU.EX2 R15, R15 ;  /* 0x0000000f000f7308 */ /* 0x000ea20000000800 */
[----:B------:R-:W-:Y:S01]  /*c870*/  FADD.FTZ R191, R13, R218 ;  /* 0x000000da0dbf7221 */ /* 0x000fe20000010000 */
[----:B------:R-:W-:-:S06]  /*c880*/  FADD.FTZ R193, R21, R24 ;  /* 0x0000001815c17221 */ /* 0x000fcc0000010000 */
[----:B------:R-:W2:Y:S08]  /*c890*/  MUFU.EX2 R12, R12 ;  /* 0x0000000c000c7308 */ /* 0x000eb00000000800 */
[----:B------:R2:W2:Y:S01]  /*c8a0*/  MUFU.EX2 R20, R101 ;  /* 0x0000006500147308 */ /* 0x0004a20000000800 */
[----:B---3--:R-:W-:Y:S01]  /*c8b0*/  FADD.FTZ R24, R18, R191 ;  /* 0x000000bf12187221 */ /* 0x008fe20000010000 */
[----:B-1----:R-:W-:-:S06]  /*c8c0*/  FADD.FTZ R218, R160, R193 ;  /* 0x000000c1a0da7221 */ /* 0x002fcc0000010000 */
[----:B------:R-:W1:Y:S01]  /*c8d0*/  MUFU.EX2 R3, R3 ;  /* 0x0000000300037308 */ /* 0x000e620000000800 */
[----:B--2---:R-:W-:Y:S01]  /*c8e0*/  FADD.FTZ R101, R11, R24 ;  /* 0x000000180b657221 */ /* 0x004fe20000010000 */
[----:B------:R-:W-:-:S06]  /*c8f0*/  FADD.FTZ R191, R15, R218 ;  /* 0x000000da0fbf7221 */ /* 0x000fcc0000010000 */
[----:B------:R-:W2:Y:S08]  /*c900*/  MUFU.EX2 R9, R9 ;  /* 0x0000000900097308 */ /* 0x000eb00000000800 */
[----:B------:R-:W3:Y:S01]  /*c910*/  MUFU.EX2 R14, R14 ;  /* 0x0000000e000e7308 */ /* 0x000ee20000000800 */
[----:B------:R-:W-:Y:S01]  /*c920*/  FADD.FTZ R101, R12, R101 ;  /* 0x000000650c657221 */ /* 0x000fe20000010000 */
[----:B------:R-:W-:-:S03]  /*c930*/  FADD.FTZ R24, R20, R191 ;  /* 0x000000bf14187221 */ /* 0x000fc60000010000 */
[----:B------:R-:W-:Y:S01]  /*c940*/  FADD.FTZ R218, R8, R101 ;  /* 0x0000006508da7221 */ /* 0x000fe20000010000 */
[----:B-1----:R-:W-:Y:S01]  /*c950*/  FADD.FTZ R101, R3, R24 ;  /* 0x0000001803657221 */ /* 0x002fe20000010000 */
[----:B------:R1:W-:Y:S01]  /*c960*/  ST.E desc[UR46][R16.64+0x444], R27 ;  /* 0x0004441b10007985 */ /* 0x0003e2000c10192e */
[----:B------:R-:W-:Y:S01]  /*c970*/  FMUL.FTZ R219, R25, R28 ;  /* 0x0000001c19db7220 */ /* 0x000fe20000410000 */
[----:B--2---:R-:W-:Y:S01]  /*c980*/  FADD.FTZ R191, R9, R218 ;  /* 0x000000da09bf7221 */ /* 0x004fe20000010000 */
[----:B------:R-:W-:Y:S01]  /*c990*/  FMUL.FTZ R223, R110, R26 ;  /* 0x0000001a6edf7220 */ /* 0x000fe20000410000 */
[C---:B------:R-:W-:Y:S01]  /*c9a0*/  FMUL.FTZ R193, R25.reuse, R4 ;  /* 0x0000000419c17220 */ /* 0x040fe20000410000 */
[----:B---3--:R-:W-:Y:S01]  /*c9b0*/  FADD.FTZ R101, R14, R101 ;  /* 0x000000650e657221 */ /* 0x008fe20000010000 */
[C---:B-1----:R-:W-:Y:S01]  /*c9c0*/  FMUL.FTZ R27, R25.reuse, R36 ;  /* 0x00000024191b7220 */ /* 0x042fe20000410000 */
[----:B------:R1:W-:Y:S01]  /*c9d0*/  ST.E desc[UR46][R16.64+0x450], R191 ;  /* 0x000450bf10007985 */ /* 0x0003e2000c10192e */
[C---:B------:R-:W-:Y:S01]  /*c9e0*/  FMUL.FTZ R199, R25.reuse, R32 ;  /* 0x0000002019c77220 */ /* 0x040fe20000410000 */
[C---:B------:R-:W-:Y:S01]  /*c9f0*/  FMUL.FTZ R201, R25.reuse, R30 ;  /* 0x0000001e19c97220 */ /* 0x040fe20000410000 */
[C---:B------:R-:W-:Y:S01]  /*ca00*/  FMUL.FTZ R203, R25.reuse, R34 ;  /* 0x0000002219cb7220 */ /* 0x040fe20000410000 */
[----:B------:R2:W-:Y:S01]  /*ca10*/  ST.E desc[UR46][R16.64+0x454], R101 ;  /* 0x0004546510007985 */ /* 0x0005e2000c10192e */
[----:B------:R-:W-:-:S03]  /*ca20*/  FMUL.FTZ R217, R25, R38 ;  /* 0x0000002619d97220 */ /* 0x000fc60000410000 */
[----:B------:R3:W-:Y:S04]  /*ca30*/  ST.E desc[UR46][R16.64+0x424], R219 ;  /* 0x000424db10007985 */ /* 0x0007e8000c10192e */
[----:B------:R3:W-:Y:S01]  /*ca40*/  ST.E desc[UR46][R16.64+0x42c], R223 ;  /* 0x00042cdf10007985 */ /* 0x0007e2000c10192e */
[----:B-1----:R-:W-:-:S03]  /*ca50*/  FMUL.FTZ R191, R25, R46 ;  /* 0x0000002e19bf7220 */ /* 0x002fc60000410000 */
[----:B------:R1:W-:Y:S01]  /*ca60*/  ST.E desc[UR46][R16.64+0x230], R193 ;  /* 0x000230c110007985 */ /* 0x0003e2000c10192e */
[----:B--2---:R-:W-:-:S03]  /*ca70*/  FMUL.FTZ R101, R25, R42 ;  /* 0x0000002a19657220 */ /* 0x004fc60000410000 */
[----:B------:R2:W-:Y:S01]  /*ca80*/  ST.E desc[UR46][R16.64+0x234], R27 ;  /* 0x0002341b10007985 */ /* 0x0005e2000c10192e */
[C---:B---3--:R-:W-:Y:S01]  /*ca90*/  FMUL.FTZ R219, R25.reuse, R40 ;  /* 0x0000002819db7220 */ /* 0x048fe20000410000 */
[C---:B------:R-:W-:Y:S01]  /*caa0*/  FMUL.FTZ R223, R25.reuse, R50 ;  /* 0x0000003219df7220 */ /* 0x040fe20000410000 */
[C---:B-1----:R-:W-:Y:S01]  /*cab0*/  FMUL.FTZ R193, R25.reuse, R44 ;  /* 0x0000002c19c17220 */ /* 0x042fe20000410000 */
[C---:B--2---:R-:W-:Y:S01]  /*cac0*/  FMUL.FTZ R27, R25.reuse, R48 ;  /* 0x00000030191b7220 */ /* 0x044fe20000410000 */
[----:B------:R1:W-:Y:S04]  /*cad0*/  ST.E desc[UR46][R16.64+0x240], R199 ;  /* 0x000240c710007985 */ /* 0x0003e8000c10192e */
[----:B------:R2:W-:Y:S04]  /*cae0*/  ST.E desc[UR46][R16.64+0x244], R201 ;  /* 0x000244c910007985 */ /* 0x0005e8000c10192e */
[----:B------:R3:W-:Y:S04]  /*caf0*/  ST.E desc[UR46][R16.64+0x250], R203 ;  /* 0x000250cb10007985 */ /* 0x0007e8000c10192e */
[----:B------:R3:W-:Y:S01]  /*cb00*/  ST.E desc[UR46][R16.64+0x254], R217 ;  /* 0x000254d910007985 */ /* 0x0007e2000c10192e */
[----:B-1----:R-:W-:-:S03]  /*cb10*/  FMUL.FTZ R199, R25, R58 ;  /* 0x0000003a19c77220 */ /* 0x002fc60000410000 */
[----:B------:R1:W-:Y:S01]  /*cb20*/  ST.E desc[UR46][R16.64+0x260], R101 ;  /* 0x0002606510007985 */ /* 0x0003e2000c10192e */
[----:B--2---:R-:W-:-:S03]  /*cb30*/  FMUL.FTZ R201, R25, R52 ;  /* 0x0000003419c97220 */ /* 0x004fc60000410000 */
[----:B------:R2:W-:Y:S01]  /*cb40*/  ST.E desc[UR46][R16.64+0x264], R191 ;  /* 0x000264bf10007985 */ /* 0x0005e2000c10192e */
[----:B---3--:R-:W-:-:S03]  /*cb50*/  FMUL.FTZ R203, R25, R54 ;  /* 0x0000003619cb7220 */ /* 0x008fc60000410000 */
[----:B------:R3:W-:Y:S01]  /*cb60*/  ST.E desc[UR46][R16.64+0x270], R193 ;  /* 0x000270c110007985 */ /* 0x0007e2000c10192e */
[----:B------:R-:W-:-:S03]  /*cb70*/  FMUL.FTZ R217, R25, R56 ;  /* 0x0000003819d97220 */ /* 0x000fc60000410000 */
        /* <DEDUP_REMOVED lines=19> */
[----:B----4-:R-:W-:-:S03]  /*ccb0*/  FMUL.FTZ R217, R25, R78 ;  /* 0x0000004e19d97220 */ /* 0x010fc60000410000 */
[----:B------:R4:W-:Y:S01]  /*ccc0*/  ST.E desc[UR46][R16.64+0x2c4], R219 ;  /* 0x0002c4db10007985 */ /* 0x0009e2000c10192e */
[----:B-1----:R-:W-:-:S03]  /*ccd0*/  FMUL.FTZ R101, R25, R88 ;  /* 0x0000005819657220 */ /* 0x002fc60000410000 */
[----:B------:R1:W-:Y:S01]  /*cce0*/  ST.E desc[UR46][R16.64+0x2d0], R223 ;  /* 0x0002d0df10007985 */ /* 0x0003e2000c10192e */
[----:B--2---:R-:W-:-:S03]  /*ccf0*/  FMUL.FTZ R191, R25, R80 ;  /* 0x0000005019bf7220 */ /* 0x004fc60000410000 */
[----:B------:R2:W-:Y:S01]  /*cd00*/  ST.E desc[UR46][R16.64+0x2d4], R27 ;  /* 0x0002d41b10007985 */ /* 0x0005e2000c10192e */
[C---:B---3--:R-:W-:Y:S01]  /*cd10*/  FMUL.FTZ R193, R25.reuse, R86 ;  /* 0x0000005619c17220 */ /* 0x048fe20000410000 */
[C---:B----4-:R-:W-:Y:S01]  /*cd20*/  FMUL.FTZ R219, R25.reuse, R84 ;  /* 0x0000005419db7220 */ /* 0x050fe20000410000 */
        /* <DEDUP_REMOVED lines=41> */
[----:B--2---:R-:W-:Y:S01]  /*cfc0*/  FMUL.FTZ R27, R25, R138 ;  /* 0x0000008a191b7220 */ /* 0x004fe20000410000 */
[----:B------:R1:W-:Y:S01]  /*cfd0*/  ST.E desc[UR46][R16.64+0x380], R199 ;  /* 0x000380c710007985 */ /* 0x0003e2000c10192e */
[C---:B------:R-:W-:Y:S01]  /*cfe0*/  FMUL.FTZ R31, R110.reuse, R31 ;  /* 0x0000001f6e1f7220 */ /* 0x040fe20000410000 */
[C---:B------:R-:W-:Y:S02]  /*cff0*/  FMUL.FTZ R29, R110.reuse, R29 ;  /* 0x0000001d6e1d7220 */ /* 0x040fe40000410000 */
[----:B------:R2:W-:Y:S01]  /*d000*/  ST.E desc[UR46][R16.64+0x384], R201 ;  /* 0x000384c910007985 */ /* 0x0005e2000c10192e */
[C---:B------:R-:W-:Y:S01]  /*d010*/  FMUL.FTZ R5, R110.reuse, R5 ;  /* 0x000000056e057220 */ /* 0x040fe20000410000 */
[----:B------:R-:W-:-:S02]  /*d020*/  FMUL.FTZ R39, R110, R39 ;  /* 0x000000276e277220 */ /* 0x000fc40000410000 */
[----:B------:R3:W-:Y:S01]  /*d030*/  ST.E desc[UR46][R16.64+0x390], R203 ;  /* 0x000390cb10007985 */ /* 0x0007e2000c10192e */
[C---:B------:R-:W-:Y:S01]  /*d040*/  FMUL.FTZ R33, R110.reuse, R33 ;  /* 0x000000216e217220 */ /* 0x040fe20000410000 */
[C---:B------:R-:W-:Y:S02]  /*d050*/  FMUL.FTZ R37, R110.reuse, R37 ;  /* 0x000000256e257220 */ /* 0x040fe40000410000 */
[----:B------:R4:W-:Y:S01]  /*d060*/  ST.E desc[UR46][R16.64+0x394], R217 ;  /* 0x000394d910007985 */ /* 0x0009e2000c10192e */
[C---:B-1----:R-:W-:Y:S01]  /*d070*/  FMUL.FTZ R199, R25.reuse, R132 ;  /* 0x0000008419c77220 */ /* 0x042fe20000410000 */
[C---:B------:R-:W-:Y:S02]  /*d080*/  FMUL.FTZ R35, R110.reuse, R35 ;  /* 0x000000236e237220 */ /* 0x040fe40000410000 */
[----:B------:R1:W-:Y:S01]  /*d090*/  ST.E desc[UR46][R16.64+0x3a0], R101 ;  /* 0x0003a06510007985 */ /* 0x0003e2000c10192e */
[----:B--2---:R-:W-:Y:S01]  /*d0a0*/  FMUL.FTZ R201, R25, R136 ;  /* 0x0000008819c97220 */ /* 0x004fe20000410000 */
[----:B------:R-:W-:-:S02]  /*d0b0*/  FMUL.FTZ R51, R110, R51 ;  /* 0x000000336e337220 */ /* 0x000fc40000410000 */
[----:B------:R2:W-:Y:S01]  /*d0c0*/  ST.E desc[UR46][R16.64+0x3a4], R191 ;  /* 0x0003a4bf10007985 */ /* 0x0005e2000c10192e */
[C---:B---3--:R-:W-:Y:S01]  /*d0d0*/  FMUL.FTZ R203, R25.reuse, R134 ;  /* 0x0000008619cb7220 */ /* 0x048fe20000410000 */
[C---:B------:R-:W-:Y:S02]  /*d0e0*/  FMUL.FTZ R49, R110.reuse, R49 ;  /* 0x000000316e317220 */ /* 0x040fe40000410000 */
[----:B------:R3:W-:Y:S01]  /*d0f0*/  ST.E desc[UR46][R16.64+0x3b0], R193 ;  /* 0x0003b0c110007985 */ /* 0x0007e2000c10192e */
[C---:B----4-:R-:W-:Y:S01]  /*d100*/  FMUL.FTZ R217, R25.reuse, R142 ;  /* 0x0000008e19d97220 */ /* 0x050fe20000410000 */
[C---:B------:R-:W-:Y:S02]  /*d110*/  FMUL.FTZ R41, R110.reuse, R41 ;  /* 0x000000296e297220 */ /* 0x040fe40000410000 */
[----:B------:R4:W-:Y:S01]  /*d120*/  ST.E desc[UR46][R16.64+0x3b4], R219 ;  /* 0x0003b4db10007985 */ /* 0x0009e2000c10192e */
[----:B-1----:R-:W-:Y:S01]  /*d130*/  FMUL.FTZ R101, R25, R140 ;  /* 0x0000008c19657220 */ /* 0x002fe20000410000 */
[----:B------:R-:W-:-:S02]  /*d140*/  FMUL.FTZ R47, R110, R47 ;  /* 0x0000002f6e2f7220 */ /* 0x000fc40000410000 */
[----:B------:R1:W-:Y:S01]  /*d150*/  ST.E desc[UR46][R16.64+0x3c0], R223 ;  /* 0x0003c0df10007985 */ /* 0x0003e2000c10192e */
[C---:B--2---:R-:W-:Y:S01]  /*d160*/  FMUL.FTZ R191, R25.reuse, R144 ;  /* 0x0000009019bf7220 */ /* 0x044fe20000410000 */
[C---:B------:R-:W-:Y:S02]  /*d170*/  FMUL.FTZ R45, R110.reuse, R45 ;  /* 0x0000002d6e2d7220 */ /* 0x040fe40000410000 */
[----:B------:R2:W-:Y:S01]  /*d180*/  ST.E desc[UR46][R16.64+0x3c4], R27 ;  /* 0x0003c41b10007985 */ /* 0x0005e2000c10192e */
[C---:B---3--:R-:W-:Y:S01]  /*d190*/  FMUL.FTZ R193, R25.reuse, R150 ;  /* 0x0000009619c17220 */ /* 0x048fe20000410000 */
[C---:B------:R-:W-:Y:S01]  /*d1a0*/  FMUL.FTZ R43, R110.reuse, R43 ;  /* 0x0000002b6e2b7220 */ /* 0x040fe20000410000 */
[C---:B------:R-:W-:Y:S01]  /*d1b0*/  FMUL.FTZ R63, R110.reuse, R63 ;  /* 0x0000003f6e3f7220 */ /* 0x040fe20000410000 */
[C---:B----4-:R-:W-:Y:S01]  /*d1c0*/  FMUL.FTZ R219, R25.reuse, R148 ;  /* 0x0000009419db7220 */ /* 0x050fe20000410000 */
[C---:B------:R-:W-:Y:S01]  /*d1d0*/  FMUL.FTZ R55, R110.reuse, R55 ;  /* 0x000000376e377220 */ /* 0x040fe20000410000 */
[C---:B------:R-:W-:Y:S01]  /*d1e0*/  FMUL.FTZ R61, R110.reuse, R61 ;  /* 0x0000003d6e3d7220 */ /* 0x040fe20000410000 */
[C---:B------:R-:W-:Y:S01]  /*d1f0*/  FMUL.FTZ R59, R110.reuse, R59 ;  /* 0x0000003b6e3b7220 */ /* 0x040fe20000410000 */
[C---:B-1----:R-:W-:Y:S01]  /*d200*/  FMUL.FTZ R223, R25.reuse, R146 ;  /* 0x0000009219df7220 */ /* 0x042fe20000410000 */
[C---:B------:R-:W-:Y:S01]  /*d210*/  FMUL.FTZ R57, R110.reuse, R57 ;  /* 0x000000396e397220 */ /* 0x040fe20000410000 */
[C---:B------:R-:W-:Y:S01]  /*d220*/  FMUL.FTZ R53, R110.reuse, R53 ;  /* 0x000000356e357220 */ /* 0x040fe20000410000 */
[C---:B------:R-:W-:Y:S01]  /*d230*/  FMUL.FTZ R69, R110.reuse, R69 ;  /* 0x000000456e457220 */ /* 0x040fe20000410000 */
[C---:B--2---:R-:W-:Y:S01]  /*d240*/  FMUL.FTZ R27, R25.reuse, R216 ;  /* 0x000000d8191b7220 */ /* 0x044fe20000410000 */
[----:B------:R-:W-:Y:S01]  /*d250*/  FMUL.FTZ R25, R25, R202 ;  /* 0x000000ca19197220 */ /* 0x000fe20000410000 */
[C---:B------:R-:W-:Y:S01]  /*d260*/  FMUL.FTZ R75, R110.reuse, R75 ;  /* 0x0000004b6e4b7220 */ /* 0x040fe20000410000 */
        /* <DEDUP_REMOVED lines=41> */
[----:B------:R-:W-:Y:S01]  /*d500*/  FMUL.FTZ R113, R110, R113 ;  /* 0x000000716e717220 */ /* 0x000fe20000410000 */
[----:B------:R-:W-:Y:S04]  /*d510*/  ST.E desc[UR46][R16.64+0x3d0], R199 ;  /* 0x0003d0c710007985 */ /* 0x000fe8000c10192e */
        /* <DEDUP_REMOVED lines=12> */
[----:B------:R1:W-:Y:S04]  /*d5e0*/  ST.E desc[UR46][R16.64+0x248], R5 ;  /* 0x0002480510007985 */ /* 0x0003e8000c10192e */
[----:B------:R-:W-:Y:S04]  /*d5f0*/  ST.E desc[UR46][R16.64+0x24c], R39 ;  /* 0x00024c2710007985 */ /* 0x000fe8000c10192e */
[----:B------:R2:W-:Y:S04]  /*d600*/  ST.E desc[UR46][R16.64+0x258], R33 ;  /* 0x0002582110007985 */ /* 0x0005e8000c10192e */
[----:B------:R-:W-:Y:S04]  /*d610*/  ST.E desc[UR46][R16.64+0x25c], R37 ;  /* 0x00025c2510007985 */ /* 0x000fe8000c10192e */
[----:B------:R3:W-:Y:S04]  /*d620*/  ST.E desc[UR46][R16.64+0x268], R35 ;  /* 0x0002682310007985 */ /* 0x0007e8000c10192e */
[----:B------:R-:W-:Y:S04]  /*d630*/  ST.E desc[UR46][R16.64+0x26c], R51 ;  /* 0x00026c3310007985 */ /* 0x000fe8000c10192e */
[----:B------:R-:W-:Y:S04]  /*d640*/  ST.E desc[UR46][R16.64+0x278], R49 ;  /* 0x0002783110007985 */ /* 0x000fe8000c10192e */
[----:B------:R4:W-:Y:S04]  /*d650*/  ST.E desc[UR46][R16.64+0x27c], R41 ;  /* 0x00027c2910007985 */ /* 0x0009e8000c10192e */
[----:B------:R-:W-:Y:S04]  /*d660*/  ST.E desc[UR46][R16.64+0x288], R47 ;  /* 0x0002882f10007985 */ /* 0x000fe8000c10192e */
[----:B------:R-:W-:Y:S04]  /*d670*/  ST.E desc[UR46][R16.64+0x28c], R45 ;  /* 0x00028c2d10007985 */ /* 0x000fe8000c10192e */
[----:B------:R4:W-:Y:S04]  /*d680*/  ST.E desc[UR46][R16.64+0x298], R43 ;  /* 0x0002982b10007985 */ /* 0x0009e8000c10192e */
[----:B------:R-:W-:Y:S04]  /*d690*/  ST.E desc[UR46][R16.64+0x29c], R63 ;  /* 0x00029c3f10007985 */ /* 0x000fe8000c10192e */
[----:B------:R-:W-:Y:S04]  /*d6a0*/  ST.E desc[UR46][R16.64+0x2a8], R55 ;  /* 0x0002a83710007985 */ /* 0x000fe8000c10192e */
[----:B------:R-:W-:Y:S04]  /*d6b0*/  ST.E desc[UR46][R16.64+0x2ac], R61 ;  /* 0x0002ac3d10007985 */ /* 0x000fe8000c10192e */
        /* <DEDUP_REMOVED lines=46> */
[----:B------:R4:W-:Y:S01]  /*d9a0*/  ST.E desc[UR46][R16.64+0x428], R113 ;  /* 0x0004287110007985 */ /* 0x0009e2000c10192e */
[----:B------:R2:W-:Y:S06]  /*d9b0*/  BAR.SYNC.DEFER_BLOCKING R205, 0x100 ;  /* 0x000400cd0000751d */ /* 0x0005ec0000010000 */
[----:B-1----:R-:W4:Y:S04]  /*d9c0*/  LD.E R5, desc[UR46][R16.64+0x230] ;  /* 0x0002302e10057980 */ /* 0x002f28000c101900 */
[----:B------:R-:W4:Y:S04]  /*d9d0*/  LD.E R25, desc[UR46][R16.64+0x234] ;  /* 0x0002342e10197980 */ /* 0x000f28000c101900 */
[----:B------:R-:W4:Y:S04]  /*d9e0*/  LD.E R27, desc[UR46][R16.64+0x238] ;  /* 0x0002382e101b7980 */ /* 0x000f28000c101900 */
[----:B------:R-:W4:Y:S04]  /*d9f0*/  LD.E R29, desc[UR46][R16.64+0x23c] ;  /* 0x00023c2e101d7980 */ /* 0x000f28000c101900 */
[----:B------:R-:W4:Y:S04]  /*da00*/  LD.E R31, desc[UR46][R16.64+0x240] ;  /* 0x0002402e101f7980 */ /* 0x000f28000c101900 */
[----:B--2---:R-:W2:Y:S04]  /*da10*/  LD.E R33, desc[UR46][R16.64+0x244] ;  /* 0x0002442e10217980 */ /* 0x004ea8000c101900 */
[----:B---3--:R-:W3:Y:S04]  /*da20*/  LD.E R35, desc[UR46][R16.64+0x248] ;  /* 0x0002482e10237980 */ /* 0x008ee8000c101900 */
[----:B------:R-:W3:Y:S04]  /*da30*/  LD.E R37, desc[UR46][R16.64+0x24c] ;  /* 0x00024c2e10257980 */ /* 0x000ee8000c101900 */
[----:B------:R-:W3:Y:S04]  /*da40*/  LD.E R39, desc[UR46][R16.64+0x250] ;  /* 0x0002502e10277980 */ /* 0x000ee8000c101900 */
[----:B----4-:R-:W4:Y:S04]  /*da50*/  LD.E R41, desc[UR46][R16.64+0x254] ;  /* 0x0002542e10297980 */ /* 0x010f28000c101900 */
        /* <DEDUP_REMOVED lines=118> */
[----:B------:R-:W-:Y:S04]  /*e1c0*/  ST.E desc[UR46][R16.64+0x230], R5 ;  /* 0x0002300510007985 */ /* 0x000fe8000c10192e */
[----:B------:R-:W-:Y:S04]  /*e1d0*/  ST.E desc[UR46][R16.64+0x234], R25 ;  /* 0x0002341910007985 */ /* 0x000fe8000c10192e */
[----:B------:R-:W-:Y:S04]  /*e1e0*/  ST.E desc[UR46][R16.64+0x238], R27 ;  /* 0x0002381b10007985 */ /* 0x000fe8000c10192e */
[----:B------:R-:W-:Y:S04]  /*e1f0*/  ST.E desc[UR46][R16.64+0x23c], R29 ;  /* 0x00023c1d10007985 */ /* 0x000fe8000c10192e */
[----:B------:R-:W-:Y:S04]  /*e200*/  ST.E desc[UR46][R16.64+0x240], R31 ;  /* 0x0002401f10007985 */ /* 0x000fe8000c10192e */
[----:B--2---:R-:W-:Y:S04]  /*e210*/  ST.E desc[UR46][R16.64+0x244], R33 ;  /* 0x0002442110007985 */ /* 0x004fe8000c10192e */
[----:B---3--:R-:W-:Y:S04]  /*e220*/  ST.E desc[UR46][R16.64+0x248], R35 ;  /* 0x0002482310007985 */ /* 0x008fe8000c10192e */
[----:B------:R-:W-:Y:S04]  /*e230*/  ST.E desc[UR46][R16.64+0x24c], R37 ;  /* 0x00024c2510007985 */ /* 0x000fe8000c10192e */
[----:B------:R-:W-:Y:S04]  /*e240*/  ST.E desc[UR46][R16.64+0x250], R39 ;  /* 0x0002502710007985 */ /* 0x000fe8000c10192e */
[----:B----4-:R-:W-:Y:S04]  /*e250*/  ST.E desc[UR46][R16.64+0x254], R41 ;  /* 0x0002542910007985 */ /* 0x010fe8000c10192e */
        /* <DEDUP_REMOVED lines=118> */
[----:B-1----:R-:W4:Y:S04]  /*e9c0*/  LD.E R189, desc[UR46][R16.64+0x218] ;  /* 0x0002182e10bd7980 */ /* 0x002f28000c101900 */
[----:B--2---:R-:W2:Y:S04]  /*e9d0*/  LD.E.64 R4, desc[UR46][R16.64+0xa8] ;  /* 0x0000a82e10047980 */ /* 0x004ea8000c101b00 */
[----:B------:R-:W2:Y:S04]  /*e9e0*/  LDL R191, [R1+0x88] ;  /* 0x0000880001bf7983 */ /* 0x000ea80000100800 */
[----:B---3--:R-:W3:Y:S04]  /*e9f0*/  LD.E R24, desc[UR46][R16.64+0x230] ;  /* 0x0002302e10187980 */ /* 0x008ee8000c101900 */
[----:B------:R-:W3:Y:S04]  /*ea00*/  LD.E R25, desc[UR46][R16.64+0x234] ;  /* 0x0002342e10197980 */ /* 0x000ee8000c101900 */
[----:B----4-:R-:W3:Y:S04]  /*ea10*/  LD.E R26, desc[UR46][R16.64+0x238] ;  /* 0x0002382e101a7980 */ /* 0x010ee8000c101900 */
[----:B------:R-:W3:Y:S04]  /*ea20*/  LD.E R27, desc[UR46][R16.64+0x23c] ;  /* 0x00023c2e101b7980 */ /* 0x000ee8000c101900 */
        /* <DEDUP_REMOVED lines=123> */
[----:B------:R-:W3:Y:S01]  /*f1e0*/  LD.E R151, desc[UR46][R16.64+0x42c] ;  /* 0x00042c2e10977980 */ /* 0x000ee2000c101900 */
[----:B--2---:R-:W-:Y:S01]  /*f1f0*/  IMAD R4, R189, 0xc00, R4 ;  /* 0x00000c00bd047824 */ /* 0x004fe200078e0204 */
[----:B------:R-:W-:-:S02]  /*f200*/  ISETP.NE.U32.AND P1, PT, R191, RZ, PT ;  /* 0x000000ffbf00720c */ /* 0x000fc40003f25070 */
[----:B------:R-:W-:Y:S02]  /*f210*/  R2UR UR7, R5 ;  /* 0x00000000050772ca */ /* 0x000fe400000e0000 */
[----:B------:R-:W-:Y:S02]  /*f220*/  R2UR UR6, R4 ;  /* 0x00000000040672ca */ /* 0x000fe400000e0000 */
[----:B------:R-:W-:Y:S02]  /*f230*/  F2FP.F16.F32.PACK_AB R152, R153, R152 ;  /* 0x000000989998723e */ /* 0x000fe400000000ff */
[----:B------:R-:W-:Y:S02]  /*f240*/  F2FP.F16.F32.PACK_AB R154, R154, R155 ;  /* 0x0000009b9a9a723e */ /* 0x000fe400000000ff */
[----:B------:R-:W-:Y:S02]  /*f250*/  F2FP.F16.F32.PACK_AB R153, R192, R183 ;  /* 0x000000b7c099723e */ /* 0x000fe400000000ff */
[----:B------:R-:W-:Y:S01]  /*f260*/  F2FP.F16.F32.PACK_AB R155, R181, R6 ;  /* 0x00000006b59b723e */ /* 0x000fe200000000ff */
[----:B------:R-:W-:Y:S01]  /*f270*/  VOTEU.ANY UP0, P1 ;  /* 0x00000000003f7886 */ /* 0x000fe20000800100 */
[----:B------:R-:W-:-:S02]  /*f280*/  VIADD R6, R4, 0x80 ;  /* 0x0000008004067836 */ /* 0x000fc40000000000 */
[----:B---3--:R-:W-:-:S06]  /*f290*/  WARPGROUP.ARRIVE ;  /* 0x00000000000079c5 */ /* 0x008fcc0000000000 */
[----:B------:R-:W-:Y:S01]  /*f2a0*/  HGMMA.64x256x16.F32 R24, R152, gdesc[UR4].tnspB, R24, UP0, gsb0 ;  /* 0x43e0000498187df0 */ /* 0x000fe2000b800818 */
[----:B------:R-:W-:Y:S01]  /*f2b0*/  R2UR UR6, R6 ;  /* 0x00000000060672ca */ /* 0x000fe200000e0000 */
[----:B------:R-:W-:Y:S01]  /*f2c0*/  VIADD R6, R4, 0x100 ;  /* 0x0000010004067836 */ /* 0x000fe20000000000 */
[----:B------:R-:W-:Y:S02]  /*f2d0*/  WARPGROUP.DEPBAR.LE gsb0, 0x0 ;  /* 0x00008000000079c5 */ /* 0x000fe40000010000 */
[----:B------:R-:W-:Y:S01]  /*f2e0*/  F2FP.F16.F32.PACK_AB R152, R7, R182 ;  /* 0x000000b60798723e */ /* 0x000fe200000000ff */
[----:B------:R-:W-:Y:S01]  /*f2f0*/  IMAD.MOV.U32 R7, RZ, RZ, R5 ;  /* 0x000000ffff077224 */ /* 0x000fe200078e0005 */
[----:B------:R-:W-:-:S04]  /*f300*/  F2FP.F16.F32.PACK_AB R153, R190, R179 ;  /* 0x000000b3be99723e */ /* 0x000fc800000000ff */
[----:B------:R-:W-:Y:S02]  /*f310*/  R2UR UR7, R7 ;  /* 0x00000000070772ca */ /* 0x000fe400000e0000 */
[----:B------:R-:W-:Y:S02]  /*f320*/  F2FP.F16.F32.PACK_AB R154, R180, R175 ;  /* 0x000000afb49a723e */ /* 0x000fe400000000ff */
[----:B------:R-:W-:Y:S01]  /*f330*/  F2FP.F16.F32.PACK_AB R155, R188, R177 ;  /* 0x000000b1bc9b723e */ /* 0x000fe200000000ff */
        /* <DEDUP_REMOVED lines=127> */
[----:B------:R1:W-:Y:S02]  /*fb30*/  ST.E desc[UR46][R16.64+0x42c], R151 ;  /* 0x00042c9710007985 */ /* 0x0003e4000c10192e */
[----:B-1----:R-:W-:-:S06]  /*fb40*/  WARPGROUP.ARRIVE ;  /* 0x00000000000079c5 */ /* 0x002fcc0000000000 */
[----:B------:R-:W-:Y:S01]  /*fb50*/  HGMMA.64x256x16.F32 R24, R152, gdesc[UR4].tnspB, R24, gsb0 ;  /* 0x43e0000498187df0 */ /* 0x000fe20008000818 */
[----:B------:R-:W-:Y:S01]  /*fb60*/  IMAD.MOV.U32 R7, RZ, RZ, R5 ;  /* 0x000000ffff077224 */ /* 0x000fe200078e0005 */
[----:B------:R-:W-:-:S04]  /*fb70*/  R2UR UR6, R6 ;  /* 0x00000000060672ca */ /* 0x000fc800000e0000 */
[----:B------:R-:W-:Y:S01]  /*fb80*/  R2UR UR7, R7 ;  /* 0x00000000070772ca */ /* 0x000fe200000e0000 */
[----:B------:R-:W-:Y:S01]  /*fb90*/  STL [R1+0x88], R0 ;  /* 0x0000880001007387 */ /* 0x000fe20000100800 */
[----:B------:R-:W-:Y:S02]  /*fba0*/  VIADD R6, R4, 0x180 ;  /* 0x0000018004067836 */ /* 0x000fe40000000000 */
[----:B------:R-:W-:Y:S01]  /*fbb0*/  IMAD.MOV.U32 R7, RZ, RZ, R5 ;  /* 0x000000ffff077224 */ /* 0x000fe200078e0005 */
[----:B------:R-:W-:Y:S02]  /*fbc0*/  WARPGROUP.DEPBAR.LE gsb0, 0x0 ;  /* 0x00008000000079c5 */ /* 0x000fe40000010000 */
[----:B------:R-:W-:Y:S02]  /*fbd0*/  F2FP.F16.F32.PACK_AB R152, R174, R169 ;  /* 0x000000a9ae98723e */ /* 0x000fe400000000ff */
[----:B------:R-:W-:Y:S02]  /*fbe0*/  F2FP.F16.F32.PACK_AB R153, R176, R171 ;  /* 0x000000abb099723e */ /* 0x000fe400000000ff */
[----:B------:R-:W-:-:S02]  /*fbf0*/  F2FP.F16.F32.PACK_AB R154, R167, R172 ;  /* 0x000000aca79a723e */ /* 0x000fc400000000ff */
        /* <DEDUP_REMOVED lines=131> */
[----:B------:R-:W-:Y:S02]  /*10430*/  R2UR UR6, R6 ;  /* 0x00000000060672ca */ /* 0x000fe400000e0000 */
[----:B------:R-:W-:Y:S01]  /*10440*/  R2UR UR7, R7 ;  /* 0x00000000070772ca */ /* 0x000fe200000e0000 */
[----:B------:R-:W-:Y:S01]  /*10450*/  STL [R1+0x88], R0 ;  /* 0x0000880001007387 */ /* 0x000fe20000100800 */
[----:B------:R-:W-:Y:S02]  /*10460*/  VIADD R6, R4, 0x200 ;  /* 0x0000020004067836 */ /* 0x000fe40000000000 */
[----:B------:R-:W-:Y:S01]  /*10470*/  IMAD.MOV.U32 R7, RZ, RZ, R5 ;  /* 0x000000ffff077224 */ /* 0x000fe200078e0005 */
[----:B------:R-:W-:Y:S02]  /*10480*/  WARPGROUP.DEPBAR.LE gsb0, 0x0 ;  /* 0x00008000000079c5 */ /* 0x000fe40000010000 */
[----:B------:R-:W-:-:S02]  /*10490*/  F2FP.F16.F32.PACK_AB R152, R166, R159 ;  /* 0x0000009fa698723e */ /* 0x000fc400000000ff */
[----:B------:R-:W-:Y:S02]  /*104a0*/  F2FP.F16.F32.PACK_AB R153, R170, R165 ;  /* 0x000000a5aa99723e */ /* 0x000fe400000000ff */
        /* <DEDUP_REMOVED lines=135> */
[----:B------:R-:W-:Y:S01]  /*10d20*/  VIADD R4, R4, 0x280 ;  /* 0x0000028004047836 */ /* 0x000fe20000000000 */
[----:B------:R-:W-:Y:S02]  /*10d30*/  WARPGROUP.DEPBAR.LE gsb0, 0x0 ;  /* 0x00008000000079c5 */ /* 0x000fe40000010000 */
[----:B------:R-:W-:Y:S02]  /*10d40*/  F2FP.F16.F32.PACK_AB R152, R19, R156 ;  /* 0x0000009c1398723e */ /* 0x000fe400000000ff */
[----:B------:R-:W-:-:S02]  /*10d50*/  F2FP.F16.F32.PACK_AB R153, R162, R23 ;  /* 0x00000017a299723e */ /* 0x000fc400000000ff */
        /* <DEDUP_REMOVED lines=270> */
[----:B------:R-:W-:Y:S02]  /*11e40*/  STL [R1+0x88], R0 ;  /* 0x0000880001007387 */ /* 0x000fe40000100800 */
[----:B------:R-:W-:Y:S02]  /*11e50*/  WARPGROUP.DEPBAR.LE gsb0, 0x0 ;  /* 0x00008000000079c5 */ /* 0x000fe40000010000 */
[----:B------:R-:W-:Y:S04]  /*11e60*/  ST.E desc[UR46][R16.64+0x230], R24 ;  /* 0x0002301810007985 */ /* 0x000fe8000c10192e */
[----:B------:R1:W-:Y:S04]  /*11e70*/  ST.E desc[UR46][R16.64+0x234], R25 ;  /* 0x0002341910007985 */ /* 0x0003e8000c10192e */
        /* <DEDUP_REMOVED lines=126> */
[----:B------:R4:W-:Y:S04]  /*12660*/  STL [R1+0x88], R0 ;  /* 0x0000880001007387 */ /* 0x0009e80000100800 */
        /* <DEDUP_REMOVED lines=10> */
[----:B-1----:R-:W4:Y:S04]  /*12710*/  LD.E R25, desc[UR46][R16.64+0x258] ;  /* 0x0002582e10197980 */ /* 0x002f28000c101900 */
[----:B--2---:R-:W2:Y:S04]  /*12720*/  LD.E R27, desc[UR46][R16.64+0x25c] ;  /* 0x00025c2e101b7980 */ /* 0x004ea8000c101900 */
[----:B---3--:R-:W3:Y:S04]  /*12730*/  LD.E R29, desc[UR46][R16.64+0x260] ;  /* 0x0002602e101d7980 */ /* 0x008ee8000c101900 */
        /* <DEDUP_REMOVED lines=126> */
[----:B--2---:R1:W-:Y:S04]  /*12f20*/  ST.E desc[UR46][R16.64+0x25c], R27 ;  /* 0x00025c1b10007985 */ /* 0x0043e8000c10192e */
[----:B---3--:R1:W-:Y:S04]  /*12f30*/  ST.E desc[UR46][R16.64+0x260], R29 ;  /* 0x0002601d10007985 */ /* 0x0083e8000c10192e */
[----:B----4-:R1:W-:Y:S04]  /*12f40*/  ST.E desc[UR46][R16.64+0x264], R31 ;  /* 0x0002641f10007985 */ /* 0x0103e8000c10192e */
        /* <DEDUP_REMOVED lines=113> */
[----:B------:R1:W-:Y:S01]  /*13660*/  ST.E desc[UR46][R16.64+0x42c], R58 ;  /* 0x00042c3a10007985 */ /* 0x0003e2000c10192e */
[----:B------:R-:W-:Y:S04]  /*13670*/  BSSY B0, `(.L_x_1558) ;  /* 0x0000008000007945 */ /* 0x000fe80003800000 */
[----:B------:R-:W-:Y:S05]  /*13680*/  @P2 BRA `(.L_x_1559) ;  /* 0x0000000000182947 */ /* 0x000fea0003800000 */
[----:B-1----:R-:W2:Y:S04]  /*13690*/  LDL.64 R4, [R1+0x68] ;  /* 0x0000680001047983 */ /* 0x002ea80000100a00 */
[----:B------:R-:W3:Y:S01]  /*136a0*/  LD.E R0, desc[UR46][R16.64+0x218] ;  /* 0x0002182e10007980 */ /* 0x000ee2000c101900 */
[----:B--2---:R-:W-:-:S05]  /*136b0*/  MOV R3, R4 ;  /* 0x0000000400037202 */ /* 0x004fca0000000f00 */
[----:B---3--:R-:W-:-:S05]  /*136c0*/  IMAD R0, R0, 0x8, R3 ;  /* 0x0000000800007824 */ /* 0x008fca00078e0203 */
[----:B------:R-:W-:-:S04]  /*136d0*/  PRMT R0, RZ, 0x654, R0 ;  /* 0x00000654ff007816 */ /* 0x000fc80000000000 */
[----:B------:R2:W-:Y:S03]  /*136e0*/  SYNCS.ARRIVE.TRANS64.RED.A1T0 RZ, [R0+URZ], RZ ;  /* 0x000000ff00ff79a7 */ /* 0x0005e6000810043f */
.L_x_1559:
[----:B------:R-:W-:Y:S05]  /*136f0*/  BSYNC B0 ;  /* 0x0000000000007941 */ /* 0x000fea0003800000 */
.L_x_1558:
[----:B------:R-:W-:Y:S05]  /*13700*/  @P0 BRA `(.L_x_1560) ;  /* 0xffffff6000840947 */ /* 0x000fea000383ffff */
.L_x_1543:
[----:B------:R-:W-:-:S13]  /*13710*/  ISETP.GE.AND P0, PT, R10, UR41, PT ;  /* 0x000000290a007c0c */ /* 0x000fda000bf06270 */
[----:B------:R-:W-:Y:S05]  /*13720*/  @!P0 BRA `(.L_x_1561) ;  /* 0x000000b0006c8947 */ /* 0x000fea0003800000 */
[----:B-1----:R1:W5:Y:S02]  /*13730*/  LDL.64 R2, [R1+0x178] ;  /* 0x0001780001027983 */ /* 0x0023640000100a00 */
.L_x_1592:
[----:B-----5:R-:W3:Y:S04]  /*13740*/  LD.E R5, desc[UR46][R2.64] ;  /* 0x0000002e02057980 */ /* 0x020ee8000c101900 */
[----:B-12---:R-:W2:Y:S01]  /*13750*/  LD.E R0, desc[UR46][R2.64+0x8] ;  /* 0x0000082e02007980 */ /* 0x006ea2000c101900 */
[----:B---3--:R-:W-:-:S05]  /*13760*/  VIADD R5, R5, 0x1 ;  /* 0x0000000105057836 */ /* 0x008fca0000000000 */
[----:B------:R-:W-:-:S13]  /*13770*/  ISETP.NE.AND P0, PT, R5, 0x2, PT ;  /* 0x000000020500780c */ /* 0x000fda0003f05270 */
[----:B------:R3:W5:Y:S04]  /*13780*/  @P0 LD.E R9, desc[UR46][R2.64+0x4] ;  /* 0x0000042e02090980 */ /* 0x000768000c101900 */
[----:B------:R-:W4:Y:S01]  /*13790*/  @!P0 LD.E R4, desc[UR46][R2.64+0x4] ;  /* 0x0000042e02048980 */ /* 0x000f22000c101900 */
[----:B--2---:R-:W-:-:S03]  /*137a0*/  VIADD R7, R0, 0x1 ;  /* 0x0000000100077836 */ /* 0x004fc60000000000 */
[----:B------:R2:W-:Y:S04]  /*137b0*/  ST.E desc[UR46][R2.64], R5 ;  /* 0x0000000502007985 */ /* 0x0005e8000c10192e */
[----:B------:R3:W-:Y:S04]  /*137c0*/  ST.E desc[UR46][R2.64+0x8], R7 ;  /* 0x0000080702007985 */ /* 0x0007e8000c10192e */
[----:B------:R3:W-:Y:S01]  /*137d0*/  @!P0 ST.E desc[UR46][R2.64], RZ ;  /* 0x000000ff02008985 */ /* 0x0007e2000c10192e */
[----:B----4-:R-:W-:-:S05]  /*137e0*/  @!P0 LOP3.LUT R9, R4, 0x1, RZ, 0x3c, !PT ;  /* 0x0000000104098812 */ /* 0x010fca00078e3cff */
[----:B------:R3:W-:Y:S04]  /*137f0*/  @!P0 ST.E desc[UR46][R2.64+0x4], R9 ;  /* 0x0000040902008985 */ /* 0x0007e8000c10192e */
[----:B------:R-:W4:Y:S04]  /*13800*/  LDL.64 R20, [R1+0x190] ;  /* 0x0001900001147983 */ /* 0x000f280000100a00 */
[----:B----4-:R-:W4:Y:S01]  /*13810*/  LD.E R0, desc[UR46][R20.64+0x1c] ;  /* 0x00001c2e14007980 */ /* 0x010f22000c101900 */
[----:B------:R-:W-:Y:S05]  /*13820*/  YIELD ;  /* 0x0000000000007946 */ /* 0x000fea0003800000 */
[----:B------:R-:W-:Y:S01]  /*13830*/  BSSY B0, `(.L_x_1562) ;  /* 0x0000006000007945 */ /* 0x000fe20003800000 */
[----:B--2---:R-:W-:Y:S01]  /*13840*/  @!P0 IMAD.MOV.U32 R5, RZ, RZ, RZ ;  /* 0x000000ffff058224 */ /* 0x004fe200078e00ff */
[----:B----4-:R-:W-:-:S04]  /*13850*/  LOP3.LUT R0, R0, 0x1, RZ, 0xfc, !PT ;  /* 0x0000000100007812 */ /* 0x010fc800078efcff */
[----:B------:R-:W-:-:S13]  /*13860*/  ISETP.NE.AND P1, PT, R0, 0x3, PT ;  /* 0x000000030000780c */ /* 0x000fda0003f25270 */
[----:B---3--:R-:W-:Y:S05]  /*13870*/  @!P1 BRA `(.L_x_1563) ;  /* 0x0000000000049947 */ /* 0x008fea0003800000 */
[----:B------:R-:W-:Y:S01]  /*13880*/  BPT.TRAP 0x1 ;  /* 0x000000040000795c */ /* 0x000fe20000300000 */
.L_x_1563:
[----:B------:R-:W-:Y:S05]  /*13890*/  BSYNC B0 ;  /* 0x0000000000007941 */ /* 0x000fea0003800000 */
.L_x_1562:
[----:B------:R-:W2:Y:S01]  /*138a0*/  LD.E.64 R6, desc[UR46][R20.64+0x8] ;  /* 0x0000082e14067980 */ /* 0x000ea2000c101b00 */
[----:B-----5:R-:W-:Y:S02]  /*138b0*/  SHF.L.U32 R8, R9, 0x1f, RZ ;  /* 0x0000001f09087819 */ /* 0x020fe400000006ff */
[----:B--2---:R-:W-:-:S05]  /*138c0*/  MOV R6, R6 ;  /* 0x0000000600067202 */ /* 0x004fca0000000f00 */
[----:B------:R-:W-:-:S04]  /*138d0*/  IMAD R5, R5, 0x8, R6 ;  /* 0x0000000805057824 */ /* 0x000fc800078e0206 */
[----:B------:R2:W3:Y:S01]  /*138e0*/  SYNCS.PHASECHK.TRANS64.TRYWAIT P0, [R5+URZ], R8 ;  /* 0x00000008050075a7 */ /* 0x0004e2000800017f */
[----:B------:R-:W4:Y:S04]  /*138f0*/  LD.E R4, desc[UR46][R20.64+0x1c] ;  /* 0x00001c2e14047980 */ /* 0x000f28000c101900 */
[----:B------:R2:W5:Y:S04]  /*13900*/  LD.E R0, desc[UR46][R2.64] ;  /* 0x0000002e02007980 */ /* 0x000568000c101900 */
[----:B------:R2:W5:Y:S01]  /*13910*/  LD.E R6, desc[UR46][R2.64+0x4] ;  /* 0x0000042e02067980 */ /* 0x000562000c101900 */
[----:B------:R-:W-:Y:S01]  /*13920*/  BSSY B0, `(.L_x_1564) ;  /* 0x0000005000007945 */ /* 0x000fe20003800000 */
[----:B----4-:R-:W-:-:S04]  /*13930*/  LOP3.LUT R4, R4, 0x1, RZ, 0xfc, !PT ;  /* 0x0000000104047812 */ /* 0x010fc800078efcff */
[----:B------:R-:W-:-:S13]  /*13940*/  ISETP.NE.AND P1, PT, R4, 0x3, PT ;  /* 0x000000030400780c */ /* 0x000fda0003f25270 */
[----:B--23--:R-:W-:Y:S05]  /*13950*/  @!P1 BRA `(.L_x_1565) ;  /* 0x0000000000049947 */ /* 0x00cfea0003800000 */
[----:B------:R-:W-:Y:S01]  /*13960*/  BPT.TRAP 0x1 ;  /* 0x000000040000795c */ /* 0x000fe20000300000 */
.L_x_1565:
[----:B------:R-:W-:Y:S05]  /*13970*/  BSYNC B0 ;  /* 0x0000000000007941 */ /* 0x000fea0003800000 */
.L_x_1564:
[----:B------:R-:W-:Y:S04]  /*13980*/  BSSY B0, `(.L_x_1566) ;  /* 0x0000008000007945 */ /* 0x000fe80003800000 */
[----:B------:R-:W-:Y:S05]  /*13990*/  @P0 BRA `(.L_x_1567) ;  /* 0x0000000000180947 */ /* 0x000fea0003800000 */
[----:B------:R-:W2:Y:S01]  /*139a0*/  LD.E.64 R4, desc[UR46][R20.64+0x8] ;  /* 0x0000082e14047980 */ /* 0x000ea2000c101b00 */
[----:B-----5:R-:W-:Y:S02]  /*139b0*/  SHF.L.U32 R7, R6, 0x1f, RZ ;  /* 0x0000001f06077819 */ /* 0x020fe400000006ff */
[----:B--2---:R-:W-:-:S05]  /*139c0*/  MOV R5, R4 ;  /* 0x0000000400057202 */ /* 0x004fca0000000f00 */
[----:B------:R-:W-:-:S04]  /*139d0*/  IMAD R0, R0, 0x8, R5 ;  /* 0x0000000800007824 */ /* 0x000fc800078e0205 */
[----:B------:R-:W2:Y:S02]  /*139e0*/  SYNCS.PHASECHK.TRANS64.TRYWAIT P0, [R0+URZ], R7 ;  /* 0x00000007000075a7 */ /* 0x000ea4000800017f */
[----:B--2---:R-:W-:Y:S05]  /*139f0*/  @!P0 BRA `(.L_x_1568) ;  /* 0x0000011000188947 */ /* 0x004fea0003800000 */
.L_x_1567:
[----:B------:R-:W-:Y:S05]  /*13a00*/  BSYNC B0 ;  /* 0x0000000000007941 */ /* 0x000fea0003800000 */
.L_x_1566:
[----:B------:R-:W3:Y:S04]  /*13a10*/  LD.E R5, desc[UR46][R2.64] ;  /* 0x0000002e02057980 */ /* 0x000ee8000c101900 */
[----:B------:R-:W3:Y:S01]  /*13a20*/  LDL.64 R8, [R1+0xa0] ;  /* 0x0000a00001087983 */ /* 0x000ee20000100a00 */
[----:B------:R-:W-:Y:S05]  /*13a30*/  WARPSYNC.ALL ;  /* 0x0000000000007948 */ /* 0x000fea0003800000 */
[----:B------:R-:W4:Y:S04]  /*13a40*/  LDL.64 R18, [R1+0x98] ;  /* 0x0000980001127983 */ /* 0x000f280000100a00 */
[----:B--2--5:R-:W2:Y:S04]  /*13a50*/  LDL.64 R6, [R1+0x98] ;  /* 0x0000980001067983 */ /* 0x024ea80000100a00 */
[----:B------:R-:W2:Y:S01]  /*13a60*/  LDL.64 R12, [R1+0x98] ;  /* 0x00009800010c7983 */ /* 0x000ea20000100a00 */
[----:B---3--:R-:W-:-:S03]  /*13a70*/  IMAD R4, R5, 0x300, R8 ;  /* 0x0000030005047824 */ /* 0x008fc600078e0208 */
[----:B------:R-:W3:Y:S01]  /*13a80*/  LDL.64 R14, [R1+0x98] ;  /* 0x00009800010e7983 */ /* 0x000ee20000100a00 */
[----:B------:R-:W-:Y:S01]  /*13a90*/  IMAD.MOV.U32 R5, RZ, RZ, R9 ;  /* 0x000000ffff057224 */ /* 0x000fe200078e0009 */
[----:B------:R-:W-:Y:S01]  /*13aa0*/  R2UR UR6, R4 ;  /* 0x00000000040672ca */ /* 0x000fe200000e0000 */
[----:B------:R-:W-:-:S03]  /*13ab0*/  WARPGROUP.ARRIVE ;  /* 0x00000000000079c5 */ /* 0x000fc60000000000 */
[----:B------:R-:W-:Y:S01]  /*13ac0*/  R2UR UR7, R5 ;  /* 0x00000000050772ca */ /* 0x000fe200000e0000 */
[----:B------:R-:W-:Y:S02]  /*13ad0*/  VIADD R8, R4, 0x2 ;  /* 0x0000000204087836 */ /* 0x000fe40000000000 */
[----:B------:R-:W-:Y:S01]  /*13ae0*/  IMAD.MOV.U32 R0, RZ, RZ, 0x1 ;  /* 0x00000001ff007424 */ /* 0x000fe200078e00ff */
[----:B------:R1:W-:Y:S04]  /*13af0*/  STL [R1+0x80], RZ ;  /* 0x000080ff01007387 */ /* 0x0003e80000100800 */
[----:B------:R1:W-:Y:S04]  /*13b00*/  STL [R1+0x80], R0 ;  /* 0x0000800001007387 */ /* 0x0003e80000100800 */
[----:B------:R1:W-:Y:S04]  /*13b10*/  STL [R1+0x80], R0 ;  /* 0x0000800001007387 */ /* 0x0003e80000100800 */
[----:B------:R1:W-:Y:S04]  /*13b20*/  STL [R1+0x80], R0 ;  /* 0x0000800001007387 */ /* 0x0003e80000100800 */
[----:B------:R1:W-:Y:S01]  /*13b30*/  STL [R1+0x80], R0 ;  /* 0x0000800001007387 */ /* 0x0003e20000100800 */
[----:B----4-:R-:W-:-:S02]  /*13b40*/  R2UR UR4, R18 ;  /* 0x00000000120472ca */ /* 0x010fc400000e0000 */
[----:B------:R-:W-:Y:S01]  /*13b50*/  R2UR UR5, R19 ;  /* 0x00000000130572ca */ /* 0x000fe200000e0000 */
[----:B------:R-:W4:-:S12]  /*13b60*/  LDL R18, [R1+0x54] ;  /* 0x0000540001127983 */ /* 0x000f180000100800 */
[----:B------:R-:W-:Y:S01]  /*13b70*/  HGMMA.64x96x16.F32 R24, gdesc[UR4], RZ, !UPT, gsb0 ;  /* 0x01600000041879f0 */ /* 0x000fe2000c0008ff */
[----:B--2---:R-:W-:Y:S01]  /*13b80*/  VIADD R6, R6, 0x2 ;  /* 0x0000000206067836 */ /* 0x004fe20000000000 */
        /* <DEDUP_REMOVED lines=17> */
[----:B---3--:R-:W-:-:S02]  /*13ca0*/  VIADD R14, R14, 0x6 ;  /* 0x000000060e0e7836 */ /* 0x008fc40000000000 */
        /* <DEDUP_REMOVED lines=11> */
[----:B----4-:R-:W-:-:S04]  /*13d60*/  LOP3.LUT R18, R18, 0x1, RZ, 0xfc, !PT ;  /* 0x0000000112127812 */ /* 0x010fc800078efcff */
[----:B------:R-:W-:Y:S01]  /*13d70*/  ISETP.NE.AND P1, PT, R18, 0x3, PT ;  /* 0x000000031200780c */ /* 0x000fe20003f25270 */
[----:B------:R-:W-:Y:S01]  /*13d80*/  BSSY B0, `(.L_x_1569) ;  /* 0x0000004000007945 */ /* 0x000fe20003800000 */
[----:B------:R-:W-:-:S11]  /*13d90*/  WARPGROUP.DEPBAR.LE gsb0, 0x0 ;  /* 0x00008000000079c5 */ /* 0x000fd60000010000 */
[----:B-1----:R-:W-:Y:S05]  /*13da0*/  @!P1 BRA `(.L_x_1570) ;  /* 0x0000000000049947 */ /* 0x002fea0003800000 */
[----:B------:R-:W-:Y:S01]  /*13db0*/  BPT.TRAP 0x1 ;  /* 0x000000040000795c */ /* 0x000fe20000300000 */
.L_x_1570:
[----:B------:R-:W-:Y:S05]  /*13dc0*/  BSYNC B0 ;  /* 0x0000000000007941 */ /* 0x000fea0003800000 */
.L_x_1569:
        /* <DEDUP_REMOVED lines=10> */
.L_x_1572:
[----:B------:R-:W-:Y:S05]  /*13e70*/  BSYNC B0 ;  /* 0x0000000000007941 */ /* 0x000fea0003800000 */
.L_x_1571:
[----:B------:R-:W-:Y:S04]  /*13e80*/  BSSY B0, `(.L_x_1573) ;  /* 0x0000006000007945 */ /* 0x000fe80003800000 */
[----:B--2---:R-:W-:Y:S05]  /*13e90*/  @P0 BRA `(.L_x_1574) ;  /* 0x0000000000100947 */ /* 0x004fea0003800000 */
[----:B-----5:R-:W-:Y:S01]  /*13ea0*/  IMAD R4, R4, 0x8, R7 ;  /* 0x0000000804047824 */ /* 0x020fe200078e0207 */
[----:B-1----:R-:W-:-:S04]  /*13eb0*/  SHF.L.U32 R5, R6, 0x1f, RZ ;  /* 0x0000001f06057819 */ /* 0x002fc800000006ff */
[----:B------:R-:W1:Y:S02]  /*13ec0*/  SYNCS.PHASECHK.TRANS64.TRYWAIT P0, [R4+URZ], R5 ;  /* 0x00000005040075a7 */ /* 0x000e64000800017f */
[----:B-1----:R-:W-:Y:S05]  /*13ed0*/  @!P0 BRA `(.L_x_1575) ;  /* 0x0000010800f48947 */ /* 0x002fea0003800000 */
.L_x_1574:
[----:B------:R-:W-:Y:S05]  /*13ee0*/  BSYNC B0 ;  /* 0x0000000000007941 */ /* 0x000fea0003800000 */
.L_x_1573:
[----:B------:R-:W2:Y:S04]  /*13ef0*/  LD.E R11, desc[UR46][R2.64] ;  /* 0x0000002e020b7980 */ /* 0x000ea8000c101900 */
[----:B-----5:R-:W2:Y:S01]  /*13f00*/  LDL.64 R6, [R1+0x118] ;  /* 0x0001180001067983 */ /* 0x020ea20000100a00 */
[----:B------:R-:W-:Y:S05]  /*13f10*/  WARPSYNC.ALL ;  /* 0x0000000000007948 */ /* 0x000fea0003800000 */
[----:B------:R-:W3:Y:S04]  /*13f20*/  LDL R18, [R1+0x90] ;  /* 0x0000900001127983 */ /* 0x000ee80000100800 */
[----:B-1----:R-:W4:Y:S04]  /*13f30*/  LDL.64 R4, [R1+0x110] ;  /* 0x0001100001047983 */ /* 0x002f280000100a00 */
[----:B------:R-:W4:Y:S04]  /*13f40*/  LDL.64 R8, [R1+0x110] ;  /* 0x0001100001087983 */ /* 0x000f280000100a00 */
[----:B------:R-:W4:Y:S01]  /*13f50*/  LDL.64 R12, [R1+0x110] ;  /* 0x00011000010c7983 */ /* 0x000f220000100a00 */
[----:B--2---:R-:W-:-:S03]  /*13f60*/  IMAD R6, R11, 0xc00, R6 ;  /* 0x00000c000b067824 */ /* 0x004fc600078e0206 */
[----:B------:R-:W2:Y:S01]  /*13f70*/  LDL.64 R14, [R1+0x110] ;  /* 0x00011000010e7983 */ /* 0x000ea20000100a00 */
[----:B------:R-:W-:Y:S01]  /*13f80*/  R2UR UR7, R7 ;  /* 0x00000000070772ca */ /* 0x000fe200000e0000 */
[----:B------:R-:W-:Y:S01]  /*13f90*/  WARPGROUP.ARRIVE ;  /* 0x00000000000079c5 */ /* 0x000fe20000000000 */
[----:B------:R-:W-:Y:S02]  /*13fa0*/  R2UR UR6, R6 ;  /* 0x00000000060672ca */ /* 0x000fe400000e0000 */
[----:B---3--:R-:W-:Y:S02]  /*13fb0*/  ISETP.NE.U32.AND P0, PT, R18, RZ, PT ;  /* 0x000000ff1200720c */ /* 0x008fe40003f05070 */
[----:B------:R-:W3:Y:S01]  /*13fc0*/  LDL.64 R18, [R1+0x110] ;  /* 0x0001100001127983 */ /* 0x000ee20000100a00 */
[----:B----4-:R-:W-:Y:S02]  /*13fd0*/  R2UR UR4, R4 ;  /* 0x00000000040472ca */ /* 0x010fe400000e0000 */
[----:B------:R-:W-:-:S08]  /*13fe0*/  R2UR UR5, R5 ;  /* 0x00000000050572ca */ /* 0x000fd000000e0000 */
[----:B------:R-:W-:-:S05]  /*13ff0*/  VOTEU.ANY UP0, P0 ;  /* 0x00000000003f7886 */ /* 0x000fca0000000100 */
        /* <DEDUP_REMOVED lines=129> */
[----:B----4-:R-:W-:Y:S01]  /*14810*/  VIADD R8, R8, 0xc02 ;  /* 0x00000c0208087836 */ /* 0x010fe20000000000 */
        /* <DEDUP_REMOVED lines=9> */
[----:B------:R-:W-:-:S02]  /*148b0*/  VIADD R12, R12, 0xc04 ;  /* 0x00000c040c0c7836 */ /* 0x000fc40000000000 */
        /* <DEDUP_REMOVED lines=20> */
[----:B------:R2:W-:Y:S04]  /*14a00*/  STL [R1+0x90], R0 ;  /* 0x0000900001007387 */ /* 0x0005e80000100800 */
[----:B------:R2:W-:Y:S01]  /*14a10*/  STL [R1+0x90], R0 ;  /* 0x0000900001007387 */ /* 0x0005e20000100800 */
[----:B------:R-:W-:-:S02]  /*14a20*/  WARPGROUP.DEPBAR.LE gsb0, 0x0 ;  /* 0x00008000000079c5 */ /* 0x000fc40000010000 */
[----:B------:R-:W-:-:S06]  /*14a30*/  WARPGROUP.ARRIVE ;  /* 0x00000000000079c5 */ /* 0x000fcc0000000000 */
[----:B------:R-:W-:Y:S01]  /*14a40*/  HGMMA.64x96x16.F32 R24, gdesc[UR4], R24, gsb0 ;  /* 0x01600000041879f0 */ /* 0x000fe20008000818 */
[----:B------:R2:W-:Y:S01]  /*14a50*/  STL [R1+0x90], R0 ;  /* 0x0000900001007387 */ /* 0x0005e20000100800 */
[----:B-1----:R-:W-:-:S03]  /*14a60*/  LOP3.LUT P1, RZ, R23, 0x7f, RZ, 0xc0, !PT ;  /* 0x0000007f17ff7812 */ /* 0x002fc6000782c0ff */
        /* <DEDUP_REMOVED lines=15> */
[----:B------:R-:W3:Y:S04]  /*14b60*/  @!P1 LD.E.64 R20, desc[UR46][R20.64+0x30] ;  /* 0x0000302e14149980 */ /* 0x000ee8000c101b00 */
[----:B------:R-:W4:Y:S01]  /*14b70*/  @!P1 LD.E R4, desc[UR46][R2.64] ;  /* 0x0000002e02049980 */ /* 0x000f22000c101900 */
[----:B---3--:R-:W-:-:S05]  /*14b80*/  @!P1 MOV R5, R20 ;  /* 0x0000001400059202 */ /* 0x008fca0000000f00 */
[----:B----4-:R-:W-:-:S05]  /*14b90*/  @!P1 IMAD R4, R4, 0x8, R5 ;  /* 0x0000000804049824 */ /* 0x010fca00078e0205 */
[----:B------:R-:W-:-:S04]  /*14ba0*/  @!P1 PRMT R4, RZ, 0x654, R4 ;  /* 0x00000654ff049816 */ /* 0x000fc80000000004 */
[----:B------:R1:W-:Y:S01]  /*14bb0*/  @!P1 SYNCS.ARRIVE.TRANS64.RED.A1T0 RZ, [R4+URZ], RZ ;  /* 0x000000ff04ff99a7 */ /* 0x0003e2000810043f */
[----:B------:R-:W3:Y:S01]  /*14bc0*/  LDL.64 R8, [R1+0x170] ;  /* 0x0001700001087983 */ /* 0x000ee20000100a00 */
[----:B------:R-:W-:Y:S02]  /*14bd0*/  ULDC UR4, c[0x0][0x20] ;  /* 0x0000080000047ab9 */ /* 0x000fe40000000800 */
[----:B------:R-:W-:Y:S01]  /*14be0*/  VIADD R5, R22, -UR4 ;  /* 0x8000000416057c36 */ /* 0x000fe20008000000 */
[----:B------:R-:W4:Y:S04]  /*14bf0*/  LDL R14, [R1+0x70] ;  /* 0x00007000010e7983 */ /* 0x000f280000100800 */
[----:B------:R-:W2:Y:S04]  /*14c00*/  LDL R11, [R5] ;  /* 0x00000000050b7983 */ /* 0x000ea80000100800 */
[----:B------:R-:W4:Y:S04]  /*14c10*/  LDL R7, [R5+0x8] ;  /* 0x0000080005077983 */ /* 0x000f280000100800 */
[----:B-1----:R-:W2:Y:S04]  /*14c20*/  LDL R4, [R5+0x18] ;  /* 0x0000180005047983 */ /* 0x002ea80000100800 */
[----:B------:R-:W4:Y:S04]  /*14c30*/  LDL R6, [R5+0x4] ;  /* 0x0000040005067983 */ /* 0x000f280000100800 */
[----:B------:R-:W4:Y:S04]  /*14c40*/  LDL R13, [R5+0xc] ;  /* 0x00000c00050d7983 */ /* 0x000f280000100800 */
[----:B------:R-:W4:Y:S04]  /*14c50*/  LDL R12, [R5+0x10] ;  /* 0x00001000050c7983 */ /* 0x000f280000100800 */
[----:B------:R-:W4:Y:S04]  /*14c60*/  LDL R15, [R5+0x14] ;  /* 0x00001400050f7983 */ /* 0x000f280000100800 */
[----:B---3--:R-:W3:Y:S01]  /*14c70*/  LD.E R9, desc[UR46][R8.64] ;  /* 0x0000002e08097980 */ /* 0x008ee2000c101900 */
[----:B------:R-:W-:Y:S01]  /*14c80*/  BSSY B0, `(.L_x_1576) ;  /* 0x000009d000007945 */ /* 0x000fe20003800000 */
[----:B--2---:R-:W-:Y:S01]  /*14c90*/  ISETP.GE.AND P0, PT, R4, 0x1, PT ;  /* 0x000000010400780c */ /* 0x004fe20003f06270 */
[----:B---3--:R-:W-:-:S04]  /*14ca0*/  FMUL.FTZ R28, R28, R9 ;  /* 0x000000091c1c7220 */ /* 0x008fc80000410000 */
[----:B------:R1:W2:Y:S01]  /*14cb0*/  MUFU.TANH R72, R28 ;  /* 0x0000001c00487308 */ /* 0x0002a20000002400 */
[----:B------:R-:W-:Y:S01]  /*14cc0*/  FMUL.FTZ R99, R30, R9 ;  /* 0x000000091e637220 */ /* 0x000fe20000410000 */
[----:B-1----:R-:W-:-:S04]  /*14cd0*/  SHF.R.S32.HI R28, RZ, 0x1f, R11 ;  /* 0x0000001fff1c7819 */ /* 0x002fc8000001140b */
[----:B------:R-:W-:-:S04]  /*14ce0*/  LEA.HI R28, R28, R11, RZ, 0x7 ;  /* 0x0000000b1c1c7211 */ /* 0x000fc800078f38ff */
[----:B------:R-:W-:-:S05]  /*14cf0*/  LOP3.LUT R30, R28, 0xffffff80, RZ, 0xc0, !PT ;  /* 0xffffff801c1e7812 */ /* 0x000fca00078ec0ff */
[----:B------:R-:W-:Y:S02]  /*14d00*/  IMAD.IADD R30, R11, 0x1, -R30 ;  /* 0x000000010b1e7824 */ /* 0x000fe400078e0a1e */
[-C--:B------:R-:W-:Y:S01]  /*14d10*/  FMUL.FTZ R89, R27, R9.reuse ;  /* 0x000000091b597220 */ /* 0x080fe20000410000 */
[-C--:B------:R-:W-:Y:S02]  /*14d20*/  FMUL.FTZ R29, R29, R9.reuse ;  /* 0x000000091d1d7220 */ /* 0x080fe40000410000 */
[----:B------:R-:W-:Y:S01]  /*14d30*/  SHF.R.S32.HI R23, RZ, 0x1f, R30 ;  /* 0x0000001fff177819 */ /* 0x000fe2000001141e */
[-C--:B------:R-:W-:Y:S01]  /*14d40*/  FMUL.FTZ R32, R32, R9.reuse ;  /* 0x0000000920207220 */ /* 0x080fe20000410000 */
[----:B------:R-:W-:Y:S02]  /*14d50*/  FMUL.FTZ R105, R31, R9 ;  /* 0x000000091f697220 */ /* 0x000fe40000410000 */
[----:B------:R-:W-:Y:S01]  /*14d60*/  LEA.HI R27, R23, R30, RZ, 0x2 ;  /* 0x0000001e171b7211 */ /* 0x000fe200078f10ff */
[----:B------:R1:W3:Y:S01]  /*14d70*/  MUFU.TANH R73, R29 ;  /* 0x0000001d00497308 */ /* 0x0002e20000002400 */
[----:B------:R-:W-:-:S07]  /*14d80*/  SHF.R.S32.HI R11, RZ, 0x7, R28 ;  /* 0x00000007ff0b7819 */ /* 0x000fce000001141c */
[----:B------:R4:W2:Y:S01]  /*14d90*/  MUFU.TANH R31, R32 ;  /* 0x00000020001f7308 */ /* 0x0008a20000002400 */
[--C-:B-1----:R-:W-:Y:S02]  /*14da0*/  SHF.R.S32.HI R29, RZ, 0x2, R27.reuse ;  /* 0x00000002ff1d7819 */ /* 0x102fe4000001141b */
[----:B------:R-:W-:Y:S02]  /*14db0*/  LEA.HI R23, R23, R30, RZ, 0x5 ;  /* 0x0000001e17177211 */ /* 0x000fe400078f28ff */
[----:B----4-:R-:W-:-:S04]  /*14dc0*/  SHF.R.S32.HI R32, RZ, 0x1f, R27 ;  /* 0x0000001fff207819 */ /* 0x010fc8000001141b */
[----:B------:R-:W-:Y:S02]  /*14dd0*/  LEA.HI R32, R32, R29, RZ, 0x3 ;  /* 0x0000001d20207211 */ /* 0x000fe400078f18ff */
[----:B------:R-:W-:Y:S02]  /*14de0*/  LEA.HI R28, R28, R11, RZ, 0x1 ;  /* 0x0000000b1c1c7211 */ /* 0x000fe400078f08ff */
[----:B------:R-:W-:Y:S02]  /*14df0*/  LOP3.LUT R32, R32, 0xfffffff8, RZ, 0xc0, !PT ;  /* 0xfffffff820207812 */ /* 0x000fe400078ec0ff */
[----:B------:R-:W-:Y:S01]  /*14e00*/  SHF.R.S32.HI R23, RZ, 0x5, R23 ;  /* 0x00000005ff177819 */ /* 0x000fe20000011417 */
[-C--:B------:R-:W-:Y:S01]  /*14e10*/  FMUL.FTZ R8, R24, R9.reuse ;  /* 0x0000000918087220 */ /* 0x080fe20000410000 */
[----:B------:R-:W-:Y:S01]  /*14e20*/  LOP3.LUT R28, R28, 0x3fffffe, RZ, 0xc0, !PT ;  /* 0x03fffffe1c1c7812 */ /* 0x000fe200078ec0ff */
[----:B------:R-:W-:Y:S02]  /*14e30*/  IMAD.IADD R32, R29, 0x1, -R32 ;  /* 0x000000011d207824 */ /* 0x000fe400078e0a20 */
        /* <DEDUP_REMOVED lines=33> */
[----:B------:R-:W-:-:S02]  /*15050*/  IMAD R29, R10, -0x60, R7 ;  /* 0xffffffa00a1d7824 */ /* 0x000fc400078e0207 */
[-C--:B------:R-:W-:Y:S01]  /*15060*/  FMUL.FTZ R141, R71, R9.reuse ;  /* 0x00000009478d7220 */ /* 0x080fe20000410000 */
[----:B------:R-:W-:Y:S01]  /*15070*/  IMAD R23, R14, 0x8, R23 ;  /* 0x000000080e177824 */ /* 0x000fe200078e0217 */
[----:B------:R-:W-:Y:S01]  /*15080*/  LOP3.LUT R27, R27, 0x7ffffffc, RZ, 0xc0, !PT ;  /* 0x7ffffffc1b1b7812 */ /* 0x000fe200078ec0ff */
[-C--:B------:R-:W-:Y:S01]  /*15090*/  FMUL.FTZ R45, R45, R9.reuse ;  /* 0x000000092d2d7220 */ /* 0x080fe20000410000 */
[-C--:B------:R-:W-:Y:S01]  /*150a0*/  FMUL.FTZ R49, R49, R9.reuse ;  /* 0x0000000931317220 */ /* 0x080fe20000410000 */
[-C--:B------:R-:W-:Y:S01]  /*150b0*/  FMUL.FTZ R53, R53, R9.reuse ;  /* 0x0000000935357220 */ /* 0x080fe20000410000 */
[-C--:B------:R-:W-:Y:S01]  /*150c0*/  FMUL.FTZ R59, R59, R9.reuse ;  /* 0x000000093b3b7220 */ /* 0x080fe20000410000 */
[-C--:B------:R-:W-:Y:S01]  /*150d0*/  FMUL.FTZ R61, R61, R9.reuse ;  /* 0x000000093d3d7220 */ /* 0x080fe20000410000 */
[----:B------:R-:W-:Y:S01]  /*150e0*/  FMUL.FTZ R65, R65, R9 ;  /* 0x0000000941417220 */ /* 0x000fe20000410000 */
[----:B------:R-:W-:Y:S01]  /*150f0*/  IMAD.IADD R28, R11, 0x1, -R28 ;  /* 0x000000010b1c7824 */ /* 0x000fe200078e0a1c */
[----:B------:R-:W-:Y:S01]  /*15100*/  IADD3 R14, -R6, 0x1, R29 ;  /* 0x00000001060e7810 */ /* 0x000fe20007ffe11d */
[----:B------:R-:W-:Y:S01]  /*15110*/  IMAD.U32 R11, R23, 0x10, R32 ;  /* 0x00000010170b7824 */ /* 0x000fe200078e0020 */
[----:B------:R-:W1:Y:S01]  /*15120*/  MUFU.TANH R8, R8 ;  /* 0x0000000800087308 */ /* 0x000e620000002400 */
[----:B------:R-:W-:-:S02]  /*15130*/  IMAD.IADD R27, R30, 0x1, -R27 ;  /* 0x000000011e1b7824 */ /* 0x000fc400078e0a1b */
[----:B------:R-:W-:Y:S01]  /*15140*/  FMUL.FTZ R44, R44, R9 ;  /* 0x000000092c2c7220 */ /* 0x000fe20000410000 */
[----:B------:R-:W-:Y:S01]  /*15150*/  IMAD R11, R28, 0x40, R11 ;  /* 0x000000401c0b7824 */ /* 0x000fe200078e020b */
[----:B------:R-:W-:-:S03]  /*15160*/  LOP3.LUT R28, RZ, R13, RZ, 0x33, !PT ;  /* 0x0000000dff1c7212 */ /* 0x000fc600078e33ff */
[----:B------:R-:W4:Y:S01]  /*15170*/  MUFU.TANH R25, R25 ;  /* 0x0000001900197308 */ /* 0x000f220000002400 */
[----:B------:R-:W-:-:S07]  /*15180*/  IMAD R9, R27, -0x2, R14 ;  /* 0xfffffffe1b097824 */ /* 0x000fce00078e020e */
        /* <DEDUP_REMOVED lines=42> */
[----:B------:R-:W-:-:S02]  /*15430*/  IMAD R14, R10, -0x60, RZ ;  /* 0xffffffa00a0e7824 */ /* 0x000fc400078e02ff */
[C---:B------:R-:W-:Y:S02]  /*15440*/  IMAD.IADD R30, R9.reuse, 0x1, R12 ;  /* 0x00000001091e7824 */ /* 0x040fe400078e020c */
[----:B------:R-:W-:Y:S02]  /*15450*/  IMAD.IADD R32, R9, 0x1, R28 ;  /* 0x0000000109207824 */ /* 0x000fe400078e021c */
[----:B------:R-:W-:Y:S01]  /*15460*/  IMAD R42, R10, -0x60, R15 ;  /* 0xffffffa00a2a7824 */ /* 0x000fe200078e020f */
[----:B------:R3:W1:Y:S01]  /*15470*/  MUFU.TANH R39, R44 ;  /* 0x0000002c00277308 */ /* 0x0006620000002400 */
[--C-:B------:R-:W-:Y:S02]  /*15480*/  IMAD.IADD R9, R30, 0x1, R11.reuse ;  /* 0x000000011e097824 */ /* 0x100fe400078e020b */
[----:B------:R-:W-:Y:S02]  /*15490*/  IMAD.IADD R12, R32, 0x1, R11 ;  /* 0x00000001200c7824 */ /* 0x000fe400078e020b */
[----:B---3--:R-:W-:Y:S01]  /*154a0*/  IMAD R44, R27, -0x2, R14 ;  /* 0xfffffffe1b2c7824 */ /* 0x008fe200078e020e */
[----:B--2-4-:R-:W-:Y:S06]  /*154b0*/  @!P0 BRA `(.L_x_1577) ;  /* 0x0000000000648947 */ /* 0x014fec0003800000 */
        /* <DEDUP_REMOVED lines=12> */
.L_x_1581:
[----:B------:R-:W-:Y:S05]  /*15580*/  BSYNC B2 ;  /* 0x0000000000027941 */ /* 0x000fea0003800000 */
.L_x_1580:
[----:B------:R-:W-:Y:S01]  /*15590*/  LOP3.LUT R13, RZ, R13, RZ, 0x33, !PT ;  /* 0x0000000dff0d7212 */ /* 0x000fe200078e33ff */
[----:B------:R-:W-:Y:S06]  /*155a0*/  BRA `(.L_x_1582) ;  /* 0x0000000000187947 */ /* 0x000fec0003800000 */
.L_x_1579:
[----:B------:R-:W-:-:S13]  /*155b0*/  ISETP.NE.AND P0, PT, R4, 0x1, PT ;  /* 0x000000010400780c */ /* 0x000fda0003f05270 */
[----:B------:R-:W-:Y:S05]  /*155c0*/  @!P0 BRA `(.L_x_1582) ;  /* 0x0000000000108947 */ /* 0x000fea0003800000 */
[----:B------:R-:W2:Y:S04]  /*155d0*/  LDL R14, [R5+0x1c] ;  /* 0x00001c00050e7983 */ /* 0x000ea80000100800 */
[----:B------:R-:W3:Y:S01]  /*155e0*/  LDL R28, [R5+0x20] ;  /* 0x00002000051c7983 */ /* 0x000ee20000100800 */
[----:B--2---:R-:W-:-:S05]  /*155f0*/  IMAD.HI.U32 R13, R13, R14, RZ ;  /* 0x0000000e0d0d7227 */ /* 0x004fca00078e00ff */
[----:B---3--:R-:W-:-:S07]  /*15600*/  SHF.R.U32.HI R13, RZ, R28, R13 ;  /* 0x0000001cff0d7219 */ /* 0x008fce000001160d */
.L_x_1582:
[----:B------:R-:W-:Y:S05]  /*15610*/  BSYNC B1 ;  /* 0x0000000000017941 */ /* 0x000fea0003800000 */
.L_x_1578:
[----:B------:R-:W-:-:S05]  /*15620*/  IMAD R13, R4, R13, R44 ;  /* 0x0000000d040d7224 */ /* 0x000fca00078e022c */
[----:B------:R-:W-:Y:S02]  /*15630*/  VIMNMX R12, R12, R13, !PT ;  /* 0x0000000d0c0c7248 */ /* 0x000fe40007fe0100 */
[----:B------:R-:W-:-:S07]  /*15640*/  VIADDMNMX R9, R13, R4, R9, PT ;  /* 0x000000040d097246 */ /* 0x000fce0003800109 */
.L_x_1577:
[----:B------:R-:W-:Y:S05]  /*15650*/  BSYNC B0 ;  /* 0x0000000000007941 */ /* 0x000fea0003800000 */
.L_x_1576:
[C---:B------:R-:W-:Y:S01]  /*15660*/  ISETP.GE.AND P0, PT, R42.reuse, 0x2, PT ;  /* 0x000000022a00780c */ /* 0x040fe20003f06270 */
        /* <DEDUP_REMOVED lines=12> */
[----:B------:R-:W-:-:S02]  /*15730*/  FSEL R59, R73, -INF , !P2 ;  /* 0xff800000493b7808 */ /* 0x000fc40005000000 */
        /* <DEDUP_REMOVED lines=10> */
[----:B-1----:R-:W-:Y:S02]  /*157e0*/  FSEL R51, R33, -INF , !P2 ;  /* 0xff80000021337808 */ /* 0x002fe40005000000 */
        /* <DEDUP_REMOVED lines=63> */
[----:B------:R-:W-:Y:S02]  /*15be0*/  P2R R46, PR, RZ, 0x10 ;  /* 0x00000010ff2e7803 */ /* 0x000fe40000000000 */
        /* <DEDUP_REMOVED lines=18> */
[----:B------:R-:W-:Y:S02]  /*15d10*/  P2R R14, PR, RZ, 0x40 ;  /* 0x00000040ff0e7803 */ /* 0x000fe40000000000 */
[----:B------:R-:W-:-:S04]  /*15d20*/  ISETP.GT.AND P6, PT, R12, RZ, !P6 ;  /* 0x000000ff0c00720c */ /* 0x000fc800077c4270 */
[----:B------:R-:W-:-:S04]  /*15d30*/  ISETP.LT.OR P6, PT, R9, 0x1, P6 ;  /* 0x000000010900780c */ /* 0x000fc800037c1670 */
[----:B------:R-:W-:Y:S01]  /*15d40*/  FSEL R189, R8, -INF , !P6 ;  /* 0xff80000008bd7808 */ /* 0x000fe20007000000 */
[----:B------:R-:W-:Y:S01]  /*15d50*/  IMAD.IADD R8, R32, 0x1, R11 ;  /* 0x0000000120087824 */ /* 0x000fe200078e020b */
[----:B------:R-:W-:-:S04]  /*15d60*/  ISETP.GE.AND P6, PT, R42, 0x5a, PT ;  /* 0x0000005a2a00780c */ /* 0x000fc80003fc6270 */
[----:B------:R-:W-:Y:S02]  /*15d70*/  P2R R42, PR, RZ, 0x40 ;  /* 0x00000040ff2a7803 */ /* 0x000fe40000000000 */
[----:B------:R-:W-:-:S04]  /*15d80*/  ISETP.GT.AND P6, PT, R12, 0x59, !P6 ;  /* 0x000000590c00780c */ /* 0x000fc800077c4270 */
[----:B------:R-:W-:Y:S01]  /*15d90*/  ISETP.LT.OR P6, PT, R9, 0x5a, P6 ;  /* 0x0000005a0900780c */ /* 0x000fe200037c1670 */
[----:B------:R-:W-:-:S03]  /*15da0*/  IMAD.IADD R9, R30, 0x1, R11 ;  /* 0x000000011e097824 */ /* 0x000fc600078e020b */
        /* <DEDUP_REMOVED lines=15> */
.L_x_1588:
[----:B------:R-:W-:Y:S05]  /*15ea0*/  BSYNC B2 ;  /* 0x0000000000027941 */ /* 0x000fea0003800000 */
.L_x_1587:
[----:B------:R-:W-:Y:S01]  /*15eb0*/  LOP3.LUT R7, RZ, R7, RZ, 0x33, !PT ;  /* 0x00000007ff077212 */ /* 0x000fe200078e33ff */
[----:B------:R-:W-:Y:S06]  /*15ec0*/  BRA `(.L_x_1589) ;  /* 0x0000000000187947 */ /* 0x000fec0003800000 */
.L_x_1586:
[----:B------:R-:W-:-:S13]  /*15ed0*/  ISETP.NE.AND P6, PT, R4, 0x1, PT ;  /* 0x000000010400780c */ /* 0x000fda0003fc5270 */
[----:B------:R-:W-:Y:S05]  /*15ee0*/  @!P6 BRA `(.L_x_1589) ;  /* 0x000000000010e947 */ /* 0x000fea0003800000 */
[----:B------:R-:W2:Y:S04]  /*15ef0*/  LDL R6, [R5+0x1c] ;  /* 0x00001c0005067983 */ /* 0x000ea80000100800 */
[----:B------:R-:W3:Y:S01]  /*15f00*/  LDL R12, [R5+0x20] ;  /* 0x00002000050c7983 */ /* 0x000ee20000100800 */
[----:B--2---:R-:W-:-:S05]  /*15f10*/  IMAD.HI.U32 R7, R7, R6, RZ ;  /* 0x0000000607077227 */ /* 0x004fca00078e00ff */
[----:B---3--:R-:W-:-:S07]  /*15f20*/  SHF.R.U32.HI R7, RZ, R12, R7 ;  /* 0x0000000cff077219 */ /* 0x008fce0000011607 */
.L_x_1589:
[----:B------:R-:W-:Y:S05]  /*15f30*/  BSYNC B1 ;  /* 0x0000000000017941 */ /* 0x000fea0003800000 */
.L_x_1585:
[----:B------:R-:W-:-:S05]  /*15f40*/  IMAD R7, R4, R7, R44 ;  /* 0x0000000704077224 */ /* 0x000fca00078e022c */
[----:B------:R-:W-:Y:S02]  /*15f50*/  VIADDMNMX R9, R7, R4, R9, PT ;  /* 0x0000000407097246 */ /* 0x000fe40003800109 */
[----:B------:R-:W-:-:S07]  /*15f60*/  VIMNMX R8, R8, R7, !PT ;  /* 0x0000000708087248 */ /* 0x000fce0007fe0100 */
.L_x_1584:
[----:B------:R-:W-:Y:S05]  /*15f70*/  BSYNC B0 ;  /* 0x0000000000007941 */ /* 0x000fea0003800000 */
.L_x_1583:
[----:B------:R-:W2:Y:S01]  /*15f80*/  LD.E.64 R4, desc[UR46][R16.64+0x440] ;  /* 0x0004402e10047980 */ /* 0x000ea2000c101b00 */
[C---:B------:R-:W-:Y:S02]  /*15f90*/  ISETP.GT.AND P0, PT, R8.reuse, 0x1, !P0 ;  /* 0x000000010800780c */ /* 0x040fe40004704270 */
[----:B------:R-:W-:Y:S01]  /*15fa0*/  ISETP.GT.AND P1, PT, R8, 0x8, !P1 ;  /* 0x000000080800780c */ /* 0x000fe20004f24270 */
[----:B------:R-:W3:Y:S01]  /*15fb0*/  LD.E R108, desc[UR46][R16.64+0x460] ;  /* 0x0004602e106c7980 */ /* 0x000ee2000c101900 */
[C---:B------:R-:W-:Y:S02]  /*15fc0*/  ISETP.LT.OR P0, PT, R9.reuse, 0x2, P0 ;  /* 0x000000020900780c */ /* 0x040fe40000701670 */
[----:B------:R-:W-:Y:S01]  /*15fd0*/  ISETP.LT.OR P1, PT, R9, 0x9, P1 ;  /* 0x000000090900780c */ /* 0x000fe20000f21670 */
[----:B------:R-:W4:Y:S01]  /*15fe0*/  LD.E R44, desc[UR46][R16.64+0x2b0] ;  /* 0x0002b02e102c7980 */ /* 0x000f22000c101900 */
[----:B------:R-:W-:Y:S02]  /*15ff0*/  FSEL R89, R89, -INF , !P0 ;  /* 0xff80000059597808 */ /* 0x000fe40004000000 */
[----:B------:R-:W-:Y:S01]  /*16000*/  ISETP.NE.AND P0, PT, R28, RZ, PT ;  /* 0x000000ff1c00720c */ /* 0x000fe20003f05270 */
[----:B------:R-:W5:Y:S01]  /*16010*/  LD.E R60, desc[UR46][R16.64+0x23c] ;  /* 0x00023c2e103c7980 */ /* 0x000f62000c101900 */
[----:B------:R-:W-:-:S02]  /*16020*/  FSEL R99, R99, -INF , !P1 ;  /* 0xff80000063637808 */ /* 0x000fc40004800000 */
[----:B------:R-:W-:Y:S01]  /*16030*/  ISETP.GT.AND P0, PT, R8, 0x9, !P0 ;  /* 0x000000090800780c */ /* 0x000fe20004704270 */
[----:B------:R-:W4:Y:S01]  /*16040*/  LD.E R28, desc[UR46][R16.64+0x284] ;  /* 0x0002842e101c7980 */ /* 0x000f22000c101900 */
[----:B------:R-:W-:Y:S02]  /*16050*/  ISETP.NE.AND P1, PT, R54, RZ, PT ;  /* 0x000000ff3600720c */ /* 0x000fe40003f25270 */
[----:B------:R-:W-:Y:S01]  /*16060*/  ISETP.LT.OR P0, PT, R9, 0xa, P0 ;  /* 0x0000000a0900780c */ /* 0x000fe20000701670 */
[----:B------:R-:W5:Y:S01]  /*16070*/  LD.E R54, desc[UR46][R16.64+0x320] ;  /* 0x0003202e10367980 */ /* 0x000f62000c101900 */
[----:B------:R-:W-:Y:S02]  /*16080*/  ISETP.NE.AND P6, PT, R36, RZ, PT ;  /* 0x000000ff2400720c */ /* 0x000fe40003fc5270 */
[----:B------:R-:W-:Y:S01]  /*16090*/  FSEL R105, R105, -INF , !P0 ;  /* 0xff80000069697808 */ /* 0x000fe20004000000 */
[----:B------:R-:W4:Y:S01]  /*160a0*/  LD.E R36, desc[UR46][R16.64+0x270] ;  /* 0x0002702e10247980 */ /* 0x000f22000c101900 */
[----:B------:R-:W-:-:S02]  /*160b0*/  ISETP.NE.AND P0, PT, R46, RZ, PT ;  /* 0x000000ff2e00720c */ /* 0x000fc40003f05270 */
[C---:B------:R-:W-:Y:S01]  /*160c0*/  ISETP.GT.AND P2, PT, R8.reuse, 0x49, !P2 ;  /* 0x000000490800780c */ /* 0x040fe20005744270 */
[----:B------:R-:W5:Y:S01]  /*160d0*/  LD.E R46, desc[UR46][R16.64+0x2d0] ;  /* 0x0002d02e102e7980 */ /* 0x000f62000c101900 */
[C---:B------:R-:W-:Y:S02]  /*160e0*/  ISETP.GT.AND P0, PT, R8.reuse, 0x10, !P0 ;  /* 0x000000100800780c */ /* 0x040fe40004704270 */
[C---:B------:R-:W-:Y:S01]  /*160f0*/  ISETP.GT.AND P3, PT, R8.reuse, 0x50, !P3 ;  /* 0x000000500800780c */ /* 0x040fe20005f64270 */
[----:B------:R-:W5:Y:S01]  /*16100*/  LD.E R74, desc[UR46][R16.64+0x24c] ;  /* 0x00024c2e104a7980 */ /* 0x000f62000c101900 */
[----:B------:R-:W-:Y:S02]  /*16110*/  ISETP.LT.OR P0, PT, R9, 0x11, P0 ;  /* 0x000000110900780c */ /* 0x000fe40000701670 */
[----:B------:R-:W-:Y:S01]  /*16120*/  ISETP.GT.AND P4, PT, R8, 0x51, !P4 ;  /* 0x000000510800780c */ /* 0x000fe20006784270 */
[----:B------:R-:W5:Y:S01]  /*16130*/  LD.E R72, desc[UR46][R16.64+0x25c] ;  /* 0x00025c2e10487980 */ /* 0x000f62000c101900 */
[----:B------:R-:W-:-:S02]  /*16140*/  FSEL R113, R113, -INF , !P0 ;  /* 0xff80000071717808 */ /* 0x000fc40004000000 */
[----:B------:R-:W-:Y:S01]  /*16150*/  ISETP.NE.AND P0, PT, R50, RZ, PT ;  /* 0x000000ff3200720c */ /* 0x000fe20003f05270 */
[----:B------:R-:W5:Y:S03]  /*16160*/  LD.E R70, desc[UR46][R16.64+0x268] ;  /* 0x0002682e10467980 */ /* 0x000f66000c101900 */
[C---:B------:R-:W-:Y:S01]  /*16170*/  ISETP.GT.AND P0, PT, R8.reuse, 0x11, !P0 ;  /* 0x000000110800780c */ /* 0x040fe20004704270 */
[----:B------:R-:W5:Y:S03]  /*16180*/  LD.E R50, desc[UR46][R16.64+0x2f0] ;  /* 0x0002f02e10327980 */ /* 0x000f66000c101900 */
[----:B------:R-:W-:Y:S01]  /*16190*/  ISETP.LT.OR P0, PT, R9, 0x12, P0 ;  /* 0x000000120900780c */ /* 0x000fe20000701670 */
[----:B------:R-:W5:Y:S03]  /*161a0*/  LD.E R68, desc[UR46][R16.64+0x26c] ;  /* 0x00026c2e10447980 */ /* 0x000f66000c101900 */
[----:B------:R-:W-:Y:S01]  /*161b0*/  FSEL R119, R119, -INF , !P0 ;  /* 0xff80000077777808 */ /* 0x000fe20004000000 */
[----:B------:R-:W5:Y:S01]  /*161c0*/  LD.E R64, desc[UR46][R16.64+0x278] ;  /* 0x0002782e10407980 */ /* 0x000f62000c101900 */
[----:B------:R-:W-:-:S02]  /*161d0*/  ISETP.GT.AND P0, PT, R8, 0x18, !P1 ;  /* 0x000000180800780c */ /* 0x000fc40004f04270 */
[----:B------:R-:W-:Y:S01]  /*161e0*/  ISETP.NE.AND P1, PT, R56, RZ, PT ;  /* 0x000000ff3800720c */ /* 0x000fe20003f25270 */
[----:B------:R-:W5:Y:S01]  /*161f0*/  LD.E R80, desc[UR46][R16.64+0x27c] ;  /* 0x00027c2e10507980 */ /* 0x000f62000c101900 */
[C---:B------:R-:W-:Y:S02]  /*16200*/  ISETP.LT.OR P0, PT, R9.reuse, 0x19, P0 ;  /* 0x000000190900780c */ /* 0x040fe40000701670 */
[----:B------:R-:W-:Y:S01]  /*16210*/  ISETP.LT.OR P2, PT, R9, 0x4a, P2 ;  /* 0x0000004a0900780c */ /* 0x000fe20001741670 */
[----:B------:R-:W5:Y:S01]  /*16220*/  LD.E R56, desc[UR46][R16.64+0x310] ;  /* 0x0003102e10387980 */ /* 0x000f62000c101900 */
[----:B------:R-:W-:Y:S02]  /*16230*/  FSEL R129, R129, -INF , !P0 ;  /* 0xff80000081817808 */ /* 0x000fe40004000000 */
[----:B------:R-:W-:Y:S01]  /*16240*/  ISETP.GT.AND P0, PT, R8, 0x19, !P6 ;  /* 0x000000190800780c */ /* 0x000fe20007704270 */
[----:B------:R-:W5:Y:S01]  /*16250*/  LD.E R86, desc[UR46][R16.64+0x288] ;  /* 0x0002882e10567980 */ /* 0x000f62000c101900 */
[----:B------:R-:W-:-:S02]  /*16260*/  ISETP.NE.AND P6, PT, R14, RZ, PT ;  /* 0x000000ff0e00720c */ /* 0x000fc40003fc5270 */
[----:B------:R-:W-:Y:S01]  /*16270*/  ISETP.LT.OR P0, PT, R9, 0x1a, P0 ;  /* 0x0000001a0900780c */ /* 0x000fe20000701670 */
[----:B------:R-:W5:Y:S03]  /*16280*/  LD.E R84, desc[UR46][R16.64+0x28c] ;  /* 0x00028c2e10547980 */ /* 0x000f66000c101900 */
[----:B------:R-:W-:Y:S01]  /*16290*/  FSEL R127, R127, -INF , !P0 ;  /* 0xff8000007f7f7808 */ /* 0x000fe20004000000 */
[----:B------:R-:W5:Y:S01]  /*162a0*/  LD.E R82, desc[UR46][R16.64+0x298] ;  /* 0x0002982e10527980 */ /* 0x000f62000c101900 */
[----:B------:R-:W-:Y:S02]  /*162b0*/  ISETP.NE.AND P0, PT, R58, RZ, PT ;  /* 0x000000ff3a00720c */ /* 0x000fe40003f05270 */
[C---:B------:R-:W-:Y:S01]  /*162c0*/  ISETP.GT.AND P5, PT, R8.reuse, 0x58, !P5 ;  /* 0x000000580800780c */ /* 0x040fe20006fa4270 */
[----:B------:R-:W5:Y:S01]  /*162d0*/  LD.E R78, desc[UR46][R16.64+0x29c] ;  /* 0x00029c2e104e7980 */ /* 0x000f62000c101900 */
[----:B------:R-:W-:-:S03]  /*162e0*/  ISETP.GT.AND P0, PT, R8, 0x20, !P0 ;  /* 0x000000200800780c */ /* 0x000fc60004704270 */
[----:B------:R-:W5:Y:S01]  /*162f0*/  LD.E R76, desc[UR46][R16.64+0x2a8] ;  /* 0x0002a82e104c7980 */ /* 0x000f62000c101900 */
[----:B------:R-:W-:-:S03]  /*16300*/  ISETP.LT.OR P0, PT, R9, 0x21, P0 ;  /* 0x000000210900780c */ /* 0x000fc60000701670 */
[----:B------:R-:W5:Y:S01]  /*16310*/  LD.E R98, desc[UR46][R16.64+0x2ac] ;  /* 0x0002ac2e10627980 */ /* 0x000f62000c101900 */
[----:B------:R-:W-:Y:S02]  /*16320*/  FSEL R125, R125, -INF , !P0 ;  /* 0xff8000007d7d7808 */ /* 0x000fe40004000000 */
[----:B------:R-:W-:Y:S01]  /*16330*/  ISETP.NE.AND P0, PT, R40, RZ, PT ;  /* 0x000000ff2800720c */ /* 0x000fe20003f05270 */
[----:B------:R-:W5:Y:S03]  /*16340*/  LD.E R96, desc[UR46][R16.64+0x2b8] ;  /* 0x0002b82e10607980 */ /* 0x000f66000c101900 */
[----:B------:R-:W-:Y:S01]  /*16350*/  ISETP.GT.AND P0, PT, R8, 0x21, !P0 ;  /* 0x000000210800780c */ /* 0x000fe20004704270 */
[----:B------:R-:W5:Y:S03]  /*16360*/  LD.E R40, desc[UR46][R16.64+0x290] ;  /* 0x0002902e10287980 */ /* 0x000f66000c101900 */
[----:B------:R-:W-:Y:S01]  /*16370*/  ISETP.LT.OR P0, PT, R9, 0x22, P0 ;  /* 0x000000220900780c */ /* 0x000fe20000701670 */
[----:B------:R-:W5:Y:S03]  /*16380*/  LD.E R94, desc[UR46][R16.64+0x2bc] ;  /* 0x0002bc2e105e7980 */ /* 0x000f66000c101900 */
[----:B------:R-:W-:Y:S01]  /*16390*/  FSEL R20, R20, -INF , !P0 ;  /* 0xff80000014147808 */ /* 0x000fe20004000000 */
[----:B------:R-:W5:Y:S01]  /*163a0*/  LD.E R92, desc[UR46][R16.64+0x2c8] ;  /* 0x0002c82e105c7980 */ /* 0x000f62000c101900 */
[----:B------:R-:W-:-:S02]  /*163b0*/  ISETP.NE.AND P0, PT, R62, RZ, PT ;  /* 0x000000ff3e00720c */ /* 0x000fc40003f05270 */
[----:B------:R-:W-:Y:S01]  /*163c0*/  ISETP.LT.OR P3, PT, R9, 0x51, P3 ;  /* 0x000000510900780c */ /* 0x000fe20001f61670 */
        /* <DEDUP_REMOVED lines=14> */
[----:B------:R-:W-:-:S03]  /*164b0*/  ISETP.NE.AND P0, PT, R34, RZ, PT ;  /* 0x000000ff2200720c */ /* 0x000fc60003f05270 */
        /* <DEDUP_REMOVED lines=22> */
[----:B------:R-:W4:Y:S03]  /*16620*/  LD.E R24, desc[UR46][R16.64+0x230] ;  /* 0x0002302e10187980 */ /* 0x000f26000c101900 */
        /* <DEDUP_REMOVED lines=13> */
[----:B------:R-:W-:Y:S01]  /*16700*/  ISETP.GT.AND P0, PT, R8, 0x41, !P1 ;  /* 0x000000410800780c */ /* 0x000fe20004f04270 */
[----:B------:R-:W5:Y:S01]  /*16710*/  LD.E R140, desc[UR46][R16.64+0x388] ;  /* 0x0003882e108c7980 */ /* 0x000f62000c101900 */
[----:B------:R-:W-:Y:S02]  /*16720*/  ISETP.NE.AND P1, PT, R67, RZ, PT ;  /* 0x000000ff4300720c */ /* 0x000fe40003f25270 */
[----:B------:R-:W-:Y:S01]  /*16730*/  ISETP.LT.OR P0, PT, R9, 0x42, P0 ;  /* 0x000000420900780c */ /* 0x000fe20000701670 */
[----:B------:R-:W5:Y:S03]  /*16740*/  LD.E R148, desc[UR46][R16.64+0x38c] ;  /* 0x00038c2e10947980 */ /* 0x000f66000c101900 */
[----:B------:R-:W-:Y:S01]  /*16750*/  FSEL R106, R106, -INF , !P0 ;  /* 0xff8000006a6a7808 */ /* 0x000fe20004000000 */
[----:B------:R-:W5:Y:S01]  /*16760*/  LD.E R144, desc[UR46][R16.64+0x398] ;  /* 0x0003982e10907980 */ /* 0x000f62000c101900 */
[----:B------:R-:W-:-:S02]  /*16770*/  ISETP.GT.AND P0, PT, R8, RZ, !P6 ;  /* 0x000000ff0800720c */ /* 0x000fc40007704270 */
[----:B------:R-:W-:Y:S01]  /*16780*/  FSEL R133, R133, -INF , !P2 ;  /* 0xff80000085857808 */ /* 0x000fe20005000000 */
[----:B------:R-:W5:Y:S01]  /*16790*/  LD.E R146, desc[UR46][R16.64+0x39c] ;  /* 0x00039c2e10927980 */ /* 0x000f62000c101900 */
[----:B------:R-:W-:Y:S02]  /*167a0*/  ISETP.LT.OR P0, PT, R9, 0x1, P0 ;  /* 0x000000010900780c */ /* 0x000fe40000701670 */
[----:B------:R-:W-:Y:S01]  /*167b0*/  ISETP.NE.AND P6, PT, R42, RZ, PT ;  /* 0x000000ff2a00720c */ /* 0x000fe20003fc5270 */
[----:B------:R-:W5:Y:S01]  /*167c0*/  LD.E R150, desc[UR46][R16.64+0x3a8] ;  /* 0x0003a82e10967980 */ /* 0x000f62000c101900 */
[----:B------:R-:W-:-:S03]  /*167d0*/  FSEL R6, R26, -INF , !P0 ;  /* 0xff8000001a067808 */ /* 0x000fc60004000000 */
[----:B------:R-:W5:Y:S04]  /*167e0*/  LD.E R30, desc[UR46][R16.64+0x424] ;  /* 0x0004242e101e7980 */ /* 0x000f68000c101900 */
        /* <DEDUP_REMOVED lines=18> */
[----:B------:R-:W5:Y:S01]  /*16910*/  LD.E R107, desc[UR46][R16.64+0x3f0] ;  /* 0x0003f02e106b7980 */ /* 0x000f62000c101900 */
[----:B--2---:R-:W-:-:S03]  /*16920*/  FMNMX.FTZ R14, R189, R4, !PT ;  /* 0x00000004bd0e7209 */ /* 0x004fc60007810000 */
[----:B------:R-:W2:Y:S01]  /*16930*/  LD.E R42, desc[UR46][R16.64+0x2c0] ;  /* 0x0002c02e102a7980 */ /* 0x000ea2000c101900 */
[----:B------:R-:W-:-:S03]  /*16940*/  FMNMX.FTZ R14, R63, R14, !PT ;  /* 0x0000000e3f0e7209 */ /* 0x000fc60007810000 */
        /* <DEDUP_REMOVED lines=33> */
[----:B------:R-:W1:Y:S02]  /*16b60*/  SHFL.BFLY PT, R14, R65, 0x2, 0x1f ;  /* 0x0c401f00410e7f89 */ /* 0x000e6400000e0000 */
[----:B-1----:R-:W-:Y:S02]  /*16b70*/  FMNMX.FTZ R7, R65, R14, !PT ;  /* 0x0000000e41077209 */ /* 0x002fe40007810000 */
[----:B------:R-:W-:-:S04]  /*16b80*/  FMNMX.FTZ R14, R6, R5, !PT ;  /* 0x00000005060e7209 */ /* 0x000fc80007810000 */
[----:B------:R-:W-:Y:S01]  /*16b90*/  FMNMX.FTZ R14, R89, R14, !PT ;  /* 0x0000000e590e7209 */ /* 0x000fe20007810000 */
[----:B------:R-:W1:Y:S03]  /*16ba0*/  SHFL.BFLY PT, R18, R7, 0x1, 0x1f ;  /* 0x0c201f0007127f89 */ /* 0x000e6600000e0000 */
[----:B------:R-:W-:-:S04]  /*16bb0*/  FMNMX.FTZ R14, R99, R14, !PT ;  /* 0x0000000e630e7209 */ /* 0x000fc80007810000 */
[----:B------:R-:W-:-:S04]  /*16bc0*/  FMNMX.FTZ R14, R105, R14, !PT ;  /* 0x0000000e690e7209 */ /* 0x000fc80007810000 */
[----:B------:R-:W-:-:S04]  /*16bd0*/  FMNMX.FTZ R14, R113, R14, !PT ;  /* 0x0000000e710e7209 */ /* 0x000fc80007810000 */
[----:B------:R-:W-:-:S04]  /*16be0*/  FMNMX.FTZ R14, R119, R14, !PT ;  /* 0x0000000e770e7209 */ /* 0x000fc80007810000 */
[----:B------:R-:W-:-:S04]  /*16bf0*/  FMNMX.FTZ R14, R129, R14, !PT ;  /* 0x0000000e810e7209 */ /* 0x000fc80007810000 */
[----:B------:R-:W-:Y:S02]  /*16c00*/  FMNMX.FTZ R14, R127, R14, !PT ;  /* 0x0000000e7f0e7209 */ /* 0x000fe40007810000 */
[----:B-1----:R-:W-:Y:S02]  /*16c10*/  FMNMX.FTZ R67, R7, R18, !PT ;  /* 0x0000001207437209 */ /* 0x002fe40007810000 */
[----:B------:R-:W-:-:S04]  /*16c20*/  FMNMX.FTZ R7, R125, R14, !PT ;  /* 0x0000000e7d077209 */ /* 0x000fc80007810000 */
[----:B------:R-:W-:-:S04]  /*16c30*/  FMNMX.FTZ R14, R20, R7, !PT ;  /* 0x00000007140e7209 */ /* 0x000fc80007810000 */
[----:B------:R-:W-:-:S04]  /*16c40*/  FMNMX.FTZ R7, R11, R14, !PT ;  /* 0x0000000e0b077209 */ /* 0x000fc80007810000 */
[----:B------:R-:W-:-:S04]  /*16c50*/  FMNMX.FTZ R14, R12, R7, !PT ;  /* 0x000000070c0e7209 */ /* 0x000fc80007810000 */
[----:B------:R-:W-:-:S04]  /*16c60*/  FMNMX.FTZ R14, R19, R14, !PT ;  /* 0x0000000e130e7209 */ /* 0x000fc80007810000 */
[----:B------:R-:W-:-:S04]  /*16c70*/  FMNMX.FTZ R7, R21, R14, !PT ;  /* 0x0000000e15077209 */ /* 0x000fc80007810000 */
[----:B------:R-:W-:Y:S02]  /*16c80*/  FMNMX.FTZ R14, R104, R7, !PT ;  /* 0x00000007680e7209 */ /* 0x000fe40007810000 */
[----:B------:R-:W-:Y:S02]  /*16c90*/  ISETP.GT.AND P0, PT, R8, 0x48, !P1 ;  /* 0x000000480800780c */ /* 0x000fe40004f04270 */
[----:B------:R-:W-:Y:S02]  /*16ca0*/  FMNMX.FTZ R14, R121, R14, !PT ;  /* 0x0000000e790e7209 */ /* 0x000fe40007810000 */
[----:B------:R-:W-:Y:S02]  /*16cb0*/  ISETP.LT.OR P0, PT, R9, 0x49, P0 ;  /* 0x000000490900780c */ /* 0x000fe40000701670 */
[----:B------:R-:W-:Y:S02]  /*16cc0*/  FMNMX.FTZ R7, R123, R14, !PT ;  /* 0x0000000e7b077209 */ /* 0x000fe40007810000 */
[----:B------:R-:W-:-:S02]  /*16cd0*/  FSEL R131, R131, -INF , !P0 ;  /* 0xff80000083837808 */ /* 0x000fc40004000000 */
[----:B------:R-:W-:-:S04]  /*16ce0*/  FMNMX.FTZ R14, R106, R7, !PT ;  /* 0x000000076a0e7209 */ /* 0x000fc80007810000 */
[----:B------:R-:W-:Y:S02]  /*16cf0*/  FMNMX.FTZ R14, R131, R14, !PT ;  /* 0x0000000e830e7209 */ /* 0x000fe40007810000 */
[----:B------:R-:W-:Y:S02]  /*16d00*/  ISETP.LT.OR P4, PT, R9, 0x52, P4 ;  /* 0x000000520900780c */ /* 0x000fe40002781670 */
[----:B------:R-:W-:Y:S02]  /*16d10*/  FSEL R135, R135, -INF , !P3 ;  /* 0xff80000087877808 */ /* 0x000fe40005800000 */
[----:B------:R-:W-:Y:S02]  /*16d20*/  FMNMX.FTZ R14, R133, R14, !PT ;  /* 0x0000000e850e7209 */ /* 0x000fe40007810000 */
[----:B------:R-:W-:Y:S02]  /*16d30*/  ISETP.GT.AND P0, PT, R8, 0x59, !P6 ;  /* 0x000000590800780c */ /* 0x000fe40007704270 */
[----:B------:R-:W-:Y:S01]  /*16d40*/  ISETP.LT.OR P5, PT, R9, 0x59, P5 ;  /* 0x000000590900780c */ /* 0x000fe20002fa1670 */
[----:B------:R-:W-:Y:S01]  /*16d50*/  ST.E desc[UR46][R16.64+0x440], R65 ;  /* 0x0004404110007985 */ /* 0x000fe2000c10192e */
[----:B------:R-:W-:-:S02]  /*16d60*/  FSEL R137, R137, -INF , !P4 ;  /* 0xff80000089897808 */ /* 0x000fc40006000000 */
[----:B------:R-:W-:Y:S01]  /*16d70*/  FMNMX.FTZ R14, R135, R14, !PT ;  /* 0x0000000e870e7209 */ /* 0x000fe20007810000 */
[----:B------:R-:W4:Y:S01]  /*16d80*/  LD.E R8, desc[UR46][R16.64+0x454] ;  /* 0x0004542e10087980 */ /* 0x000f22000c101900 */
[----:B------:R-:W-:Y:S02]  /*16d90*/  ISETP.LT.OR P0, PT, R9, 0x5a, P0 ;  /* 0x0000005a0900780c */ /* 0x000fe40000701670 */
[----:B------:R-:W-:Y:S01]  /*16da0*/  FSEL R139, R139, -INF , !P5 ;  /* 0xff8000008b8b7808 */ /* 0x000fe20006800000 */
[----:B------:R1:W-:Y:S01]  /*16db0*/  ST.E desc[UR46][R16.64+0x440], R67 ;  /* 0x0004404310007985 */ /* 0x0003e2000c10192e */
[----:B------:R-:W-:Y:S02]  /*16dc0*/  FMNMX.FTZ R14, R137, R14, !PT ;  /* 0x0000000e890e7209 */ /* 0x000fe40007810000 */
[----:B------:R-:W-:Y:S01]  /*16dd0*/  FSEL R141, R141, -INF , !P0 ;  /* 0xff8000008d8d7808 */ /* 0x000fe20004000000 */
[----:B------:R-:W3:Y:S01]  /*16de0*/  LD.E R69, desc[UR46][R16.64+0x440] ;  /* 0x0004402e10457980 */ /* 0x000ee2000c101900 */
[----:B------:R-:W-:-:S03]  /*16df0*/  FMNMX.FTZ R14, R139, R14, !PT ;  /* 0x0000000e8b0e7209 */ /* 0x000fc60007810000 */
[----:B------:R-:W5:Y:S01]  /*16e00*/  LD.E R9, desc[UR46][R16.64+0x450] ;  /* 0x0004502e10097980 */ /* 0x000f62000c101900 */
[----:B------:R-:W-:-:S03]  /*16e10*/  FMNMX.FTZ R7, R141, R14, !PT ;  /* 0x0000000e8d077209 */ /* 0x000fc60007810000 */
[----:B-1----:R-:W2:Y:S04]  /*16e20*/  LD.E R67, desc[UR46][R16.64+0x350] ;  /* 0x0003502e10437980 */ /* 0x002ea8000c101900 */
[----:B------:R-:W-:Y:S04]  /*16e30*/  ST.E desc[UR46][R16.64+0x444], R7 ;  /* 0x0004440710007985 */ /* 0x000fe8000c10192e */
[----:B------:R-:W4:Y:S04]  /*16e40*/  LD.E R14, desc[UR46][R16.64+0x444] ;  /* 0x0004442e100e7980 */ /* 0x000f28000c101900 */
[----:B------:R-:W2:Y:S01]  /*16e50*/  LD.E R65, desc[UR46][R16.64+0x360] ;  /* 0x0003602e10417980 */ /* 0x000ea2000c101900 */
[C---:B---3--:R-:W-:Y:S01]  /*16e60*/  FMUL.FTZ R18, R69.reuse, R108 ;  /* 0x0000006c45127220 */ /* 0x048fe20000410000 */
[----:B------:R-:W-:-:S04]  /*16e70*/  FSETP.NEU.FTZ.AND P0, PT, R69, -INF , PT ;  /* 0xff8000004500780b */ /* 0x000fc80003f1d000 */
[----:B------:R-:W-:-:S05]  /*16e80*/  FSEL R58, R18, RZ, P0 ;  /* 0x000000ff123a7208 */ /* 0x000fca0000000000 */
[-CC-:B------:R-:W-:Y:S02]  /*16e90*/  FFMA.FTZ R176, R43, R108.reuse, -R58.reuse ;  /* 0x0000006c2bb07223 */ /* 0x180fe4000001083a */
[----:B----4-:R-:W1:Y:S01]  /*16ea0*/  SHFL.BFLY PT, R43, R14, 0x2, 0x1f ;  /* 0x0c401f000e2b7f89 */ /* 0x010e6200000e0000 */
[-CC-:B------:R-:W-:Y:S01]  /*16eb0*/  FFMA.FTZ R153, R59, R108.reuse, -R58.reuse ;  /* 0x0000006c3b997223 */ /* 0x180fe2000001083a */
[----:B------:R-:W-:Y:S02]  /*16ec0*/  FSEL R69, R69, RZ, P0 ;  /* 0x000000ff45457208 */ /* 0x000fe40000000000 */
[----:B-1----:R-:W-:Y:S01]  /*16ed0*/  FMNMX.FTZ R14, R14, R43, !PT ;  /* 0x0000002b0e0e7209 */ /* 0x002fe20007810000 */
[-CC-:B------:R-:W-:Y:S01]  /*16ee0*/  FFMA.FTZ R154, R61, R108.reuse, -R58.reuse ;  /* 0x0000006c3d9a7223 */ /* 0x180fe2000001083a */
[-CC-:B------:R-:W-:Y:S01]  /*16ef0*/  FFMA.FTZ R189, R189, R108.reuse, -R58.reuse ;  /* 0x0000006cbdbd7223 */ /* 0x180fe2000001083a */
[-CC-:B------:R-:W-:Y:S01]  /*16f00*/  FFMA.FTZ R152, R63, R108.reuse, -R58.reuse ;  /* 0x0000006c3f987223 */ /* 0x180fe2000001083a */
[-CC-:B------:R-:W-:Y:S01]  /*16f10*/  FFMA.FTZ R188, R53, R108.reuse, -R58.reuse ;  /* 0x0000006c35bc7223 */ /* 0x180fe2000001083a */
[----:B------:R-:W1:Y:S01]  /*16f20*/  SHFL.BFLY PT, R59, R14, 0x1, 0x1f ;  /* 0x0c201f000e3b7f89 */ /* 0x000e6200000e0000 */
[----:B------:R-:W-:Y:S01]  /*16f30*/  FADD.FTZ R61, R4, -R69 ;  /* 0x80000045043d7221 */ /* 0x000fe20000010000 */
[-CC-:B------:R-:W-:Y:S01]  /*16f40*/  FFMA.FTZ R4, R13, R108.reuse, -R58.reuse ;  /* 0x0000006c0d047223 */ /* 0x180fe2000001083a */
[-CC-:B------:R-:W-:Y:S01]  /*16f50*/  FFMA.FTZ R13, R57, R108.reuse, -R58.reuse ;  /* 0x0000006c390d7223 */ /* 0x180fe2000001083a */
        /* <DEDUP_REMOVED lines=10> */
[----:B------:R-:W3:Y:S01]  /*17000*/  LD.E R29, desc[UR46][R16.64+0x42c] ;  /* 0x00042c2e101d7980 */ /* 0x000ee2000c101900 */
[-CC-:B------:R-:W-:Y:S01]  /*17010*/  FFMA.FTZ R168, R25, R108.reuse, -R58.reuse ;  /* 0x0000006c19a87223 */ /* 0x180fe2000001083a */
[-CC-:B------:R-:W-:Y:S01]  /*17020*/  FFMA.FTZ R165, R27, R108.reuse, -R58.reuse ;  /* 0x0000006c1ba57223 */ /* 0x180fe2000001083a */
[-CC-:B------:R-:W-:Y:S01]  /*17030*/  FFMA.FTZ R162, R35, R108.reuse, -R58.reuse ;  /* 0x0000006c23a27223 */ /* 0x180fe2000001083a */
[-CC-:B------:R-:W-:Y:S01]  /*17040*/  FFMA.FTZ R157, R37, R108.reuse, -R58.reuse ;  /* 0x0000006c259d7223 */ /* 0x180fe2000001083a */
[-CC-:B------:R-:W-:Y:S01]  /*17050*/  FFMA.FTZ R23, R23, R108.reuse, -R58.reuse ;  /* 0x0000006c17177223 */ /* 0x180fe2000001083a */
[----:B------:R-:W-:Y:S01]  /*17060*/  MUFU.EX2 R154, R154 ;  /* 0x0000009a009a7308 */ /* 0x000fe20000000800 */
[-CC-:B------:R-:W-:Y:S01]  /*17070*/  FFMA.FTZ R160, R47, R108.reuse, -R58.reuse ;  /* 0x0000006c2fa07223 */ /* 0x180fe2000001083a */
[-CC-:B------:R-:W-:Y:S01]  /*17080*/  FFMA.FTZ R15, R15, R108.reuse, -R58.reuse ;  /* 0x0000006c0f0f7223 */ /* 0x180fe2000001083a */
[-C--:B------:R-:W-:Y:S01]  /*17090*/  FFMA.FTZ R18, R55, R108.reuse, -R58 ;  /* 0x0000006c37127223 */ /* 0x080fe2000001083a */
[----:B-1----:R-:W-:Y:S01]  /*170a0*/  FMNMX.FTZ R57, R14, R59, !PT ;  /* 0x0000003b0e397209 */ /* 0x002fe20007810000 */
[----:B------:R-:W4:Y:S03]  /*170b0*/  LD.E R33, desc[UR46][R16.64+0x234] ;  /* 0x0002342e10217980 */ /* 0x000f26000c101900 */
[----:B------:R1:W-:Y:S01]  /*170c0*/  MUFU.EX2 R14, R4 ;  /* 0x00000004000e7308 */ /* 0x0003e20000000800 */
[----:B------:R-:W2:Y:S04]  /*170d0*/  LD.E R25, desc[UR46][R16.64+0x240] ;  /* 0x0002402e10197980 */ /* 0x000ea8000c101900 */
[----:B------:R-:W2:Y:S01]  /*170e0*/  LD.E R31, desc[UR46][R16.64+0x260] ;  /* 0x0002602e101f7980 */ /* 0x000ea2000c101900 */
[----:B-1----:R-:W-:-:S02]  /*170f0*/  FMUL.FTZ R4, R61, R108 ;  /* 0x0000006c3d047220 */ /* 0x002fc40000410000 */
[----:B------:R-:W-:Y:S01]  /*17100*/  MUFU.EX2 R153, R153 ;  /* 0x0000009900997308 */ /* 0x000fe20000000800 */
[CC--:B------:R-:W-:Y:S01]  /*17110*/  FMUL.FTZ R58, R57.reuse, R108.reuse ;  /* 0x0000006c393a7220 */ /* 0x0c0fe20000410000 */
[----:B------:R-:W-:Y:S01]  /*17120*/  FSETP.NEU.FTZ.AND P0, PT, R57, -INF , PT ;  /* 0xff8000003900780b */ /* 0x000fe20003f1d000 */
[----:B------:R-:W2:Y:S04]  /*17130*/  LD.E R27, desc[UR46][R16.64+0x274] ;  /* 0x0002742e101b7980 */ /* 0x000ea8000c101900 */
[----:B------:R-:W2:Y:S01]  /*17140*/  LD.E R35, desc[UR46][R16.64+0x280] ;  /* 0x0002802e10237980 */ /* 0x000ea2000c101900 */
[----:B------:R-:W5:Y:S01]  /*17150*/  MUFU.EX2 R4, R4 ;  /* 0x0000000400047308 */ /* 0x000f620000000800 */
[----:B------:R-:W-:Y:S02]  /*17160*/  FSEL R110, R58, RZ, P0 ;  /* 0x000000ff3a6e7208 */ /* 0x000fe40000000000 */
[----:B------:R-:W2:Y:S04]  /*17170*/  LD.E R37, desc[UR46][R16.64+0x294] ;  /* 0x0002942e10257980 */ /* 0x000ea8000c101900 */
[----:B------:R-:W2:Y:S01]  /*17180*/  LD.E R43, desc[UR46][R16.64+0x2c4] ;  /* 0x0002c42e102b7980 */ /* 0x000ea2000c101900 */
[----:B------:R-:W1:Y:S03]  /*17190*/  MUFU.EX2 R188, R188 ;  /* 0x000000bc00bc7308 */ /* 0x000e660000000800 */
[----:B------:R-:W2:Y:S04]  /*171a0*/  LD.E R39, desc[UR46][R16.64+0x264] ;  /* 0x0002642e10277980 */ /* 0x000ea8000c101900 */
[----:B------:R-:W2:Y:S01]  /*171b0*/  LD.E R41, desc[UR46][R16.64+0x2a4] ;  /* 0x0002a42e10297980 */ /* 0x000ea2000c101900 */
[----:B-----5:R-:W-:Y:S01]  /*171c0*/  FFMA.FTZ R9, R4, R9, R189 ;  /* 0x0000000904097223 */ /* 0x020fe200000100bd */
[----:B------:R-:W5:Y:S02]  /*171d0*/  MUFU.EX2 R7, R7 ;  /* 0x0000000700077308 */ /* 0x000f640000000800 */
[----:B------:R-:W2:Y:S01]  /*171e0*/  LD.E R45, desc[UR46][R16.64+0x2b4] ;  /* 0x0002b42e102d7980 */ /* 0x000ea2000c101900 */
[----:B------:R-:W-:Y:S01]  /*171f0*/  FADD.FTZ R9, R152, R9 ;  /* 0x0000000998097221 */ /* 0x000fe20000010000 */
[----:B------:R-:W-:-:S02]  /*17200*/  FFMA.FTZ R166, R21, R108, -R110 ;  /* 0x0000006c15a67223 */ /* 0x000fc4000001086e */
[----:B------:R-:W2:Y:S01]  /*17210*/  LD.E R49, desc[UR46][R16.64+0x2d4] ;  /* 0x0002d42e10317980 */ /* 0x000ea2000c101900 */
[----:B------:R-:W-:Y:S01]  /*17220*/  FADD.FTZ R202, R154, R9 ;  /* 0x000000099aca7221 */ /* 0x000fe20000010000 */
[----:B------:R-:W5:Y:S01]  /*17230*/  MUFU.EX2 R180, R180 ;  /* 0x000000b400b47308 */ /* 0x000f620000000800 */
[----:B------:R-:W-:Y:S01]  /*17240*/  FFMA.FTZ R21, R123, R108, -R110 ;  /* 0x0000006c7b157223 */ /* 0x000fe2000001086e */
[----:B------:R-:W2:Y:S01]  /*17250*/  LD.E R47, desc[UR46][R16.64+0x2e0] ;  /* 0x0002e02e102f7980 */ /* 0x000ea2000c101900 */
[----:B------:R-:W-:-:S03]  /*17260*/  FADD.FTZ R123, R153, R202 ;  /* 0x000000ca997b7221 */ /* 0x000fc60000010000 */
[----:B------:R-:W2:Y:S02]  /*17270*/  LD.E R51, desc[UR46][R16.64+0x2f4] ;  /* 0x0002f42e10337980 */ /* 0x000ea4000c101900 */
[----:B------:R-:W5:Y:S01]  /*17280*/  MUFU.EX2 R177, R177 ;  /* 0x000000b100b17308 */ /* 0x000f620000000800 */
[----:B-1----:R-:W-:Y:S01]  /*17290*/  FADD.FTZ R220, R188, R123 ;  /* 0x0000007bbcdc7221 */ /* 0x002fe20000010000 */
[----:B------:R-:W-:Y:S01]  /*172a0*/  FSEL R58, R57, RZ, P0 ;  /* 0x000000ff393a7208 */ /* 0x000fe20000000000 */
[----:B------:R-:W2:Y:S05]  /*172b0*/  LD.E R53, desc[UR46][R16.64+0x304] ;  /* 0x0003042e10357980 */ /* 0x000eaa000c101900 */
[----:B------:R-:W1:Y:S01]  /*172c0*/  MUFU.EX2 R176, R176 ;  /* 0x000000b000b07308 */ /* 0x000e620000000800 */
[----:B-----5:R-:W-:Y:S01]  /*172d0*/  FADD.FTZ R123, R7, R220 ;  /* 0x000000dc077b7221 */ /* 0x020fe20000010000 */
[----:B------:R-:W-:Y:S01]  /*172e0*/  FADD.FTZ R143, R5, -R58 ;  /* 0x8000003a058f7221 */ /* 0x000fe20000010000 */
[----:B------:R-:W5:Y:S04]  /*172f0*/  LD.E R69, desc[UR46][R16.64+0x330] ;  /* 0x0003302e10457980 */ /* 0x000f68000c101900 */
[----:B------:R-:W5:Y:S01]  /*17300*/  LD.E R63, desc[UR46][R16.64+0x364] ;  /* 0x0003642e103f7980 */ /* 0x000f62000c101900 */
[----:B------:R-:W1:Y:S01]  /*17310*/  MUFU.EX2 R173, R173 ;  /* 0x000000ad00ad7308 */ /* 0x000e620000000800 */
[----:B------:R-:W-:-:S02]  /*17320*/  FADD.FTZ R226, R180, R123 ;  /* 0x0000007bb4e27221 */ /* 0x000fc40000010000 */
[----:B------:R-:W5:Y:S04]  /*17330*/  LD.E R5, desc[UR46][R16.64+0x420] ;  /* 0x0004202e10057980 */ /* 0x000f68000c101900 */
[----:B------:R-:W5:Y:S01]  /*17340*/  LD.E R58, desc[UR46][R16.64+0x248] ;  /* 0x0002482e103a7980 */ /* 0x000f62000c101900 */
[----:B------:R-:W1:Y:S01]  /*17350*/  MUFU.EX2 R172, R172 ;  /* 0x000000ac00ac7308 */ /* 0x000e620000000800 */
[----:B------:R-:W-:-:S07]  /*17360*/  FADD.FTZ R123, R177, R226 ;  /* 0x000000e2b17b7221 */ /* 0x000fce0000010000 */
[----:B------:R-:W1:Y:S02]  /*17370*/  MUFU.EX2 R169, R169 ;  /* 0x000000a900a97308 */ /* 0x000e640000000800 */
[----:B-1----:R-:W-:Y:S01]  /*17380*/  FADD.FTZ R236, R176, R123 ;  /* 0x0000007bb0ec7221 */ /* 0x002fe20000010000 */
[-CC-:B------:R-:W-:Y:S01]  /*17390*/  FFMA.FTZ R183, R6, R108.reuse, -R110.reuse ;  /* 0x0000006c06b77223 */ /* 0x180fe2000001086e */
[-CC-:B------:R-:W-:Y:S01]  /*173a0*/  FFMA.FTZ R178, R20, R108.reuse, -R110.reuse ;  /* 0x0000006c14b27223 */ /* 0x180fe2000001086e */
[-CC-:B------:R-:W-:Y:S01]  /*173b0*/  FFMA.FTZ R171, R11, R108.reuse, -R110.reuse ;  /* 0x0000006c0bab7223 */ /* 0x180fe2000001086e */
[-CC-:B------:R-:W-:Y:S02]  /*173c0*/  FFMA.FTZ R174, R12, R108.reuse, -R110.reuse ;  /* 0x0000006c0cae7223 */ /* 0x180fe4000001086e */
        /* <DEDUP_REMOVED lines=18> */
[----:B------:R-:W-:Y:S01]  /*174f0*/  FFMA.FTZ R141, R141, R108, -R110 ;  /* 0x0000006c8d8d7223 */ /* 0x000fe2000001086e */
[----:B------:R-:W-:Y:S01]  /*17500*/  FMUL.FTZ R121, R108, R143 ;  /* 0x0000008f6c797220 */ /* 0x000fe20000410000 */
[----:B------:R-:W1:Y:S01]  /*17510*/  MUFU.EX2 R167, R167 ;  /* 0x000000a700a77308 */ /* 0x000e620000000800 */
[----:B------:R-:W5:Y:S01]  /*17520*/  LD.E R108, desc[UR46][R16.64+0x2f8] ;  /* 0x0002f82e106c7980 */ /* 0x000f62000c101900 */
[----:B------:R-:W-:-:S03]  /*17530*/  FADD.FTZ R125, R173, R236 ;  /* 0x000000ecad7d7221 */ /* 0x000fc60000010000 */
[----:B------:R-:W5:Y:S01]  /*17540*/  LD.E R110, desc[UR46][R16.64+0x30c] ;  /* 0x00030c2e106e7980 */ /* 0x000f62000c101900 */
[----:B------:R-:W-:-:S03]  /*17550*/  FADD.FTZ R127, R172, R125 ;  /* 0x0000007dac7f7221 */ /* 0x000fc60000010000 */
[----:B------:R-:W5:Y:S01]  /*17560*/  LD.E R106, desc[UR46][R16.64+0x318] ;  /* 0x0003182e106a7980 */ /* 0x000f62000c101900 */
[----:B------:R-:W-:-:S03]  /*17570*/  FADD.FTZ R131, R169, R127 ;  /* 0x0000007fa9837221 */ /* 0x000fc60000010000 */
[----:B------:R-:W5:Y:S01]  /*17580*/  LD.E R104, desc[UR46][R16.64+0x31c] ;  /* 0x00031c2e10687980 */ /* 0x000f62000c101900 */
[----:B-1----:R-:W-:-:S03]  /*17590*/  FADD.FTZ R133, R170, R131 ;  /* 0x00000083aa857221 */ /* 0x002fc60000010000 */
[----:B------:R-:W5:Y:S01]  /*175a0*/  LD.E R55, desc[UR46][R16.64+0x314] ;  /* 0x0003142e10377980 */ /* 0x000f62000c101900 */
[----:B------:R-:W-:-:S03]  /*175b0*/  FADD.FTZ R135, R167, R133 ;  /* 0x00000085a7877221 */ /* 0x000fc60000010000 */
        /* <DEDUP_REMOVED lines=17> */
[----:B------:R-:W-:Y:S08]  /*176d0*/  MUFU.EX2 R183, R183 ;  /* 0x000000b700b77308 */ /* 0x000ff00000000800 */
[----:B------:R-:W1:Y:S08]  /*176e0*/  MUFU.EX2 R121, R121 ;  /* 0x0000007900797308 */ /* 0x000e700000000800 */
[----:B------:R-:W1:Y:S08]  /*176f0*/  MUFU.EX2 R192, R192 ;  /* 0x000000c000c07308 */ /* 0x000e700000000800 */
[----:B------:R-:W1:Y:S02]  /*17700*/  MUFU.EX2 R155, R155 ;  /* 0x0000009b009b7308 */ /* 0x000e640000000800 */
[----:B-1----:R-:W-:-:S06]  /*17710*/  FFMA.FTZ R9, R121, R8, R183 ;  /* 0x0000000879097223 */ /* 0x002fcc00000100b7 */
[----:B------:R-:W1:Y:S01]  /*17720*/  MUFU.EX2 R6, R6 ;  /* 0x0000000600067308 */ /* 0x000e620000000800 */
[----:B------:R-:W-:-:S07]  /*17730*/  FADD.FTZ R8, R192, R9 ;  /* 0x00000009c0087221 */ /* 0x000fce0000010000 */
[----:B------:R-:W1:Y:S01]  /*17740*/  MUFU.EX2 R179, R179 ;  /* 0x000000b300b37308 */ /* 0x000e620000000800 */
[----:B------:R-:W-:-:S07]  /*17750*/  FADD.FTZ R9, R155, R8 ;  /* 0x000000089b097221 */ /* 0x000fce0000010000 */
[----:B------:R-:W1:Y:S02]  /*17760*/  MUFU.EX2 R190, R190 ;  /* 0x000000be00be7308 */ /* 0x000e640000000800 */
[----:B-1----:R-:W-:-:S06]  /*17770*/  FADD.FTZ R8, R6, R9 ;  /* 0x0000000906087221 */ /* 0x002fcc0000010000 */
[----:B------:R-:W1:Y:S01]  /*17780*/  MUFU.EX2 R181, R181 ;  /* 0x000000b500b57308 */ /* 0x000e620000000800 */
[----:B------:R-:W-:-:S07]  /*17790*/  FADD.FTZ R9, R179, R8 ;  /* 0x00000008b3097221 */ /* 0x000fce0000010000 */
[----:B------:R-:W3:Y:S01]  /*177a0*/  MUFU.EX2 R182, R182 ;  /* 0x000000b600b67308 */ /* 0x000ee20000000800 */
[----:B------:R-:W-:-:S07]  /*177b0*/  FADD.FTZ R8, R190, R9 ;  /* 0x00000009be087221 */ /* 0x000fce0000010000 */
[----:B------:R-:W3:Y:S01]  /*177c0*/  MUFU.EX2 R175, R175 ;  /* 0x000000af00af7308 */ /* 0x000ee20000000800 */
[----:B-1----:R-:W-:-:S07]  /*177d0*/  FADD.FTZ R9, R181, R8 ;  /* 0x00000008b5097221 */ /* 0x002fce0000010000 */
[----:B------:R-:W1:Y:S01]  /*177e0*/  MUFU.EX2 R178, R178 ;  /* 0x000000b200b27308 */ /* 0x000e620000000800 */
[----:B---3--:R-:W-:-:S07]  /*177f0*/  FADD.FTZ R8, R182, R9 ;  /* 0x00000009b6087221 */ /* 0x008fce0000010000 */
[----:B------:R-:W3:Y:S01]  /*17800*/  MUFU.EX2 R171, R171 ;  /* 0x000000ab00ab7308 */ /* 0x000ee20000000800 */
[----:B------:R-:W-:-:S07]  /*17810*/  FADD.FTZ R9, R175, R8 ;  /* 0x00000008af097221 */ /* 0x000fce0000010000 */
[----:B------:R-:W4:Y:S01]  /*17820*/  MUFU.EX2 R174, R174 ;  /* 0x000000ae00ae7308 */ /* 0x000f220000000800 */
[----:B-1----:R-:W-:-:S07]  /*17830*/  FADD.FTZ R8, R178, R9 ;  /* 0x00000009b2087221 */ /* 0x002fce0000010000 */
[----:B------:R-:W1:Y:S01]  /*17840*/  MUFU.EX2 R168, R168 ;  /* 0x000000a800a87308 */ /* 0x000e620000000800 */
[----:B------:R-:W-:-:S07]  /*17850*/  FMUL.FTZ R145, R121, R29 ;  /* 0x0000001d79917220 */ /* 0x000fce0000410000 */
[----:B------:R-:W1:Y:S01]  /*17860*/  MUFU.EX2 R161, R161 ;  /* 0x000000a100a17308 */ /* 0x000e620000000800 */
[----:B------:R-:W-:Y:S01]  /*17870*/  FMUL.FTZ R29, R4, R24 ;  /* 0x00000018041d7220 */ /* 0x000fe20000410000 */
[----:B---3--:R-:W-:-:S06]  /*17880*/  FADD.FTZ R9, R171, R8 ;  /* 0x00000008ab097221 */ /* 0x008fcc0000010000 */
[----:B------:R-:W3:Y:S08]  /*17890*/  MUFU.EX2 R165, R165 ;  /* 0x000000a500a57308 */ /* 0x000ef00000000800 */
[----:B------:R-:W3:Y:S01]  /*178a0*/  MUFU.EX2 R166, R166 ;  /* 0x000000a600a67308 */ /* 0x000ee20000000800 */
[----:B------:R1:W-:Y:S01]  /*178b0*/  ST.E desc[UR46][R16.64+0x230], R29 ;  /* 0x0002301d10007985 */ /* 0x0003e2000c10192e */
[----:B----4-:R-:W-:-:S06]  /*178c0*/  FADD.FTZ R8, R174, R9 ;  /* 0x00000009ae087221 */ /* 0x010fcc0000010000 */
[----:B------:R-:W4:Y:S01]  /*178d0*/  MUFU.EX2 R162, R162 ;  /* 0x000000a200a27308 */ /* 0x000f220000000800 */
[C---:B------:R-:W-:Y:S01]  /*178e0*/  FMUL.FTZ R33, R4.reuse, R33 ;  /* 0x0000002104217220 */ /* 0x040fe20000410000 */
[C---:B--2---:R-:W-:Y:S01]  /*178f0*/  FMUL.FTZ R25, R4.reuse, R25 ;  /* 0x0000001904197220 */ /* 0x044fe20000410000 */
[----:B------:R-:W-:-:S05]  /*17900*/  FMUL.FTZ R31, R4, R31 ;  /* 0x0000001f041f7220 */ /* 0x000fca0000410000 */
[----:B------:R-:W2:Y:S01]  /*17910*/  MUFU.EX2 R159, R159 ;  /* 0x0000009f009f7308 */ /* 0x000ea20000000800 */
[C---:B-1----:R-:W-:Y:S01]  /*17920*/  FMUL.FTZ R29, R4.reuse, R36 ;  /* 0x00000024041d7220 */ /* 0x042fe20000410000 */
[----:B------:R-:W-:Y:S01]  /*17930*/  FMUL.FTZ R27, R4, R27 ;  /* 0x0000001b041b7220 */ /* 0x000fe20000410000 */
[----:B------:R-:W-:-:S05]  /*17940*/  FADD.FTZ R135, R168, R135 ;  /* 0x00000087a8877221 */ /* 0x000fca0000010000 */
[----:B------:R-:W1:Y:S01]  /*17950*/  MUFU.EX2 R157, R157 ;  /* 0x0000009d009d7308 */ /* 0x000e620000000800 */
[----:B------:R-:W-:Y:S01]  /*17960*/  FADD.FTZ R9, R161, R8 ;  /* 0x00000008a1097221 */ /* 0x000fe20000010000 */
[----:B------:R4:W-:Y:S06]  /*17970*/  ST.E desc[UR46][R16.64+0x234], R33 ;  /* 0x0002342110007985 */ /* 0x0009ec000c10192e */
[----:B------:R-:W1:Y:S01]  /*17980*/  MUFU.EX2 R164, R164 ;  /* 0x000000a400a47308 */ /* 0x000e620000000800 */
[----:B------:R2:W-:Y:S01]  /*17990*/  ST.E desc[UR46][R16.64+0x240], R25 ;  /* 0x0002401910007985 */ /* 0x0005e2000c10192e */
[----:B---3--:R-:W-:-:S03]  /*179a0*/  FADD.FTZ R135, R165, R135 ;  /* 0x00000087a5877221 */ /* 0x008fc60000010000 */
[----:B------:R3:W-:Y:S03]  /*179b0*/  ST.E desc[UR46][R16.64+0x260], R31 ;  /* 0x0002601f10007985 */ /* 0x0007e6000c10192e */
[----:B------:R-:W5:Y:S01]  /*179c0*/  MUFU.EX2 R23, R23 ;  /* 0x0000001700177308 */ /* 0x000f620000000800 */
[----:B------:R1:W-:Y:S01]  /*179d0*/  ST.E desc[UR46][R16.64+0x270], R29 ;  /* 0x0002701d10007985 */ /* 0x0003e2000c10192e */
[----:B----4-:R-:W-:-:S03]  /*179e0*/  FMUL.FTZ R33, R4, R40 ;  /* 0x0000002804217220 */ /* 0x010fc60000410000 */
[----:B------:R4:W-:Y:S03]  /*179f0*/  ST.E desc[UR46][R16.64+0x274], R27 ;  /* 0x0002741b10007985 */ /* 0x0009e6000c10192e */
[----:B------:R-:W5:Y:S01]  /*17a00*/  MUFU.EX2 R21, R21 ;  /* 0x0000001500157308 */ /* 0x000f620000000800 */
[C---:B--2---:R-:W-:Y:S01]  /*17a10*/  FMUL.FTZ R25, R4.reuse, R28 ;  /* 0x0000001c04197220 */ /* 0x044fe20000410000 */
[----:B---3--:R-:W-:Y:S01]  /*17a20*/  FMUL.FTZ R31, R4, R46 ;  /* 0x0000002e041f7220 */ /* 0x008fe20000410000 */
[----:B------:R-:W-:Y:S01]  /*17a30*/  FADD.FTZ R8, R166, R9 ;  /* 0x00000009a6087221 */ /* 0x000fe20000010000 */
[----:B-1----:R-:W-:-:S04]  /*17a40*/  FMUL.FTZ R29, R4, R42 ;  /* 0x0000002a041d7220 */ /* 0x002fc80000410000 */
[----:B------:R-:W1:Y:S01]  /*17a50*/  MUFU.EX2 R160, R160 ;  /* 0x000000a000a07308 */ /* 0x000e620000000800 */
[----:B----4-:R-:W-:Y:S01]  /*17a60*/  FMUL.FTZ R27, R4, R44 ;  /* 0x0000002c041b7220 */ /* 0x010fe20000410000 */
[----:B------:R-:W-:Y:S01]  /*17a70*/  FADD.FTZ R135, R162, R135 ;  /* 0x00000087a2877221 */ /* 0x000fe20000010000 */
[----:B------:R2:W-:Y:S05]  /*17a80*/  ST.E desc[UR46][R16.64+0x284], R25 ;  /* 0x0002841910007985 */ /* 0x0005ea000c10192e */
[----:B------:R-:W3:Y:S01]  /*17a90*/  MUFU.EX2 R156, R156 ;  /* 0x0000009c009c7308 */ /* 0x000ee20000000800 */
[----:B------:R4:W-:Y:S01]  /*17aa0*/  ST.E desc[UR46][R16.64+0x290], R33 ;  /* 0x0002902110007985 */ /* 0x0009e2000c10192e */
[----:B------:R-:W-:Y:S01]  /*17ab0*/  FADD.FTZ R9, R159, R8 ;  /* 0x000000089f097221 */ /* 0x000fe20000010000 */
[C---:B------:R-:W-:Y:S01]  /*17ac0*/  FMUL.FTZ R35, R4.reuse, R35 ;  /* 0x0000002304237220 */ /* 0x040fe20000410000 */
[C---:B------:R-:W-:Y:S01]  /*17ad0*/  FMUL.FTZ R37, R4.reuse, R37 ;  /* 0x0000002504257220 */ /* 0x040fe20000410000 */
[----:B------:R1:W-:Y:S03]  /*17ae0*/  ST.E desc[UR46][R16.64+0x2b0], R27 ;  /* 0x0002b01b10007985 */ /* 0x0003e6000c10192e */
[----:B------:R-:W3:Y:S01]  /*17af0*/  MUFU.EX2 R15, R15 ;  /* 0x0000000f000f7308 */ /* 0x000ee20000000800 */
[----:B------:R1:W-:Y:S01]  /*17b00*/  ST.E desc[UR46][R16.64+0x2c0], R29 ;  /* 0x0002c01d10007985 */ /* 0x0003e2000c10192e */
[----:B--2---:R-:W-:-:S03]  /*17b10*/  FMUL.FTZ R25, R4, R48 ;  /* 0x0000003004197220 */ /* 0x004fc60000410000 */
[----:B------:R2:W-:Y:S01]  /*17b20*/  ST.E desc[UR46][R16.64+0x2d0], R31 ;  /* 0x0002d01f10007985 */ /* 0x0005e2000c10192e */
[C---:B----4-:R-:W-:Y:S02]  /*17b30*/  FMUL.FTZ R33, R4.reuse, R50 ;  /* 0x0000003204217220 */ /* 0x050fe40000410000 */
[----:B------:R-:W4:Y:S01]  /*17b40*/  MUFU.EX2 R19, R19 ;  /* 0x0000001300137308 */ /* 0x000f220000000800 */
[C---:B-1----:R-:W-:Y:S01]  /*17b50*/  FMUL.FTZ R27, R4.reuse, R52 ;  /* 0x00000034041b7220 */ /* 0x042fe20000410000 */
[----:B------:R-:W-:Y:S01]  /*17b60*/  FADD.FTZ R135, R157, R135 ;  /* 0x000000879d877221 */ /* 0x000fe20000010000 */
[C---:B------:R-:W-:Y:S01]  /*17b70*/  FMUL.FTZ R29, R4.reuse, R56 ;  /* 0x00000038041d7220 */ /* 0x040fe20000410000 */
[----:B--2---:R-:W-:-:S04]  /*17b80*/  FMUL.FTZ R31, R4, R54 ;  /* 0x00000036041f7220 */ /* 0x004fc80000410000 */
[----:B------:R-:W1:Y:S01]  /*17b90*/  MUFU.EX2 R20, R20 ;  /* 0x0000001400147308 */ /* 0x000e620000000800 */
[----:B------:R-:W-:Y:S01]  /*17ba0*/  FADD.FTZ R8, R164, R9 ;  /* 0x00000009a4087221 */ /* 0x000fe20000010000 */
[----:B------:R2:W-:Y:S01]  /*17bb0*/  ST.E desc[UR46][R16.64+0x280], R35 ;  /* 0x0002802310007985 */ /* 0x0005e2000c10192e */
[C---:B------:R-:W-:Y:S01]  /*17bc0*/  FMUL.FTZ R39, R4.reuse, R39 ;  /* 0x0000002704277220 */ /* 0x040fe20000410000 */
[C---:B------:R-:W-:Y:S01]  /*17bd0*/  FMUL.FTZ R41, R4.reuse, R41 ;  /* 0x0000002904297220 */ /* 0x040fe20000410000 */
[----:B-----5:R-:W-:Y:S01]  /*17be0*/  FMUL.FTZ R5, R4, R5 ;  /* 0x0000000504057220 */ /* 0x020fe20000410000 */
[----:B------:R5:W-:Y:S02]  /*17bf0*/  ST.E desc[UR46][R16.64+0x294], R37 ;  /* 0x0002942510007985 */ /* 0x000be4000c10192e */
[----:B------:R-:W1:Y:S02]  /*17c00*/  MUFU.EX2 R18, R18 ;  /* 0x0000001200127308 */ /* 0x000e640000000800 */
[----:B------:R3:W-:Y:S01]  /*17c10*/  ST.E desc[UR46][R16.64+0x2e4], R25 ;  /* 0x0002e41910007985 */ /* 0x0007e2000c10192e */
[----:B------:R-:W-:-:S03]  /*17c20*/  FADD.FTZ R135, R23, R135 ;  /* 0x0000008717877221 */ /* 0x000fc60000010000 */
[----:B------:R4:W-:Y:S01]  /*17c30*/  ST.E desc[UR46][R16.64+0x2f0], R33 ;  /* 0x0002f02110007985 */ /* 0x0009e2000c10192e */
[C---:B--2---:R-:W-:Y:S01]  /*17c40*/  FMUL.FTZ R35, R121.reuse, R72 ;  /* 0x0000004879237220 */ /* 0x044fe20000410000 */
[----:B------:R-:W2:Y:S02]  /*17c50*/  MUFU.EX2 R11, R11 ;  /* 0x0000000b000b7308 */ /* 0x000ea40000000800 */
[----:B------:R1:W-:Y:S01]  /*17c60*/  ST.E desc[UR46][R16.64+0x300], R27 ;  /* 0x0003001b10007985 */ /* 0x0003e2000c10192e */
[----:B-----5:R-:W-:-:S03]  /*17c70*/  FMUL.FTZ R37, R121, R70 ;  /* 0x0000004679257220 */ /* 0x020fc60000410000 */
[----:B------:R5:W-:Y:S01]  /*17c80*/  ST.E desc[UR46][R16.64+0x310], R29 ;  /* 0x0003101d10007985 */ /* 0x000be2000c10192e */
[----:B---3--:R-:W-:-:S03]  /*17c90*/  FMUL.FTZ R25, R121, R62 ;  /* 0x0000003e79197220 */ /* 0x008fc60000410000 */
[----:B------:R3:W-:Y:S01]  /*17ca0*/  ST.E desc[UR46][R16.64+0x320], R31 ;  /* 0x0003201f10007985 */ /* 0x0007e2000c10192e */
[----:B----4-:R-:W-:Y:S01]  /*17cb0*/  FMUL.FTZ R33, R121, R66 ;  /* 0x0000004279217220 */ /* 0x010fe20000410000 */
[----:B------:R-:W-:Y:S01]  /*17cc0*/  FADD.FTZ R9, R21, R8 ;  /* 0x0000000815097221 */ /* 0x000fe20000010000 */
[C---:B-1----:R-:W-:Y:S01]  /*17cd0*/  FMUL.FTZ R27, R121.reuse, R60 ;  /* 0x0000003c791b7220 */ /* 0x042fe20000410000 */
[C---:B-----5:R-:W-:Y:S01]  /*17ce0*/  FMUL.FTZ R29, R121.reuse, R58 ;  /* 0x0000003a791d7220 */ /* 0x060fe20000410000 */
[----:B---3--:R-:W-:Y:S01]  /*17cf0*/  FMUL.FTZ R31, R121, R74 ;  /* 0x0000004a791f7220 */ /* 0x008fe20000410000 */
[----:B------:R-:W1:Y:S01]  /*17d00*/  MUFU.EX2 R12, R12 ;  /* 0x0000000c000c7308 */ /* 0x000e620000000800 */
[----:B------:R-:W-:Y:S01]  /*17d10*/  FADD.FTZ R135, R160, R135 ;  /* 0x00000087a0877221 */ /* 0x000fe20000010000 */
[----:B------:R3:W-:Y:S01]  /*17d20*/  ST.E desc[UR46][R16.64+0x264], R39 ;  /* 0x0002642710007985 */ /* 0x0007e2000c10192e */
[----:B------:R-:W-:-:S03]  /*17d30*/  FADD.FTZ R9, R156, R9 ;  /* 0x000000099c097221 */ /* 0x000fc60000010000 */
[----:B------:R4:W-:Y:S02]  /*17d40*/  ST.E desc[UR46][R16.64+0x2a4], R41 ;  /* 0x0002a42910007985 */ /* 0x0009e4000c10192e */
[----:B------:R-:W5:Y:S02]  /*17d50*/  MUFU.EX2 R13, R13 ;  /* 0x0000000d000d7308 */ /* 0x000f640000000800 */
[----:B------:R2:W-:Y:S04]  /*17d60*/  ST.E desc[UR46][R16.64+0x420], R5 ;  /* 0x0004200510007985 */ /* 0x0005e8000c10192e */
[----:B------:R1:W-:Y:S01]  /*17d70*/  ST.E desc[UR46][R16.64+0x238], R25 ;  /* 0x0002381910007985 */ /* 0x0003e2000c10192e */
[----:B---3--:R-:W-:-:S03]  /*17d80*/  FMUL.FTZ R39, R121, R68 ;  /* 0x0000004479277220 */ /* 0x008fc60000410000 */
[----:B------:R3:W-:Y:S01]  /*17d90*/  ST.E desc[UR46][R16.64+0x23c], R27 ;  /* 0x00023c1b10007985 */ /* 0x0007e2000c10192e */
[----:B----4-:R-:W-:-:S03]  /*17da0*/  FMUL.FTZ R41, R121, R82 ;  /* 0x0000005279297220 */ /* 0x010fc60000410000 */
[----:B------:R4:W-:Y:S01]  /*17db0*/  ST.E desc[UR46][R16.64+0x248], R29 ;  /* 0x0002481d10007985 */ /* 0x0009e2000c10192e */
[----:B--2---:R-:W-:-:S03]  /*17dc0*/  FMUL.FTZ R5, R121, R64 ;  /* 0x0000004079057220 */ /* 0x004fc60000410000 */
[----:B------:R2:W-:Y:S01]  /*17dd0*/  ST.E desc[UR46][R16.64+0x24c], R31 ;  /* 0x00024c1f10007985 */ /* 0x0005e2000c10192e */
[----:B-1----:R-:W-:-:S03]  /*17de0*/  FMUL.FTZ R25, R121, R80 ;  /* 0x0000005079197220 */ /* 0x002fc60000410000 */
[----:B------:R1:W-:Y:S01]  /*17df0*/  ST.E desc[UR46][R16.64+0x258], R33 ;  /* 0x0002582110007985 */ /* 0x0003e2000c10192e */
[----:B---3--:R-:W-:-:S03]  /*17e00*/  FMUL.FTZ R27, R121, R86 ;  /* 0x00000056791b7220 */ /* 0x008fc60000410000 */
[----:B------:R3:W-:Y:S01]  /*17e10*/  ST.E desc[UR46][R16.64+0x25c], R35 ;  /* 0x00025c2310007985 */ /* 0x0007e2000c10192e */
[----:B----4-:R-:W-:-:S03]  /*17e20*/  FMUL.FTZ R29, R121, R84 ;  /* 0x00000054791d7220 */ /* 0x010fc60000410000 */
[----:B------:R4:W-:Y:S01]  /*17e30*/  ST.E desc[UR46][R16.64+0x268], R37 ;  /* 0x0002682510007985 */ /* 0x0009e2000c10192e */
[C---:B--2---:R-:W-:Y:S01]  /*17e40*/  FMUL.FTZ R31, R121.reuse, R78 ;  /* 0x0000004e791f7220 */ /* 0x044fe20000410000 */
[C---:B-1----:R-:W-:Y:S01]  /*17e50*/  FMUL.FTZ R33, R121.reuse, R76 ;  /* 0x0000004c79217220 */ /* 0x042fe20000410000 */
[----:B------:R-:W1:Y:S01]  /*17e60*/  MUFU.EX2 R8, R139 ;  /* 0x0000008b00087308 */ /* 0x000e620000000800 */
[----:B---3--:R-:W-:Y:S01]  /*17e70*/  FMUL.FTZ R35, R121, R98 ;  /* 0x0000006279237220 */ /* 0x008fe20000410000 */
[----:B------:R-:W-:Y:S01]  /*17e80*/  FADD.FTZ R137, R15, R135 ;  /* 0x000000870f897221 */ /* 0x000fe20000010000 */
[----:B----4-:R-:W-:Y:S01]  /*17e90*/  FMUL.FTZ R37, R121, R96 ;  /* 0x0000006079257220 */ /* 0x010fe20000410000 */
[----:B------:R-:W-:Y:S01]  /*17ea0*/  FADD.FTZ R135, R19, R9 ;  /* 0x0000000913877221 */ /* 0x000fe20000010000 */
[----:B------:R2:W-:Y:S03]  /*17eb0*/  ST.E desc[UR46][R16.64+0x26c], R39 ;  /* 0x00026c2710007985 */ /* 0x0005e6000c10192e */
[----:B------:R-:W3:Y:S01]  /*17ec0*/  MUFU.EX2 R9, R141 ;  /* 0x0000008d00097308 */ /* 0x000ee20000000800 */
[----:B------:R4:W-:Y:S01]  /*17ed0*/  ST.E desc[UR46][R16.64+0x278], R5 ;  /* 0x0002780510007985 */ /* 0x0009e2000c10192e */
[----:B------:R-:W-:-:S03]  /*17ee0*/  FADD.FTZ R135, R20, R135 ;  /* 0x0000008714877221 */ /* 0x000fc60000010000 */
[----:B------:R5:W-:Y:S04]  /*17ef0*/  ST.E desc[UR46][R16.64+0x27c], R25 ;  /* 0x00027c1910007985 */ /* 0x000be8000c10192e */
[----:B------:R1:W-:Y:S01]  /*17f00*/  ST.E desc[UR46][R16.64+0x288], R27 ;  /* 0x0002881b10007985 */ /* 0x0003e2000c10192e */
[----:B--2---:R-:W-:-:S03]  /*17f10*/  FMUL.FTZ R39, R121, R94 ;  /* 0x0000005e79277220 */ /* 0x004fc60000410000 */
[----:B------:R2:W-:Y:S01]  /*17f20*/  ST.E desc[UR46][R16.64+0x28c], R29 ;  /* 0x00028c1d10007985 */ /* 0x0005e2000c10192e */
[----:B----4-:R-:W-:-:S03]  /*17f30*/  FMUL.FTZ R5, R121, R92 ;  /* 0x0000005c79057220 */ /* 0x010fc60000410000 */
[----:B------:R4:W-:Y:S01]  /*17f40*/  ST.E desc[UR46][R16.64+0x298], R41 ;  /* 0x0002982910007985 */ /* 0x0009e2000c10192e */
[----:B-----5:R-:W-:-:S03]  /*17f50*/  FMUL.FTZ R25, R121, R88 ;  /* 0x0000005879197220 */ /* 0x020fc60000410000 */
[----:B------:R5:W-:Y:S01]  /*17f60*/  ST.E desc[UR46][R16.64+0x29c], R31 ;  /* 0x00029c1f10007985 */ /* 0x000be2000c10192e */
[----:B-1----:R-:W-:-:S03]  /*17f70*/  FMUL.FTZ R27, R121, R90 ;  /* 0x0000005a791b7220 */ /* 0x002fc60000410000 */
[----:B------:R1:W-:Y:S01]  /*17f80*/  ST.E desc[UR46][R16.64+0x2a8], R33 ;  /* 0x0002a82110007985 */ /* 0x0003e2000c10192e */
[----:B--2---:R-:W-:-:S03]  /*17f90*/  FMUL.FTZ R29, R121, R102 ;  /* 0x00000066791d7220 */ /* 0x004fc60000410000 */
[----:B------:R2:W-:Y:S01]  /*17fa0*/  ST.E desc[UR46][R16.64+0x2ac], R35 ;  /* 0x0002ac2310007985 */ /* 0x0005e2000c10192e */
[----:B----4-:R-:W-:-:S03]  /*17fb0*/  FMUL.FTZ R41, R121, R100 ;  /* 0x0000006479297220 */ /* 0x010fc60000410000 */
[----:B------:R4:W-:Y:S01]  /*17fc0*/  ST.E desc[UR46][R16.64+0x2b8], R37 ;  /* 0x0002b82510007985 */ /* 0x0009e2000c10192e */
[C---:B-----5:R-:W-:Y:S01]  /*17fd0*/  FMUL.FTZ R31, R121.reuse, R116 ;  /* 0x00000074791f7220 */ /* 0x060fe20000410000 */
[C---:B-1----:R-:W-:Y:S01]  /*17fe0*/  FMUL.FTZ R33, R121.reuse, R108 ;  /* 0x0000006c79217220 */ /* 0x042fe20000410000 */
[C---:B--2---:R-:W-:Y:S01]  /*17ff0*/  FMUL.FTZ R35, R121.reuse, R114 ;  /* 0x0000007279237220 */ /* 0x044fe20000410000 */
[----:B----4-:R-:W-:Y:S01]  /*18000*/  FMUL.FTZ R37, R121, R112 ;  /* 0x0000007079257220 */ /* 0x010fe20000410000 */
[----:B------:R-:W-:Y:S01]  /*18010*/  FADD.FTZ R137, R18, R137 ;  /* 0x0000008912897221 */ /* 0x000fe20000010000 */
[----:B------:R1:W-:Y:S01]  /*18020*/  ST.E desc[UR46][R16.64+0x2bc], R39 ;  /* 0x0002bc2710007985 */ /* 0x0003e2000c10192e */
[----:B------:R-:W-:-:S03]  /*18030*/  FADD.FTZ R135, R11, R135 ;  /* 0x000000870b877221 */ /* 0x000fc60000010000 */
[----:B------:R2:W-:Y:S01]  /*18040*/  ST.E desc[UR46][R16.64+0x2c8], R5 ;  /* 0x0002c80510007985 */ /* 0x0005e2000c10192e */
[----:B------:R-:W-:-:S03]  /*18050*/  FADD.FTZ R137, R14, R137 ;  /* 0x000000890e897221 */ /* 0x000fc60000010000 */
[----:B------:R4:W-:Y:S04]  /*18060*/  ST.E desc[UR46][R16.64+0x2cc], R25 ;  /* 0x0002cc1910007985 */ /* 0x0009e8000c10192e */
[----:B------:R5:W-:Y:S01]  /*18070*/  ST.E desc[UR46][R16.64+0x2d8], R27 ;  /* 0x0002d81b10007985 */ /* 0x000be2000c10192e */
[----:B-1----:R-:W-:-:S03]  /*18080*/  FMUL.FTZ R39, R121, R110 ;  /* 0x0000006e79277220 */ /* 0x002fc60000410000 */
        /* <DEDUP_REMOVED lines=11> */
[C---:B----4-:R-:W-:Y:S01]  /*18140*/  FMUL.FTZ R31, R121.reuse, R124 ;  /* 0x0000007c791f7220 */ /* 0x050fe20000410000 */
[C---:B-----5:R-:W-:Y:S01]  /*18150*/  FMUL.FTZ R33, R121.reuse, R118 ;  /* 0x0000007679217220 */ /* 0x060fe20000410000 */
[C---:B-1----:R-:W-:Y:S01]  /*18160*/  FMUL.FTZ R35, R121.reuse, R122 ;  /* 0x0000007a79237220 */ /* 0x042fe20000410000 */
[----:B--2---:R-:W-:Y:S01]  /*18170*/  FMUL.FTZ R37, R121, R120 ;  /* 0x0000007879257220 */ /* 0x004fe20000410000 */
        /* <DEDUP_REMOVED lines=23> */
[----:B------:R1:W-:Y:S01]  /*182f0*/  ST.E desc[UR46][R16.64+0x450], R137 ;  /* 0x0004508910007985 */ /* 0x0003e2000c10192e */
[C---:B------:R-:W-:Y:S01]  /*18300*/  FMUL.FTZ R143, R4.reuse, R30 ;  /* 0x0000001e048f7220 */ /* 0x040fe20000410000 */
[----:B---3--:R-:W-:Y:S01]  /*18310*/  FADD.FTZ R135, R9, R135 ;  /* 0x0000008709877221 */ /* 0x008fe20000010000 */
[C---:B------:R-:W-:Y:S01]  /*18320*/  FMUL.FTZ R139, R4.reuse, R32 ;  /* 0x00000020048b7220 */ /* 0x040fe20000410000 */
[----:B------:R2:W-:Y:S01]  /*18330*/  ST.E desc[UR46][R16.64+0x444], R57 ;  /* 0x0004443910007985 */ /* 0x0005e2000c10192e */
[C---:B------:R-:W-:Y:S01]  /*18340*/  FMUL.FTZ R141, R4.reuse, R34 ;  /* 0x00000022048d7220 */ /* 0x040fe20000410000 */
[C---:B------:R-:W-:Y:S01]  /*18350*/  FMUL.FTZ R45, R4.reuse, R45 ;  /* 0x0000002d042d7220 */ /* 0x040fe20000410000 */
[C---:B------:R-:W-:Y:S01]  /*18360*/  FMUL.FTZ R43, R4.reuse, R43 ;  /* 0x0000002b042b7220 */ /* 0x040fe20000410000 */
[----:B------:R3:W-:Y:S01]  /*18370*/  ST.E desc[UR46][R16.64+0x35c], R39 ;  /* 0x00035c2710007985 */ /* 0x0007e2000c10192e */
[C---:B------:R-:W-:Y:S01]  /*18380*/  FMUL.FTZ R49, R4.reuse, R49 ;  /* 0x0000003104317220 */ /* 0x040fe20000410000 */
[C---:B------:R-:W-:Y:S01]  /*18390*/  FMUL.FTZ R47, R4.reuse, R47 ;  /* 0x0000002f042f7220 */ /* 0x040fe20000410000 */
[C---:B------:R-:W-:Y:S01]  /*183a0*/  FMUL.FTZ R51, R4.reuse, R51 ;  /* 0x0000003304337220 */ /* 0x040fe20000410000 */
[----:B------:R4:W-:Y:S01]  /*183b0*/  ST.E desc[UR46][R16.64+0x368], R5 ;  /* 0x0003680510007985 */ /* 0x0009e2000c10192e */
[C---:B-1----:R-:W-:Y:S01]  /*183c0*/  FMUL.FTZ R137, R4.reuse, R26 ;  /* 0x0000001a04897220 */ /* 0x042fe20000410000 */
[C---:B------:R-:W-:Y:S01]  /*183d0*/  FMUL.FTZ R53, R4.reuse, R53 ;  /* 0x0000003504357220 */ /* 0x040fe20000410000 */
[C---:B------:R-:W-:Y:S01]  /*183e0*/  FMUL.FTZ R55, R4.reuse, R55 ;  /* 0x0000003704377220 */ /* 0x040fe20000410000 */
[----:B------:R1:W-:Y:S01]  /*183f0*/  ST.E desc[UR46][R16.64+0x36c], R25 ;  /* 0x00036c1910007985 */ /* 0x0003e2000c10192e */
[C---:B--2---:R-:W-:Y:S01]  /*18400*/  FMUL.FTZ R57, R4.reuse, R38 ;  /* 0x0000002604397220 */ /* 0x044fe20000410000 */
[C---:B------:R-:W-:Y:S01]  /*18410*/  FMUL.FTZ R77, R4.reuse, R77 ;  /* 0x0000004d044d7220 */ /* 0x040fe20000410000 */
        /* <DEDUP_REMOVED lines=37> */
[C---:B---3--:R-:W-:Y:S01]  /*18670*/  FMUL.FTZ R39, R121.reuse, R216 ;  /* 0x000000d879277220 */ /* 0x048fe20000410000 */
[C---:B----4-:R-:W-:Y:S01]  /*18680*/  FMUL.FTZ R5, R121.reuse, R202 ;  /* 0x000000ca79057220 */ /* 0x050fe20000410000 */
[C---:B-1----:R-:W-:Y:S01]  /*18690*/  FMUL.FTZ R25, R121.reuse, R218 ;  /* 0x000000da79197220 */ /* 0x042fe20000410000 */
[C---:B--2---:R-:W-:Y:S01]  /*186a0*/  FMUL.FTZ R27, R121.reuse, R222 ;  /* 0x000000de791b7220 */ /* 0x044fe20000410000 */
[C---:B-----5:R-:W-:Y:S01]  /*186b0*/  FMUL.FTZ R29, R121.reuse, R220 ;  /* 0x000000dc791d7220 */ /* 0x060fe20000410000 */
        /* <DEDUP_REMOVED lines=61> */
[----:B------:R-:W-:Y:S04]  /*18a90*/  ST.E desc[UR46][R16.64+0x3d8], R41 ;  /* 0x0003d82910007985 */ /* 0x000fe8000c10192e */
[----:B------:R5:W-:Y:S04]  /*18aa0*/  ST.E desc[UR46][R16.64+0x3dc], R31 ;  /* 0x0003dc1f10007985 */ /* 0x000be8000c10192e */
[----:B------:R5:W-:Y:S04]  /*18ab0*/  ST.E desc[UR46][R16.64+0x3e8], R33 ;  /* 0x0003e82110007985 */ /* 0x000be8000c10192e */
[----:B------:R5:W-:Y:S04]  /*18ac0*/  ST.E desc[UR46][R16.64+0x3ec], R35 ;  /* 0x0003ec2310007985 */ /* 0x000be8000c10192e */
[----:B------:R-:W-:Y:S04]  /*18ad0*/  ST.E desc[UR46][R16.64+0x3f8], R123 ;  /* 0x0003f87b10007985 */ /* 0x000fe8000c10192e */
[----:B------:R5:W-:Y:S04]  /*18ae0*/  ST.E desc[UR46][R16.64+0x3fc], R37 ;  /* 0x0003fc2510007985 */ /* 0x000be8000c10192e */
[----:B------:R5:W-:Y:S04]  /*18af0*/  ST.E desc[UR46][R16.64+0x408], R125 ;  /* 0x0004087d10007985 */ /* 0x000be8000c10192e */
[----:B------:R5:W-:Y:S04]  /*18b00*/  ST.E desc[UR46][R16.64+0x40c], R127 ;  /* 0x00040c7f10007985 */ /* 0x000be8000c10192e */
[----:B------:R5:W-:Y:S04]  /*18b10*/  ST.E desc[UR46][R16.64+0x418], R129 ;  /* 0x0004188110007985 */ /* 0x000be8000c10192e */
[----:B------:R5:W-:Y:S04]  /*18b20*/  ST.E desc[UR46][R16.64+0x41c], R131 ;  /* 0x00041c8310007985 */ /* 0x000be8000c10192e */
[----:B------:R5:W-:Y:S01]  /*18b30*/  ST.E desc[UR46][R16.64+0x428], R133 ;  /* 0x0004288510007985 */ /* 0x000be2000c10192e */
[----:B------:R3:W-:Y:S06]  /*18b40*/  BAR.SYNC.DEFER_BLOCKING R205, 0x100 ;  /* 0x000400cd0000751d */ /* 0x0007ec0000010000 */
[----:B-1----:R-:W5:Y:S04]  /*18b50*/  LD.E R5, desc[UR46][R16.64+0x230] ;  /* 0x0002302e10057980 */ /* 0x002f68000c101900 */
[----:B--2---:R-:W2:Y:S04]  /*18b60*/  LD.E R25, desc[UR46][R16.64+0x234] ;  /* 0x0002342e10197980 */ /* 0x004ea8000c101900 */
[----:B---3--:R-:W3:Y:S04]  /*18b70*/  LD.E R27, desc[UR46][R16.64+0x238] ;  /* 0x0002382e101b7980 */ /* 0x008ee8000c101900 */
[----:B----4-:R-:W4:Y:S04]  /*18b80*/  LD.E R29, desc[UR46][R16.64+0x23c] ;  /* 0x00023c2e101d7980 */ /* 0x010f28000c101900 */
[----:B-----5:R-:W5:Y:S04]  /*18b90*/  LD.E R31, desc[UR46][R16.64+0x240] ;  /* 0x0002402e101f7980 */ /* 0x020f68000c101900 */
        /* <DEDUP_REMOVED lines=124> */
[----:B------:R-:W-:Y:S04]  /*19360*/  ST.E desc[UR46][R16.64+0x230], R5 ;  /* 0x0002300510007985 */ /* 0x000fe8000c10192e */
[----:B--2---:R-:W-:Y:S04]  /*19370*/  ST.E desc[UR46][R16.64+0x234], R25 ;  /* 0x0002341910007985 */ /* 0x004fe8000c10192e */
[----:B---3--:R-:W-:Y:S04]  /*19380*/  ST.E desc[UR46][R16.64+0x238], R27 ;  /* 0x0002381b10007985 */ /* 0x008fe8000c10192e */
[----:B----4-:R-:W-:Y:S04]  /*19390*/  ST.E desc[UR46][R16.64+0x23c], R29 ;  /* 0x00023c1d10007985 */ /* 0x010fe8000c10192e */
[----:B-----5:R-:W-:Y:S04]  /*193a0*/  ST.E desc[UR46][R16.64+0x240], R31 ;  /* 0x0002401f10007985 */ /* 0x020fe8000c10192e */
        /* <DEDUP_REMOVED lines=123> */
[----:B-1----:R-:W5:Y:S04]  /*19b60*/  LD.E.64 R4, desc[UR46][R16.64+0xa8] ;  /* 0x0000a82e10047980 */ /* 0x002f68000c101b00 */
[----:B------:R-:W5:Y:S04]  /*19b70*/  LDL R193, [R1+0x88] ;  /* 0x0000880001c17983 */ /* 0x000f680000100800 */
[----:B--2---:R-:W2:Y:S04]  /*19b80*/  LD.E R24, desc[UR46][R16.64+0x230] ;  /* 0x0002302e10187980 */ /* 0x004ea8000c101900 */
[----:B------:R-:W2:Y:S04]  /*19b90*/  LD.E R25, desc[UR46][R16.64+0x234] ;  /* 0x0002342e10197980 */ /* 0x000ea8000c101900 */
[----:B---3--:R-:W2:Y:S04]  /*19ba0*/  LD.E R26, desc[UR46][R16.64+0x238] ;  /* 0x0002382e101a7980 */ /* 0x008ea8000c101900 */
[----:B------:R-:W2:Y:S04]  /*19bb0*/  LD.E R27, desc[UR46][R16.64+0x23c] ;  /* 0x00023c2e101b7980 */ /* 0x000ea8000c101900 */
[----:B----4-:R-:W2:Y:S04]  /*19bc0*/  LD.E R28, desc[UR46][R16.64+0x240] ;  /* 0x0002402e101c7980 */ /* 0x010ea8000c101900 */
[----:B------:R-:W2:Y:S04]  /*19bd0*/  LD.E R29, desc[UR46][R16.64+0x244] ;  /* 0x0002442e101d7980 */ /* 0x000ea8000c101900 */
[----:B-----5:R-:W2:Y:S04]  /*19be0*/  LD.E R30, desc[UR46][R16.64+0x248] ;  /* 0x0002482e101e7980 */ /* 0x020ea8000c101900 */
[----:B------:R-:W2:Y:S04]  /*19bf0*/  LD.E R31, desc[UR46][R16.64+0x24c] ;  /* 0x00024c2e101f7980 */ /* 0x000ea8000c101900 */
        /* <DEDUP_REMOVED lines=119> */
[----:B------:R-:W2:Y:S01]  /*1a370*/  LD.E R151, desc[UR46][R16.64+0x42c] ;  /* 0x00042c2e10977980 */ /* 0x000ea2000c101900 */
[----:B------:R-:W-:Y:S01]  /*1a380*/  IMAD R4, R191, 0xc00, R4 ;  /* 0x00000c00bf047824 */ /* 0x000fe200078e0204 */
        /* <DEDUP_REMOVED lines=9> */
[----:B--2---:R-:W-:-:S06]  /*1a420*/  WARPGROUP.ARRIVE ;  /* 0x00000000000079c5 */ /* 0x004fcc0000000000 */
        /* <DEDUP_REMOVED lines=957> */
[----:B------:R-:W1:Y:S03]  /*1e000*/  S2R R216, SR_TID.X ;  /* 0x0000000000d87919 */ /* 0x000e660000002100 */
        /* <DEDUP_REMOVED lines=13> */
[----:B-----5:R2:W-:Y:S04]  /*1e0e0*/  ST.E desc[UR46][R16.64+0x264], R33 ;  /* 0x0002642110007985 */ /* 0x0205e8000c10192e */
        /* <DEDUP_REMOVED lines=114> */
[----:B-1----:R-:W-:Y:S01]  /*1e810*/  LOP3.LUT P6, RZ, R216, 0x7f, RZ, 0xc0, !PT ;  /* 0x0000007fd8ff7812 */ /* 0x002fe200078cc0ff */
[----:B------:R-:W-:-:S12]  /*1e820*/  BSSY B0, `(.L_x_1590) ;  /* 0x0000008000007945 */ /* 0x000fd80003800000 */
[----:B--2---:R-:W-:Y:S05]  /*1e830*/  @P6 BRA `(.L_x_1591) ;  /* 0x0000000000186947 */ /* 0x004fea0003800000 */
[----:B------:R-:W2:Y:S04]  /*1e840*/  LDL.64 R4, [R1+0x68] ;  /* 0x0000680001047983 */ /* 0x000ea80000100a00 */
[----:B------:R-:W3:Y:S01]  /*1e850*/  LD.E R0, desc[UR46][R2.64] ;  /* 0x0000002e02007980 */ /* 0x000ee2000c101900 */
[----:B--2---:R-:W-:-:S05]  /*1e860*/  MOV R5, R4 ;  /* 0x0000000400057202 */ /* 0x004fca0000000f00 */
[----:B---3--:R-:W-:-:S05]  /*1e870*/  IMAD R0, R0, 0x8, R5 ;  /* 0x0000000800007824 */ /* 0x008fca00078e0205 */
[----:B------:R-:W-:-:S04]  /*1e880*/  PRMT R0, RZ, 0x654, R0 ;  /* 0x00000654ff007816 */ /* 0x000fc80000000000 */
[----:B------:R1:W-:Y:S03]  /*1e890*/  SYNCS.ARRIVE.TRANS64.RED.A1T0 RZ, [R0+URZ], RZ ;  /* 0x000000ff00ff79a7 */ /* 0x0003e6000810043f */
.L_x_1591:
[----:B------:R-:W-:Y:S05]  /*1e8a0*/  BSYNC B0 ;  /* 0x0000000000007941 */ /* 0x000fea0003800000 */
.L_x_1590:
[C---:B------:R-:W-:Y:S01]  /*1e8b0*/  ISETP.GT.AND P0, PT, R10.reuse, UR41, PT ;  /* 0x000000290a007c0c */ /* 0x040fe2000bf04270 */
[----:B------:R-:W-:-:S12]  /*1e8c0*/  VIADD R10, R10, 0xffffffff ;  /* 0xffffffff0a0a7836 */ /* 0x000fd80000000000 */
[----:B------:R-:W-:Y:S05]  /*1e8d0*/  @P0 BRA `(.L_x_1592) ;  /* 0xffffff4c00980947 */ /* 0x000fea000383ffff */
.L_x_1561:
[----:B------:R-:W-:Y:S05]  /*1e8e0*/  WARPSYNC.ALL ;  /* 0x0000000000007948 */ /* 0x000fea0003800000 */
[----:B-1----:R-:W2:Y:S04]  /*1e8f0*/  LDL R5, [R1+0x450] ;  /* 0x0004500001057983 */ /* 0x002ea80000100800 */
[----:B------:R-:W3:Y:S04]  /*1e900*/  LDL R6, [R1+0x454] ;  /* 0x0004540001067983 */ /* 0x000ee80000100800 */
[----:B------:R-:W4:Y:S04]  /*1e910*/  LDL R122, [R1+0x218] ;  /* 0x00021800017a7983 */ /* 0x000f280000100800 */
[----:B------:R-:W5:Y:S04]  /*1e920*/  LDL.64 R12, [R1+0x398] ;  /* 0x00039800010c7983 */ /* 0x000f680000100a00 */
        /* <DEDUP_REMOVED lines=60> */
[----:B------:R-:W5:Y:S04]  /*1ecf0*/  LDL R123, [R1+0x220] ;  /* 0x00022000017b7983 */ /* 0x000f680000100800 */
[----:B--2---:R-:W1:Y:S02]  /*1ed00*/  SHFL.BFLY PT, R0, R5, 0x2, 0x1f ;  /* 0x0c401f0005007f89 */ /* 0x004e6400000e0000 */
[----:B-1----:R-:W-:-:S05]  /*1ed10*/  FADD.FTZ R0, R5, R0 ;  /* 0x0000000005007221 */ /* 0x002fca0000010000 */
[----:B------:R-:W1:Y:S02]  /*1ed20*/  SHFL.BFLY PT, R3, R0, 0x1, 0x1f ;  /* 0x0c201f0000037f89 */ /* 0x000e6400000e0000 */
[----:B-1----:R-:W-:Y:S01]  /*1ed30*/  FADD.FTZ R2, R0, R3 ;  /* 0x0000000300027221 */ /* 0x002fe20000010000 */
[----:B----4-:R-:W-:Y:S01]  /*1ed40*/  VIADD R122, R122, 0x1 ;  /* 0x000000017a7a7836 */ /* 0x010fe20000000000 */
[----:B------:R-:W2:Y:S04]  /*1ed50*/  LDL R0, [R1+0x224] ;  /* 0x0002240001007983 */ /* 0x000ea80000100800 */
[----:B------:R-:W-:Y:S04]  /*1ed60*/  STL [R1+0x450], R2 ;  /* 0x0004500201007387 */ /* 0x000fe80000100800 */
[----:B------:R-:W4:Y:S04]  /*1ed70*/  LDL R146, [R1+0x450] ;  /* 0x0004500001927983 */ /* 0x000f280000100800 */
[----:B---3--:R-:W1:Y:S02]  /*1ed80*/  SHFL.BFLY PT, R3, R6, 0x2, 0x1f ;  /* 0x0c401f0006037f89 */ /* 0x008e6400000e0000 */
[----:B-1----:R-:W-:Y:S01]  /*1ed90*/  FADD.FTZ R3, R3, R6 ;  /* 0x0000000603037221 */ /* 0x002fe20000010000 */
[----:B------:R-:W-:Y:S01]  /*1eda0*/  ISETP.NE.AND P2, PT, R122, 0x2, PT ;  /* 0x000000027a00780c */ /* 0x000fe20003f45270 */
[----:B------:R-:W3:Y:S04]  /*1edb0*/  LDL.64 R6, [R1+0x428] ;  /* 0x0004280001067983 */ /* 0x000ee80000100a00 */
[----:B------:R-:W1:Y:S08]  /*1edc0*/  SHFL.BFLY PT, R4, R3, 0x1, 0x1f ;  /* 0x0c201f0003047f89 */ /* 0x000e7000000e0000 */
[----:B------:R-:W3:Y:S01]  /*1edd0*/  @!P2 LDL R23, [R1+0x21c] ;  /* 0x00021c000117a983 */ /* 0x000ee20000100800 */
[----:B-1----:R-:W-:-:S03]  /*1ede0*/  FADD.FTZ R134, R3, R4 ;  /* 0x0000000403867221 */ /* 0x002fc60000010000 */
[----:B------:R-:W3:Y:S02]  /*1edf0*/  LDL.64 R4, [R1+0x3f8] ;  /* 0x0003f80001047983 */ /* 0x000ee40000100a00 */
[----:B------:R-:W-:Y:S02]  /*1ee00*/  FSETP.NE.FTZ.AND P1, PT, R134, RZ, PT ;  /* 0x000000ff8600720b */ /* 0x000fe40003f35000 */
[----:B------:R-:W3:Y:S11]  /*1ee10*/  LDL.64 R2, [R1+0x418] ;  /* 0x0004180001027983 */ /* 0x000ef60000100a00 */
[----:B------:R-:W3:Y:S04]  /*1ee20*/  @P1 LDL R137, [R1+0x460] ;  /* 0x0004600001891983 */ /* 0x000ee80000100800 */
[----:B------:R-:W3:Y:S01]  /*1ee30*/  @P1 LDL R139, [R1+0x444] ;  /* 0x00044400018b1983 */ /* 0x000ee20000100800 */
[----:B------:R-:W-:-:S02]  /*1ee40*/  IMAD.MOV.U32 R136, RZ, RZ, -0x800000 ;  /* 0xff800000ff887424 */ /* 0x000fc400078e00ff */
[----:B------:R-:W-:Y:S01]  /*1ee50*/  IMAD.MOV.U32 R124, RZ, RZ, RZ ;  /* 0x000000ffff7c7224 */ /* 0x000fe200078e00ff */
[----:B------:R1:W-:Y:S08]  /*1ee60*/  BAR.ARV R204, 0x100 ;  /* 0x000400cc0000751d */ /* 0x0003f00000002000 */
[----:B------:R-:W-:Y:S06]  /*1ee70*/  BAR.ARV 0x8, 0x120 ;  /* 0x0204800000007b1d */ /* 0x000fec0000002000 */
[----:B----4-:R-:W-:-:S13]  /*1ee80*/  FSETP.NE.FTZ.AND P0, PT, R146, RZ, PT ;  /* 0x000000ff9200720b */ /* 0x010fda0003f15000 */
[----:B------:R-:W4:Y:S04]  /*1ee90*/  @P0 LDL R125, [R1+0x460] ;  /* 0x00046000017d0983 */ /* 0x000f280000100800 */
[----:B------:R-:W3:Y:S01]  /*1eea0*/  @P0 LDL R138, [R1+0x440] ;  /* 0x00044000018a0983 */ /* 0x000ee20000100800 */
[----:B------:R-:W1:Y:S02]  /*1eeb0*/  @P0 MUFU.LG2 R135, R146 ;  /* 0x0000009200870308 */ /* 0x000e640000000c00 */
[----:B-1----:R-:W-:-:S06]  /*1eec0*/  @P0 FMUL.FTZ R140, R135, 0.69314718246459960938 ;  /* 0x3f317218878c0820 */ /* 0x002fcc0000410000 */
[----:B------:R-:W1:Y:S08]  /*1eed0*/  @P1 MUFU.LG2 R141, R134 ;  /* 0x00000086008d1308 */ /* 0x000e700000000c00 */
[----:B------:R-:W5:Y:S01]  /*1eee0*/  @P0 MUFU.RCP R124, R146 ;  /* 0x00000092007c0308 */ /* 0x000f620000001000 */
[----:B--2---:R-:W-:Y:S02]  /*1eef0*/  VIADD R0, R0, 0x1 ;  /* 0x0000000100007836 */ /* 0x004fe40000000000 */
[----:B-1----:R-:W-:Y:S01]  /*1ef00*/  @P1 FMUL.FTZ R141, R141, 0.69314718246459960938 ;  /* 0x3f3172188d8d1820 */ /* 0x002fe20000410000 */
[----:B------:R-:W-:Y:S01]  /*1ef10*/  STL [R1+0x454], R134 ;  /* 0x0004548601007387 */ /* 0x000fe20000100800 */
[-C--:B-----5:R-:W-:Y:S01]  /*1ef20*/  FMUL.FTZ R143, R143, R124.reuse ;  /* 0x0000007c8f8f7220 */ /* 0x0a0fe20000410000 */
        /* <DEDUP_REMOVED lines=63> */
[----:B------:R-:W-:Y:S04]  /*1f320*/  STL [R1+0x218], R122 ;  /* 0x0002187a01007387 */ /* 0x000fe80000100800 */
[----:B------:R-:W-:Y:S04]  /*1f330*/  STL.64 [R1+0x230], R142 ;  /* 0x0002308e01007387 */ /* 0x000fe80000100a00 */
        /* <DEDUP_REMOVED lines=31> */
[----:B------:R-:W-:Y:S04]  /*1f530*/  STL [R1+0x224], R0 ;  /* 0x0002240001007387 */ /* 0x000fe80000100800 */
[----:B------:R-:W-:Y:S01]  /*1f540*/  @!P2 STL [R1+0x218], RZ ;  /* 0x000218ff0100a387 */ /* 0x000fe20000100800 */
[----:B----4-:R-:W-:-:S04]  /*1f550*/  @P0 FMUL.FTZ R125, R125, 0.69314718246459960938 ;  /* 0x3f3172187d7d0820 */ /* 0x010fc80000410000 */
[----:B---3--:R-:W-:Y:S01]  /*1f560*/  @P0 FFMA.FTZ R136, R125, R138, R140 ;  /* 0x0000008a7d880223 */ /* 0x008fe2000001008c */
[----:B------:R-:W-:-:S06]  /*1f570*/  IMAD.MOV.U32 R125, RZ, RZ, RZ ;  /* 0x000000ffff7d7224 */ /* 0x000fcc00078e00ff */
[----:B------:R-:W1:Y:S01]  /*1f580*/  @P1 MUFU.RCP R125, R134 ;  /* 0x00000086007d1308 */ /* 0x000e620000001000 */
[----:B------:R-:W-:Y:S01]  /*1f590*/  @P1 FMUL.FTZ R140, R137, 0.69314718246459960938 ;  /* 0x3f317218898c1820 */ /* 0x000fe20000410000 */
[----:B------:R-:W-:-:S03]  /*1f5a0*/  IMAD.MOV.U32 R138, RZ, RZ, -0x800000 ;  /* 0xff800000ff8a7424 */ /* 0x000fc600078e00ff */
[----:B------:R-:W-:Y:S01]  /*1f5b0*/  @P1 FFMA.FTZ R138, R140, R139, R141 ;  /* 0x0000008b8c8a1223 */ /* 0x000fe2000001008d */
[----:B------:R-:W-:Y:S01]  /*1f5c0*/  STL [R1+0x450], R136 ;  /* 0x0004508801007387 */ /* 0x000fe20000100800 */
[-C--:B-1----:R-:W-:Y:S01]  /*1f5d0*/  FMUL.FTZ R13, R13, R125.reuse ;  /* 0x0000007d0d0d7220 */ /* 0x082fe20000410000 */
[-C--:B------:R-:W-:Y:S01]  /*1f5e0*/  FMUL.FTZ R12, R12, R125.reuse ;  /* 0x0000007d0c0c7220 */ /* 0x080fe20000410000 */
[-C--:B------:R-:W-:Y:S01]  /*1f5f0*/  FMUL.FTZ R15, R15, R125.reuse ;  /* 0x0000007d0f0f7220 */ /* 0x080fe20000410000 */
[-C--:B------:R-:W-:Y:S01]  /*1f600*/  FMUL.FTZ R14, R14, R125.reuse ;  /* 0x0000007d0e0e7220 */ /* 0x080fe20000410000 */
[-C--:B------:R-:W-:Y:S01]  /*1f610*/  FMUL.FTZ R71, R71, R125.reuse ;  /* 0x0000007d47477220 */ /* 0x080fe20000410000 */
[-C--:B------:R-:W-:Y:S01]  /*1f620*/  FMUL.FTZ R70, R70, R125.reuse ;  /* 0x0000007d46467220 */ /* 0x080fe20000410000 */
[----:B------:R1:W-:Y:S01]  /*1f630*/  STL.64 [R1+0x398], R12 ;  /* 0x0003980c01007387 */ /* 0x0003e20000100a00 */
[-C--:B------:R-:W-:Y:S01]  /*1f640*/  FMUL.FTZ R69, R69, R125.reuse ;  /* 0x0000007d45457220 */ /* 0x080fe20000410000 */
[-C--:B------:R-:W-:Y:S01]  /*1f650*/  FMUL.FTZ R68, R68, R125.reuse ;  /* 0x0000007d44447220 */ /* 0x080fe20000410000 */
[-C--:B------:R-:W-:Y:S01]  /*1f660*/  FMUL.FTZ R57, R57, R125.reuse ;  /* 0x0000007d39397220 */ /* 0x080fe20000410000 */
[----:B------:R2:W-:Y:S01]  /*1f670*/  STL.64 [R1+0x3d8], R14 ;  /* 0x0003d80e01007387 */ /* 0x0005e20000100a00 */
        /* <DEDUP_REMOVED lines=55> */
[----:B-1----:R-:W-:Y:S01]  /*1f9f0*/  VIADD R12, R123, 0x1 ;  /* 0x000000017b0c7836 */ /* 0x002fe20000000000 */
[----:B--2---:R-:W-:Y:S01]  /*1fa00*/  @!P2 LOP3.LUT R14, R23, 0x1, RZ, 0x3c, !PT ;  /* 0x00000001170ea812 */ /* 0x004fe200078e3cff */
[----:B------:R2:W-:Y:S04]  /*1fa10*/  STL [R1+0x454], R138 ;  /* 0x0004548a01007387 */ /* 0x0005e80000100800 */
[----:B------:R2:W-:Y:S04]  /*1fa20*/  STL.64 [R1+0x238], R70 ;  /* 0x0002384601007387 */ /* 0x0005e80000100a00 */
        /* <DEDUP_REMOVED lines=29> */
[----:B------:R2:W-:Y:S04]  /*1fc00*/  STL [R1+0x220], R12 ;  /* 0x0002200c01007387 */ /* 0x0005e80000100800 */
[----:B------:R2:W-:Y:S01]  /*1fc10*/  @!P2 STL [R1+0x21c], R14 ;  /* 0x00021c0e0100a387 */ /* 0x0005e20000100800 */
[----:B------:R-:W-:-:S13]  /*1fc20*/  PLOP3.LUT P0, PT, PT, PT, PT, 0x8, 0x0 ;  /* 0x000000000000781c */ /* 0x000fda0003f0e170 */
.L_x_1496:
[----:B------:R-:W3:Y:S08]  /*1fc30*/  S2UR UR4, SR_CgaCtaId ;  /* 0x00000000000479c3 */ /* 0x000ef00000008800 */
[----:B------:R-:W-:Y:S06]  /*1fc40*/  BAR.SYNC.DEFER_BLOCKING 0x5, 0x120 ;  /* 0x0144800000007b1d */ /* 0x000fec0000010000 */
[----:B------:R-:W-:-:S02]  /*1fc50*/  UMOV UR50, 0x400 ;  /* 0x0000040000327882 */ /* 0x000fc40000000000 */
[----:B---3--:R-:W-:-:S09]  /*1fc60*/  ULEA UR50, UR4, UR50, 0x18 ;  /* 0x0000003204327291 */ /* 0x008fd2000f8ec03f */
[----:B-1----:R-:W1:Y:S02]  /*1fc70*/  LDS R0, [UR50+0x324d0] ;  /* 0x0324d032ff007984 */ /* 0x002e640008000800 */
[----:B-1----:R-:W-:Y:S01]  /*1fc80*/  R2UR UR4, R0 ;  /* 0x00000000000472ca */ /* 0x002fe200000e0000 */
[----:B------:R-:W-:Y:S06]  /*1fc90*/  BAR.ARV 0x4, 0x120 ;  /* 0x0104800000007b1d */ /* 0x000fec0000002000 */
[----:B------:R-:W-:Y:S08]  /*1fca0*/  @P0 BRA `(.L_x_1593) ;  /* 0x0000000c00b80947 */ /* 0x000ff00003800000 */
[----:B------:R-:W3:Y:S04]  /*1fcb0*/  LDL.128 R72, [R1+0x330] ;  /* 0x0003300001487983 */ /* 0x000ee80000100c00 */
[----:B--2---:R-:W2:Y:S04]  /*1fcc0*/  LDL.128 R68, [R1+0x340] ;  /* 0x0003400001447983 */ /* 0x004ea80000100c00 */
[----:B------:R-:W4:Y:S04]  /*1fcd0*/  LDL.128 R136, [R1+0x230] ;  /* 0x0002300001887983 */ /* 0x000f280000100c00 */
[----:B------:R-:W5:Y:S04]  /*1fce0*/  LDL.128 R128, [R1+0x250] ;  /* 0x0002500001807983 */ /* 0x000f680000100c00 */
        /* <DEDUP_REMOVED lines=25> */
[----:B------:R-:W5:Y:S01]  /*1fe80*/  LDL.128 R12, [R1+0x400] ;  /* 0x00040000010c7983 */ /* 0x000f620000100c00 */
[----:B------:R-:W-:Y:S01]  /*1fe90*/  VIADD R3, R196, UR42 ;  /* 0x0000002ac4037c36 */ /* 0x000fe20008000000 */
[----:B------:R-:W-:-:S02]  /*1fea0*/  ULDC UR5, c[0x0][0xb88] ;  /* 0x0002e20000057ab9 */ /* 0x000fc40000000800 */
[----:B------:R-:W5:Y:S04]  /*1feb0*/  LDL.128 R8, [R1+0x410] ;  /* 0x0004100001087983 */ /* 0x000f680000100c00 */
[----:B------:R-:W5:Y:S01]  /*1fec0*/  LDL.128 R4, [R1+0x420] ;  /* 0x0004200001047983 */ /* 0x000f620000100c00 */
[----:B------:R-:W-:Y:S01]  /*1fed0*/  LOP3.LUT P0, RZ, R208, 0x3, RZ, 0xc0, !PT ;  /* 0x00000003d0ff7812 */ /* 0x000fe2000780c0ff */
[C---:B------:R-:W-:Y:S01]  /*1fee0*/  VIADD R0, R3.reuse, 0x8 ;  /* 0x0000000803007836 */ /* 0x040fe20000000000 */
[----:B------:R-:W-:Y:S01]  /*1fef0*/  IADD3 R19, P5, R184, 0x8000, RZ ;  /* 0x00008000b8137810 */ /* 0x000fe20007fbe0ff */
[----:B------:R-:W-:Y:S01]  /*1ff00*/  ULDC.64 UR6, c[0x0][0xc70] ;  /* 0x00031c0000067ab9 */ /* 0x000fe20000000a00 */
[----:B------:R-:W-:Y:S02]  /*1ff10*/  ISETP.GE.OR P1, PT, R3, UR5, P0 ;  /* 0x0000000503007c0c */ /* 0x000fe40008726670 */
[----:B------:R-:W-:-:S11]  /*1ff20*/  ISETP.GE.OR P0, PT, R0, UR5, P0 ;  /* 0x0000000500007c0c */ /* 0x000fd60008706670 */
[----:B------:R-:W5:Y:S04]  /*1ff30*/  @!P1 LDL R2, [R1+0x450] ;  /* 0x0004500001029983 */ /* 0x000f680000100800 */
[----:B------:R-:W5:Y:S01]  /*1ff40*/  @!P0 LDL R0, [R1+0x454] ;  /* 0x0004540001008983 */ /* 0x000f620000100800 */
[C---:B------:R-:W-:Y:S02]  /*1ff50*/  IADD3 R21, P6, R184.reuse, 0x8020, RZ ;  /* 0x00008020b8157810 */ /* 0x040fe40007fde0ff */
[----:B------:R-:W-:Y:S02]  /*1ff60*/  IADD3 R142, P3, R184, 0x8060, RZ ;  /* 0x00008060b88e7810 */ /* 0x000fe40007f7e0ff */
[----:B------:R-:W-:Y:S01]  /*1ff70*/  LOP3.LUT R18, R19, 0x380, RZ, 0xc0, !PT ;  /* 0x0000038013127812 */ /* 0x000fe200078ec0ff */
[----:B------:R-:W-:Y:S01]  /*1ff80*/  USHF.R.S32.HI UR5, URZ, 0x1f, UR43 ;  /* 0x0000001f3f057899 */ /* 0x000fe2000801142b */
[----:B------:R-:W-:-:S02]  /*1ff90*/  LOP3.LUT R20, R21, 0x380, RZ, 0xc0, !PT ;  /* 0x0000038015147812 */ /* 0x000fc400078ec0ff */
[----:B------:R-:W-:Y:S02]  /*1ffa0*/  LOP3.LUT R145, R184, 0x380, RZ, 0xc0, !PT ;  /* 0x00000380b8917812 */ /* 0x000fe400078ec0ff */
[----:B------:R-:W-:Y:S02]  /*1ffb0*/  LOP3.LUT R141, R142, 0x380, RZ, 0xc0, !PT ;  /* 0x000003808e8d7812 */ /* 0x000fe400078ec0ff */
[----:B------:R-:W-:Y:S01]  /*1ffc0*/  SHF.R.U64 R18, R18, 0x3, RZ ;  /* 0x0000000312127819 */ /* 0x000fe200000012ff */
[----:B------:R-:W-:Y:S01]  /*1ffd0*/  UIMAD UR5, UR5, UR6, URZ ;  /* 0x00000006050572a4 */ /* 0x000fe2000f8e023f */
[----:B------:R-:W-:Y:S02]  /*1ffe0*/  SHF.R.U64 R20, R20, 0x3, RZ ;  /* 0x0000000314147819 */ /* 0x000fe400000012ff */
[----:B------:R-:W-:Y:S02]  /*1fff0*/  SHF.R.U64 R145, R145, 0x3, RZ ;  /* 0x0000000391917819 */ /* 0x000fe400000012ff */
[----:B------:R-:W-:-:S02]  /*20000*/  IADD3 R140, P2, R184, 0x8040, RZ ;  /* 0x00008040b88c7810 */ /* 0x000fc40007f5e0ff */
[----:B------:R-:W-:Y:S02]  /*20010*/  SHF.R.U64 R141, R141, 0x3, RZ ;  /* 0x000000038d8d7819 */ /* 0x000fe400000012ff */
[----:B------:R-:W-:Y:S01]  /*20020*/  LOP3.LUT R18, R18, R19, RZ, 0x3c, !PT ;  /* 0x0000001312127212 */ /* 0x000fe200078e3cff */
[--C-:B------:R-:W-:Y:S01]  /*20030*/  IMAD.X R19, RZ, RZ, R185.reuse, P5 ;  /* 0x000000ffff137224 */ /* 0x100fe200028e06b9 */
[----:B------:R-:W-:Y:S01]  /*20040*/  LOP3.LUT R20, R20, R21, RZ, 0x3c, !PT ;  /* 0x0000001514147212 */ /* 0x000fe200078e3cff */
[--C-:B------:R-:W-:Y:S01]  /*20050*/  IMAD.X R21, RZ, RZ, R185.reuse, P6 ;  /* 0x000000ffff157224 */ /* 0x100fe200030e06b9 */
[C---:B------:R-:W-:Y:S01]  /*20060*/  IADD3 R147, P4, R184.reuse, 0xc000, RZ ;  /* 0x0000c000b8937810 */ /* 0x040fe20007f9e0ff */
[----:B------:R-:W-:Y:S01]  /*20070*/  UIMAD.WIDE.U32 UR8, UR43, UR6, URZ ;  /* 0x000000062b0872a5 */ /* 0x000fe2000f8e003f */
[----:B------:R-:W-:Y:S01]  /*20080*/  LOP3.LUT R144, R145, R184, RZ, 0x3c, !PT ;  /* 0x000000b891907212 */ /* 0x000fe200078e3cff */
[--C-:B------:R-:W-:Y:S01]  /*20090*/  IMAD.MOV.U32 R145, RZ, RZ, R185.reuse ;  /* 0x000000ffff917224 */ /* 0x100fe200078e00b9 */
[----:B------:R-:W-:Y:S01]  /*200a0*/  LOP3.LUT R142, R141, R142, RZ, 0x3c, !PT ;  /* 0x0000008e8d8e7212 */ /* 0x000fe200078e3cff */
[----:B------:R-:W-:Y:S01]  /*200b0*/  UIMAD UR5, UR43, UR7, UR5 ;  /* 0x000000072b0572a4 */ /* 0x000fe2000f8e0205 */
[C---:B------:R-:W-:Y:S01]  /*200c0*/  IADD3 R153, P5, R184.reuse, 0xc020, RZ ;  /* 0x0000c020b8997810 */ /* 0x040fe20007fbe0ff */
[--C-:B------:R-:W-:Y:S01]  /*200d0*/  IMAD.X R141, RZ, RZ, R185.reuse, P2 ;  /* 0x000000ffff8d7224 */ /* 0x100fe200010e06b9 */
[C---:B------:R-:W-:Y:S01]  /*200e0*/  IADD3 R149, P6, R184.reuse, 0xc040, RZ ;  /* 0x0000c040b8957810 */ /* 0x040fe20007fde0ff */
[----:B------:R-:W-:Y:S01]  /*200f0*/  IMAD.X R143, RZ, RZ, R185, P3 ;  /* 0x000000ffff8f7224 */ /* 0x000fe200018e06b9 */
[----:B------:R-:W-:Y:S01]  /*20100*/  IADD3 R151, P2, R184, 0xc060, RZ ;  /* 0x0000c060b8977810 */ /* 0x000fe20007f5e0ff */
[----:B------:R-:W-:Y:S01]  /*20110*/  UIADD3 UR5, UR9, UR5, URZ ;  /* 0x0000000509057290 */ /* 0x000fe2000fffe03f */
[----:B------:R-:W-:Y:S01]  /*20120*/  LOP3.LUT R23, R140, 0x380, RZ, 0xc0, !PT ;  /* 0x000003808c177812 */ /* 0x000fe200078ec0ff */
[----:B------:R-:W-:Y:S01]  /*20130*/  ULDC.64 UR6, c[0x0][0xc40] ;  /* 0x0003100000067ab9 */ /* 0x000fe20000000a00 */
[----:B------:R-:W-:-:S02]  /*20140*/  LOP3.LUT R146, R147, 0x380, RZ, 0xc0, !PT ;  /* 0x0000038093927812 */ /* 0x000fc400078ec0ff */
[----:B------:R-:W-:Y:S02]  /*20150*/  LOP3.LUT R152, R153, 0x380, RZ, 0xc0, !PT ;  /* 0x0000038099987812 */ /* 0x000fe400078ec0ff */
[----:B------:R-:W-:Y:S02]  /*20160*/  LOP3.LUT R148, R149, 0x380, RZ, 0xc0, !PT ;  /* 0x0000038095947812 */ /* 0x000fe400078ec0ff */
[----:B------:R-:W-:Y:S02]  /*20170*/  MOV R145, R144 ;  /* 0x0000009000917202 */ /* 0x000fe40000000f00 */
[----:B------:R-:W-:Y:S02]  /*20180*/  LOP3.LUT R150, R151, 0x380, RZ, 0xc0, !PT ;  /* 0x0000038097967812 */ /* 0x000fe400078ec0ff */
[----:B------:R-:W-:Y:S02]  /*20190*/  SHF.R.U64 R23, R23, 0x3, RZ ;  /* 0x0000000317177819 */ /* 0x000fe400000012ff */
[----:B------:R-:W-:-:S02]  /*201a0*/  SHF.R.U64 R146, R146, 0x3, RZ ;  /* 0x0000000392927819 */ /* 0x000fc400000012ff */
[----:B------:R-:W-:Y:S02]  /*201b0*/  SHF.R.U64 R152, R152, 0x3, RZ ;  /* 0x0000000398987819 */ /* 0x000fe400000012ff */
[----:B------:R-:W-:Y:S01]  /*201c0*/  MOV R144, R18 ;  /* 0x0000001200907202 */ /* 0x000fe20000000f00 */
[----:B------:R-:W-:Y:S01]  /*201d0*/  IMAD.U32 R19, RZ, RZ, UR9 ;  /* 0x00000009ff137e24 */ /* 0x000fe2000f8e00ff */
[----:B------:R-:W-:Y:S01]  /*201e0*/  SHF.R.U64 R148, R148, 0x3, RZ ;  /* 0x0000000394947819 */ /* 0x000fe200000012ff */
[----:B------:R-:W-:Y:S01]  /*201f0*/  IMAD.U32 R19, RZ, RZ, UR5 ;  /* 0x00000005ff137e24 */ /* 0x000fe2000f8e00ff */
[----:B------:R-:W-:Y:S01]  /*20200*/  SHF.R.U64 R150, R150, 0x3, RZ ;  /* 0x0000000396967819 */ /* 0x000fe200000012ff */
[----:B------:R-:W-:Y:S01]  /*20210*/  USHF.R.S32.HI UR5, URZ, 0x1f, UR44 ;  /* 0x0000001f3f057899 */ /* 0x000fe2000801142c */
[----:B------:R-:W-:Y:S02]  /*20220*/  LOP3.LUT R140, R23, R140, RZ, 0x3c, !PT ;  /* 0x0000008c178c7212 */ /* 0x000fe400078e3cff */
[----:B------:R-:W-:Y:S01]  /*20230*/  LOP3.LUT R146, R146, R147, RZ, 0x3c, !PT ;  /* 0x0000009392927212 */ /* 0x000fe200078e3cff */
[--C-:B------:R-:W-:Y:S01]  /*20240*/  IMAD.X R147, RZ, RZ, R185.reuse, P4 ;  /* 0x000000ffff937224 */ /* 0x100fe200020e06b9 */
[----:B------:R-:W-:Y:S01]  /*20250*/  LOP3.LUT R152, R152, R153, RZ, 0x3c, !PT ;  /* 0x0000009998987212 */ /* 0x000fe200078e3cff */
[--C-:B------:R-:W-:Y:S01]  /*20260*/  IMAD.X R153, RZ, RZ, R185.reuse, P5 ;  /* 0x000000ffff997224 */ /* 0x100fe200028e06b9 */
[----:B------:R-:W-:Y:S01]  /*20270*/  LOP3.LUT R148, R148, R149, RZ, 0x3c, !PT ;  /* 0x0000009594947212 */ /* 0x000fe200078e3cff */
[----:B------:R-:W-:Y:S01]  /*20280*/  IMAD.U32 R18, RZ, RZ, UR8 ;  /* 0x00000008ff127e24 */ /* 0x000fe2000f8e00ff */
[----:B------:R-:W-:Y:S01]  /*20290*/  LOP3.LUT R150, R150, R151, RZ, 0x3c, !PT ;  /* 0x0000009796967212 */ /* 0x000fe200078e3cff */
[--C-:B------:R-:W-:Y:S01]  /*202a0*/  IMAD.X R149, RZ, RZ, R185.reuse, P6 ;  /* 0x000000ffff957224 */ /* 0x100fe200030e06b9 */
[----:B------:R-:W-:Y:S01]  /*202b0*/  MOV R20, R20 ;  /* 0x0000001400147202 */ /* 0x000fe20000000f00 */
[----:B------:R-:W-:Y:S01]  /*202c0*/  IMAD.X R151, RZ, RZ, R185, P2 ;  /* 0x000000ffff977224 */ /* 0x000fe200010e06b9 */
[----:B------:R-:W-:-:S02]  /*202d0*/  MOV R21, R140 ;  /* 0x0000008c00157202 */ /* 0x000fc40000000f00 */
[----:B------:R-:W-:Y:S02]  /*202e0*/  MOV R140, R142 ;  /* 0x0000008e008c7202 */ /* 0x000fe40000000f00 */
[----:B------:R-:W-:Y:S02]  /*202f0*/  MOV R142, R146 ;  /* 0x00000092008e7202 */ /* 0x000fe40000000f00 */
[----:B------:R-:W-:Y:S02]  /*20300*/  MOV R23, R152 ;  /* 0x0000009800177202 */ /* 0x000fe40000000f00 */
[----:B------:R-:W-:Y:S02]  /*20310*/  MOV R141, R148 ;  /* 0x00000094008d7202 */ /* 0x000fe40000000f00 */
[----:B------:R-:W-:Y:S02]  /*20320*/  MOV R143, R150 ;  /* 0x00000096008f7202 */ /* 0x000fe40000000f00 */
[----:B---3--:R-:W-:-:S02]  /*20330*/  F2FP.F16.F32.PACK_AB R72, R73, R72 ;  /* 0x000000484948723e */ /* 0x008fc400000000ff */
[----:B------:R-:W-:Y:S02]  /*20340*/  F2FP.F16.F32.PACK_AB R73, R75, R74 ;  /* 0x0000004a4b49723e */ /* 0x000fe400000000ff */
[----:B--2---:R-:W-:Y:S02]  /*20350*/  F2FP.F16.F32.PACK_AB R74, R69, R68 ;  /* 0x00000044454a723e */ /* 0x004fe400000000ff */
[----:B------:R-:W1:Y:S01]  /*20360*/  LDC.64 R68, c[0x0][0xc78] ;  /* 0x00031e00ff447b82 */ /* 0x000e620000000a00 */
[----:B----4-:R-:W-:Y:S02]  /*20370*/  F2FP.F16.F32.PACK_AB R136, R137, R136 ;  /* 0x000000888988723e */ /* 0x010fe400000000ff */
[----:B------:R-:W-:Y:S02]  /*20380*/  F2FP.F16.F32.PACK_AB R137, R139, R138 ;  /* 0x0000008a8b89723e */ /* 0x000fe400000000ff */
[----:B-----5:R-:W-:Y:S02]  /*20390*/  F2FP.F16.F32.PACK_AB R128, R129, R128 ;  /* 0x000000808180723e */ /* 0x020fe400000000ff */
[----:B------:R-:W-:-:S02]  /*203a0*/  F2FP.F16.F32.PACK_AB R129, R131, R130 ;  /* 0x000000828381723e */ /* 0x000fc400000000ff */
[----:B------:R-:W-:Y:S02]  /*203b0*/  F2FP.F16.F32.PACK_AB R138, R133, R132 ;  /* 0x00000084858a723e */ /* 0x000fe400000000ff */
[----:B------:R-:W-:Y:S01]  /*203c0*/  F2FP.F16.F32.PACK_AB R139, R135, R134 ;  /* 0x00000086878b723e */ /* 0x000fe200000000ff */
[----:B------:R-:W-:Y:S01]  /*203d0*/  BAR.SYNC.DEFER_BLOCKING 0x1, 0x100 ;  /* 0x0044000000007b1d */ /* 0x000fe20000010000 */
        /* <DEDUP_REMOVED lines=12> */
[----:B------:R-:W-:Y:S01]  /*204a0*/  F2FP.F16.F32.PACK_AB R96, R97, R96 ;  /* 0x000000606160723e */ /* 0x000fe200000000ff */
[----:B------:R-:W-:Y:S01]  /*204b0*/  STSM.16.M88.4 [R145], R136 ;  /* 0x0000008891007844 */ /* 0x000fe20000000200 */
[----:B------:R-:W-:Y:S02]  /*204c0*/  F2FP.F16.F32.PACK_AB R97, R99, R98 ;  /* 0x000000626361723e */ /* 0x000fe400000000ff */
[----:B------:R-:W-:Y:S02]  /*204d0*/  F2FP.F16.F32.PACK_AB R106, R101, R100 ;  /* 0x00000064656a723e */ /* 0x000fe400000000ff */
[----:B------:R-:W-:-:S02]  /*204e0*/  F2FP.F16.F32.PACK_AB R107, R103, R102 ;  /* 0x00000066676b723e */ /* 0x000fc400000000ff */
[----:B------:R-:W-:Y:S01]  /*204f0*/  F2FP.F16.F32.PACK_AB R88, R89, R88 ;  /* 0x000000585958723e */ /* 0x000fe200000000ff */
[----:B------:R-:W-:Y:S01]  /*20500*/  STSM.16.M88.4 [R235], R128 ;  /* 0x00000080eb007844 */ /* 0x000fe20000000200 */
[----:B------:R-:W-:Y:S02]  /*20510*/  F2FP.F16.F32.PACK_AB R89, R91, R90 ;  /* 0x0000005a5b59723e */ /* 0x000fe400000000ff */
[----:B------:R-:W-:Y:S02]  /*20520*/  F2FP.F16.F32.PACK_AB R98, R93, R92 ;  /* 0x0000005c5d62723e */ /* 0x000fe400000000ff */
[----:B------:R-:W-:Y:S02]  /*20530*/  F2FP.F16.F32.PACK_AB R99, R95, R94 ;  /* 0x0000005e5f63723e */ /* 0x000fe400000000ff */
[----:B------:R-:W-:Y:S01]  /*20540*/  F2FP.F16.F32.PACK_AB R80, R81, R80 ;  /* 0x000000505150723e */ /* 0x000fe200000000ff */
[----:B------:R-:W-:Y:S01]  /*20550*/  STSM.16.M88.4 [R234], R120 ;  /* 0x00000078ea007844 */ /* 0x000fe20000000200 */
[----:B------:R-:W-:-:S02]  /*20560*/  F2FP.F16.F32.PACK_AB R81, R83, R82 ;  /* 0x000000525351723e */ /* 0x000fc400000000ff */
[----:B------:R-:W-:Y:S02]  /*20570*/  F2FP.F16.F32.PACK_AB R90, R85, R84 ;  /* 0x00000054555a723e */ /* 0x000fe400000000ff */
[----:B------:R-:W-:Y:S01]  /*20580*/  F2FP.F16.F32.PACK_AB R91, R87, R86 ;  /* 0x00000056575b723e */ /* 0x000fe200000000ff */
[----:B------:R-:W-:Y:S01]  /*20590*/  STSM.16.M88.4 [R233], R112 ;  /* 0x00000070e9007844 */ /* 0x000fe20000000200 */
        /* <DEDUP_REMOVED lines=19> */
[----:B------:R-:W-:Y:S01]  /*206d0*/  F2FP.F16.F32.PACK_AB R54, R49, R48 ;  /* 0x000000303136723e */ /* 0x000fe200000000ff */
[----:B-1----:R-:W-:Y:S01]  /*206e0*/  IMAD.WIDE.U32 R18, R68, UR44, R18 ;  /* 0x0000002c44127c25 */ /* 0x002fe2000f8e0012 */
[----:B------:R-:W-:-:S02]  /*206f0*/  F2FP.F16.F32.PACK_AB R55, R51, R50 ;  /* 0x000000323337723e */ /* 0x000fc400000000ff */
[----:B------:R-:W-:Y:S01]  /*20700*/  F2FP.F16.F32.PACK_AB R46, R41, R40 ;  /* 0x00000028292e723e */ /* 0x000fe200000000ff */
[----:B------:R-:W-:Y:S01]  /*20710*/  IMAD R40, R68, UR5, RZ ;  /* 0x0000000544287c24 */ /* 0x000fe2000f8e02ff */
        /* <DEDUP_REMOVED lines=9> */
[----:B------:R1:W-:Y:S01]  /*207b0*/  STSM.16.M88.4 [R21], R60 ;  /* 0x0000003c15007844 */ /* 0x0003e20000000200 */
[----:B------:R-:W-:Y:S02]  /*207c0*/  F2FP.F16.F32.PACK_AB R26, R13, R12 ;  /* 0x0000000c0d1a723e */ /* 0x000fe400000000ff */
[----:B------:R-:W-:Y:S01]  /*207d0*/  F2FP.F16.F32.PACK_AB R27, R15, R14 ;  /* 0x0000000e0f1b723e */ /* 0x000fe200000000ff */
[----:B------:R-:W-:Y:S01]  /*207e0*/  STSM.16.M88.4 [R140], R52 ;  /* 0x000000348c007844 */ /* 0x000fe20000000200 */
[----:B------:R-:W-:Y:S01]  /*207f0*/  F2FP.F16.F32.PACK_AB R12, R9, R8 ;  /* 0x00000008090c723e */ /* 0x000fe200000000ff */
[----:B------:R-:W-:Y:S01]  /*20800*/  IMAD R40, R69, UR44, R40 ;  /* 0x0000002c45287c24 */ /* 0x000fe2000f8e0228 */
[----:B------:R-:W-:-:S02]  /*20810*/  F2FP.F16.F32.PACK_AB R13, R11, R10 ;  /* 0x0000000a0b0d723e */ /* 0x000fc400000000ff */
[----:B------:R-:W-:Y:S02]  /*20820*/  F2FP.F16.F32.PACK_AB R14, R5, R4 ;  /* 0x00000004050e723e */ /* 0x000fe400000000ff */
[----:B------:R-:W-:Y:S01]  /*20830*/  F2FP.F16.F32.PACK_AB R15, R7, R6 ;  /* 0x00000006070f723e */ /* 0x000fe200000000ff */
[----:B------:R-:W-:Y:S01]  /*20840*/  STSM.16.M88.4 [R142], R44 ;  /* 0x0000002c8e007844 */ /* 0x000fe20000000200 */
[----:B-1----:R-:W-:-:S03]  /*20850*/  SHF.R.S32.HI R21, RZ, 0x1f, R3 ;  /* 0x0000001fff157819 */ /* 0x002fc60000011403 */
[----:B------:R-:W-:Y:S01]  /*20860*/  STSM.16.M88.4 [R23], R36 ;  /* 0x0000002417007844 */ /* 0x000fe20000000200 */
[----:B------:R-:W-:-:S03]  /*20870*/  IADD3 R3, P2, R3, R18, RZ ;  /* 0x0000001203037210 */ /* 0x000fc60007f5e0ff */
[----:B------:R-:W-:Y:S01]  /*20880*/  STSM.16.M88.4 [R141], R24 ;  /* 0x000000188d007844 */ /* 0x000fe20000000200 */
[----:B------:R-:W-:-:S03]  /*20890*/  IADD3.X R18, R21, R19, R40, P2, !PT ;  /* 0x0000001315127210 */ /* 0x000fc600017fe428 */
[----:B------:R-:W-:Y:S01]  /*208a0*/  STSM.16.M88.4 [R143], R12 ;  /* 0x0000000c8f007844 */ /* 0x000fe20000000200 */
[C---:B------:R-:W-:Y:S01]  /*208b0*/  LEA R8, P2, R3.reuse, UR6, 0x2 ;  /* 0x0000000603087c11 */ /* 0x040fe2000f8410ff */
[----:B------:R-:W-:Y:S01]  /*208c0*/  @!PT LDS RZ, [RZ] ;  /* 0x00000000fffff984 */ /* 0x000fe20000000800 */
[----:B------:R-:W-:Y:S01]  /*208d0*/  @!PT LDS RZ, [RZ] ;  /* 0x00000000fffff984 */ /* 0x000fe20000000800 */
[----:B------:R-:W-:Y:S01]  /*208e0*/  @!PT LDS RZ, [RZ] ;  /* 0x00000000fffff984 */ /* 0x000fe20000000800 */
[----:B------:R-:W-:Y:S01]  /*208f0*/  @!PT LDS RZ, [RZ] ;  /* 0x00000000fffff984 */ /* 0x000fe20000000800 */
[----:B------:R1:W-:Y:S06]  /*20900*/  MEMBAR.ALL.CTA ;  /* 0x0000000000007992 */ /* 0x0003ec0000008000 */
[----:B-1----:R-:W1:Y:S01]  /*20910*/  FENCE.VIEW.ASYNC.S ;  /* 0x00000000000073c6 */ /* 0x002e620000000000 */
[----:B------:R-:W-:-:S03]  /*20920*/  LEA.HI.X R9, R3, UR7, R18, 0x2, P2 ;  /* 0x0000000703097c11 */ /* 0x000fc600090f1412 */
[----:B-1----:R-:W1:Y:S01]  /*20930*/  SHFL.IDX PT, R3, R214, RZ, 0x1f ;  /* 0x00001fffd6037589 */ /* 0x002e6200000e0000 */
[----:B------:R-:W-:Y:S06]  /*20940*/  BAR.ARV 0x1, 0x120 ;  /* 0x0044800000007b1d */ /* 0x000fec0000002000 */
        /* <DEDUP_REMOVED lines=34> */
.L_x_1596:
[----:B------:R-:W-:Y:S05]  /*20b70*/  BSYNC B0 ;  /* 0x0000000000007941 */ /* 0x000fea0003800000 */
.L_x_1595:
[----:B------:R-:W-:Y:S05]  /*20b80*/  BRA `(.L_x_1594) ;  /* 0x00000008007c7947 */ /* 0x000fea0003800000 */
.L_x_1593:
[----:B--2---:R-:W1:Y:S01]  /*20b90*/  LDC.64 R8, c[0x0][0xbe0] ;  /* 0x0002f800ff087b82 */ /* 0x004e620000000a00 */
[----:B------:R-:W-:Y:S01]  /*20ba0*/  ISETP.GT.AND P0, PT, R198, 0x7f, PT ;  /* 0x0000007fc600780c */ /* 0x000fe20003f04270 */
[----:B------:R-:W-:Y:S01]  /*20bb0*/  USHF.R.S32.HI UR5, URZ, 0x1f, UR43 ;  /* 0x0000001f3f057899 */ /* 0x000fe2000801142b */
[--C-:B------:R-:W-:Y:S01]  /*20bc0*/  SHF.R.S32.HI R187, RZ, 0x1f, R186.reuse ;  /* 0x0000001fffbb7819 */ /* 0x100fe200000114ba */
[----:B------:R-:W-:Y:S01]  /*20bd0*/  USHF.R.S32.HI UR6, URZ, 0x1f, UR44 ;  /* 0x0000001f3f067899 */ /* 0x000fe2000801142c */
[----:B------:R-:W-:Y:S03]  /*20be0*/  BSSY B0, `(.L_x_1597) ;  /* 0x000001c000007945 */ /* 0x000fe60003800000 */
[----:B------:R-:W2:Y:S08]  /*20bf0*/  LDC R14, c[0x0][0xeac] ;  /* 0x0003ab00ff0e7b82 */ /* 0x000eb00000000800 */
[----:B------:R-:W3:Y:S01]  /*20c00*/  LDC.64 R10, c[0x0][0xbe8] ;  /* 0x0002fa00ff0a7b82 */ /* 0x000ee20000000a00 */
[----:B-1----:R-:W-:-:S04]  /*20c10*/  IMAD.WIDE.U32 R6, R8, UR43, R186 ;  /* 0x0000002b08067c25 */ /* 0x002fc8000f8e00ba */
[----:B------:R-:W-:Y:S01]  /*20c20*/  IMAD R8, R8, UR5, RZ ;  /* 0x0000000508087c24 */ /* 0x000fe2000f8e02ff */
[----:B------:R-:W-:Y:S06]  /*20c30*/  @P0 BRA `(.L_x_1598) ;  /* 0x0000000000580947 */ /* 0x000fec0003800000 */
[----:B------:R-:W1:Y:S01]  /*20c40*/  S2R R0, SR_TID.X ;  /* 0x0000000000007919 */ /* 0x000e620000002100 */
[----:B------:R-:W-:Y:S01]  /*20c50*/  IMAD.U32 R2, RZ, RZ, UR42 ;  /* 0x0000002aff027e24 */ /* 0x000fe2000f8e00ff */
[----:B------:R-:W-:-:S04]  /*20c60*/  ULDC UR7, c[0x0][0xb88] ;  /* 0x0002e20000077ab9 */ /* 0x000fc80000000800 */
        /* <DEDUP_REMOVED lines=19> */
.L_x_1598:
[----:B------:R-:W-:Y:S05]  /*20da0*/  BSYNC B0 ;  /* 0x0000000000007941 */ /* 0x000fea0003800000 */
.L_x_1597:
[----:B------:R-:W-:Y:S01]  /*20db0*/  ULDC UR5, c[0x0][0xb88] ;  /* 0x0002e20000057ab9 */ /* 0x000fe20000000800 */
[C---:B------:R-:W-:Y:S01]  /*20dc0*/  VIADD R0, R194.reuse, 0x20 ;  /* 0x00000020c2007836 */ /* 0x040fe20000000000 */
[----:B------:R-:W-:Y:S01]  /*20dd0*/  UIADD3 UR42, -UR42, UR5, URZ ;  /* 0x000000052a2a7290 */ /* 0x000fe2000fffe13f */
[----:B-1----:R-:W-:Y:S01]  /*20de0*/  IMAD R3, R9, UR43, R8 ;  /* 0x0000002b09037c24 */ /* 0x002fe2000f8e0208 */
[----:B------:R-:W-:Y:S01]  /*20df0*/  ULOP3.LUT UR39, URZ, UR39, URZ, 0x33, !UPT ;  /* 0x000000273f277292 */ /* 0x000fe2000f8e333f */
[C---:B------:R-:W-:Y:S01]  /*20e00*/  VIADD R2, R194.reuse, 0x40 ;  /* 0x00000040c2027836 */ /* 0x040fe20000000000 */
[----:B------:R-:W-:Y:S01]  /*20e10*/  SHF.R.S32.HI R195, RZ, 0x1f, R194 ;  /* 0x0000001fffc37819 */ /* 0x000fe200000114c2 */
[----:B------:R-:W-:Y:S01]  /*20e20*/  IMAD.IADD R7, R7, 0x1, R3 ;  /* 0x0000000107077824 */ /* 0x000fe200078e0203 */
[----:B------:R-:W-:Y:S01]  /*20e30*/  ISETP.GE.AND P2, PT, R194, UR42, PT ;  /* 0x0000002ac2007c0c */ /* 0x000fe2000bf46270 */
[----:B------:R-:W-:Y:S01]  /*20e40*/  BSSY B0, `(.L_x_1599) ;  /* 0x0000021000007945 */ /* 0x000fe20003800000 */
[----:B------:R-:W-:Y:S01]  /*20e50*/  ISETP.GE.AND P0, PT, R0, UR42, PT ;  /* 0x0000002a00007c0c */ /* 0x000fe2000bf06270 */
[----:B---3--:R-:W-:Y:S01]  /*20e60*/  IMAD R0, R10, UR6, RZ ;  /* 0x000000060a007c24 */ /* 0x008fe2000f8e02ff */
[----:B------:R-:W-:Y:S01]  /*20e70*/  ISETP.GE.AND P1, PT, R2, UR42, PT ;  /* 0x0000002a02007c0c */ /* 0x000fe2000bf26270 */
[----:B--2---:R-:W-:-:S02]  /*20e80*/  VIADD R5, R14, UR39 ;  /* 0x000000270e057c36 */ /* 0x004fc40008000000 */
        /* <DEDUP_REMOVED lines=28> */
.L_x_1600:
[----:B------:R-:W-:Y:S05]  /*21050*/  BSYNC B0 ;  /* 0x0000000000007941 */ /* 0x000fea0003800000 */
.L_x_1599:
        /* <DEDUP_REMOVED lines=27> */
.L_x_1602:
[----:B------:R-:W-:Y:S05]  /*21210*/  BSYNC B0 ;  /* 0x0000000000007941 */ /* 0x000fea0003800000 */
.L_x_1601:
[----:B------:R-:W-:Y:S04]  /*21220*/  BSSY B0, `(.L_x_1603) ;  /* 0x000001a000007945 */ /* 0x000fe80003800000 */
[----:B------:R-:W-:Y:S05]  /*21230*/  @P1 BRA `(.L_x_1604) ;  /* 0x0000000000601947 */ /* 0x000fea0003800000 */
[----:B--2---:R-:W-:Y:S01]  /*21240*/  IADD3 R9, P0, R4, 0x40, RZ ;  /* 0x0000004004097810 */ /* 0x004fe20007f1e0ff */
        /* <DEDUP_REMOVED lines=23> */
.L_x_1604:
[----:B------:R-:W-:Y:S05]  /*213c0*/  BSYNC B0 ;  /* 0x0000000000007941 */ /* 0x000fea0003800000 */
.L_x_1603:
        /* <DEDUP_REMOVED lines=26> */
.L_x_1605:
[----:B------:R-:W-:Y:S05]  /*21570*/  BSYNC B0 ;  /* 0x0000000000007941 */ /* 0x000fea0003800000 */
.L_x_1594:
[----:B------:R-:W5:Y:S02]  /*21580*/  LDC R0, c[0x0][0xea8] ;  /* 0x0003aa00ff007b82 */ /* 0x000f640000000800 */
[----:B-----5:R-:W-:-:S13]  /*21590*/  ISETP.LE.AND P0, PT, R0, UR4, PT ;  /* 0x0000000400007c0c */ /* 0x020fda000bf03270 */
[----:B------:R-:W-:Y:S05]  /*215a0*/  @!P0 BRA `(.L_x_1606) ;  /* 0xfffffdfc00108947 */ /* 0x000fea000383ffff */
[----:B------:R-:W-:Y:S05]  /*215b0*/  EXIT ;  /* 0x000000000000794d */ /* 0x000fea0003800000 */
.L_x_1486:
[----:B------:R-:W-:-:S08]  /*215c0*/  NOP ;  /* 0x0000000000007918 */ /* 0x000fd00000000000 */
[----:B------:R-:W1:-:S00]  /*215d0*/  USETMAXREG.DEALLOC.CTAPOOL 0x18 ;  /* 0x00000018000079c8 */ /* 0x000e4000080e0500 */
[----:B-1----:R-:W-:-:S06]  /*215e0*/  LOP3.LUT R0, R0, 0x3, RZ, 0xc0, !PT ;  /* 0x0000000300007812 */ /* 0x002fcc00078ec0ff */
[----:B------:R-:W1:Y:S02]  /*215f0*/  SHFL.IDX PT, R0, R0, RZ, 0x1f ;  /* 0x00001fff00007589 */ /* 0x000e6400000e0000 */
[----:B-1----:R-:W-:-:S13]  /*21600*/  ISETP.NE.AND P0, PT, R0, RZ, PT ;  /* 0x000000ff0000720c */ /* 0x002fda0003f05270 */
[----:B------:R-:W-:Y:S05]  /*21610*/  @P0 EXIT ;  /* 0x000000000000094d */ /* 0x000fea0003800000 */
[----:B------:R-:W1:Y:S01]  /*21620*/  S2UR UR4, SR_CTAID.X ;  /* 0x00000000000479c3 */ /* 0x000e620000002500 */
[----:B------:R2:W-:Y:S01]  /*21630*/  STL [R1+0x478], RZ ;  /* 0x000478ff01007387 */ /* 0x0005e20000100800 */
[----:B------:R-:W-:Y:S02]  /*21640*/  IMAD.MOV.U32 R16, RZ, RZ, RZ ;  /* 0x000000ffff107224 */ /* 0x000fe400078e00ff */
[----:B------:R-:W-:-:S04]  /*21650*/  IMAD.MOV.U32 R17, RZ, RZ, 0x1 ;  /* 0x00000001ff117424 */ /* 0x000fc800078e00ff */
[----:B------:R-:W1:Y:S02]  /*21660*/  LDC R0, c[0x0][0xea8] ;  /* 0x0003aa00ff007b82 */ /* 0x000e640000000800 */
[----:B-1----:R-:W-:-:S13]  /*21670*/  ISETP.LE.AND P0, PT, R0, UR4, PT ;  /* 0x0000000400007c0c */ /* 0x002fda000bf03270 */
[----:B--2---:R-:W-:Y:S05]  /*21680*/  @P0 BRA `(.L_x_1607) ;  /* 0x0000002c00a40947 */ /* 0x004fea0003800000 */
[----:B------:R-:W-:Y:S01]  /*21690*/  IMAD.U32 R0, RZ, RZ, UR4 ;  /* 0x00000004ff007e24 */ /* 0x000fe2000f8e00ff */
[----:B------:R1:W-:Y:S01]  /*216a0*/  STL [R1+0x478], RZ ;  /* 0x000478ff01007387 */ /* 0x0003e20000100800 */
[----:B------:R-:W-:Y:S01]  /*216b0*/  IMAD.MOV.U32 R17, RZ, RZ, 0x1 ;  /* 0x00000001ff117424 */ /* 0x000fe200078e00ff */
[----:B------:R-:W-:Y:S01]  /*216c0*/  ULDC UR44, c[0x0][0xc] ;  /* 0x00000300002c7ab9 */ /* 0x000fe20000000800 */
[----:B------:R-:W-:Y:S01]  /*216d0*/  IMAD.MOV.U32 R16, RZ, RZ, RZ ;  /* 0x000000ffff107224 */ /* 0x000fe200078e00ff */
[----:B------:R1:W-:Y:S01]  /*216e0*/  STL [R1+0x470], R0 ;  /* 0x0004700001007387 */ /* 0x0003e20000100800 */
[----:B------:R-:W-:-:S05]  /*216f0*/  ULDC.64 UR48, c[0x0][0x198] ;  /* 0x0000660000307ab9 */ /* 0x000fca0000000a00 */
.L_x_1663:
[----:B--2---:R-:W2:Y:S01]  /*21700*/  LDL R2, [R1+0x470] ;  /* 0x0004700001027983 */ /* 0x004ea20000100800 */
[----:B------:R-:W-:Y:S01]  /*21710*/  ULDC UR10, c[0x0][0xed0] ;  /* 0x0003b400000a7ab9 */ /* 0x000fe20000000800 */
[----:B-1----:R-:W1:Y:S01]  /*21720*/  LDC R0, c[0x0][0xee8] ;  /* 0x0003ba00ff007b82 */ /* 0x002e620000000800 */
[----:B------:R-:W-:-:S11]  /*21730*/  UISETP.NE.AND UP0, UPT, UR10, 0x1, UPT ;  /* 0x000000010a00788c */ /* 0x000fd6000bf05270 */
[----:B------:R-:W-:Y:S01]  /*21740*/  @UP0 ULDC UR6, c[0x0][0xed4] ;  /* 0x0003b50000060ab9 */ /* 0x000fe20000000800 */
[----:B------:R-:W-:Y:S01]  /*21750*/  @UP0 ULDC UR11, c[0x0][0xed8] ;  /* 0x0003b600000b0ab9 */ /* 0x000fe20000000800 */
[C---:B--2---:R-:W-:Y:S02]  /*21760*/  R2UR UR8, R2.reuse ;  /* 0x00000000020872ca */ /* 0x044fe400000e0000 */
[----:B------:R-:W-:-:S11]  /*21770*/  R2UR UR9, R2 ;  /* 0x00000000020972ca */ /* 0x000fd600000e0000 */
[----:B------:R-:W-:-:S04]  /*21780*/  UIMAD.WIDE.U32 UR6, UR8, UR6, URZ ;  /* 0x00000006080672a5 */ /* 0x000fc8000f8e003f */
[----:B------:R-:W-:-:S04]  /*21790*/  @UP0 USHF.R.U32.HI UR8, URZ, UR11, UR7 ;  /* 0x0000000b3f080299 */ /* 0x000fc80008011607 */
[----:B------:R-:W-:Y:S02]  /*217a0*/  UIADD3 UR6, -UR8, URZ, URZ ;  /* 0x0000003f08067290 */ /* 0x000fe4000fffe13f */
[----:B-1----:R-:W-:Y:S02]  /*217b0*/  ISETP.LE.AND P0, PT, R0, UR8, PT ;  /* 0x0000000800007c0c */ /* 0x002fe4000bf03270 */
[----:B------:R-:W-:-:S11]  /*217c0*/  UIMAD UR10, UR10, UR6, UR9 ;  /* 0x000000060a0a72a4 */ /* 0x000fd6000f8e0209 */
[----:B---3--:R-:W-:Y:S05]  /*217d0*/  @!P0 BRA `(.L_x_1608) ;  /* 0x0000000000208947 */ /* 0x008fea0003800000 */
        /* <DEDUP_REMOVED lines=8> */
.L_x_1608:
[----:B------:R-:W-:Y:S01]  /*21860*/  ULDC UR11, c[0x0][0xec4] ;  /* 0x0003b100000b7ab9 */ /* 0x000fe20000000800 */
[----:B------:R-:W-:Y:S01]  /*21870*/  UMOV UR9, UR10 ;  /* 0x0000000a00097c82 */ /* 0x000fe20008000000 */
[----:B------:R-:W-:-:S11]  /*21880*/  UISETP.NE.AND UP0, UPT, UR11, 0x1, UPT ;  /* 0x000000010b00788c */ /* 0x000fd6000bf05270 */
[----:B------:R-:W-:Y:S02]  /*21890*/  @UP0 ULDC.64 UR12, c[0x0][0xec8] ;  /* 0x0003b200000c0ab9 */ /* 0x000fe40000000a00 */
[----:B------:R-:W-:-:S04]  /*218a0*/  UIMAD.WIDE.U32 UR6, UR10, UR12, URZ ;  /* 0x0000000c0a0672a5 */ /* 0x000fc8000f8e003f */
[----:B------:R-:W-:-:S04]  /*218b0*/  @UP0 USHF.R.U32.HI UR9, URZ, UR13, UR7 ;  /* 0x0000000d3f090299 */ /* 0x000fc80008011607 */
[----:B------:R-:W-:-:S12]  /*218c0*/  UIMAD UR6, UR9, UR11, URZ ;  /* 0x0000000b090672a4 */ /* 0x000fd8000f8e023f */
.L_x_1609:
[----:B------:R-:W-:Y:S01]  /*218d0*/  ULDC.64 UR12, c[0x0][0x3f8] ;  /* 0x0000fe00000c7ab9 */ /* 0x000fe20000000a00 */
[----:B------:R-:W-:Y:S02]  /*218e0*/  ULOP3.LUT UR9, URZ, UR9, URZ, 0x33, !UPT ;  /* 0x000000093f097292 */ /* 0x000fe4000f8e333f */
[----:B------:R-:W-:Y:S01]  /*218f0*/  UISETP.NE.U32.AND UP0, UPT, UR12, URZ, UPT ;  /* 0x0000003f0c00728c */ /* 0x000fe2000bf05070 */
[----:B------:R-:W-:Y:S02]  /*21900*/  ULDC UR41, c[0x0][0xeac] ;  /* 0x0003ab0000297ab9 */ /* 0x000fe40000000800 */
[----:B------:R-:W-:Y:S01]  /*21910*/  ULDC UR12, c[0x0][0xeb8] ;  /* 0x0003ae00000c7ab9 */ /* 0x000fe20000000800 */
[----:B------:R-:W-:Y:S02]  /*21920*/  UIADD3 UR41, UR9, UR41, URZ ;  /* 0x0000002909297290 */ /* 0x000fe4000fffe03f */
[----:B------:R-:W-:Y:S02]  /*21930*/  UISETP.NE.AND UP1, UPT, UR12, 0x1, UPT ;  /* 0x000000010c00788c */ /* 0x000fe4000bf25270 */
[----:B------:R-:W-:Y:S01]  /*21940*/  UIADD3 UR10, UR10, -UR6, URZ ;  /* 0x800000060a0a7290 */ /* 0x000fe2000fffe03f */
[----:B------:R-:W-:-:S02]  /*21950*/  ULDC UR11, c[0x0][0xec4] ;  /* 0x0003b100000b7ab9 */ /* 0x000fc40000000800 */
[----:B------:R-:W-:Y:S01]  /*21960*/  ULDC.64 UR6, c[0x0][0xad8] ;  /* 0x0002b60000067ab9 */ /* 0x000fe20000000a00 */
[----:B------:R-:W-:Y:S02]  /*21970*/  UISETP.NE.AND.EX UP0, UPT, UR13, URZ, UPT, UP0 ;  /* 0x0000003f0d00728c */ /* 0x000fe4000bf05300 */
[----:B------:R-:W-:Y:S02]  /*21980*/  UISETP.GE.AND UP2, UPT, UR7, 0x1, UPT ;  /* 0x000000010700788c */ /* 0x000fe4000bf46270 */
[----:B------:R-:W-:Y:S01]  /*21990*/  USHF.L.U32 UR41, UR41, 0x7, URZ ;  /* 0x0000000729297899 */ /* 0x000fe2000800063f */
[----:B------:R-:W-:Y:S01]  /*219a0*/  ULDC UR13, c[0x0][0x404] ;  /* 0x00010100000d7ab9 */ /* 0x000fe20000000800 */
[----:B------:R-:W-:Y:S01]  /*219b0*/  ULDC UR14, c[0x0][0x288] ;  /* 0x0000a200000e7ab9 */ /* 0x000fe20000000800 */
[----:B------:R-:W-:Y:S01]  /*219c0*/  UIMAD UR11, UR8, UR11, UR10 ;  /* 0x0000000b080b72a4 */ /* 0x000fe2000f8e020a */
[----:B------:R-:W-:Y:S01]  /*219d0*/  PLOP3.LUT P1, PT, PT, PT, UP2, 0x80, 0x0 ;  /* 0x000000000000781c */ /* 0x000fe20003f2f028 */
[----:B------:R-:W-:Y:S01]  /*219e0*/  USEL UR13, UR13, 0x1, UP0 ;  /* 0x000000010d0d7887 */ /* 0x000fe20008000000 */
[----:B------:R-:W-:Y:S01]  /*219f0*/  @UP1 ULDC UR8, c[0x0][0xebc] ;  /* 0x0003af0000081ab9 */ /* 0x000fe20000000800 */
[----:B------:R-:W-:Y:S01]  /*21a00*/  UIADD3 UR10, UR41, 0x80, -UR14 ;  /* 0x00000080290a7890 */ /* 0x000fe2000fffe80e */
[----:B------:R-:W-:Y:S01]  /*21a10*/  ULDC UR15, c[0x0][0x2e0] ;  /* 0x0000b800000f7ab9 */ /* 0x000fe20000000800 */
[----:B------:R-:W-:Y:S01]  /*21a20*/  UIMAD.WIDE.U32 UR8, UR11, UR8, URZ ;  /* 0x000000080b0872a5 */ /* 0x000fe2000f8e003f */
[----:B------:R-:W-:Y:S01]  /*21a30*/  @UP1 ULDC UR16, c[0x0][0xec0] ;  /* 0x0003b00000101ab9 */ /* 0x000fe20000000800 */
[----:B------:R-:W-:Y:S01]  /*21a40*/  UIMAD UR10, UR13, UR15, UR10 ;  /* 0x0000000f0d0a72a4 */ /* 0x000fe2000f8e020a */
[----:B------:R-:W-:Y:S01]  /*21a50*/  UMOV UR43, UR11 ;  /* 0x0000000b002b7c82 */ /* 0x000fe20008000000 */
[----:B------:R-:W-:-:S02]  /*21a60*/  @UP1 USHF.R.U32.HI UR43, URZ, UR16, UR9 ;  /* 0x000000103f2b1299 */ /* 0x000fc40008011609 */
[----:B------:R-:W-:Y:S02]  /*21a70*/  UIADD3 UR6, UR10, UR6, URZ ;  /* 0x000000060a067290 */ /* 0x000fe4000fffe03f */
[----:B------:R-:W-:-:S04]  /*21a80*/  UIADD3 UR42, -UR43, URZ, URZ ;  /* 0x0000003f2b2a7290 */ /* 0x000fc8000fffe13f */
[----:B------:R-:W-:Y:S01]  /*21a90*/  UIMAD UR42, UR12, UR42, UR11 ;  /* 0x0000002a0c2a72a4 */ /* 0x000fe2000f8e020b */
[----:B------:R-:W-:Y:S01]  /*21aa0*/  IMAD.U32 R0, RZ, RZ, UR6 ;  /* 0x00000006ff007e24 */ /* 0x000fe2000f8e00ff */
[----:B------:R-:W-:Y:S10]  /*21ab0*/  @!P1 BRA `(.L_x_1610) ;  /* 0x0000000000409947 */ /* 0x000ff40003800000 */
        /* <DEDUP_REMOVED lines=10> */
.L_x_1611:
[----:B------:R-:W-:-:S11]  /*21b60*/  UISETP.NE.AND UP0, UPT, UR7, 0x1, UPT ;  /* 0x000000010700788c */ /* 0x000fd6000bf05270 */
[----:B------:R-:W-:Y:S02]  /*21b70*/  @UP0 ULDC.64 UR10, c[0x0][0xae0] ;  /* 0x0002b800000a0ab9 */ /* 0x000fe40000000a00 */
[----:B------:R-:W-:-:S04]  /*21b80*/  UIMAD.WIDE.U32 UR8, UR6, UR10, URZ ;  /* 0x0000000a060872a5 */ /* 0x000fc8000f8e003f */
[----:B------:R-:W-:-:S12]  /*21b90*/  @UP0 USHF.R.U32.HI UR6, URZ, UR11, UR9 ;  /* 0x0000000b3f060299 */ /* 0x000fd80008011609 */
.L_x_1612:
[----:B------:R-:W-:-:S06]  /*21ba0*/  UIMAD UR6, UR6, UR7, UR7 ;  /* 0x00000007060672a4 */ /* 0x000fcc000f8e0207 */
[----:B------:R-:W-:-:S07]  /*21bb0*/  VIMNMX R0, R0, UR6, PT ;  /* 0x0000000600007c48 */ /* 0x000fce000bfe0100 */
.L_x_1610:
[----:B------:R-:W-:Y:S01]  /*21bc0*/  UIMAD UR8, UR13, UR15, 0x5f ;  /* 0x0000005f0d0874a4 */ /* 0x000fe2000f8e020f */
[----:B------:R-:W-:Y:S01]  /*21bd0*/  VIADD R0, R0, 0x5f ;  /* 0x0000005f00007836 */ /* 0x000fe20000000000 */
[----:B------:R-:W-:Y:S02]  /*21be0*/  UIADD3 UR10, UR41, -UR14, URZ ;  /* 0x8000000e290a7290 */ /* 0x000fe4000fffe03f */
[----:B------:R-:W-:Y:S01]  /*21bf0*/  UIMAD.WIDE UR8, UR8, 0x2aaaaaab, URZ ;  /* 0x2aaaaaab080878a5 */ /* 0x000fe2000f8e023f */
[----:B------:R-:W-:Y:S01]  /*21c00*/  IMAD.HI R0, R0, 0x2aaaaaab, RZ ;  /* 0x2aaaaaab00007827 */ /* 0x000fe200078e02ff */
[----:B------:R-:W-:Y:S02]  /*21c10*/  UIMAD UR10, UR13, UR15, UR10 ;  /* 0x0000000f0d0a72a4 */ /* 0x000fe4000f8e020a */
[----:B------:R-:W-:Y:S02]  /*21c20*/  USHF.R.U32.HI UR6, URZ, 0x1f, UR9 ;  /* 0x0000001f3f067899 */ /* 0x000fe40008011609 */
[----:B------:R-:W-:Y:S01]  /*21c30*/  SHF.R.U32.HI R3, RZ, 0x1f, R0 ;  /* 0x0000001fff037819 */ /* 0x000fe20000011600 */
[----:B------:R-:W-:Y:S01]  /*21c40*/  ULDC UR11, c[0x0][0xad4] ;  /* 0x0002b500000b7ab9 */ /* 0x000fe20000000800 */
[----:B------:R-:W-:-:S02]  /*21c50*/  ULEA.HI.SX32 UR6, UR9, UR6, 0x1c ;  /* 0x0000000609067291 */ /* 0x000fc4000f8fe23f */
[----:B------:R-:W-:Y:S01]  /*21c60*/  LEA.HI.SX32 R3, R0, R3, 0x1c ;  /* 0x0000000300037211 */ /* 0x000fe200078fe2ff */
[----:B------:R-:W-:-:S03]  /*21c70*/  UIADD3 UR11, UR10, -UR11, URZ ;  /* 0x8000000b0a0b7290 */ /* 0x000fc6000fffe03f */
[----:B------:R-:W-:Y:S01]  /*21c80*/  VIMNMX R19, R3, UR6, PT ;  /* 0x0000000603137c48 */ /* 0x000fe2000bfe0100 */
[----:B------:R-:W-:Y:S08]  /*21c90*/  @!P1 BRA `(.L_x_1613) ;  /* 0x0000000000449947 */ /* 0x000ff00003800000 */
        /* <DEDUP_REMOVED lines=10> */
.L_x_1614:
[----:B------:R-:W-:-:S11]  /*21d40*/  UISETP.NE.AND UP0, UPT, UR7, 0x1, UPT ;  /* 0x000000010700788c */ /* 0x000fd6000bf05270 */
[----:B------:R-:W-:Y:S02]  /*21d50*/  @UP0 ULDC.64 UR12, c[0x0][0xae0] ;  /* 0x0002b800000c0ab9 */ /* 0x000fe40000000a00 */
[----:B------:R-:W-:-:S04]  /*21d60*/  UIMAD.WIDE.U32 UR8, UR10, UR12, URZ ;  /* 0x0000000c0a0872a5 */ /* 0x000fc8000f8e003f */
[----:B------:R-:W-:-:S12]  /*21d70*/  @UP0 USHF.R.U32.HI UR10, URZ, UR13, UR9 ;  /* 0x0000000d3f0a0299 */ /* 0x000fd80008011609 */
.L_x_1615:
[----:B------:R-:W-:-:S04]  /*21d80*/  UIMAD UR7, UR10, UR7, URZ ;  /* 0x000000070a0772a4 */ /* 0x000fc8000f8e023f */
[----:B------:R-:W-:-:S04]  /*21d90*/  UISETP.LT.AND UP0, UPT, UR11, UR7, UPT ;  /* 0x000000070b00728c */ /* 0x000fc8000bf01270 */
[----:B------:R-:W-:-:S12]  /*21da0*/  USEL UR11, UR11, UR7, !UP0 ;  /* 0x000000070b0b7287 */ /* 0x000fd8000c000000 */
.L_x_1613:
[----:B------:R-:W-:Y:S01]  /*21db0*/  UIMAD.WIDE UR6, UR11, 0x2aaaaaab, URZ ;  /* 0x2aaaaaab0b0678a5 */ /* 0x000fe2000f8e023f */
[----:B------:R-:W-:Y:S03]  /*21dc0*/  BSSY B6, `(.L_x_1616) ;  /* 0x0000263000067945 */ /* 0x000fe60003800000 */
[----:B------:R-:W-:-:S04]  /*21dd0*/  USHF.R.U32.HI UR6, URZ, 0x1f, UR7 ;  /* 0x0000001f3f067899 */ /* 0x000fc80008011607 */
[----:B------:R-:W-:-:S04]  /*21de0*/  ULEA.HI.SX32 UR6, UR7, UR6, 0x1c ;  /* 0x0000000607067291 */ /* 0x000fc8000f8fe23f */
[----:B------:R-:W-:-:S04]  /*21df0*/  UISETP.LT.AND UP0, UPT, URZ, UR6, UPT ;  /* 0x000000063f00728c */ /* 0x000fc8000bf01270 */
[----:B------:R-:W-:-:S06]  /*21e00*/  USEL UR39, URZ, UR6, !UP0 ;  /* 0x000000063f277287 */ /* 0x000fcc000c000000 */
[----:B------:R-:W-:-:S13]  /*21e10*/  ISETP.GT.AND P0, PT, R19, UR39, PT ;  /* 0x0000002713007c0c */ /* 0x000fda000bf04270 */
[----:B------:R-:W-:Y:S05]  /*21e20*/  @P0 BRA `(.L_x_1617) ;  /* 0x0000000000480947 */ /* 0x000fea0003800000 */
[----:B------:R-:W1:Y:S01]  /*21e30*/  S2R R0, SR_TID.X ;  /* 0x0000000000007919 */ /* 0x000e620000002100 */
[----:B------:R-:W-:Y:S01]  /*21e40*/  IMAD.MOV.U32 R13, RZ, RZ, R2 ;  /* 0x000000ffff0d7224 */ /* 0x000fe200078e0002 */
[----:B-1----:R-:W-:-:S04]  /*21e50*/  LOP3.LUT R0, R0, 0x1f, RZ, 0xc0, !PT ;  /* 0x0000001f00007812 */ /* 0x002fc800078ec0ff */
[----:B------:R-:W-:-:S13]  /*21e60*/  ISETP.NE.AND P0, PT, R0, RZ, PT ;  /* 0x000000ff0000720c */ /* 0x000fda0003f05270 */
        /* <DEDUP_REMOVED lines=14> */
.L_x_1617:
[----:B------:R-:W1:Y:S01]  /*21f50*/  S2R R3, SR_CgaCtaId ;  /* 0x0000000000037919 */ /* 0x000e620000008800 */
[----:B------:R-:W-:-:S04]  /*21f60*/  MOV R18, 0x400 ;  /* 0x0000040000127802 */ /* 0x000fc80000000f00 */
[----:B-1----:R-:W-:-:S05]  /*21f70*/  LEA R18, R3, R18, 0x18 ;  /* 0x0000001203127211 */ /* 0x002fca00078ec0ff */
[----:B------:R-:W-:-:S05]  /*21f80*/  VIADD R0, R18, 0x1c400 ;  /* 0x0001c40012007836 */ /* 0x000fca0000000000 */
[----:B------:R-:W-:-:S13]  /*21f90*/  LOP3.LUT P0, RZ, R0, 0x3ff, RZ, 0xc0, !PT ;  /* 0x000003ff00ff7812 */ /* 0x000fda000780c0ff */
        /* <DEDUP_REMOVED lines=17> */
.L_x_1619:
[----:B------:R-:W-:-:S05]  /*220b0*/  VIADD R0, R18, 0x400 ;  /* 0x0000040012007836 */ /* 0x000fca0000000000 */
[----:B------:R-:W-:-:S13]  /*220c0*/  LOP3.LUT P0, RZ, R0, 0x3ff, RZ, 0xc0, !PT ;  /* 0x000003ff00ff7812 */ /* 0x000fda000780c0ff */
        /* <DEDUP_REMOVED lines=17> */
.L_x_1621:
        /* <DEDUP_REMOVED lines=16> */
.L_x_1620:
[----:B------:R-:W-:Y:S01]  /*222e0*/  ULDC.64 UR4, c[0x0][0xaf0] ;  /* 0x0002bc0000047ab9 */ /* 0x000fe20000000a00 */
[----:B------:R-:W-:Y:S01]  /*222f0*/  IMAD.U32 R5, RZ, RZ, UR43 ;  /* 0x0000002bff057e24 */ /* 0x000fe2000f8e00ff */
[----:B------:R-:W-:Y:S01]  /*22300*/  ISETP.NE.U32.AND P0, PT, RZ, UR4, PT ;  /* 0x00000004ff007c0c */ /* 0x000fe2000bf05070 */
[----:B------:R-:W-:Y:S01]  /*22310*/  IMAD.U32 R6, RZ, RZ, UR43 ;  /* 0x0000002bff067e24 */ /* 0x000fe2000f8e00ff */
[----:B------:R-:W1:Y:S01]  /*22320*/  LDC R0, c[0x0][0x428] ;  /* 0x00010a00ff007b82 */ /* 0x000e620000000800 */
[----:B------:R-:W2:Y:S01]  /*22330*/  S2R R4, SR_TID.X ;  /* 0x0000000000047919 */ /* 0x000ea20000002100 */
[----:B------:R-:W-:-:S13]  /*22340*/  ISETP.NE.AND.EX P0, PT, RZ, UR5, PT, P0 ;  /* 0x00000005ff007c0c */ /* 0x000fda000bf05300 */
[----:B------:R-:W3:Y:S02]  /*22350*/  @P0 LDC.64 R2, c[0x0][0xaf0] ;  /* 0x0002bc00ff020b82 */ /* 0x000ee40000000a00 */
[----:B---3--:R-:W-:-:S05]  /*22360*/  @P0 IMAD.WIDE R2, R5, 0x4, R2 ;  /* 0x0000000405020825 */ /* 0x008fca00078e0202 */
[----:B------:R3:W4:Y:S01]  /*22370*/  @P0 LDG.E R6, desc[UR46][R2.64] ;  /* 0x0000002e02060981 */ /* 0x000722000c1e1900 */
[----:B-1----:R-:W-:Y:S01]  /*22380*/  ISETP.NE.AND P0, PT, R0, 0x1, PT ;  /* 0x000000010000780c */ /* 0x002fe20003f05270 */
[----:B------:R-:W-:Y:S01]  /*22390*/  IMAD.U32 R0, RZ, RZ, UR42 ;  /* 0x0000002aff007e24 */ /* 0x000fe2000f8e00ff */
[----:B--2---:R-:W-:Y:S01]  /*223a0*/  LOP3.LUT R7, R4, 0x1f, RZ, 0xc0, !PT ;  /* 0x0000001f04077812 */ /* 0x004fe200078ec0ff */
[----:B------:R-:W-:Y:S01]  /*223b0*/  UMOV UR40, URZ ;  /* 0x0000003f00287c82 */ /* 0x000fe20008000000 */
[----:B------:R-:W-:Y:S01]  /*223c0*/  UMOV UR6, 0xffffffff ;  /* 0xffffffff00067882 */ /* 0x000fe20000000000 */
[----:B------:R-:W-:Y:S01]  /*223d0*/  VIADD R8, R19, 0xffffffff ;  /* 0xffffffff13087836 */ /* 0x000fe20000000000 */
[----:B------:R-:W-:Y:S01]  /*223e0*/  ISETP.NE.AND P1, PT, R7, RZ, PT ;  /* 0x000000ff0700720c */ /* 0x000fe20003f25270 */
[----:B---3--:R-:W1:Y:S08]  /*223f0*/  LDC.64 R2, c[0x0][0x3f8] ;  /* 0x0000fe00ff027b82 */ /* 0x008e700000000a00 */
[----:B------:R-:W2:Y:S04]  /*22400*/  @P0 LDC R4, c[0x0][0x42c] ;  /* 0x00010b00ff040b82 */ /* 0x000ea80000000800 */
[----:B------:R-:W-:-:S05]  /*22410*/  VOTEU.ALL UP1, P1 ;  /* 0x00000000003f7886 */ /* 0x000fca0000820000 */
[----:B------:R-:W-:Y:S01]  /*22420*/  @!UP1 UIADD3 UR4, UP0, UR48, 0x270, URZ ;  /* 0x0000027030049890 */ /* 0x000fe2000ff1e03f */
[----:B------:R-:W3:Y:S03]  /*22430*/  @P0 LDC R5, c[0x0][0x430] ;  /* 0x00010c00ff050b82 */ /* 0x000ee60000000800 */
[----:B------:R-:W-:-:S09]  /*22440*/  @!UP1 UIADD3.X UR5, URZ, UR49, URZ, UP0, !UPT ;  /* 0x000000313f059290 */ /* 0x000fd200087fe43f */
[----:B------:R1:W-:Y:S01]  /*22450*/  @!UP1 UTMAPF.L2.4D [UR40], [UR4] ;  /* 0x00000028040095b8 */ /* 0x0003e20008018000 */
[----:B--2---:R-:W-:-:S05]  /*22460*/  @P0 IMAD.HI.U32 R4, R4, UR42, RZ ;  /* 0x0000002a04040c27 */ /* 0x004fca000f8e00ff */
[----:B---3--:R-:W-:Y:S02]  /*22470*/  @P0 SHF.R.U32.HI R0, RZ, R5, R4 ;  /* 0x00000005ff000219 */ /* 0x008fe40000011604 */
[----:B-1----:R-:W-:-:S04]  /*22480*/  ISETP.NE.U32.AND P0, PT, R2, RZ, PT ;  /* 0x000000ff0200720c */ /* 0x002fc80003f05070 */
[----:B------:R-:W-:-:S04]  /*22490*/  ISETP.NE.AND.EX P0, PT, R3, RZ, PT, P0 ;  /* 0x000000ff0300720c */ /* 0x000fc80003f05300 */
[----:B----4-:R-:W-:Y:S01]  /*224a0*/  SEL R4, R6, RZ, !P0 ;  /* 0x000000ff06047207 */ /* 0x010fe20004000000 */
[----:B------:R-:W-:Y:S08]  /*224b0*/  BRA.DIV UR6, `(.L_x_1622) ;  /* 0x0000002606907947 */ /* 0x000ff0000b800000 */
.L_x_1676:
[----:B------:R-:W-:Y:S01]  /*224c0*/  UMOV UR4, 0xffffffff ;  /* 0xffffffff00047882 */ /* 0x000fe20000000000 */
[----:B------:R-:W-:Y:S02]  /*224d0*/  SHF.R.S32.HI R7, RZ, 0x1f, R6 ;  /* 0x0000001fff077819 */ /* 0x000fe40000011406 */
[----:B------:R-:W-:Y:S05]  /*224e0*/  BRA.DIV UR4, `(.L_x_1623) ;  /* 0x0000002604b07947 */ /* 0x000fea000b800000 */
[----:B------:R-:W-:-:S13]  /*224f0*/  ELECT P6, URZ, PT ;  /* 0x00000000003f782f */ /* 0x000fda00038c0000 */
.L_x_1679:
[----:B------:R-:W-:Y:S05]  /*22500*/  @!P6 BRA `(.L_x_1624) ;  /* 0x0000000000c8e947 */ /* 0x000fea0003800000 */
[----:B------:R-:W-:Y:S01]  /*22510*/  IMAD.MOV.U32 R4, RZ, RZ, R6 ;  /* 0x000000ffff047224 */ /* 0x000fe200078e0006 */
[----:B------:R-:W-:Y:S06]  /*22520*/  @!P0 BRA `(.L_x_1625) ;  /* 0x0000000000448947 */ /* 0x000fec0003800000 */
[----:B------:R-:W1:Y:S01]  /*22530*/  LDC R9, c[0x0][0x41c] ;  /* 0x00010700ff097b82 */ /* 0x000e620000000800 */
[----:B------:R-:W-:Y:S01]  /*22540*/  ULDC.64 UR4, c[0x0][0x408] ;  /* 0x0001020000047ab9 */ /* 0x000fe20000000a00 */
[----:B-1----:R-:W-:-:S13]  /*22550*/  ISETP.NE.AND P2, PT, R9, 0x1, PT ;  /* 0x000000010900780c */ /* 0x002fda0003f45270 */
[----:B------:R-:W1:Y:S02]  /*22560*/  @P2 LDC.64 R4, c[0x0][0x420] ;  /* 0x00010800ff042b82 */ /* 0x000e640000000a00 */
[----:B-1----:R-:W-:-:S04]  /*22570*/  @P2 IMAD.HI.U32 R10, R8, R4, RZ ;  /* 0x00000004080a2227 */ /* 0x002fc800078e00ff */
        /* <DEDUP_REMOVED lines=9> */
[----:B------:R-:W-:-:S04]  /*22610*/  LEA R10, P2, R4, R2, 0x2 ;  /* 0x00000002040a7211 */ /* 0x000fc800078410ff */
[----:B------:R-:W-:-:S05]  /*22620*/  LEA.HI.X R11, R4, R3, R5, 0x2, P2 ;  /* 0x00000003040b7211 */ /* 0x000fca00010f1405 */
[----:B------:R1:W5:Y:S04]  /*22630*/  LDG.E R4, desc[UR46][R10.64] ;  /* 0x0000002e0a047981 */ /* 0x000368000c1e1900 */
.L_x_1625:
[----:B------:R-:W2:Y:S01]  /*22640*/  S2R R5, SR_TID.X ;  /* 0x0000000000057919 */ /* 0x000ea20000002100 */
[----:B-1----:R-:W-:Y:S01]  /*22650*/  IMAD R10, R16, 0x8, R18 ;  /* 0x00000008100a7824 */ /* 0x002fe200078e0212 */
[----:B--2---:R-:W-:Y:S02]  /*22660*/  LOP3.LUT R9, R5, 0x7f, RZ, 0xc0, !PT ;  /* 0x0000007f05097812 */ /* 0x004fe400078ec0ff */
[----:B------:R-:W-:Y:S02]  /*22670*/  SHF.L.U32 R5, R17, 0x1f, RZ ;  /* 0x0000001f11057819 */ /* 0x000fe400000006ff */
[----:B------:R-:W-:Y:S02]  /*22680*/  ISETP.NE.AND P3, PT, R9, RZ, PT ;  /* 0x000000ff0900720c */ /* 0x000fe40003f65270 */
[----:B------:R-:W1:Y:S02]  /*22690*/  SYNCS.PHASECHK.TRANS64.TRYWAIT P2, [R10+URZ+0x32440], R5 ;  /* 0x032440050a0075a7 */ /* 0x000e64000804017f */
[----:B-1----:R-:W-:Y:S09]  /*226a0*/  @!P2 BRA `(.L_x_1626) ;  /* 0x000000240060a947 */ /* 0x002ff20003800000 */
.L_x_1680:
[----:B------:R-:W-:Y:S05]  /*226b0*/  @P3 BRA `(.L_x_1627) ;  /* 0x00000000001c3947 */ /* 0x000fea0003800000 */
[----:B------:R-:W2:Y:S01]  /*226c0*/  S2R R9, SR_TID.X ;  /* 0x0000000000097919 */ /* 0x000ea20000002100 */
[----:B-1----:R-:W-:-:S04]  /*226d0*/  IMAD.MOV.U32 R5, RZ, RZ, 0x3000 ;  /* 0x00003000ff057424 */ /* 0x002fc800078e00ff */
[----:B------:R3:W-:Y:S01]  /*226e0*/  SYNCS.ARRIVE.TRANS64 RZ, [R10+URZ+0x32430], R5 ;  /* 0x032430050aff79a7 */ /* 0x0007e2000800003f */
[----:B--2---:R-:W-:-:S04]  /*226f0*/  LOP3.LUT R9, R9, 0x1f, RZ, 0xc0, !PT ;  /* 0x0000001f09097812 */ /* 0x004fc800078ec0ff */
[----:B------:R-:W-:-:S13]  /*22700*/  ISETP.NE.AND P2, PT, R9, RZ, PT ;  /* 0x000000ff0900720c */ /* 0x000fda0003f45270 */
[----:B---3--:R-:W-:Y:S05]  /*22710*/  @!P2 BRA `(.L_x_1627) ;  /* 0x000000000004a947 */ /* 0x008fea0003800000 */
[----:B------:R-:W-:Y:S01]  /*22720*/  BPT.TRAP 0x1 ;  /* 0x000000040000795c */ /* 0x000fe20000300000 */
.L_x_1627:
[----:B-1----:R-:W-:Y:S01]  /*22730*/  IMAD R5, R16, 0x3000, R18 ;  /* 0x0000300010057824 */ /* 0x002fe200078e0212 */
        /* <DEDUP_REMOVED lines=10> */
[----:B------:R-:W-:Y:S02]  /*227e0*/  UIADD3 UR9, UR9, 0x32430, URZ ;  /* 0x0003243009097890 */ /* 0x000fe4000fffe03f */
[----:B------:R-:W-:Y:S02]  /*227f0*/  UIMAD UR11, UR11, 0x60, URZ ;  /* 0x000000600b0b78a4 */ /* 0x000fe4000f8e023f */
[----:B------:R-:W-:-:S09]  /*22800*/  UIADD3 UR8, UR8, 0x1c400, URZ ;  /* 0x0001c40008087890 */ /* 0x000fd2000fffe03f */
[----:B------:R1:W-:Y:S02]  /*22810*/  UTMALDG.4D [UR8], [UR4], desc[UR6] ;  /* 0x00000608040075b4 */ /* 0x0003e40008019000 */
[----:B-1----:R-:W-:Y:S01]  /*22820*/  NOP ;  /* 0x0000000000007918 */ /* 0x002fe20000000000 */
.L_x_1624:
[----:B------:R-:W2:Y:S01]  /*22830*/  LDL.LU R9, [R1+0x478] ;  /* 0x0004780001097983 */ /* 0x000ea20000300800 */
[----:B------:R-:W-:Y:S05]  /*22840*/  WARPSYNC.ALL ;  /* 0x0000000000007948 */ /* 0x000fea0003800000 */
[----:B------:R-:W-:Y:S01]  /*22850*/  BAR.SYNC.DEFER_BLOCKING 0x8, 0x120 ;  /* 0x0204800000007b1d */ /* 0x000fe20000010000 */
[----:B------:R-:W-:-:S05]  /*22860*/  ELECT P2, URZ, PT ;  /* 0x00000000003f782f */ /* 0x000fca0003840000 */
[----:B------:R-:W-:Y:S01]  /*22870*/  BSSY B0, `(.L_x_1628) ;  /* 0x0000034000007945 */ /* 0x000fe20003800000 */
[----:B--2---:R-:W-:-:S05]  /*22880*/  VIADD R9, R9, 0x1 ;  /* 0x0000000109097836 */ /* 0x004fca0000000000 */
[----:B------:R1:W-:Y:S01]  /*22890*/  STL [R1+0x478], R9 ;  /* 0x0004780901007387 */ /* 0x0003e20000100800 */
[----:B------:R-:W-:-:S04]  /*228a0*/  LEA.HI R5, R9, R9, RZ, 0x1 ;  /* 0x0000000909057211 */ /* 0x000fc800078f08ff */
[----:B------:R-:W-:-:S05]  /*228b0*/  LOP3.LUT R5, R5, 0xfffffffe, RZ, 0xc0, !PT ;  /* 0xfffffffe05057812 */ /* 0x000fca00078ec0ff */
[----:B------:R-:W-:-:S05]  /*228c0*/  IMAD.IADD R5, R9, 0x1, -R5 ;  /* 0x0000000109057824 */ /* 0x000fca00078e0a05 */
[----:B------:R-:W-:Y:S01]  /*228d0*/  SHF.L.U32 R5, R5, 0x1f, RZ ;  /* 0x0000001f05057819 */ /* 0x000fe200000006ff */
[----:B-1----:R-:W-:Y:S06]  /*228e0*/  @!P2 BRA `(.L_x_1629) ;  /* 0x0000000000b0a947 */ /* 0x002fec0003800000 */
[----:B------:R-:W-:Y:S01]  /*228f0*/  R2UR UR17, R18 ;  /* 0x00000000121172ca */ /* 0x000fe200000e0000 */
[----:B------:R-:W-:Y:S01]  /*22900*/  UIADD3 UR4, UP0, UR48, 0x270, URZ ;  /* 0x0000027030047890 */ /* 0x000fe2000ff1e03f */
[----:B------:R-:W-:Y:S01]  /*22910*/  IMAD.MOV.U32 R9, RZ, RZ, 0x4000 ;  /* 0x00004000ff097424 */ /* 0x000fe200078e00ff */
[----:B------:R-:W-:Y:S01]  /*22920*/  UMOV UR14, 0x0 ;  /* 0x00000000000e7882 */ /* 0x000fe20000000000 */
[----:B------:R-:W-:Y:S01]  /*22930*/  UMOV UR15, 0x12f00000 ;  /* 0x12f00000000f7882 */ /* 0x000fe20000000000 */
[----:B------:R-:W-:Y:S01]  /*22940*/  UIADD3.X UR5, URZ, UR49, URZ, UP0, !UPT ;  /* 0x000000313f057290 */ /* 0x000fe200087fe43f */
[----:B------:R1:W-:Y:S01]  /*22950*/  SYNCS.ARRIVE.TRANS64 RZ, [R18+URZ+0x32400], R9 ;  /* 0x0324000912ff79a7 */ /* 0x0003e2000800003f */
[----:B------:R-:W-:Y:S01]  /*22960*/  UIADD3 UR6, UP0, UR48, 0x770, URZ ;  /* 0x0000077030067890 */ /* 0x000fe2000ff1e03f */
[----:B------:R-:W-:Y:S01]  /*22970*/  UMOV UR10, URZ ;  /* 0x0000003f000a7c82 */ /* 0x000fe20008000000 */
[----:B------:R-:W-:Y:S01]  /*22980*/  UMOV UR11, UR41 ;  /* 0x00000029000b7c82 */ /* 0x000fe20008000000 */
[----:B------:R-:W-:Y:S01]  /*22990*/  UMOV UR12, UR42 ;  /* 0x0000002a000c7c82 */ /* 0x000fe20008000000 */
[----:B------:R-:W-:-:S02]  /*229a0*/  UMOV UR13, UR43 ;  /* 0x0000002b000d7c82 */ /* 0x000fc40008000000 */
[----:B------:R-:W-:Y:S02]  /*229b0*/  UIADD3 UR8, UR17, 0x18400, URZ ;  /* 0x0001840011087890 */ /* 0x000fe4000fffe03f */
[----:B------:R-:W-:Y:S01]  /*229c0*/  UIADD3 UR9, UR17, 0x32400, URZ ;  /* 0x0003240011097890 */ /* 0x000fe2000fffe03f */
[----:B-1----:R-:W-:Y:S01]  /*229d0*/  IMAD.MOV.U32 R9, RZ, RZ, 0x10000 ;  /* 0x00010000ff097424 */ /* 0x002fe200078e00ff */
[----:B------:R-:W-:Y:S02]  /*229e0*/  UIADD3.X UR7, URZ, UR49, URZ, UP0, !UPT ;  /* 0x000000313f077290 */ /* 0x000fe400087fe43f */
[----:B------:R-:W-:Y:S02]  /*229f0*/  UIADD3 UR32, UR17, 0x22400, URZ ;  /* 0x0002240011207890 */ /* 0x000fe4000fffe03f */
[----:B------:R-:W-:Y:S02]  /*22a00*/  UIADD3 UR33, UR17, 0x32410, URZ ;  /* 0x0003241011217890 */ /* 0x000fe4000fffe03f */
[----:B------:R-:W-:Y:S01]  /*22a10*/  UIADD3 UR24, UR17, 0x26400, URZ ;  /* 0x0002640011187890 */ /* 0x000fe2000fffe03f */
[----:B------:R1:W-:Y:S01]  /*22a20*/  UTMALDG.4D [UR8], [UR4], desc[UR14] ;  /* 0x00000e08040075b4 */ /* 0x0003e20008019000 */
[----:B------:R-:W-:Y:S01]  /*22a30*/  UIADD3 UR16, UR17, 0x2a400, URZ ;  /* 0x0002a40011107890 */ /* 0x000fe2000fffe03f */
[----:B------:R2:W-:Y:S01]  /*22a40*/  SYNCS.ARRIVE.TRANS64 RZ, [R18+URZ+0x32410], R9 ;  /* 0x0324100912ff79a7 */ /* 0x0005e2000800003f */
[----:B------:R-:W-:Y:S01]  /*22a50*/  UMOV UR35, UR41 ;  /* 0x0000002900237c82 */ /* 0x000fe20008000000 */
[----:B------:R-:W-:Y:S01]  /*22a60*/  UMOV UR36, UR42 ;  /* 0x0000002a00247c82 */ /* 0x000fe20008000000 */
[----:B------:R-:W-:Y:S01]  /*22a70*/  UMOV UR37, UR43 ;  /* 0x0000002b00257c82 */ /* 0x000fe20008000000 */
[----:B------:R-:W-:Y:S01]  /*22a80*/  UMOV UR34, UR10 ;  /* 0x0000000a00227c82 */ /* 0x000fe20008000000 */
[----:B------:R-:W-:Y:S01]  /*22a90*/  UMOV UR26, 0x40 ;  /* 0x00000040001a7882 */ /* 0x000fe20000000000 */
[----:B------:R-:W-:Y:S01]  /*22aa0*/  UMOV UR27, UR41 ;  /* 0x00000029001b7c82 */ /* 0x000fe20008000000 */
[----:B------:R-:W-:Y:S01]  /*22ab0*/  UMOV UR28, UR42 ;  /* 0x0000002a001c7c82 */ /* 0x000fe20008000000 */
[----:B------:R-:W-:Y:S01]  /*22ac0*/  UMOV UR29, UR43 ;  /* 0x0000002b001d7c82 */ /* 0x000fe20008000000 */
[----:B------:R-:W-:Y:S01]  /*22ad0*/  UMOV UR25, UR33 ;  /* 0x0000002100197c82 */ /* 0x000fe20008000000 */
[----:B------:R-:W-:Y:S01]  /*22ae0*/  UMOV UR18, 0x80 ;  /* 0x0000008000127882 */ /* 0x000fe20000000000 */
[----:B------:R-:W-:Y:S01]  /*22af0*/  UMOV UR19, UR41 ;  /* 0x0000002900137c82 */ /* 0x000fe20008000000 */
[----:B------:R-:W-:Y:S01]  /*22b00*/  UMOV UR20, UR42 ;  /* 0x0000002a00147c82 */ /* 0x000fe20008000000 */
[----:B------:R2:W-:Y:S01]  /*22b10*/  UTMALDG.4D [UR32], [UR6], desc[UR14] ;  /* 0x00000e20060075b4 */ /* 0x0005e20008019000 */
[----:B------:R-:W-:Y:S01]  /*22b20*/  UMOV UR21, UR43 ;  /* 0x0000002b00157c82 */ /* 0x000fe20008000000 */
[----:B------:R2:W-:Y:S01]  /*22b30*/  UTMALDG.4D [UR24], [UR6], desc[UR14] ;  /* 0x00000e18060075b4 */ /* 0x0005e20008019000 */
[----:B-1----:R-:W-:Y:S01]  /*22b40*/  UIADD3 UR8, UR17, 0x2e400, URZ ;  /* 0x0002e40011087890 */ /* 0x002fe2000fffe03f */
[----:B------:R-:W-:-:S02]  /*22b50*/  UMOV UR10, 0xc0 ;  /* 0x000000c0000a7882 */ /* 0x000fc40000000000 */
[----:B------:R-:W-:Y:S01]  /*22b60*/  UMOV UR17, UR33 ;  /* 0x0000002100117c82 */ /* 0x000fe20008000000 */
[----:B------:R-:W-:Y:S01]  /*22b70*/  UMOV UR9, UR33 ;  /* 0x0000002100097c82 */ /* 0x000fe20008000000 */
[----:B------:R2:W-:Y:S04]  /*22b80*/  UTMALDG.4D [UR16], [UR6], desc[UR14] ;  /* 0x00000e10060075b4 */ /* 0x0005e80008019000 */
[----:B------:R2:W-:Y:S02]  /*22b90*/  UTMALDG.4D [UR8], [UR6], desc[UR14] ;  /* 0x00000e08060075b4 */ /* 0x0005e40008019000 */
[----:B--2---:R-:W-:Y:S01]  /*22ba0*/  NOP ;  /* 0x0000000000007918 */ /* 0x004fe20000000000 */
.L_x_1629:
[----:B------:R-:W-:Y:S05]  /*22bb0*/  BSYNC B0 ;  /* 0x0000000000007941 */ /* 0x000fea0003800000 */
.L_x_1628:
[----:B------:R-:W1:Y:S02]  /*22bc0*/  SYNCS.PHASECHK.TRANS64.TRYWAIT P2, [R18+URZ+0x32420], R5 ;  /* 0x03242005120075a7 */ /* 0x000e64000804017f */
[----:B-1----:R-:W-:Y:S05]  /*22bd0*/  @!P2 BRA `(.L_x_1630) ;  /* 0x000000200028a947 */ /* 0x002fea0003800000 */
.L_x_1681:
[----:B------:R-:W-:Y:S01]  /*22be0*/  ULDC.64 UR4, c[0x0][0x408] ;  /* 0x0001020000047ab9 */ /* 0x000fe20000000a00 */
[----:B------:R-:W-:Y:S04]  /*22bf0*/  BSSY B0, `(.L_x_1631) ;  /* 0x0000030000007945 */ /* 0x000fe80003800000 */
[----:B------:R-:W-:Y:S05]  /*22c00*/  @!P6 BRA `(.L_x_1632) ;  /* 0x0000000000b8e947 */ /* 0x000fea0003800000 */
[----:B------:R-:W-:Y:S01]  /*22c10*/  IMAD R10, R16, 0x8, R18 ;  /* 0x00000008100a7824 */ /* 0x000fe200078e0212 */
[----:B-1----:R-:W-:Y:S01]  /*22c20*/  SHF.L.U32 R5, R17, 0x1f, RZ ;  /* 0x0000001f11057819 */ /* 0x002fe200000006ff */
[----:B------:R-:W1:Y:S03]  /*22c30*/  S2R R9, SR_TID.X ;  /* 0x0000000000097919 */ /* 0x000e660000002100 */
[----:B------:R-:W2:Y:S01]  /*22c40*/  SYNCS.PHASECHK.TRANS64.TRYWAIT P2, [R10+URZ+0x32460], R5 ;  /* 0x032460050a0075a7 */ /* 0x000ea2000804017f */
[----:B-1----:R-:W-:-:S04]  /*22c50*/  LOP3.LUT R9, R9, 0x7f, RZ, 0xc0, !PT ;  /* 0x0000007f09097812 */ /* 0x002fc800078ec0ff */
[----:B------:R-:W-:Y:S01]  /*22c60*/  ISETP.NE.AND P3, PT, R9, RZ, PT ;  /* 0x000000ff0900720c */ /* 0x000fe20003f65270 */
[----:B--2---:R-:W-:-:S12]  /*22c70*/  @!P2 BRA `(.L_x_1633) ;  /* 0x000000200014a947 */ /* 0x004fd80003800000 */
.L_x_1682:
        /* <DEDUP_REMOVED lines=8> */
.L_x_1634:
[----:B-1----:R-:W-:Y:S01]  /*22d00*/  IMAD R5, R16, 0xc000, R18 ;  /* 0x0000c00010057824 */ /* 0x002fe200078e0212 */
        /* <DEDUP_REMOVED lines=11> */
[----:B------:R-:W-:Y:S02]  /*22dc0*/  UIMAD UR11, UR11, 0x60, URZ ;  /* 0x000000600b0b78a4 */ /* 0x000fe4000f8e023f */
[----:B------:R-:W-:Y:S02]  /*22dd0*/  UIADD3 UR9, UR9, 0x32450, URZ ;  /* 0x0003245009097890 */ /* 0x000fe4000fffe03f */
        /* <DEDUP_REMOVED lines=17> */
.L_x_1632:
[----:B------:R-:W-:Y:S05]  /*22ef0*/  BSYNC B0 ;  /* 0x0000000000007941 */ /* 0x000fea0003800000 */
.L_x_1631:
[----:B------:R-:W-:-:S05]  /*22f00*/  VIADD R8, R19, 0xfffffffe ;  /* 0xfffffffe13087836 */ /* 0x000fca0000000000 */
[----:B------:R-:W-:-:S13]  /*22f10*/  ISETP.GE.AND P2, PT, R8, UR39, PT ;  /* 0x0000002708007c0c */ /* 0x000fda000bf46270 */
[----:B------:R-:W-:Y:S05]  /*22f20*/  @!P2 BRA `(.L_x_1635) ;  /* 0x0000001000d4a947 */ /* 0x000fea0003800000 */
[----:B------:R-:W-:Y:S01]  /*22f30*/  IMAD.MOV R10, RZ, RZ, -R19 ;  /* 0x000000ffff0a7224 */ /* 0x000fe200078e0a13 */
[----:B------:R-:W-:-:S04]  /*22f40*/  LOP3.LUT R9, RZ, UR39, RZ, 0x33, !PT ;  /* 0x00000027ff097c12 */ /* 0x000fc8000f8e33ff */
[----:B------:R-:W-:-:S05]  /*22f50*/  VIADDMNMX R9, R10, 0x1, R9, !PT ;  /* 0x000000010a097846 */ /* 0x000fca0007800109 */
[----:B-1----:R-:W-:-:S05]  /*22f60*/  IMAD.IADD R5, R19, 0x1, R9 ;  /* 0x0000000113057824 */ /* 0x002fca00078e0209 */
        /* <DEDUP_REMOVED lines=28> */
.L_x_1639:
[----:B-1----:R-:W1:Y:S01]  /*23130*/  S2R R2, SR_TID.X ;  /* 0x0000000000027919 */ /* 0x002e620000002100 */
[----:B------:R-:W-:Y:S02]  /*23140*/  SHF.L.U32 R3, R17, 0x1f, RZ ;  /* 0x0000001f11037819 */ /* 0x000fe400000006ff */
[----:B-1----:R-:W-:Y:S01]  /*23150*/  LOP3.LUT R5, R2, 0x7f, RZ, 0xc0, !PT ;  /* 0x0000007f02057812 */ /* 0x002fe200078ec0ff */
[----:B------:R-:W-:-:S03]  /*23160*/  IMAD R2, R16, 0x8, R18 ;  /* 0x0000000810027824 */ /* 0x000fc600078e0212 */
[----:B------:R-:W-:Y:S01]  /*23170*/  ISETP.NE.AND P2, PT, R5, RZ, PT ;  /* 0x000000ff0500720c */ /* 0x000fe20003f45270 */
[----:B------:R-:W1:Y:S02]  /*23180*/  SYNCS.PHASECHK.TRANS64.TRYWAIT P3, [R2+URZ+0x32440], R3 ;  /* 0x03244003020075a7 */ /* 0x000e64000806017f */
[----:B-1----:R-:W-:Y:S10]  /*23190*/  @!P3 BRA `(.L_x_1640) ;  /* 0x0000001800e0b947 */ /* 0x002ff40003800000 */
.L_x_1683:
[----:B------:R-:W-:Y:S05]  /*231a0*/  @P2 BRA `(.L_x_1641) ;  /* 0x00000000001c2947 */ /* 0x000fea0003800000 */
[----:B------:R-:W2:Y:S02]  /*231b0*/  S2R R5, SR_TID.X ;  /* 0x0000000000057919 */ /* 0x000ea40000002100 */
[----:B--2---:R-:W-:Y:S01]  /*231c0*/  LOP3.LUT R10, R5, 0x1f, RZ, 0xc0, !PT ;  /* 0x0000001f050a7812 */ /* 0x004fe200078ec0ff */
[----:B------:R-:W-:-:S03]  /*231d0*/  IMAD.MOV.U32 R5, RZ, RZ, 0x3000 ;  /* 0x00003000ff057424 */ /* 0x000fc600078e00ff */
[----:B------:R-:W-:Y:S01]  /*231e0*/  ISETP.NE.AND P3, PT, R10, RZ, PT ;  /* 0x000000ff0a00720c */ /* 0x000fe20003f65270 */
[----:B------:R2:W-:-:S12]  /*231f0*/  SYNCS.ARRIVE.TRANS64 RZ, [R2+URZ+0x32430], R5 ;  /* 0x0324300502ff79a7 */ /* 0x0005d8000800003f */
[----:B--2---:R-:W-:Y:S05]  /*23200*/  @!P3 BRA `(.L_x_1641) ;  /* 0x000000000004b947 */ /* 0x004fea0003800000 */
[----:B------:R-:W-:Y:S01]  /*23210*/  BPT.TRAP 0x1 ;  /* 0x000000040000795c */ /* 0x000fe20000300000 */
.L_x_1641:
[----:B------:R-:W-:Y:S01]  /*23220*/  IMAD R5, R16, 0x3000, R18 ;  /* 0x0000300010057824 */ /* 0x000fe200078e0212 */
        /* <DEDUP_REMOVED lines=11> */
[----:B------:R-:W-:-:S04]  /*232e0*/  UIADD3 UR9, UR9, 0x32430, URZ ;  /* 0x0003243009097890 */ /* 0x000fc8000fffe03f */
[----:B------:R-:W-:-:S09]  /*232f0*/  UIADD3 UR8, UR8, 0x1c400, URZ ;  /* 0x0001c40008087890 */ /* 0x000fd2000fffe03f */
[----:B------:R2:W-:Y:S01]  /*23300*/  UTMALDG.4D [UR8], [UR6], desc[UR14] ;  /* 0x00000e08060075b4 */ /* 0x0005e20008019000 */
[----:B------:R-:W3:Y:S02]  /*23310*/  SYNCS.PHASECHK.TRANS64.TRYWAIT P3, [R2+URZ+0x32460], R3 ;  /* 0x03246003020075a7 */ /* 0x000ee4000806017f */
[----:B--23--:R-:W-:Y:S05]  /*23320*/  @!P3 BRA `(.L_x_1642) ;  /* 0x000000180090b947 */ /* 0x00cfea0003800000 */
.L_x_1684:
        /* <DEDUP_REMOVED lines=8> */
.L_x_1643:
[----:B------:R-:W-:Y:S01]  /*233b0*/  R2UR UR9, R2 ;  /* 0x00000000020972ca */ /* 0x000fe200000e0000 */
[----:B-12---:R-:W-:Y:S01]  /*233c0*/  IMAD R2, R16, 0xc000, R18 ;  /* 0x0000c00010027824 */ /* 0x006fe200078e0212 */
        /* <DEDUP_REMOVED lines=9> */
[----:B------:R-:W-:-:S02]  /*23460*/  UMOV UR18, 0x40 ;  /* 0x0000004000127882 */ /* 0x000fc40000000000 */
[----:B------:R-:W-:-:S06]  /*23470*/  UIADD3 UR9, UR9, 0x32450, URZ ;  /* 0x0003245009097890 */ /* 0x000fcc000fffe03f */
        /* <DEDUP_REMOVED lines=17> */
.L_x_1638:
[----:B------:R-:W-:Y:S05]  /*23590*/  BSYNC B0 ;  /* 0x0000000000007941 */ /* 0x000fea0003800000 */
.L_x_1637:
[----:B------:R-:W-:-:S07]  /*235a0*/  VIADD R8, R19, 0xfffffffd ;  /* 0xfffffffd13087836 */ /* 0x000fce0000000000 */
.L_x_1636:
[----:B------:R-:W-:Y:S01]  /*235b0*/  VIADD R9, R9, 0xfffffffe ;  /* 0xfffffffe09097836 */ /* 0x000fe20000000000 */
[----:B------:R-:W-:Y:S01]  /*235c0*/  LOP3.LUT R2, RZ, R19, RZ, 0x33, !PT ;  /* 0x00000013ff027212 */ /* 0x000fe200078e33ff */
[----:B------:R-:W-:Y:S03]  /*235d0*/  BSSY B0, `(.L_x_1635) ;  /* 0x00000ca000007945 */ /* 0x000fe60003800000 */
[----:B------:R-:W-:-:S13]  /*235e0*/  ISETP.NE.AND P2, PT, R9, R2, PT ;  /* 0x000000020900720c */ /* 0x000fda0003f45270 */
[----:B------:R-:W-:Y:S05]  /*235f0*/  @!P2 BRA `(.L_x_1644) ;  /* 0x0000000c001ca947 */ /* 0x000fea0003800000 */
.L_x_1659:
[----:B------:R-:W-:Y:S01]  /*23600*/  VIADD R9, R16, 0x1 ;  /* 0x0000000110097836 */ /* 0x000fe20000000000 */
[----:B------:R-:W-:Y:S05]  /*23610*/  YIELD ;  /* 0x0000000000007946 */ /* 0x000fea0003800000 */
[----:B------:R-:W-:Y:S01]  /*23620*/  ISETP.NE.AND P2, PT, R9, 0x2, PT ;  /* 0x000000020900780c */ /* 0x000fe20003f45270 */
[----:B------:R-:W-:Y:S03]  /*23630*/  BSSY B1, `(.L_x_1645) ;  /* 0x000005e000017945 */ /* 0x000fe60003800000 */
[----:B------:R-:W-:-:S02]  /*23640*/  SEL R2, RZ, 0x1, P2 ;  /* 0x00000001ff027807 */ /* 0x000fc40001000000 */
[----:B------:R-:W-:Y:S02]  /*23650*/  SEL R9, R9, RZ, P2 ;  /* 0x000000ff09097207 */ /* 0x000fe40001000000 */
[----:B------:R-:W-:Y:S01]  /*23660*/  LOP3.LUT R17, R17, R2, RZ, 0x3c, !PT ;  /* 0x0000000211117212 */ /* 0x000fe200078e3cff */
[----:B------:R-:W-:Y:S06]  /*23670*/  @!P6 BRA `(.L_x_1646) ;  /* 0x000000040064e947 */ /* 0x000fec0003800000 */
[----:B------:R-:W-:Y:S01]  /*23680*/  IMAD.MOV.U32 R10, RZ, RZ, R8 ;  /* 0x000000ffff0a7224 */ /* 0x000fe200078e0008 */
        /* <DEDUP_REMOVED lines=9> */
[----:B------:R-:W1:Y:S03]  /*23720*/  LDC.64 R4, c[0x0][0x3f8] ;  /* 0x0000fe00ff047b82 */ /* 0x000e660000000a00 */
[----:B------:R-:W-:-:S04]  /*23730*/  IMAD.MOV R3, RZ, RZ, -R2 ;  /* 0x000000ffff037224 */ /* 0x000fc800078e0a02 */
[----:B------:R-:W-:Y:S01]  /*23740*/  IMAD R10, R10, R3, R8 ;  /* 0x000000030a0a7224 */ /* 0x000fe200078e0208 */
[----:B------:R-:W-:-:S03]  /*23750*/  SHF.R.S32.HI R3, RZ, 0x1f, R2 ;  /* 0x0000001fff037819 */ /* 0x000fc60000011402 */
[----:B------:R-:W-:-:S04]  /*23760*/  IMAD.WIDE.U32 R2, R6, UR4, R2 ;  /* 0x0000000406027c25 */ /* 0x000fc8000f8e0002 */
[----:B------:R-:W-:Y:S01]  /*23770*/  IMAD.IADD R3, R11, 0x1, R3 ;  /* 0x000000010b037824 */ /* 0x000fe200078e0203 */
[----:B-1----:R-:W-:-:S04]  /*23780*/  LEA R4, P2, R2, R4, 0x2 ;  /* 0x0000000402047211 */ /* 0x002fc800078410ff */
[----:B------:R-:W-:-:S05]  /*23790*/  LEA.HI.X R5, R2, R5, R3, 0x2, P2 ;  /* 0x0000000502057211 */ /* 0x000fca00010f1403 */
[----:B------:R1:W5:Y:S04]  /*237a0*/  LDG.E R4, desc[UR46][R4.64] ;  /* 0x0000002e04047981 */ /* 0x000368000c1e1900 */
.L_x_1647:
[----:B------:R-:W1:Y:S01]  /*237b0*/  S2R R2, SR_TID.X ;  /* 0x0000000000027919 */ /* 0x000e620000002100 */
[----:B------:R-:W-:Y:S01]  /*237c0*/  IMAD R3, R9, 0x8, R18 ;  /* 0x0000000809037824 */ /* 0x000fe200078e0212 */
[----:B-1----:R-:W-:Y:S02]  /*237d0*/  LOP3.LUT R5, R2, 0x7f, RZ, 0xc0, !PT ;  /* 0x0000007f02057812 */ /* 0x002fe400078ec0ff */
[----:B------:R-:W-:Y:S02]  /*237e0*/  SHF.L.U32 R2, R17, 0x1f, RZ ;  /* 0x0000001f11027819 */ /* 0x000fe400000006ff */
[----:B------:R-:W-:Y:S02]  /*237f0*/  ISETP.NE.AND P2, PT, R5, RZ, PT ;  /* 0x000000ff0500720c */ /* 0x000fe40003f45270 */
[----:B------:R-:W1:Y:S02]  /*23800*/  SYNCS.PHASECHK.TRANS64.TRYWAIT P3, [R3+URZ+0x32440], R2 ;  /* 0x03244002030075a7 */ /* 0x000e64000806017f */
[----:B-1----:R-:W-:Y:S09]  /*23810*/  @!P3 BRA `(.L_x_1648) ;  /* 0x000000140068b947 */ /* 0x002ff20003800000 */
.L_x_1685:
        /* <DEDUP_REMOVED lines=8> */
.L_x_1649:
[----:B------:R-:W-:Y:S01]  /*238a0*/  IMAD R5, R9, 0x3000, R18 ;  /* 0x0000300009057824 */ /* 0x000fe200078e0212 */
[----:B------:R-:W-:Y:S01]  /*238b0*/  R2UR UR9, R3 ;  /* 0x00000000030972ca */ /* 0x000fe200000e0000 */
[----:B------:R-:W-:Y:S01]  /*238c0*/  UIADD3 UR6, UP0, UR48, 0x370, URZ ;  /* 0x0000037030067890 */ /* 0x000fe2000ff1e03f */
[----:B------:R-:W-:Y:S01]  /*238d0*/  R2UR UR12, R0 ;  /* 0x00000000000c72ca */ /* 0x000fe200000e0000 */
[----:B------:R-:W-:Y:S01]  /*238e0*/  UMOV UR14, 0x0 ;  /* 0x00000000000e7882 */ /* 0x000fe20000000000 */
[----:B------:R-:W-:Y:S01]  /*238f0*/  R2UR UR8, R5 ;  /* 0x00000000050872ca */ /* 0x000fe200000e0000 */
[----:B------:R-:W-:Y:S01]  /*23900*/  IMAD R5, R10, 0x60, RZ ;  /* 0x000000600a057824 */ /* 0x000fe200078e02ff */
[----:B-----5:R-:W-:Y:S01]  /*23910*/  R2UR UR13, R4 ;  /* 0x00000000040d72ca */ /* 0x020fe200000e0000 */
[----:B------:R-:W-:Y:S01]  /*23920*/  UIADD3.X UR7, URZ, UR49, URZ, UP0, !UPT ;  /* 0x000000313f077290 */ /* 0x000fe200087fe43f */
[----:B------:R-:W-:Y:S02]  /*23930*/  UMOV UR15, 0x14f00000 ;  /* 0x14f00000000f7882 */ /* 0x000fe40000000000 */
[----:B------:R-:W-:Y:S01]  /*23940*/  R2UR UR11, R5 ;  /* 0x00000000050b72ca */ /* 0x000fe200000e0000 */
[----:B------:R-:W-:-:S02]  /*23950*/  UMOV UR10, URZ ;  /* 0x0000003f000a7c82 */ /* 0x000fc40008000000 */
[----:B------:R-:W-:-:S04]  /*23960*/  UIADD3 UR9, UR9, 0x32430, URZ ;  /* 0x0003243009097890 */ /* 0x000fc8000fffe03f */
[----:B------:R-:W-:-:S09]  /*23970*/  UIADD3 UR8, UR8, 0x1c400, URZ ;  /* 0x0001c40008087890 */ /* 0x000fd2000fffe03f */
[----:B------:R2:W-:Y:S01]  /*23980*/  UTMALDG.4D [UR8], [UR6], desc[UR14] ;  /* 0x00000e08060075b4 */ /* 0x0005e20008019000 */
[----:B------:R-:W3:Y:S02]  /*23990*/  SYNCS.PHASECHK.TRANS64.TRYWAIT P3, [R3+URZ+0x32460], R2 ;  /* 0x03246002030075a7 */ /* 0x000ee4000806017f */
[----:B--23--:R-:W-:Y:S05]  /*239a0*/  @!P3 BRA `(.L_x_1650) ;  /* 0x000000140018b947 */ /* 0x00cfea0003800000 */
.L_x_1686:
        /* <DEDUP_REMOVED lines=8> */
.L_x_1651:
        /* <DEDUP_REMOVED lines=12> */
[----:B------:R-:W-:-:S04]  /*23af0*/  UIADD3 UR9, UR9, 0x32450, URZ ;  /* 0x0003245009097890 */ /* 0x000fc8000fffe03f */
        /* <DEDUP_REMOVED lines=17> */
.L_x_1646:
[----:B------:R-:W-:Y:S05]  /*23c10*/  BSYNC B1 ;  /* 0x0000000000017941 */ /* 0x000fea0003800000 */
.L_x_1645:
[----:B------:R-:W-:Y:S01]  /*23c20*/  VIADD R9, R9, 0x1 ;  /* 0x0000000109097836 */ /* 0x000fe20000000000 */
[----:B------:R-:W-:Y:S04]  /*23c30*/  BSSY B1, `(.L_x_1652) ;  /* 0x0000060000017945 */ /* 0x000fe80003800000 */
[----:B------:R-:W-:-:S04]  /*23c40*/  ISETP.NE.AND P2, PT, R9, 0x2, PT ;  /* 0x000000020900780c */ /* 0x000fc80003f45270 */
[----:B------:R-:W-:Y:S02]  /*23c50*/  SEL R2, RZ, 0x1, P2 ;  /* 0x00000001ff027807 */ /* 0x000fe40001000000 */
[----:B------:R-:W-:Y:S01]  /*23c60*/  SEL R16, R9, RZ, P2 ;  /* 0x000000ff09107207 */ /* 0x000fe20001000000 */
[----:B------:R-:W-:Y:S01]  /*23c70*/  VIADD R9, R8, 0xffffffff ;  /* 0xffffffff08097836 */ /* 0x000fe20000000000 */
        /* <DEDUP_REMOVED lines=21> */
.L_x_1654:
[----:B------:R-:W1:Y:S01]  /*23dd0*/  S2R R2, SR_TID.X ;  /* 0x0000000000027919 */ /* 0x000e620000002100 */
[----:B------:R-:W-:Y:S02]  /*23de0*/  SHF.L.U32 R3, R17, 0x1f, RZ ;  /* 0x0000001f11037819 */ /* 0x000fe400000006ff */
[----:B-1----:R-:W-:Y:S01]  /*23df0*/  LOP3.LUT R5, R2, 0x7f, RZ, 0xc0, !PT ;  /* 0x0000007f02057812 */ /* 0x002fe200078ec0ff */
[----:B------:R-:W-:-:S03]  /*23e00*/  IMAD R2, R16, 0x8, R18 ;  /* 0x0000000810027824 */ /* 0x000fc600078e0212 */
[----:B------:R-:W-:Y:S01]  /*23e10*/  ISETP.NE.AND P2, PT, R5, RZ, PT ;  /* 0x000000ff0500720c */ /* 0x000fe20003f45270 */
[----:B------:R-:W1:Y:S02]  /*23e20*/  SYNCS.PHASECHK.TRANS64.TRYWAIT P3, [R2+URZ+0x32440], R3 ;  /* 0x03244003020075a7 */ /* 0x000e64000806017f */
[----:B-1----:R-:W-:Y:S10]  /*23e30*/  @!P3 BRA `(.L_x_1655) ;  /* 0x000000100008b947 */ /* 0x002ff40003800000 */
.L_x_1687:
        /* <DEDUP_REMOVED lines=8> */
.L_x_1656:
        /* <DEDUP_REMOVED lines=17> */
.L_x_1688:
        /* <DEDUP_REMOVED lines=8> */
.L_x_1658:
        /* <DEDUP_REMOVED lines=30> */
.L_x_1653:
[----:B------:R-:W-:Y:S05]  /*24230*/  BSYNC B1 ;  /* 0x0000000000017941 */ /* 0x000fea0003800000 */
.L_x_1652:
[----:B------:R-:W-:Y:S01]  /*24240*/  ISETP.GT.AND P2, PT, R9, UR39, PT ;  /* 0x0000002709007c0c */ /* 0x000fe2000bf44270 */
[----:B------:R-:W-:-:S12]  /*24250*/  VIADD R8, R8, 0xfffffffe ;  /* 0xfffffffe08087836 */ /* 0x000fd80000000000 */
[----:B------:R-:W-:Y:S05]  /*24260*/  @P2 BRA `(.L_x_1659) ;  /* 0xfffffff000e42947 */ /* 0x000fea000383ffff */
.L_x_1644:
[----:B------:R-:W-:Y:S05]  /*24270*/  BSYNC B0 ;  /* 0x0000000000007941 */ /* 0x000fea0003800000 */
.L_x_1635:
[----:B------:R2:W5:Y:S01]  /*24280*/  LDL R6, [R1+0x470] ;  /* 0x0004700001067983 */ /* 0x0005620000100800 */
[----:B------:R-:W-:Y:S01]  /*24290*/  VIADD R16, R16, 0x1 ;  /* 0x0000000110107836 */ /* 0x000fe20000000000 */
[----:B------:R-:W-:Y:S04]  /*242a0*/  BSSY B0, `(.L_x_1660) ;  /* 0x0000012000007945 */ /* 0x000fe80003800000 */
[----:B------:R-:W-:-:S04]  /*242b0*/  ISETP.NE.AND P0, PT, R16, 0x2, PT ;  /* 0x000000021000780c */ /* 0x000fc80003f05270 */
[----:B------:R-:W-:-:S04]  /*242c0*/  SEL R0, RZ, 0x1, P0 ;  /* 0x00000001ff007807 */ /* 0x000fc80000000000 */
[----:B------:R-:W-:Y:S01]  /*242d0*/  LOP3.LUT R17, R17, R0, RZ, 0x3c, !PT ;  /* 0x0000000011117212 */ /* 0x000fe200078e3cff */
[----:B--2---:R-:W-:Y:S06]  /*242e0*/  @P1 BRA `(.L_x_1661) ;  /* 0x0000000000341947 */ /* 0x004fec0003800000 */
[----:B-1----:R-:W1:Y:S01]  /*242f0*/  S2R R5, SR_LANEID ;  /* 0x0000000000057919 */ /* 0x002e620000000000 */
        /* <DEDUP_REMOVED lines=10> */
[----:B-1---5:R-:W-:-:S05]  /*243a0*/  IADD3 R6, R0, UR44, R7 ;  /* 0x0000002c00067c10 */ /* 0x022fca000fffe007 */
[----:B------:R2:W-:Y:S02]  /*243b0*/  STL [R1+0x470], R6 ;  /* 0x0004700601007387 */ /* 0x0005e40000100800 */
.L_x_1661:
[----:B------:R-:W-:Y:S05]  /*243c0*/  BSYNC B0 ;  /* 0x0000000000007941 */ /* 0x000fea0003800000 */
.L_x_1660:
[----:B------:R-:W-:Y:S01]  /*243d0*/  SEL R16, R16, RZ, P0 ;  /* 0x000000ff10107207 */ /* 0x000fe20000000000 */
[----:B-----5:R-:W-:-:S07]  /*243e0*/  IMAD.MOV.U32 R13, RZ, RZ, R6 ;  /* 0x000000ffff0d7224 */ /* 0x020fce00078e0006 */
.L_x_1618:
[----:B------:R-:W-:Y:S05]  /*243f0*/  BSYNC B6 ;  /* 0x0000000000067941 */ /* 0x000fea0003800000 */
.L_x_1616:
[----:B------:R-:W-:-:S03]  /*24400*/  UMOV UR6, 0xffffffff ;  /* 0xffffffff00067882 */ /* 0x000fc60000000000 */
[----:B------:R-:W-:Y:S05]  /*24410*/  BRA.DIV UR6, `(.L_x_1662) ;  /* 0x0000000a06b87947 */ /* 0x000fea000b800000 */
[----:B------:R3:W4:Y:S02]  /*24420*/  SHFL.IDX PT, R14, R13, RZ, 0x1f ;  /* 0x00001fff0d0e7589 */ /* 0x00072400000e0000 */
.L_x_1691:
[----:B------:R-:W5:Y:S01]  /*24430*/  S2R R0, SR_TID.X ;  /* 0x0000000000007919 */ /* 0x000f620000002100 */
[----:B------:R-:W-:Y:S05]  /*24440*/  WARPSYNC.ALL ;  /* 0x0000000000007948 */ /* 0x000fea0003800000 */
[----:B------:R-:W-:Y:S01]  /*24450*/  BAR.SYNC.DEFER_BLOCKING 0x4, 0x120 ;  /* 0x0104800000007b1d */ /* 0x000fe20000010000 */
[----:B----4-:R-:W-:-:S05]  /*24460*/  IMAD.MOV.U32 R2, RZ, RZ, R14 ;  /* 0x000000ffff027224 */ /* 0x010fca00078e000e */
[----:B------:R-:W-:Y:S01]  /*24470*/  ULDC UR6, c[0x0][0xea8] ;  /* 0x0003aa0000067ab9 */ /* 0x000fe20000000800 */
[----:B------:R4:W-:Y:S01]  /*24480*/  STL [R1+0x470], R2 ;  /* 0x0004700201007387 */ /* 0x0009e20000100800 */
[----:B-----5:R-:W-:-:S04]  /*24490*/  LOP3.LUT R0, R0, 0x1f, RZ, 0xc0, !PT ;  /* 0x0000001f00007812 */ /* 0x020fc800078ec0ff */
[----:B------:R-:W-:-:S13]  /*244a0*/  ISETP.NE.AND P0, PT, R0, RZ, PT ;  /* 0x000000ff0000720c */ /* 0x000fda0003f05270 */
[----:B------:R-:W5:Y:S01]  /*244b0*/  @!P0 S2R R3, SR_CgaCtaId ;  /* 0x0000000000038919 */ /* 0x000f620000008800 */
[----:B------:R-:W-:-:S04]  /*244c0*/  @!P0 MOV R0, 0x400 ;  /* 0x0000040000008802 */ /* 0x000fc80000000f00 */
[----:B-----5:R-:W-:-:S05]  /*244d0*/  @!P0 LEA R0, R3, R0, 0x18 ;  /* 0x0000000003008211 */ /* 0x020fca00078ec0ff */
[----:B------:R4:W-:Y:S01]  /*244e0*/  @!P0 STS [R0+0x324d0], R13 ;  /* 0x0324d00d00008388 */ /* 0x0009e20000000800 */
[----:B------:R-:W-:Y:S06]  /*244f0*/  BAR.ARV 0x5, 0x120 ;  /* 0x0144800000007b1d */ /* 0x000fec0000002000 */
[----:B------:R-:W-:-:S13]  /*24500*/  ISETP.GE.AND P0, PT, R2, UR6, PT ;  /* 0x0000000602007c0c */ /* 0x000fda000bf06270 */
[----:B----4-:R-:W-:Y:S05]  /*24510*/  @!P0 BRA `(.L_x_1663) ;  /* 0xffffffd000788947 */ /* 0x010fea000383ffff */
.L_x_1607:
[----:B------:R-:W4:Y:S01]  /*24520*/  LDL.LU R0, [R1+0x478] ;  /* 0x0004780001007983 */ /* 0x000f220000300800 */
[----:B-1----:R-:W1:Y:S01]  /*24530*/  S2R R5, SR_CgaCtaId ;  /* 0x0000000000057919 */ /* 0x002e620000008800 */
[----:B----4-:R-:W-:-:S05]  /*24540*/  VIADD R0, R0, 0x1 ;  /* 0x0000000100007836 */ /* 0x010fca0000000000 */
[----:B------:R-:W-:-:S04]  /*24550*/  LEA.HI R2, R0, R0, RZ, 0x1 ;  /* 0x0000000000027211 */ /* 0x000fc800078f08ff */
[----:B------:R-:W-:Y:S02]  /*24560*/  LOP3.LUT R3, R2, 0xfffffffe, RZ, 0xc0, !PT ;  /* 0xfffffffe02037812 */ /* 0x000fe400078ec0ff */
[----:B------:R-:W-:-:S03]  /*24570*/  MOV R2, 0x400 ;  /* 0x0000040000027802 */ /* 0x000fc60000000f00 */
[----:B------:R-:W-:Y:S01]  /*24580*/  IMAD.IADD R0, R0, 0x1, -R3 ;  /* 0x0000000100007824 */ /* 0x000fe200078e0a03 */
[----:B-1----:R-:W-:-:S04]  /*24590*/  LEA R7, R5, R2, 0x18 ;  /* 0x0000000205077211 */ /* 0x002fc800078ec0ff */
[----:B------:R-:W-:-:S04]  /*245a0*/  SHF.L.U32 R0, R0, 0x1f, RZ ;  /* 0x0000001f00007819 */ /* 0x000fc800000006ff */
[----:B------:R-:W1:Y:S02]  /*245b0*/  SYNCS.PHASECHK.TRANS64.TRYWAIT P0, [R7+URZ+0x32420], R0 ;  /* 0x03242000070075a7 */ /* 0x000e64000800017f */
[----:B-1----:R-:W-:Y:S05]  /*245c0*/  @!P0 BRA `(.L_x_1664) ;  /* 0x0000000800708947 */ /* 0x002fea0003800000 */
.L_x_1692:
[----:B------:R-:W4:Y:S02]  /*245d0*/  S2R R2, SR_TID.X ;  /* 0x0000000000027919 */ /* 0x000f240000002100 */
[----:B----4-:R-:W-:-:S04]  /*245e0*/  SHF.R.U32.HI R2, RZ, 0x5, R2 ;  /* 0x00000005ff027819 */ /* 0x010fc80000011602 */
        /* <DEDUP_REMOVED lines=12> */
.L_x_1667:
        /* <DEDUP_REMOVED lines=12> */
.L_x_1693:
[----:B------:R-:W4:Y:S02]  /*24770*/  SYNCS.PHASECHK.TRANS64.TRYWAIT P0, [R3+URZ], R0 ;  /* 0x00000000030075a7 */ /* 0x000f24000800017f */
[----:B----4-:R-:W-:Y:S05]  /*24780*/  @!P0 BRA `(.L_x_1669) ;  /* 0x0000000800288947 */ /* 0x010fea0003800000 */
.L_x_1694:
[----:B------:R-:W-:Y:S05]  /*24790*/  @!P2 BRA `(.L_x_1670) ;  /* 0x000000000004a947 */ /* 0x000fea0003800000 */
[----:B------:R-:W-:Y:S01]  /*247a0*/  BPT.TRAP 0x1 ;  /* 0x000000040000795c */ /* 0x000fe20000300000 */
.L_x_1670:
[----:B----4-:R-:W-:-:S04]  /*247b0*/  VIADD R3, R7, 0x32460 ;  /* 0x0003246007037836 */ /* 0x010fc80000000000 */
[----:B-1----:R-:W-:-:S04]  /*247c0*/  IMAD R5, R16, 0x8, R3 ;  /* 0x0000000810057824 */ /* 0x002fc800078e0203 */
[----:B------:R-:W1:Y:S02]  /*247d0*/  SYNCS.PHASECHK.TRANS64.TRYWAIT P0, [R5+URZ], R4 ;  /* 0x00000004050075a7 */ /* 0x000e64000800017f */
[----:B-1----:R-:W-:Y:S05]  /*247e0*/  @!P0 BRA `(.L_x_1671) ;  /* 0x0000000800248947 */ /* 0x002fea0003800000 */
.L_x_1695:
[----:B------:R-:W-:-:S07]  /*247f0*/  IMAD R3, R2, 0x8, R3 ;  /* 0x0000000802037824 */ /* 0x000fce00078e0203 */
.L_x_1672:
[----:B----4-:R4:W1:Y:S02]  /*24800*/  SYNCS.PHASECHK.TRANS64.TRYWAIT P0, [R3+URZ], R0 ;  /* 0x00000000030075a7 */ /* 0x010864000800017f */
[----:B-1----:R-:W-:Y:S05]  /*24810*/  @!P0 NANOSLEEP.SYNCS 0x989680 ;  /* 0x009896800000895d */ /* 0x002fea0003900000 */
[----:B------:R-:W1:Y:S02]  /*24820*/  @!P0 SYNCS.PHASECHK.TRANS64 P0, [R3+URZ], R0 ;  /* 0x00000000030085a7 */ /* 0x000e64000800007f */
[----:B-1----:R-:W-:Y:S05]  /*24830*/  @!P0 BRA `(.L_x_1672) ;  /* 0xfffffffc00f08947 */ /* 0x002fea000383ffff */
.L_x_1666:
[----:B------:R-:W-:Y:S05]  /*24840*/  BSYNC B0 ;  /* 0x0000000000007941 */ /* 0x000fea0003800000 */
.L_x_1665:
[----:B------:R-:W-:Y:S05]  /*24850*/  EXIT ;  /* 0x000000000000794d */ /* 0x000fea0003800000 */
.L_x_1499:
[----:B-1----:R-:W-:-:S04]  /*24860*/  IMAD.U32 R9, RZ, RZ, UR50 ;  /* 0x00000032ff097e24 */ /* 0x002fc8000f8e00ff */
[----:B------:R1:W2:Y:S03]  /*24870*/  SYNCS.PHASECHK.TRANS64.TRYWAIT P0, [R9+URZ+0x32400], R0 ;  /* 0x03240000090075a7 */ /* 0x0002a6000800017f */
[----:B--2---:R-:W-:Y:S05]  /*24880*/  @!P0 NANOSLEEP.SYNCS 0x989680 ;  /* 0x009896800000895d */ /* 0x004fea0003900000 */
[----:B------:R-:W2:Y:S02]  /*24890*/  @!P0 SYNCS.PHASECHK.TRANS64 P0, [R9+URZ+0x32400], R0 ;  /* 0x03240000090085a7 */ /* 0x000ea4000800007f */
[----:B--2---:R-:W-:Y:S05]  /*248a0*/  @!P0 BRA `(.L_x_1499) ;  /* 0xfffffffc00ec8947 */ /* 0x004fea000383ffff */
[----:B------:R-:W-:Y:S05]  /*248b0*/  BRA `(.L_x_1673) ;  /* 0xfffffddc00507947 */ /* 0x000fea000383ffff */
.L_x_1506:
[----:B--2---:R2:W3:Y:S02]  /*248c0*/  SYNCS.PHASECHK.TRANS64.TRYWAIT P0, [R12+URZ], R13 ;  /* 0x0000000d0c0075a7 */ /* 0x0044e4000800017f */
[----:B---3--:R-:W-:Y:S05]  /*248d0*/  @!P0 NANOSLEEP.SYNCS 0x989680 ;  /* 0x009896800000895d */ /* 0x008fea0003900000 */
[----:B------:R-:W3:Y:S02]  /*248e0*/  @!P0 SYNCS.PHASECHK.TRANS64 P0, [R12+URZ], R13 ;  /* 0x0000000d0c0085a7 */ /* 0x000ee4000800007f */
[----:B---3--:R-:W-:Y:S05]  /*248f0*/  @!P0 BRA `(.L_x_1506) ;  /* 0xfffffffc00f08947 */ /* 0x008fea000383ffff */
[----:B------:R-:W-:Y:S05]  /*24900*/  BRA `(.L_x_1505) ;  /* 0xfffffde0006c7947 */ /* 0x000fea000383ffff */
.L_x_1508:
[----:B-1----:R-:W-:-:S04]  /*24910*/  IMAD.U32 R9, RZ, RZ, UR50 ;  /* 0x00000032ff097e24 */ /* 0x002fc8000f8e00ff */
[----:B------:R1:W2:Y:S03]  /*24920*/  SYNCS.PHASECHK.TRANS64.TRYWAIT P0, [R9+URZ+0x32410], R6 ;  /* 0x03241006090075a7 */ /* 0x0002a6000800017f */
[----:B--2---:R-:W-:Y:S05]  /*24930*/  @!P0 NANOSLEEP.SYNCS 0x989680 ;  /* 0x009896800000895d */ /* 0x004fea0003900000 */
[----:B------:R-:W2:Y:S02]  /*24940*/  @!P0 SYNCS.PHASECHK.TRANS64 P0, [R9+URZ+0x32410], R6 ;  /* 0x03241006090085a7 */ /* 0x000ea4000800007f */
[----:B--2---:R-:W-:Y:S05]  /*24950*/  @!P0 BRA `(.L_x_1508) ;  /* 0xfffffffc00ec8947 */ /* 0x004fea000383ffff */
[----:B------:R-:W-:Y:S05]  /*24960*/  BRA `(.L_x_1674) ;  /* 0xfffffde400407947 */ /* 0x000fea000383ffff */
.L_x_1515:
[----:B--2---:R2:W3:Y:S02]  /*24970*/  SYNCS.PHASECHK.TRANS64.TRYWAIT P0, [R8+URZ], R9 ;  /* 0x00000009080075a7 */ /* 0x0044e4000800017f */
[----:B---3--:R-:W-:Y:S05]  /*24980*/  @!P0 NANOSLEEP.SYNCS 0x989680 ;  /* 0x009896800000895d */ /* 0x008fea0003900000 */
[----:B------:R-:W3:Y:S02]  /*24990*/  @!P0 SYNCS.PHASECHK.TRANS64 P0, [R8+URZ], R9 ;  /* 0x00000009080085a7 */ /* 0x000ee4000800007f */
[----:B---3--:R-:W-:Y:S05]  /*249a0*/  @!P0 BRA `(.L_x_1515) ;  /* 0xfffffffc00f08947 */ /* 0x008fea000383ffff */
[----:B------:R-:W-:Y:S05]  /*249b0*/  BRA `(.L_x_1514) ;  /* 0xfffffde400847947 */ /* 0x000fea000383ffff */
.L_x_1550:
[----:B-1----:R1:W2:Y:S02]  /*249c0*/  SYNCS.PHASECHK.TRANS64.TRYWAIT P1, [R0+URZ], R3 ;  /* 0x00000003000075a7 */ /* 0x0022a4000802017f */
[----:B--2---:R-:W-:Y:S05]  /*249d0*/  @!P1 NANOSLEEP.SYNCS 0x989680 ;  /* 0x009896800000995d */ /* 0x004fea0003900000 */
[----:B------:R-:W2:Y:S02]  /*249e0*/  @!P1 SYNCS.PHASECHK.TRANS64 P1, [R0+URZ], R3 ;  /* 0x00000003000095a7 */ /* 0x000ea4000802007f */
[----:B--2---:R-:W-:Y:S05]  /*249f0*/  @!P1 BRA `(.L_x_1550) ;  /* 0xfffffffc00f09947 */ /* 0x004fea000383ffff */
[----:B------:R-:W-:Y:S05]  /*24a00*/  BRA `(.L_x_1549) ;  /* 0xfffffe5000807947 */ /* 0x000fea000383ffff */
.L_x_1557:
[----:B--2---:R2:W3:Y:S02]  /*24a10*/  SYNCS.PHASECHK.TRANS64.TRYWAIT P1, [R4+URZ], R5 ;  /* 0x00000005040075a7 */ /* 0x0044e4000802017f */
[----:B---3--:R-:W-:Y:S05]  /*24a20*/  @!P1 NANOSLEEP.SYNCS 0x989680 ;  /* 0x009896800000995d */ /* 0x008fea0003900000 */
[----:B------:R-:W3:Y:S02]  /*24a30*/  @!P1 SYNCS.PHASECHK.TRANS64 P1, [R4+URZ], R5 ;  /* 0x00000005040095a7 */ /* 0x000ee4000802007f */
[----:B---3--:R-:W-:Y:S05]  /*24a40*/  @!P1 BRA `(.L_x_1557) ;  /* 0xfffffffc00f09947 */ /* 0x008fea000383ffff */
[----:B------:R-:W-:Y:S05]  /*24a50*/  BRA `(.L_x_1556) ;  /* 0xfffffe5400a47947 */ /* 0x000fea000383ffff */
.L_x_1568:
[----:B--2---:R2:W3:Y:S02]  /*24a60*/  SYNCS.PHASECHK.TRANS64.TRYWAIT P0, [R0+URZ], R7 ;  /* 0x00000007000075a7 */ /* 0x0044e4000800017f */
[----:B---3--:R-:W-:Y:S05]  /*24a70*/  @!P0 NANOSLEEP.SYNCS 0x989680 ;  /* 0x009896800000895d */ /* 0x008fea0003900000 */
[----:B------:R-:W3:Y:S02]  /*24a80*/  @!P0 SYNCS.PHASECHK.TRANS64 P0, [R0+URZ], R7 ;  /* 0x00000007000085a7 */ /* 0x000ee4000800007f */
[----:B---3--:R-:W-:Y:S05]  /*24a90*/  @!P0 BRA `(.L_x_1568) ;  /* 0xfffffffc00f08947 */ /* 0x008fea000383ffff */
[----:B------:R-:W-:Y:S05]  /*24aa0*/  BRA `(.L_x_1567) ;  /* 0xfffffeec00d47947 */ /* 0x000fea000383ffff */
.L_x_1575:
[----:B-1----:R1:W2:Y:S02]  /*24ab0*/  SYNCS.PHASECHK.TRANS64.TRYWAIT P0, [R4+URZ], R5 ;  /* 0x00000005040075a7 */ /* 0x0022a4000800017f */
[----:B--2---:R-:W-:Y:S05]  /*24ac0*/  @!P0 NANOSLEEP.SYNCS 0x989680 ;  /* 0x009896800000895d */ /* 0x004fea0003900000 */
[----:B------:R-:W2:Y:S02]  /*24ad0*/  @!P0 SYNCS.PHASECHK.TRANS64 P0, [R4+URZ], R5 ;  /* 0x00000005040085a7 */ /* 0x000ea4000800007f */
[----:B--2---:R-:W-:Y:S05]  /*24ae0*/  @!P0 BRA `(.L_x_1575) ;  /* 0xfffffffc00f08947 */ /* 0x004fea000383ffff */
[----:B------:R-:W-:Y:S05]  /*24af0*/  BRA `(.L_x_1574) ;  /* 0xfffffef000f87947 */ /* 0x000fea000383ffff */
.L_x_1622:
        /* <DEDUP_REMOVED lines=10> */
.L_x_1675:
[----:B------:R-:W-:Y:S05]  /*24ba0*/  BRA `(.L_x_1676) ;  /* 0xffffffd800447947 */ /* 0x000fea000383ffff */
.L_x_1623:
[----:B------:R-:W-:Y:S01]  /*24bb0*/  BSSY B0, `(.L_x_1677) ;  /* 0x0000006000007945 */ /* 0x000fe20003800000 */
[----:B------:R-:W-:-:S07]  /*24bc0*/  IMAD.MOV.U32 R15, RZ, RZ, -0x1 ;  /* 0xffffffffff0f7424 */ /* 0x000fce00078e00ff */
[----:B------:R-:W-:Y:S05]  /*24bd0*/  WARPSYNC.COLLECTIVE R15, `(.L_x_1678) ;  /* 0x000000000f0c7348 */ /* 0x000fea0003c00000 */
[----:B------:R-:W-:Y:S02]  /*24be0*/  ELECT P6, UR62, PT ;  /* 0x00000000003e782f */ /* 0x000fe400038c0000 */
[----:B------:R-:W-:Y:S01]  /*24bf0*/  MOV R14, UR62 ;  /* 0x0000003e000e7c02 */ /* 0x000fe20008000f00 */
[----:B------:R-:W-:Y:S10]  /*24c00*/  ENDCOLLECTIVE ;  /* 0x000000000000791b */ /* 0x000ff40003800000 */
.L_x_1678:
[----:B------:R-:W-:Y:S05]  /*24c10*/  BSYNC B0 ;  /* 0x0000000000007941 */ /* 0x000fea0003800000 */
.L_x_1677:
[----:B------:R-:W-:Y:S05]  /*24c20*/  BRA `(.L_x_1679) ;  /* 0xffffffd800347947 */ /* 0x000fea000383ffff */
.L_x_1626:
[----:B-1----:R1:W2:Y:S02]  /*24c30*/  SYNCS.PHASECHK.TRANS64.TRYWAIT P2, [R10+URZ+0x32440], R5 ;  /* 0x032440050a0075a7 */ /* 0x0022a4000804017f */
[----:B--2---:R-:W-:Y:S05]  /*24c40*/  @!P2 NANOSLEEP.SYNCS 0x989680 ;  /* 0x009896800000a95d */ /* 0x004fea0003900000 */
[----:B------:R-:W2:Y:S02]  /*24c50*/  @!P2 SYNCS.PHASECHK.TRANS64 P2, [R10+URZ+0x32440], R5 ;  /* 0x032440050a00a5a7 */ /* 0x000ea4000804007f */
[----:B--2---:R-:W-:Y:S05]  /*24c60*/  @!P2 BRA `(.L_x_1626) ;  /* 0xfffffffc00f0a947 */ /* 0x004fea000383ffff */
[----:B------:R-:W-:Y:S05]  /*24c70*/  BRA `(.L_x_1680) ;  /* 0xffffffd8008c7947 */ /* 0x000fea000383ffff */
.L_x_1630:
[----:B-1----:R1:W2:Y:S02]  /*24c80*/  SYNCS.PHASECHK.TRANS64.TRYWAIT P2, [R18+URZ+0x32420], R5 ;  /* 0x03242005120075a7 */ /* 0x0022a4000804017f */
[----:B--2---:R-:W-:Y:S05]  /*24c90*/  @!P2 NANOSLEEP.SYNCS 0x989680 ;  /* 0x009896800000a95d */ /* 0x004fea0003900000 */
[----:B------:R-:W2:Y:S02]  /*24ca0*/  @!P2 SYNCS.PHASECHK.TRANS64 P2, [R18+URZ+0x32420], R5 ;  /* 0x032420051200a5a7 */ /* 0x000ea4000804007f */
[----:B--2---:R-:W-:Y:S05]  /*24cb0*/  @!P2 BRA `(.L_x_1630) ;  /* 0xfffffffc00f0a947 */ /* 0x004fea000383ffff */
[----:B------:R-:W-:Y:S05]  /*24cc0*/  BRA `(.L_x_1681) ;  /* 0xffffffdc00c47947 */ /* 0x000fea000383ffff */
.L_x_1633:
[----:B-1----:R1:W2:Y:S02]  /*24cd0*/  SYNCS.PHASECHK.TRANS64.TRYWAIT P2, [R10+URZ+0x32460], R5 ;  /* 0x032460050a0075a7 */ /* 0x0022a4000804017f */
[----:B--2---:R-:W-:Y:S05]  /*24ce0*/  @!P2 NANOSLEEP.SYNCS 0x989680 ;  /* 0x009896800000a95d */ /* 0x004fea0003900000 */
[----:B------:R-:W2:Y:S02]  /*24cf0*/  @!P2 SYNCS.PHASECHK.TRANS64 P2, [R10+URZ+0x32460], R5 ;  /* 0x032460050a00a5a7 */ /* 0x000ea4000804007f */
[----:B--2---:R-:W-:Y:S05]  /*24d00*/  @!P2 BRA `(.L_x_1633) ;  /* 0xfffffffc00f0a947 */ /* 0x004fea000383ffff */
[----:B------:R-:W-:Y:S05]  /*24d10*/  BRA `(.L_x_1682) ;  /* 0xffffffdc00d87947 */ /* 0x000fea000383ffff */
.L_x_1640:
[----:B-1----:R1:W2:Y:S02]  /*24d20*/  SYNCS.PHASECHK.TRANS64.TRYWAIT P3, [R2+URZ+0x32440], R3 ;  /* 0x03244003020075a7 */ /* 0x0022a4000806017f */
[----:B--2---:R-:W-:Y:S05]  /*24d30*/  @!P3 NANOSLEEP.SYNCS 0x989680 ;  /* 0x009896800000b95d */ /* 0x004fea0003900000 */
[----:B------:R-:W2:Y:S02]  /*24d40*/  @!P3 SYNCS.PHASECHK.TRANS64 P3, [R2+URZ+0x32440], R3 ;  /* 0x032440030200b5a7 */ /* 0x000ea4000806007f */
[----:B--2---:R-:W-:Y:S05]  /*24d50*/  @!P3 BRA `(.L_x_1640) ;  /* 0xfffffffc00f0b947 */ /* 0x004fea000383ffff */
[----:B------:R-:W-:Y:S05]  /*24d60*/  BRA `(.L_x_1683) ;  /* 0xffffffe4000c7947 */ /* 0x000fea000383ffff */
.L_x_1642:
[----:B--2---:R2:W3:Y:S02]  /*24d70*/  SYNCS.PHASECHK.TRANS64.TRYWAIT P3, [R2+URZ+0x32460], R3 ;  /* 0x03246003020075a7 */ /* 0x0044e4000806017f */
[----:B---3--:R-:W-:Y:S05]  /*24d80*/  @!P3 NANOSLEEP.SYNCS 0x989680 ;  /* 0x009896800000b95d */ /* 0x008fea0003900000 */
[----:B------:R-:W3:Y:S02]  /*24d90*/  @!P3 SYNCS.PHASECHK.TRANS64 P3, [R2+URZ+0x32460], R3 ;  /* 0x032460030200b5a7 */ /* 0x000ee4000806007f */
[----:B---3--:R-:W-:Y:S05]  /*24da0*/  @!P3 BRA `(.L_x_1642) ;  /* 0xfffffffc00f0b947 */ /* 0x008fea000383ffff */
[----:B------:R-:W-:Y:S05]  /*24db0*/  BRA `(.L_x_1684) ;  /* 0xffffffe4005c7947 */ /* 0x000fea000383ffff */
.L_x_1648:
[----:B-1----:R1:W2:Y:S02]  /*24dc0*/  SYNCS.PHASECHK.TRANS64.TRYWAIT P3, [R3+URZ+0x32440], R2 ;  /* 0x03244002030075a7 */ /* 0x0022a4000806017f */
[----:B--2---:R-:W-:Y:S05]  /*24dd0*/  @!P3 NANOSLEEP.SYNCS 0x989680 ;  /* 0x009896800000b95d */ /* 0x004fea0003900000 */
[----:B------:R-:W2:Y:S02]  /*24de0*/  @!P3 SYNCS.PHASECHK.TRANS64 P3, [R3+URZ+0x32440], R2 ;  /* 0x032440020300b5a7 */ /* 0x000ea4000806007f */
[----:B--2---:R-:W-:Y:S05]  /*24df0*/  @!P3 BRA `(.L_x_1648) ;  /* 0xfffffffc00f0b947 */ /* 0x004fea000383ffff */
[----:B------:R-:W-:Y:S05]  /*24e00*/  BRA `(.L_x_1685) ;  /* 0xffffffe800847947 */ /* 0x000fea000383ffff */
.L_x_1650:
[----:B--2---:R2:W3:Y:S02]  /*24e10*/  SYNCS.PHASECHK.TRANS64.TRYWAIT P3, [R3+URZ+0x32460], R2 ;  /* 0x03246002030075a7 */ /* 0x0044e4000806017f */
[----:B---3--:R-:W-:Y:S05]  /*24e20*/  @!P3 NANOSLEEP.SYNCS 0x989680 ;  /* 0x009896800000b95d */ /* 0x008fea0003900000 */
[----:B------:R-:W3:Y:S02]  /*24e30*/  @!P3 SYNCS.PHASECHK.TRANS64 P3, [R3+URZ+0x32460], R2 ;  /* 0x032460020300b5a7 */ /* 0x000ee4000806007f */
[----:B---3--:R-:W-:Y:S05]  /*24e40*/  @!P3 BRA `(.L_x_1650) ;  /* 0xfffffffc00f0b947 */ /* 0x008fea000383ffff */
[----:B------:R-:W-:Y:S05]  /*24e50*/  BRA `(.L_x_1686) ;  /* 0xffffffe800d47947 */ /* 0x000fea000383ffff */
.L_x_1655:
[----:B-1----:R1:W2:Y:S02]  /*24e60*/  SYNCS.PHASECHK.TRANS64.TRYWAIT P3, [R2+URZ+0x32440], R3 ;  /* 0x03244003020075a7 */ /* 0x0022a4000806017f */
[----:B--2---:R-:W-:Y:S05]  /*24e70*/  @!P3 NANOSLEEP.SYNCS 0x989680 ;  /* 0x009896800000b95d */ /* 0x004fea0003900000 */
[----:B------:R-:W2:Y:S02]  /*24e80*/  @!P3 SYNCS.PHASECHK.TRANS64 P3, [R2+URZ+0x32440], R3 ;  /* 0x032440030200b5a7 */ /* 0x000ea4000806007f */
[----:B--2---:R-:W-:Y:S05]  /*24e90*/  @!P3 BRA `(.L_x_1655) ;  /* 0xfffffffc00f0b947 */ /* 0x004fea000383ffff */
[----:B------:R-:W-:Y:S05]  /*24ea0*/  BRA `(.L_x_1687) ;  /* 0xffffffec00e47947 */ /* 0x000fea000383ffff */
.L_x_1657:
[----:B--2---:R2:W3:Y:S02]  /*24eb0*/  SYNCS.PHASECHK.TRANS64.TRYWAIT P3, [R2+URZ+0x32460], R3 ;  /* 0x03246003020075a7 */ /* 0x0044e4000806017f */
[----:B---3--:R-:W-:Y:S05]  /*24ec0*/  @!P3 NANOSLEEP.SYNCS 0x989680 ;  /* 0x009896800000b95d */ /* 0x008fea0003900000 */
[----:B------:R-:W3:Y:S02]  /*24ed0*/  @!P3 SYNCS.PHASECHK.TRANS64 P3, [R2+URZ+0x32460], R3 ;  /* 0x032460030200b5a7 */ /* 0x000ee4000806007f */
[----:B---3--:R-:W-:Y:S05]  /*24ee0*/  @!P3 BRA `(.L_x_1657) ;  /* 0xfffffffc00f0b947 */ /* 0x008fea000383ffff */
[----:B------:R-:W-:Y:S05]  /*24ef0*/  BRA `(.L_x_1688) ;  /* 0xfffffff000347947 */ /* 0x000fea000383ffff */
.L_x_1662:
[----:B------:R-:W-:Y:S01]  /*24f00*/  BSSY B0, `(.L_x_1689) ;  /* 0x0000007000007945 */ /* 0x000fe20003800000 */
[----:B------:R-:W-:Y:S02]  /*24f10*/  IMAD.MOV.U32 R12, RZ, RZ, RZ ;  /* 0x000000ffff0c7224 */ /* 0x000fe400078e00ff */
[----:B------:R-:W-:Y:S02]  /*24f20*/  IMAD.MOV.U32 R11, RZ, RZ, 0x1f ;  /* 0x0000001fff0b7424 */ /* 0x000fe400078e00ff */
[----:B------:R-:W-:-:S07]  /*24f30*/  IMAD.MOV.U32 R15, RZ, RZ, -0x1 ;  /* 0xffffffffff0f7424 */ /* 0x000fce00078e00ff */
[----:B-12---:R-:W-:Y:S05]  /*24f40*/  WARPSYNC.COLLECTIVE R15, `(.L_x_1690) ;  /* 0x000000000f087348 */ /* 0x006fea0003c00000 */
[----:B------:R3:W4:Y:S02]  /*24f50*/  SHFL.IDX P6, R14, R13, R12, R11 ;  /* 0x0000000c0d0e7389 */ /* 0x00072400000c000b */
[----:B-1234-:R-:W-:Y:S01]  /*24f60*/  ENDCOLLECTIVE ;  /* 0x000000000000791b */ /* 0x01efe20003800000 */
.L_x_1690:
[----:B------:R-:W-:Y:S05]  /*24f70*/  BSYNC B0 ;  /* 0x0000000000007941 */ /* 0x000fea0003800000 */
.L_x_1689:
[----:B------:R-:W-:Y:S05]  /*24f80*/  BRA `(.L_x_1691) ;  /* 0xfffffff400287947 */ /* 0x000fea000383ffff */
.L_x_1664:
[----:B-1----:R1:W4:Y:S02]  /*24f90*/  SYNCS.PHASECHK.TRANS64.TRYWAIT P0, [R7+URZ+0x32420], R0 ;  /* 0x03242000070075a7 */ /* 0x002324000800017f */
[----:B----4-:R-:W-:Y:S05]  /*24fa0*/  @!P0 NANOSLEEP.SYNCS 0x989680 ;  /* 0x009896800000895d */ /* 0x010fea0003900000 */
[----:B------:R-:W4:Y:S02]  /*24fb0*/  @!P0 SYNCS.PHASECHK.TRANS64 P0, [R7+URZ+0x32420], R0 ;  /* 0x03242000070085a7 */ /* 0x000f24000800007f */
[----:B----4-:R-:W-:Y:S05]  /*24fc0*/  @!P0 BRA `(.L_x_1664) ;  /* 0xfffffffc00f08947 */ /* 0x010fea000383ffff */
[----:B------:R-:W-:Y:S05]  /*24fd0*/  BRA `(.L_x_1692) ;  /* 0xfffffff4007c7947 */ /* 0x000fea000383ffff */
.L_x_1668:
[----:B-1----:R1:W4:Y:S02]  /*24fe0*/  SYNCS.PHASECHK.TRANS64.TRYWAIT P0, [R5+URZ], R4 ;  /* 0x00000004050075a7 */ /* 0x002324000800017f */
[----:B----4-:R-:W-:Y:S05]  /*24ff0*/  @!P0 NANOSLEEP.SYNCS 0x989680 ;  /* 0x009896800000895d */ /* 0x010fea0003900000 */
[----:B------:R-:W4:Y:S02]  /*25000*/  @!P0 SYNCS.PHASECHK.TRANS64 P0, [R5+URZ], R4 ;  /* 0x00000004050085a7 */ /* 0x000f24000800007f */
[----:B----4-:R-:W-:Y:S05]  /*25010*/  @!P0 BRA `(.L_x_1668) ;  /* 0xfffffffc00f08947 */ /* 0x010fea000383ffff */
[----:B------:R-:W-:Y:S05]  /*25020*/  BRA `(.L_x_1693) ;  /* 0xfffffff400d07947 */ /* 0x000fea000383ffff */
.L_x_1669:
[----:B----4-:R4:W1:Y:S02]  /*25030*/  SYNCS.PHASECHK.TRANS64.TRYWAIT P0, [R3+URZ], R0 ;  /* 0x00000000030075a7 */ /* 0x010864000800017f */
[----:B-1----:R-:W-:Y:S05]  /*25040*/  @!P0 NANOSLEEP.SYNCS 0x989680 ;  /* 0x009896800000895d */ /* 0x002fea0003900000 */
[----:B------:R-:W1:Y:S02]  /*25050*/  @!P0 SYNCS.PHASECHK.TRANS64 P0, [R3+URZ], R0 ;  /* 0x00000000030085a7 */ /* 0x000e64000800007f */
[----:B-1----:R-:W-:Y:S05]  /*25060*/  @!P0 BRA `(.L_x_1669) ;  /* 0xfffffffc00f08947 */ /* 0x002fea000383ffff */
[----:B------:R-:W-:Y:S05]  /*25070*/  BRA `(.L_x_1694) ;  /* 0xfffffff400c47947 */ /* 0x000fea000383ffff */
.L_x_1671:
[----:B-1----:R1:W4:Y:S02]  /*25080*/  SYNCS.PHASECHK.TRANS64.TRYWAIT P0, [R5+URZ], R4 ;  /* 0x00000004050075a7 */ /* 0x002324000800017f */
[----:B----4-:R-:W-:Y:S05]  /*25090*/  @!P0 NANOSLEEP.SYNCS 0x989680 ;  /* 0x009896800000895d */ /* 0x010fea0003900000 */
[----:B------:R-:W4:Y:S02]  /*250a0*/  @!P0 SYNCS.PHASECHK.TRANS64 P0, [R5+URZ], R4 ;  /* 0x00000004050085a7 */ /* 0x000f24000800007f */
[----:B----4-:R-:W-:Y:S05]  /*250b0*/  @!P0 BRA `(.L_x_1671) ;  /* 0xfffffffc00f08947 */ /* 0x010fea000383ffff */
[----:B------:R-:W-:Y:S05]  /*250c0*/  BRA `(.L_x_1695) ;  /* 0xfffffff400c87947 */ /* 0x000fea000383ffff */
        .type           $_ZN7cutlass13device_kernelIN5flash11enable_sm90INS1_16FlashAttnFwdSm90INS1_25CollectiveMainloopFwdSm90ILi2EN4cute5tupleIJNS5_1CILi1EEES8_S8_EEENS6_IJNS7_ILi128EEENS7_ILi96EEENS7_ILi64EEEEEELi256ENS_6half_tEfNS_4arch4Sm90ELb0ELb1ELb1ELb0ELb0ELb0ELb1ELb1ELb0ELb0ELb0ELb0EEENS1_21CollectiveEpilogueFwdINS6_IJSA_NS7_ILi256EEESB_EEES9_SE_SG_Li256ELb0ELb0ELb0ELb0EEENS1_30DynamicPersistentTileSchedulerILi256ELi32ELb0ELb0ELb1EEEEEEEEEvNT_6ParamsE$_ZZN5flash25CollectiveMainloopFwdSm90ILi2EN4cute5tupleIJNS1_1CILi1EEES4_S4_EEENS2_IJNS3_ILi128EEENS3_ILi96EEENS3_ILi64EEEEEELi256EN7cutlass6half_tEfNSA_4arch4Sm90ELb0ELb1ELb1ELb0ELb0ELb0ELb1ELb1ELb0ELb0ELb0ELb0EE3mmaINS_16FlashAttnFwdSm90ISE_NS_21CollectiveEpilogueFwdINS2_IJS6_NS3_ILi256EEES7_EEES5_SB_SD_Li256ELb0ELb0ELb0ELb0EEENS_30DynamicPersistentTileSchedulerILi256ELi32ELb0ELb0ELb1EEEE13SharedStorageENS1_6TensorINS1_11ArrayEngineIfLm128EEENS1_6LayoutINS2_IJNS2_IJNS3_ILi2EEEST_NS3_ILi32EEEEEES4_S4_EEENS2_IJNS2_IJS4_ST_NS3_ILi4EEEEEENS3_ILi0EEESZ_EEEEEEENS_7SoftmaxILi2ELi0EEEEEbRKNSE_6ParamsENSA_25PipelineTmaAsyncNoClusterILi2ENSA_16PipelineTmaAsyncILi2EEEEES1B_RNSA_13PipelineStateILj2EEERT0_RT1_iRiRKNS_16SeqlenInfoQKNewKILb0ELb0EEENS2_IJiiiiEEERT_ENKUliT_T0_T1_E_clIZSF_ISO_S12_S14_EbS17_S1B_S1B_S1E_S1G_S1I_iS1J_S1N_S1O_S1Q_EUlRS1R_iE1_NS3_ILb0EEENS3_ILb1EEEEEDaiS1R_S1S_S1T_,@function
        .size           $_ZN7cutlass13device_kernelIN5flash11enable_sm90INS1_16FlashAttnFwdSm90INS1_25CollectiveMainloopFwdSm90ILi2EN4cute5tupleIJNS5_1CILi1EEES8_S8_EEENS6_IJNS7_ILi128EEENS7_ILi96EEENS7_ILi64EEEEEELi256ENS_6half_tEfNS_4arch4Sm90ELb0ELb1ELb1ELb0ELb0ELb0ELb1ELb1ELb0ELb0ELb0ELb0EEENS1_21CollectiveEpilogueFwdINS6_IJSA_NS7_ILi256EEESB_EEES9_SE_SG_Li256ELb0ELb0ELb0ELb0EEENS1_30DynamicPersistentTileSchedulerILi256ELi32ELb0ELb0ELb1EEEEEEEEEvNT_6ParamsE$_ZZN5flash25CollectiveMainloopFwdSm90ILi2EN4cute5tupleIJNS1_1CILi1EEES4_S4_EEENS2_IJNS3_ILi128EEENS3_ILi96EEENS3_ILi64EEEEEELi256EN7cutlass6half_tEfNSA_4arch4Sm90ELb0ELb1ELb1ELb0ELb0ELb0ELb1ELb1ELb0ELb0ELb0ELb0EE3mmaINS_16FlashAttnFwdSm90ISE_NS_21CollectiveEpilogueFwdINS2_IJS6_NS3_ILi256EEES7_EEES5_SB_SD_Li256ELb0ELb0ELb0ELb0EEENS_30DynamicPersistentTileSchedulerILi256ELi32ELb0ELb0ELb1EEEE13SharedStorageENS1_6TensorINS1_11ArrayEngineIfLm128EEENS1_6LayoutINS2_IJNS2_IJNS3_ILi2EEEST_NS3_ILi32EEEEEES4_S4_EEENS2_IJNS2_IJS4_ST_NS3_ILi4EEEEEENS3_ILi0EEESZ_EEEEEEENS_7SoftmaxILi2ELi0EEEEEbRKNSE_6ParamsENSA_25PipelineTmaAsyncNoClusterILi2ENSA_16PipelineTmaAsyncILi2EEEEES1B_RNSA_13PipelineStateILj2EEERT0_RT1_iRiRKNS_16SeqlenInfoQKNewKILb0ELb0EEENS2_IJiiiiEEERT_ENKUliT_T0_T1_E_clIZSF_ISO_S12_S14_EbS17_S1B_S1B_S1E_S1G_S1I_iS1J_S1N_S1O_S1Q_EUlRS1R_iE1_NS3_ILb0EEENS3_ILb1EEEEEDaiS1R_S1S_S1T_,(.L_x_4721 - $_ZN7cutlass13device_kernelIN5flash11enable_sm90INS1_16FlashAttnFwdSm90INS1_25CollectiveMainloopFwdSm90ILi2EN4cute5tupleIJNS5_1CILi1EEES8_S8_EEENS6_IJNS7_ILi128EEENS7_ILi96EEENS7_ILi64EEEEEELi256ENS_6half_tEfNS_4arch4Sm90ELb0ELb1ELb1ELb0ELb0ELb0ELb1ELb1ELb0ELb0ELb0ELb0EEENS1_21CollectiveEpilogueFwdINS6_IJSA_NS7_ILi256EEESB_EEES9_SE_SG_Li256ELb0ELb0ELb0ELb0EEENS1_30DynamicPersistentTileSchedulerILi256ELi32ELb0ELb0ELb1EEEEEEEEEvNT_6ParamsE$_ZZN5flash25CollectiveMainloopFwdSm90ILi2EN4cute5tupleIJNS1_1CILi1EEES4_S4_EEENS2_IJNS3_ILi128EEENS3_ILi96EEENS3_ILi64EEEEEELi256EN7cutlass6half_tEfNSA_4arch4Sm90ELb0ELb1ELb1ELb0ELb0ELb0ELb1ELb1ELb0ELb0ELb0ELb0EE3mmaINS_16FlashAttnFwdSm90ISE_NS_21CollectiveEpilogueFwdINS2_IJS6_NS3_ILi256EEES7_EEES5_SB_SD_Li256ELb0ELb0ELb0ELb0EEENS_30DynamicPersistentTileSchedulerILi256ELi32ELb0ELb0ELb1EEEE13SharedStorageENS1_6TensorINS1_11ArrayEngineIfLm128EEENS1_6LayoutINS2_IJNS2_IJNS3_ILi2EEEST_NS3_ILi32EEEEEES4_S4_EEENS2_IJNS2_IJS4_ST_NS3_ILi4EEEEEENS3_ILi0EEESZ_EEEEEEENS_7SoftmaxILi2ELi0EEEEEbRKNSE_6ParamsENSA_25PipelineTmaAsyncNoClusterILi2ENSA_16PipelineTmaAsyncILi2EEEEES1B_RNSA_13PipelineStateILj2EEERT0_RT1_iRiRKNS_16SeqlenInfoQKNewKILb0ELb0EEENS2_IJiiiiEEERT_ENKUliT_T0_T1_E_clIZSF_ISO_S12_S14_EbS17_S1B_S1B_S1E_S1G_S1I_iS1J_S1N_S1O_S1Q_EUlRS1R_iE1_NS3_ILb0EEENS3_ILb1EEEEEDaiS1R_S1S_S1T_)
$_ZN7cutlass13device_kernelIN5flash11enable_sm90INS1_16FlashAttnFwdSm90INS1_25CollectiveMainloopFwdSm90ILi2EN4cute5tupleIJNS5_1CILi1EEES8_S8_EEENS6_IJNS7_ILi128EEENS7_ILi96EEENS7_ILi64EEEEEELi256ENS_6half_tEfNS_4arch4Sm90ELb0ELb1ELb1ELb0ELb0ELb0ELb1ELb1ELb0ELb0ELb0ELb0EEENS1_21CollectiveEpilogueFwdINS6_IJSA_NS7_ILi256EEESB_EEES9_SE_SG_Li256ELb0ELb0ELb0ELb0EEENS1_30DynamicPersistentTileSchedulerILi256ELi32ELb0ELb0ELb1EEEEEEEEEvNT_6ParamsE$_ZZN5flash25CollectiveMainloopFwdSm90ILi2EN4cute5tupleIJNS1_1CILi1EEES4_S4_EEENS2_IJNS3_ILi128EEENS3_ILi96EEENS3_ILi64EEEEEELi256EN7cutlass6half_tEfNSA_4arch4Sm90ELb0ELb1ELb1ELb0ELb0ELb0ELb1ELb1ELb0ELb0ELb0ELb0EE3mmaINS_16FlashAttnFwdSm90ISE_NS_21CollectiveEpilogueFwdINS2_IJS6_NS3_ILi256EEES7_EEES5_SB_SD_Li256ELb0ELb0ELb0ELb0EEENS_30DynamicPersistentTileSchedulerILi256ELi32ELb0ELb0ELb1EEEE13SharedStorageENS1_6TensorINS1_11ArrayEngineIfLm128EEENS1_6LayoutINS2_IJNS2_IJNS3_ILi2EEEST_NS3_ILi32EEEEEES4_S4_EEENS2_IJNS2_IJS4_ST_NS3_ILi4EEEEEENS3_ILi0EEESZ_EEEEEEENS_7SoftmaxILi2ELi0EEEEEbRKNSE_6ParamsENSA_25PipelineTmaAsyncNoClusterILi2ENSA_16PipelineTmaAsyncILi2EEEEES1B_RNSA_13PipelineStateILj2EEERT0_RT1_iRiRKNS_16SeqlenInfoQKNewKILb0ELb0EEENS2_IJiiiiEEERT_ENKUliT_T0_T1_E_clIZSF_ISO_S12_S14_EbS17_S1B_S1B_S1E_S1G_S1I_iS1J_S1N_S1O_S1Q_EUlRS1R_iE1_NS3_ILb0EEENS3_ILb1EEEEEDaiS1R_S1S_S1T_:
[----:B------:R-:W-:Y:S05]  /*250d0*/  YIELD ;  /* 0x0000000000007946 */ /* 0x000fea0003800000 */
[----:B------:R-:W-:Y:S02]  /*250e0*/  ULDC UR4, c[0x0][0x20] ;  /* 0x0000080000047ab9 */ /* 0x000fe40000000800 */
[----:B------:R-:W-:-:S05]  /*250f0*/  VIADD R0, R0, -UR4 ;  /* 0x8000000400007c36 */ /* 0x000fca0008000000 */
[----:B------:R-:W2:Y:S01]  /*25100*/  LDL.64 R2, [R0] ;  /* 0x0000000000027983 */ /* 0x000ea20000100a00 */
[----:B------:R-:W1:Y:S02]  /*25110*/  LDC.64 R4, c[0x0][0x208] ;  /* 0x00008200ff047b82 */ /* 0x000e640000000a00 */
[----:B-1----:R-:W-:Y:S02]  /*25120*/  R2UR UR4, R4 ;  /* 0x00000000040472ca */ /* 0x002fe400000e0000 */
[----:B------:R-:W-:-:S13]  /*25130*/  R2UR UR5, R5 ;  /* 0x00000000050572ca */ /* 0x000fda00000e0000 */
[----:B--2---:R-:W2:Y:S01]  /*25140*/  LD.E R6, desc[UR4][R2.64] ;  /* 0x0000000402067980 */ /* 0x004ea2000c101900 */
[----:B------:R-:W-:Y:S02]  /*25150*/  R2UR UR4, R4 ;  /* 0x00000000040472ca */ /* 0x000fe400000e0000 */
[----:B------:R-:W-:Y:S01]  /*25160*/  R2UR UR5, R5 ;  /* 0x00000000050572ca */ /* 0x000fe200000e0000 */
[----:B--2---:R-:W-:-:S12]  /*25170*/  VIADD R11, R6, 0x1 ;  /* 0x00000001060b7836 */ /* 0x004fd80000000000 */
[----:B------:R-:W2:Y:S01]  /*25180*/  LD.E R6, desc[UR4][R2.64+0x8] ;  /* 0x0000080402067980 */ /* 0x000ea2000c101900 */
[----:B------:R-:W-:-:S13]  /*25190*/  ISETP.NE.AND P0, PT, R11, 0x2, PT ;  /* 0x000000020b00780c */ /* 0x000fda0003f05270 */
[----:B------:R-:W-:Y:S02]  /*251a0*/  @!P0 R2UR UR6, R4 ;  /* 0x00000000040682ca */ /* 0x000fe400000e0000 */
[----:B------:R-:W-:-:S13]  /*251b0*/  @!P0 R2UR UR7, R5 ;  /* 0x00000000050782ca */ /* 0x000fda00000e0000 */
[----:B------:R-:W3:Y:S01]  /*251c0*/  @!P0 LD.E R7, desc[UR6][R2.64+0x4] ;  /* 0x0000040602078980 */ /* 0x000ee2000c101900 */
[C---:B------:R-:W-:Y:S02]  /*251d0*/  R2UR UR4, R4.reuse ;  /* 0x00000000040472ca */ /* 0x040fe400000e0000 */
[C---:B------:R-:W-:Y:S02]  /*251e0*/  R2UR UR5, R5.reuse ;  /* 0x00000000050572ca */ /* 0x040fe400000e0000 */
[C---:B------:R-:W-:Y:S02]  /*251f0*/  R2UR UR6, R4.reuse ;  /* 0x00000000040672ca */ /* 0x040fe400000e0000 */
[C---:B------:R-:W-:Y:S02]  /*25200*/  R2UR UR7, R5.reuse ;  /* 0x00000000050772ca */ /* 0x040fe400000e0000 */
[----:B------:R-:W-:Y:S02]  /*25210*/  @!P0 R2UR UR8, R4 ;  /* 0x00000000040882ca */ /* 0x000fe400000e0000 */
[----:B------:R-:W-:-:S02]  /*25220*/  @!P0 R2UR UR9, R5 ;  /* 0x00000000050982ca */ /* 0x000fc400000e0000 */
[----:B------:R-:W-:Y:S02]  /*25230*/  @!P0 R2UR UR10, R4 ;  /* 0x00000000040a82ca */ /* 0x000fe400000e0000 */
[----:B------:R-:W-:Y:S01]  /*25240*/  @!P0 R2UR UR11, R5 ;  /* 0x00000000050b82ca */ /* 0x000fe200000e0000 */
[----:B------:R1:W-:Y:S08]  /*25250*/  ST.E desc[UR4][R2.64], R11 ;  /* 0x0000000b02007985 */ /* 0x0003f0000c101904 */
[----:B------:R4:W-:Y:S01]  /*25260*/  @!P0 ST.E desc[UR8][R2.64], RZ ;  /* 0x000000ff02008985 */ /* 0x0009e2000c101908 */
[----:B--2---:R-:W-:-:S05]  /*25270*/  VIADD R13, R6, 0x1 ;  /* 0x00000001060d7836 */ /* 0x004fca0000000000 */
[----:B------:R4:W-:Y:S01]  /*25280*/  ST.E desc[UR6][R2.64+0x8], R13 ;  /* 0x0000080d02007985 */ /* 0x0009e2000c101906 */
[----:B---3--:R-:W-:-:S05]  /*25290*/  @!P0 LOP3.LUT R15, R7, 0x1, RZ, 0x3c, !PT ;  /* 0x00000001070f8812 */ /* 0x008fca00078e3cff */
[----:B------:R4:W-:Y:S04]  /*252a0*/  @!P0 ST.E desc[UR10][R2.64+0x4], R15 ;  /* 0x0000040f02008985 */ /* 0x0009e8000c10190a */
[----:B------:R-:W2:Y:S01]  /*252b0*/  LDL.64 R8, [R0+0x18] ;  /* 0x0000180000087983 */ /* 0x000ea20000100a00 */
[----:B------:R-:W-:Y:S02]  /*252c0*/  R2UR UR4, R4 ;  /* 0x00000000040472ca */ /* 0x000fe400000e0000 */
[----:B------:R-:W-:Y:S01]  /*252d0*/  R2UR UR5, R5 ;  /* 0x00000000050572ca */ /* 0x000fe200000e0000 */
[----:B------:R-:W3:-:S12]  /*252e0*/  LDL.64 R6, [R0] ;  /* 0x0000000000067983 */ /* 0x000ed80000100a00 */
[----:B--2---:R-:W2:Y:S01]  /*252f0*/  LD.E R14, desc[UR4][R8.64+0x1c] ;  /* 0x00001c04080e7980 */ /* 0x004ea2000c101900 */
[C---:B------:R-:W-:Y:S02]  /*25300*/  R2UR UR4, R4.reuse ;  /* 0x00000000040472ca */ /* 0x040fe400000e0000 */
[C---:B------:R-:W-:Y:S02]  /*25310*/  R2UR UR5, R5.reuse ;  /* 0x00000000050572ca */ /* 0x040fe400000e0000 */
[----:B------:R-:W-:Y:S02]  /*25320*/  R2UR UR6, R4 ;  /* 0x00000000040672ca */ /* 0x000fe400000e0000 */
[----:B------:R-:W-:Y:S01]  /*25330*/  R2UR UR7, R5 ;  /* 0x00000000050772ca */ /* 0x000fe200000e0000 */
[----:B------:R-:W-:Y:S08]  /*25340*/  BSSY B3, `(.L_x_1696) ;  /* 0x0000007000037945 */ /* 0x000ff00003800000 */
[----:B---3--:R4:W5:Y:S04]  /*25350*/  LD.E R12, desc[UR4][R6.64] ;  /* 0x00000004060c7980 */ /* 0x008968000c101900 */
[----:B-1----:R4:W5:Y:S01]  /*25360*/  LD.E R11, desc[UR6][R6.64+0x4] ;  /* 0x00000406060b7980 */ /* 0x002962000c101900 */
[----:B--2---:R-:W-:-:S04]  /*25370*/  LOP3.LUT R14, R14, 0x1, RZ, 0xfc, !PT ;  /* 0x000000010e0e7812 */ /* 0x004fc800078efcff */
[----:B------:R-:W-:-:S13]  /*25380*/  ISETP.NE.AND P0, PT, R14, 0x3, PT ;  /* 0x000000030e00780c */ /* 0x000fda0003f05270 */
[----:B----4-:R-:W-:Y:S05]  /*25390*/  @!P0 BRA `(.L_x_1697) ;  /* 0x0000000000048947 */ /* 0x010fea0003800000 */
[----:B------:R-:W-:Y:S01]  /*253a0*/  BPT.TRAP 0x1 ;  /* 0x000000040000795c */ /* 0x000fe20000300000 */
.L_x_1697:
[----:B------:R-:W-:Y:S05]  /*253b0*/  BSYNC B3 ;  /* 0x0000000000037941 */ /* 0x000fea0003800000 */
.L_x_1696:
[----:B------:R-:W-:Y:S02]  /*253c0*/  R2UR UR4, R4 ;  /* 0x00000000040472ca */ /* 0x000fe400000e0000 */
[----:B------:R-:W-:-:S13]  /*253d0*/  R2UR UR5, R5 ;  /* 0x00000000050572ca */ /* 0x000fda00000e0000 */
[----:B------:R-:W2:Y:S01]  /*253e0*/  LD.E.64 R2, desc[UR4][R8.64+0x8] ;  /* 0x0000080408027980 */ /* 0x000ea2000c101b00 */
[----:B-----5:R-:W-:Y:S02]  /*253f0*/  SHF.L.U32 R13, R11, 0x1f, RZ ;  /* 0x0000001f0b0d7819 */ /* 0x020fe400000006ff */
[----:B--2---:R-:W-:-:S05]  /*25400*/  MOV R3, R2 ;  /* 0x0000000200037202 */ /* 0x004fca0000000f00 */
[----:B------:R-:W-:-:S04]  /*25410*/  IMAD R12, R12, 0x8, R3 ;  /* 0x000000080c0c7824 */ /* 0x000fc800078e0203 */
[----:B------:R1:W2:Y:S01]  /*25420*/  SYNCS.PHASECHK.TRANS64.TRYWAIT P0, [R12+URZ], R13 ;  /* 0x0000000d0c0075a7 */ /* 0x0002a2000800017f */
[----:B------:R-:W3:Y:S01]  /*25430*/  LD.E R11, desc[UR4][R8.64+0x1c] ;  /* 0x00001c04080b7980 */ /* 0x000ee2000c101900 */
[----:B------:R-:W-:Y:S02]  /*25440*/  R2UR UR6, R4 ;  /* 0x00000000040672ca */ /* 0x000fe400000e0000 */
[----:B------:R-:W-:Y:S01]  /*25450*/  R2UR UR7, R5 ;  /* 0x00000000050772ca */ /* 0x000fe200000e0000 */
[----:B------:R1:W5:Y:S01]  /*25460*/  LD.E R2, desc[UR4][R6.64] ;  /* 0x0000000406027980 */ /* 0x000362000c101900 */
[----:B------:R-:W-:Y:S11]  /*25470*/  BSSY B3, `(.L_x_1698) ;  /* 0x0000006000037945 */ /* 0x000ff60003800000 */
[----:B------:R1:W5:Y:S01]  /*25480*/  LD.E R3, desc[UR6][R6.64+0x4] ;  /* 0x0000040606037980 */ /* 0x000362000c101900 */
[----:B---3--:R-:W-:-:S04]  /*25490*/  LOP3.LUT R11, R11, 0x1, RZ, 0xfc, !PT ;  /* 0x000000010b0b7812 */ /* 0x008fc800078efcff */
[----:B------:R-:W-:-:S13]  /*254a0*/  ISETP.NE.AND P1, PT, R11, 0x3, PT ;  /* 0x000000030b00780c */ /* 0x000fda0003f25270 */
[----:B-12---:R-:W-:Y:S05]  /*254b0*/  @!P1 BRA `(.L_x_1699) ;  /* 0x0000000000049947 */ /* 0x006fea0003800000 */
[----:B------:R-:W-:Y:S01]  /*254c0*/  BPT.TRAP 0x1 ;  /* 0x000000040000795c */ /* 0x000fe20000300000 */
.L_x_1699:
[----:B------:R-:W-:Y:S05]  /*254d0*/  BSYNC B3 ;  /* 0x0000000000037941 */ /* 0x000fea0003800000 */
.L_x_1698:
[----:B------:R-:W-:Y:S04]  /*254e0*/  BSSY B3, `(.L_x_1700) ;  /* 0x000000a000037945 */ /* 0x000fe80003800000 */
[----:B------:R-:W-:Y:S05]  /*254f0*/  @P0 BRA `(.L_x_1701) ;  /* 0x0000000000200947 */ /* 0x000fea0003800000 */
[----:B------:R-:W-:Y:S02]  /*25500*/  R2UR UR4, R4 ;  /* 0x00000000040472ca */ /* 0x000fe400000e0000 */
[----:B------:R-:W-:-:S13]  /*25510*/  R2UR UR5, R5 ;  /* 0x00000000050572ca */ /* 0x000fda00000e0000 */
[----:B------:R-:W2:Y:S01]  /*25520*/  LD.E.64 R8, desc[UR4][R8.64+0x8] ;  /* 0x0000080408087980 */ /* 0x000ea2000c101b00 */
[----:B-----5:R-:W-:Y:S02]  /*25530*/  SHF.L.U32 R3, R3, 0x1f, RZ ;  /* 0x0000001f03037819 */ /* 0x020fe400000006ff */
[----:B--2---:R-:W-:-:S05]  /*25540*/  MOV R7, R8 ;  /* 0x0000000800077202 */ /* 0x004fca0000000f00 */
[----:B------:R-:W-:-:S04]  /*25550*/  IMAD R2, R2, 0x8, R7 ;  /* 0x0000000802027824 */ /* 0x000fc800078e0207 */
[----:B------:R-:W1:Y:S02]  /*25560*/  SYNCS.PHASECHK.TRANS64.TRYWAIT P0, [R2+URZ], R3 ;  /* 0x00000003020075a7 */ /* 0x000e64000800017f */
[----:B-1----:R-:W-:Y:S05]  /*25570*/  @!P0 BRA `(.L_x_1702) ;  /* 0x000001b400588947 */ /* 0x002fea0003800000 */
.L_x_1701:
[----:B------:R-:W-:Y:S05]  /*25580*/  BSYNC B3 ;  /* 0x0000000000037941 */ /* 0x000fea0003800000 */
.L_x_1700:
[----:B------:R-:W2:Y:S04]  /*25590*/  LDL.64 R8, [R0] ;  /* 0x0000000000087983 */ /* 0x000ea80000100a00 */
[----:B------:R-:W3:Y:S01]  /*255a0*/  LDL.64 R6, [R0+0x28] ;  /* 0x0000280000067983 */ /* 0x000ee20000100a00 */
[C---:B------:R-:W-:Y:S02]  /*255b0*/  R2UR UR6, R4.reuse ;  /* 0x00000000040672ca */ /* 0x040fe400000e0000 */
[C---:B------:R-:W-:Y:S01]  /*255c0*/  R2UR UR7, R5.reuse ;  /* 0x00000000050772ca */ /* 0x040fe200000e0000 */
[----:B-1---5:R-:W4:Y:S01]  /*255d0*/  LDL.64 R2, [R0+0x20] ;  /* 0x0000200000027983 */ /* 0x022f220000100a00 */
[C---:B------:R-:W-:Y:S02]  /*255e0*/  R2UR UR4, R4.reuse ;  /* 0x00000000040472ca */ /* 0x040fe400000e0000 */
[----:B------:R-:W-:Y:S01]  /*255f0*/  R2UR UR5, R5 ;  /* 0x00000000050572ca */ /* 0x000fe200000e0000 */
[----:B------:R-:W4:Y:S08]  /*25600*/  LDL.64 R12, [R0+0x8] ;  /* 0x00000800000c7983 */ /* 0x000f300000100a00 */
[----:B--2---:R-:W2:Y:S04]  /*25610*/  LD.E R9, desc[UR6][R8.64] ;  /* 0x0000000608097980 */ /* 0x004ea8000c101900 */
[----:B---3--:R-:W2:Y:S01]  /*25620*/  LD.E.64 R14, desc[UR4][R6.64] ;  /* 0x00000004060e7980 */ /* 0x008ea2000c101b00 */
[----:B------:R-:W-:Y:S05]  /*25630*/  WARPSYNC.ALL ;  /* 0x0000000000007948 */ /* 0x000fea0003800000 */
[----:B------:R-:W-:-:S02]  /*25640*/  R2UR UR4, R4 ;  /* 0x00000000040472ca */ /* 0x000fc400000e0000 */
[C---:B------:R-:W-:Y:S02]  /*25650*/  R2UR UR5, R5.reuse ;  /* 0x00000000050572ca */ /* 0x040fe400000e0000 */
[----:B------:R-:W-:Y:S02]  /*25660*/  R2UR UR6, R4 ;  /* 0x00000000040672ca */ /* 0x000fe400000e0000 */
[----:B------:R-:W-:-:S09]  /*25670*/  R2UR UR7, R5 ;  /* 0x00000000050772ca */ /* 0x000fd200000e0000 */
[----:B----4-:R1:W-:Y:S04]  /*25680*/  ST.E desc[UR4][R12.64], RZ ;  /* 0x000000ff0c007985 */ /* 0x0103e8000c101904 */
[----:B------:R-:W3:Y:S01]  /*25690*/  LD.E.64 R6, desc[UR6][R2.64] ;  /* 0x0000000602067980 */ /* 0x000ee2000c101b00 */
[----:B--2---:R-:W-:Y:S01]  /*256a0*/  IMAD R8, R9, 0x300, R14 ;  /* 0x0000030009087824 */ /* 0x004fe200078e020e */
[----:B------:R-:W-:Y:S01]  /*256b0*/  WARPGROUP.ARRIVE ;  /* 0x00000000000079c5 */ /* 0x000fe20000000000 */
[----:B------:R-:W-:Y:S01]  /*256c0*/  IMAD.MOV.U32 R9, RZ, RZ, R15 ;  /* 0x000000ffff097224 */ /* 0x000fe200078e000f */
[----:B------:R-:W-:Y:S01]  /*256d0*/  R2UR UR8, R4 ;  /* 0x00000000040872ca */ /* 0x000fe200000e0000 */
[----:B------:R-:W-:Y:S01]  /*256e0*/  IMAD.MOV.U32 R193, RZ, RZ, 0x1 ;  /* 0x00000001ffc17424 */ /* 0x000fe200078e00ff */
[----:B------:R-:W-:-:S02]  /*256f0*/  R2UR UR6, R8 ;  /* 0x00000000080672ca */ /* 0x000fc400000e0000 */
[----:B------:R-:W-:Y:S02]  /*25700*/  R2UR UR7, R9 ;  /* 0x00000000090772ca */ /* 0x000fe400000e0000 */
[C---:B------:R-:W-:Y:S02]  /*25710*/  R2UR UR9, R5.reuse ;  /* 0x00000000050972ca */ /* 0x040fe400000e0000 */
[----:B------:R-:W-:Y:S02]  /*25720*/  R2UR UR10, R4 ;  /* 0x00000000040a72ca */ /* 0x000fe400000e0000 */
[----:B------:R-:W-:Y:S02]  /*25730*/  R2UR UR11, R5 ;  /* 0x00000000050b72ca */ /* 0x000fe400000e0000 */
[----:B---3--:R-:W-:Y:S02]  /*25740*/  R2UR UR4, R6 ;  /* 0x00000000060472ca */ /* 0x008fe400000e0000 */
[----:B------:R-:W-:-:S13]  /*25750*/  R2UR UR5, R7 ;  /* 0x00000000070572ca */ /* 0x000fda00000e0000 */
[----:B------:R-:W-:Y:S03]  /*25760*/  HGMMA.64x96x16.F32 R24, gdesc[UR4], RZ, !UPT, gsb0 ;  /* 0x01600000041879f0 */ /* 0x000fe6000c0008ff */
[----:B------:R-:W-:Y:S02]  /*25770*/  WARPGROUP.DEPBAR.LE gsb0, 0x0 ;  /* 0x00008000000079c5 */ /* 0x000fe40000010000 */
[----:B------:R1:W-:Y:S04]  /*25780*/  ST.E desc[UR8][R12.64], R193 ;  /* 0x000000c10c007985 */ /* 0x0003e8000c101908 */
[----:B------:R-:W2:Y:S01]  /*25790*/  LD.E.64 R6, desc[UR10][R2.64] ;  /* 0x0000000a02067980 */ /* 0x000ea2000c101b00 */
[----:B------:R-:W-:Y:S01]  /*257a0*/  VIADD R14, R8, 0x2 ;  /* 0x00000002080e7836 */ /* 0x000fe20000000000 */
[----:B------:R-:W-:Y:S01]  /*257b0*/  R2UR UR7, R15 ;  /* 0x000000000f0772ca */ /* 0x000fe200000e0000 */
[----:B------:R-:W-:Y:S01]  /*257c0*/  WARPGROUP.ARRIVE ;  /* 0x00000000000079c5 */ /* 0x000fe20000000000 */
[----:B------:R-:W-:-:S02]  /*257d0*/  R2UR UR8, R4 ;  /* 0x00000000040872ca */ /* 0x000fc400000e0000 */
[----:B------:R-:W-:Y:S02]  /*257e0*/  R2UR UR6, R14 ;  /* 0x000000000e0672ca */ /* 0x000fe400000e0000 */
[C---:B------:R-:W-:Y:S02]  /*257f0*/  R2UR UR9, R5.reuse ;  /* 0x00000000050972ca */ /* 0x040fe400000e0000 */
[----:B------:R-:W-:Y:S02]  /*25800*/  R2UR UR10, R4 ;  /* 0x00000000040a72ca */ /* 0x000fe400000e0000 */
[----:B------:R-:W-:Y:S01]  /*25810*/  R2UR UR11, R5 ;  /* 0x00000000050b72ca */ /* 0x000fe200000e0000 */
[----:B--2---:R-:W-:Y:S01]  /*25820*/  VIADD R6, R6, 0x2 ;  /* 0x0000000206067836 */ /* 0x004fe20000000000 */
[----:B------:R-:W-:-:S04]  /*25830*/  R2UR UR5, R7 ;  /* 0x00000000070572ca */ /* 0x000fc800000e0000 */
[----:B------:R-:W-:-:S13]  /*25840*/  R2UR UR4, R6 ;  /* 0x00000000060472ca */ /* 0x000fda00000e0000 */
[----:B------:R-:W-:Y:S03]  /*25850*/  HGMMA.64x96x16.F32 R24, gdesc[UR4], R24, gsb0 ;  /* 0x01600000041879f0 */ /* 0x000fe60008000818 */
        /* <DEDUP_REMOVED lines=19> */
[----:B------:R-:W-:Y:S01]  /*25990*/  WARPGROUP.ARRIVE ;  /* 0x00000000000079c5 */ /* 0x000fe20000000000 */
[----:B------:R-:W-:Y:S01]  /*259a0*/  IMAD.MOV.U32 R9, RZ, RZ, R15 ;  /* 0x000000ffff097224 */ /* 0x000fe200078e000f */
[----:B------:R-:W-:-:S02]  /*259b0*/  R2UR UR8, R4 ;  /* 0x00000000040872ca */ /* 0x000fc400000e0000 */
[----:B------:R-:W-:Y:S02]  /*259c0*/  R2UR UR6, R8 ;  /* 0x00000000080672ca */ /* 0x000fe400000e0000 */
        /* <DEDUP_REMOVED lines=8> */
[----:B------:R-:W2:Y:S01]  /*25a50*/  LDL.64 R6, [R0+0x40] ;  /* 0x0000400000067983 */ /* 0x000ea20000100a00 */
[----:B------:R-:W-:-:S02]  /*25a60*/  R2UR UR4, R4 ;  /* 0x00000000040472ca */ /* 0x000fc400000e0000 */
        /* <DEDUP_REMOVED lines=9> */
[----:B------:R1:W5:Y:S01]  /*25b00*/  LD.E R14, desc[UR6][R2.64+0x4] ;  /* 0x00000406020e7980 */ /* 0x000362000c101900 */
[----:B--2---:R-:W-:-:S04]  /*25b10*/  LOP3.LUT R8, R8, 0x1, RZ, 0xfc, !PT ;  /* 0x0000000108087812 */ /* 0x004fc800078efcff */
[----:B------:R-:W-:-:S13]  /*25b20*/  ISETP.NE.AND P0, PT, R8, 0x3, PT ;  /* 0x000000030800780c */ /* 0x000fda0003f05270 */
[----:B-1----:R-:W-:Y:S05]  /*25b30*/  @!P0 BRA `(.L_x_1704) ;  /* 0x0000000000048947 */ /* 0x002fea0003800000 */
[----:B------:R-:W-:Y:S01]  /*25b40*/  BPT.TRAP 0x1 ;  /* 0x000000040000795c */ /* 0x000fe20000300000 */
.L_x_1704:
[----:B------:R-:W-:Y:S05]  /*25b50*/  BSYNC B3 ;  /* 0x0000000000037941 */ /* 0x000fea0003800000 */
.L_x_1703:
        /* <DEDUP_REMOVED lines=17> */
.L_x_1706:
[----:B------:R-:W-:Y:S05]  /*25c70*/  BSYNC B3 ;  /* 0x0000000000037941 */ /* 0x000fea0003800000 */
.L_x_1705:
        /* <DEDUP_REMOVED lines=10> */
.L_x_1708:
[----:B------:R-:W-:Y:S05]  /*25d20*/  BSYNC B3 ;  /* 0x0000000000037941 */ /* 0x000fea0003800000 */
.L_x_1707:
[----:B------:R-:W2:Y:S04]  /*25d30*/  LDL.64 R12, [R0] ;  /* 0x00000000000c7983 */ /* 0x000ea80000100a00 */
[----:B-1---5:R-:W3:Y:S01]  /*25d40*/  LDL.64 R8, [R0+0x58] ;  /* 0x0000580000087983 */ /* 0x022ee20000100a00 */
[C---:B------:R-:W-:Y:S02]  /*25d50*/  R2UR UR6, R4.reuse ;  /* 0x00000000040672ca */ /* 0x040fe400000e0000 */
[C---:B------:R-:W-:Y:S01]  /*25d60*/  R2UR UR7, R5.reuse ;  /* 0x00000000050772ca */ /* 0x040fe200000e0000 */
[----:B------:R-:W4:Y:S01]  /*25d70*/  LDL.64 R2, [R0+0x48] ;  /* 0x0000480000027983 */ /* 0x000f220000100a00 */
[C---:B------:R-:W-:Y:S02]  /*25d80*/  R2UR UR4, R4.reuse ;  /* 0x00000000040472ca */ /* 0x040fe400000e0000 */
[C---:B------:R-:W-:Y:S01]  /*25d90*/  R2UR UR5, R5.reuse ;  /* 0x00000000050572ca */ /* 0x040fe200000e0000 */
[----:B------:R-:W4:Y:S08]  /*25da0*/  LDL.64 R6, [R0+0x50] ;  /* 0x0000500000067983 */ /* 0x000f300000100a00 */
[----:B--2---:R-:W2:Y:S04]  /*25db0*/  LD.E R13, desc[UR6][R12.64] ;  /* 0x000000060c0d7980 */ /* 0x004ea8000c101900 */
[----:B---3--:R-:W2:Y:S01]  /*25dc0*/  LD.E.64 R14, desc[UR4][R8.64] ;  /* 0x00000004080e7980 */ /* 0x008ea2000c101b00 */
[----:B------:R-:W-:Y:S05]  /*25dd0*/  WARPSYNC.ALL ;  /* 0x0000000000007948 */ /* 0x000fea0003800000 */
[----:B------:R-:W-:Y:S01]  /*25de0*/  R2UR UR6, R4 ;  /* 0x00000000040672ca */ /* 0x000fe200000e0000 */
[----:B------:R-:W3:Y:S01]  /*25df0*/  LDL R19, [R1+0x470] ;  /* 0x0004700001137983 */ /* 0x000ee20000100800 */
[----:B------:R-:W-:-:S02]  /*25e00*/  R2UR UR7, R5 ;  /* 0x00000000050772ca */ /* 0x000fc400000e0000 */
[----:B------:R-:W-:Y:S01]  /*25e10*/  R2UR UR4, R4 ;  /* 0x00000000040472ca */ /* 0x000fe200000e0000 */
[----:B------:R-:W3:Y:S01]  /*25e20*/  LDL R18, [R1+0x474] ;  /* 0x0004740001127983 */ /* 0x000ee20000100800 */
[----:B------:R-:W-:-:S09]  /*25e30*/  R2UR UR5, R5 ;  /* 0x00000000050572ca */ /* 0x000fd200000e0000 */
[----:B----4-:R-:W4:Y:S04]  /*25e40*/  LD.E R11, desc[UR6][R2.64] ;  /* 0x00000006020b7980 */ /* 0x010f28000c101900 */
[----:B------:R-:W3:Y:S01]  /*25e50*/  LD.E.64 R8, desc[UR4][R6.64] ;  /* 0x0000000406087980 */ /* 0x000ee2000c101b00 */
[----:B--2---:R-:W-:Y:S01]  /*25e60*/  IMAD R12, R13, 0xc00, R14 ;  /* 0x00000c000d0c7824 */ /* 0x004fe200078e020e */
[----:B------:R-:W-:Y:S01]  /*25e70*/  WARPGROUP.ARRIVE ;  /* 0x00000000000079c5 */ /* 0x000fe20000000000 */
[----:B------:R-:W-:Y:S01]  /*25e80*/  IMAD.MOV.U32 R13, RZ, RZ, R15 ;  /* 0x000000ffff0d7224 */ /* 0x000fe200078e000f */
[----:B------:R-:W-:Y:S02]  /*25e90*/  R2UR UR8, R4 ;  /* 0x00000000040872ca */ /* 0x000fe400000e0000 */
[----:B------:R-:W-:-:S02]  /*25ea0*/  R2UR UR6, R12 ;  /* 0x000000000c0672ca */ /* 0x000fc400000e0000 */
[----:B------:R-:W-:Y:S02]  /*25eb0*/  R2UR UR7, R13 ;  /* 0x000000000d0772ca */ /* 0x000fe400000e0000 */
[C---:B------:R-:W-:Y:S02]  /*25ec0*/  R2UR UR9, R5.reuse ;  /* 0x00000000050972ca */ /* 0x040fe400000e0000 */
[----:B------:R-:W-:Y:S02]  /*25ed0*/  R2UR UR10, R4 ;  /* 0x00000000040a72ca */ /* 0x000fe400000e0000 */
[----:B------:R-:W-:Y:S02]  /*25ee0*/  R2UR UR11, R5 ;  /* 0x00000000050b72ca */ /* 0x000fe400000e0000 */
[----:B----4-:R-:W-:Y:S02]  /*25ef0*/  ISETP.NE.U32.AND P0, PT, R11, RZ, PT ;  /* 0x000000ff0b00720c */ /* 0x010fe40003f05070 */
[----:B---3--:R-:W-:-:S02]  /*25f00*/  R2UR UR4, R8 ;  /* 0x00000000080472ca */ /* 0x008fc400000e0000 */
[----:B------:R-:W-:-:S09]  /*25f10*/  R2UR UR5, R9 ;  /* 0x00000000090572ca */ /* 0x000fd200000e0000 */
[----:B------:R-:W-:-:S05]  /*25f20*/  VOTEU.ANY UP0, P0 ;  /* 0x00000000003f7886 */ /* 0x000fca0000000100 */
[----:B------:R-:W-:Y:S03]  /*25f30*/  HGMMA.64x96x16.F32 R24, gdesc[UR4], R24, UP0, gsb0 ;  /* 0x01600000041879f0 */ /* 0x000fe6000b800818 */
[----:B------:R-:W-:Y:S02]  /*25f40*/  WARPGROUP.DEPBAR.LE gsb0, 0x0 ;  /* 0x00008000000079c5 */ /* 0x000fe40000010000 */
[----:B------:R-:W-:Y:S04]  /*25f50*/  ST.E desc[UR8][R2.64], R193 ;  /* 0x000000c102007985 */ /* 0x000fe8000c101908 */
        /* <DEDUP_REMOVED lines=212> */
[----:B------:R-:W-:Y:S01]  /*26ca0*/  WARPGROUP.ARRIVE ;  /* 0x00000000000079c5 */ /* 0x000fe20000000000 */
[----:B------:R-:W-:-:S05]  /*26cb0*/  IMAD.MOV.U32 R13, RZ, RZ, R15 ;  /* 0x000000ffff0d7224 */ /* 0x000fca00078e000f */
[----:B------:R-:W1:Y:S01]  /*26cc0*/  S2R R199, SR_TID.X ;  /* 0x0000000000c77919 */ /* 0x000e620000002100 */
[----:B------:R-:W-:Y:S02]  /*26cd0*/  R2UR UR8, R4 ;  /* 0x00000000040872ca */ /* 0x000fe400000e0000 */
[----:B------:R-:W-:Y:S02]  /*26ce0*/  R2UR UR6, R12 ;  /* 0x000000000c0672ca */ /* 0x000fe400000e0000 */
[----:B------:R-:W-:Y:S02]  /*26cf0*/  R2UR UR7, R13 ;  /* 0x000000000d0772ca */ /* 0x000fe400000e0000 */
[----:B------:R-:W-:Y:S02]  /*26d00*/  R2UR UR9, R5 ;  /* 0x00000000050972ca */ /* 0x000fe400000e0000 */
[----:B------:R-:W-:Y:S02]  /*26d10*/  LOP3.LUT R163, R163, 0xfffbffff, RZ, 0xc0, !PT ;  /* 0xfffbffffa3a37812 */ /* 0x000fe400078ec0ff */
[----:B-1----:R-:W-:Y:S01]  /*26d20*/  LOP3.LUT P1, RZ, R199, 0x7f, RZ, 0xc0, !PT ;  /* 0x0000007fc7ff7812 */ /* 0x002fe2000782c0ff */
[----:B--2---:R-:W-:Y:S01]  /*26d30*/  VIADD R8, R8, 0xc06 ;  /* 0x00000c0608087836 */ /* 0x004fe20000000000 */
[----:B------:R-:W-:-:S02]  /*26d40*/  R2UR UR5, R9 ;  /* 0x00000000090572ca */ /* 0x000fc400000e0000 */
[----:B------:R-:W-:Y:S02]  /*26d50*/  SHF.R.U32.HI R11, RZ, 0x7, R199 ;  /* 0x00000007ff0b7819 */ /* 0x000fe400000116c7 */
[----:B------:R-:W-:Y:S01]  /*26d60*/  R2UR UR4, R8 ;  /* 0x00000000080472ca */ /* 0x000fe200000e0000 */
[----:B------:R-:W-:Y:S01]  /*26d70*/  IMAD.MOV.U32 R23, RZ, RZ, R158 ;  /* 0x000000ffff177224 */ /* 0x000fe200078e009e */
[C---:B------:R-:W-:Y:S02]  /*26d80*/  R2UR UR12, R4.reuse ;  /* 0x00000000040c72ca */ /* 0x040fe400000e0000 */
[C---:B------:R-:W-:Y:S02]  /*26d90*/  R2UR UR13, R5.reuse ;  /* 0x00000000050d72ca */ /* 0x040fe400000e0000 */
[----:B------:R-:W-:Y:S02]  /*26da0*/  R2UR UR10, R4 ;  /* 0x00000000040a72ca */ /* 0x000fe400000e0000 */
[----:B------:R-:W-:Y:S01]  /*26db0*/  R2UR UR11, R5 ;  /* 0x00000000050b72ca */ /* 0x000fe200000e0000 */
[----:B------:R-:W-:Y:S01]  /*26dc0*/  BSSY B3, `(.L_x_1710) ;  /* 0x00000d4000037945 */ /* 0x000fe20003800000 */
[----:B------:R-:W-:-:S03]  /*26dd0*/  @P1 LOP3.LUT R163, R163, 0x40000, RZ, 0xfc, !PT ;  /* 0x00040000a3a31812 */ /* 0x000fc600078efcff */
[----:B------:R-:W-:Y:S03]  /*26de0*/  HGMMA.64x96x16.F32 R24, gdesc[UR4], R24, gsb0 ;  /* 0x01600000041879f0 */ /* 0x000fe60008000818 */
[----:B------:R-:W-:Y:S02]  /*26df0*/  WARPGROUP.DEPBAR.LE gsb0, 0x0 ;  /* 0x00008000000079c5 */ /* 0x000fe40000010000 */
[----:B------:R1:W-:Y:S04]  /*26e00*/  ST.E desc[UR8][R2.64], R193 ;  /* 0x000000c102007985 */ /* 0x0003e8000c101908 */
[----:B------:R-:W2:Y:S04]  /*26e10*/  @!P1 LDL.64 R6, [R0+0x18] ;  /* 0x0000180000069983 */ /* 0x000ea80000100a00 */
[----:B------:R-:W3:Y:S01]  /*26e20*/  @!P1 LDL.64 R8, [R0] ;  /* 0x0000000000089983 */ /* 0x000ee20000100a00 */
[----:B------:R-:W-:-:S02]  /*26e30*/  @!P1 R2UR UR4, R4 ;  /* 0x00000000040492ca */ /* 0x000fc400000e0000 */
[C---:B------:R-:W-:Y:S02]  /*26e40*/  @!P1 R2UR UR5, R5.reuse ;  /* 0x00000000050592ca */ /* 0x040fe400000e0000 */
[----:B------:R-:W-:Y:S02]  /*26e50*/  @!P1 R2UR UR6, R4 ;  /* 0x00000000040692ca */ /* 0x000fe400000e0000 */
[----:B------:R-:W-:Y:S02]  /*26e60*/  @!P1 R2UR UR7, R5 ;  /* 0x00000000050792ca */ /* 0x000fe400000e0000 */
[----:B------:R-:W-:-:S05]  /*26e70*/  IADD3 R11, -R11, 0xb, RZ ;  /* 0x0000000b0b0b7810 */ /* 0x000fca0007ffe1ff */
[----:B------:R4:W-:Y:S06]  /*26e80*/  BAR.ARV R11, 0x100 ;  /* 0x0004000b0000751d */ /* 0x0009ec0000002000 */
[----:B--2---:R-:W2:Y:S04]  /*26e90*/  @!P1 LD.E.64 R6, desc[UR4][R6.64+0x30] ;  /* 0x0000300406069980 */ /* 0x004ea8000c101b00 */
[----:B---3--:R-:W1:Y:S01]  /*26ea0*/  @!P1 LD.E R8, desc[UR6][R8.64] ;  /* 0x0000000608089980 */ /* 0x008e62000c101900 */
[----:B--2---:R-:W-:-:S05]  /*26eb0*/  @!P1 MOV R13, R6 ;  /* 0x00000006000d9202 */ /* 0x004fca0000000f00 */
[----:B-1----:R-:W-:-:S05]  /*26ec0*/  @!P1 IMAD R2, R8, 0x8, R13 ;  /* 0x0000000808029824 */ /* 0x002fca00078e020d */
[----:B------:R-:W-:-:S04]  /*26ed0*/  @!P1 PRMT R2, RZ, 0x654, R2 ;  /* 0x00000654ff029816 */ /* 0x000fc80000000002 */
[----:B------:R1:W-:Y:S01]  /*26ee0*/  @!P1 SYNCS.ARRIVE.TRANS64.RED.A1T0 RZ, [R2+URZ], RZ ;  /* 0x000000ff02ff99a7 */ /* 0x0003e2000810043f */
[C---:B------:R-:W-:Y:S02]  /*26ef0*/  R2UR UR4, R4.reuse ;  /* 0x00000000040472ca */ /* 0x040fe400000e0000 */
[C---:B------:R-:W-:Y:S02]  /*26f00*/  R2UR UR5, R5.reuse ;  /* 0x00000000050572ca */ /* 0x040fe400000e0000 */
[C---:B------:R-:W-:Y:S02]  /*26f10*/  R2UR UR8, R4.reuse ;  /* 0x00000000040872ca */ /* 0x040fe400000e0000 */
[C---:B------:R-:W-:Y:S01]  /*26f20*/  R2UR UR9, R5.reuse ;  /* 0x00000000050972ca */ /* 0x040fe200000e0000 */
[----:B-1----:R-:W2:Y:S01]  /*26f30*/  LDL.64 R2, [R0+0x68] ;  /* 0x0000680000027983 */ /* 0x002ea20000100a00 */
[----:B------:R-:W-:Y:S02]  /*26f40*/  IMAD.MOV.U32 R8, RZ, RZ, R18 ;  /* 0x000000ffff087224 */ /* 0x000fe400078e0012 */
[----:B------:R-:W-:Y:S01]  /*26f50*/  IMAD.MOV.U32 R9, RZ, RZ, R19 ;  /* 0x000000ffff097224 */ /* 0x000fe200078e0013 */
[----:B------:R-:W-:Y:S01]  /*26f60*/  R2UR UR6, R4 ;  /* 0x00000000040672ca */ /* 0x000fe200000e0000 */
[----:B------:R-:W3:Y:S01]  /*26f70*/  LD.E R79, desc[UR10][R22.64+0x14] ;  /* 0x0000140a164f7980 */ /* 0x000ee2000c101900 */
[----:B------:R-:W-:-:S06]  /*26f80*/  R2UR UR7, R5 ;  /* 0x00000000050772ca */ /* 0x000fcc00000e0000 */
[----:B------:R1:W4:Y:S04]  /*26f90*/  LD.E R78, desc[UR8][R8.64] ;  /* 0x00000008084e7980 */ /* 0x000328000c101900 */
[----:B--2---:R-:W2:Y:S01]  /*26fa0*/  LD.E.64 R2, desc[UR4][R2.64] ;  /* 0x0000000402027980 */ /* 0x004ea2000c101b00 */
[C---:B------:R-:W-:Y:S02]  /*26fb0*/  R2UR UR4, R4.reuse ;  /* 0x00000000040472ca */ /* 0x040fe400000e0000 */
[C---:B------:R-:W-:Y:S01]  /*26fc0*/  R2UR UR5, R5.reuse ;  /* 0x00000000050572ca */ /* 0x040fe200000e0000 */
[----:B------:R-:W4:Y:S01]  /*26fd0*/  LD.E R6, desc[UR6][R22.64+0x4] ;  /* 0x0000040616067980 */ /* 0x000f22000c101900 */
[----:B------:R-:W-:Y:S02]  /*26fe0*/  R2UR UR8, R4 ;  /* 0x00000000040872ca */ /* 0x000fe400000e0000 */
[----:B------:R-:W-:-:S13]  /*26ff0*/  R2UR UR9, R5 ;  /* 0x00000000050972ca */ /* 0x000fda00000e0000 */
[----:B------:R-:W4:Y:S04]  /*27000*/  LD.E R76, desc[UR8][R22.64+0xc] ;  /* 0x00000c08164c7980 */ /* 0x000f28000c101900 */
[----:B--2---:R-:W2:Y:S01]  /*27010*/  LD.E R74, desc[UR4][R2.64] ;  /* 0x00000004024a7980 */ /* 0x004ea2000c101900 */
[----:B------:R-:W-:Y:S02]  /*27020*/  R2UR UR4, R4 ;  /* 0x00000000040472ca */ /* 0x000fe400000e0000 */
[----:B------:R-:W-:Y:S01]  /*27030*/  R2UR UR5, R5 ;  /* 0x00000000050572ca */ /* 0x000fe200000e0000 */
[----:B------:R-:W4:-:S12]  /*27040*/  LD.E R3, desc[UR12][R22.64+0x18] ;  /* 0x0000180c16037980 */ /* 0x000f18000c101900 */
[----:B------:R-:W4:Y:S01]  /*27050*/  LD.E R75, desc[UR4][R22.64] ;  /* 0x00000004164b7980 */ /* 0x000f22000c101900 */
[----:B------:R-:W-:Y:S02]  /*27060*/  R2UR UR4, R4 ;  /* 0x00000000040472ca */ /* 0x000fe400000e0000 */
[----:B------:R-:W-:-:S13]  /*27070*/  R2UR UR5, R5 ;  /* 0x00000000050572ca */ /* 0x000fda00000e0000 */
[----:B------:R-:W4:Y:S01]  /*27080*/  LD.E R7, desc[UR4][R22.64+0x8] ;  /* 0x0000080416077980 */ /* 0x000f22000c101900 */
[----:B------:R-:W-:Y:S02]  /*27090*/  R2UR UR4, R4 ;  /* 0x00000000040472ca */ /* 0x000fe400000e0000 */
[----:B------:R-:W-:-:S13]  /*270a0*/  R2UR UR5, R5 ;  /* 0x00000000050572ca */ /* 0x000fda00000e0000 */
[----:B------:R-:W4:Y:S01]  /*270b0*/  LD.E R77, desc[UR4][R22.64+0x10] ;  /* 0x00001004164d7980 */ /* 0x000f22000c101900 */
[----:B---3--:R-:W-:Y:S02]  /*270c0*/  IMAD R79, R10, -0x60, R79 ;  /* 0xffffffa00a4f7824 */ /* 0x008fe400078e024f */
[-C--:B--2---:R-:W-:Y:S01]  /*270d0*/  FMUL.FTZ R41, R41, R74.reuse ;  /* 0x0000004a29297220 */ /* 0x084fe20000410000 */
[-C--:B-1----:R-:W-:Y:S01]  /*270e0*/  FMUL.FTZ R9, R49, R74.reuse ;  /* 0x0000004a31097220 */ /* 0x082fe20000410000 */
[-C--:B------:R-:W-:Y:S01]  /*270f0*/  FMUL.FTZ R20, R53, R74.reuse ;  /* 0x0000004a35147220 */ /* 0x080fe20000410000 */
[-C--:B------:R-:W-:Y:S01]  /*27100*/  FMUL.FTZ R8, R25, R74.reuse ;  /* 0x0000004a19087220 */ /* 0x080fe20000410000 */
[-C--:B------:R-:W-:Y:S01]  /*27110*/  FMUL.FTZ R18, R35, R74.reuse ;  /* 0x0000004a23127220 */ /* 0x080fe20000410000 */
[-C--:B------:R-:W-:Y:S01]  /*27120*/  FMUL.FTZ R25, R39, R74.reuse ;  /* 0x0000004a27197220 */ /* 0x080fe20000410000 */
[----:B------:R-:W1:Y:S01]  /*27130*/  MUFU.TANH R35, R41 ;  /* 0x0000002900237308 */ /* 0x000e620000002400 */
[----:B------:R-:W-:-:S07]  /*27140*/  FMUL.FTZ R72, R42, R74 ;  /* 0x0000004a2a487220 */ /* 0x000fce0000410000 */
[----:B------:R2:W3:Y:S08]  /*27150*/  MUFU.TANH R39, R9 ;  /* 0x0000000900277308 */ /* 0x0004f00000002400 */
[----:B------:R4:W1:Y:S01]  /*27160*/  MUFU.TANH R41, R20 ;  /* 0x0000001400297308 */ /* 0x0008620000002400 */
[-C--:B--2---:R-:W-:Y:S01]  /*27170*/  FMUL.FTZ R9, R56, R74.reuse ;  /* 0x0000004a38097220 */ /* 0x084fe20000410000 */
[----:B------:R-:W-:Y:S01]  /*27180*/  FMUL.FTZ R12, R24, R74 ;  /* 0x0000004a180c7220 */ /* 0x000fe20000410000 */
[----:B----4-:R-:W-:-:S05]  /*27190*/  SHF.R.S32.HI R20, RZ, 0x1f, R75 ;  /* 0x0000001fff147819 */ /* 0x010fca000001144b */
[----:B------:R2:W4:Y:S02]  /*271a0*/  MUFU.TANH R42, R9 ;  /* 0x00000009002a7308 */ /* 0x0005240000002400 */
[----:B--2---:R-:W-:-:S04]  /*271b0*/  LEA.HI R9, R20, R75, RZ, 0x7 ;  /* 0x0000004b14097211 */ /* 0x004fc800078f38ff */
[----:B------:R-:W-:Y:S01]  /*271c0*/  LOP3.LUT R24, R9, 0xffffff80, RZ, 0xc0, !PT ;  /* 0xffffff8009187812 */ /* 0x000fe200078ec0ff */
[----:B------:R-:W-:-:S04]  /*271d0*/  FMUL.FTZ R2, R26, R74 ;  /* 0x0000004a1a027220 */ /* 0x000fc80000410000 */
[----:B------:R-:W-:Y:S02]  /*271e0*/  IMAD.IADD R75, R75, 0x1, -R24 ;  /* 0x000000014b4b7824 */ /* 0x000fe400078e0a18 */
[-C--:B------:R-:W-:Y:S01]  /*271f0*/  FMUL.FTZ R11, R27, R74.reuse ;  /* 0x0000004a1b0b7220 */ /* 0x080fe20000410000 */
[-C--:B------:R-:W-:Y:S02]  /*27200*/  FMUL.FTZ R28, R28, R74.reuse ;  /* 0x0000004a1c1c7220 */ /* 0x080fe40000410000 */
[----:B------:R-:W-:Y:S02]  /*27210*/  SHF.R.S32.HI R26, RZ, 0x1f, R75 ;  /* 0x0000001fff1a7819 */ /* 0x000fe4000001144b */
[----:B------:R2:W1:Y:S02]  /*27220*/  MUFU.TANH R80, R28 ;  /* 0x0000001c00507308 */ /* 0x0004640000002400 */
[CC--:B------:R-:W-:Y:S01]  /*27230*/  LEA.HI R27, R26.reuse, R75.reuse, RZ, 0x2 ;  /* 0x0000004b1a1b7211 */ /* 0x0c0fe200078f10ff */
[----:B------:R-:W-:Y:S01]  /*27240*/  FMUL.FTZ R29, R29, R74 ;  /* 0x0000004a1d1d7220 */ /* 0x000fe20000410000 */
[----:B------:R-:W-:-:S02]  /*27250*/  LEA.HI R26, R26, R75, RZ, 0x5 ;  /* 0x0000004b1a1a7211 */ /* 0x000fc400078f28ff */
[----:B--2---:R-:W-:Y:S02]  /*27260*/  LOP3.LUT R28, R27, 0x7ffffffc, RZ, 0xc0, !PT ;  /* 0x7ffffffc1b1c7812 */ /* 0x004fe400078ec0ff */
[----:B------:R2:W1:Y:S03]  /*27270*/  MUFU.TANH R81, R29 ;  /* 0x0000001d00517308 */ /* 0x0004660000002400 */
[----:B------:R-:W-:Y:S01]  /*27280*/  IMAD.IADD R75, R75, 0x1, -R28 ;  /* 0x000000014b4b7824 */ /* 0x000fe200078e0a1c */
[--C-:B------:R-:W-:Y:S02]  /*27290*/  SHF.R.S32.HI R28, RZ, 0x2, R27.reuse ;  /* 0x00000002ff1c7819 */ /* 0x100fe4000001141b */
[----:B--2---:R-:W-:Y:S02]  /*272a0*/  SHF.R.S32.HI R29, RZ, 0x1f, R27 ;  /* 0x0000001fff1d7819 */ /* 0x004fe4000001141b */
[----:B------:R-:W-:-:S02]  /*272b0*/  SHF.R.S32.HI R27, RZ, 0x5, R26 ;  /* 0x00000005ff1b7819 */ /* 0x000fc4000001141a */
[----:B------:R-:W-:Y:S02]  /*272c0*/  SHF.R.S32.HI R26, RZ, 0x7, R9 ;  /* 0x00000007ff1a7819 */ /* 0x000fe40000011409 */
[----:B------:R-:W-:Y:S01]  /*272d0*/  LEA.HI R29, R29, R28, RZ, 0x3 ;  /* 0x0000001c1d1d7211 */ /* 0x000fe200078f18ff */
[----:B------:R-:W-:Y:S01]  /*272e0*/  FMUL.FTZ R40, R40, R74 ;  /* 0x0000004a28287220 */ /* 0x000fe20000410000 */
[----:B------:R-:W-:Y:S01]  /*272f0*/  LEA.HI R9, R9, R26, RZ, 0x1 ;  /* 0x0000001a09097211 */ /* 0x000fe200078f08ff */
[-C--:B------:R-:W-:Y:S01]  /*27300*/  FMUL.FTZ R48, R48, R74.reuse ;  /* 0x0000004a30307220 */ /* 0x080fe20000410000 */
[-C--:B------:R-:W-:Y:S01]  /*27310*/  FMUL.FTZ R19, R52, R74.reuse ;  /* 0x0000004a34137220 */ /* 0x080fe20000410000 */
[----:B------:R-:W-:Y:S01]  /*27320*/  LOP3.LUT R29, R29, 0xfffffff8, RZ, 0xc0, !PT ;  /* 0xfffffff81d1d7812 */ /* 0x000fe200078ec0ff */
[-C--:B------:R-:W-:Y:S01]  /*27330*/  FMUL.FTZ R15, R34, R74.reuse ;  /* 0x0000004a220f7220 */ /* 0x080fe20000410000 */
[-C--:B------:R-:W-:Y:S01]  /*27340*/  FMUL.FTZ R21, R38, R74.reuse ;  /* 0x0000004a26157220 */ /* 0x080fe20000410000 */
[----:B------:R-:W2:Y:S01]  /*27350*/  MUFU.TANH R34, R40 ;  /* 0x0000002800227308 */ /* 0x000ea20000002400 */
[-C--:B------:R-:W-:Y:S01]  /*27360*/  FMUL.FTZ R49, R50, R74.reuse ;  /* 0x0000004a32317220 */ /* 0x080fe20000410000 */
[----:B------:R-:W-:Y:S01]  /*27370*/  LOP3.LUT R9, R9, 0x3fffffe, RZ, 0xc0, !PT ;  /* 0x03fffffe09097812 */ /* 0x000fe200078ec0ff */
[-C--:B------:R-:W-:Y:S01]  /*27380*/  FMUL.FTZ R50, R51, R74.reuse ;  /* 0x0000004a33327220 */ /* 0x080fe20000410000 */
[----:B------:R-:W-:Y:S01]  /*27390*/  FMUL.FTZ R52, R54, R74 ;  /* 0x0000004a36347220 */ /* 0x000fe20000410000 */
[----:B------:R-:W-:-:S02]  /*273a0*/  IMAD R78, R78, 0x8, R27 ;  /* 0x000000084e4e7824 */ /* 0x000fc400078e021b */
[-C--:B------:R-:W-:Y:S01]  /*273b0*/  FMUL.FTZ R13, R30, R74.reuse ;  /* 0x0000004a1e0d7220 */ /* 0x080fe20000410000 */
[-C--:B------:R-:W-:Y:S01]  /*273c0*/  FMUL.FTZ R14, R31, R74.reuse ;  /* 0x0000004a1f0e7220 */ /* 0x080fe20000410000 */
[----:B------:R-:W1:Y:S01]  /*273d0*/  MUFU.TANH R38, R48 ;  /* 0x0000003000267308 */ /* 0x000e620000002400 */
[-C--:B------:R-:W-:Y:S01]  /*273e0*/  FMUL.FTZ R36, R36, R74.reuse ;  /* 0x0000004a24247220 */ /* 0x080fe20000410000 */
[-C--:B------:R-:W-:Y:S01]  /*273f0*/  FMUL.FTZ R37, R37, R74.reuse ;  /* 0x0000004a25257220 */ /* 0x080fe20000410000 */
[-C--:B------:R-:W-:Y:S01]  /*27400*/  FMUL.FTZ R73, R43, R74.reuse ;  /* 0x0000004a2b497220 */ /* 0x080fe20000410000 */
[-C--:B------:R-:W-:Y:S01]  /*27410*/  FMUL.FTZ R44, R44, R74.reuse ;  /* 0x0000004a2c2c7220 */ /* 0x080fe20000410000 */
[-C--:B------:R-:W-:Y:S01]  /*27420*/  FMUL.FTZ R45, R45, R74.reuse ;  /* 0x0000004a2d2d7220 */ /* 0x080fe20000410000 */
[-C--:B------:R-:W-:Y:S01]  /*27430*/  FMUL.FTZ R46, R46, R74.reuse ;  /* 0x0000004a2e2e7220 */ /* 0x080fe20000410000 */
[-C--:B------:R-:W-:Y:S01]  /*27440*/  FMUL.FTZ R47, R47, R74.reuse ;  /* 0x0000004a2f2f7220 */ /* 0x080fe20000410000 */
[----:B------:R3:W1:Y:S01]  /*27450*/  MUFU.TANH R40, R19 ;  /* 0x0000001300287308 */ /* 0x0006620000002400 */
        /* <DEDUP_REMOVED lines=13> */
[----:B------:R-:W-:Y:S01]  /*27530*/  FMUL.FTZ R48, R70, R74 ;  /* 0x0000004a46307220 */ /* 0x000fe20000410000 */
[----:B------:R-:W-:-:S02]  /*27540*/  IMAD R27, R10, -0x60, R7 ;  /* 0xffffffa00a1b7824 */ /* 0x000fc400078e0207 */
[-C--:B------:R-:W-:Y:S01]  /*27550*/  FMUL.FTZ R51, R71, R74.reuse ;  /* 0x0000004a47337220 */ /* 0x080fe20000410000 */
[----:B------:R-:W-:Y:S02]  /*27560*/  IMAD.IADD R29, R28, 0x1, -R29 ;  /* 0x000000011c1d7824 */ /* 0x000fe400078e0a1d */
[-C--:B------:R-:W-:Y:S01]  /*27570*/  FMUL.FTZ R32, R32, R74.reuse ;  /* 0x0000004a20207220 */ /* 0x080fe20000410000 */
[-C--:B------:R-:W-:Y:S01]  /*27580*/  FMUL.FTZ R33, R33, R74.reuse ;  /* 0x0000004a21217220 */ /* 0x080fe20000410000 */
[----:B------:R-:W-:Y:S01]  /*27590*/  FMUL.FTZ R57, R57, R74 ;  /* 0x0000004a39397220 */ /* 0x000fe20000410000 */
[----:B------:R-:W-:Y:S01]  /*275a0*/  IMAD.IADD R9, R26, 0x1, -R9 ;  /* 0x000000011a097824 */ /* 0x000fe200078e0a09 */
[----:B------:R-:W-:Y:S01]  /*275b0*/  ISETP.GE.AND P0, PT, R3, 0x1, PT ;  /* 0x000000010300780c */ /* 0x000fe20003f06270 */
[----:B------:R-:W-:Y:S01]  /*275c0*/  IMAD.U32 R26, R78, 0x10, R29 ;  /* 0x000000104e1a7824 */ /* 0x000fe200078e001d */
[----:B------:R-:W-:Y:S01]  /*275d0*/  IADD3 R28, -R6, 0x1, R27 ;  /* 0x00000001061c7810 */ /* 0x000fe20007ffe11b */
[----:B------:R-:W3:Y:S04]  /*275e0*/  MUFU.TANH R12, R12 ;  /* 0x0000000c000c7308 */ /* 0x000ee80000002400 */
[----:B------:R-:W-:-:S04]  /*275f0*/  IMAD R28, R75, -0x2, R28 ;  /* 0xfffffffe4b1c7824 */ /* 0x000fc800078e021c */
        /* <DEDUP_REMOVED lines=37> */
[----:B------:R-:W-:-:S07]  /*27850*/  IMAD.IADD R66, R28, 0x1, R77 ;  /* 0x000000011c427824 */ /* 0x000fce00078e024d */
[----:B------:R4:W1:Y:S02]  /*27860*/  MUFU.TANH R43, R57 ;  /* 0x00000039002b7308 */ /* 0x0008640000002400 */
[----:B----4-:R-:W-:Y:S01]  /*27870*/  IMAD R57, R9, 0x40, R26 ;  /* 0x0000004009397824 */ /* 0x010fe200078e021a */
[----:B------:R-:W-:Y:S01]  /*27880*/  LOP3.LUT R9, RZ, R76, RZ, 0x33, !PT ;  /* 0x0000004cff097212 */ /* 0x000fe200078e33ff */
[----:B------:R-:W-:-:S04]  /*27890*/  IMAD R26, R10, -0x60, RZ ;  /* 0xffffffa00a1a7824 */ /* 0x000fc800078e02ff */
[----:B------:R-:W-:Y:S02]  /*278a0*/  IMAD.IADD R70, R28, 0x1, R9 ;  /* 0x000000011c467824 */ /* 0x000fe400078e0209 */
[----:B------:R-:W-:Y:S02]  /*278b0*/  IMAD R75, R75, -0x2, R26 ;  /* 0xfffffffe4b4b7824 */ /* 0x000fe400078e021a */
[--C-:B------:R-:W-:Y:S02]  /*278c0*/  IMAD.IADD R58, R66, 0x1, R57.reuse ;  /* 0x00000001423a7824 */ /* 0x100fe400078e0239 */
[----:B------:R-:W-:Y:S01]  /*278d0*/  IMAD.IADD R59, R70, 0x1, R57 ;  /* 0x00000001463b7824 */ /* 0x000fe200078e0239 */
[----:B-123--:R-:W-:Y:S06]  /*278e0*/  @!P0 BRA `(.L_x_1711) ;  /* 0x0000000000848947 */ /* 0x00efec0003800000 */
[----:B------:R-:W-:Y:S01]  /*278f0*/  IADD3 R26, -R6, R7, R57 ;  /* 0x00000007061a7210 */ /* 0x000fe20007ffe139 */
[----:B------:R-:W-:Y:S03]  /*27900*/  BSSY B4, `(.L_x_1712) ;  /* 0x000001c000047945 */ /* 0x000fe60003800000 */
[----:B------:R-:W-:-:S13]  /*27910*/  ISETP.GT.AND P0, PT, R26, -0x1, PT ;  /* 0xffffffff1a00780c */ /* 0x000fda0003f04270 */
[----:B------:R-:W-:Y:S05]  /*27920*/  @P0 BRA `(.L_x_1713) ;  /* 0x00000000003c0947 */ /* 0x000fea0003800000 */
[----:B------:R-:W-:Y:S01]  /*27930*/  ISETP.NE.AND P0, PT, R3, 0x1, PT ;  /* 0x000000010300780c */ /* 0x000fe20003f05270 */
[----:B------:R-:W-:Y:S01]  /*27940*/  BSSY B5, `(.L_x_1714) ;  /* 0x000000b000057945 */ /* 0x000fe20003800000 */
[----:B------:R-:W-:-:S11]  /*27950*/  LOP3.LUT R26, RZ, R26, RZ, 0x33, !PT ;  /* 0x0000001aff1a7212 */ /* 0x000fd600078e33ff */
[----:B------:R-:W-:Y:S05]  /*27960*/  @!P0 BRA `(.L_x_1715) ;  /* 0x0000000000208947 */ /* 0x000fea0003800000 */
[C---:B------:R-:W-:Y:S02]  /*27970*/  R2UR UR4, R4.reuse ;  /* 0x00000000040472ca */ /* 0x040fe400000e0000 */
[C---:B------:R-:W-:Y:S02]  /*27980*/  R2UR UR5, R5.reuse ;  /* 0x00000000050572ca */ /* 0x040fe400000e0000 */
[----:B------:R-:W-:Y:S02]  /*27990*/  R2UR UR6, R4 ;  /* 0x00000000040672ca */ /* 0x000fe400000e0000 */
[----:B------:R-:W-:-:S09]  /*279a0*/  R2UR UR7, R5 ;  /* 0x00000000050772ca */ /* 0x000fd200000e0000 */
[----:B------:R-:W2:Y:S04]  /*279b0*/  LD.E R9, desc[UR4][R22.64+0x1c] ;  /* 0x00001c0416097980 */ /* 0x000ea8000c101900 */
[----:B------:R-:W3:Y:S01]  /*279c0*/  LD.E R28, desc[UR6][R22.64+0x20] ;  /* 0x00002006161c7980 */ /* 0x000ee2000c101900 */
[----:B--2---:R-:W-:-:S05]  /*279d0*/  IMAD.HI.U32 R9, R26, R9, RZ ;  /* 0x000000091a097227 */ /* 0x004fca00078e00ff */
[----:B---3--:R-:W-:-:S07]  /*279e0*/  SHF.R.U32.HI R26, RZ, R28, R9 ;  /* 0x0000001cff1a7219 */ /* 0x008fce0000011609 */
.L_x_1715:
[----:B------:R-:W-:Y:S05]  /*279f0*/  BSYNC B5 ;  /* 0x0000000000057941 */ /* 0x000fea0003800000 */
.L_x_1714:
[----:B------:R-:W-:Y:S01]  /*27a00*/  LOP3.LUT R26, RZ, R26, RZ, 0x33, !PT ;  /* 0x0000001aff1a7212 */ /* 0x000fe200078e33ff */
[----:B------:R-:W-:Y:S06]  /*27a10*/  BRA `(.L_x_1716) ;  /* 0x0000000000287947 */ /* 0x000fec0003800000 */
.L_x_1713:
[----:B------:R-:W-:-:S13]  /*27a20*/  ISETP.NE.AND P0, PT, R3, 0x1, PT ;  /* 0x000000010300780c */ /* 0x000fda0003f05270 */
        /* <DEDUP_REMOVED lines=9> */
.L_x_1716:
[----:B------:R-:W-:Y:S05]  /*27ac0*/  BSYNC B4 ;  /* 0x0000000000047941 */ /* 0x000fea0003800000 */
.L_x_1712:
[----:B------:R-:W-:-:S05]  /*27ad0*/  IMAD R26, R3, R26, R75 ;  /* 0x0000001a031a7224 */ /* 0x000fca00078e024b */
[----:B------:R-:W-:Y:S02]  /*27ae0*/  VIMNMX R59, R59, R26, !PT ;  /* 0x0000001a3b3b7248 */ /* 0x000fe40007fe0100 */
[----:B------:R-:W-:-:S07]  /*27af0*/  VIADDMNMX R58, R26, R3, R58, PT ;  /* 0x000000031a3a7246 */ /* 0x000fce000380013a */
.L_x_1711:
[----:B------:R-:W-:Y:S05]  /*27b00*/  BSYNC B3 ;  /* 0x0000000000037941 */ /* 0x000fea0003800000 */
.L_x_1710:
[----:B------:R-:W-:Y:S01]  /*27b10*/  ISETP.GE.AND P1, PT, R79, 0x9, PT ;  /* 0x000000094f00780c */ /* 0x000fe20003f26270 */
[----:B------:R-:W-:Y:S01]  /*27b20*/  VIADD R57, R57, 0x8 ;  /* 0x0000000839397836 */ /* 0x000fe20000000000 */
[----:B------:R-:W-:Y:S01]  /*27b30*/  ISETP.GE.AND P0, PT, R79, 0x2, PT ;  /* 0x000000024f00780c */ /* 0x000fe20003f06270 */
[----:B------:R-:W-:Y:S01]  /*27b40*/  BSSY B3, `(.L_x_1717) ;  /* 0x0000096000037945 */ /* 0x000fe20003800000 */
[C---:B------:R-:W-:Y:S02]  /*27b50*/  ISETP.GT.AND P2, PT, R59.reuse, 0x8, !P1 ;  /* 0x000000083b00780c */ /* 0x040fe40004f44270 */
[----:B------:R-:W-:Y:S02]  /*27b60*/  ISETP.GT.AND P3, PT, R59, 0x1, !P0 ;  /* 0x000000013b00780c */ /* 0x000fe40004764270 */
[----:B------:R-:W-:Y:S02]  /*27b70*/  ISETP.LT.OR P2, PT, R58, 0x9, P2 ;  /* 0x000000093a00780c */ /* 0x000fe40001741670 */
[----:B------:R-:W-:-:S02]  /*27b80*/  ISETP.GE.AND P4, PT, R79, 0xa, PT ;  /* 0x0000000a4f00780c */ /* 0x000fc40003f86270 */
[----:B------:R-:W-:Y:S02]  /*27b90*/  FSEL R28, R80, -INF , !P2 ;  /* 0xff800000501c7808 */ /* 0x000fe40005000000 */
[----:B------:R-:W-:Y:S02]  /*27ba0*/  ISETP.LT.OR P3, PT, R58, 0x2, P3 ;  /* 0x000000023a00780c */ /* 0x000fe40001f61670 */
[----:B------:R-:W-:Y:S02]  /*27bb0*/  ISETP.GT.AND P2, PT, R59, 0x9, !P4 ;  /* 0x000000093b00780c */ /* 0x000fe40006744270 */
[----:B------:R-:W-:Y:S02]  /*27bc0*/  FSEL R27, R8, -INF , !P3 ;  /* 0xff800000081b7808 */ /* 0x000fe40005800000 */
        /* <DEDUP_REMOVED lines=20> */
[C---:B------:R-:W-:Y:S02]  /*27d10*/  ISETP.LT.OR P2, PT, R58.reuse, 0x1a, P2 ;  /* 0x0000001a3a00780c */ /* 0x040fe40001741670 */
        /* <DEDUP_REMOVED lines=77> */
[----:B------:R-:W-:Y:S02]  /*281f0*/  FSEL R55, R12, -INF , !P6 ;  /* 0xff8000000c377808 */ /* 0x000fe40007000000 */
[----:B------:R-:W-:-:S04]  /*28200*/  ISETP.GE.AND P6, PT, R79, 0x5a, PT ;  /* 0x0000005a4f00780c */ /* 0x000fc80003fc6270 */
[----:B------:R-:W-:Y:S02]  /*28210*/  P2R R61, PR, RZ, 0x40 ;  /* 0x00000040ff3d7803 */ /* 0x000fe40000000000 */
[----:B------:R-:W-:Y:S01]  /*28220*/  ISETP.GT.AND P6, PT, R59, 0x59, !P6 ;  /* 0x000000593b00780c */ /* 0x000fe200077c4270 */
[----:B------:R-:W-:-:S03]  /*28230*/  IMAD.IADD R59, R70, 0x1, R57 ;  /* 0x00000001463b7824 */ /* 0x000fc600078e0239 */
[----:B------:R-:W-:Y:S01]  /*28240*/  ISETP.LT.OR P6, PT, R58, 0x5a, P6 ;  /* 0x0000005a3a00780c */ /* 0x000fe200037c1670 */
[----:B------:R-:W-:-:S03]  /*28250*/  IMAD.IADD R58, R66, 0x1, R57 ;  /* 0x00000001423a7824 */ /* 0x000fc600078e0239 */
[----:B------:R-:W-:Y:S02]  /*28260*/  FSEL R12, R69, -INF , !P6 ;  /* 0xff800000450c7808 */ /* 0x000fe40007000000 */
[----:B------:R-:W-:-:S13]  /*28270*/  ISETP.GE.AND P6, PT, R3, 0x1, PT ;  /* 0x000000010300780c */ /* 0x000fda0003fc6270 */
[----:B------:R-:W-:Y:S05]  /*28280*/  @!P6 BRA `(.L_x_1718) ;  /* 0x000000000084e947 */ /* 0x000fea0003800000 */
        /* <DEDUP_REMOVED lines=16> */
.L_x_1722:
[----:B------:R-:W-:Y:S05]  /*28390*/  BSYNC B5 ;  /* 0x0000000000057941 */ /* 0x000fea0003800000 */
.L_x_1721:
[----:B------:R-:W-:Y:S01]  /*283a0*/  LOP3.LUT R6, RZ, R6, RZ, 0x33, !PT ;  /* 0x00000006ff067212 */ /* 0x000fe200078e33ff */
[----:B------:R-:W-:Y:S06]  /*283b0*/  BRA `(.L_x_1723) ;  /* 0x0000000000287947 */ /* 0x000fec0003800000 */
.L_x_1720:
        /* <DEDUP_REMOVED lines=10> */
.L_x_1723:
[----:B------:R-:W-:Y:S05]  /*28460*/  BSYNC B4 ;  /* 0x0000000000047941 */ /* 0x000fea0003800000 */
.L_x_1719:
[----:B------:R-:W-:-:S05]  /*28470*/  IMAD R6, R3, R6, R75 ;  /* 0x0000000603067224 */ /* 0x000fca00078e024b */
[----:B------:R-:W-:Y:S02]  /*28480*/  VIADDMNMX R58, R6, R3, R58, PT ;  /* 0x00000003063a7246 */ /* 0x000fe4000380013a */
[----:B------:R-:W-:-:S07]  /*28490*/  VIMNMX R59, R59, R6, !PT ;  /* 0x000000063b3b7248 */ /* 0x000fce0007fe0100 */
.L_x_1718:
[----:B------:R-:W-:Y:S05]  /*284a0*/  BSYNC B3 ;  /* 0x0000000000037941 */ /* 0x000fea0003800000 */
.L_x_1717:
[----:B------:R-:W2:Y:S01]  /*284b0*/  LDL.64 R6, [R0+0x70] ;  /* 0x0000700000067983 */ /* 0x000ea20000100a00 */
[C---:B------:R-:W-:Y:S02]  /*284c0*/  ISETP.GT.AND P0, PT, R59.reuse, 0x1, !P0 ;  /* 0x000000013b00780c */ /* 0x040fe40004704270 */
[----:B------:R-:W-:Y:S02]  /*284d0*/  ISETP.GT.AND P1, PT, R59, 0x8, !P1 ;  /* 0x000000083b00780c */ /* 0x000fe40004f24270 */
[C---:B------:R-:W-:Y:S02]  /*284e0*/  ISETP.LT.OR P0, PT, R58.reuse, 0x2, P0 ;  /* 0x000000023a00780c */ /* 0x040fe40000701670 */
[----:B------:R-:W-:Y:S02]  /*284f0*/  ISETP.LT.OR P1, PT, R58, 0x9, P1 ;  /* 0x000000093a00780c */ /* 0x000fe40000f21670 */
[----:B------:R-:W-:Y:S02]  /*28500*/  FSEL R11, R11, -INF , !P0 ;  /* 0xff8000000b0b7808 */ /* 0x000fe40004000000 */
[----:B------:R-:W-:-:S02]  /*28510*/  ISETP.NE.AND P0, PT, R63, RZ, PT ;  /* 0x000000ff3f00720c */ /* 0x000fc40003f05270 */
[----:B------:R-:W-:Y:S02]  /*28520*/  FSEL R13, R13, -INF , !P1 ;  /* 0xff8000000d0d7808 */ /* 0x000fe40004800000 */
[----:B------:R-:W-:Y:S02]  /*28530*/  ISETP.GT.AND P0, PT, R59, 0x9, !P0 ;  /* 0x000000093b00780c */ /* 0x000fe40004704270 */
[----:B------:R-:W-:Y:S02]  /*28540*/  ISETP.NE.AND P1, PT, R76, RZ, PT ;  /* 0x000000ff4c00720c */ /* 0x000fe40003f25270 */
[----:B------:R-:W-:Y:S02]  /*28550*/  ISETP.LT.OR P0, PT, R58, 0xa, P0 ;  /* 0x0000000a3a00780c */ /* 0x000fe40000701670 */
[----:B------:R-:W-:Y:S02]  /*28560*/  ISETP.NE.AND P6, PT, R77, RZ, PT ;  /* 0x000000ff4d00720c */ /* 0x000fe40003fc5270 */
[----:B------:R-:W-:-:S02]  /*28570*/  FSEL R14, R14, -INF , !P0 ;  /* 0xff8000000e0e7808 */ /* 0x000fc40004000000 */
[----:B------:R-:W-:-:S04]  /*28580*/  ISETP.NE.AND P0, PT, R67, RZ, PT ;  /* 0x000000ff4300720c */ /* 0x000fc80003f05270 */
[----:B------:R-:W-:-:S04]  /*28590*/  ISETP.GT.AND P0, PT, R59, 0x10, !P0 ;  /* 0x000000103b00780c */ /* 0x000fc80004704270 */
[----:B------:R-:W-:-:S04]  /*285a0*/  ISETP.LT.OR P0, PT, R58, 0x11, P0 ;  /* 0x000000113a00780c */ /* 0x000fc80000701670 */
[----:B------:R-:W-:Y:S02]  /*285b0*/  FSEL R15, R15, -INF , !P0 ;  /* 0xff8000000f0f7808 */ /* 0x000fe40004000000 */
        /* <DEDUP_REMOVED lines=8> */
[----:B------:R-:W-:Y:S02]  /*28640*/  ISETP.GT.AND P0, PT, R59, 0x19, !P1 ;  /* 0x000000193b00780c */ /* 0x000fe40004f04270 */
[----:B------:R-:W-:Y:S02]  /*28650*/  ISETP.NE.AND P1, PT, R88, RZ, PT ;  /* 0x000000ff5800720c */ /* 0x000fe40003f25270 */
[----:B------:R-:W-:-:S04]  /*28660*/  ISETP.LT.OR P0, PT, R58, 0x1a, P0 ;  /* 0x0000001a3a00780c */ /* 0x000fc80000701670 */
[----:B------:R-:W-:Y:S02]  /*28670*/  FSEL R23, R25, -INF , !P0 ;  /* 0xff80000019177808 */ /* 0x000fe40004000000 */
[----:B------:R-:W-:Y:S02]  /*28680*/  ISETP.GT.AND P0, PT, R59, 0x20, !P6 ;  /* 0x000000203b00780c */ /* 0x000fe40007704270 */
[----:B------:R-:W-:Y:S02]  /*28690*/  ISETP.NE.AND P6, PT, R60, RZ, PT ;  /* 0x000000ff3c00720c */ /* 0x000fe40003fc5270 */
        /* <DEDUP_REMOVED lines=39> */
[----:B------:R-:W-:Y:S02]  /*28910*/  R2UR UR4, R4 ;  /* 0x00000000040472ca */ /* 0x000fe400000e0000 */
[----:B------:R-:W-:Y:S02]  /*28920*/  ISETP.LT.OR P0, PT, R58, 0x49, P0 ;  /* 0x000000493a00780c */ /* 0x000fe40000701670 */
[----:B------:R-:W-:Y:S02]  /*28930*/  R2UR UR5, R5 ;  /* 0x00000000050572ca */ /* 0x000fe400000e0000 */
[----:B------:R-:W-:-:S02]  /*28940*/  FSEL R60, R62, -INF , !P0 ;  /* 0xff8000003e3c7808 */ /* 0x000fc40004000000 */
[----:B------:R-:W-:Y:S02]  /*28950*/  ISETP.GT.AND P0, PT, R59, RZ, !P6 ;  /* 0x000000ff3b00720c */ /* 0x000fe40007704270 */
[----:B------:R-:W-:Y:S02]  /*28960*/  ISETP.NE.AND P6, PT, R61, RZ, PT ;  /* 0x000000ff3d00720c */ /* 0x000fe40003fc5270 */
[----:B------:R-:W-:-:S04]  /*28970*/  ISETP.LT.OR P0, PT, R58, 0x1, P0 ;  /* 0x000000013a00780c */ /* 0x000fc80000701670 */
[----:B------:R-:W-:Y:S02]  /*28980*/  FSEL R50, R2, -INF , !P0 ;  /* 0xff80000002327808 */ /* 0x000fe40004000000 */
[----:B--2---:R-:W2:Y:S01]  /*28990*/  LD.E.64 R2, desc[UR4][R6.64] ;  /* 0x0000000406027980 */ /* 0x004ea2000c101b00 */
[C---:B------:R-:W-:Y:S02]  /*289a0*/  ISETP.GT.AND P2, PT, R59.reuse, 0x49, !P2 ;  /* 0x000000493b00780c */ /* 0x040fe40005744270 */
[C---:B------:R-:W-:Y:S02]  /*289b0*/  ISETP.GT.AND P3, PT, R59.reuse, 0x50, !P3 ;  /* 0x000000503b00780c */ /* 0x040fe40005f64270 */
[C---:B------:R-:W-:Y:S02]  /*289c0*/  ISETP.LT.OR P2, PT, R58.reuse, 0x4a, P2 ;  /* 0x0000004a3a00780c */ /* 0x040fe40001741670 */
[----:B------:R-:W-:Y:S02]  /*289d0*/  ISETP.GT.AND P4, PT, R59, 0x51, !P4 ;  /* 0x000000513b00780c */ /* 0x000fe40006784270 */
[----:B------:R-:W-:-:S02]  /*289e0*/  ISETP.LT.OR P3, PT, R58, 0x51, P3 ;  /* 0x000000513a00780c */ /* 0x000fc40001f61670 */
[----:B------:R-:W-:Y:S02]  /*289f0*/  FSEL R19, R19, -INF , !P2 ;  /* 0xff80000013137808 */ /* 0x000fe40005000000 */
[C---:B------:R-:W-:Y:S02]  /*28a00*/  ISETP.GT.AND P5, PT, R59.reuse, 0x58, !P5 ;  /* 0x000000583b00780c */ /* 0x040fe40006fa4270 */
[----:B------:R-:W-:Y:S02]  /*28a10*/  ISETP.GT.AND P0, PT, R59, 0x59, !P6 ;  /* 0x000000593b00780c */ /* 0x000fe40007704270 */
[----:B------:R-:W-:Y:S02]  /*28a20*/  ISETP.LT.OR P4, PT, R58, 0x52, P4 ;  /* 0x000000523a00780c */ /* 0x000fe40002781670 */
[----:B------:R-:W-:Y:S02]  /*28a30*/  FSEL R20, R20, -INF , !P3 ;  /* 0xff80000014147808 */ /* 0x000fe40005800000 */
[----:B------:R-:W-:-:S02]  /*28a40*/  ISETP.LT.OR P5, PT, R58, 0x59, P5 ;  /* 0x000000593a00780c */ /* 0x000fc40002fa1670 */
[----:B------:R-:W-:Y:S02]  /*28a50*/  ISETP.LT.OR P0, PT, R58, 0x5a, P0 ;  /* 0x0000005a3a00780c */ /* 0x000fe40000701670 */
[----:B------:R-:W-:Y:S02]  /*28a60*/  FSEL R58, R24, -INF , !P4 ;  /* 0xff800000183a7808 */ /* 0x000fe40006000000 */
[----:B------:R-:W-:Y:S02]  /*28a70*/  FSEL R48, R48, -INF , !P5 ;  /* 0xff80000030307808 */ /* 0x000fe40006800000 */
[----:B------:R-:W-:Y:S02]  /*28a80*/  R2UR UR6, R4 ;  /* 0x00000000040672ca */ /* 0x000fe400000e0000 */
[----:B------:R-:W-:Y:S02]  /*28a90*/  R2UR UR7, R5 ;  /* 0x00000000050772ca */ /* 0x000fe400000e0000 */
[----:B------:R-:W-:-:S02]  /*28aa0*/  FSEL R51, R51, -INF , !P0 ;  /* 0xff80000033337808 */ /* 0x000fc40004000000 */
[----:B--2---:R-:W-:Y:S02]  /*28ab0*/  FMNMX.FTZ R62, R55, R2, !PT ;  /* 0x00000002373e7209 */ /* 0x004fe40007810000 */
[----:B------:R-:W-:Y:S02]  /*28ac0*/  FMNMX.FTZ R64, R50, R3, !PT ;  /* 0x0000000332407209 */ /* 0x000fe40007810000 */
[----:B------:R-:W-:Y:S02]  /*28ad0*/  FMNMX.FTZ R25, R27, R62, !PT ;  /* 0x0000003e1b197209 */ /* 0x000fe40007810000 */
[----:B------:R-:W-:Y:S02]  /*28ae0*/  FMNMX.FTZ R64, R11, R64, !PT ;  /* 0x000000400b407209 */ /* 0x000fe40007810000 */
[----:B------:R-:W-:Y:S02]  /*28af0*/  FMNMX.FTZ R62, R28, R25, !PT ;  /* 0x000000191c3e7209 */ /* 0x000fe40007810000 */
[----:B------:R-:W-:-:S02]  /*28b00*/  FMNMX.FTZ R25, R13, R64, !PT ;  /* 0x000000400d197209 */ /* 0x000fc40007810000 */
[----:B------:R-:W-:Y:S02]  /*28b10*/  FMNMX.FTZ R61, R29, R62, !PT ;  /* 0x0000003e1d3d7209 */ /* 0x000fe40007810000 */
        /* <DEDUP_REMOVED lines=33> */
[----:B------:R-:W-:Y:S01]  /*28d30*/  FMNMX.FTZ R62, R26, R25, !PT ;  /* 0x000000191a3e7209 */ /* 0x000fe20007810000 */
[----:B------:R-:W2:Y:S01]  /*28d40*/  LD.E R64, desc[UR4][R6.64+0x20] ;  /* 0x0000200406407980 */ /* 0x000ea2000c101900 */
[----:B------:R-:W-:-:S02]  /*28d50*/  FMNMX.FTZ R59, R20, R59, !PT ;  /* 0x0000003b143b7209 */ /* 0x000fc40007810000 */
[----:B------:R-:W-:Y:S02]  /*28d60*/  FMNMX.FTZ R25, R9, R62, !PT ;  /* 0x0000003e09197209 */ /* 0x000fe40007810000 */
[----:B------:R-:W-:Y:S02]  /*28d70*/  FMNMX.FTZ R59, R58, R59, !PT ;  /* 0x0000003b3a3b7209 */ /* 0x000fe40007810000 */
[----:B------:R-:W-:Y:S02]  /*28d80*/  FMNMX.FTZ R25, R8, R25, !PT ;  /* 0x0000001908197209 */ /* 0x000fe40007810000 */
[----:B------:R-:W-:Y:S02]  /*28d90*/  FMNMX.FTZ R24, R48, R59, !PT ;  /* 0x0000003b30187209 */ /* 0x000fe40007810000 */
[----:B------:R-:W-:Y:S02]  /*28da0*/  FMNMX.FTZ R62, R12, R25, !PT ;  /* 0x000000190c3e7209 */ /* 0x000fe40007810000 */
[----:B------:R-:W-:-:S03]  /*28db0*/  FMNMX.FTZ R63, R51, R24, !PT ;  /* 0x00000018333f7209 */ /* 0x000fc60007810000 */
[----:B------:R-:W1:Y:S04]  /*28dc0*/  SHFL.BFLY PT, R25, R62, 0x2, 0x1f ;  /* 0x0c401f003e197f89 */ /* 0x000e6800000e0000 */
[----:B------:R3:W-:Y:S04]  /*28dd0*/  ST.E.64 desc[UR4][R6.64], R62 ;  /* 0x0000003e06007985 */ /* 0x0007e8000c101b04 */
[----:B------:R-:W4:Y:S04]  /*28de0*/  LD.E R65, desc[UR6][R6.64+0x4] ;  /* 0x0000040606417980 */ /* 0x000f28000c101900 */
[----:B---3--:R-:W3:Y:S01]  /*28df0*/  LD.E R63, desc[UR4][R6.64+0x10] ;  /* 0x00001004063f7980 */ /* 0x008ee2000c101900 */
[----:B-1----:R-:W-:-:S03]  /*28e00*/  FMNMX.FTZ R25, R62, R25, !PT ;  /* 0x000000193e197209 */ /* 0x002fc60007810000 */
[----:B------:R-:W5:Y:S04]  /*28e10*/  LD.E R62, desc[UR6][R6.64+0x14] ;  /* 0x00001406063e7980 */ /* 0x000f68000c101900 */
[----:B------:R-:W1:Y:S02]  /*28e20*/  SHFL.BFLY PT, R24, R25, 0x1, 0x1f ;  /* 0x0c201f0019187f89 */ /* 0x000e6400000e0000 */
[----:B-1----:R-:W-:-:S05]  /*28e30*/  FMNMX.FTZ R59, R25, R24, !PT ;  /* 0x00000018193b7209 */ /* 0x002fca0007810000 */
[----:B------:R-:W-:Y:S04]  /*28e40*/  ST.E desc[UR4][R6.64], R59 ;  /* 0x0000003b06007985 */ /* 0x000fe8000c101904 */
[----:B------:R-:W2:Y:S01]  /*28e50*/  LD.E R61, desc[UR6][R6.64] ;  /* 0x00000006063d7980 */ /* 0x000ea2000c101900 */
[----:B------:R-:W-:Y:S02]  /*28e60*/  R2UR UR8, R4 ;  /* 0x00000000040872ca */ /* 0x000fe400000e0000 */
[----:B------:R-:W-:Y:S01]  /*28e70*/  R2UR UR9, R5 ;  /* 0x00000000050972ca */ /* 0x000fe200000e0000 */
[----:B----4-:R-:W1:Y:S02]  /*28e80*/  SHFL.BFLY PT, R24, R65, 0x2, 0x1f ;  /* 0x0c401f0041187f89 */ /* 0x010e6400000e0000 */
[----:B-1----:R-:W-:-:S05]  /*28e90*/  FMNMX.FTZ R25, R24, R65, !PT ;  /* 0x0000004118197209 */ /* 0x002fca0007810000 */
[----:B------:R-:W1:Y:S02]  /*28ea0*/  SHFL.BFLY PT, R24, R25, 0x1, 0x1f ;  /* 0x0c201f0019187f89 */ /* 0x000e6400000e0000 */
[----:B-1----:R-:W-:Y:S02]  /*28eb0*/  FMNMX.FTZ R59, R25, R24, !PT ;  /* 0x00000018193b7209 */ /* 0x002fe40007810000 */
[----:B--2---:R-:W-:Y:S02]  /*28ec0*/  FSETP.NEU.FTZ.AND P0, PT, R61, -INF , PT ;  /* 0xff8000003d00780b */ /* 0x004fe40003f1d000 */
[----:B------:R-:W-:Y:S02]  /*28ed0*/  FSETP.NEU.FTZ.AND P1, PT, R59, -INF , PT ;  /* 0xff8000003b00780b */ /* 0x000fe40003f3d000 */
[----:B------:R-:W-:Y:S02]  /*28ee0*/  FSEL R61, R61, RZ, P0 ;  /* 0x000000ff3d3d7208 */ /* 0x000fe40000000000 */
[----:B------:R-:W-:-:S03]  /*28ef0*/  FSEL R24, R59, RZ, P1 ;  /* 0x000000ff3b187208 */ /* 0x000fc60000800000 */
[----:B------:R-:W-:Y:S02]  /*28f00*/  FADD.FTZ R61, R2, -R61 ;  /* 0x8000003d023d7221 */ /* 0x000fe40000010000 */
[----:B------:R-:W-:Y:S02]  /*28f10*/  FADD.FTZ R3, R3, -R24 ;  /* 0x8000001803037221 */ /* 0x000fe40000010000 */
[----:B------:R-:W-:Y:S02]  /*28f20*/  FMUL.FTZ R24, R61, R64 ;  /* 0x000000403d187220 */ /* 0x000fe40000410000 */
[----:B------:R-:W-:-:S04]  /*28f30*/  FMUL.FTZ R64, R64, R3 ;  /* 0x0000000340407220 */ /* 0x000fc80000410000 */
[----:B------:R-:W3:Y:S08]  /*28f40*/  MUFU.EX2 R24, R24 ;  /* 0x0000001800187308 */ /* 0x000ef00000000800 */
[----:B------:R-:W5:Y:S01]  /*28f50*/  MUFU.EX2 R25, R64 ;  /* 0x0000004000197308 */ /* 0x000f620000000800 */
[----:B------:R-:W-:Y:S01]  /*28f60*/  ST.E desc[UR4][R6.64+0x4], R59 ;  /* 0x0000043b06007985 */ /* 0x000fe2000c101904 */
[----:B---3--:R-:W-:Y:S01]  /*28f70*/  FMUL.FTZ R63, R24, R63 ;  /* 0x0000003f183f7220 */ /* 0x008fe20000410000 */
[----:B-----5:R-:W-:-:S04]  /*28f80*/  FMUL.FTZ R61, R25, R62 ;  /* 0x0000003e193d7220 */ /* 0x020fc80000410000 */
[----:B------:R-:W-:Y:S04]  /*28f90*/  ST.E desc[UR6][R6.64+0x10], R63 ;  /* 0x0000103f06007985 */ /* 0x000fe8000c101906 */
[----:B------:R1:W-:Y:S04]  /*28fa0*/  ST.E desc[UR8][R6.64+0x14], R61 ;  /* 0x0000143d06007985 */ /* 0x0003e8000c101908 */
[----:B------:R-:W2:Y:S04]  /*28fb0*/  LDL.64 R2, [R0+0x70] ;  /* 0x0000700000027983 */ /* 0x000ea80000100a00 */
[----:B--2---:R-:W1:Y:S04]  /*28fc0*/  LD.E R65, desc[UR6][R2.64+0x20] ;  /* 0x0000200602417980 */ /* 0x004e68000c101900 */
[----:B------:R-:W1:Y:S04]  /*28fd0*/  LD.E R62, desc[UR4][R2.64] ;  /* 0x00000004023e7980 */ /* 0x000e68000c101900 */
[----:B------:R-:W2:Y:S04]  /*28fe0*/  LD.E R64, desc[UR8][R2.64+0x4] ;  /* 0x0000040802407980 */ /* 0x000ea8000c101900 */
[----:B------:R-:W3:Y:S04]  /*28ff0*/  LD.E R66, desc[UR4][R2.64+0x10] ;  /* 0x0000100402427980 */ /* 0x000ee8000c101900 */
[----:B------:R-:W4:Y:S01]  /*29000*/  LD.E R68, desc[UR6][R2.64+0x14] ;  /* 0x0000140602447980 */ /* 0x000f22000c101900 */
[C---:B-1----:R-:W-:Y:S01]  /*29010*/  FMUL.FTZ R6, R62.reuse, R65 ;  /* 0x000000413e067220 */ /* 0x042fe20000410000 */
[----:B------:R-:W-:-:S02]  /*29020*/  FSETP.NEU.FTZ.AND P0, PT, R62, -INF , PT ;  /* 0xff8000003e00780b */ /* 0x000fc40003f1d000 */
[----:B--2---:R-:W-:Y:S01]  /*29030*/  FSETP.NEU.FTZ.AND P1, PT, R64, -INF , PT ;  /* 0xff8000004000780b */ /* 0x004fe20003f3d000 */
[----:B------:R-:W-:Y:S01]  /*29040*/  FMUL.FTZ R64, R65, R64 ;  /* 0x0000004041407220 */ /* 0x000fe20000410000 */
[----:B------:R-:W-:-:S04]  /*29050*/  FSEL R6, R6, RZ, P0 ;  /* 0x000000ff06067208 */ /* 0x000fc80000000000 */
[----:B------:R-:W-:Y:S01]  /*29060*/  FSEL R64, R64, RZ, P1 ;  /* 0x000000ff40407208 */ /* 0x000fe20000800000 */
[-CC-:B------:R-:W-:Y:S01]  /*29070*/  FFMA.FTZ R217, R55, R65.reuse, -R6.reuse ;  /* 0x0000004137d97223 */ /* 0x180fe20000010806 */
[----:B------:R-:W-:-:S03]  /*29080*/  FFMA.FTZ R152, R27, R65, -R6 ;  /* 0x000000411b987223 */ /* 0x000fc60000010806 */
[-CC-:B------:R-:W-:Y:S01]  /*29090*/  FFMA.FTZ R153, R50, R65.reuse, -R64.reuse ;  /* 0x0000004132997223 */ /* 0x180fe20000010840 */
[-C--:B------:R-:W-:Y:S01]  /*290a0*/  FFMA.FTZ R202, R11, R65.reuse, -R64 ;  /* 0x000000410bca7223 */ /* 0x080fe20000010840 */
[----:B------:R-:W3:Y:S01]  /*290b0*/  MUFU.EX2 R217, R217 ;  /* 0x000000d900d97308 */ /* 0x000ee20000000800 */
[-C--:B------:R-:W-:Y:S01]  /*290c0*/  FFMA.FTZ R203, R28, R65.reuse, -R6 ;  /* 0x000000411ccb7223 */ /* 0x080fe20000010806 */
[-C--:B------:R-:W-:Y:S01]  /*290d0*/  FFMA.FTZ R216, R13, R65.reuse, -R64 ;  /* 0x000000410dd87223 */ /* 0x080fe20000010840 */
[----:B------:R-:W-:-:S05]  /*290e0*/  FFMA.FTZ R154, R29, R65, -R6 ;  /* 0x000000411d9a7223 */ /* 0x000fca0000010806 */
[----:B------:R-:W4:Y:S01]  /*290f0*/  MUFU.EX2 R153, R153 ;  /* 0x0000009900997308 */ /* 0x000f220000000800 */
[----:B------:R-:W-:-:S07]  /*29100*/  FFMA.FTZ R155, R14, R65, -R64 ;  /* 0x000000410e9b7223 */ /* 0x000fce0000010840 */
[----:B------:R-:W1:Y:S01]  /*29110*/  MUFU.EX2 R152, R152 ;  /* 0x0000009800987308 */ /* 0x000e620000000800 */
[----:B------:R-:W-:-:S07]  /*29120*/  FFMA.FTZ R15, R15, R65, -R64 ;  /* 0x000000410f0f7223 */ /* 0x000fce0000010840 */
[----:B------:R-:W2:Y:S01]  /*29130*/  MUFU.EX2 R202, R202 ;  /* 0x000000ca00ca7308 */ /* 0x000ea20000000800 */
[----:B------:R-:W-:-:S07]  /*29140*/  FFMA.FTZ R30, R30, R65, -R6 ;  /* 0x000000411e1e7223 */ /* 0x000fce0000010806 */
[----:B------:R-:W5:Y:S01]  /*29150*/  MUFU.EX2 R203, R203 ;  /* 0x000000cb00cb7308 */ /* 0x000f620000000800 */
[-CC-:B------:R-:W-:Y:S01]  /*29160*/  FFMA.FTZ R14, R18, R65.reuse, -R64.reuse ;  /* 0x00000041120e7223 */ /* 0x180fe20000010840 */
[----:B------:R-:W-:-:S06]  /*29170*/  FFMA.FTZ R13, R21, R65, -R64 ;  /* 0x00000041150d7223 */ /* 0x000fcc0000010840 */
[----:B------:R-:W5:Y:S01]  /*29180*/  MUFU.EX2 R216, R216 ;  /* 0x000000d800d87308 */ /* 0x000f620000000800 */
[-CC-:B------:R-:W-:Y:S01]  /*29190*/  FFMA.FTZ R31, R31, R65.reuse, -R6.reuse ;  /* 0x000000411f1f7223 */ /* 0x180fe20000010806 */
[----:B------:R-:W-:Y:S01]  /*291a0*/  FFMA.FTZ R190, R9, R65, -R6 ;  /* 0x0000004109be7223 */ /* 0x000fe20000010806 */
[----:B---3--:R-:W-:-:S05]  /*291b0*/  FADD.FTZ R7, R217, R66 ;  /* 0x00000042d9077221 */ /* 0x008fca0000010000 */
[----:B------:R-:W3:Y:S01]  /*291c0*/  MUFU.EX2 R154, R154 ;  /* 0x0000009a009a7308 */ /* 0x000ee20000000800 */
[----:B----4-:R-:W-:Y:S01]  /*291d0*/  FADD.FTZ R9, R153, R68 ;  /* 0x0000004499097221 */ /* 0x010fe20000010000 */
[----:B------:R-:W-:-:S06]  /*291e0*/  FFMA.FTZ R162, R20, R65, -R64 ;  /* 0x0000004114a27223 */ /* 0x000fcc0000010840 */
[----:B------:R-:W4:Y:S01]  /*291f0*/  MUFU.EX2 R155, R155 ;  /* 0x0000009b009b7308 */ /* 0x000f220000000800 */
[-CC-:B------:R-:W-:Y:S01]  /*29200*/  FFMA.FTZ R32, R32, R65.reuse, -R6.reuse ;  /* 0x0000004120207223 */ /* 0x180fe20000010806 */
[-CC-:B------:R-:W-:Y:S01]  /*29210*/  FFMA.FTZ R33, R33, R65.reuse, -R6.reuse ;  /* 0x0000004121217223 */ /* 0x180fe20000010806 */
[-CC-:B------:R-:W-:Y:S01]  /*29220*/  FFMA.FTZ R165, R34, R65.reuse, -R6.reuse ;  /* 0x0000004122a57223 */ /* 0x180fe20000010806 */
[----:B------:R-:W-:-:S04]  /*29230*/  FFMA.FTZ R164, R35, R65, -R6 ;  /* 0x0000004123a47223 */ /* 0x000fc80000010806 */
[----:B------:R-:W4:Y:S01]  /*29240*/  MUFU.EX2 R21, R30 ;  /* 0x0000001e00157308 */ /* 0x000f220000000800 */
[-CC-:B------:R-:W-:Y:S01]  /*29250*/  FFMA.FTZ R167, R36, R65.reuse, -R6.reuse ;  /* 0x0000004124a77223 */ /* 0x180fe20000010806 */
[-CC-:B------:R-:W-:Y:S01]  /*29260*/  FFMA.FTZ R166, R37, R65.reuse, -R6.reuse ;  /* 0x0000004125a67223 */ /* 0x180fe20000010806 */
[-CC-:B------:R-:W-:Y:S01]  /*29270*/  FFMA.FTZ R172, R38, R65.reuse, -R6.reuse ;  /* 0x0000004126ac7223 */ /* 0x180fe20000010806 */
[-CC-:B------:R-:W-:Y:S01]  /*29280*/  FFMA.FTZ R171, R39, R65.reuse, -R6.reuse ;  /* 0x0000004127ab7223 */ /* 0x180fe20000010806 */
[----:B------:R-:W-:-:S03]  /*29290*/  FFMA.FTZ R174, R40, R65, -R6 ;  /* 0x0000004128ae7223 */ /* 0x000fc60000010806 */
[----:B------:R-:W4:Y:S01]  /*292a0*/  MUFU.EX2 R15, R15 ;  /* 0x0000000f000f7308 */ /* 0x000f220000000800 */
        /* <DEDUP_REMOVED lines=8> */
[----:B------:R-:W4:Y:S01]  /*29330*/  MUFU.EX2 R20, R31 ;  /* 0x0000001f00147308 */ /* 0x000f220000000800 */
[----:B-1----:R-:W-:Y:S01]  /*29340*/  FADD.FTZ R6, R152, R7 ;  /* 0x0000000798067221 */ /* 0x002fe20000010000 */
[-CC-:B------:R-:W-:Y:S01]  /*29350*/  FFMA.FTZ R12, R23, R65.reuse, -R64.reuse ;  /* 0x00000041170c7223 */ /* 0x180fe20000010840 */
[----:B--2---:R-:W-:Y:S01]  /*29360*/  FADD.FTZ R9, R202, R9 ;  /* 0x00000009ca097221 */ /* 0x004fe20000010000 */
[----:B------:R-:W-:-:S04]  /*29370*/  FFMA.FTZ R23, R19, R65, -R64 ;  /* 0x0000004113177223 */ /* 0x000fc80000010840 */
[----:B------:R-:W1:Y:S01]  /*29380*/  MUFU.EX2 R14, R14 ;  /* 0x0000000e000e7308 */ /* 0x000e620000000800 */
[----:B-----5:R-:W-:Y:S01]  /*29390*/  FADD.FTZ R7, R203, R6 ;  /* 0x00000006cb077221 */ /* 0x020fe20000010000 */
[----:B------:R-:W-:Y:S01]  /*293a0*/  FADD.FTZ R6, R216, R9 ;  /* 0x00000009d8067221 */ /* 0x000fe20000010000 */
[----:B------:R-:W-:-:S05]  /*293b0*/  FFMA.FTZ R11, R72, R65, -R64 ;  /* 0x00000041480b7223 */ /* 0x000fca0000010840 */
[----:B------:R-:W2:Y:S01]  /*293c0*/  MUFU.EX2 R19, R32 ;  /* 0x0000002000137308 */ /* 0x000ea20000000800 */
[----:B---3--:R-:W-:Y:S01]  /*293d0*/  FADD.FTZ R8, R154, R7 ;  /* 0x000000079a087221 */ /* 0x008fe20000010000 */
[----:B----4-:R-:W-:-:S06]  /*293e0*/  FADD.FTZ R6, R155, R6 ;  /* 0x000000069b067221 */ /* 0x010fcc0000010000 */
[----:B------:R-:W3:Y:S01]  /*293f0*/  MUFU.EX2 R13, R13 ;  /* 0x0000000d000d7308 */ /* 0x000ee20000000800 */
[----:B------:R-:W-:Y:S01]  /*29400*/  FFMA.FTZ R168, R73, R65, -R64 ;  /* 0x0000004149a87223 */ /* 0x000fe20000010840 */
[----:B------:R-:W-:-:S06]  /*29410*/  FADD.FTZ R7, R21, R8 ;  /* 0x0000000815077221 */ /* 0x000fcc0000010000 */
[----:B------:R-:W4:Y:S01]  /*29420*/  MUFU.EX2 R18, R33 ;  /* 0x0000002100127308 */ /* 0x000f220000000800 */
[----:B------:R-:W-:Y:S01]  /*29430*/  FADD.FTZ R9, R15, R6 ;  /* 0x000000060f097221 */ /* 0x000fe20000010000 */
[----:B------:R-:W-:-:S06]  /*29440*/  FFMA.FTZ R170, R46, R65, -R64 ;  /* 0x000000412eaa7223 */ /* 0x000fcc0000010840 */
[----:B------:R-:W5:Y:S01]  /*29450*/  MUFU.EX2 R12, R12 ;  /* 0x0000000c000c7308 */ /* 0x000f620000000800 */
[----:B------:R-:W-:Y:S01]  /*29460*/  FADD.FTZ R6, R20, R7 ;  /* 0x0000000714067221 */ /* 0x000fe20000010000 */
[----:B-1----:R-:W-:-:S06]  /*29470*/  FADD.FTZ R8, R14, R9 ;  /* 0x000000090e087221 */ /* 0x002fcc0000010000 */
[----:B------:R-:W1:Y:S01]  /*29480*/  MUFU.EX2 R165, R165 ;  /* 0x000000a500a57308 */ /* 0x000e620000000800 */
[----:B------:R-:W-:-:S07]  /*29490*/  FFMA.FTZ R169, R47, R65, -R64 ;  /* 0x000000412fa97223 */ /* 0x000fce0000010840 */
[----:B------:R-:W1:Y:S01]  /*294a0*/  MUFU.EX2 R11, R11 ;  /* 0x0000000b000b7308 */ /* 0x000e620000000800 */
[----:B--2---:R-:W-:Y:S01]  /*294b0*/  FADD.FTZ R7, R19, R6 ;  /* 0x0000000613077221 */ /* 0x004fe20000010000 */
[----:B---3--:R-:W-:-:S06]  /*294c0*/  FADD.FTZ R9, R13, R8 ;  /* 0x000000080d097221 */ /* 0x008fcc0000010000 */
[----:B------:R-:W2:Y:S01]  /*294d0*/  MUFU.EX2 R164, R164 ;  /* 0x000000a400a47308 */ /* 0x000ea20000000800 */
[----:B------:R-:W-:-:S07]  /*294e0*/  FFMA.FTZ R176, R49, R65, -R64 ;  /* 0x0000004131b07223 */ /* 0x000fce0000010840 */
[----:B------:R-:W3:Y:S01]  /*294f0*/  MUFU.EX2 R168, R168 ;  /* 0x000000a800a87308 */ /* 0x000ee20000000800 */
[----:B----4-:R-:W-:Y:S01]  /*29500*/  FADD.FTZ R6, R18, R7 ;  /* 0x0000000712067221 */ /* 0x010fe20000010000 */
[----:B-----5:R-:W-:-:S06]  /*29510*/  FADD.FTZ R8, R12, R9 ;  /* 0x000000090c087221 */ /* 0x020fcc0000010000 */
[----:B------:R-:W4:Y:S01]  /*29520*/  MUFU.EX2 R167, R167 ;  /* 0x000000a700a77308 */ /* 0x000f220000000800 */
[----:B------:R-:W-:-:S07]  /*29530*/  FFMA.FTZ R175, R57, R65, -R64 ;  /* 0x0000004139af7223 */ /* 0x000fce0000010840 */
[----:B------:R-:W5:Y:S01]  /*29540*/  MUFU.EX2 R170, R170 ;  /* 0x000000aa00aa7308 */ /* 0x000f620000000800 */
[----:B-1----:R-:W-:Y:S01]  /*29550*/  FADD.FTZ R7, R165, R6 ;  /* 0x00000006a5077221 */ /* 0x002fe20000010000 */
[----:B------:R-:W-:-:S06]  /*29560*/  FADD.FTZ R9, R11, R8 ;  /* 0x000000080b097221 */ /* 0x000fcc0000010000 */
        /* <DEDUP_REMOVED lines=25> */
[----:B------:R-:W4:Y:S08]  /*29700*/  MUFU.EX2 R180, R180 ;  /* 0x000000b400b47308 */ /* 0x000f300000000800 */
[----:B------:R-:W5:Y:S01]  /*29710*/  MUFU.EX2 R183, R183 ;  /* 0x000000b700b77308 */ /* 0x000f620000000800 */
[----:B-1----:R-:W-:Y:S01]  /*29720*/  FADD.FTZ R6, R174, R7 ;  /* 0x00000007ae067221 */ /* 0x002fe20000010000 */
[----:B------:R-:W-:-:S06]  /*29730*/  FADD.FTZ R8, R178, R9 ;  /* 0x00000009b2087221 */ /* 0x000fcc0000010000 */
[----:B------:R-:W1:Y:S08]  /*29740*/  MUFU.EX2 R179, R179 ;  /* 0x000000b300b37308 */ /* 0x000e700000000800 */
        /* <DEDUP_REMOVED lines=18> */
[----:B------:R-:W2:Y:S08]  /*29870*/  MUFU.EX2 R190, R190 ;  /* 0x000000be00be7308 */ /* 0x000eb00000000800 */
        /* <DEDUP_REMOVED lines=10> */
[----:B---3--:R-:W-:-:S03]  /*29920*/  FADD.FTZ R7, R161, R6 ;  /* 0x00000006a1077221 */ /* 0x008fc60000010000 */
[----:B----4-:R-:W-:Y:S01]  /*29930*/  FADD.FTZ R9, R189, R8 ;  /* 0x00000008bd097221 */ /* 0x010fe20000010000 */
[----:B-----5:R-:W-:-:S03]  /*29940*/  FADD.FTZ R6, R160, R7 ;  /* 0x00000007a0067221 */ /* 0x020fc60000010000 */
[----:B-1----:R-:W-:Y:S01]  /*29950*/  FADD.FTZ R9, R188, R9 ;  /* 0x00000009bc097221 */ /* 0x002fe20000010000 */
[----:B------:R-:W-:-:S04]  /*29960*/  FADD.FTZ R27, R159, R6 ;  /* 0x000000069f1b7221 */ /* 0x000fc80000010000 */
[----:B------:R1:W-:Y:S04]  /*29970*/  ST.E desc[UR4][R2.64+0x10], R9 ;  /* 0x0000100902007985 */ /* 0x0003e8000c101904 */
[----:B------:R2:W-:Y:S04]  /*29980*/  ST.E desc[UR6][R2.64+0x14], R27 ;  /* 0x0000141b02007985 */ /* 0x0005e8000c101906 */
[----:B------:R-:W1:Y:S01]  /*29990*/  LDL.64 R6, [R0+0x80] ;  /* 0x0000800000067983 */ /* 0x000e620000100a00 */
[----:B------:R-:W-:Y:S02]  /*299a0*/  R2UR UR10, R4 ;  /* 0x00000000040a72ca */ /* 0x000fe400000e0000 */
[----:B------:R-:W-:-:S02]  /*299b0*/  R2UR UR11, R5 ;  /* 0x00000000050b72ca */ /* 0x000fc400000e0000 */
[C---:B------:R-:W-:Y:S02]  /*299c0*/  R2UR UR12, R4.reuse ;  /* 0x00000000040c72ca */ /* 0x040fe400000e0000 */
[----:B------:R-:W-:Y:S01]  /*299d0*/  R2UR UR13, R5 ;  /* 0x00000000050d72ca */ /* 0x000fe200000e0000 */
[----:B-1----:R-:W3:Y:S08]  /*299e0*/  LD.E R9, desc[UR8][R6.64+0x10] ;  /* 0x0000100806097980 */ /* 0x002ef0000c101900 */
[----:B--2---:R-:W2:Y:S04]  /*299f0*/  LD.E R3, desc[UR10][R6.64+0x14] ;  /* 0x0000140a06037980 */ /* 0x004ea8000c101900 */
[----:B------:R-:W4:Y:S01]  /*29a00*/  LD.E R27, desc[UR12][R6.64+0x20] ;  /* 0x0000200c061b7980 */ /* 0x000f22000c101900 */
[----:B------:R-:W-:-:S02]  /*29a10*/  R2UR UR18, R4 ;  /* 0x00000000041272ca */ /* 0x000fc400000e0000 */
[C---:B------:R-:W-:Y:S01]  /*29a20*/  R2UR UR19, R5.reuse ;  /* 0x00000000051372ca */ /* 0x040fe200000e0000 */
[----:B------:R-:W5:Y:S01]  /*29a30*/  LD.E R2, desc[UR6][R6.64+0x8] ;  /* 0x0000080606027980 */ /* 0x000f62000c101900 */
[C---:B------:R-:W-:Y:S02]  /*29a40*/  R2UR UR14, R4.reuse ;  /* 0x00000000040e72ca */ /* 0x040fe400000e0000 */
[C---:B------:R-:W-:Y:S01]  /*29a50*/  R2UR UR15, R5.reuse ;  /* 0x00000000050f72ca */ /* 0x040fe200000e0000 */
[----:B------:R-:W5:Y:S01]  /*29a60*/  LD.E R29, desc[UR4][R6.64] ;  /* 0x00000004061d7980 */ /* 0x000f62000c101900 */
[----:B------:R-:W-:Y:S02]  /*29a70*/  R2UR UR16, R4 ;  /* 0x00000000041072ca */ /* 0x000fe400000e0000 */
[----:B------:R-:W-:Y:S01]  /*29a80*/  R2UR UR17, R5 ;  /* 0x00000000051172ca */ /* 0x000fe200000e0000 */
        /* <DEDUP_REMOVED lines=38> */
[----:B---3--:R-:W-:-:S05]  /*29cf0*/  FMUL.FTZ R9, R24, R9 ;  /* 0x0000000918097220 */ /* 0x008fca0000410000 */
[----:B------:R1:W-:Y:S04]  /*29d00*/  ST.E desc[UR8][R6.64+0x10], R9 ;  /* 0x0000100906007985 */ /* 0x0003e8000c101908 */
[----:B-1----:R-:W3:Y:S01]  /*29d10*/  LD.E R9, desc[UR6][R6.64+0x154] ;  /* 0x0001540606097980 */ /* 0x002ee2000c101900 */
[C---:B--2---:R-:W-:Y:S01]  /*29d20*/  FMUL.FTZ R3, R24.reuse, R3 ;  /* 0x0000000318037220 */ /* 0x044fe20000410000 */
[----:B----4-:R-:W-:-:S04]  /*29d30*/  FMUL.FTZ R27, R24, R27 ;  /* 0x0000001b181b7220 */ /* 0x010fc80000410000 */
[----:B------:R1:W-:Y:S04]  /*29d40*/  ST.E desc[UR10][R6.64+0x14], R3 ;  /* 0x0000140306007985 */ /* 0x0003e8000c10190a */
[----:B------:R2:W-:Y:S04]  /*29d50*/  ST.E desc[UR12][R6.64+0x20], R27 ;  /* 0x0000201b06007985 */ /* 0x0005e8000c10190c */
[----:B-1----:R-:W4:Y:S04]  /*29d60*/  LD.E R3, desc[UR18][R6.64+0x150] ;  /* 0x0001501206037980 */ /* 0x002f28000c101900 */
[----:B--2---:R-:W2:Y:S01]  /*29d70*/  LD.E R27, desc[UR6][R6.64+0x160] ;  /* 0x00016006061b7980 */ /* 0x004ea2000c101900 */
[----:B---3--:R-:W-:-:S05]  /*29d80*/  FMUL.FTZ R9, R24, R9 ;  /* 0x0000000918097220 */ /* 0x008fca0000410000 */
[----:B------:R1:W-:Y:S04]  /*29d90*/  ST.E desc[UR4][R6.64+0x154], R9 ;  /* 0x0001540906007985 */ /* 0x0003e8000c101904 */
[----:B-1----:R-:W3:Y:S01]  /*29da0*/  LD.E R9, desc[UR6][R6.64+0x170] ;  /* 0x0001700606097980 */ /* 0x002ee2000c101900 */
[C---:B----4-:R-:W-:Y:S01]  /*29db0*/  FMUL.FTZ R3, R24.reuse, R3 ;  /* 0x0000000318037220 */ /* 0x050fe20000410000 */
[----:B--2---:R-:W-:-:S04]  /*29dc0*/  FMUL.FTZ R27, R24, R27 ;  /* 0x0000001b181b7220 */ /* 0x004fc80000410000 */
        /* <DEDUP_REMOVED lines=50> */
[----:B------:R5:W-:Y:S02]  /*2a0f0*/  ST.E desc[UR4][R6.64+0x1e4], R9 ;  /* 0x0001e40906007985 */ /* 0x000be4000c101904 */
[----:B-----5:R-:W-:Y:S02]  /*2a100*/  FMUL.FTZ R9, R25, R2 ;  /* 0x0000000219097220 */ /* 0x020fe40000410000 */
[----:B------:R-:W3:Y:S01]  /*2a110*/  LD.E R2, desc[UR6][R6.64+0xc] ;  /* 0x00000c0606027980 */ /* 0x000ee2000c101900 */
[C---:B----4-:R-:W-:Y:S01]  /*2a120*/  FMUL.FTZ R3, R24.reuse, R3 ;  /* 0x0000000318037220 */ /* 0x050fe20000410000 */
[----:B--2---:R-:W-:-:S04]  /*2a130*/  FMUL.FTZ R27, R24, R27 ;  /* 0x0000001b181b7220 */ /* 0x004fc80000410000 */
[----:B------:R1:W-:Y:S04]  /*2a140*/  ST.E desc[UR4][R6.64+0x1e0], R3 ;  /* 0x0001e00306007985 */ /* 0x0003e8000c101904 */
[----:B------:R3:W-:Y:S04]  /*2a150*/  ST.E desc[UR4][R6.64+0x1f0], R27 ;  /* 0x0001f01b06007985 */ /* 0x0007e8000c101904 */
[----:B-1----:R-:W2:Y:S01]  /*2a160*/  LD.E R3, desc[UR6][R6.64+0x1f4] ;  /* 0x0001f40606037980 */ /* 0x002ea2000c101900 */
[----:B---3--:R-:W-:-:S03]  /*2a170*/  FMUL.FTZ R27, R25, R2 ;  /* 0x00000002191b7220 */ /* 0x008fc60000410000 */
[----:B------:R-:W3:Y:S01]  /*2a180*/  LD.E R2, desc[UR6][R6.64+0x18] ;  /* 0x0000180606027980 */ /* 0x000ee2000c101900 */
[----:B--2---:R-:W-:-:S05]  /*2a190*/  FMUL.FTZ R3, R24, R3 ;  /* 0x0000000318037220 */ /* 0x004fca0000410000 */
[----:B------:R3:W-:Y:S02]  /*2a1a0*/  ST.E desc[UR4][R6.64+0x1f4], R3 ;  /* 0x0001f40306007985 */ /* 0x0007e4000c101904 */
[C---:B---3--:R-:W-:Y:S02]  /*2a1b0*/  FMUL.FTZ R3, R25.reuse, R2 ;  /* 0x0000000219037220 */ /* 0x048fe40000410000 */
[----:B------:R-:W2:Y:S04]  /*2a1c0*/  LD.E R2, desc[UR6][R6.64+0x1c] ;  /* 0x00001c0606027980 */ /* 0x000ea8000c101900 */
[----:B------:R2:W-:Y:S02]  /*2a1d0*/  ST.E desc[UR4][R6.64+0x8], R9 ;  /* 0x0000080906007985 */ /* 0x0005e4000c101904 */
[----:B--2---:R-:W-:-:S02]  /*2a1e0*/  FMUL.FTZ R9, R25, R2 ;  /* 0x0000000219097220 */ /* 0x004fc40000410000 */
[----:B------:R-:W2:Y:S04]  /*2a1f0*/  LD.E R2, desc[UR6][R6.64+0x28] ;  /* 0x0000280606027980 */ /* 0x000ea8000c101900 */
[----:B------:R2:W-:Y:S02]  /*2a200*/  ST.E desc[UR4][R6.64+0xc], R27 ;  /* 0x00000c1b06007985 */ /* 0x0005e4000c101904 */
[C---:B--2---:R-:W-:Y:S02]  /*2a210*/  FMUL.FTZ R27, R25.reuse, R2 ;  /* 0x00000002191b7220 */ /* 0x044fe40000410000 */
        /* <DEDUP_REMOVED lines=42> */
[----:B------:R-:W2:Y:S01]  /*2a4c0*/  LD.E R2, desc[UR6][R6.64+0x9c] ;  /* 0x00009c0606027980 */ /* 0x000ea2000c101900 */
        /* <DEDUP_REMOVED lines=80> */
[----:B------:R3:W-:Y:S01]  /*2a9d0*/  ST.E desc[UR4][R6.64+0x98], R9 ;  /* 0x0000980906007985 */ /* 0x0007e2000c101904 */
[----:B--2---:R-:W-:-:S05]  /*2a9e0*/  FMUL.FTZ R27, R25, R2 ;  /* 0x00000002191b7220 */ /* 0x004fca0000410000 */
[----:B------:R2:W-:Y:S04]  /*2a9f0*/  ST.E desc[UR4][R6.64+0x9c], R27 ;  /* 0x00009c1b06007985 */ /* 0x0005e8000c101904 */
[----:B------:R-:W1:Y:S02]  /*2aa00*/  LD.E R2, desc[UR6][R6.64+0xa8] ;  /* 0x0000a80606027980 */ /* 0x000e64000c101900 */
[----:B-1----:R-:W-:-:S05]  /*2aa10*/  FMUL.FTZ R3, R25, R2 ;  /* 0x0000000219037220 */ /* 0x002fca0000410000 */
[----:B------:R1:W-:Y:S04]  /*2aa20*/  ST.E desc[UR4][R6.64+0xa8], R3 ;  /* 0x0000a80306007985 */ /* 0x0003e8000c101904 */
[----:B------:R-:W3:Y:S02]  /*2aa30*/  LD.E R2, desc[UR6][R6.64+0xac] ;  /* 0x0000ac0606027980 */ /* 0x000ee4000c101900 */
[----:B---3--:R-:W-:-:S05]  /*2aa40*/  FMUL.FTZ R9, R25, R2 ;  /* 0x0000000219097220 */ /* 0x008fca0000410000 */
[----:B------:R3:W-:Y:S04]  /*2aa50*/  ST.E desc[UR4][R6.64+0xac], R9 ;  /* 0x0000ac0906007985 */ /* 0x0007e8000c101904 */
[----:B------:R-:W2:Y:S02]  /*2aa60*/  LD.E R2, desc[UR6][R6.64+0xb8] ;  /* 0x0000b80606027980 */ /* 0x000ea4000c101900 */
        /* <DEDUP_REMOVED lines=112> */
[----:B------:R-:W-:Y:S04]  /*2b170*/  ST.E desc[UR4][R6.64+0x1dc], R3 ;  /* 0x0001dc0306007985 */ /* 0x000fe8000c101904 */
[----:B------:R-:W3:Y:S02]  /*2b180*/  LD.E R2, desc[UR6][R6.64+0x1e8] ;  /* 0x0001e80606027980 */ /* 0x000ee4000c101900 */
[----:B---3--:R-:W-:-:S05]  /*2b190*/  FMUL.FTZ R9, R25, R2 ;  /* 0x0000000219097220 */ /* 0x008fca0000410000 */
[----:B------:R1:W-:Y:S04]  /*2b1a0*/  ST.E desc[UR4][R6.64+0x1e8], R9 ;  /* 0x0001e80906007985 */ /* 0x0003e8000c101904 */
[----:B------:R-:W2:Y:S02]  /*2b1b0*/  LD.E R2, desc[UR6][R6.64+0x1ec] ;  /* 0x0001ec0606027980 */ /* 0x000ea4000c101900 */
[----:B--2---:R-:W-:-:S05]  /*2b1c0*/  FMUL.FTZ R27, R25, R2 ;  /* 0x00000002191b7220 */ /* 0x004fca0000410000 */
[----:B------:R2:W-:Y:S04]  /*2b1d0*/  ST.E desc[UR4][R6.64+0x1ec], R27 ;  /* 0x0001ec1b06007985 */ /* 0x0005e8000c101904 */
[----:B------:R-:W3:Y:S02]  /*2b1e0*/  LD.E R2, desc[UR6][R6.64+0x1f8] ;  /* 0x0001f80606027980 */ /* 0x000ee4000c101900 */
[----:B---3--:R-:W-:-:S05]  /*2b1f0*/  FMUL.FTZ R29, R25, R2 ;  /* 0x00000002191d7220 */ /* 0x008fca0000410000 */
[----:B------:R-:W-:Y:S04]  /*2b200*/  ST.E desc[UR4][R6.64+0x1f8], R29 ;  /* 0x0001f81d06007985 */ /* 0x000fe8000c101904 */
[----:B------:R-:W1:Y:S01]  /*2b210*/  LD.E R2, desc[UR6][R6.64+0x1fc] ;  /* 0x0001fc0606027980 */ /* 0x000e62000c101900 */
[----:B------:R-:W-:Y:S01]  /*2b220*/  LEA.HI R28, R199, 0x8, RZ, 0x19 ;  /* 0x00000008c71c7811 */ /* 0x000fe200078fc8ff */
[----:B-1----:R-:W-:-:S05]  /*2b230*/  FMUL.FTZ R9, R25, R2 ;  /* 0x0000000219097220 */ /* 0x002fca0000410000 */
[----:B------:R1:W-:Y:S04]  /*2b240*/  ST.E desc[UR4][R6.64+0x1fc], R9 ;  /* 0x0001fc0906007985 */ /* 0x0003e8000c101904 */
[----:B------:R-:W3:Y:S01]  /*2b250*/  LDL.64 R2, [R0+0x80] ;  /* 0x0000800000027983 */ /* 0x000ee20000100a00 */
[----:B------:R4:W-:Y:S06]  /*2b260*/  BAR.SYNC.DEFER_BLOCKING R28, 0x100 ;  /* 0x0004001c0000751d */ /* 0x0009ec0000010000 */
[----:B--2---:R-:W2:Y:S04]  /*2b270*/  LDL.64 R26, [R0] ;  /* 0x00000000001a7983 */ /* 0x004ea80000100a00 */
[----:B------:R-:W5:Y:S04]  /*2b280*/  LDL.64 R24, [R0+0x98] ;  /* 0x0000980000187983 */ /* 0x000f680000100a00 */
[----:B-1----:R-:W4:Y:S04]  /*2b290*/  LDL.64 R8, [R0+0x88] ;  /* 0x0000880000087983 */ /* 0x002f280000100a00 */
[----:B---3--:R-:W3:Y:S04]  /*2b2a0*/  LD.E R29, desc[UR4][R2.64] ;  /* 0x00000004021d7980 */ /* 0x008ee8000c101900 */
[----:B--2---:R-:W2:Y:S04]  /*2b2b0*/  LD.E R219, desc[UR6][R26.64] ;  /* 0x000000061adb7980 */ /* 0x004ea8000c101900 */
[----:B-----5:R-:W2:Y:S04]  /*2b2c0*/  LD.E.64 R6, desc[UR4][R24.64] ;  /* 0x0000000418067980 */ /* 0x020ea8000c101b00 */
[----:B---3--:R1:W-:Y:S04]  /*2b2d0*/  ST.E desc[UR8][R2.64], R29 ;  /* 0x0000001d02007985 */ /* 0x0083e8000c101908 */
[----:B------:R-:W3:Y:S04]  /*2b2e0*/  LD.E R31, desc[UR10][R2.64+0x4] ;  /* 0x0000040a021f7980 */ /* 0x000ee8000c101900 */
[----:B---3--:R3:W-:Y:S04]  /*2b2f0*/  ST.E desc[UR4][R2.64+0x4], R31 ;  /* 0x0000041f02007985 */ /* 0x0087e8000c101904 */
[----:B------:R-:W5:Y:S04]  /*2b300*/  LD.E R33, desc[UR6][R2.64+0x8] ;  /* 0x0000080602217980 */ /* 0x000f68000c101900 */
[----:B-----5:R-:W-:Y:S04]  /*2b310*/  ST.E desc[UR4][R2.64+0x8], R33 ;  /* 0x0000082102007985 */ /* 0x020fe8000c101904 */
[----:B------:R-:W5:Y:S04]  /*2b320*/  LD.E R27, desc[UR6][R2.64+0xc] ;  /* 0x00000c06021b7980 */ /* 0x000f68000c101900 */
[----:B-----5:R5:W-:Y:S04]  /*2b330*/  ST.E desc[UR4][R2.64+0xc], R27 ;  /* 0x00000c1b02007985 */ /* 0x020be8000c101904 */
[----:B------:R-:W4:Y:S04]  /*2b340*/  LD.E R25, desc[UR6][R2.64+0x10] ;  /* 0x0000100602197980 */ /* 0x000f28000c101900 */
[----:B----4-:R4:W-:Y:S04]  /*2b350*/  ST.E desc[UR4][R2.64+0x10], R25 ;  /* 0x0000101902007985 */ /* 0x0109e8000c101904 */
[----:B-1----:R-:W2:Y:S04]  /*2b360*/  LD.E R29, desc[UR6][R2.64+0x14] ;  /* 0x00001406021d7980 */ /* 0x002ea8000c101900 */
[----:B--2---:R1:W-:Y:S04]  /*2b370*/  ST.E desc[UR4][R2.64+0x14], R29 ;  /* 0x0000141d02007985 */ /* 0x0043e8000c101904 */
[----:B---3--:R-:W2:Y:S04]  /*2b380*/  LD.E R31, desc[UR6][R2.64+0x18] ;  /* 0x00001806021f7980 */ /* 0x008ea8000c101900 */
[----:B--2---:R2:W-:Y:S04]  /*2b390*/  ST.E desc[UR4][R2.64+0x18], R31 ;  /* 0x0000181f02007985 */ /* 0x0045e8000c101904 */
[----:B-----5:R-:W3:Y:S04]  /*2b3a0*/  LD.E R27, desc[UR6][R2.64+0x1c] ;  /* 0x00001c06021b7980 */ /* 0x020ee8000c101900 */
[----:B---3--:R3:W-:Y:S04]  /*2b3b0*/  ST.E desc[UR4][R2.64+0x1c], R27 ;  /* 0x00001c1b02007985 */ /* 0x0087e8000c101904 */
[----:B----4-:R-:W4:Y:S04]  /*2b3c0*/  LD.E R25, desc[UR6][R2.64+0x20] ;  /* 0x0000200602197980 */ /* 0x010f28000c101900 */
[----:B----4-:R4:W-:Y:S04]  /*2b3d0*/  ST.E desc[UR4][R2.64+0x20], R25 ;  /* 0x0000201902007985 */ /* 0x0109e8000c101904 */
[----:B-1----:R-:W5:Y:S04]  /*2b3e0*/  LD.E R29, desc[UR6][R2.64+0x24] ;  /* 0x00002406021d7980 */ /* 0x002f68000c101900 */
[----:B-----5:R1:W-:Y:S04]  /*2b3f0*/  ST.E desc[UR4][R2.64+0x24], R29 ;  /* 0x0000241d02007985 */ /* 0x0203e8000c101904 */
[----:B--2---:R-:W2:Y:S04]  /*2b400*/  LD.E R31, desc[UR6][R2.64+0x28] ;  /* 0x00002806021f7980 */ /* 0x004ea8000c101900 */
[----:B--2---:R2:W-:Y:S04]  /*2b410*/  ST.E desc[UR4][R2.64+0x28], R31 ;  /* 0x0000281f02007985 */ /* 0x0045e8000c101904 */
[----:B---3--:R-:W3:Y:S04]  /*2b420*/  LD.E R27, desc[UR6][R2.64+0x2c] ;  /* 0x00002c06021b7980 */ /* 0x008ee8000c101900 */
        /* <DEDUP_REMOVED lines=228> */
[----:B-----5:R-:W-:Y:S04]  /*2c270*/  ST.E desc[UR4][R2.64+0x1f4], R29 ;  /* 0x0001f41d02007985 */ /* 0x020fe8000c101904 */
[----:B--2---:R-:W2:Y:S04]  /*2c280*/  LD.E R31, desc[UR6][R2.64+0x1f8] ;  /* 0x0001f806021f7980 */ /* 0x004ea8000c101900 */
[----:B--2---:R-:W-:Y:S04]  /*2c290*/  ST.E desc[UR4][R2.64+0x1f8], R31 ;  /* 0x0001f81f02007985 */ /* 0x004fe8000c101904 */
[----:B---3--:R-:W2:Y:S01]  /*2c2a0*/  LD.E R27, desc[UR6][R2.64+0x1fc] ;  /* 0x0001fc06021b7980 */ /* 0x008ea2000c101900 */
[----:B------:R-:W-:-:S02]  /*2c2b0*/  R2UR UR20, R4 ;  /* 0x00000000041472ca */ /* 0x000fc400000e0000 */
[C---:B------:R-:W-:Y:S02]  /*2c2c0*/  R2UR UR21, R5.reuse ;  /* 0x00000000051572ca */ /* 0x040fe400000e0000 */
[C---:B------:R-:W-:Y:S02]  /*2c2d0*/  R2UR UR22, R4.reuse ;  /* 0x00000000041672ca */ /* 0x040fe400000e0000 */
[C---:B------:R-:W-:Y:S02]  /*2c2e0*/  R2UR UR23, R5.reuse ;  /* 0x00000000051772ca */ /* 0x040fe400000e0000 */
[C---:B------:R-:W-:Y:S02]  /*2c2f0*/  R2UR UR24, R4.reuse ;  /* 0x00000000041872ca */ /* 0x040fe400000e0000 */
[----:B------:R-:W-:Y:S02]  /*2c300*/  R2UR UR25, R5 ;  /* 0x00000000051972ca */ /* 0x000fe400000e0000 */
        /* <DEDUP_REMOVED lines=20> */
[----:B------:R-:W-:Y:S02]  /*2c450*/  R2UR UR58, R4 ;  /* 0x00000000043a72ca */ /* 0x000fe400000e0000 */
[----:B------:R-:W-:Y:S01]  /*2c460*/  R2UR UR59, R5 ;  /* 0x00000000053b72ca */ /* 0x000fe200000e0000 */
[----:B--2---:R1:W-:Y:S04]  /*2c470*/  ST.E desc[UR4][R2.64+0x1fc], R27 ;  /* 0x0001fc1b02007985 */ /* 0x0043e8000c101904 */
[----:B------:R-:W2:Y:S04]  /*2c480*/  LD.E R218, desc[UR6][R8.64] ;  /* 0x0000000608da7980 */ /* 0x000ea8000c101900 */
[----:B------:R-:W3:Y:S04]  /*2c490*/  LD.E R24, desc[UR8][R2.64] ;  /* 0x0000000802187980 */ /* 0x000ee8000c101900 */
[----:B----4-:R-:W3:Y:S04]  /*2c4a0*/  LD.E R25, desc[UR10][R2.64+0x4] ;  /* 0x0000040a02197980 */ /* 0x010ee8000c101900 */
[----:B------:R-:W3:Y:S04]  /*2c4b0*/  LD.E R26, desc[UR12][R2.64+0x8] ;  /* 0x0000080c021a7980 */ /* 0x000ee8000c101900 */
[----:B-1----:R-:W3:Y:S04]  /*2c4c0*/  LD.E R27, desc[UR14][R2.64+0xc] ;  /* 0x00000c0e021b7980 */ /* 0x002ee8000c101900 */
        /* <DEDUP_REMOVED lines=124> */
[----:B------:R-:W-:Y:S01]  /*2cc90*/  IMAD R6, R219, 0xc00, R6 ;  /* 0x00000c00db067824 */ /* 0x000fe200078e0206 */
[----:B--2---:R-:W-:-:S02]  /*2cca0*/  ISETP.NE.U32.AND P0, PT, R218, RZ, PT ;  /* 0x000000ffda00720c */ /* 0x004fc40003f05070 */
[----:B------:R-:W-:Y:S02]  /*2ccb0*/  R2UR UR7, R7 ;  /* 0x00000000070772ca */ /* 0x000fe400000e0000 */
[----:B------:R-:W-:Y:S02]  /*2ccc0*/  R2UR UR6, R6 ;  /* 0x00000000060672ca */ /* 0x000fe400000e0000 */
[----:B------:R-:W-:Y:S02]  /*2ccd0*/  F2FP.F16.F32.PACK_AB R152, R152, R217 ;  /* 0x000000d99898723e */ /* 0x000fe400000000ff */
[----:B------:R-:W-:Y:S02]  /*2cce0*/  F2FP.F16.F32.PACK_AB R154, R154, R203 ;  /* 0x000000cb9a9a723e */ /* 0x000fe400000000ff */
[----:B------:R-:W-:Y:S02]  /*2ccf0*/  F2FP.F16.F32.PACK_AB R153, R202, R153 ;  /* 0x00000099ca99723e */ /* 0x000fe400000000ff */
[----:B------:R-:W-:Y:S01]  /*2cd00*/  F2FP.F16.F32.PACK_AB R155, R155, R216 ;  /* 0x000000d89b9b723e */ /* 0x000fe200000000ff */
[----:B------:R-:W-:Y:S01]  /*2cd10*/  VOTEU.ANY UP0, P0 ;  /* 0x00000000003f7886 */ /* 0x000fe20000000100 */
        /* <DEDUP_REMOVED lines=19> */
[----:B------:R-:W-:Y:S01]  /*2ce50*/  R2UR UR25, R5 ;  /* 0x00000000051972ca */ /* 0x000fe200000e0000 */
[----:B---3--:R-:W-:-:S06]  /*2ce60*/  WARPGROUP.ARRIVE ;  /* 0x00000000000079c5 */ /* 0x008fcc0000000000 */
[----:B------:R-:W-:Y:S01]  /*2ce70*/  HGMMA.64x256x16.F32 R24, R152, gdesc[UR4].tnspB, R24, UP0, gsb0 ;  /* 0x43e0000498187df0 */ /* 0x000fe2000b800818 */
        /* <DEDUP_REMOVED lines=17> */
[----:B------:R-:W-:Y:S01]  /*2cf90*/  R2UR UR55, R5 ;  /* 0x00000000053772ca */ /* 0x000fe200000e0000 */
[----:B------:R-:W-:-:S02]  /*2cfa0*/  WARPGROUP.DEPBAR.LE gsb0, 0x0 ;  /* 0x00008000000079c5 */ /* 0x000fc40000010000 */
[----:B------:R1:W-:Y:S01]  /*2cfb0*/  ST.E desc[UR4][R2.64], R24 ;  /* 0x0000001802007985 */ /* 0x0003e2000c101904 */
[C---:B------:R-:W-:Y:S02]  /*2cfc0*/  R2UR UR4, R4.reuse ;  /* 0x00000000040472ca */ /* 0x040fe400000e0000 */
[C---:B------:R-:W-:Y:S01]  /*2cfd0*/  R2UR UR5, R5.reuse ;  /* 0x00000000050572ca */ /* 0x040fe200000e0000 */
[----:B------:R2:W-:Y:S01]  /*2cfe0*/  ST.E desc[UR6][R2.64+0x4], R25 ;  /* 0x0000041902007985 */ /* 0x0005e2000c101906 */
[C---:B------:R-:W-:Y:S02]  /*2cff0*/  R2UR UR6, R4.reuse ;  /* 0x00000000040672ca */ /* 0x040fe400000e0000 */
[C---:B------:R-:W-:Y:S01]  /*2d000*/  R2UR UR7, R5.reuse ;  /* 0x00000000050772ca */ /* 0x040fe200000e0000 */
[----:B------:R3:W-:Y:S01]  /*2d010*/  ST.E desc[UR8][R2.64+0x8], R26 ;  /* 0x0000081a02007985 */ /* 0x0007e2000c101908 */
[C---:B------:R-:W-:Y:S02]  /*2d020*/  R2UR UR8, R4.reuse ;  /* 0x00000000040872ca */ /* 0x040fe400000e0000 */
[----:B------:R-:W-:Y:S01]  /*2d030*/  R2UR UR9, R5 ;  /* 0x00000000050972ca */ /* 0x000fe200000e0000 */
[----:B------:R4:W-:Y:S01]  /*2d040*/  ST.E desc[UR10][R2.64+0xc], R27 ;  /* 0x00000c1b02007985 */ /* 0x0009e2000c10190a */
[----:B------:R-:W-:-:S02]  /*2d050*/  R2UR UR10, R4 ;  /* 0x00000000040a72ca */ /* 0x000fc400000e0000 */
        /* <DEDUP_REMOVED lines=27> */
[----:B------:R-:W-:Y:S01]  /*2d210*/  R2UR UR7, R5 ;  /* 0x00000000050772ca */ /* 0x000fe200000e0000 */
[----:B------:R5:W-:Y:S04]  /*2d220*/  ST.E desc[UR8][R2.64+0x34], R37 ;  /* 0x0000342502007985 */ /* 0x000be8000c101908 */
[----:B------:R5:W-:Y:S04]  /*2d230*/  ST.E desc[UR10][R2.64+0x38], R38 ;  /* 0x0000382602007985 */ /* 0x000be8000c10190a */
[----:B------:R5:W-:Y:S04]  /*2d240*/  ST.E desc[UR12][R2.64+0x3c], R39 ;  /* 0x00003c2702007985 */ /* 0x000be8000c10190c */
[----:B------:R5:W-:Y:S04]  /*2d250*/  ST.E desc[UR14][R2.64+0x40], R40 ;  /* 0x0000402802007985 */ /* 0x000be8000c10190e */
[----:B------:R5:W-:Y:S04]  /*2d260*/  ST.E desc[UR16][R2.64+0x44], R41 ;  /* 0x0000442902007985 */ /* 0x000be8000c101910 */
[----:B------:R5:W-:Y:S01]  /*2d270*/  ST.E desc[UR18][R2.64+0x48], R42 ;  /* 0x0000482a02007985 */ /* 0x000be2000c101912 */
[----:B------:R-:W-:-:S03]  /*2d280*/  R2UR UR8, R4 ;  /* 0x00000000040872ca */ /* 0x000fc600000e0000 */
[----:B------:R5:W-:Y:S01]  /*2d290*/  ST.E desc[UR20][R2.64+0x4c], R43 ;  /* 0x00004c2b02007985 */ /* 0x000be2000c101914 */
[----:B------:R-:W-:-:S03]  /*2d2a0*/  R2UR UR9, R5 ;  /* 0x00000000050972ca */ /* 0x000fc600000e0000 */
[----:B------:R5:W-:Y:S04]  /*2d2b0*/  ST.E desc[UR22][R2.64+0x50], R44 ;  /* 0x0000502c02007985 */ /* 0x000be8000c101916 */
[----:B------:R5:W-:Y:S04]  /*2d2c0*/  ST.E desc[UR24][R2.64+0x54], R45 ;  /* 0x0000542d02007985 */ /* 0x000be8000c101918 */
[----:B------:R5:W-:Y:S01]  /*2d2d0*/  ST.E desc[UR4][R2.64+0x58], R46 ;  /* 0x0000582e02007985 */ /* 0x000be2000c101904 */
[C---:B------:R-:W-:Y:S02]  /*2d2e0*/  R2UR UR4, R4.reuse ;  /* 0x00000000040472ca */ /* 0x040fe400000e0000 */
[----:B------:R-:W-:Y:S01]  /*2d2f0*/  R2UR UR5, R5 ;  /* 0x00000000050572ca */ /* 0x000fe200000e0000 */
[----:B------:R5:W-:Y:S01]  /*2d300*/  ST.E desc[UR6][R2.64+0x5c], R47 ;  /* 0x00005c2f02007985 */ /* 0x000be2000c101906 */
        /* <DEDUP_REMOVED lines=13> */
[C---:B------:R-:W-:Y:S01]  /*2d3e0*/  R2UR UR21, R5.reuse ;  /* 0x00000000051572ca */ /* 0x040fe200000e0000 */
[----:B------:R5:W-:Y:S01]  /*2d3f0*/  ST.E desc[UR8][R2.64+0x60], R48 ;  /* 0x0000603002007985 */ /* 0x000be2000c101908 */
[C---:B------:R-:W-:Y:S02]  /*2d400*/  R2UR UR22, R4.reuse ;  /* 0x00000000041672ca */ /* 0x040fe400000e0000 */
[C---:B------:R-:W-:Y:S01]  /*2d410*/  R2UR UR23, R5.reuse ;  /* 0x00000000051772ca */ /* 0x040fe200000e0000 */
[----:B------:R5:W-:Y:S01]  /*2d420*/  ST.E desc[UR4][R2.64+0x64], R49 ;  /* 0x0000643102007985 */ /* 0x000be2000c101904 */
[C---:B------:R-:W-:Y:S02]  /*2d430*/  R2UR UR24, R4.reuse ;  /* 0x00000000041872ca */ /* 0x040fe400000e0000 */
[----:B------:R-:W-:Y:S02]  /*2d440*/  R2UR UR25, R5 ;  /* 0x00000000051972ca */ /* 0x000fe400000e0000 */
[----:B------:R-:W-:-:S02]  /*2d450*/  R2UR UR8, R4 ;  /* 0x00000000040872ca */ /* 0x000fc400000e0000 */
[C---:B------:R-:W-:Y:S02]  /*2d460*/  R2UR UR9, R5.reuse ;  /* 0x00000000050972ca */ /* 0x040fe400000e0000 */
[C---:B------:R-:W-:Y:S02]  /*2d470*/  R2UR UR4, R4.reuse ;  /* 0x00000000040472ca */ /* 0x040fe400000e0000 */
[----:B------:R-:W-:Y:S01]  /*2d480*/  R2UR UR5, R5 ;  /* 0x00000000050572ca */ /* 0x000fe200000e0000 */
        /* <DEDUP_REMOVED lines=8> */
[----:B------:R5:W-:Y:S04]  /*2d510*/  ST.E desc[UR20][R2.64+0x80], R56 ;  /* 0x0000803802007985 */ /* 0x000be8000c101914 */
[----:B------:R5:W-:Y:S04]  /*2d520*/  ST.E desc[UR22][R2.64+0x84], R57 ;  /* 0x0000843902007985 */ /* 0x000be8000c101916 */
[----:B------:R5:W-:Y:S01]  /*2d530*/  ST.E desc[UR24][R2.64+0x88], R58 ;  /* 0x0000883a02007985 */ /* 0x000be2000c101918 */
[----:B------:R-:W-:-:S03]  /*2d540*/  R2UR UR10, R4 ;  /* 0x00000000040a72ca */ /* 0x000fc600000e0000 */
[----:B------:R5:W-:Y:S01]  /*2d550*/  ST.E desc[UR8][R2.64+0x8c], R59 ;  /* 0x00008c3b02007985 */ /* 0x000be2000c101908 */
[C---:B------:R-:W-:Y:S02]  /*2d560*/  R2UR UR8, R4.reuse ;  /* 0x00000000040872ca */ /* 0x040fe400000e0000 */
[C---:B------:R-:W-:Y:S01]  /*2d570*/  R2UR UR9, R5.reuse ;  /* 0x00000000050972ca */ /* 0x040fe200000e0000 */
[----:B------:R5:W-:Y:S01]  /*2d580*/  ST.E desc[UR4][R2.64+0x90], R60 ;  /* 0x0000903c02007985 */ /* 0x000be2000c101904 */
        /* <DEDUP_REMOVED lines=289> */
[----:B------:R-:W-:Y:S01]  /*2e7a0*/  R2UR UR57, R5 ;  /* 0x00000000053972ca */ /* 0x000fe200000e0000 */
[----:B------:R-:W-:Y:S01]  /*2e7b0*/  ST.E desc[UR6][R8.64], R193 ;  /* 0x000000c108007985 */ /* 0x000fe2000c101906 */
[----:B------:R-:W-:-:S02]  /*2e7c0*/  R2UR UR60, R4 ;  /* 0x00000000043c72ca */ /* 0x000fc400000e0000 */
[C---:B------:R-:W-:Y:S01]  /*2e7d0*/  R2UR UR61, R5.reuse ;  /* 0x00000000053d72ca */ /* 0x040fe200000e0000 */
[----:B-1----:R-:W5:Y:S01]  /*2e7e0*/  LD.E R24, desc[UR8][R2.64] ;  /* 0x0000000802187980 */ /* 0x002f62000c101900 */
[C---:B------:R-:W-:Y:S02]  /*2e7f0*/  R2UR UR58, R4.reuse ;  /* 0x00000000043a72ca */ /* 0x040fe400000e0000 */
[C---:B------:R-:W-:Y:S01]  /*2e800*/  R2UR UR59, R5.reuse ;  /* 0x00000000053b72ca */ /* 0x040fe200000e0000 */
[----:B--2---:R-:W2:Y:S01]  /*2e810*/  LD.E R25, desc[UR10][R2.64+0x4] ;  /* 0x0000040a02197980 */ /* 0x004ea2000c101900 */
[C---:B------:R-:W-:Y:S02]  /*2e820*/  R2UR UR4, R4.reuse ;  /* 0x00000000040472ca */ /* 0x040fe400000e0000 */
[----:B------:R-:W-:Y:S01]  /*2e830*/  R2UR UR5, R5 ;  /* 0x00000000050572ca */ /* 0x000fe200000e0000 */
[----:B---3--:R-:W2:Y:S01]  /*2e840*/  LD.E R26, desc[UR12][R2.64+0x8] ;  /* 0x0000080c021a7980 */ /* 0x008ea2000c101900 */
[----:B------:R-:W-:-:S02]  /*2e850*/  R2UR UR6, R4 ;  /* 0x00000000040672ca */ /* 0x000fc400000e0000 */
[C---:B------:R-:W-:Y:S01]  /*2e860*/  R2UR UR7, R5.reuse ;  /* 0x00000000050772ca */ /* 0x040fe200000e0000 */
[----:B----4-:R-:W2:Y:S01]  /*2e870*/  LD.E R27, desc[UR14][R2.64+0xc] ;  /* 0x00000c0e021b7980 */ /* 0x010ea2000c101900 */
[C---:B------:R-:W-:Y:S02]  /*2e880*/  R2UR UR8, R4.reuse ;  /* 0x00000000040872ca */ /* 0x040fe400000e0000 */
[C---:B------:R-:W-:Y:S01]  /*2e890*/  R2UR UR9, R5.reuse ;  /* 0x00000000050972ca */ /* 0x040fe200000e0000 */
[----:B-----5:R-:W2:Y:S01]  /*2e8a0*/  LD.E R28, desc[UR16][R2.64+0x10] ;  /* 0x00001010021c7980 */ /* 0x020ea2000c101900 */
[C---:B------:R-:W-:Y:S02]  /*2e8b0*/  R2UR UR10, R4.reuse ;  /* 0x00000000040a72ca */ /* 0x040fe400000e0000 */
[----:B------:R-:W-:Y:S01]  /*2e8c0*/  R2UR UR11, R5 ;  /* 0x00000000050b72ca */ /* 0x000fe200000e0000 */
[----:B------:R-:W2:Y:S01]  /*2e8d0*/  LD.E R29, desc[UR18][R2.64+0x14] ;  /* 0x00001412021d7980 */ /* 0x000ea2000c101900 */
[----:B------:R-:W-:-:S02]  /*2e8e0*/  R2UR UR12, R4 ;  /* 0x00000000040c72ca */ /* 0x000fc400000e0000 */
[C---:B------:R-:W-:Y:S01]  /*2e8f0*/  R2UR UR13, R5.reuse ;  /* 0x00000000050d72ca */ /* 0x040fe200000e0000 */
[----:B------:R-:W2:Y:S01]  /*2e900*/  LD.E R30, desc[UR20][R2.64+0x18] ;  /* 0x00001814021e7980 */ /* 0x000ea2000c101900 */
[C---:B------:R-:W-:Y:S02]  /*2e910*/  R2UR UR14, R4.reuse ;  /* 0x00000000040e72ca */ /* 0x040fe400000e0000 */
[C---:B------:R-:W-:Y:S01]  /*2e920*/  R2UR UR15, R5.reuse ;  /* 0x00000000050f72ca */ /* 0x040fe200000e0000 */
[----:B------:R-:W2:Y:S01]  /*2e930*/  LD.E R31, desc[UR22][R2.64+0x1c] ;  /* 0x00001c16021f7980 */ /* 0x000ea2000c101900 */
        /* <DEDUP_REMOVED lines=303> */
[----:B------:R-:W-:Y:S02]  /*2fc30*/  R2UR UR56, R4 ;  /* 0x00000000043872ca */ /* 0x000fe400000e0000 */
[----:B------:R-:W-:Y:S01]  /*2fc40*/  R2UR UR57, R5 ;  /* 0x00000000053972ca */ /* 0x000fe200000e0000 */
        /* <DEDUP_REMOVED lines=19> */
[----:B------:R-:W-:-:S02]  /*2fd80*/  VIADD R152, R6, 0x80 ;  /* 0x0000008006987836 */ /* 0x000fc40000000000 */
[----:B------:R-:W-:-:S03]  /*2fd90*/  IMAD.MOV.U32 R153, RZ, RZ, R7 ;  /* 0x000000ffff997224 */ /* 0x000fc600078e0007 */
[----:B------:R-:W-:Y:S02]  /*2fda0*/  R2UR UR6, R152 ;  /* 0x00000000980672ca */ /* 0x000fe400000e0000 */
[----:B------:R-:W-:Y:S02]  /*2fdb0*/  R2UR UR7, R153 ;  /* 0x00000000990772ca */ /* 0x000fe400000e0000 */
[----:B------:R-:W-:Y:S02]  /*2fdc0*/  F2FP.F16.F32.PACK_AB R152, R20, R21 ;  /* 0x000000151498723e */ /* 0x000fe400000000ff */
[----:B------:R-:W-:Y:S02]  /*2fdd0*/  F2FP.F16.F32.PACK_AB R154, R18, R19 ;  /* 0x00000013129a723e */ /* 0x000fe400000000ff */
[----:B------:R-:W-:Y:S02]  /*2fde0*/  F2FP.F16.F32.PACK_AB R153, R14, R15 ;  /* 0x0000000f0e99723e */ /* 0x000fe400000000ff */
[----:B------:R-:W-:-:S02]  /*2fdf0*/  F2FP.F16.F32.PACK_AB R155, R12, R13 ;  /* 0x0000000d0c9b723e */ /* 0x000fc400000000ff */
        /* <DEDUP_REMOVED lines=18> */
[----:B------:R-:W-:Y:S02]  /*2ff20*/  R2UR UR24, R4 ;  /* 0x00000000041872ca */ /* 0x000fe400000e0000 */
[----:B------:R-:W-:Y:S01]  /*2ff30*/  R2UR UR25, R5 ;  /* 0x00000000051972ca */ /* 0x000fe200000e0000 */
[----:B--2---:R-:W-:-:S06]  /*2ff40*/  WARPGROUP.ARRIVE ;  /* 0x00000000000079c5 */ /* 0x004fcc0000000000 */
[----:B------:R-:W-:Y:S01]  /*2ff50*/  HGMMA.64x256x16.F32 R24, R152, gdesc[UR4].tnspB, R24, gsb0 ;  /* 0x43e0000498187df0 */ /* 0x000fe20008000818 */
        /* <DEDUP_REMOVED lines=2359> */
[C---:B------:R-:W-:Y:S01]  /*392d0*/  R2UR UR51, R5.reuse ;  /* 0x00000000053372ca */ /* 0x040fe200000e0000 */
[----:B------:R-:W-:Y:S02]  /*392e0*/  WARPGROUP.DEPBAR.LE gsb0, 0x0 ;  /* 0x00008000000079c5 */ /* 0x000fe40000010000 */
        /* <DEDUP_REMOVED lines=351> */
[----:B------:R-:W-:Y:S01]  /*3a8e0*/  ST.E desc[UR6][R2.64+0x1ec], R147 ;  /* 0x0001ec9302007985 */ /* 0x000fe2000c101906 */
[----:B------:R-:W-:-:S03]  /*3a8f0*/  R2UR UR5, R5 ;  /* 0x00000000050572ca */ /* 0x000fc600000e0000 */
[----:B------:R-:W-:Y:S01]  /*3a900*/  ST.E desc[UR8][R2.64+0x1f0], R148 ;  /* 0x0001f09402007985 */ /* 0x000fe2000c101908 */
[----:B------:R-:W-:-:S03]  /*3a910*/  R2UR UR6, R4 ;  /* 0x00000000040672ca */ /* 0x000fc600000e0000 */
[----:B------:R-:W-:Y:S01]  /*3a920*/  ST.E desc[UR10][R2.64+0x1f4], R149 ;  /* 0x0001f49502007985 */ /* 0x000fe2000c10190a */
[----:B------:R-:W-:-:S03]  /*3a930*/  R2UR UR7, R5 ;  /* 0x00000000050772ca */ /* 0x000fc600000e0000 */
[----:B------:R-:W-:Y:S01]  /*3a940*/  ST.E desc[UR12][R2.64+0x1f8], R150 ;  /* 0x0001f89602007985 */ /* 0x000fe2000c10190c */
[C---:B------:R-:W-:Y:S02]  /*3a950*/  R2UR UR8, R4.reuse ;  /* 0x00000000040872ca */ /* 0x040fe400000e0000 */
[C---:B------:R-:W-:Y:S01]  /*3a960*/  R2UR UR9, R5.reuse ;  /* 0x00000000050972ca */ /* 0x040fe200000e0000 */
[----:B------:R-:W-:Y:S01]  /*3a970*/  ST.E desc[UR14][R2.64+0x1fc], R151 ;  /* 0x0001fc9702007985 */ /* 0x000fe2000c10190e */
        /* <DEDUP_REMOVED lines=25> */
[----:B------:R-:W-:Y:S01]  /*3ab10*/  R2UR UR57, R5 ;  /* 0x00000000053972ca */ /* 0x000fe200000e0000 */
[----:B------:R5:W-:Y:S01]  /*3ab20*/  ST.E desc[UR4][R2.64+0x1e8], R146 ;  /* 0x0001e89202007985 */ /* 0x000be2000c101904 */
[----:B------:R-:W-:-:S03]  /*3ab30*/  R2UR UR60, R4 ;  /* 0x00000000043c72ca */ /* 0x000fc600000e0000 */
[----:B------:R-:W-:Y:S01]  /*3ab40*/  ST.E desc[UR6][R8.64], R193 ;  /* 0x000000c108007985 */ /* 0x000fe2000c101906 */
[C---:B------:R-:W-:Y:S02]  /*3ab50*/  R2UR UR61, R5.reuse ;  /* 0x00000000053d72ca */ /* 0x040fe400000e0000 */
        /* <DEDUP_REMOVED lines=324> */
[----:B------:R-:W-:Y:S01]  /*3bfa0*/  R2UR UR56, R4 ;  /* 0x00000000043872ca */ /* 0x000fe200000e0000 */
[----:B------:R-:W2:Y:S01]  /*3bfb0*/  LD.E R132, desc[UR4][R2.64+0x1b0] ;  /* 0x0001b00402847980 */ /* 0x000ea2000c101900 */
[----:B------:R-:W-:-:S03]  /*3bfc0*/  R2UR UR57, R5 ;  /* 0x00000000053972ca */ /* 0x000fc600000e0000 */
        /* <DEDUP_REMOVED lines=19> */
[----:B------:R-:W-:Y:S01]  /*3c100*/  VIADD R6, R6, 0x280 ;  /* 0x0000028006067836 */ /* 0x000fe20000000000 */
[----:B------:R-:W-:-:S04]  /*3c110*/  R2UR UR7, R7 ;  /* 0x00000000070772ca */ /* 0x000fc800000e0000 */
[----:B------:R-:W-:Y:S02]  /*3c120*/  R2UR UR6, R6 ;  /* 0x00000000060672ca */ /* 0x000fe400000e0000 */
[----:B------:R-:W-:Y:S02]  /*3c130*/  F2FP.F16.F32.PACK_AB R152, R190, R191 ;  /* 0x000000bfbe98723e */ /* 0x000fe400000000ff */
[----:B------:R-:W-:Y:S02]  /*3c140*/  F2FP.F16.F32.PACK_AB R154, R188, R189 ;  /* 0x000000bdbc9a723e */ /* 0x000fe400000000ff */
[----:B------:R-:W-:Y:S02]  /*3c150*/  F2FP.F16.F32.PACK_AB R153, R161, R162 ;  /* 0x000000a2a199723e */ /* 0x000fe400000000ff */
[----:B------:R-:W-:Y:S02]  /*3c160*/  F2FP.F16.F32.PACK_AB R155, R159, R160 ;  /* 0x000000a09f9b723e */ /* 0x000fe400000000ff */
        /* <DEDUP_REMOVED lines=27> */
[----:B------:R-:W-:Y:S01]  /*3c320*/  R2UR UR29, R5 ;  /* 0x00000000051d72ca */ /* 0x000fe200000e0000 */
[----:B------:R-:W-:-:S02]  /*3c330*/  WARPGROUP.DEPBAR.LE gsb0, 0x0 ;  /* 0x00008000000079c5 */ /* 0x000fc40000010000 */
[----:B------:R-:W-:Y:S01]  /*3c340*/  ST.E desc[UR4][R2.64], R24 ;  /* 0x0000001802007985 */ /* 0x000fe2000c101904 */
[C---:B------:R-:W-:Y:S02]  /*3c350*/  R2UR UR4, R4.reuse ;  /* 0x00000000040472ca */ /* 0x040fe400000e0000 */
[C---:B------:R-:W-:Y:S01]  /*3c360*/  R2UR UR5, R5.reuse ;  /* 0x00000000050572ca */ /* 0x040fe200000e0000 */
[----:B------:R-:W-:Y:S01]  /*3c370*/  ST.E desc[UR6][R2.64+0x4], R25 ;  /* 0x0000041902007985 */ /* 0x000fe2000c101906 */
[C---:B------:R-:W-:Y:S02]  /*3c380*/  R2UR UR6, R4.reuse ;  /* 0x00000000040672ca */ /* 0x040fe400000e0000 */
[----:B------:R-:W-:Y:S01]  /*3c390*/  R2UR UR7, R5 ;  /* 0x00000000050772ca */ /* 0x000fe200000e0000 */
[----:B------:R-:W-:Y:S04]  /*3c3a0*/  ST.E desc[UR8][R2.64+0x8], R26 ;  /* 0x0000081a02007985 */ /* 0x000fe8000c101908 */
[----:B------:R-:W-:Y:S04]  /*3c3b0*/  ST.E desc[UR10][R2.64+0xc], R27 ;  /* 0x00000c1b02007985 */ /* 0x000fe8000c10190a */
[----:B------:R-:W-:Y:S01]  /*3c3c0*/  ST.E desc[UR12][R2.64+0x10], R28 ;  /* 0x0000101c02007985 */ /* 0x000fe2000c10190c */
[----:B------:R-:W-:-:S03]  /*3c3d0*/  R2UR UR8, R4 ;  /* 0x00000000040872ca */ /* 0x000fc600000e0000 */
[----:B------:R-:W-:Y:S01]  /*3c3e0*/  ST.E desc[UR14][R2.64+0x14], R29 ;  /* 0x0000141d02007985 */ /* 0x000fe2000c10190e */
[----:B------:R-:W-:-:S03]  /*3c3f0*/  R2UR UR9, R5 ;  /* 0x00000000050972ca */ /* 0x000fc600000e0000 */
[----:B------:R-:W-:Y:S04]  /*3c400*/  ST.E desc[UR16][R2.64+0x18], R30 ;  /* 0x0000181e02007985 */ /* 0x000fe8000c101910 */
[----:B------:R-:W-:Y:S04]  /*3c410*/  ST.E desc[UR18][R2.64+0x1c], R31 ;  /* 0x00001c1f02007985 */ /* 0x000fe8000c101912 */
[----:B------:R-:W-:Y:S04]  /*3c420*/  ST.E desc[UR20][R2.64+0x20], R32 ;  /* 0x0000202002007985 */ /* 0x000fe8000c101914 */
[----:B------:R-:W-:Y:S04]  /*3c430*/  ST.E desc[UR22][R2.64+0x24], R33 ;  /* 0x0000242102007985 */ /* 0x000fe8000c101916 */
        /* <DEDUP_REMOVED lines=19> */
[----:B------:R-:W-:Y:S01]  /*3c570*/  ST.E desc[UR8][R2.64+0x34], R37 ;  /* 0x0000342502007985 */ /* 0x000fe2000c101908 */
        /* <DEDUP_REMOVED lines=8> */
[----:B------:R-:W-:Y:S01]  /*3c600*/  R2UR UR5, R5 ;  /* 0x00000000050572ca */ /* 0x000fe200000e0000 */
[----:B------:R-:W-:Y:S04]  /*3c610*/  ST.E desc[UR6][R2.64+0x3c], R39 ;  /* 0x00003c2702007985 */ /* 0x000fe8000c101906 */
[----:B------:R-:W-:Y:S04]  /*3c620*/  ST.E desc[UR10][R2.64+0x40], R40 ;  /* 0x0000402802007985 */ /* 0x000fe8000c10190a */
[----:B------:R-:W-:Y:S04]  /*3c630*/  ST.E desc[UR12][R2.64+0x44], R41 ;  /* 0x0000442902007985 */ /* 0x000fe8000c10190c */
        /* <DEDUP_REMOVED lines=8> */
[----:B------:R-:W-:Y:S01]  /*3c6c0*/  ST.E desc[UR8][R2.64+0x60], R48 ;  /* 0x0000603002007985 */ /* 0x000fe2000c101908 */
[C---:B------:R-:W-:Y:S02]  /*3c6d0*/  R2UR UR8, R4.reuse ;  /* 0x00000000040872ca */ /* 0x040fe400000e0000 */
[----:B------:R-:W-:Y:S01]  /*3c6e0*/  R2UR UR9, R5 ;  /* 0x00000000050972ca */ /* 0x000fe200000e0000 */
[----:B------:R-:W-:Y:S01]  /*3c6f0*/  ST.E desc[UR4][R2.64+0x64], R49 ;  /* 0x0000643102007985 */ /* 0x000fe2000c101904 */
        /* <DEDUP_REMOVED lines=14> */
[----:B------:R-:W-:Y:S01]  /*3c7e0*/  ST.E desc[UR6][R2.64+0x68], R50 ;  /* 0x0000683202007985 */ /* 0x000fe2000c101906 */
        /* <DEDUP_REMOVED lines=288> */
[----:B------:R-:W2:Y:S01]  /*3d9f0*/  LD.E R7, desc[UR28][R2.64] ;  /* 0x0000001c02077980 */ /* 0x000ea2000c101900 */
[----:B------:R-:W-:-:S02]  /*3da00*/  R2UR UR4, R4 ;  /* 0x00000000040472ca */ /* 0x000fc400000e0000 */
[C---:B------:R-:W-:Y:S02]  /*3da10*/  R2UR UR5, R5.reuse ;  /* 0x00000000050572ca */ /* 0x040fe400000e0000 */
[----:B------:R-:W-:Y:S02]  /*3da20*/  R2UR UR6, R4 ;  /* 0x00000000040672ca */ /* 0x000fe400000e0000 */
[----:B------:R-:W-:-:S09]  /*3da30*/  R2UR UR7, R5 ;  /* 0x00000000050772ca */ /* 0x000fd200000e0000 */
[----:B--2---:R2:W-:Y:S04]  /*3da40*/  ST.E desc[UR4][R2.64], R7 ;  /* 0x0000000702007985 */ /* 0x0045e8000c101904 */
[----:B------:R-:W3:Y:S01]  /*3da50*/  LD.E R11, desc[UR6][R2.64+0x4] ;  /* 0x00000406020b7980 */ /* 0x000ee2000c101900 */
[C---:B------:R-:W-:Y:S02]  /*3da60*/  R2UR UR4, R4.reuse ;  /* 0x00000000040472ca */ /* 0x040fe400000e0000 */
[C---:B------:R-:W-:Y:S02]  /*3da70*/  R2UR UR5, R5.reuse ;  /* 0x00000000050572ca */ /* 0x040fe400000e0000 */
[----:B------:R-:W-:Y:S02]  /*3da80*/  R2UR UR6, R4 ;  /* 0x00000000040672ca */ /* 0x000fe400000e0000 */
[----:B------:R-:W-:-:S09]  /*3da90*/  R2UR UR7, R5 ;  /* 0x00000000050772ca */ /* 0x000fd200000e0000 */
[----:B---3--:R3:W-:Y:S04]  /*3daa0*/  ST.E desc[UR4][R2.64+0x4], R11 ;  /* 0x0000040b02007985 */ /* 0x0087e8000c101904 */
[----:B------:R-:W4:Y:S01]  /*3dab0*/  LD.E R13, desc[UR6][R2.64+0x8] ;  /* 0x00000806020d7980 */ /* 0x000f22000c101900 */
[C---:B------:R-:W-:Y:S02]  /*3dac0*/  R2UR UR4, R4.reuse ;  /* 0x00000000040472ca */ /* 0x040fe400000e0000 */
[C---:B------:R-:W-:Y:S02]  /*3dad0*/  R2UR UR5, R5.reuse ;  /* 0x00000000050572ca */ /* 0x040fe400000e0000 */
[----:B------:R-:W-:Y:S02]  /*3dae0*/  R2UR UR6, R4 ;  /* 0x00000000040672ca */ /* 0x000fe400000e0000 */
[----:B------:R-:W-:-:S09]  /*3daf0*/  R2UR UR7, R5 ;  /* 0x00000000050772ca */ /* 0x000fd200000e0000 */
[----:B----4-:R4:W-:Y:S04]  /*3db00*/  ST.E desc[UR4][R2.64+0x8], R13 ;  /* 0x0000080d02007985 */ /* 0x0109e8000c101904 */
[----:B-1----:R-:W5:Y:S01]  /*3db10*/  LD.E R9, desc[UR6][R2.64+0xc] ;  /* 0x00000c0602097980 */ /* 0x002f62000c101900 */
[C---:B------:R-:W-:Y:S02]  /*3db20*/  R2UR UR4, R4.reuse ;  /* 0x00000000040472ca */ /* 0x040fe400000e0000 */
[C---:B------:R-:W-:Y:S02]  /*3db30*/  R2UR UR5, R5.reuse ;  /* 0x00000000050572ca */ /* 0x040fe400000e0000 */
[----:B------:R-:W-:Y:S02]  /*3db40*/  R2UR UR6, R4 ;  /* 0x00000000040672ca */ /* 0x000fe400000e0000 */
[----:B------:R-:W-:-:S09]  /*3db50*/  R2UR UR7, R5 ;  /* 0x00000000050772ca */ /* 0x000fd200000e0000 */
[----:B-----5:R1:W-:Y:S04]  /*3db60*/  ST.E desc[UR4][R2.64+0xc], R9 ;  /* 0x00000c0902007985 */ /* 0x0203e8000c101904 */
[----:B--2---:R-:W2:Y:S01]  /*3db70*/  LD.E R7, desc[UR6][R2.64+0x10] ;  /* 0x0000100602077980 */ /* 0x004ea2000c101900 */
[C---:B------:R-:W-:Y:S02]  /*3db80*/  R2UR UR4, R4.reuse ;  /* 0x00000000040472ca */ /* 0x040fe400000e0000 */
[C---:B------:R-:W-:Y:S02]  /*3db90*/  R2UR UR5, R5.reuse ;  /* 0x00000000050572ca */ /* 0x040fe400000e0000 */
[----:B------:R-:W-:Y:S02]  /*3dba0*/  R2UR UR6, R4 ;  /* 0x00000000040672ca */ /* 0x000fe400000e0000 */
[----:B------:R-:W-:-:S09]  /*3dbb0*/  R2UR UR7, R5 ;  /* 0x00000000050772ca */ /* 0x000fd200000e0000 */
[----:B--2---:R2:W-:Y:S04]  /*3dbc0*/  ST.E desc[UR4][R2.64+0x10], R7 ;  /* 0x0000100702007985 */ /* 0x0045e8000c101904 */
[----:B---3--:R-:W3:Y:S01]  /*3dbd0*/  LD.E R11, desc[UR6][R2.64+0x14] ;  /* 0x00001406020b7980 */ /* 0x008ee2000c101900 */
[C---:B------:R-:W-:Y:S02]  /*3dbe0*/  R2UR UR4, R4.reuse ;  /* 0x00000000040472ca */ /* 0x040fe400000e0000 */
[C---:B------:R-:W-:Y:S02]  /*3dbf0*/  R2UR UR5, R5.reuse ;  /* 0x00000000050572ca */ /* 0x040fe400000e0000 */
[----:B------:R-:W-:Y:S02]  /*3dc00*/  R2UR UR6, R4 ;  /* 0x00000000040672ca */ /* 0x000fe400000e0000 */
[----:B------:R-:W-:-:S09]  /*3dc10*/  R2UR UR7, R5 ;  /* 0x00000000050772ca */ /* 0x000fd200000e0000 */
[----:B---3--:R3:W-:Y:S04]  /*3dc20*/  ST.E desc[UR4][R2.64+0x14], R11 ;  /* 0x0000140b02007985 */ /* 0x0087e8000c101904 */
[----:B----4-:R-:W4:Y:S01]  /*3dc30*/  LD.E R13, desc[UR6][R2.64+0x18] ;  /* 0x00001806020d7980 */ /* 0x010f22000c101900 */
        /* <DEDUP_REMOVED lines=719> */
[----:B----4-:R-:W3:Y:S01]  /*40930*/  LD.E R13, desc[UR6][R2.64+0x1f8] ;  /* 0x0001f806020d7980 */ /* 0x010ee2000c101900 */
[C---:B------:R-:W-:Y:S02]  /*40940*/  R2UR UR4, R4.reuse ;  /* 0x00000000040472ca */ /* 0x040fe400000e0000 */
[C---:B------:R-:W-:Y:S02]  /*40950*/  R2UR UR5, R5.reuse ;  /* 0x00000000050572ca */ /* 0x040fe400000e0000 */
[----:B------:R-:W-:Y:S02]  /*40960*/  R2UR UR6, R4 ;  /* 0x00000000040672ca */ /* 0x000fe400000e0000 */
[----:B------:R-:W-:-:S02]  /*40970*/  R2UR UR7, R5 ;  /* 0x00000000050772ca */ /* 0x000fc400000e0000 */
[----:B------:R-:W-:-:S07]  /*40980*/  LOP3.LUT P6, RZ, R199, 0x7f, RZ, 0xc0, !PT ;  /* 0x0000007fc7ff7812 */ /* 0x000fce00078cc0ff */
[----:B---3--:R2:W-:Y:S04]  /*40990*/  ST.E desc[UR4][R2.64+0x1f8], R13 ;  /* 0x0001f80d02007985 */ /* 0x0085e8000c101904 */
[----:B-1----:R-:W3:Y:S01]  /*409a0*/  LD.E R9, desc[UR6][R2.64+0x1fc] ;  /* 0x0001fc0602097980 */ /* 0x002ee2000c101900 */
[----:B------:R-:W-:Y:S02]  /*409b0*/  R2UR UR4, R4 ;  /* 0x00000000040472ca */ /* 0x000fe400000e0000 */
[----:B------:R-:W-:-:S13]  /*409c0*/  R2UR UR5, R5 ;  /* 0x00000000050572ca */ /* 0x000fda00000e0000 */
[----:B---3--:R2:W-:Y:S01]  /*409d0*/  ST.E desc[UR4][R2.64+0x1fc], R9 ;  /* 0x0001fc0902007985 */ /* 0x0085e2000c101904 */
[----:B------:R-:W-:Y:S05]  /*409e0*/  @P6 BRA `(.L_x_1724) ;  /* 0x0000000000306947 */ /* 0x000fea0003800000 */
[----:B--2---:R-:W2:Y:S04]  /*409f0*/  LDL.64 R2, [R0+0x40] ;  /* 0x0000400000027983 */ /* 0x004ea80000100a00 */
[----:B------:R-:W3:Y:S01]  /*40a00*/  LDL.64 R6, [R0] ;  /* 0x0000000000067983 */ /* 0x000ee20000100a00 */
[C---:B------:R-:W-:Y:S02]  /*40a10*/  R2UR UR4, R4.reuse ;  /* 0x00000000040472ca */ /* 0x040fe400000e0000 */
[C---:B------:R-:W-:Y:S02]  /*40a20*/  R2UR UR5, R5.reuse ;  /* 0x00000000050572ca */ /* 0x040fe400000e0000 */
[----:B------:R-:W-:Y:S02]  /*40a30*/  R2UR UR6, R4 ;  /* 0x00000000040672ca */ /* 0x000fe400000e0000 */
[----:B------:R-:W-:-:S09]  /*40a40*/  R2UR UR7, R5 ;  /* 0x00000000050772ca */ /* 0x000fd200000e0000 */
[----:B--2---:R-:W2:Y:S04]  /*40a50*/  LD.E.64 R2, desc[UR4][R2.64+0x30] ;  /* 0x0000300402027980 */ /* 0x004ea8000c101b00 */
[----:B---3--:R-:W3:Y:S01]  /*40a60*/  LD.E R6, desc[UR6][R6.64] ;  /* 0x0000000606067980 */ /* 0x008ee2000c101900 */
[----:B--2---:R-:W-:-:S05]  /*40a70*/  MOV R5, R2 ;  /* 0x0000000200057202 */ /* 0x004fca0000000f00 */
[----:B---3--:R-:W-:-:S05]  /*40a80*/  IMAD R4, R6, 0x8, R5 ;  /* 0x0000000806047824 */ /* 0x008fca00078e0205 */
[----:B------:R-:W-:-:S04]  /*40a90*/  PRMT R4, RZ, 0x654, R4 ;  /* 0x00000654ff047816 */ /* 0x000fc80000000004 */
[----:B------:R1:W-:Y:S03]  /*40aa0*/  SYNCS.ARRIVE.TRANS64.RED.A1T0 RZ, [R4+URZ], RZ ;  /* 0x000000ff04ff79a7 */ /* 0x0003e6000810043f */
.L_x_1724:
[----:B--2---:R-:W-:Y:S02]  /*40ab0*/  IMAD.MOV.U32 R2, RZ, RZ, R201 ;  /* 0x000000ffff027224 */ /* 0x004fe400078e00c9 */
[----:B------:R-:W-:-:S04]  /*40ac0*/  IMAD.MOV.U32 R3, RZ, RZ, 0x0 ;  /* 0x00000000ff037424 */ /* 0x000fc800078e00ff */
[----:B-1----:R-:W-:Y:S05]  /*40ad0*/  RET.REL.NODEC R2 `(_ZN7cutlass13device_kernelIN5flash11enable_sm90INS1_16FlashAttnFwdSm90INS1_25CollectiveMainloopFwdSm90ILi2EN4cute5tupleIJNS5_1CILi1EEES8_S8_EEENS6_IJNS7_ILi128EEENS7_ILi96EEENS7_ILi64EEEEEELi256ENS_6half_tEfNS_4arch4Sm90ELb0ELb1ELb1ELb0ELb0ELb0ELb1ELb1ELb0ELb0ELb0ELb0EEENS1_21CollectiveEpilogueFwdINS6_IJSA_NS7_ILi256EEESB_EEES9_SE_SG_Li256ELb0ELb0ELb0ELb0EEENS1_30DynamicPersistentTileSchedulerILi256ELi32ELb0ELb0ELb1EEEEEEEEEvNT_6ParamsE) ;  /* 0xfffffbf402487950 */ /* 0x002fea0003c3ffff */
.L_x_1702:
[----:B-1----:R1:W2:Y:S02]  /*40ae0*/  SYNCS.PHASECHK.TRANS64.TRYWAIT P0, [R2+URZ], R3 ;  /* 0x00000003020075a7 */ /* 0x0022a4000800017f */
[----:B--2---:R-:W-:Y:S05]  /*40af0*/  @!P0 NANOSLEEP.SYNCS 0x989680 ;  /* 0x009896800000895d */ /* 0x004fea0003900000 */
[----:B------:R-:W2:Y:S02]  /*40b00*/  @!P0 SYNCS.PHASECHK.TRANS64 P0, [R2+URZ], R3 ;  /* 0x00000003020085a7 */ /* 0x000ea4000800007f */
[----:B--2---:R-:W-:Y:S05]  /*40b10*/  @!P0 BRA `(.L_x_1702) ;  /* 0xfffffffc00f08947 */ /* 0x004fea000383ffff */
[----:B------:R-:W-:Y:S05]  /*40b20*/  BRA `(.L_x_1701) ;  /* 0xfffffe4800947947 */ /* 0x000fea000383ffff */
.L_x_1709:
[----:B-1----:R1:W2:Y:S02]  /*40b30*/  SYNCS.PHASECHK.TRANS64.TRYWAIT P0, [R8+URZ], R9 ;  /* 0x00000009080075a7 */ /* 0x0022a4000800017f */
[----:B--2---:R-:W-:Y:S05]  /*40b40*/  @!P0 NANOSLEEP.SYNCS 0x989680 ;  /* 0x009896800000895d */ /* 0x004fea0003900000 */
[----:B------:R-:W2:Y:S02]  /*40b50*/  @!P0 SYNCS.PHASECHK.TRANS64 P0, [R8+URZ], R9 ;  /* 0x00000009080085a7 */ /* 0x000ea4000800007f */
[----:B--2---:R-:W-:Y:S05]  /*40b60*/  @!P0 BRA `(.L_x_1709) ;  /* 0xfffffffc00f08947 */ /* 0x004fea000383ffff */
[----:B------:R-:W-:Y:S05]  /*40b70*/  BRA `(.L_x_1708) ;  /* 0xfffffe5000687947 */ /* 0x000fea000383ffff */
.L_x_1725:
        /* <DEDUP_REMOVED lines=16> */
.L_x_4721:


//--------------------- .text._ZN7cutlass13device_kernelIN5flash11enable_sm90INS1_16FlashAttnFwdSm90INS1_25CollectiveMainloopFwdSm90ILi2EN4cute5tupleIJNS5_1CILi1EEES8_S8_EEENS6_IJNS7_ILi128EEENS7_ILi96EEENS7_ILi64EEEEEELi256ENS_6half_tEfNS_4arch4Sm90ELb0ELb1ELb1ELb1ELb0ELb0ELb0ELb1ELb0ELb0ELb0ELb0EEENS1_21CollectiveEpilogueFwdINS6_IJSA_NS7_ILi256EEESB_EEES9_SE_SG_Li256ELb1ELb0ELb0ELb0EEENS1_36VarlenDynamicPersistentTileSchedulerILi128ELi96ELi256ELi32ELb0ELb0ELb1ELb1ELb0ELb1EEEEEEEEEvNT_6ParamsE --------------------------
	.section	.text._ZN7cutlass13device_kernelIN5flash11enable_sm90INS1_16FlashAttnFwdSm90INS1_25CollectiveMainloopFwdSm90ILi2EN4cute5tupleIJNS5_1CILi1EEES8_S8_EEENS6_IJNS7_ILi128EEENS7_ILi96EEENS7_ILi64EEEEEELi256ENS_6half_tEfNS_4arch4Sm90ELb0ELb1ELb1ELb1ELb0ELb0ELb0ELb1ELb0ELb0ELb0ELb0EEENS1_21CollectiveEpilogueFwdINS6_IJSA_NS7_ILi256EEESB_EEES9_SE_SG_Li256ELb1ELb0ELb0ELb0EEENS1_36VarlenDynamicPersistentTileSchedulerILi128ELi96ELi256ELi32ELb0ELb0ELb1ELb1ELb0ELb1EEEEEEEEEvNT_6ParamsE,"ax",@progbits
	.align	128
.text._ZN7cutlass13device_kernelIN5flash11enable_sm90INS1_16FlashAttnFwdSm90INS1_25CollectiveMainloopFwdSm90ILi2EN4cute5tupleIJNS5_1CILi1EEES8_S8_EEENS6_IJNS7_ILi128EEENS7_ILi96EEENS7_ILi64EEEEEELi256ENS_6half_tEfNS_4arch4Sm90ELb0ELb1ELb1ELb1ELb0ELb0ELb0ELb1ELb0ELb0ELb0ELb0EEENS1_21CollectiveEpilogueFwdINS6_IJSA_NS7_ILi256EEESB_EEES9_SE_SG_Li256ELb1ELb0ELb0ELb0EEENS1_36VarlenDynamicPersistentTileSchedulerILi128ELi96ELi256ELi32ELb0ELb0ELb1ELb1ELb0ELb1EEEEEEEEEvNT_6ParamsE:
        .type           _ZN7cutlass13device_kernelIN5flash11enable_sm90INS1_16FlashAttnFwdSm90INS1_25CollectiveMainloopFwdSm90ILi2EN4cute5tupleIJNS5_1CILi1EEES8_S8_EEENS6_IJNS7_ILi128EEENS7_ILi96EEENS7_ILi64EEEEEELi256ENS_6half_tEfNS_4arch4Sm90ELb0ELb1ELb1ELb1ELb0ELb0ELb0ELb1ELb0ELb0ELb0ELb0EEENS1_21CollectiveEpilogueFwdINS6_IJSA_NS7_ILi256EEESB_EEES9_SE_SG_Li256ELb1ELb0ELb0ELb0EEENS1_36VarlenDynamicPersistentTileSchedulerILi128ELi96ELi256ELi32ELb0ELb0ELb1ELb1ELb0ELb1EEEEEEEEEvNT_6ParamsE,@function
        .size           _ZN7cutlass13device_kernelIN5flash11enable_sm90INS1_16FlashAttnFwdSm90INS1_25CollectiveMainloopFwdSm90ILi2EN4cute5tupleIJNS5_1CILi1EEES8_S8_EEENS6_IJNS7_ILi128EEENS7_ILi96EEENS7_ILi64EEEEEELi256ENS_6half_tEfNS_4arch4Sm90ELb0ELb1ELb1ELb1ELb0ELb0ELb0ELb1ELb0ELb0ELb0ELb0EEENS1_21CollectiveEpilogueFwdINS6_IJSA_NS7_ILi256EEESB_EEES9_SE_SG_Li256ELb1ELb0ELb0ELb0EEENS1_36VarlenDynamicPersistentTileSchedulerILi128ELi96ELi256ELi32ELb0ELb0ELb1ELb1ELb0ELb1EEEEEEEEEvNT_6ParamsE,(.L_x_4723 - _ZN7cutlass13device_kernelIN5flash11enable_sm90INS1_16FlashAttnFwdSm90INS1_25CollectiveMainloopFwdSm90ILi2EN4cute5tupleIJNS5_1CILi1EEES8_S8_EEENS6_IJNS7_ILi128EEENS7_ILi96EEENS7_ILi64EEEEEELi256ENS_6half_tEfNS_4arch4Sm90ELb0ELb1ELb1ELb1ELb0ELb0ELb0ELb1ELb0ELb0ELb0ELb0EEENS1_21CollectiveEpilogueFwdINS6_IJSA_NS7_ILi256EEESB_EEES9_SE_SG_Li256ELb1ELb0ELb0ELb0EEENS1_36VarlenDynamicPersistentTileSchedulerILi128ELi96ELi256ELi32ELb0ELb0ELb1ELb1ELb0ELb1EEEEEEEEEvNT_6ParamsE)
        .other          _ZN7cutlass13device_kernelIN5flash11enable_sm90INS1_16FlashAttnFwdSm90INS1_25CollectiveMainloopFwdSm90ILi2EN4cute5tupleIJNS5_1CILi1EEES8_S8_EEENS6_IJNS7_ILi128EEENS7_ILi96EEENS7_ILi64EEEEEELi256ENS_6half_tEfNS_4arch4Sm90ELb0ELb1ELb1ELb1ELb0ELb0ELb0ELb1ELb0ELb0ELb0ELb0EEENS1_21CollectiveEpilogueFwdINS6_IJSA_NS7_ILi256EEESB_EEES9_SE_SG_Li256ELb1ELb0ELb0ELb0EEENS1_36VarlenDynamicPersistentTileSchedulerILi128ELi96ELi256ELi32ELb0ELb0ELb1ELb1ELb0ELb1EEEEEEEEEvNT_6ParamsE,@"STO_CUDA_ENTRY STV_DEFAULT"
_ZN7cutlass13device_kernelIN5flash11enable_sm90INS1_16FlashAttnFwdSm90INS1_25CollectiveMainloopFwdSm90ILi2EN4cute5tupleIJNS5_1CILi1EEES8_S8_EEENS6_IJNS7_ILi128EEENS7_ILi96EEENS7_ILi64EEEEEELi256ENS_6half_tEfNS_4arch4Sm90ELb0ELb1ELb1ELb1ELb0ELb0ELb0ELb1ELb0ELb0ELb0ELb0EEENS1_21CollectiveEpilogueFwdINS6_IJSA_NS7_ILi256EEESB_EEES9_SE_SG_Li256ELb1ELb0ELb0ELb0EEENS1_36VarlenDynamicPersistentTileSchedulerILi128ELi96ELi256ELi32ELb0ELb0ELb1ELb1ELb0ELb1EEEEEEEEEvNT_6ParamsE:
        /* <DEDUP_REMOVED lines=21> */
.L_x_1727:
[----:B------:R-:W-:Y:S05]  /*0150*/  BSYNC B0 ;  /* 0x0000000000007941 */ /* 0x000fea0003800000 */
.L_x_1726:
        /* <DEDUP_REMOVED lines=41> */
.L_x_1728:
        /* <DEDUP_REMOVED lines=22> */
.L_x_1729:
        /* <DEDUP_REMOVED lines=18> */
.L_x_1730:
        /* <DEDUP_REMOVED lines=22> */
.L_x_1731:
        /* <DEDUP_REMOVED lines=22> */
.L_x_1732:
[----:B------:R-:W-:Y:S01]  /*0930*/  PLOP3.LUT P0, PT, PT, PT, UP0, 0x80, 0x0 ;  /* 0x000000000000781c */ /* 0x000fe20003f0f008 */
[----:B------:R-:W-:Y:S01]  /*0940*/  UMOV UR36, 0x1 ;  /* 0x0000000100247882 */ /* 0x000fe20000000000 */
[----:B------:R-:W-:Y:S01]  /*0950*/  NOP ;  /* 0x0000000000007918 */ /* 0x000fe20000000000 */
[----:B------:R-:W-:Y:S01]  /*0960*/  USEL UR36, UR36, 0x2, !UP0 ;  /* 0x0000000224247887 */ /* 0x000fe2000c000000 */
[----:B------:R-:W-:Y:S01]  /*0970*/  ULDC.64 UR38, c[0x0][0x208] ;  /* 0x0000820000267ab9 */ /* 0x000fe20000000a00 */
[----:B012-4-:R-:W-:Y:S08]  /*0980*/  BAR.SYNC.DEFER_BLOCKING 0x0 ;  /* 0x0000000000007b1d */ /* 0x017ff00000010000 */
[----:B------:R-:W-:Y:S05]  /*0990*/  @!P0 BRA `(.L_x_1733) ;  /* 0x0000010400f08947 */ /* 0x000fea0003800000 */
.L_x_1734:
        /* <DEDUP_REMOVED lines=8> */
[----:B-1----:R-:W-:Y:S01]  /*0a20*/  ULEA UR4, UR5, UR4, 0x18 ;  /* 0x0000000405047291 */ /* 0x002fe2000f8ec03f */
[----:B0-----:R-:W-:-:S04]  /*0a30*/  SHF.R.U32.HI R0, RZ, 0x7, R0 ;  /* 0x00000007ff007819 */ /* 0x001fc80000011600 */
[----:B------:R-:W-:-:S13]  /*0a40*/  ISETP.NE.AND P0, PT, R0, 0x1, PT ;  /* 0x000000010000780c */ /* 0x000fda0003f05270 */
[----:B------:R-:W-:Y:S08]  /*0a50*/  @!P0 BAR.ARV 0x9, 0x100 ;  /* 0x0244000000008b1d */ /* 0x000ff00000002000 */
[----:B------:R-:W-:Y:S06]  /*0a60*/  BAR.SYNC.DEFER_BLOCKING 0x5, 0x120 ;  /* 0x0144800000007b1d */ /* 0x000fec0000010000 */
        /* <DEDUP_REMOVED lines=8> */
[----:B------:R-:W-:Y:S01]  /*0af0*/  R2UR UR5, R203 ;  /* 0x00000000cb0572ca */ /* 0x000fe200000e0000 */
[----:B------:R-:W-:Y:S01]  /*0b00*/  UMOV UR41, URZ ;  /* 0x0000003f00297c82 */ /* 0x000fe20008000000 */
[----:B------:R-:W-:Y:S01]  /*0b10*/  UMOV UR40, URZ ;  /* 0x0000003f00287c82 */ /* 0x000fe20008000000 */
[----:B------:R-:W-:Y:S01]  /*0b20*/  UMOV UR37, URZ ;  /* 0x0000003f00257c82 */ /* 0x000fe20008000000 */
[----:B0-----:R-:W-:-:S05]  /*0b30*/  VIADD R209, R0, 0xffffff80 ;  /* 0xffffff8000d17836 */ /* 0x001fca0000000000 */
[----:B------:R-:W-:-:S04]  /*0b40*/  SHF.R.S32.HI R0, RZ, 0x1f, R209 ;  /* 0x0000001fff007819 */ /* 0x000fc800000114d1 */
[CC--:B------:R-:W-:Y:S02]  /*0b50*/  LEA.HI R2, R0.reuse, R209.reuse, RZ, 0x7 ;  /* 0x000000d100027211 */ /* 0x0c0fe400078f38ff */
[----:B------:R-:W-:Y:S02]  /*0b60*/  LEA.HI R3, R0, R209, RZ, 0x4 ;  /* 0x000000d100037211 */ /* 0x000fe400078f20ff */
[----:B------:R-:W-:Y:S02]  /*0b70*/  LOP3.LUT R4, R2, 0xffffff80, RZ, 0xc0, !PT ;  /* 0xffffff8002047812 */ /* 0x000fe400078ec0ff */
[----:B------:R-:W-:-:S03]  /*0b80*/  SHF.R.S32.HI R207, RZ, 0x7, R2 ;  /* 0x00000007ffcf7819 */ /* 0x000fc60000011402 */
        /* <DEDUP_REMOVED lines=10> */
[----:B------:R-:W-:-:S04]  /*0c30*/  LEA.HI R4, R4, R5, RZ, 0x3 ;  /* 0x0000000504047211 */ /* 0x000fc800078f18ff */
[----:B------:R-:W-:Y:S02]  /*0c40*/  LOP3.LUT R6, R4, 0xfffffff8, RZ, 0xc0, !PT ;  /* 0xfffffff804067812 */ /* 0x000fe400078ec0ff */
[CC--:B------:R-:W-:Y:S02]  /*0c50*/  LEA.HI R4, R0.reuse, R209.reuse, RZ, 0x5 ;  /* 0x000000d100047211 */ /* 0x0c0fe400078f28ff */
[----:B------:R-:W-:Y:S01]  /*0c60*/  LEA.HI R0, R0, R209, RZ, 0x3 ;  /* 0x000000d100007211 */ /* 0x000fe200078f18ff */
[----:B------:R-:W-:Y:S01]  /*0c70*/  IMAD.IADD R9, R5, 0x1, -R6 ;  /* 0x0000000105097824 */ /* 0x000fe200078e0a06 */
[----:B------:R-:W-:Y:S01]  /*0c80*/  SHF.R.S32.HI R6, RZ, 0x4, R3 ;  /* 0x00000004ff067819 */ /* 0x000fe20000011403 */
[----:B------:R-:W-:Y:S01]  /*0c90*/  IMAD.SHL.U32 R5, R4, 0x20, RZ ;  /* 0x0000002004057824 */ /* 0x000fe200078e00ff */
[C---:B------:R-:W-:Y:S01]  /*0ca0*/  LOP3.LUT R4, R3.reuse, 0x3fffff0, RZ, 0xc0, !PT ;  /* 0x03fffff003047812 */ /* 0x040fe200078ec0ff */
[----:B------:R-:W-:Y:S01]  /*0cb0*/  IMAD R9, R8, 0x10, R9 ;  /* 0x0000001008097824 */ /* 0x000fe200078e0209 */
[----:B------:R-:W-:-:S02]  /*0cc0*/  LEA.HI R3, R3, R6, RZ, 0x1 ;  /* 0x0000000603037211 */ /* 0x000fc400078f08ff */
[----:B------:R-:W-:Y:S01]  /*0cd0*/  LOP3.LUT R5, R5, 0xfffffc00, RZ, 0xc0, !PT ;  /* 0xfffffc0005057812 */ /* 0x000fe200078ec0ff */
[----:B------:R-:W-:Y:S01]  /*0ce0*/  IMAD.IADD R4, R209, 0x1, -R4 ;  /* 0x00000001d1047824 */ /* 0x000fe200078e0a04 */
[----:B------:R-:W-:Y:S01]  /*0cf0*/  LOP3.LUT R3, R3, 0x1ffffffe, RZ, 0xc0, !PT ;  /* 0x1ffffffe03037812 */ /* 0x000fe200078ec0ff */
[----:B------:R-:W-:Y:S01]  /*0d00*/  IMAD R206, R2, 0x40, R9 ;  /* 0x0000004002ce7824 */ /* 0x000fe200078e0209 */
[----:B------:R-:W-:Y:S01]  /*0d10*/  LOP3.LUT R2, R0, 0x1ffffff8, RZ, 0xc0, !PT ;  /* 0x1ffffff800027812 */ /* 0x000fe200078ec0ff */
[----:B------:R-:W-:Y:S01]  /*0d20*/  IMAD R4, R4, 0x40, R5 ;  /* 0x0000004004047824 */ /* 0x000fe200078e0205 */
[----:B------:R-:W-:Y:S01]  /*0d30*/  SHF.R.S32.HI R22, RZ, 0x3, R0 ;  /* 0x00000003ff167819 */ /* 0x000fe20000011400 */
[----:B------:R-:W-:Y:S02]  /*0d40*/  IMAD.IADD R3, R6, 0x1, -R3 ;  /* 0x0000000106037824 */ /* 0x000fe400078e0a03 */
[----:B------:R-:W-:Y:S02]  /*0d50*/  IMAD.IADD R2, R209, 0x1, -R2 ;  /* 0x00000001d1027824 */ /* 0x000fe400078e0a02 */
[----:B------:R-:W-:Y:S01]  /*0d60*/  IMAD R208, R3, 0x8, R4 ;  /* 0x0000000803d07824 */ /* 0x000fe200078e0204 */
[----:B------:R-:W-:Y:S01]  /*0d70*/  LOP3.LUT R4, R7, 0x7ffffffc, RZ, 0xc0, !PT ;  /* 0x7ffffffc07047812 */ /* 0x000fe200078ec0ff */
[----:B------:R-:W-:-:S04]  /*0d80*/  IMAD.SHL.U32 R19, R2, 0x8, RZ ;  /* 0x0000000802137824 */ /* 0x000fc800078e00ff */
[----:B------:R-:W-:-:S04]  /*0d90*/  IMAD.IADD R4, R205, 0x1, -R4 ;  /* 0x00000001cd047824 */ /* 0x000fc800078e0a04 */
[----:B------:R-:W-:-:S07]  /*0da0*/  IMAD.SHL.U32 R16, R4, 0x2, RZ ;  /* 0x0000000204107824 */ /* 0x000fce00078e00ff */
.L_x_1834:
[----:B------:R-:W-:Y:S01]  /*0db0*/  ULDC.64 UR8, c[0x0][0xa28] ;  /* 0x00028a0000087ab9 */ /* 0x000fe20000000a00 */
[----:B0-----:R-:W0:Y:S01]  /*0dc0*/  LDC R18, c[0x0][0x288] ;  /* 0x0000a200ff127b82 */ /* 0x001e220000000800 */
[----:B------:R-:W-:Y:S01]  /*0dd0*/  UISETP.NE.U32.AND UP0, UPT, UR8, URZ, UPT ;  /* 0x0000003f0800728c */ /* 0x000fe2000bf05070 */
[----:B--2--5:R-:W-:-:S03]  /*0de0*/  IMAD.MOV.U32 R8, RZ, RZ, RZ ;  /* 0x000000ffff087224 */ /* 0x024fc600078e00ff */
[----:B------:R-:W-:-:S03]  /*0df0*/  UISETP.NE.AND.EX UP0, UPT, UR9, URZ, UPT, UP0 ;  /* 0x0000003f0900728c */ /* 0x000fc6000bf05300 */
[----:B------:R-:W-:Y:S01]  /*0e00*/  ULDC.64 UR8, c[0x0][0xa18] ;  /* 0x0002860000087ab9 */ /* 0x000fe20000000a00 */
[----:B-1--4-:R-:W1:Y:S01]  /*0e10*/  LDC.64 R10, c[0x0][0x3f8] ;  /* 0x0000fe00ff0a7b82 */ /* 0x012e620000000a00 */
[----:B------:R-:W-:Y:S01]  /*0e20*/  UISETP.NE.U32.AND UP1, UPT, UR8, URZ, UPT ;  /* 0x0000003f0800728c */ /* 0x000fe2000bf25070 */
[----:B------:R-:W-:-:S03]  /*0e30*/  PLOP3.LUT P0, PT, PT, PT, UP0, 0x80, 0x0 ;  /* 0x000000000000781c */ /* 0x000fc60003f0f008 */
[----:B------:R-:W-:-:S03]  /*0e40*/  UISETP.NE.AND.EX UP1, UPT, UR9, URZ, UPT, UP1 ;  /* 0x0000003f0900728c */ /* 0x000fc6000bf25310 */
[----:B------:R-:W-:Y:S01]  /*0e50*/  @UP0 ULDC.64 UR8, c[0x0][0xa28] ;  /* 0x00028a0000080ab9 */ /* 0x000fe20000000a00 */
[----:B------:R-:W2:Y:S01]  /*0e60*/  LDC R0, c[0x0][0x404] ;  /* 0x00010100ff007b82 */ /* 0x000ea20000000800 */
[----:B------:R-:W-:Y:S01]  /*0e70*/  @UP0 UIMAD.WIDE UR8, UR5, 0x4, UR8 ;  /* 0x00000004050808a5 */ /* 0x000fe2000f8e0208 */
[----:B------:R-:W-:-:S05]  /*0e80*/  PLOP3.LUT P2, PT, PT, PT, UP1, 0x80, 0x0 ;  /* 0x000000000000781c */ /* 0x000fca0003f4f018 */
[----:B------:R-:W-:Y:S01]  /*0e90*/  @UP1 ULDC.64 UR10, c[0x0][0xa18] ;  /* 0x00028600000a1ab9 */ /* 0x000fe20000000a00 */
[----:B------:R-:W-:Y:S01]  /*0ea0*/  IMAD.U32 R4, RZ, RZ, UR8 ;  /* 0x00000008ff047e24 */ /* 0x000fe2000f8e00ff */
[----:B---3--:R-:W3:Y:S01]  /*0eb0*/  LDC R17, c[0x0][0x2e0] ;  /* 0x0000b800ff117b82 */ /* 0x008ee20000000800 */
[----:B------:R-:W-:Y:S01]  /*0ec0*/  IMAD.U32 R5, RZ, RZ, UR9 ;  /* 0x00000009ff057e24 */ /* 0x000fe2000f8e00ff */
[----:B------:R-:W-:-:S04]  /*0ed0*/  @UP1 UIMAD.WIDE UR8, UR5, 0x4, UR10 ;  /* 0x00000004050818a5 */ /* 0x000fc8000f8e020a */
[----:B------:R4:W5:Y:S02]  /*0ee0*/  @P0 LDG.E R8, desc[UR38][R4.64] ;  /* 0x0000002604080981 */ /* 0x000964000c1e1900 */
[----:B------:R-:W-:Y:S02]  /*0ef0*/  IMAD.U32 R6, RZ, RZ, UR8 ;  /* 0x00000008ff067e24 */ /* 0x000fe4000f8e00ff */
[----:B------:R-:W-:Y:S01]  /*0f00*/  IMAD.U32 R7, RZ, RZ, UR9 ;  /* 0x00000009ff077e24 */ /* 0x000fe2000f8e00ff */
[----:B------:R-:W-:-:S04]  /*0f10*/  ULDC.64 UR8, c[0x0][0xa20] ;  /* 0x0002880000087ab9 */ /* 0x000fc80000000a00 */
[----:B0-----:R4:W5:Y:S01]  /*0f20*/  @P2 LDG.E R18, desc[UR38][R6.64] ;  /* 0x0000002606122981 */ /* 0x001962000c1e1900 */
[----:B-1----:R-:W-:Y:S01]  /*0f30*/  ISETP.NE.U32.AND P0, PT, R10, RZ, PT ;  /* 0x000000ff0a00720c */ /* 0x002fe20003f05070 */
[----:B------:R-:W-:Y:S01]  /*0f40*/  UMOV UR44, UR6 ;  /* 0x00000006002c7c82 */ /* 0x000fe20008000000 */
[----:B------:R-:W-:Y:S02]  /*0f50*/  ISETP.NE.U32.AND P1, PT, RZ, UR8, PT ;  /* 0x00000008ff007c0c */ /* 0x000fe4000bf25070 */
[----:B------:R-:W-:Y:S02]  /*0f60*/  ISETP.NE.AND.EX P0, PT, R11, RZ, PT, P0 ;  /* 0x000000ff0b00720c */ /* 0x000fe40003f05300 */
[----:B------:R-:W-:Y:S02]  /*0f70*/  ISETP.NE.AND.EX P1, PT, RZ, UR9, PT, P1 ;  /* 0x00000009ff007c0c */ /* 0x000fe4000bf25310 */
[----:B--2---:R-:W-:Y:S01]  /*0f80*/  SEL R0, R0, 0x1, P0 ;  /* 0x0000000100007807 */ /* 0x004fe20000000000 */
[----:B----4-:R-:W-:Y:S10]  /*0f90*/  @P2 BRA `(.L_x_1735) ;  /* 0x00000000002c2947 */ /* 0x010ff40003800000 */
        /* <DEDUP_REMOVED lines=8> */
[----:B-----5:R-:W2:Y:S04]  /*1020*/  LDG.E R18, desc[UR38][R4.64] ;  /* 0x0000002604127981 */ /* 0x020ea8000c1e1900 */
[----:B------:R-:W2:Y:S02]  /*1030*/  LDG.E R3, desc[UR38][R4.64+0x4] ;  /* 0x0000042604037981 */ /* 0x000ea4000c1e1900 */
[----:B--2---:R-:W-:-:S07]  /*1040*/  IMAD.IADD R18, R3, 0x1, -R18 ;  /* 0x0000000103127824 */ /* 0x004fce00078e0a12 */
.L_x_1735:
[----:B------:R-:W-:Y:S01]  /*1050*/  UMOV UR43, UR5 ;  /* 0x00000005002b7c82 */ /* 0x000fe20008000000 */
[----:B---3--:R-:W-:Y:S02]  /*1060*/  IMAD R17, R0, R17, RZ ;  /* 0x0000001100117224 */ /* 0x008fe400078e02ff */
[----:B------:R-:W-:Y:S01]  /*1070*/  IMAD.MOV.U32 R204, RZ, RZ, R201 ;  /* 0x000000ffffcc7224 */ /* 0x000fe200078e00c9 */
[----:B------:R-:W-:Y:S06]  /*1080*/  @!P1 BRA `(.L_x_1736) ;  /* 0x0000000000189947 */ /* 0x000fec0003800000 */
[----:B------:R-:W-:Y:S02]  /*1090*/  ULDC.64 UR6, c[0x0][0xa20] ;  /* 0x0002880000067ab9 */ /* 0x000fe40000000a00 */
[----:B------:R-:W-:-:S06]  /*10a0*/  UIMAD.WIDE UR4, UR5, 0x4, UR6 ;  /* 0x00000004050478a5 */ /* 0x000fcc000f8e0206 */
[----:B------:R-:W-:Y:S02]  /*10b0*/  IMAD.U32 R4, RZ, RZ, UR4 ;  /* 0x00000004ff047e24 */ /* 0x000fe4000f8e00ff */
[----:B------:R-:W-:-:S05]  /*10c0*/  IMAD.U32 R5, RZ, RZ, UR5 ;  /* 0x00000005ff057e24 */ /* 0x000fca000f8e00ff */
[----:B------:R0:W5:Y:S01]  /*10d0*/  LDG.E R17, desc[UR38][R4.64] ;  /* 0x0000002604117981 */ /* 0x000162000c1e1900 */
[----:B------:R-:W-:Y:S05]  /*10e0*/  BRA `(.L_x_1737) ;  /* 0x00000000002c7947 */ /* 0x000fea0003800000 */
.L_x_1736:
        /* <DEDUP_REMOVED lines=9> */
[----:B------:R-:W2:Y:S02]  /*1180*/  LDG.E R0, desc[UR38][R4.64+0x4] ;  /* 0x0000042604007981 */ /* 0x000ea4000c1e1900 */
[----:B--2---:R-:W-:-:S07]  /*1190*/  IMAD.IADD R17, R0, 0x1, -R17 ;  /* 0x0000000100117824 */ /* 0x004fce00078e0a11 */
.L_x_1737:
[----:B------:R-:W1:Y:S01]  /*11a0*/  LDC.64 R6, c[0x0][0x9e0] ;  /* 0x00027800ff067b82 */ /* 0x000e620000000a00 */
[----:B-----5:R-:W-:Y:S01]  /*11b0*/  IMAD.IADD R17, R17, 0x1, -R8 ;  /* 0x0000000111117824 */ /* 0x020fe200078e0a08 */
[----:B------:R-:W-:-:S04]  /*11c0*/  LEA R0, R201, 0x80, 0x7 ;  /* 0x00000080c9007811 */ /* 0x000fc800078e38ff */
[----:B------:R-:W-:Y:S02]  /*11d0*/  IADD3 R9, R17, R0, -R18 ;  /* 0x0000000011097210 */ /* 0x000fe40007ffe812 */
[----:B-1----:R-:W-:-:S03]  /*11e0*/  ISETP.GE.AND P1, PT, R7, 0x1, PT ;  /* 0x000000010700780c */ /* 0x002fc60003f26270 */
[----:B------:R-:W-:-:S10]  /*11f0*/  IMAD.IADD R0, R9, 0x1, R6 ;  /* 0x0000000109007824 */ /* 0x000fd400078e0206 */
[----:B------:R-:W-:Y:S05]  /*1200*/  @!P1 BRA `(.L_x_1738) ;  /* 0x0000000000409947 */ /* 0x000fea0003800000 */
[C---:B------:R-:W-:Y:S01]  /*1210*/  ISETP.GT.AND P0, PT, R9.reuse, RZ, PT ;  /* 0x000000ff0900720c */ /* 0x040fe20003f04270 */
[----:B------:R-:W-:-:S12]  /*1220*/  VIADD R3, R9, 0xffffffff ;  /* 0xffffffff09037836 */ /* 0x000fd80000000000 */
[----:B------:R-:W-:Y:S05]  /*1230*/  @P0 BRA `(.L_x_1739) ;  /* 0x00000000001c0947 */ /* 0x000fea0003800000 */
[----:B------:R-:W-:Y:S01]  /*1240*/  ISETP.NE.AND P0, PT, R7, 0x1, PT ;  /* 0x000000010700780c */ /* 0x000fe20003f05270 */
[----:B------:R-:W-:-:S12]  /*1250*/  IMAD.MOV R3, RZ, RZ, -R9 ;  /* 0x000000ffff037224 */ /* 0x000fd800078e0a09 */
[----:B0-----:R-:W0:Y:S02]  /*1260*/  @P0 LDC.64 R4, c[0x0][0x9e8] ;  /* 0x00027a00ff040b82 */ /* 0x001e240000000a00 */
[----:B0-----:R-:W-:-:S05]  /*1270*/  @P0 IMAD.HI.U32 R4, R3, R4, RZ ;  /* 0x0000000403040227 */ /* 0x001fca00078e00ff */
[----:B------:R-:W-:-:S04]  /*1280*/  @P0 SHF.R.U32.HI R3, RZ, R5, R4 ;  /* 0x00000005ff030219 */ /* 0x000fc80000011604 */
[----:B------:R-:W-:Y:S01]  /*1290*/  LOP3.LUT R3, RZ, R3, RZ, 0x33, !PT ;  /* 0x00000003ff037212 */ /* 0x000fe200078e33ff */
[----:B------:R-:W-:Y:S06]  /*12a0*/  BRA `(.L_x_1740) ;  /* 0x0000000000107947 */ /* 0x000fec0003800000 */
.L_x_1739:
[----:B------:R-:W-:-:S13]  /*12b0*/  ISETP.NE.AND P0, PT, R7, 0x1, PT ;  /* 0x000000010700780c */ /* 0x000fda0003f05270 */
[----:B0-----:R-:W0:Y:S02]  /*12c0*/  @P0 LDC.64 R4, c[0x0][0x9e8] ;  /* 0x00027a00ff040b82 */ /* 0x001e240000000a00 */
[----:B0-----:R-:W-:-:S05]  /*12d0*/  @P0 IMAD.HI.U32 R4, R3, R4, RZ ;  /* 0x0000000403040227 */ /* 0x001fca00078e00ff */
[----:B------:R-:W-:-:S07]  /*12e0*/  @P0 SHF.R.U32.HI R3, RZ, R5, R4 ;  /* 0x00000005ff030219 */ /* 0x000fce0000011604 */
.L_x_1740:
[----:B------:R-:W-:-:S05]  /*12f0*/  IMAD R3, R3, R7, R7 ;  /* 0x0000000703037224 */ /* 0x000fca00078e0207 */
[----:B------:R-:W-:-:S07]  /*1300*/  VIMNMX R0, R0, R3, PT ;  /* 0x0000000300007248 */ /* 0x000fce0003fe0100 */
.L_x_1738:
[----:B------:R-:W-:Y:S01]  /*1310*/  VIADD R3, R0, 0x5f ;  /* 0x0000005f00037836 */ /* 0x000fe20000000000 */
[----:B------:R-:W-:Y:S01]  /*1320*/  ULDC UR4, c[0x0][0x9dc] ;  /* 0x0002770000047ab9 */ /* 0x000fe20000000800 */
[----:B0-----:R-:W-:Y:S02]  /*1330*/  IMAD R4, R201, 0x80, -R18 ;  /* 0x00000080c9047824 */ /* 0x001fe400078e0a12 */
[C---:B------:R-:W-:Y:S02]  /*1340*/  VIADD R0, R17.reuse, 0x5f ;  /* 0x0000005f11007836 */ /* 0x040fe40000000000 */
[----:B------:R-:W-:Y:S02]  /*1350*/  IMAD.IADD R6, R17, 0x1, R4 ;  /* 0x0000000111067824 */ /* 0x000fe400078e0204 */
        /* <DEDUP_REMOVED lines=14> */
[----:B------:R-:W0:Y:S02]  /*1440*/  @P0 LDC.64 R4, c[0x0][0x9e8] ;  /* 0x00027a00ff040b82 */ /* 0x000e240000000a00 */
[----:B0-----:R-:W-:-:S05]  /*1450*/  @P0 IMAD.HI.U32 R0, R3, R4, RZ ;  /* 0x0000000403000227 */ /* 0x001fca00078e00ff */
[----:B------:R-:W-:-:S04]  /*1460*/  @P0 SHF.R.U32.HI R3, RZ, R5, R0 ;  /* 0x00000005ff030219 */ /* 0x000fc80000011600 */
[----:B------:R-:W-:Y:S01]  /*1470*/  LOP3.LUT R6, RZ, R3, RZ, 0x33, !PT ;  /* 0x00000003ff067212 */ /* 0x000fe200078e33ff */
[----:B------:R-:W-:Y:S06]  /*1480*/  BRA `(.L_x_1743) ;  /* 0x0000000000107947 */ /* 0x000fec0003800000 */
.L_x_1742:
[----:B------:R-:W-:-:S13]  /*1490*/  ISETP.NE.AND P0, PT, R7, 0x1, PT ;  /* 0x000000010700780c */ /* 0x000fda0003f05270 */
[----:B------:R-:W0:Y:S02]  /*14a0*/  @P0 LDC.64 R4, c[0x0][0x9e8] ;  /* 0x00027a00ff040b82 */ /* 0x000e240000000a00 */
[----:B0-----:R-:W-:-:S05]  /*14b0*/  @P0 IMAD.HI.U32 R0, R6, R4, RZ ;  /* 0x0000000406000227 */ /* 0x001fca00078e00ff */
[----:B------:R-:W-:-:S07]  /*14c0*/  @P0 SHF.R.U32.HI R6, RZ, R5, R0 ;  /* 0x00000005ff060219 */ /* 0x000fce0000011600 */
.L_x_1743:
[----:B------:R-:W-:-:S05]  /*14d0*/  IMAD R6, R6, R7, RZ ;  /* 0x0000000706067224 */ /* 0x000fca00078e02ff */
[----:B------:R-:W-:-:S13]  /*14e0*/  R2UR UR5, R6 ;  /* 0x00000000060572ca */ /* 0x000fda00000e0000 */
[----:B------:R-:W-:-:S04]  /*14f0*/  UISETP.LT.AND UP0, UPT, UR4, UR5, UPT ;  /* 0x000000050400728c */ /* 0x000fc8000bf01270 */
[----:B------:R-:W-:-:S12]  /*1500*/  USEL UR4, UR4, UR5, !UP0 ;  /* 0x0000000504047287 */ /* 0x000fd8000c000000 */
.L_x_1741:
[----:B------:R-:W-:Y:S01]  /*1510*/  UIMAD.WIDE UR4, UR4, 0x2aaaaaab, URZ ;  /* 0x2aaaaaab040478a5 */ /* 0x000fe2000f8e023f */
[----:B------:R-:W-:Y:S02]  /*1520*/  PLOP3.LUT P0, PT, PT, PT, PT, 0x80, 0x0 ;  /* 0x000000000000781c */ /* 0x000fe40003f0f070 */
[----:B------:R-:W-:Y:S02]  /*1530*/  CS2R R40, SRZ ;  /* 0x0000000000287805 */ /* 0x000fe4000001ff00 */
[----:B------:R-:W-:Y:S01]  /*1540*/  CS2R R20, SRZ ;  /* 0x0000000000147805 */ /* 0x000fe2000001ff00 */
        /* <DEDUP_REMOVED lines=68> */
[----:B------:R-:W-:-:S02]  /*1990*/  IMAD.MOV.U32 R30, RZ, RZ, RZ ;  /* 0x000000ffff1e7224 */ /* 0x000fc400078e00ff */
[----:B------:R-:W-:Y:S02]  /*19a0*/  IMAD.MOV.U32 R0, RZ, RZ, RZ ;  /* 0x000000ffff007224 */ /* 0x000fe400078e00ff */
[----:B------:R-:W-:Y:S02]  /*19b0*/  IMAD.MOV.U32 R175, RZ, RZ, RZ ;  /* 0x000000ffffaf7224 */ /* 0x000fe400078e00ff */
[----:B------:R-:W-:Y:S01]  /*19c0*/  IMAD.MOV.U32 R26, RZ, RZ, RZ ;  /* 0x000000ffff1a7224 */ /* 0x000fe200078e00ff */
[----:B------:R-:W-:Y:S06]  /*19d0*/  @!P1 BRA `(.L_x_1744) ;  /* 0x000000cc00289947 */ /* 0x000fec0003800000 */
        /* <DEDUP_REMOVED lines=31> */
.L_x_1745:
[----:B------:R-:W0:Y:S01]  /*1bd0*/  S2R R0, SR_CgaCtaId ;  /* 0x0000000000007919 */ /* 0x000e220000008800 */
[----:B------:R-:W-:Y:S01]  /*1be0*/  ULEA.HI UR4, UR41, UR41, URZ, 0x1 ;  /* 0x0000002929047291 */ /* 0x000fe2000f8f083f */
[----:B------:R-:W-:Y:S01]  /*1bf0*/  MOV R9, 0x400 ;  /* 0x0000040000097802 */ /* 0x000fe20000000f00 */
[----:B------:R-:W1:Y:S02]  /*1c00*/  S2R R20, SR_TID.X ;  /* 0x0000000000147919 */ /* 0x000e640000002100 */
[----:B------:R-:W-:-:S04]  /*1c10*/  ULOP3.LUT UR4, UR4, 0xfffffffe, URZ, 0xc0, !UPT ;  /* 0xfffffffe04047892 */ /* 0x000fc8000f8ec03f */
[----:B------:R-:W-:-:S06]  /*1c20*/  UIADD3 UR4, UR41, -UR4, URZ ;  /* 0x8000000429047290 */ /* 0x000fcc000fffe03f */
[----:B------:R-:W-:Y:S01]  /*1c30*/  IMAD.U32 R3, RZ, RZ, UR4 ;  /* 0x00000004ff037e24 */ /* 0x000fe2000f8e00ff */
[----:B0-----:R-:W-:-:S04]  /*1c40*/  LEA R9, R0, R9, 0x18 ;  /* 0x0000000900097211 */ /* 0x001fc800078ec0ff */
[----:B------:R-:W-:Y:S02]  /*1c50*/  SHF.L.U32 R0, R3, 0x1f, RZ ;  /* 0x0000001f03007819 */ /* 0x000fe400000006ff */
[----:B-1----:R-:W-:Y:S02]  /*1c60*/  SHF.R.U32.HI R20, RZ, 0x7, R20 ;  /* 0x00000007ff147819 */ /* 0x002fe40000011614 */
[----:B------:R-:W0:Y:S03]  /*1c70*/  SYNCS.PHASECHK.TRANS64.TRYWAIT P0, [R9+URZ+0x22800], R0 ;  /* 0x02280000090075a7 */ /* 0x000e26000800017f */
[----:B------:R-:W-:Y:S01]  /*1c80*/  VIADD R10, R20, 0x8 ;  /* 0x00000008140a7836 */ /* 0x000fe20000000000 */
[----:B0-----:R-:W-:Y:S06]  /*1c90*/  @!P0 BRA `(.L_x_1746) ;  /* 0x0000014000dc8947 */ /* 0x001fec0003800000 */
.L_x_1928:
[----:B0-----:R-:W-:Y:S01]  /*1ca0*/  IMAD.U32 R0, RZ, RZ, UR45 ;  /* 0x0000002dff007e24 */ /* 0x001fe2000f8e00ff */
[----:B------:R-:W-:Y:S05]  /*1cb0*/  WARPSYNC.ALL ;  /* 0x0000000000007948 */ /* 0x000fea0003800000 */
[----:B------:R0:W-:Y:S01]  /*1cc0*/  BAR.SYNC.DEFER_BLOCKING R10, 0x100 ;  /* 0x0004000a0000751d */ /* 0x0001e20000010000 */
[----:B------:R-:W-:-:S13]  /*1cd0*/  ISETP.NE.AND P0, PT, R0, 0x3, PT ;  /* 0x000000030000780c */ /* 0x000fda0003f05270 */
[----:B0-----:R-:W-:Y:S05]  /*1ce0*/  @!P0 BRA `(.L_x_1747) ;  /* 0x0000000000048947 */ /* 0x001fea0003800000 */
[----:B------:R-:W-:Y:S01]  /*1cf0*/  BPT.TRAP 0x1 ;  /* 0x000000040000795c */ /* 0x000fe20000300000 */
.L_x_1747:
[----:B------:R-:W-:Y:S02]  /*1d00*/  IMAD.U32 R12, RZ, RZ, UR40 ;  /* 0x00000028ff0c7e24 */ /* 0x000fe4000f8e00ff */
[----:B------:R-:W-:-:S03]  /*1d10*/  IMAD.U32 R0, RZ, RZ, UR37 ;  /* 0x00000025ff007e24 */ /* 0x000fc6000f8e00ff */
[----:B------:R-:W-:Y:S01]  /*1d20*/  SHF.L.U32 R12, R12, 0x1f, RZ ;  /* 0x0000001f0c0c7819 */ /* 0x000fe200000006ff */
[----:B------:R-:W-:-:S04]  /*1d30*/  IMAD R5, R0, 0x8, R9 ;  /* 0x0000000800057824 */ /* 0x000fc800078e0209 */
[----:B------:R0:W1:Y:S01]  /*1d40*/  SYNCS.PHASECHK.TRANS64.TRYWAIT P1, [R5+URZ+0x22830], R12 ;  /* 0x0228300c050075a7 */ /* 0x000062000802017f */
[----:B------:R-:W-:Y:S05]  /*1d50*/  @!P0 BRA `(.L_x_1748) ;  /* 0x0000000000048947 */ /* 0x000fea0003800000 */
[----:B------:R-:W-:Y:S01]  /*1d60*/  BPT.TRAP 0x1 ;  /* 0x000000040000795c */ /* 0x000fe20000300000 */
.L_x_1748:
[----:B-1----:R-:W-:Y:S05]  /*1d70*/  @P1 BRA `(.L_x_1749) ;  /* 0x0000000000081947 */ /* 0x002fea0003800000 */
[----:B------:R-:W1:Y:S02]  /*1d80*/  SYNCS.PHASECHK.TRANS64.TRYWAIT P1, [R5+URZ+0x22830], R12 ;  /* 0x0228300c050075a7 */ /* 0x000e64000802017f */
[----:B-1----:R-:W-:Y:S05]  /*1d90*/  @!P1 BRA `(.L_x_1750) ;  /* 0x0000014000b09947 */ /* 0x002fea0003800000 */
.L_x_1749:
[----:B------:R-:W-:Y:S01]  /*1da0*/  R2UR UR4, R9 ;  /* 0x00000000090472ca */ /* 0x000fe200000e0000 */
[----:B------:R-:W-:Y:S01]  /*1db0*/  ULOP3.LUT UR20, UR46, 0x10000, URZ, 0xfc, !UPT ;  /* 0x000100002e147892 */ /* 0x000fe2000f8efc3f */
[----:B------:R-:W-:Y:S01]  /*1dc0*/  WARPGROUP.ARRIVE ;  /* 0x00000000000079c5 */ /* 0x000fe20000000000 */
[----:B------:R-:W-:Y:S01]  /*1dd0*/  UMOV UR21, 0x40000040 ;  /* 0x4000004000157882 */ /* 0x000fe20000000000 */
[----:B------:R-:W-:Y:S01]  /*1de0*/  UMOV UR23, 0x40000040 ;  /* 0x4000004000177882 */ /* 0x000fe20000000000 */
[----:B------:R-:W-:-:S03]  /*1df0*/  UIADD3 UR8, UR20, 0x2, URZ ;  /* 0x0000000214087890 */ /* 0x000fc6000fffe03f */
[----:B------:R-:W2:Y:S01]  /*1e00*/  S2R R0, SR_TID.X ;  /* 0x0000000000007919 */ /* 0x000ea20000002100 */
[----:B------:R-:W-:Y:S01]  /*1e10*/  UMOV UR9, 0x40000040 ;  /* 0x4000004000097882 */ /* 0x000fe20000000000 */
[----:B------:R-:W-:Y:S01]  /*1e20*/  UMOV UR11, 0x40000040 ;  /* 0x40000040000b7882 */ /* 0x000fe20000000000 */
[----:B------:R-:W-:Y:S01]  /*1e30*/  UIADD3 UR12, UR20, 0x4, URZ ;  /* 0x00000004140c7890 */ /* 0x000fe2000fffe03f */
[----:B------:R-:W-:Y:S01]  /*1e40*/  IMAD.MOV.U32 R7, RZ, RZ, -0x60 ;  /* 0xffffffa0ff077424 */ /* 0x000fe200078e00ff */
[----:B------:R-:W-:Y:S01]  /*1e50*/  UMOV UR13, 0x40000040 ;  /* 0x40000040000d7882 */ /* 0x000fe20000000000 */
[----:B------:R-:W-:Y:S01]  /*1e60*/  UMOV UR15, 0x40000040 ;  /* 0x40000040000f7882 */ /* 0x000fe20000000000 */
[----:B------:R-:W-:Y:S01]  /*1e70*/  UIADD3 UR4, UR4, 0x1c400, URZ ;  /* 0x0001c40004047890 */ /* 0x000fe2000fffe03f */
[----:B------:R-:W-:Y:S01]  /*1e80*/  LOP3.LUT R2, R2, 0xfff7ffff, RZ, 0xc0, !PT ;  /* 0xfff7ffff02027812 */ /* 0x000fe200078ec0ff */
[----:B------:R-:W-:Y:S02]  /*1e90*/  UIADD3 UR16, UR20, 0x6, URZ ;  /* 0x0000000614107890 */ /* 0x000fe4000fffe03f */
[----:B------:R-:W-:Y:S01]  /*1ea0*/  USHF.R.U32.HI UR4, URZ, 0x4, UR4 ;  /* 0x000000043f047899 */ /* 0x000fe20008011604 */
[----:B------:R-:W-:Y:S01]  /*1eb0*/  UMOV UR17, 0x40000040 ;  /* 0x4000004000117882 */ /* 0x000fe20000000000 */
[----:B------:R-:W-:-:S02]  /*1ec0*/  UMOV UR19, 0x40000040 ;  /* 0x4000004000137882 */ /* 0x000fc40000000000 */
[----:B------:R-:W-:Y:S01]  /*1ed0*/  ULOP3.LUT UR4, UR4, 0x3fff, URZ, 0xc0, !UPT ;  /* 0x00003fff04047892 */ /* 0x000fe2000f8ec03f */
[----:B------:R-:W-:-:S03]  /*1ee0*/  ULDC.64 UR6, c[0x0][0x9d8] ;  /* 0x0002760000067ab9 */ /* 0x000fc60000000a00 */
[----:B------:R-:W-:-:S04]  /*1ef0*/  ULOP3.LUT UR4, UR4, 0x10000, URZ, 0xfc, !UPT ;  /* 0x0001000004047892 */ /* 0x000fc8000f8efc3f */
[----:B------:R-:W-:-:S04]  /*1f00*/  UIMAD UR22, UR37, 0x300, UR4 ;  /* 0x00000300251678a4 */ /* 0x000fc8000f8e0204 */
[----:B------:R-:W-:Y:S02]  /*1f10*/  UIADD3 UR10, UR22, 0x2, URZ ;  /* 0x00000002160a7890 */ /* 0x000fe4000fffe03f */
[----:B------:R-:W-:Y:S02]  /*1f20*/  UIADD3 UR14, UR22, 0x4, URZ ;  /* 0x00000004160e7890 */ /* 0x000fe4000fffe03f */
[----:B------:R-:W-:Y:S02]  /*1f30*/  UIADD3 UR18, UR22, 0x6, URZ ;  /* 0x0000000616127890 */ /* 0x000fe4000fffe03f */
[----:B------:R-:W-:Y:S01]  /*1f40*/  HGMMA.64x96x16.F32 R24, gdesc[UR20], RZ, !UPT, gsb0 ;  /* 0x01600000141879f0 */ /* 0x000fe2000c0008ff */
[----:B--2---:R-:W-:Y:S02]  /*1f50*/  LOP3.LUT P1, RZ, R0, 0x7f, RZ, 0xc0, !PT ;  /* 0x0000007f00ff7812 */ /* 0x004fe4000782c0ff */
[----:B------:R-:W-:-:S04]  /*1f60*/  SHF.R.U32.HI R6, RZ, 0x7, R0 ;  /* 0x00000007ff067819 */ /* 0x000fc80000011600 */
[----:B------:R-:W-:-:S07]  /*1f70*/  IADD3 R8, -R6, 0xb, RZ ;  /* 0x0000000b06087810 */ /* 0x000fce0007ffe1ff */
[----:B------:R-:W-:Y:S01]  /*1f80*/  @!P1 VIADD R0, R5, 0x22840 ;  /* 0x0002284005009836 */ /* 0x000fe20000000000 */
[----:B------:R-:W-:-:S04]  /*1f90*/  @P1 LOP3.LUT R2, R2, 0x80000, RZ, 0xfc, !PT ;  /* 0x0008000002021812 */ /* 0x000fc800078efcff */
[----:B------:R-:W-:Y:S01]  /*1fa0*/  @!P1 PRMT R0, RZ, 0x654, R0 ;  /* 0x00000654ff009816 */ /* 0x000fe20000000000 */
        /* <DEDUP_REMOVED lines=16> */
[----:B------:R2:W3:Y:S01]  /*20b0*/  MUFU.TANH R26, R42 ;  /* 0x0000002a001a7308 */ /* 0x0004e20000002400 */
        /* <DEDUP_REMOVED lines=8> */
[----:B--2---:R-:W-:-:S02]  /*2140*/  IMAD R42, R176, R7, 0x60 ;  /* 0x00000060b02a7424 */ /* 0x004fc400078e0207 */
[----:B------:R-:W-:Y:S01]  /*2150*/  FMUL.FTZ R39, R39, UR6 ;  /* 0x0000000627277c20 */ /* 0x000fe20008410000 */
[----:B------:R-:W-:Y:S01]  /*2160*/  FMUL.FTZ R40, R40, UR6 ;  /* 0x0000000628287c20 */ /* 0x000fe20008410000 */
[----:B------:R-:W-:Y:S01]  /*2170*/  FMUL.FTZ R41, R41, UR6 ;  /* 0x0000000629297c20 */ /* 0x000fe20008410000 */
[----:B------:R-:W-:Y:S02]  /*2180*/  IMAD.IADD R7, R17, 0x1, R42 ;  /* 0x0000000111077824 */ /* 0x000fe400078e022a */
        /* <DEDUP_REMOVED lines=26> */
[----:B------:R4:W-:Y:S01]  /*2330*/  @!P1 SYNCS.ARRIVE.TRANS64.RED.A1T0 RZ, [R0+URZ], RZ ;  /* 0x000000ff00ff99a7 */ /* 0x0009e2000810043f */
[----:B------:R-:W-:Y:S01]  /*2340*/  PLOP3.LUT P1, PT, PT, PT, UP0, 0x40, 0x0 ;  /* 0x000000000000781c */ /* 0x000fe20003f2e808 */
[----:B------:R-:W0:Y:S01]  /*2350*/  MUFU.TANH R21, R35 ;  /* 0x0000002300157308 */ /* 0x000e220000002400 */
[----:B------:R-:W-:Y:S01]  /*2360*/  IADD3 R11, -R18, 0x1, R7 ;  /* 0x00000001120b7810 */ /* 0x000fe20007ffe107 */
[----:B------:R-:W-:Y:S01]  /*2370*/  FMUL.FTZ R27, R27, UR6 ;  /* 0x000000061b1b7c20 */ /* 0x000fe20008410000 */
[----:B------:R-:W-:Y:S01]  /*2380*/  FMUL.FTZ R30, R30, UR6 ;  /* 0x000000061e1e7c20 */ /* 0x000fe20008410000 */
[----:B------:R-:W-:Y:S01]  /*2390*/  FMUL.FTZ R31, R31, UR6 ;  /* 0x000000061f1f7c20 */ /* 0x000fe20008410000 */
[----:B------:R-:W-:Y:S01]  /*23a0*/  FMUL.FTZ R34, R34, UR6 ;  /* 0x0000000622227c20 */ /* 0x000fe20008410000 */
[----:B------:R-:W-:Y:S01]  /*23b0*/  FMUL.FTZ R43, R43, UR6 ;  /* 0x000000062b2b7c20 */ /* 0x000fe20008410000 */
[----:B------:R-:W-:Y:S01]  /*23c0*/  FMUL.FTZ R50, R50, UR6 ;  /* 0x0000000632327c20 */ /* 0x000fe20008410000 */
[----:B------:R-:W0:Y:S01]  /*23d0*/  MUFU.TANH R24, R24 ;  /* 0x0000001800187308 */ /* 0x000e220000002400 */
[----:B------:R-:W-:Y:S01]  /*23e0*/  FMUL.FTZ R51, R51, UR6 ;  /* 0x0000000633337c20 */ /* 0x000fe20008410000 */
[----:B------:R-:W-:Y:S01]  /*23f0*/  FMUL.FTZ R58, R58, UR6 ;  /* 0x000000063a3a7c20 */ /* 0x000fe20008410000 */
[----:B------:R-:W-:Y:S01]  /*2400*/  ULOP3.LUT UR6, URZ, UR7, URZ, 0x33, !UPT ;  /* 0x000000073f067292 */ /* 0x000fe2000f8e333f */
[----:B------:R-:W-:-:S02]  /*2410*/  IMAD.IADD R11, R11, 0x1, -R16 ;  /* 0x000000010b0b7824 */ /* 0x000fc400078e0a10 */
[----:B----4-:R-:W-:Y:S02]  /*2420*/  IMAD R0, R201, 0x80, R206 ;  /* 0x00000080c9007824 */ /* 0x010fe400078e02ce */
[----:B------:R-:W4:Y:S08]  /*2430*/  MUFU.TANH R25, R25 ;  /* 0x0000001900197308 */ /* 0x000f300000002400 */
[----:B------:R-:W0:Y:S08]  /*2440*/  MUFU.TANH R3, R3 ;  /* 0x0000000300037308 */ /* 0x000e300000002400 */
        /* <DEDUP_REMOVED lines=38> */
[----:B------:R5:W0:Y:S08]  /*26b0*/  MUFU.TANH R27, R43 ;  /* 0x0000002b001b7308 */ /* 0x000a300000002400 */
[----:B------:R1:W0:Y:S01]  /*26c0*/  MUFU.TANH R30, R50 ;  /* 0x00000032001e7308 */ /* 0x0002220000002400 */
[----:B-----5:R-:W-:-:S07]  /*26d0*/  IMAD.IADD R43, R7, 0x1, -R16 ;  /* 0x00000001072b7824 */ /* 0x020fce00078e0a10 */
[----:B------:R5:W0:Y:S01]  /*26e0*/  MUFU.TANH R31, R51 ;  /* 0x00000033001f7308 */ /* 0x000a220000002400 */
[----:B-1----:R-:W-:-:S05]  /*26f0*/  VIADD R50, R11, UR14 ;  /* 0x0000000e0b327c36 */ /* 0x002fca0008000000 */
[----:B------:R-:W-:Y:S02]  /*2700*/  VIADDMNMX R6, R0, R50, R43, PT ;  /* 0x0000003200067246 */ /* 0x000fe4000380012b */
[----:B------:R-:W1:Y:S01]  /*2710*/  MUFU.TANH R20, R34 ;  /* 0x0000002200147308 */ /* 0x000e620000002400 */
[----:B-----5:R-:W-:-:S04]  /*2720*/  VIADD R51, R11, UR6 ;  /* 0x000000060b337c36 */ /* 0x020fc80008000000 */
[----:B------:R-:W-:-:S03]  /*2730*/  IMAD.IADD R7, R51, 0x1, R0 ;  /* 0x0000000133077824 */ /* 0x000fc600078e0200 */
[----:B------:R5:W0:Y:S02]  /*2740*/  MUFU.TANH R34, R58 ;  /* 0x0000003a00227308 */ /* 0x000a240000002400 */
[----:B-----5:R-:W-:Y:S01]  /*2750*/  IMAD.IADD R58, R42, 0x1, -R16 ;  /* 0x000000012a3a7824 */ /* 0x020fe200078e0a10 */
[----:B-1234-:R-:W-:Y:S06]  /*2760*/  @P1 BRA `(.L_x_1751) ;  /* 0x0000000000541947 */ /* 0x01efec0003800000 */
[----:B------:R-:W-:Y:S01]  /*2770*/  IADD3 R11, R0, R17, -R18 ;  /* 0x00000011000b7210 */ /* 0x000fe20007ffe812 */
        /* <DEDUP_REMOVED lines=11> */
.L_x_1753:
[----:B------:R-:W-:-:S06]  /*2830*/  UISETP.NE.AND UP1, UPT, UR15, 0x1, UPT ;  /* 0x000000010f00788c */ /* 0x000fcc000bf25270 */
[----:B------:R-:W-:-:S05]  /*2840*/  PLOP3.LUT P1, PT, PT, PT, UP1, 0x80, 0x0 ;  /* 0x000000000000781c */ /* 0x000fca0003f2f018 */
[----:B------:R-:W-:-:S08]  /*2850*/  @UP1 ULDC.64 UR10, c[0x0][0x9e8] ;  /* 0x00027a00000a1ab9 */ /* 0x000fd00000000a00 */
[----:B------:R-:W-:-:S05]  /*2860*/  @P1 IMAD.HI.U32 R59, R11, UR10, RZ ;  /* 0x0000000a0b3b1c27 */ /* 0x000fca000f8e00ff */
[----:B------:R-:W-:-:S07]  /*2870*/  @P1 SHF.R.U32.HI R11, RZ, UR11, R59 ;  /* 0x0000000bff0b1c19 */ /* 0x000fce000801163b */
.L_x_1754:
[----:B------:R-:W-:Y:S05]  /*2880*/  BSYNC B0 ;  /* 0x0000000000007941 */ /* 0x000fea0003800000 */
.L_x_1752:
[----:B------:R-:W-:-:S05]  /*2890*/  IMAD R11, R11, UR15, R58 ;  /* 0x0000000f0b0b7c24 */ /* 0x000fca000f8e023a */
[----:B------:R-:W-:Y:S02]  /*28a0*/  VIMNMX R7, R7, R11, !PT ;  /* 0x0000000b07077248 */ /* 0x000fe40007fe0100 */
[----:B------:R-:W-:-:S07]  /*28b0*/  VIADDMNMX R6, R11, UR15, R6, PT ;  /* 0x0000000f0b067c46 */ /* 0x000fce000b800106 */
.L_x_1751:
[C---:B------:R-:W-:Y:S02]  /*28c0*/  ISETP.GE.AND P1, PT, R42.reuse, 0x2, PT ;  /* 0x000000022a00780c */ /* 0x040fe40003f26270 */
[C---:B------:R-:W-:Y:S02]  /*28d0*/  ISETP.GE.AND P5, PT, R42.reuse, 0xa, PT ;  /* 0x0000000a2a00780c */ /* 0x040fe40003fa6270 */
[C---:B------:R-:W-:Y:S02]  /*28e0*/  ISETP.GT.AND P3, PT, R7.reuse, 0x1, !P1 ;  /* 0x000000010700780c */ /* 0x040fe40004f64270 */
[----:B------:R-:W-:Y:S02]  /*28f0*/  ISETP.GE.AND P2, PT, R42, 0x9, PT ;  /* 0x000000092a00780c */ /* 0x000fe40003f46270 */
[----:B------:R-:W-:Y:S02]  /*2900*/  ISETP.LT.OR P3, PT, R6, 0x2, P3 ;  /* 0x000000020600780c */ /* 0x000fe40001f61670 */
[----:B------:R-:W-:-:S02]  /*2910*/  ISETP.GT.AND P4, PT, R7, 0x8, !P2 ;  /* 0x000000080700780c */ /* 0x000fc40005784270 */
[----:B------:R-:W-:Y:S02]  /*2920*/  FSEL R59, R25, -INF , !P3 ;  /* 0xff800000193b7808 */ /* 0x000fe40005800000 */
[----:B------:R-:W-:Y:S02]  /*2930*/  ISETP.GT.AND P3, PT, R7, 0x9, !P5 ;  /* 0x000000090700780c */ /* 0x000fe40006f64270 */
[----:B------:R-:W-:Y:S02]  /*2940*/  P2R R25, PR, RZ, 0x20 ;  /* 0x00000020ff197803 */ /* 0x000fe40000000000 */
[----:B------:R-:W-:Y:S02]  /*2950*/  ISETP.LT.OR P3, PT, R6, 0xa, P3 ;  /* 0x0000000a0600780c */ /* 0x000fe40001f61670 */
[----:B------:R-:W-:Y:S02]  /*2960*/  ISETP.GE.AND P5, PT, R42, 0x11, PT ;  /* 0x000000112a00780c */ /* 0x000fe40003fa6270 */
[----:B0-----:R-:W-:-:S02]  /*2970*/  FSEL R73, R29, -INF , !P3 ;  /* 0xff8000001d497808 */ /* 0x001fc40005800000 */
        /* <DEDUP_REMOVED lines=88> */
[----:B------:R-:W-:Y:S02]  /*2f00*/  ISETP.GT.AND P4, PT, R7, 0x51, !P3 ;  /* 0x000000510700780c */ /* 0x000fe40005f84270 */
[----:B------:R-:W-:-:S02]  /*2f10*/  IADD3 R11, R51, 0x8, R0 ;  /* 0x00000008330b7810 */ /* 0x000fc40007ffe000 */
        /* <DEDUP_REMOVED lines=14> */
[----:B------:R-:W-:Y:S02]  /*3000*/  FSEL R69, R69, -INF , !P5 ;  /* 0xff80000045457808 */ /* 0x000fe40006800000 */
[----:B------:R-:W-:Y:S02]  /*3010*/  PLOP3.LUT P5, PT, PT, PT, UP0, 0x40, 0x0 ;  /* 0x000000000000781c */ /* 0x000fe40003fae808 */
[----:B------:R-:W-:-:S11]  /*3020*/  VIADDMNMX R6, R6, R50, R43, PT ;  /* 0x0000003206067246 */ /* 0x000fd6000380012b */
[----:B------:R-:W-:Y:S05]  /*3030*/  @P5 BRA `(.L_x_1755) ;  /* 0x0000000000605947 */ /* 0x000fea0003800000 */
[----:B------:R-:W-:Y:S01]  /*3040*/  IADD3 R7, R0, R17, -R18 ;  /* 0x0000001100077210 */ /* 0x000fe20007ffe812 */
[----:B------:R-:W-:Y:S04]  /*3050*/  BSSY B0, `(.L_x_1756) ;  /* 0x0000013000007945 */ /* 0x000fe80003800000 */
[----:B------:R-:W-:-:S05]  /*3060*/  VIADD R7, R7, 0x8 ;  /* 0x0000000807077836 */ /* 0x000fca0000000000 */
        /* <DEDUP_REMOVED lines=11> */
.L_x_1757:
[----:B------:R-:W-:-:S06]  /*3120*/  UISETP.NE.AND UP1, UPT, UR15, 0x1, UPT ;  /* 0x000000010f00788c */ /* 0x000fcc000bf25270 */
[----:B------:R-:W-:-:S05]  /*3130*/  PLOP3.LUT P5, PT, PT, PT, UP1, 0x80, 0x0 ;  /* 0x000000000000781c */ /* 0x000fca0003faf018 */
[----:B------:R-:W-:-:S08]  /*3140*/  @UP1 ULDC.64 UR10, c[0x0][0x9e8] ;  /* 0x00027a00000a1ab9 */ /* 0x000fd00000000a00 */
[----:B------:R-:W-:Y:S01]  /*3150*/  @P5 IMAD.HI.U32 R24, R7, UR10, RZ ;  /* 0x0000000a07185c27 */ /* 0x000fe2000f8e00ff */
[----:B------:R-:W-:-:S13]  /*3160*/  PLOP3.LUT P5, PT, PT, PT, UP1, 0x80, 0x0 ;  /* 0x000000000000781c */ /* 0x000fda0003faf018 */
[----:B------:R-:W-:-:S07]  /*3170*/  @P5 SHF.R.U32.HI R7, RZ, UR11, R24 ;  /* 0x0000000bff075c19 */ /* 0x000fce0008011618 */
.L_x_1758:
[----:B------:R-:W-:Y:S05]  /*3180*/  BSYNC B0 ;  /* 0x0000000000007941 */ /* 0x000fea0003800000 */
.L_x_1756:
[----:B------:R-:W-:-:S05]  /*3190*/  IMAD R7, R7, UR15, R58 ;  /* 0x0000000f07077c24 */ /* 0x000fca000f8e023a */
[----:B------:R-:W-:Y:S02]  /*31a0*/  VIMNMX R11, R11, R7, !PT ;  /* 0x000000070b0b7248 */ /* 0x000fe40007fe0100 */
[----:B------:R-:W-:-:S07]  /*31b0*/  VIADDMNMX R6, R7, UR15, R6, PT ;  /* 0x0000000f07067c46 */ /* 0x000fce000b800106 */
.L_x_1755:
[C---:B------:R-:W-:Y:S01]  /*31c0*/  ISETP.GT.AND P1, PT, R11.reuse, 0x1, !P1 ;  /* 0x000000010b00780c */ /* 0x040fe20004f24270 */
[----:B------:R-:W-:Y:S01]  /*31d0*/  ULDC UR7, c[0x0][0x988] ;  /* 0x0002620000077ab9 */ /* 0x000fe20000000800 */
        /* <DEDUP_REMOVED lines=9> */
[----:B------:R-:W-:Y:S02]  /*3270*/  FMNMX.FTZ R7, R41, R59, !PT ;  /* 0x0000003b29077209 */ /* 0x000fe40007810000 */
[----:B------:R-:W-:-:S02]  /*3280*/  FSEL R15, R15, -INF , !P1 ;  /* 0xff8000000f0f7808 */ /* 0x000fc40004800000 */
[----:B------:R-:W-:Y:S02]  /*3290*/  ISETP.NE.AND P1, PT, R28, RZ, PT ;  /* 0x000000ff1c00720c */ /* 0x000fe40003f25270 */
[----:B------:R-:W-:Y:S02]  /*32a0*/  FMNMX.FTZ R7, R63, R7, !PT ;  /* 0x000000073f077209 */ /* 0x000fe40007810000 */
[----:B------:R-:W-:Y:S02]  /*32b0*/  ISETP.GT.AND P1, PT, R11, 0x10, !P1 ;  /* 0x000000100b00780c */ /* 0x000fe40004f24270 */
[----:B------:R-:W-:Y:S02]  /*32c0*/  ISETP.NE.AND P5, PT, R32, RZ, PT ;  /* 0x000000ff2000720c */ /* 0x000fe40003fa5270 */
[----:B------:R-:W-:Y:S02]  /*32d0*/  ISETP.LT.OR P1, PT, R6, 0x11, P1 ;  /* 0x000000110600780c */ /* 0x000fe40000f21670 */
[----:B------:R-:W-:-:S02]  /*32e0*/  FMNMX.FTZ R7, R73, R7, !PT ;  /* 0x0000000749077209 */ /* 0x000fc40007810000 */
[----:B------:R-:W-:Y:S02]  /*32f0*/  FSEL R20, R20, -INF , !P1 ;  /* 0xff80000014147808 */ /* 0x000fe40004800000 */
[----:B------:R-:W-:Y:S02]  /*3300*/  ISETP.GT.AND P1, PT, R11, 0x11, !P2 ;  /* 0x000000110b00780c */ /* 0x000fe40005724270 */
[----:B------:R-:W-:Y:S02]  /*3310*/  FMNMX.FTZ R7, R75, R7, !PT ;  /* 0x000000074b077209 */ /* 0x000fe40007810000 */
[----:B------:R-:W-:Y:S02]  /*3320*/  ISETP.LT.OR P1, PT, R6, 0x12, P1 ;  /* 0x000000120600780c */ /* 0x000fe40000f21670 */
[----:B------:R-:W-:Y:S02]  /*3330*/  FMNMX.FTZ R7, R77, R7, !PT ;  /* 0x000000074d077209 */ /* 0x000fe40007810000 */
[----:B------:R-:W-:-:S02]  /*3340*/  FSEL R21, R21, -INF , !P1 ;  /* 0xff80000015157808 */ /* 0x000fc40004800000 */
[----:B------:R-:W-:Y:S02]  /*3350*/  ISETP.GT.AND P1, PT, R11, 0x18, !P5 ;  /* 0x000000180b00780c */ /* 0x000fe40006f24270 */
[----:B------:R-:W-:Y:S02]  /*3360*/  FMNMX.FTZ R7, R79, R7, !PT ;  /* 0x000000074f077209 */ /* 0x000fe40007810000 */
[----:B------:R-:W-:Y:S02]  /*3370*/  ISETP.LT.OR P1, PT, R6, 0x19, P1 ;  /* 0x000000190600780c */ /* 0x000fe40000f21670 */
[----:B------:R-:W-:Y:S02]  /*3380*/  FMNMX.FTZ R7, R81, R7, !PT ;  /* 0x0000000751077209 */ /* 0x000fe40007810000 */
[----:B------:R-:W-:Y:S02]  /*3390*/  FSEL R24, R38, -INF , !P1 ;  /* 0xff80000026187808 */ /* 0x000fe40004800000 */
[----:B------:R-:W-:-:S02]  /*33a0*/  ISETP.NE.AND P1, PT, R33, RZ, PT ;  /* 0x000000ff2100720c */ /* 0x000fc40003f25270 */
[----:B------:R-:W-:Y:S02]  /*33b0*/  FMNMX.FTZ R7, R83, R7, !PT ;  /* 0x0000000753077209 */ /* 0x000fe40007810000 */
[----:B------:R-:W-:Y:S02]  /*33c0*/  ISETP.GT.AND P1, PT, R11, 0x19, !P1 ;  /* 0x000000190b00780c */ /* 0x000fe40004f24270 */
[----:B------:R-:W-:Y:S02]  /*33d0*/  FMNMX.FTZ R7, R85, R7, !PT ;  /* 0x0000000755077209 */ /* 0x000fe40007810000 */
[----:B------:R-:W-:Y:S02]  /*33e0*/  ISETP.LT.OR P1, PT, R6, 0x1a, P1 ;  /* 0x0000001a0600780c */ /* 0x000fe40000f21670 */
[----:B------:R-:W-:Y:S02]  /*33f0*/  FMNMX.FTZ R7, R87, R7, !PT ;  /* 0x0000000757077209 */ /* 0x000fe40007810000 */
[----:B------:R-:W-:-:S02]  /*3400*/  FSEL R25, R39, -INF , !P1 ;  /* 0xff80000027197808 */ /* 0x000fc40004800000 */
        /* <DEDUP_REMOVED lines=28> */
[----:B------:R-:W-:Y:S02]  /*35d0*/  ISETP.NE.AND P1, PT, R45, RZ, PT ;  /* 0x000000ff2d00720c */ /* 0x000fe40003f25270 */
[----:B------:R-:W-:-:S02]  /*35e0*/  FMNMX.FTZ R37, R69, R7, !PT ;  /* 0x0000000745257209 */ /* 0x000fc40007810000 */
[C---:B------:R-:W-:Y:S02]  /*35f0*/  ISETP.GT.AND P1, PT, R11.reuse, 0x30, !P1 ;  /* 0x000000300b00780c */ /* 0x040fe40004f24270 */
[----:B------:R-:W-:Y:S01]  /*3600*/  ISETP.GT.AND P6, PT, R11, RZ, !P6 ;  /* 0x000000ff0b00720c */ /* 0x000fe200077c4270 */
[----:B------:R-:W0:Y:S01]  /*3610*/  SHFL.BFLY PT, R36, R37, 0x2, 0x1f ;  /* 0x0c401f0025247f89 */ /* 0x000e2200000e0000 */
[C---:B------:R-:W-:Y:S02]  /*3620*/  ISETP.LT.OR P1, PT, R6.reuse, 0x31, P1 ;  /* 0x000000310600780c */ /* 0x040fe40000f21670 */
[----:B------:R-:W-:Y:S02]  /*3630*/  ISETP.LT.OR P6, PT, R6, 0x1, P6 ;  /* 0x000000010600780c */ /* 0x000fe400037c1670 */
[----:B------:R-:W-:Y:S02]  /*3640*/  FSEL R30, R30, -INF , !P1 ;  /* 0xff8000001e1e7808 */ /* 0x000fe40004800000 */
[----:B------:R-:W-:-:S02]  /*3650*/  ISETP.NE.AND P1, PT, R48, RZ, PT ;  /* 0x000000ff3000720c */ /* 0x000fc40003f25270 */
[----:B------:R-:W-:Y:S02]  /*3660*/  FSEL R3, R3, -INF , !P6 ;  /* 0xff80000003037808 */ /* 0x000fe40007000000 */
[----:B------:R-:W-:Y:S02]  /*3670*/  ISETP.GT.AND P1, PT, R11, 0x31, !P1 ;  /* 0x000000310b00780c */ /* 0x000fe40004f24270 */
[----:B------:R-:W-:Y:S02]  /*3680*/  FMNMX.FTZ R38, R3, R14, !PT ;  /* 0x0000000e03267209 */ /* 0x000fe40007810000 */
[----:B------:R-:W-:Y:S02]  /*3690*/  ISETP.LT.OR P1, PT, R6, 0x32, P1 ;  /* 0x000000320600780c */ /* 0x000fe40000f21670 */
[----:B------:R-:W-:Y:S02]  /*36a0*/  FMNMX.FTZ R38, R13, R38, !PT ;  /* 0x000000260d267209 */ /* 0x000fe40007810000 */
[----:B------:R-:W-:-:S02]  /*36b0*/  FSEL R31, R31, -INF , !P1 ;  /* 0xff8000001f1f7808 */ /* 0x000fc40004800000 */
[----:B------:R-:W-:Y:S02]  /*36c0*/  ISETP.NE.AND P1, PT, R49, RZ, PT ;  /* 0x000000ff3100720c */ /* 0x000fe40003f25270 */
[----:B------:R-:W-:Y:S02]  /*36d0*/  ISETP.NE.AND P2, PT, R53, RZ, PT ;  /* 0x000000ff3500720c */ /* 0x000fe40003f45270 */
[----:B------:R-:W-:Y:S02]  /*36e0*/  ISETP.GT.AND P1, PT, R11, 0x38, !P1 ;  /* 0x000000380b00780c */ /* 0x000fe40004f24270 */
[----:B0-----:R-:W-:Y:S02]  /*36f0*/  FMNMX.FTZ R39, R37, R36, !PT ;  /* 0x0000002425277209 */ /* 0x001fe40007810000 */
[----:B------:R-:W-:Y:S02]  /*3700*/  FMNMX.FTZ R37, R15, R38, !PT ;  /* 0x000000260f257209 */ /* 0x000fe40007810000 */
[----:B------:R-:W-:Y:S01]  /*3710*/  ISETP.LT.OR P1, PT, R6, 0x39, P1 ;  /* 0x000000390600780c */ /* 0x000fe20000f21670 */
[----:B------:R-:W0:Y:S01]  /*3720*/  SHFL.BFLY PT, R36, R39, 0x1, 0x1f ;  /* 0x0c201f0027247f89 */ /* 0x000e2200000e0000 */
        /* <DEDUP_REMOVED lines=9> */
[----:B------:R-:W-:Y:S02]  /*37c0*/  ISETP.GT.AND P1, PT, R11, 0x40, !P2 ;  /* 0x000000400b00780c */ /* 0x000fe40005724270 */
[----:B------:R-:W-:Y:S02]  /*37d0*/  FMNMX.FTZ R38, R26, R37, !PT ;  /* 0x000000251a267209 */ /* 0x000fe40007810000 */
[----:B------:R-:W-:Y:S02]  /*37e0*/  ISETP.LT.OR P1, PT, R6, 0x41, P1 ;  /* 0x000000410600780c */ /* 0x000fe40000f21670 */
[----:B------:R-:W-:-:S02]  /*37f0*/  FMNMX.FTZ R37, R27, R38, !PT ;  /* 0x000000261b257209 */ /* 0x000fc40007810000 */
[----:B------:R-:W-:Y:S02]  /*3800*/  ISETP.NE.AND P5, PT, R56, RZ, PT ;  /* 0x000000ff3800720c */ /* 0x000fe40003fa5270 */
[----:B------:R-:W-:Y:S02]  /*3810*/  FSEL R34, R34, -INF , !P1 ;  /* 0xff80000022227808 */ /* 0x000fe40004800000 */
[----:B------:R-:W-:Y:S02]  /*3820*/  FMNMX.FTZ R38, R28, R37, !PT ;  /* 0x000000251c267209 */ /* 0x000fe40007810000 */
[----:B------:R-:W-:Y:S02]  /*3830*/  ISETP.GT.AND P1, PT, R11, 0x41, !P5 ;  /* 0x000000410b00780c */ /* 0x000fe40006f24270 */
[----:B0-----:R-:W-:Y:S02]  /*3840*/  FMNMX.FTZ R7, R39, R36, !PT ;  /* 0x0000002427077209 */ /* 0x001fe40007810000 */
[----:B------:R-:W-:-:S02]  /*3850*/  FMNMX.FTZ R37, R29, R38, !PT ;  /* 0x000000261d257209 */ /* 0x000fc40007810000 */
[----:B------:R-:W-:Y:S01]  /*3860*/  ISETP.LT.OR P1, PT, R6, 0x42, P1 ;  /* 0x000000420600780c */ /* 0x000fe20000f21670 */
[----:B------:R-:W-:Y:S01]  /*3870*/  FMUL.FTZ R36, R7, UR7 ;  /* 0x0000000707247c20 */ /* 0x000fe20008410000 */
[----:B------:R-:W-:Y:S02]  /*3880*/  FMNMX.FTZ R38, R30, R37, !PT ;  /* 0x000000251e267209 */ /* 0x000fe40007810000 */
[----:B------:R-:W-:Y:S02]  /*3890*/  FSEL R35, R35, -INF , !P1 ;  /* 0xff80000023237808 */ /* 0x000fe40004800000 */
        /* <DEDUP_REMOVED lines=9> */
[----:B------:R-:W-:Y:S01]  /*3930*/  ISETP.NE.AND P6, PT, R60, RZ, PT ;  /* 0x000000ff3c00720c */ /* 0x000fe20003fc5270 */
[----:B------:R0:W-:Y:S01]  /*3940*/  MUFU.EX2 R152, R40 ;  /* 0x0000002800987308 */ /* 0x0001e20000000800 */
[----:B------:R-:W-:Y:S01]  /*3950*/  FMNMX.FTZ R37, R33, R38, !PT ;  /* 0x0000002621257209 */ /* 0x000fe20007810000 */
[--C-:B------:R-:W-:Y:S01]  /*3960*/  FFMA.FTZ R39, R59, UR7, -R42.reuse ;  /* 0x000000073b277c23 */ /* 0x100fe2000801082a */
[----:B------:R-:W-:Y:S01]  /*3970*/  ISETP.NE.AND P2, PT, R72, RZ, PT ;  /* 0x000000ff4800720c */ /* 0x000fe20003f45270 */
[--C-:B------:R-:W-:Y:S01]  /*3980*/  FFMA.FTZ R48, R89, UR7, -R42.reuse ;  /* 0x0000000759307c23 */ /* 0x100fe2000801082a */
[----:B------:R-:W-:Y:S01]  /*3990*/  ISETP.NE.AND P5, PT, R64, RZ, PT ;  /* 0x000000ff4000720c */ /* 0x000fe20003fa5270 */
[--C-:B------:R-:W-:Y:S01]  /*39a0*/  FFMA.FTZ R44, R73, UR7, -R42.reuse ;  /* 0x00000007492c7c23 */ /* 0x100fe2000801082a */
[----:B------:R-:W-:Y:S01]  /*39b0*/  FSEL R36, R62, -INF , !P1 ;  /* 0xff8000003e247808 */ /* 0x000fe20004800000 */
[----:B------:R1:W-:Y:S01]  /*39c0*/  MUFU.EX2 R154, R41 ;  /* 0x00000029009a7308 */ /* 0x0003e20000000800 */
[----:B------:R-:W-:Y:S01]  /*39d0*/  ISETP.GT.AND P1, PT, R11, 0x49, !P6 ;  /* 0x000000490b00780c */ /* 0x000fe20007724270 */
[--C-:B0-----:R-:W-:Y:S01]  /*39e0*/  FFMA.FTZ R40, R75, UR7, -R42.reuse ;  /* 0x000000074b287c23 */ /* 0x101fe2000801082a */
[----:B------:R-:W-:Y:S01]  /*39f0*/  FMNMX.FTZ R38, R34, R37, !PT ;  /* 0x0000002522267209 */ /* 0x000fe20007810000 */
[--C-:B------:R-:W-:Y:S01]  /*3a00*/  FFMA.FTZ R58, R61, UR7, -R42.reuse ;  /* 0x000000073d3a7c23 */ /* 0x100fe2000801082a */
[----:B------:R-:W-:Y:S01]  /*3a10*/  ISETP.GT.AND P2, PT, R11, 0x50, !P2 ;  /* 0x000000500b00780c */ /* 0x000fe20005744270 */
[--C-:B------:R-:W-:Y:S01]  /*3a20*/  FFMA.FTZ R60, R65, UR7, -R42.reuse ;  /* 0x00000007413c7c23 */ /* 0x100fe2000801082a */
[C---:B------:R-:W-:Y:S01]  /*3a30*/  ISETP.GT.AND P3, PT, R11.reuse, 0x51, !P3 ;  /* 0x000000510b00780c */ /* 0x040fe20005f64270 */
[----:B------:R0:W-:Y:S01]  /*3a40*/  MUFU.EX2 R156, R40 ;  /* 0x00000028009c7308 */ /* 0x0001e20000000800 */
[----:B------:R-:W-:Y:S01]  /*3a50*/  ISETP.GT.AND P4, PT, R11, 0x58, !P4 ;  /* 0x000000580b00780c */ /* 0x000fe20006784270 */
[--C-:B-1----:R-:W-:Y:S01]  /*3a60*/  FFMA.FTZ R41, R79, UR7, -R42.reuse ;  /* 0x000000074f297c23 */ /* 0x102fe2000801082a */
[----:B------:R-:W-:Y:S01]  /*3a70*/  ISETP.GT.AND P5, PT, R11, 0x59, !P5 ;  /* 0x000000590b00780c */ /* 0x000fe20006fa4270 */
[--C-:B------:R-:W-:Y:S01]  /*3a80*/  FFMA.FTZ R46, R85, UR7, -R42.reuse ;  /* 0x00000007552e7c23 */ /* 0x100fe2000801082a */
[C---:B------:R-:W-:Y:S01]  /*3a90*/  ISETP.LT.OR P1, PT, R6.reuse, 0x4a, P1 ;  /* 0x0000004a0600780c */ /* 0x040fe20000f21670 */
[--C-:B------:R-:W-:Y:S01]  /*3aa0*/  FFMA.FTZ R50, R91, UR7, -R42.reuse ;  /* 0x000000075b327c23 */ /* 0x100fe2000801082a */
[----:B------:R-:W-:Y:S01]  /*3ab0*/  FMNMX.FTZ R11, R35, R38, !PT ;  /* 0x00000026230b7209 */ /* 0x000fe20007810000 */
[----:B------:R1:W-:Y:S01]  /*3ac0*/  MUFU.EX2 R43, R39 ;  /* 0x00000027002b7308 */ /* 0x0003e20000000800 */
[----:B------:R-:W-:Y:S01]  /*3ad0*/  ISETP.LT.OR P2, PT, R6, 0x51, P2 ;  /* 0x000000510600780c */ /* 0x000fe20001741670 */
[--C-:B0-----:R-:W-:Y:S01]  /*3ae0*/  FFMA.FTZ R40, R81, UR7, -R42.reuse ;  /* 0x0000000751287c23 */ /* 0x101fe2000801082a */
[----:B------:R-:W-:Y:S01]  /*3af0*/  FSEL R4, R4, -INF , !P1 ;  /* 0xff80000004047808 */ /* 0x000fe20004800000 */
[--C-:B------:R-:W-:Y:S01]  /*3b00*/  FFMA.FTZ R52, R95, UR7, -R42.reuse ;  /* 0x000000075f347c23 */ /* 0x100fe2000801082a */
[----:B------:R-:W-:Y:S01]  /*3b10*/  FMNMX.FTZ R37, R36, R11, !PT ;  /* 0x0000000b24257209 */ /* 0x000fe20007810000 */
[--C-:B------:R-:W-:Y:S01]  /*3b20*/  FFMA.FTZ R54, R97, UR7, -R42.reuse ;  /* 0x0000000761367c23 */ /* 0x100fe2000801082a */
[----:B------:R-:W-:Y:S01]  /*3b30*/  ISETP.LT.OR P3, PT, R6, 0x52, P3 ;  /* 0x000000520600780c */ /* 0x000fe20001f61670 */
[----:B------:R0:W-:Y:S01]  /*3b40*/  MUFU.EX2 R49, R40 ;  /* 0x0000002800317308 */ /* 0x0001e20000000800 */
[----:B------:R-:W-:Y:S01]  /*3b50*/  FSEL R11, R66, -INF , !P2 ;  /* 0xff800000420b7808 */ /* 0x000fe20005000000 */
[--C-:B-1----:R-:W-:Y:S01]  /*3b60*/  FFMA.FTZ R39, R77, UR7, -R42.reuse ;  /* 0x000000074d277c23 */ /* 0x102fe2000801082a */
[----:B------:R-:W-:Y:S01]  /*3b70*/  FMNMX.FTZ R38, R4, R37, !PT ;  /* 0x0000002504267209 */ /* 0x000fe20007810000 */
[----:B------:R-:W-:Y:S01]  /*3b80*/  FFMA.FTZ R56, R99, UR7, -R42 ;  /* 0x0000000763387c23 */ /* 0x000fe2000801082a */
[----:B------:R-:W-:-:S02]  /*3b90*/  ISETP.LT.OR P4, PT, R6, 0x59, P4 ;  /* 0x000000590600780c */ /* 0x000fc40002781670 */
[----:B------:R-:W-:Y:S01]  /*3ba0*/  FSEL R37, R67, -INF , !P3 ;  /* 0xff80000043257808 */ /* 0x000fe20005800000 */
[----:B------:R1:W-:Y:S01]  /*3bb0*/  MUFU.EX2 R158, R41 ;  /* 0x00000029009e7308 */ /* 0x0003e20000000800 */
[----:B0-----:R-:W-:Y:S02]  /*3bc0*/  FMNMX.FTZ R40, R11, R38, !PT ;  /* 0x000000260b287209 */ /* 0x001fe40007810000 */
[----:B------:R-:W-:Y:S02]  /*3bd0*/  ISETP.LT.OR P5, PT, R6, 0x5a, P5 ;  /* 0x0000005a0600780c */ /* 0x000fe40002fa1670 */
[----:B------:R-:W-:-:S03]  /*3be0*/  FSEL R38, R70, -INF , !P4 ;  /* 0xff80000046267808 */ /* 0x000fc60006000000 */
[----:B------:R0:W-:Y:S01]  /*3bf0*/  MUFU.EX2 R47, R39 ;  /* 0x00000027002f7308 */ /* 0x0001e20000000800 */
[----:B-1----:R-:W-:Y:S01]  /*3c00*/  FMNMX.FTZ R41, R37, R40, !PT ;  /* 0x0000002825297209 */ /* 0x002fe20007810000 */
[----:B------:R-:W-:-:S03]  /*3c10*/  FFMA.FTZ R40, R87, UR7, -R42 ;  /* 0x0000000757287c23 */ /* 0x000fc6000801082a */
[----:B------:R-:W-:-:S03]  /*3c20*/  FMNMX.FTZ R6, R38, R41, !PT ;  /* 0x0000002926067209 */ /* 0x000fc60007810000 */
[----:B------:R1:W-:Y:S01]  /*3c30*/  MUFU.EX2 R53, R48 ;  /* 0x0000003000357308 */ /* 0x0003e20000000800 */
[----:B0-----:R-:W-:-:S04]  /*3c40*/  FSEL R39, R71, -INF , !P5 ;  /* 0xff80000047277808 */ /* 0x001fc80006800000 */
[----:B------:R-:W-:-:S03]  /*3c50*/  FMNMX.FTZ R6, R39, R6, !PT ;  /* 0x0000000627067209 */ /* 0x000fc60007810000 */
[----:B------:R0:W-:Y:S01]  /*3c60*/  MUFU.EX2 R45, R44 ;  /* 0x0000002c002d7308 */ /* 0x0001e20000000800 */
[--C-:B-1----:R-:W-:Y:S01]  /*3c70*/  FFMA.FTZ R48, R101, UR7, -R42.reuse ;  /* 0x0000000765307c23 */ /* 0x102fe2000801082a */
[----:B------:R-:W1:Y:S06]  /*3c80*/  SHFL.BFLY PT, R41, R6, 0x2, 0x1f ;  /* 0x0c401f0006297f89 */ /* 0x000e6c00000e0000 */
[----:B------:R-:W-:Y:S01]  /*3c90*/  MUFU.EX2 R59, R48 ;  /* 0x00000030003b7308 */ /* 0x000fe20000000800 */
[----:B0-----:R-:W-:-:S07]  /*3ca0*/  FFMA.FTZ R44, R83, UR7, -R42 ;  /* 0x00000007532c7c23 */ /* 0x001fce000801082a */
[----:B------:R-:W-:Y:S08]  /*3cb0*/  MUFU.EX2 R61, R58 ;  /* 0x0000003a003d7308 */ /* 0x000ff00000000800 */
[----:B------:R-:W-:Y:S01]  /*3cc0*/  MUFU.EX2 R63, R60 ;  /* 0x0000003c003f7308 */ /* 0x000fe20000000800 */
[----:B-1----:R-:W-:-:S05]  /*3cd0*/  FMNMX.FTZ R41, R6, R41, !PT ;  /* 0x0000002906297209 */ /* 0x002fca0007810000 */
[----:B------:R-:W0:Y:S02]  /*3ce0*/  SHFL.BFLY PT, R6, R41, 0x1, 0x1f ;  /* 0x0c201f0029067f89 */ /* 0x000e2400000e0000 */
[----:B------:R-:W-:Y:S08]  /*3cf0*/  MUFU.EX2 R44, R44 ;  /* 0x0000002c002c7308 */ /* 0x000ff00000000800 */
[----:B------:R1:W2:Y:S08]  /*3d00*/  MUFU.EX2 R51, R46 ;  /* 0x0000002e00337308 */ /* 0x0002b00000000800 */
[----:B------:R-:W3:Y:S01]  /*3d10*/  MUFU.EX2 R40, R40 ;  /* 0x0000002800287308 */ /* 0x000ee20000000800 */
[----:B-1----:R-:W-:Y:S01]  /*3d20*/  FFMA.FTZ R46, R93, UR7, -R42 ;  /* 0x000000075d2e7c23 */ /* 0x002fe2000801082a */
[----:B0-----:R-:W-:-:S06]  /*3d30*/  FMNMX.FTZ R6, R41, R6, !PT ;  /* 0x0000000629067209 */ /* 0x001fcc0007810000 */
[----:B------:R-:W-:Y:S01]  /*3d40*/  MUFU.EX2 R50, R50 ;  /* 0x0000003200327308 */ /* 0x000fe20000000800 */
[----:B------:R-:W-:Y:S01]  /*3d50*/  FFMA.FTZ R41, R107, UR7, -R42 ;  /* 0x000000076b297c23 */ /* 0x000fe2000801082a */
[----:B--2---:R-:W-:Y:S01]  /*3d60*/  F2FP.F16.F32.PACK_AB R160, R51, R44 ;  /* 0x0000002c33a0723e */ /* 0x004fe200000000ff */
[C---:B------:R-:W-:Y:S01]  /*3d70*/  FMUL.FTZ R48, R6.reuse, UR7 ;  /* 0x0000000706307c20 */ /* 0x040fe20008410000 */
[----:B------:R-:W-:-:S04]  /*3d80*/  FSETP.NEU.FTZ.AND P1, PT, R6, -INF , PT ;  /* 0xff8000000600780b */ /* 0x000fc80003f3d000 */
[----:B------:R0:W1:Y:S01]  /*3d90*/  MUFU.EX2 R55, R46 ;  /* 0x0000002e00377308 */ /* 0x0000620000000800 */
[----:B------:R-:W-:Y:S02]  /*3da0*/  FSEL R48, R48, RZ, P1 ;  /* 0x000000ff30307208 */ /* 0x000fe40000800000 */
[----:B---3--:R-:W-:-:S03]  /*3db0*/  F2FP.F16.F32.PACK_AB R162, R53, R40 ;  /* 0x0000002835a2723e */ /* 0x008fc600000000ff */
        /* <DEDUP_REMOVED lines=16> */
[----:B------:R-:W-:Y:S01]  /*3ec0*/  FFMA.FTZ R32, R32, UR7, -R48 ;  /* 0x0000000720207c23 */ /* 0x000fe20008010830 */
[----:B0-----:R-:W-:Y:S01]  /*3ed0*/  FFMA.FTZ R46, R103, UR7, -R42 ;  /* 0x00000007672e7c23 */ /* 0x001fe2000801082a */
        /* <DEDUP_REMOVED lines=8> */
[----:B------:R-:W-:Y:S01]  /*3f60*/  FFMA.FTZ R39, R39, UR7, -R48 ;  /* 0x0000000727277c23 */ /* 0x000fe20008010830 */
[----:B-1----:R-:W-:-:S03]  /*3f70*/  F2FP.F16.F32.PACK_AB R164, R55, R50 ;  /* 0x0000003237a4723e */ /* 0x002fc600000000ff */
[----:B------:R-:W1:Y:S01]  /*3f80*/  MUFU.EX2 R13, R13 ;  /* 0x0000000d000d7308 */ /* 0x000e620000000800 */
[----:B0-----:R-:W-:Y:S01]  /*3f90*/  FADD.FTZ R15, R152, R43 ;  /* 0x0000002b980f7221 */ /* 0x001fe20000010000 */
[----:B------:R-:W-:Y:S02]  /*3fa0*/  F2FP.F16.F32.PACK_AB R152, R43, R152 ;  /* 0x000000982b98723e */ /* 0x000fe400000000ff */
[----:B--2---:R-:W-:Y:S01]  /*3fb0*/  F2FP.F16.F32.PACK_AB R153, R14, R3 ;  /* 0x000000030e99723e */ /* 0x004fe200000000ff */
[----:B------:R-:W-:Y:S01]  /*3fc0*/  FADD.FTZ R60, R154, R15 ;  /* 0x0000000f9a3c7221 */ /* 0x000fe20000010000 */
[C---:B------:R-:W-:Y:S02]  /*3fd0*/  F2FP.F16.F32.PACK_AB R154, R45.reuse, R154 ;  /* 0x0000009a2d9a723e */ /* 0x040fe400000000ff */
[----:B------:R-:W0:Y:S01]  /*3fe0*/  MUFU.EX2 R20, R20 ;  /* 0x0000001400147308 */ /* 0x000e220000000800 */
[----:B------:R-:W-:Y:S01]  /*3ff0*/  FADD.FTZ R15, R45, R60 ;  /* 0x0000003c2d0f7221 */ /* 0x000fe20000010000 */
[----:B------:R-:W-:-:S03]  /*4000*/  FADD.FTZ R60, R3, R14 ;  /* 0x0000000e033c7221 */ /* 0x000fc60000010000 */
[----:B------:R-:W-:Y:S01]  /*4010*/  FADD.FTZ R62, R156, R15 ;  /* 0x0000000f9c3e7221 */ /* 0x000fe20000010000 */
[C---:B------:R-:W-:Y:S02]  /*4020*/  F2FP.F16.F32.PACK_AB R156, R47.reuse, R156 ;  /* 0x0000009c2f9c723e */ /* 0x040fe400000000ff */
[----:B------:R-:W2:Y:S01]  /*4030*/  MUFU.EX2 R21, R21 ;  /* 0x0000001500157308 */ /* 0x000ea20000000800 */
[----:B------:R-:W-:Y:S01]  /*4040*/  FADD.FTZ R65, R47, R62 ;  /* 0x0000003e2f417221 */ /* 0x000fe20000010000 */
[----:B-1----:R-:W-:Y:S01]  /*4050*/  FADD.FTZ R15, R13, R60 ;  /* 0x0000003c0d0f7221 */ /* 0x002fe20000010000 */
[----:B------:R-:W-:Y:S02]  /*4060*/  F2FP.F16.F32.PACK_AB R155, R58, R13 ;  /* 0x0000000d3a9b723e */ /* 0x000fe400000000ff */
[----:B------:R-:W-:Y:S01]  /*4070*/  FADD.FTZ R60, R158, R65 ;  /* 0x000000419e3c7221 */ /* 0x000fe20000010000 */
[----:B------:R-:W-:Y:S01]  /*4080*/  FADD.FTZ R15, R58, R15 ;  /* 0x0000000f3a0f7221 */ /* 0x000fe20000010000 */
[C---:B------:R-:W-:Y:S01]  /*4090*/  F2FP.F16.F32.PACK_AB R158, R49.reuse, R158 ;  /* 0x0000009e319e723e */ /* 0x040fe200000000ff */
[----:B------:R-:W1:Y:S01]  /*40a0*/  MUFU.EX2 R24, R24 ;  /* 0x0000001800187308 */ /* 0x000e620000000800 */
[----:B------:R-:W-:Y:S01]  /*40b0*/  FADD.FTZ R65, R49, R60 ;  /* 0x0000003c31417221 */ /* 0x000fe20000010000 */
[----:B0-----:R-:W-:-:S03]  /*40c0*/  FADD.FTZ R60, R20, R15 ;  /* 0x0000000f143c7221 */ /* 0x001fc60000010000 */
[----:B------:R-:W-:-:S03]  /*40d0*/  FADD.FTZ R62, R44, R65 ;  /* 0x000000412c3e7221 */ /* 0x000fc60000010000 */
[----:B------:R-:W0:Y:S01]  /*40e0*/  MUFU.EX2 R25, R25 ;  /* 0x0000001900197308 */ /* 0x000e220000000800 */
[----:B--2---:R-:W-:Y:S01]  /*40f0*/  FADD.FTZ R15, R21, R60 ;  /* 0x0000003c150f7221 */ /* 0x004fe20000010000 */
[----:B------:R-:W-:Y:S01]  /*4100*/  FADD.FTZ R65, R51, R62 ;  /* 0x0000003e33417221 */ /* 0x000fe20000010000 */
[----:B------:R-:W-:-:S03]  /*4110*/  F2FP.F16.F32.PACK_AB R157, R21, R20 ;  /* 0x00000014159d723e */ /* 0x000fc600000000ff */
[----:B------:R-:W-:Y:S02]  /*4120*/  FADD.FTZ R62, R40, R65 ;  /* 0x00000041283e7221 */ /* 0x000fe40000010000 */
[----:B------:R-:W2:Y:S01]  /*4130*/  MUFU.EX2 R26, R26 ;  /* 0x0000001a001a7308 */ /* 0x000ea20000000800 */
[----:B-1----:R-:W-:Y:S01]  /*4140*/  FADD.FTZ R60, R24, R15 ;  /* 0x0000000f183c7221 */ /* 0x002fe20000010000 */
[----:B------:R-:W-:-:S04]  /*4150*/  FADD.FTZ R65, R53, R62 ;  /* 0x0000003e35417221 */ /* 0x000fc80000010000 */
[----:B------:R-:W-:Y:S02]  /*4160*/  FADD.FTZ R62, R50, R65 ;  /* 0x00000041323e7221 */ /* 0x000fe40000010000 */
[----:B------:R-:W1:Y:S01]  /*4170*/  MUFU.EX2 R27, R27 ;  /* 0x0000001b001b7308 */ /* 0x000e620000000800 */
[----:B0-----:R-:W-:Y:S01]  /*4180*/  FADD.FTZ R15, R25, R60 ;  /* 0x0000003c190f7221 */ /* 0x001fe20000010000 */
[----:B------:R-:W-:Y:S01]  /*4190*/  FADD.FTZ R65, R55, R62 ;  /* 0x0000003e37417221 */ /* 0x000fe20000010000 */
[----:B------:R-:W-:-:S05]  /*41a0*/  F2FP.F16.F32.PACK_AB R159, R25, R24 ;  /* 0x00000018199f723e */ /* 0x000fca00000000ff */
[----:B------:R-:W0:Y:S01]  /*41b0*/  MUFU.EX2 R28, R28 ;  /* 0x0000001c001c7308 */ /* 0x000e220000000800 */
[----:B--2---:R-:W-:-:S07]  /*41c0*/  FADD.FTZ R60, R26, R15 ;  /* 0x0000000f1a3c7221 */ /* 0x004fce0000010000 */
[----:B------:R-:W2:Y:S01]  /*41d0*/  MUFU.EX2 R52, R52 ;  /* 0x0000003400347308 */ /* 0x000ea20000000800 */
[C---:B-1----:R-:W-:Y:S01]  /*41e0*/  FADD.FTZ R15, R27.reuse, R60 ;  /* 0x0000003c1b0f7221 */ /* 0x042fe20000010000 */
[----:B------:R-:W-:-:S06]  /*41f0*/  F2FP.F16.F32.PACK_AB R161, R27, R26 ;  /* 0x0000001a1ba1723e */ /* 0x000fcc00000000ff */
[----:B------:R-:W1:Y:S01]  /*4200*/  MUFU.EX2 R29, R29 ;  /* 0x0000001d001d7308 */ /* 0x000e620000000800 */
[----:B0-----:R-:W-:Y:S01]  /*4210*/  FADD.FTZ R60, R28, R15 ;  /* 0x0000000f1c3c7221 */ /* 0x001fe20000010000 */
[----:B------:R-:W-:-:S06]  /*4220*/  FFMA.FTZ R15, R38, UR7, -R48 ;  /* 0x00000007260f7c23 */ /* 0x000fcc0008010830 */
[----:B------:R0:W3:Y:S01]  /*4230*/  MUFU.EX2 R57, R54 ;  /* 0x0000003600397308 */ /* 0x0000e20000000800 */
[----:B--2---:R-:W-:-:S07]  /*4240*/  FADD.FTZ R62, R52, R65 ;  /* 0x00000041343e7221 */ /* 0x004fce0000010000 */
[----:B------:R-:W2:Y:S01]  /*4250*/  MUFU.EX2 R30, R30 ;  /* 0x0000001e001e7308 */ /* 0x000ea20000000800 */
[----:B0-----:R-:W-:Y:S01]  /*4260*/  FFMA.FTZ R54, R105, UR7, -R42 ;  /* 0x0000000769367c23 */ /* 0x001fe2000801082a */
[----:B-1----:R-:W-:Y:S01]  /*4270*/  FADD.FTZ R65, R29, R60 ;  /* 0x0000003c1d417221 */ /* 0x002fe20000010000 */
[----:B------:R-:W-:Y:S01]  /*4280*/  FFMA.FTZ R42, R69, UR7, -R42 ;  /* 0x00000007452a7c23 */ /* 0x000fe2000801082a */
[----:B------:R-:W-:-:S04]  /*4290*/  F2FP.F16.F32.PACK_AB R163, R29, R28 ;  /* 0x0000001c1da3723e */ /* 0x000fc800000000ff */
[----:B------:R-:W0:Y:S01]  /*42a0*/  MUFU.EX2 R56, R56 ;  /* 0x0000003800387308 */ /* 0x000e220000000800 */
[C---:B---3--:R-:W-:Y:S01]  /*42b0*/  FADD.FTZ R67, R57.reuse, R62 ;  /* 0x0000003e39437221 */ /* 0x048fe20000010000 */
[----:B------:R-:W-:-:S06]  /*42c0*/  F2FP.F16.F32.PACK_AB R166, R57, R52 ;  /* 0x0000003439a6723e */ /* 0x000fcc00000000ff */
[----:B------:R-:W1:Y:S01]  /*42d0*/  MUFU.EX2 R31, R31 ;  /* 0x0000001f001f7308 */ /* 0x000e620000000800 */
[----:B--2---:R-:W-:-:S07]  /*42e0*/  FADD.FTZ R38, R30, R65 ;  /* 0x000000411e267221 */ /* 0x004fce0000010000 */
[----:B------:R-:W-:Y:S01]  /*42f0*/  MUFU.EX2 R32, R32 ;  /* 0x0000002000207308 */ /* 0x000fe20000000800 */
[----:B0-----:R-:W-:Y:S01]  /*4300*/  FADD.FTZ R48, R56, R67 ;  /* 0x0000004338307221 */ /* 0x001fe20000010000 */
[----:B------:R-:W-:-:S03]  /*4310*/  F2FP.F16.F32.PACK_AB R168, R59, R56 ;  /* 0x000000383ba8723e */ /* 0x000fc600000000ff */
[----:B------:R-:W-:-:S03]  /*4320*/  FADD.FTZ R45, R59, R48 ;  /* 0x000000303b2d7221 */ /* 0x000fc60000010000 */
[----:B------:R-:W0:Y:S01]  /*4330*/  MUFU.EX2 R46, R46 ;  /* 0x0000002e002e7308 */ /* 0x000e220000000800 */
[C---:B-1----:R-:W-:Y:S01]  /*4340*/  FADD.FTZ R43, R31.reuse, R38 ;  /* 0x000000261f2b7221 */ /* 0x042fe20000010000 */
[----:B------:R-:W-:-:S06]  /*4350*/  F2FP.F16.F32.PACK_AB R165, R31, R30 ;  /* 0x0000001e1fa5723e */ /* 0x000fcc00000000ff */
[----:B------:R-:W1:Y:S08]  /*4360*/  MUFU.EX2 R33, R33 ;  /* 0x0000002100217308 */ /* 0x000e700000000800 */
[----:B------:R-:W-:Y:S01]  /*4370*/  MUFU.EX2 R34, R34 ;  /* 0x0000002200227308 */ /* 0x000fe20000000800 */
[----:B0-----:R-:W-:Y:S01]  /*4380*/  FADD.FTZ R48, R46, R45 ;  /* 0x0000002d2e307221 */ /* 0x001fe20000010000 */
[----:B------:R-:W-:-:S03]  /*4390*/  F2FP.F16.F32.PACK_AB R170, R61, R46 ;  /* 0x0000002e3daa723e */ /* 0x000fc600000000ff */
[----:B------:R-:W-:-:S03]  /*43a0*/  FADD.FTZ R45, R61, R48 ;  /* 0x000000303d2d7221 */ /* 0x000fc60000010000 */
[----:B------:R-:W0:Y:S01]  /*43b0*/  MUFU.EX2 R54, R54 ;  /* 0x0000003600367308 */ /* 0x000e220000000800 */
[----:B-1----:R-:W-:-:S07]  /*43c0*/  F2FP.F16.F32.PACK_AB R167, R33, R32 ;  /* 0x0000002021a7723e */ /* 0x002fce00000000ff */
[----:B------:R-:W1:Y:S08]  /*43d0*/  MUFU.EX2 R35, R35 ;  /* 0x0000002300237308 */ /* 0x000e700000000800 */
[----:B------:R-:W2:Y:S01]  /*43e0*/  MUFU.EX2 R36, R36 ;  /* 0x0000002400247308 */ /* 0x000ea20000000800 */
[----:B0-----:R-:W-:Y:S01]  /*43f0*/  FADD.FTZ R40, R54, R45 ;  /* 0x0000002d36287221 */ /* 0x001fe20000010000 */
[----:B------:R-:W-:-:S03]  /*4400*/  F2FP.F16.F32.PACK_AB R172, R63, R54 ;  /* 0x000000363fac723e */ /* 0x000fc600000000ff */
[----:B------:R-:W-:-:S03]  /*4410*/  FADD.FTZ R40, R63, R40 ;  /* 0x000000283f287221 */ /* 0x000fc60000010000 */
[----:B------:R0:W3:Y:S01]  /*4420*/  MUFU.EX2 R171, R4 ;  /* 0x0000000400ab7308 */ /* 0x0000e20000000800 */
[----:B-1----:R-:W-:-:S07]  /*4430*/  F2FP.F16.F32.PACK_AB R169, R35, R34 ;  /* 0x0000002223a9723e */ /* 0x002fce00000000ff */
[----:B------:R-:W1:Y:S01]  /*4440*/  MUFU.EX2 R41, R41 ;  /* 0x0000002900297308 */ /* 0x000e620000000800 */
[----:B0-----:R-:W-:-:S04]  /*4450*/  FADD.FTZ R4, R32, R43 ;  /* 0x0000002b20047221 */ /* 0x001fc80000010000 */
[----:B------:R-:W-:-:S03]  /*4460*/  FADD.FTZ R43, R33, R4 ;  /* 0x00000004212b7221 */ /* 0x000fc60000010000 */
[----:B------:R-:W0:Y:S01]  /*4470*/  MUFU.EX2 R11, R11 ;  /* 0x0000000b000b7308 */ /* 0x000e220000000800 */
[----:B------:R-:W-:-:S04]  /*4480*/  FADD.FTZ R4, R34, R43 ;  /* 0x0000002b22047221 */ /* 0x000fc80000010000 */
[----:B------:R-:W-:-:S03]  /*4490*/  FADD.FTZ R43, R35, R4 ;  /* 0x00000004232b7221 */ /* 0x000fc60000010000 */
[----:B------:R1:W4:Y:S01]  /*44a0*/  MUFU.EX2 R38, R37 ;  /* 0x0000002500267308 */ /* 0x0003220000000800 */
[----:B--2---:R-:W-:-:S04]  /*44b0*/  FADD.FTZ R4, R36, R43 ;  /* 0x0000002b24047221 */ /* 0x004fc80000010000 */
[C---:B---3--:R-:W-:Y:S01]  /*44c0*/  FADD.FTZ R44, R171.reuse, R4 ;  /* 0x00000004ab2c7221 */ /* 0x048fe20000010000 */
[----:B------:R-:W-:Y:S02]  /*44d0*/  F2FP.F16.F32.PACK_AB R171, R171, R36 ;  /* 0x00000024abab723e */ /* 0x000fe400000000ff */
[----:B------:R-:W2:Y:S01]  /*44e0*/  MUFU.EX2 R15, R15 ;  /* 0x0000000f000f7308 */ /* 0x000ea20000000800 */
[----:B-1----:R-:W-:Y:S01]  /*44f0*/  FADD.FTZ R37, R41, R40 ;  /* 0x0000002829257221 */ /* 0x002fe20000010000 */
[----:B0-----:R-:W-:-:S06]  /*4500*/  FADD.FTZ R3, R11, R44 ;  /* 0x0000002c0b037221 */ /* 0x001fcc0000010000 */
[----:B------:R-:W0:Y:S01]  /*4510*/  MUFU.EX2 R42, R42 ;  /* 0x0000002a002a7308 */ /* 0x000e220000000800 */
[C---:B----4-:R-:W-:Y:S01]  /*4520*/  FADD.FTZ R14, R38.reuse, R3 ;  /* 0x00000003260e7221 */ /* 0x050fe20000010000 */
[----:B------:R-:W-:-:S06]  /*4530*/  F2FP.F16.F32.PACK_AB R173, R38, R11 ;  /* 0x0000000b26ad723e */ /* 0x000fcc00000000ff */
[----:B------:R-:W1:Y:S01]  /*4540*/  MUFU.EX2 R40, R39 ;  /* 0x0000002700287308 */ /* 0x000e620000000800 */
[----:B--2---:R-:W-:Y:S01]  /*4550*/  FADD.FTZ R3, R15, R14 ;  /* 0x0000000e0f037221 */ /* 0x004fe20000010000 */
[C---:B0-----:R-:W-:Y:S01]  /*4560*/  FADD.FTZ R4, R42.reuse, R37 ;  /* 0x000000252a047221 */ /* 0x041fe20000010000 */
[----:B------:R-:W-:Y:S02]  /*4570*/  F2FP.F16.F32.PACK_AB R174, R42, R41 ;  /* 0x000000292aae723e */ /* 0x000fe400000000ff */
[C---:B-1----:R-:W-:Y:S01]  /*4580*/  FADD.FTZ R3, R40.reuse, R3 ;  /* 0x0000000328037221 */ /* 0x042fe20000010000 */
[----:B------:R-:W-:Y:S01]  /*4590*/  F2FP.F16.F32.PACK_AB R175, R40, R15 ;  /* 0x0000000f28af723e */ /* 0x000fe200000000ff */
[----:B------:R-:W-:Y:S06]  /*45a0*/  @!P0 BRA `(.L_x_1759) ;  /* 0x0000000000048947 */ /* 0x000fec0003800000 */
[----:B------:R-:W-:Y:S01]  /*45b0*/  BPT.TRAP 0x1 ;  /* 0x000000040000795c */ /* 0x000fe20000300000 */
.L_x_1759:
[----:B------:R0:W1:Y:S01]  /*45c0*/  SYNCS.PHASECHK.TRANS64.TRYWAIT P1, [R5+URZ+0x22850], R12 ;  /* 0x0228500c050075a7 */ /* 0x000062000802017f */
[----:B------:R-:W-:Y:S05]  /*45d0*/  @!P0 BRA `(.L_x_1760) ;  /* 0x0000000000048947 */ /* 0x000fea0003800000 */
[----:B------:R-:W-:Y:S01]  /*45e0*/  BPT.TRAP 0x1 ;  /* 0x000000040000795c */ /* 0x000fe20000300000 */
.L_x_1760:
[----:B-1----:R-:W-:Y:S05]  /*45f0*/  @P1 BRA `(.L_x_1761) ;  /* 0x0000000000081947 */ /* 0x002fea0003800000 */
[----:B------:R-:W1:Y:S02]  /*4600*/  SYNCS.PHASECHK.TRANS64.TRYWAIT P1, [R5+URZ+0x22850], R12 ;  /* 0x0228500c050075a7 */ /* 0x000e64000802017f */
[----:B-1----:R-:W-:Y:S05]  /*4610*/  @!P1 BRA `(.L_x_1762) ;  /* 0x0000011800a49947 */ /* 0x002fea0003800000 */
.L_x_1761:
[----:B------:R-:W-:Y:S01]  /*4620*/  R2UR UR5, R9 ;  /* 0x00000000090572ca */ /* 0x000fe200000e0000 */
[----:B------:R2:W-:Y:S01]  /*4630*/  BAR.SYNC.DEFER_BLOCKING R10, 0x100 ;  /* 0x0004000a0000751d */ /* 0x0005e20000010000 */
[----:B------:R-:W-:-:S05]  /*4640*/  IMAD.IADD R9, R17, 0x1, -R18 ;  /* 0x0000000111097824 */ /* 0x000fca00078e0a12 */
[----:B------:R-:W-:Y:S01]  /*4650*/  UMOV UR11, 0x40000040 ;  /* 0x40000040000b7882 */ /* 0x000fe20000000000 */
[----:B------:R-:W3:Y:S05]  /*4660*/  S2R R11, SR_TID.X ;  /* 0x00000000000b7919 */ /* 0x000eea0000002100 */
        /* <DEDUP_REMOVED lines=10> */
[----:B---3--:R-:W-:Y:S01]  /*4710*/  LOP3.LUT P1, RZ, R11, 0x7f, RZ, 0xc0, !PT ;  /* 0x0000007f0bff7812 */ /* 0x008fe2000782c0ff */
[----:B------:R-:W-:-:S12]  /*4720*/  IMAD R11, R201, 0x80, R9 ;  /* 0x00000080c90b7824 */ /* 0x000fd800078e0209 */
[----:B01----:R-:W-:-:S05]  /*4730*/  @!P1 VIADD R5, R5, 0x22860 ;  /* 0x0002286005059836 */ /* 0x003fca0000000000 */
        /* <DEDUP_REMOVED lines=33> */
[----:B0-----:R-:W-:-:S12]  /*4950*/  VIADD R5, R176, 0xfffffffe ;  /* 0xfffffffeb0057836 */ /* 0x001fd80000000000 */
[----:B--2---:R-:W-:Y:S05]  /*4960*/  @P1 BRA `(.L_x_1763) ;  /* 0x0000000000481947 */ /* 0x004fea0003800000 */
        /* <DEDUP_REMOVED lines=11> */
.L_x_1764:
[----:B------:R-:W-:-:S11]  /*4a20*/  UISETP.NE.AND UP1, UPT, UR15, 0x1, UPT ;  /* 0x000000010f00788c */ /* 0x000fd6000bf25270 */
[----:B------:R-:W-:Y:S02]  /*4a30*/  @UP1 ULDC.64 UR22, c[0x0][0x9e8] ;  /* 0x00027a0000161ab9 */ /* 0x000fe40000000a00 */
[----:B------:R-:W-:-:S04]  /*4a40*/  UIMAD.WIDE.U32 UR10, UR18, UR22, URZ ;  /* 0x00000016120a72a5 */ /* 0x000fc8000f8e003f */
[----:B------:R-:W-:-:S12]  /*4a50*/  @UP1 USHF.R.U32.HI UR18, URZ, UR23, UR11 ;  /* 0x000000173f121299 */ /* 0x000fd8000801160b */
.L_x_1765:
[----:B------:R-:W-:-:S04]  /*4a60*/  UIMAD UR15, UR18, UR15, UR15 ;  /* 0x0000000f120f72a4 */ /* 0x000fc8000f8e020f */
[----:B------:R-:W-:-:S04]  /*4a70*/  UISETP.LT.AND UP1, UPT, UR14, UR15, UPT ;  /* 0x0000000f0e00728c */ /* 0x000fc8000bf21270 */
[----:B------:R-:W-:-:S12]  /*4a80*/  USEL UR14, UR14, UR15, UP1 ;  /* 0x0000000f0e0e7287 */ /* 0x000fd80008800000 */
.L_x_1763:
        /* <DEDUP_REMOVED lines=11> */
[----:B------:R-:W-:Y:S01]  /*4b40*/  VIADD R13, R15, 0x8 ;  /* 0x000000080f0d7836 */ /* 0x000fe20000000000 */
[----:B------:R-:W-:-:S04]  /*4b50*/  ULDC UR27, c[0x0][0x9e0] ;  /* 0x00027800001b7ab9 */ /* 0x000fc80000000800 */
[----:B------:R-:W-:-:S07]  /*4b60*/  LOP3.LUT R11, RZ, R13, RZ, 0x33, !PT ;  /* 0x0000000dff0b7212 */ /* 0x000fce00078e33ff */
.L_x_1783:
[----:B------:R-:W-:-:S04]  /*4b70*/  UIADD3 UR37, UR37, 0x1, URZ ;  /* 0x0000000125257890 */ /* 0x000fc8000fffe03f */
[----:B------:R-:W-:-:S04]  /*4b80*/  UISETP.NE.AND UP1, UPT, UR37, 0x2, UPT ;  /* 0x000000022500788c */ /* 0x000fc8000bf25270 */
[----:B------:R-:W-:Y:S02]  /*4b90*/  USEL UR10, URZ, 0x1, UP1 ;  /* 0x000000013f0a7887 */ /* 0x000fe40008800000 */
[----:B------:R-:W-:Y:S02]  /*4ba0*/  USEL UR37, UR37, URZ, UP1 ;  /* 0x0000003f25257287 */ /* 0x000fe40008800000 */
[----:B------:R-:W-:Y:S01]  /*4bb0*/  ULOP3.LUT UR40, UR40, UR10, URZ, 0x3c, !UPT ;  /* 0x0000000a28287292 */ /* 0x000fe2000f8e3c3f */
[----:B0-----:R-:W-:Y:S11]  /*4bc0*/  @!P0 BRA `(.L_x_1767) ;  /* 0x0000000000048947 */ /* 0x001ff60003800000 */
[----:B------:R-:W-:Y:S01]  /*4bd0*/  BPT.TRAP 0x1 ;  /* 0x000000040000795c */ /* 0x000fe20000300000 */
.L_x_1767:
        /* <DEDUP_REMOVED lines=9> */
.L_x_1768:
[----:B-1----:R-:W-:Y:S05]  /*4c70*/  @P1 BRA `(.L_x_1769) ;  /* 0x0000000000081947 */ /* 0x002fea0003800000 */
[----:B------:R-:W1:Y:S02]  /*4c80*/  SYNCS.PHASECHK.TRANS64.TRYWAIT P1, [UR28+0x22830], R10 ;  /* 0x0228300aff0075a7 */ /* 0x000e64000802015c */
[----:B-1----:R-:W-:Y:S05]  /*4c90*/  @!P1 BRA `(.L_x_1770) ;  /* 0x0000011400189947 */ /* 0x002fea0003800000 */
.L_x_1769:
[----:B------:R-:W-:Y:S01]  /*4ca0*/  UIMAD UR22, UR37, 0x300, UR4 ;  /* 0x00000300251678a4 */ /* 0x000fe2000f8e0204 */
[----:B------:R-:W-:Y:S01]  /*4cb0*/  WARPGROUP.ARRIVE ;  /* 0x00000000000079c5 */ /* 0x000fe20000000000 */
[----:B------:R-:W-:Y:S01]  /*4cc0*/  UMOV UR23, 0x40000040 ;  /* 0x4000004000177882 */ /* 0x000fe20000000000 */
[----:B------:R-:W-:Y:S01]  /*4cd0*/  UMOV UR11, 0x40000040 ;  /* 0x40000040000b7882 */ /* 0x000fe20000000000 */
[----:B------:R-:W-:-:S03]  /*4ce0*/  UIADD3 UR10, UR22, 0x2, URZ ;  /* 0x00000002160a7890 */ /* 0x000fc6000fffe03f */
[----:B------:R-:W2:Y:S01]  /*4cf0*/  S2R R8, SR_TID.X ;  /* 0x0000000000087919 */ /* 0x000ea20000002100 */
[----:B------:R-:W-:Y:S01]  /*4d00*/  UIADD3 UR14, UR22, 0x4, URZ ;  /* 0x00000004160e7890 */ /* 0x000fe2000fffe03f */
[----:B-1----:R-:W-:Y:S01]  /*4d10*/  IMAD R21, R5, -0x60, R17 ;  /* 0xffffffa005157824 */ /* 0x002fe200078e0211 */
[----:B------:R-:W-:Y:S01]  /*4d20*/  UMOV UR15, 0x40000040 ;  /* 0x40000040000f7882 */ /* 0x000fe20000000000 */
[----:B------:R-:W-:Y:S01]  /*4d30*/  HGMMA.64x96x16.F32 R152, gdesc[UR20], RZ, !UPT, gsb0 ;  /* 0x01600000149879f0 */ /* 0x000fe2000c0008ff */
[----:B------:R-:W-:Y:S01]  /*4d40*/  UIADD3 UR18, UR22, 0x6, URZ ;  /* 0x0000000616127890 */ /* 0x000fe2000fffe03f */
[----:B------:R-:W-:Y:S01]  /*4d50*/  UMOV UR19, 0x40000040 ;  /* 0x4000004000137882 */ /* 0x000fe20000000000 */
[----:B------:R-:W-:-:S05]  /*4d60*/  IADD3 R21, -R18, 0x1, R21 ;  /* 0x0000000112157810 */ /* 0x000fca0007ffe115 */
[----:B------:R-:W-:Y:S01]  /*4d70*/  IMAD.IADD R21, R21, 0x1, -R16 ;  /* 0x0000000115157824 */ /* 0x000fe200078e0a10 */
[----:B--2---:R-:W-:Y:S02]  /*4d80*/  LOP3.LUT P1, RZ, R8, 0x7f, RZ, 0xc0, !PT ;  /* 0x0000007f08ff7812 */ /* 0x004fe4000782c0ff */
[----:B------:R-:W-:-:S04]  /*4d90*/  SHF.R.U32.HI R8, RZ, 0x7, R8 ;  /* 0x00000007ff087819 */ /* 0x000fc80000011608 */
        /* <DEDUP_REMOVED lines=12> */
[----:B------:R-:W-:Y:S02]  /*4e60*/  IMAD.U32 R177, RZ, RZ, UR28 ;  /* 0x0000001cffb17e24 */ /* 0x000fe4000f8e00ff */
        /* <DEDUP_REMOVED lines=8> */
[----:B------:R-:W-:-:S02]  /*4ef0*/  @!P1 VIADD R20, R177, 0x22840 ;  /* 0x00022840b1149836 */ /* 0x000fc40000000000 */
        /* <DEDUP_REMOVED lines=43> */
[----:B------:R-:W2:Y:S01]  /*51b0*/  MUFU.TANH R152, R152 ;  /* 0x0000009800987308 */ /* 0x000ea20000002400 */
[----:B------:R-:W-:-:S02]  /*51c0*/  VIADD R195, R21, UR27 ;  /* 0x0000001b15c37c36 */ /* 0x000fc40008000000 */
[----:B------:R-:W-:Y:S02]  /*51d0*/  VIADD R199, R21, UR6 ;  /* 0x0000000615c77c36 */ /* 0x000fe40008000000 */
[C---:B------:R-:W-:Y:S02]  /*51e0*/  IMAD.IADD R198, R0.reuse, 0x1, R195 ;  /* 0x0000000100c67824 */ /* 0x040fe400078e02c3 */
[----:B------:R-:W-:Y:S01]  /*51f0*/  IMAD.IADD R196, R0, 0x1, R199 ;  /* 0x0000000100c47824 */ /* 0x000fe200078e02c7 */
[----:B------:R-:W3:Y:S08]  /*5200*/  MUFU.TANH R153, R153 ;  /* 0x0000009900997308 */ /* 0x000ef00000002400 */
        /* <DEDUP_REMOVED lines=45> */
[----:B------:R-:W0:Y:S01]  /*54e0*/  MUFU.TANH R187, R187 ;  /* 0x000000bb00bb7308 */ /* 0x000e220000002400 */
[----:B-1234-:R-:W-:Y:S05]  /*54f0*/  @P1 BRA `(.L_x_1771) ;  /* 0x00000000005c1947 */ /* 0x01efea0003800000 */
[----:B------:R-:W-:Y:S01]  /*5500*/  ISETP.GT.AND P1, PT, R15, -0x1, PT ;  /* 0xffffffff0f00780c */ /* 0x000fe20003f24270 */
[----:B------:R-:W-:-:S12]  /*5510*/  BSSY B0, `(.L_x_1772) ;  /* 0x0000011000007945 */ /* 0x000fd80003800000 */
[----:B------:R-:W-:Y:S05]  /*5520*/  @P1 BRA `(.L_x_1773) ;  /* 0x0000000000241947 */ /* 0x000fea0003800000 */
[----:B------:R-:W-:Y:S02]  /*5530*/  IMAD.U32 R212, RZ, RZ, UR25 ;  /* 0x00000019ffd47e24 */ /* 0x000fe4000f8e00ff */
[----:B------:R-:W-:-:S03]  /*5540*/  IMAD.IADD R197, R0, 0x1, R9 ;  /* 0x0000000100c57824 */ /* 0x000fc600078e0209 */
[----:B------:R-:W-:Y:S02]  /*5550*/  ISETP.NE.AND P1, PT, R212, 0x1, PT ;  /* 0x00000001d400780c */ /* 0x000fe40003f25270 */
[----:B------:R-:W-:-:S11]  /*5560*/  LOP3.LUT R197, RZ, R197, RZ, 0x33, !PT ;  /* 0x000000c5ffc57212 */ /* 0x000fd600078e33ff */
[----:B------:R-:W1:Y:S02]  /*5570*/  @P1 LDC.64 R20, c[0x0][0x9e8] ;  /* 0x00027a00ff141b82 */ /* 0x000e640000000a00 */
[----:B-1----:R-:W-:-:S05]  /*5580*/  @P1 IMAD.HI.U32 R20, R197, R20, RZ ;  /* 0x00000014c5141227 */ /* 0x002fca00078e00ff */
[----:B------:R-:W-:-:S04]  /*5590*/  @P1 SHF.R.U32.HI R197, RZ, R21, R20 ;  /* 0x00000015ffc51219 */ /* 0x000fc80000011614 */
[----:B------:R-:W-:Y:S01]  /*55a0*/  LOP3.LUT R20, RZ, R197, RZ, 0x33, !PT ;  /* 0x000000c5ff147212 */ /* 0x000fe200078e33ff */
[----:B------:R-:W-:Y:S06]  /*55b0*/  BRA `(.L_x_1774) ;  /* 0x0000000000187947 */ /* 0x000fec0003800000 */
.L_x_1773:
[----:B------:R-:W-:-:S05]  /*55c0*/  IMAD.U32 R212, RZ, RZ, UR25 ;  /* 0x00000019ffd47e24 */ /* 0x000fca000f8e00ff */
[----:B------:R-:W-:-:S13]  /*55d0*/  ISETP.NE.AND P1, PT, R212, 0x1, PT ;  /* 0x00000001d400780c */ /* 0x000fda0003f25270 */
[----:B------:R-:W1:Y:S02]  /*55e0*/  @P1 LDC.64 R20, c[0x0][0x9e8] ;  /* 0x00027a00ff141b82 */ /* 0x000e640000000a00 */
[----:B-1----:R-:W-:-:S04]  /*55f0*/  @P1 IMAD.HI.U32 R194, R15, R20, RZ ;  /* 0x000000140fc21227 */ /* 0x002fc800078e00ff */
[----:B------:R-:W-:Y:S01]  /*5600*/  IMAD.MOV.U32 R20, RZ, RZ, R15 ;  /* 0x000000ffff147224 */ /* 0x000fe200078e000f */
[----:B------:R-:W-:-:S07]  /*5610*/  @P1 SHF.R.U32.HI R20, RZ, R21, R194 ;  /* 0x00000015ff141219 */ /* 0x000fce00000116c2 */
.L_x_1774:
[----:B------:R-:W-:Y:S05]  /*5620*/  BSYNC B0 ;  /* 0x0000000000007941 */ /* 0x000fea0003800000 */
.L_x_1772:
[----:B------:R-:W-:-:S04]  /*5630*/  IMAD R21, R5, -0x60, -R16 ;  /* 0xffffffa005157824 */ /* 0x000fc800078e0a10 */
[----:B------:R-:W-:-:S05]  /*5640*/  IMAD R21, R20, R212, R21 ;  /* 0x000000d414157224 */ /* 0x000fca00078e0215 */
[----:B------:R-:W-:Y:S02]  /*5650*/  VIADDMNMX R198, R21, R212, R198, PT ;  /* 0x000000d415c67246 */ /* 0x000fe400038001c6 */
[----:B------:R-:W-:-:S07]  /*5660*/  VIMNMX R196, R196, R21, !PT ;  /* 0x00000015c4c47248 */ /* 0x000fce0007fe0100 */
.L_x_1771:
[----:B------:R-:W-:Y:S01]  /*5670*/  IMAD R197, R5, -0x60, RZ ;  /* 0xffffffa005c57824 */ /* 0x000fe200078e02ff */
[----:B------:R-:W-:Y:S02]  /*5680*/  LOP3.LUT R2, R2, 0xfffbffff, RZ, 0xc0, !PT ;  /* 0xfffbffff02027812 */ /* 0x000fe400078ec0ff */
[----:B------:R-:W-:Y:S02]  /*5690*/  IADD3 R195, R195, 0x8, R0 ;  /* 0x00000008c3c37810 */ /* 0x000fe40007ffe000 */
        /* <DEDUP_REMOVED lines=17> */
[----:B0-----:R-:W-:Y:S02]  /*57b0*/  FSEL R156, R156, -INF , !P2 ;  /* 0xff8000009c9c7808 */ /* 0x001fe40005000000 */
        /* <DEDUP_REMOVED lines=106> */
[----:B------:R-:W-:Y:S02]  /*5e60*/  ISETP.GE.AND P5, PT, R197, 0x59, PT ;  /* 0x00000059c500780c */ /* 0x000fe40003fa6270 */
[----:B------:R-:W-:Y:S02]  /*5e70*/  IADD3 R191, R199, 0x8, R0 ;  /* 0x00000008c7bf7810 */ /* 0x000fe40007ffe000 */
[----:B------:R-:W-:-:S04]  /*5e80*/  ISETP.GT.AND P6, PT, R196, 0x58, !P5 ;  /* 0x00000058c400780c */ /* 0x000fc80006fc4270 */
[----:B------:R-:W-:-:S04]  /*5e90*/  ISETP.LT.OR P6, PT, R198, 0x59, P6 ;  /* 0x00000059c600780c */ /* 0x000fc800037c1670 */
[----:B------:R-:W-:Y:S02]  /*5ea0*/  FSEL R192, R192, -INF , !P6 ;  /* 0xff800000c0c07808 */ /* 0x000fe40007000000 */
[----:B------:R-:W-:-:S13]  /*5eb0*/  ISETP.GE.AND P6, PT, R197, 0x5a, PT ;  /* 0x0000005ac500780c */ /* 0x000fda0003fc6270 */
[----:B------:R-:W-:Y:S02]  /*5ec0*/  @P6 LOP3.LUT R2, R2, 0x1, RZ, 0xfc, !PT ;  /* 0x0000000102026812 */ /* 0x000fe400078efcff */
[----:B------:R-:W-:-:S04]  /*5ed0*/  ISETP.GT.AND P6, PT, R196, 0x59, !P6 ;  /* 0x00000059c400780c */ /* 0x000fc800077c4270 */
[----:B------:R-:W-:-:S04]  /*5ee0*/  ISETP.LT.OR P6, PT, R198, 0x5a, P6 ;  /* 0x0000005ac600780c */ /* 0x000fc800037c1670 */
[----:B------:R-:W-:Y:S02]  /*5ef0*/  FSEL R193, R193, -INF , !P6 ;  /* 0xff800000c1c17808 */ /* 0x000fe40007000000 */
[----:B------:R-:W-:-:S13]  /*5f00*/  PLOP3.LUT P6, PT, PT, PT, UP0, 0x40, 0x0 ;  /* 0x000000000000781c */ /* 0x000fda0003fce808 */
[----:B------:R-:W-:Y:S05]  /*5f10*/  @P6 BRA `(.L_x_1775) ;  /* 0x0000000000586947 */ /* 0x000fea0003800000 */
[----:B------:R-:W-:Y:S01]  /*5f20*/  ISETP.GT.AND P6, PT, R13, -0x1, PT ;  /* 0xffffffff0d00780c */ /* 0x000fe20003fc4270 */
[----:B------:R-:W-:-:S12]  /*5f30*/  BSSY B0, `(.L_x_1776) ;  /* 0x0000010000007945 */ /* 0x000fd80003800000 */
[----:B------:R-:W-:Y:S05]  /*5f40*/  @P6 BRA `(.L_x_1777) ;  /* 0x0000000000206947 */ /* 0x000fea0003800000 */
[----:B------:R-:W-:-:S05]  /*5f50*/  IMAD.U32 R198, RZ, RZ, UR25 ;  /* 0x00000019ffc67e24 */ /* 0x000fca000f8e00ff */
[----:B------:R-:W-:-:S13]  /*5f60*/  ISETP.NE.AND P6, PT, R198, 0x1, PT ;  /* 0x00000001c600780c */ /* 0x000fda0003fc5270 */
[----:B------:R-:W0:Y:S02]  /*5f70*/  @P6 LDC.64 R20, c[0x0][0x9e8] ;  /* 0x00027a00ff146b82 */ /* 0x000e240000000a00 */
[----:B0-----:R-:W-:-:S04]  /*5f80*/  @P6 IMAD.HI.U32 R196, R11, R20, RZ ;  /* 0x000000140bc46227 */ /* 0x001fc800078e00ff */
[----:B------:R-:W-:Y:S01]  /*5f90*/  IMAD.MOV.U32 R20, RZ, RZ, R11 ;  /* 0x000000ffff147224 */ /* 0x000fe200078e000b */
[----:B------:R-:W-:-:S04]  /*5fa0*/  @P6 SHF.R.U32.HI R20, RZ, R21, R196 ;  /* 0x00000015ff146219 */ /* 0x000fc800000116c4 */
[----:B------:R-:W-:Y:S01]  /*5fb0*/  LOP3.LUT R20, RZ, R20, RZ, 0x33, !PT ;  /* 0x00000014ff147212 */ /* 0x000fe200078e33ff */
[----:B------:R-:W-:Y:S06]  /*5fc0*/  BRA `(.L_x_1778) ;  /* 0x0000000000187947 */ /* 0x000fec0003800000 */
.L_x_1777:
[----:B------:R-:W-:-:S05]  /*5fd0*/  IMAD.U32 R198, RZ, RZ, UR25 ;  /* 0x00000019ffc67e24 */ /* 0x000fca000f8e00ff */
[----:B------:R-:W-:-:S13]  /*5fe0*/  ISETP.NE.AND P6, PT, R198, 0x1, PT ;  /* 0x00000001c600780c */ /* 0x000fda0003fc5270 */
[----:B------:R-:W0:Y:S02]  /*5ff0*/  @P6 LDC.64 R20, c[0x0][0x9e8] ;  /* 0x00027a00ff146b82 */ /* 0x000e240000000a00 */
[----:B0-----:R-:W-:-:S04]  /*6000*/  @P6 IMAD.HI.U32 R196, R13, R20, RZ ;  /* 0x000000140dc46227 */ /* 0x001fc800078e00ff */
[----:B------:R-:W-:Y:S01]  /*6010*/  IMAD.MOV.U32 R20, RZ, RZ, R13 ;  /* 0x000000ffff147224 */ /* 0x000fe200078e000d */
[----:B------:R-:W-:-:S07]  /*6020*/  @P6 SHF.R.U32.HI R20, RZ, R21, R196 ;  /* 0x00000015ff146219 */ /* 0x000fce00000116c4 */
.L_x_1778:
[----:B------:R-:W-:Y:S05]  /*6030*/  BSYNC B0 ;  /* 0x0000000000007941 */ /* 0x000fea0003800000 */
.L_x_1776:
[----:B------:R-:W-:-:S04]  /*6040*/  IMAD.IADD R197, R197, 0x1, -R16 ;  /* 0x00000001c5c57824 */ /* 0x000fc800078e0a10 */
[----:B------:R-:W-:-:S05]  /*6050*/  IMAD R20, R20, R198, R197 ;  /* 0x000000c614147224 */ /* 0x000fca00078e02c5 */
[----:B------:R-:W-:Y:S02]  /*6060*/  VIADDMNMX R195, R20, R198, R195, PT ;  /* 0x000000c614c37246 */ /* 0x000fe400038001c3 */
[----:B------:R-:W-:-:S07]  /*6070*/  VIMNMX R191, R191, R20, !PT ;  /* 0x00000014bfbf7248 */ /* 0x000fce0007fe0100 */
.L_x_1775:
[----:B------:R-:W-:Y:S02]  /*6080*/  ISETP.GT.AND P1, PT, R191, 0x1, !P1 ;  /* 0x00000001bf00780c */ /* 0x000fe40004f24270 */
[----:B------:R-:W-:Y:S02]  /*6090*/  LOP3.LUT P6, RZ, R2, 0x10000, RZ, 0xc0, !PT ;  /* 0x0001000002ff7812 */ /* 0x000fe400078cc0ff */
[----:B------:R-:W-:Y:S02]  /*60a0*/  ISETP.LT.OR P1, PT, R195, 0x2, P1 ;  /* 0x00000002c300780c */ /* 0x000fe40000f21670 */
[----:B------:R-:W-:Y:S02]  /*60b0*/  ISETP.GT.AND P2, PT, R191, 0x49, !P2 ;  /* 0x00000049bf00780c */ /* 0x000fe40005744270 */
        /* <DEDUP_REMOVED lines=55> */
[----:B------:R-:W-:-:S02]  /*6430*/  LOP3.LUT P1, RZ, R2, 0x2000, RZ, 0xc0, !PT ;  /* 0x0000200002ff7812 */ /* 0x000fc4000782c0ff */
[----:B------:R-:W-:Y:S02]  /*6440*/  FMNMX.FTZ R196, R193, R14, !PT ;  /* 0x0000000ec1c47209 */ /* 0x000fe40007810000 */
[----:B------:R-:W-:Y:S02]  /*6450*/  ISETP.GT.AND P1, PT, R191, 0x28, !P1 ;  /* 0x00000028bf00780c */ /* 0x000fe40004f24270 */
[----:B------:R-:W-:Y:S01]  /*6460*/  LOP3.LUT P6, RZ, R2, 0x20, RZ, 0xc0, !PT ;  /* 0x0000002002ff7812 */ /* 0x000fe200078cc0ff */
[----:B------:R-:W0:Y:S01]  /*6470*/  SHFL.BFLY PT, R21, R196, 0x2, 0x1f ;  /* 0x0c401f00c4157f89 */ /* 0x000e2200000e0000 */
[C---:B------:R-:W-:Y:S02]  /*6480*/  ISETP.LT.OR P1, PT, R195.reuse, 0x29, P1 ;  /* 0x00000029c300780c */ /* 0x040fe40000f21670 */
[----:B------:R-:W-:Y:S02]  /*6490*/  ISETP.LT.OR P2, PT, R195, 0x4a, P2 ;  /* 0x0000004ac300780c */ /* 0x000fe40001741670 */
[----:B------:R-:W-:-:S02]  /*64a0*/  FSEL R170, R170, -INF , !P1 ;  /* 0xff800000aaaa7808 */ /* 0x000fc40004800000 */
[----:B------:R-:W-:Y:S02]  /*64b0*/  LOP3.LUT P1, RZ, R2, 0x1000, RZ, 0xc0, !PT ;  /* 0x0000100002ff7812 */ /* 0x000fe4000782c0ff */
[C---:B------:R-:W-:Y:S02]  /*64c0*/  ISETP.GT.AND P3, PT, R191.reuse, 0x50, !P3 ;  /* 0x00000050bf00780c */ /* 0x040fe40005f64270 */
[----:B------:R-:W-:Y:S02]  /*64d0*/  ISETP.GT.AND P1, PT, R191, 0x29, !P1 ;  /* 0x00000029bf00780c */ /* 0x000fe40004f24270 */
[----:B------:R-:W-:Y:S02]  /*64e0*/  FSEL R183, R183, -INF , !P2 ;  /* 0xff800000b7b77808 */ /* 0x000fe40005000000 */
[----:B------:R-:W-:Y:S02]  /*64f0*/  ISETP.LT.OR P1, PT, R195, 0x2a, P1 ;  /* 0x0000002ac300780c */ /* 0x000fe40000f21670 */
[----:B------:R-:W-:-:S02]  /*6500*/  ISETP.GT.AND P4, PT, R191, 0x51, !P4 ;  /* 0x00000051bf00780c */ /* 0x000fc40006784270 */
[----:B------:R-:W-:Y:S02]  /*6510*/  FSEL R171, R171, -INF , !P1 ;  /* 0xff800000abab7808 */ /* 0x000fe40004800000 */
[----:B------:R-:W-:Y:S02]  /*6520*/  LOP3.LUT P1, RZ, R2, 0x800, RZ, 0xc0, !PT ;  /* 0x0000080002ff7812 */ /* 0x000fe4000782c0ff */
[----:B------:R-:W-:Y:S02]  /*6530*/  ISETP.LT.OR P3, PT, R195, 0x51, P3 ;  /* 0x00000051c300780c */ /* 0x000fe40001f61670 */
[----:B------:R-:W-:Y:S02]  /*6540*/  ISETP.GT.AND P1, PT, R191, 0x30, !P1 ;  /* 0x00000030bf00780c */ /* 0x000fe40004f24270 */
[----:B0-----:R-:W-:Y:S02]  /*6550*/  FMNMX.FTZ R198, R196, R21, !PT ;  /* 0x00000015c4c67209 */ /* 0x001fe40007810000 */
[----:B------:R-:W-:-:S02]  /*6560*/  ISETP.LT.OR P1, PT, R195, 0x31, P1 ;  /* 0x00000031c300780c */ /* 0x000fc40000f21670 */
[----:B------:R-:W-:Y:S01]  /*6570*/  ISETP.GT.AND P5, PT, R191, 0x58, !P5 ;  /* 0x00000058bf00780c */ /* 0x000fe20006fa4270 */
[----:B------:R-:W0:Y:S01]  /*6580*/  SHFL.BFLY PT, R21, R198, 0x1, 0x1f ;  /* 0x0c201f00c6157f89 */ /* 0x000e2200000e0000 */
[----:B------:R-:W-:Y:S02]  /*6590*/  FSEL R174, R174, -INF , !P1 ;  /* 0xff800000aeae7808 */ /* 0x000fe40004800000 */
[----:B------:R-:W-:Y:S02]  /*65a0*/  LOP3.LUT P1, RZ, R2, 0x400, RZ, 0xc0, !PT ;  /* 0x0000040002ff7812 */ /* 0x000fe4000782c0ff */
[----:B------:R-:W-:Y:S02]  /*65b0*/  ISETP.LT.OR P4, PT, R195, 0x52, P4 ;  /* 0x00000052c300780c */ /* 0x000fe40002781670 */
[----:B------:R-:W-:Y:S02]  /*65c0*/  ISETP.GT.AND P1, PT, R191, 0x31, !P1 ;  /* 0x00000031bf00780c */ /* 0x000fe40004f24270 */
[----:B------:R-:W-:-:S02]  /*65d0*/  FSEL R184, R184, -INF , !P3 ;  /* 0xff800000b8b87808 */ /* 0x000fc40005800000 */
[C---:B------:R-:W-:Y:S02]  /*65e0*/  ISETP.LT.OR P1, PT, R195.reuse, 0x32, P1 ;  /* 0x00000032c300780c */ /* 0x040fe40000f21670 */
[----:B------:R-:W-:Y:S02]  /*65f0*/  ISETP.LT.OR P5, PT, R195, 0x59, P5 ;  /* 0x00000059c300780c */ /* 0x000fe40002fa1670 */
[----:B------:R-:W-:Y:S02]  /*6600*/  FSEL R175, R175, -INF , !P1 ;  /* 0xff800000afaf7808 */ /* 0x000fe40004800000 */
[----:B------:R-:W-:Y:S02]  /*6610*/  LOP3.LUT P1, RZ, R2, 0x200, RZ, 0xc0, !PT ;  /* 0x0000020002ff7812 */ /* 0x000fe4000782c0ff */
[----:B------:R-:W-:Y:S02]  /*6620*/  FSEL R185, R185, -INF , !P4 ;  /* 0xff800000b9b97808 */ /* 0x000fe40006000000 */
[----:B------:R-:W-:-:S02]  /*6630*/  ISETP.GT.AND P1, PT, R191, 0x38, !P1 ;  /* 0x00000038bf00780c */ /* 0x000fc40004f24270 */
[----:B0-----:R-:W-:Y:S02]  /*6640*/  FMNMX.FTZ R14, R198, R21, !PT ;  /* 0x00000015c60e7209 */ /* 0x001fe40007810000 */
[----:B------:R-:W-:-:S03]  /*6650*/  ISETP.LT.OR P1, PT, R195, 0x39, P1 ;  /* 0x00000039c300780c */ /* 0x000fc60000f21670 */
[----:B------:R-:W-:Y:S01]  /*6660*/  FMUL.FTZ R197, R14, UR7 ;  /* 0x000000070ec57c20 */ /* 0x000fe20008410000 */
        /* <DEDUP_REMOVED lines=26> */
[----:B------:R-:W-:Y:S01]  /*6810*/  ISETP.LT.OR P2, PT, R195, 0x5a, P2 ;  /* 0x0000005ac300780c */ /* 0x000fe20001741670 */
[--C-:B------:R-:W-:Y:S01]  /*6820*/  FFMA.FTZ R199, R152, UR7, -R197.reuse ;  /* 0x0000000798c77c23 */ /* 0x100fe200080108c5 */
[----:B------:R-:W-:Y:S01]  /*6830*/  FMNMX.FTZ R12, R154, R213, !PT ;  /* 0x000000d59a0c7209 */ /* 0x000fe20007810000 */
[--C-:B------:R-:W-:Y:S01]  /*6840*/  FFMA.FTZ R152, R153, UR7, -R197.reuse ;  /* 0x0000000799987c23 */ /* 0x100fe200080108c5 */
[--C-:B------:R-:W-:Y:S01]  /*6850*/  FFMA.FTZ R196, R156, UR7, -R197.reuse ;  /* 0x000000079cc47c23 */ /* 0x100fe200080108c5 */
[--C-:B------:R-:W-:Y:S01]  /*6860*/  FFMA.FTZ R198, R160, UR7, -R197.reuse ;  /* 0x00000007a0c67c23 */ /* 0x100fe200080108c5 */
[----:B------:R-:W-:Y:S01]  /*6870*/  FMNMX.FTZ R153, R155, R12, !PT ;  /* 0x0000000c9b997209 */ /* 0x000fe20007810000 */
[--C-:B------:R-:W-:Y:S01]  /*6880*/  FFMA.FTZ R191, R172, UR7, -R197.reuse ;  /* 0x00000007acbf7c23 */ /* 0x100fe200080108c5 */
[----:B------:R0:W-:Y:S01]  /*6890*/  MUFU.EX2 R12, R196 ;  /* 0x000000c4000c7308 */ /* 0x0001e20000000800 */
[----:B------:R-:W-:Y:S01]  /*68a0*/  FSEL R195, R186, -INF , !P5 ;  /* 0xff800000bac37808 */ /* 0x000fe20006800000 */
[--C-:B------:R-:W-:Y:S01]  /*68b0*/  FFMA.FTZ R186, R203, UR7, -R197.reuse ;  /* 0x00000007cbba7c23 */ /* 0x100fe200080108c5 */
[----:B------:R-:W-:Y:S01]  /*68c0*/  FMNMX.FTZ R156, R158, R153, !PT ;  /* 0x000000999e9c7209 */ /* 0x000fe20007810000 */
[--C-:B------:R-:W-:Y:S01]  /*68d0*/  FFMA.FTZ R153, R157, UR7, -R197.reuse ;  /* 0x000000079d997c23 */ /* 0x100fe200080108c5 */
[--C-:B------:R-:W-:Y:S01]  /*68e0*/  FFMA.FTZ R203, R194, UR7, -R197.reuse ;  /* 0x00000007c2cb7c23 */ /* 0x100fe200080108c5 */
[----:B------:R-:W-:Y:S01]  /*68f0*/  FSEL R194, R14, RZ, P1 ;  /* 0x000000ff0ec27208 */ /* 0x000fe20000800000 */
[--C-:B------:R-:W-:Y:S01]  /*6900*/  FFMA.FTZ R188, R188, UR7, -R197.reuse ;  /* 0x00000007bcbc7c23 */ /* 0x100fe200080108c5 */
[----:B------:R-:W-:Y:S01]  /*6910*/  FMNMX.FTZ R157, R159, R156, !PT ;  /* 0x0000009c9f9d7209 */ /* 0x000fe20007810000 */
[----:B0-----:R-:W-:Y:S01]  /*6920*/  FFMA.FTZ R196, R164, UR7, -R197 ;  /* 0x00000007a4c47c23 */ /* 0x001fe200080108c5 */
[----:B------:R-:W-:Y:S01]  /*6930*/  MUFU.EX2 R199, R199 ;  /* 0x000000c700c77308 */ /* 0x000fe20000000800 */
[----:B------:R-:W-:Y:S01]  /*6940*/  FADD.FTZ R194, -R194, R7 ;  /* 0x00000007c2c27221 */ /* 0x000fe20000010100 */
[----:B------:R-:W-:Y:S01]  /*6950*/  FMNMX.FTZ R156, R162, R157, !PT ;  /* 0x0000009da29c7209 */ /* 0x000fe20007810000 */
[--C-:B------:R-:W-:Y:S01]  /*6960*/  FFMA.FTZ R189, R189, UR7, -R197.reuse ;  /* 0x00000007bdbd7c23 */ /* 0x100fe200080108c5 */
[----:B------:R-:W-:-:S02]  /*6970*/  FFMA.FTZ R190, R190, UR7, -R197 ;  /* 0x00000007bebe7c23 */ /* 0x000fc400080108c5 */
[----:B------:R-:W-:Y:S02]  /*6980*/  FMNMX.FTZ R157, R163, R156, !PT ;  /* 0x0000009ca39d7209 */ /* 0x000fe40007810000 */
[----:B------:R0:W-:Y:S02]  /*6990*/  MUFU.EX2 R156, R198 ;  /* 0x000000c6009c7308 */ /* 0x0001e40000000800 */
[----:B------:R-:W-:Y:S01]  /*69a0*/  FMNMX.FTZ R160, R166, R157, !PT ;  /* 0x0000009da6a07209 */ /* 0x000fe20007810000 */
[----:B------:R-:W-:-:S03]  /*69b0*/  FFMA.FTZ R157, R161, UR7, -R197 ;  /* 0x00000007a19d7c23 */ /* 0x000fc600080108c5 */
[----:B------:R-:W-:Y:S02]  /*69c0*/  FMNMX.FTZ R161, R167, R160, !PT ;  /* 0x000000a0a7a17209 */ /* 0x000fe40007810000 */
[----:B------:R-:W-:Y:S01]  /*69d0*/  MUFU.EX2 R152, R152 ;  /* 0x0000009800987308 */ /* 0x000fe20000000800 */
[----:B0-----:R-:W-:Y:S01]  /*69e0*/  FFMA.FTZ R198, R168, UR7, -R197 ;  /* 0x00000007a8c67c23 */ /* 0x001fe200080108c5 */
[----:B------:R-:W-:-:S04]  /*69f0*/  FMNMX.FTZ R160, R170, R161, !PT ;  /* 0x000000a1aaa07209 */ /* 0x000fc80007810000 */
[----:B------:R-:W-:Y:S02]  /*6a00*/  FMNMX.FTZ R161, R171, R160, !PT ;  /* 0x000000a0aba17209 */ /* 0x000fe40007810000 */
[----:B------:R-:W-:Y:S02]  /*6a10*/  MUFU.EX2 R153, R153 ;  /* 0x0000009900997308 */ /* 0x000fe40000000800 */
[----:B------:R-:W-:Y:S01]  /*6a20*/  FMNMX.FTZ R164, R174, R161, !PT ;  /* 0x000000a1aea47209 */ /* 0x000fe20007810000 */
[----:B------:R-:W-:-:S03]  /*6a30*/  FFMA.FTZ R161, R165, UR7, -R197 ;  /* 0x00000007a5a17c23 */ /* 0x000fc600080108c5 */
[----:B------:R-:W-:Y:S02]  /*6a40*/  FMNMX.FTZ R165, R175, R164, !PT ;  /* 0x000000a4afa57209 */ /* 0x000fe40007810000 */
[----:B------:R-:W-:Y:S02]  /*6a50*/  MUFU.EX2 R157, R157 ;  /* 0x0000009d009d7308 */ /* 0x000fe40000000800 */
[----:B------:R-:W-:-:S04]  /*6a60*/  FMNMX.FTZ R164, R178, R165, !PT ;  /* 0x000000a5b2a47209 */ /* 0x000fc80007810000 */
[----:B------:R-:W-:Y:S02]  /*6a70*/  FMNMX.FTZ R165, R179, R164, !PT ;  /* 0x000000a4b3a57209 */ /* 0x000fe40007810000 */
[----:B------:R0:W-:Y:S02]  /*6a80*/  MUFU.EX2 R164, R198 ;  /* 0x000000c600a47308 */ /* 0x0001e40000000800 */
[----:B------:R-:W-:Y:S01]  /*6a90*/  FMNMX.FTZ R168, R180, R165, !PT ;  /* 0x000000a5b4a87209 */ /* 0x000fe20007810000 */
[----:B------:R-:W-:-:S03]  /*6aa0*/  FFMA.FTZ R165, R169, UR7, -R197 ;  /* 0x00000007a9a57c23 */ /* 0x000fc600080108c5 */
[----:B------:R-:W-:Y:S02]  /*6ab0*/  FMNMX.FTZ R169, R181, R168, !PT ;  /* 0x000000a8b5a97209 */ /* 0x000fe40007810000 */
[----:B------:R1:W-:Y:S01]  /*6ac0*/  MUFU.EX2 R160, R196 ;  /* 0x000000c400a07308 */ /* 0x0003e20000000800 */
[----:B0-----:R-:W-:Y:S01]  /*6ad0*/  FSEL R198, R187, -INF , !P2 ;  /* 0xff800000bbc67808 */ /* 0x001fe20005000000 */
[--C-:B------:R-:W-:Y:S01]  /*6ae0*/  FFMA.FTZ R187, R202, UR7, -R197.reuse ;  /* 0x00000007cabb7c23 */ /* 0x100fe200080108c5 */
[----:B------:R-:W-:Y:S01]  /*6af0*/  FMNMX.FTZ R168, R182, R169, !PT ;  /* 0x000000a9b6a87209 */ /* 0x000fe20007810000 */
[--C-:B------:R-:W-:Y:S01]  /*6b00*/  FFMA.FTZ R202, R192, UR7, -R197.reuse ;  /* 0x00000007c0ca7c23 */ /* 0x100fe200080108c5 */
[----:B------:R-:W-:Y:S01]  /*6b10*/  FMUL.FTZ R192, R194, UR7 ;  /* 0x00000007c2c07c20 */ /* 0x000fe20008410000 */
[--C-:B------:R-:W-:Y:S01]  /*6b20*/  FFMA.FTZ R194, R193, UR7, -R197.reuse ;  /* 0x00000007c1c27c23 */ /* 0x100fe200080108c5 */
[----:B------:R-:W-:Y:S01]  /*6b30*/  FMNMX.FTZ R169, R183, R168, !PT ;  /* 0x000000a8b7a97209 */ /* 0x000fe20007810000 */
[----:B------:R-:W-:Y:S01]  /*6b40*/  MUFU.EX2 R161, R161 ;  /* 0x000000a100a17308 */ /* 0x000fe20000000800 */
[----:B-1----:R-:W-:-:S02]  /*6b50*/  FFMA.FTZ R196, R210, UR7, -R197 ;  /* 0x00000007d2c47c23 */ /* 0x002fc400080108c5 */
[----:B------:R-:W-:Y:S01]  /*6b60*/  FMNMX.FTZ R172, R184, R169, !PT ;  /* 0x000000a9b8ac7209 */ /* 0x000fe20007810000 */
[----:B------:R-:W-:-:S03]  /*6b70*/  FFMA.FTZ R169, R173, UR7, -R197 ;  /* 0x00000007ada97c23 */ /* 0x000fc600080108c5 */
[----:B------:R-:W-:Y:S01]  /*6b80*/  FMNMX.FTZ R172, R185, R172, !PT ;  /* 0x000000acb9ac7209 */ /* 0x000fe20007810000 */
[----:B------:R-:W0:Y:S03]  /*6b90*/  MUFU.EX2 R192, R192 ;  /* 0x000000c000c07308 */ /* 0x000e260000000800 */
[----:B------:R-:W-:Y:S01]  /*6ba0*/  FMNMX.FTZ R173, R195, R172, !PT ;  /* 0x000000acc3ad7209 */ /* 0x000fe20007810000 */
[----:B------:R-:W-:-:S03]  /*6bb0*/  FFMA.FTZ R172, R176, UR7, -R197 ;  /* 0x00000007b0ac7c23 */ /* 0x000fc600080108c5 */
[----:B------:R-:W-:Y:S01]  /*6bc0*/  FMNMX.FTZ R176, R198, R173, !PT ;  /* 0x000000adc6b07209 */ /* 0x000fe20007810000 */
[----:B------:R1:W-:Y:S01]  /*6bd0*/  MUFU.EX2 R168, R191 ;  /* 0x000000bf00a87308 */ /* 0x0003e20000000800 */
[----:B------:R-:W-:-:S03]  /*6be0*/  FFMA.FTZ R173, R200, UR7, -R197 ;  /* 0x00000007c8ad7c23 */ /* 0x000fc600080108c5 */
[----:B------:R-:W2:Y:S04]  /*6bf0*/  SHFL.BFLY PT, R213, R176, 0x2, 0x1f ;  /* 0x0c401f00b0d57f89 */ /* 0x000ea800000e0000 */
[----:B------:R-:W3:Y:S01]  /*6c00*/  MUFU.EX2 R165, R165 ;  /* 0x000000a500a57308 */ /* 0x000ee20000000800 */
[----:B0-----:R-:W-:Y:S01]  /*6c10*/  FFMA.FTZ R193, R192, R4, R199 ;  /* 0x00000004c0c17223 */ /* 0x001fe200000100c7 */
[----:B-1----:R-:W-:Y:S01]  /*6c20*/  FFMA.FTZ R191, R211, UR7, -R197 ;  /* 0x00000007d3bf7c23 */ /* 0x002fe200080108c5 */
[-C--:B------:R-:W-:Y:S01]  /*6c30*/  FMUL.FTZ R24, R24, R192.reuse ;  /* 0x000000c018187220 */ /* 0x080fe20000410000 */
[-C--:B------:R-:W-:Y:S01]  /*6c40*/  FMUL.FTZ R25, R25, R192.reuse ;  /* 0x000000c019197220 */ /* 0x080fe20000410000 */
[C---:B------:R-:W-:Y:S01]  /*6c50*/  FADD.FTZ R193, R152.reuse, R193 ;  /* 0x000000c198c17221 */ /* 0x040fe20000010000 */
[----:B------:R-:W-:Y:S01]  /*6c60*/  F2FP.F16.F32.PACK_AB R152, R152, R199 ;  /* 0x000000c79898723e */ /* 0x000fe200000000ff */
[-C--:B------:R-:W-:Y:S01]  /*6c70*/  FMUL.FTZ R28, R28, R192.reuse ;  /* 0x000000c01c1c7220 */ /* 0x080fe20000410000 */
[----:B------:R-:W0:Y:S01]  /*6c80*/  MUFU.EX2 R169, R169 ;  /* 0x000000a900a97308 */ /* 0x000e220000000800 */
[----:B------:R-:W-:Y:S01]  /*6c90*/  FADD.FTZ R4, R12, R193 ;  /* 0x000000c10c047221 */ /* 0x000fe20000010000 */
[-C--:B------:R-:W-:Y:S01]  /*6ca0*/  FMUL.FTZ R29, R29, R192.reuse ;  /* 0x000000c01d1d7220 */ /* 0x080fe20000410000 */
[-C--:B------:R-:W-:Y:S01]  /*6cb0*/  FMUL.FTZ R32, R32, R192.reuse ;  /* 0x000000c020207220 */ /* 0x080fe20000410000 */
[-C--:B------:R-:W-:Y:S01]  /*6cc0*/  FMUL.FTZ R33, R33, R192.reuse ;  /* 0x000000c021217220 */ /* 0x080fe20000410000 */
[----:B------:R-:W-:Y:S01]  /*6cd0*/  FADD.FTZ R193, R153, R4 ;  /* 0x0000000499c17221 */ /* 0x000fe20000010000 */
[-C--:B------:R-:W-:Y:S01]  /*6ce0*/  FMUL.FTZ R36, R36, R192.reuse ;  /* 0x000000c024247220 */ /* 0x080fe20000410000 */
[----:B------:R-:W-:Y:S01]  /*6cf0*/  FMUL.FTZ R37, R37, R192 ;  /* 0x000000c025257220 */ /* 0x000fe20000410000 */
[----:B------:R-:W1:Y:S01]  /*6d00*/  MUFU.EX2 R172, R172 ;  /* 0x000000ac00ac7308 */ /* 0x000e620000000800 */
[----:B------:R-:W-:Y:S01]  /*6d10*/  FADD.FTZ R4, R156, R193 ;  /* 0x000000c19c047221 */ /* 0x000fe20000010000 */
[C---:B------:R-:W-:Y:S01]  /*6d20*/  F2FP.F16.F32.PACK_AB R156, R157.reuse, R156 ;  /* 0x0000009c9d9c723e */ /* 0x040fe200000000ff */
[-C--:B------:R-:W-:Y:S01]  /*6d30*/  FMUL.FTZ R40, R40, R192.reuse ;  /* 0x000000c028287220 */ /* 0x080fe20000410000 */
[----:B--2---:R-:W-:Y:S01]  /*6d40*/  FMNMX.FTZ R213, R176, R213, !PT ;  /* 0x000000d5b0d57209 */ /* 0x004fe20007810000 */
[----:B------:R-:W-:Y:S01]  /*6d50*/  FADD.FTZ R211, R157, R4 ;  /* 0x000000049dd37221 */ /* 0x000fe20000010000 */
[-C--:B------:R-:W-:Y:S01]  /*6d60*/  FMUL.FTZ R41, R41, R192.reuse ;  /* 0x000000c029297220 */ /* 0x080fe20000410000 */
[-C--:B------:R-:W-:Y:S01]  /*6d70*/  FMUL.FTZ R44, R44, R192.reuse ;  /* 0x000000c02c2c7220 */ /* 0x080fe20000410000 */
[----:B------:R-:W2:Y:S01]  /*6d80*/  MUFU.EX2 R173, R173 ;  /* 0x000000ad00ad7308 */ /* 0x000ea20000000800 */
[----:B------:R-:W4:Y:S01]  /*6d90*/  SHFL.BFLY PT, R176, R213, 0x1, 0x1f ;  /* 0x0c201f00d5b07f89 */ /* 0x000f2200000e0000 */
[----:B------:R-:W-:Y:S01]  /*6da0*/  FADD.FTZ R4, R160, R211 ;  /* 0x000000d3a0047221 */ /* 0x000fe20000010000 */
[-C--:B------:R-:W-:Y:S01]  /*6db0*/  FMUL.FTZ R45, R45, R192.reuse ;  /* 0x000000c02d2d7220 */ /* 0x080fe20000410000 */
[-C--:B------:R-:W-:Y:S01]  /*6dc0*/  FMUL.FTZ R48, R48, R192.reuse ;  /* 0x000000c030307220 */ /* 0x080fe20000410000 */
[-C--:B------:R-:W-:Y:S01]  /*6dd0*/  FMUL.FTZ R49, R49, R192.reuse ;  /* 0x000000c031317220 */ /* 0x080fe20000410000 */
[----:B------:R-:W-:Y:S01]  /*6de0*/  FADD.FTZ R211, R161, R4 ;  /* 0x00000004a1d37221 */ /* 0x000fe20000010000 */
[-C--:B------:R-:W-:Y:S01]  /*6df0*/  FMUL.FTZ R52, R52, R192.reuse ;  /* 0x000000c034347220 */ /* 0x080fe20000410000 */
[----:B------:R-:W5:Y:S01]  /*6e00*/  MUFU.EX2 R186, R186 ;  /* 0x000000ba00ba7308 */ /* 0x000f620000000800 */
[-C--:B------:R-:W-:Y:S01]  /*6e10*/  FMUL.FTZ R53, R53, R192.reuse ;  /* 0x000000c035357220 */ /* 0x080fe20000410000 */
[----:B------:R-:W-:Y:S01]  /*6e20*/  FADD.FTZ R4, R164, R211 ;  /* 0x000000d3a4047221 */ /* 0x000fe20000010000 */
        /* <DEDUP_REMOVED lines=12> */
[----:B------:R-:W-:Y:S01]  /*6ef0*/  FMUL.FTZ R77, R77, R192 ;  /* 0x000000c04d4d7220 */ /* 0x000fe20000410000 */
[----:B------:R-:W5:Y:S01]  /*6f00*/  MUFU.EX2 R191, R191 ;  /* 0x000000bf00bf7308 */ /* 0x000f620000000800 */
[----:B----4-:R-:W-:Y:S01]  /*6f10*/  FMNMX.FTZ R176, R213, R176, !PT ;  /* 0x000000b0d5b07209 */ /* 0x010fe20007810000 */
[----:B---3--:R-:W-:Y:S01]  /*6f20*/  FADD.FTZ R213, R165, R4 ;  /* 0x00000004a5d57221 */ /* 0x008fe20000010000 */
[-C--:B------:R-:W-:Y:S01]  /*6f30*/  FMUL.FTZ R80, R80, R192.reuse ;  /* 0x000000c050507220 */ /* 0x080fe20000410000 */
[-C--:B------:R-:W-:Y:S01]  /*6f40*/  FMUL.FTZ R81, R81, R192.reuse ;  /* 0x000000c051517220 */ /* 0x080fe20000410000 */
[C---:B------:R-:W-:Y:S01]  /*6f50*/  FSETP.NEU.FTZ.AND P1, PT, R176.reuse, -INF , PT ;  /* 0xff800000b000780b */ /* 0x040fe20003f3d000 */
[----:B------:R-:W-:Y:S01]  /*6f60*/  FMUL.FTZ R200, R176, UR7 ;  /* 0x00000007b0c87c20 */ /* 0x000fe20008410000 */
[----:B------:R-:W-:Y:S01]  /*6f70*/  FADD.FTZ R4, R168, R213 ;  /* 0x000000d5a8047221 */ /* 0x000fe20000010000 */
[----:B------:R-:W3:Y:S01]  /*6f80*/  MUFU.EX2 R196, R196 ;  /* 0x000000c400c47308 */ /* 0x000ee20000000800 */
[----:B------:R-:W-:Y:S01]  /*6f90*/  FSEL R211, R176, RZ, P1 ;  /* 0x000000ffb0d37208 */ /* 0x000fe20000800000 */
[-C--:B------:R-:W-:Y:S01]  /*6fa0*/  FMUL.FTZ R84, R84, R192.reuse ;  /* 0x000000c054547220 */ /* 0x080fe20000410000 */
[----:B------:R-:W-:Y:S01]  /*6fb0*/  FSEL R197, R200, RZ, P1 ;  /* 0x000000ffc8c57208 */ /* 0x000fe20000800000 */
[----:B0-----:R-:W-:Y:S01]  /*6fc0*/  FADD.FTZ R213, R169, R4 ;  /* 0x00000004a9d57221 */ /* 0x001fe20000010000 */
[-C--:B------:R-:W-:Y:S01]  /*6fd0*/  FMUL.FTZ R85, R85, R192.reuse ;  /* 0x000000c055557220 */ /* 0x080fe20000410000 */
[----:B------:R-:W-:Y:S01]  /*6fe0*/  FADD.FTZ R4, -R211, R6 ;  /* 0x00000006d3047221 */ /* 0x000fe20000010100 */
[----:B------:R-:W-:Y:S01]  /*6ff0*/  FMUL.FTZ R88, R88, R192 ;  /* 0x000000c058587220 */ /* 0x000fe20000410000 */
[--C-:B------:R-:W-:Y:S01]  /*7000*/  FFMA.FTZ R200, R21, UR7, -R197.reuse ;  /* 0x0000000715c87c23 */ /* 0x100fe200080108c5 */
[--C-:B------:R-:W-:Y:S01]  /*7010*/  FFMA.FTZ R21, R20, UR7, -R197.reuse ;  /* 0x0000000714157c23 */ /* 0x100fe200080108c5 */
[----:B------:R-:W-:Y:S01]  /*7020*/  FFMA.FTZ R20, R154, UR7, -R197 ;  /* 0x000000079a147c23 */ /* 0x000fe200080108c5 */
[----:B-1----:R-:W-:Y:S01]  /*7030*/  FADD.FTZ R154, R172, R213 ;  /* 0x000000d5ac9a7221 */ /* 0x002fe20000010000 */
[--C-:B------:R-:W-:Y:S01]  /*7040*/  FFMA.FTZ R193, R158, UR7, -R197.reuse ;  /* 0x000000079ec17c23 */ /* 0x100fe200080108c5 */
[--C-:B------:R-:W-:Y:S01]  /*7050*/  FFMA.FTZ R158, R167, UR7, -R197.reuse ;  /* 0x00000007a79e7c23 */ /* 0x100fe200080108c5 */
[----:B------:R-:W0:Y:S01]  /*7060*/  MUFU.EX2 R188, R188 ;  /* 0x000000bc00bc7308 */ /* 0x000e220000000800 */
[----:B--2---:R-:W-:Y:S01]  /*7070*/  FADD.FTZ R167, R173, R154 ;  /* 0x0000009aada77221 */ /* 0x004fe20000010000 */
[--C-:B------:R-:W-:Y:S01]  /*7080*/  FFMA.FTZ R6, R163, UR7, -R197.reuse ;  /* 0x00000007a3067c23 */ /* 0x100fe200080108c5 */
[--C-:B------:R-:W-:Y:S01]  /*7090*/  FFMA.FTZ R163, R166, UR7, -R197.reuse ;  /* 0x00000007a6a37c23 */ /* 0x100fe200080108c5 */
[----:B------:R-:W-:Y:S01]  /*70a0*/  FFMA.FTZ R155, R155, UR7, -R197 ;  /* 0x000000079b9b7c23 */ /* 0x000fe200080108c5 */
[----:B-----5:R-:W-:Y:S01]  /*70b0*/  FADD.FTZ R154, R186, R167 ;  /* 0x000000a7ba9a7221 */ /* 0x020fe20000010000 */
[--C-:B------:R-:W-:Y:S01]  /*70c0*/  FFMA.FTZ R167, R178, UR7, -R197.reuse ;  /* 0x00000007b2a77c23 */ /* 0x100fe200080108c5 */
[--C-:B------:R-:W-:Y:S01]  /*70d0*/  FFMA.FTZ R170, R170, UR7, -R197.reuse ;  /* 0x00000007aaaa7c23 */ /* 0x100fe200080108c5 */
[----:B------:R-:W1:Y:S01]  /*70e0*/  MUFU.EX2 R189, R189 ;  /* 0x000000bd00bd7308 */ /* 0x000e620000000800 */
[----:B------:R-:W-:Y:S01]  /*70f0*/  FADD.FTZ R154, R187, R154 ;  /* 0x0000009abb9a7221 */ /* 0x000fe20000010000 */
[--C-:B------:R-:W-:Y:S01]  /*7100*/  FFMA.FTZ R210, R171, UR7, -R197.reuse ;  /* 0x00000007abd27c23 */ /* 0x100fe200080108c5 */
[--C-:B------:R-:W-:Y:S01]  /*7110*/  FFMA.FTZ R171, R174, UR7, -R197.reuse ;  /* 0x00000007aeab7c23 */ /* 0x100fe200080108c5 */
[--C-:B------:R-:W-:Y:S01]  /*7120*/  FFMA.FTZ R175, R175, UR7, -R197.reuse ;  /* 0x00000007afaf7c23 */ /* 0x100fe200080108c5 */
[----:B------:R-:W-:Y:S01]  /*7130*/  FADD.FTZ R211, R191, R154 ;  /* 0x0000009abfd37221 */ /* 0x000fe20000010000 */
[----:B------:R-:W-:Y:S01]  /*7140*/  F2FP.F16.F32.PACK_AB R154, R153, R12 ;  /* 0x0000000c999a723e */ /* 0x000fe200000000ff */
[----:B------:R-:W-:Y:S01]  /*7150*/  FFMA.FTZ R180, R180, UR7, -R197 ;  /* 0x00000007b4b47c23 */ /* 0x000fe200080108c5 */
[----:B------:R-:W2:Y:S01]  /*7160*/  MUFU.EX2 R190, R190 ;  /* 0x000000be00be7308 */ /* 0x000ea20000000800 */
[----:B---3--:R-:W-:Y:S01]  /*7170*/  FADD.FTZ R211, R196, R211 ;  /* 0x000000d3c4d37221 */ /* 0x008fe20000010000 */
[--C-:B------:R-:W-:Y:S01]  /*7180*/  FFMA.FTZ R179, R179, UR7, -R197.reuse ;  /* 0x00000007b3b37c23 */ /* 0x100fe200080108c5 */
[--C-:B------:R-:W-:Y:S01]  /*7190*/  FFMA.FTZ R181, R181, UR7, -R197.reuse ;  /* 0x00000007b5b57c23 */ /* 0x100fe200080108c5 */
[--C-:B------:R-:W-:Y:S01]  /*71a0*/  FFMA.FTZ R182, R182, UR7, -R197.reuse ;  /* 0x00000007b6b67c23 */ /* 0x100fe200080108c5 */
[--C-:B------:R-:W-:Y:S01]  /*71b0*/  FFMA.FTZ R183, R183, UR7, -R197.reuse ;  /* 0x00000007b7b77c23 */ /* 0x100fe200080108c5 */
[--C-:B------:R-:W-:Y:S01]  /*71c0*/  FFMA.FTZ R184, R184, UR7, -R197.reuse ;  /* 0x00000007b8b87c23 */ /* 0x100fe200080108c5 */
[--C-:B------:R-:W-:Y:S01]  /*71d0*/  FFMA.FTZ R185, R185, UR7, -R197.reuse ;  /* 0x00000007b9b97c23 */ /* 0x100fe200080108c5 */
[----:B------:R-:W3:Y:S01]  /*71e0*/  MUFU.EX2 R203, R203 ;  /* 0x000000cb00cb7308 */ /* 0x000ee20000000800 */
[--C-:B------:R-:W-:Y:S01]  /*71f0*/  FFMA.FTZ R195, R195, UR7, -R197.reuse ;  /* 0x00000007c3c37c23 */ /* 0x100fe200080108c5 */
[-C--:B------:R-:W-:Y:S01]  /*7200*/  FMUL.FTZ R89, R89, R192.reuse ;  /* 0x000000c059597220 */ /* 0x080fe20000410000 */
[-C--:B------:R-:W-:Y:S01]  /*7210*/  FMUL.FTZ R92, R92, R192.reuse ;  /* 0x000000c05c5c7220 */ /* 0x080fe20000410000 */
[-C--:B------:R-:W-:Y:S01]  /*7220*/  FMUL.FTZ R93, R93, R192.reuse ;  /* 0x000000c05d5d7220 */ /* 0x080fe20000410000 */
[-C--:B------:R-:W-:Y:S01]  /*7230*/  FMUL.FTZ R96, R96, R192.reuse ;  /* 0x000000c060607220 */ /* 0x080fe20000410000 */
[-C--:B------:R-:W-:Y:S01]  /*7240*/  FMUL.FTZ R97, R97, R192.reuse ;  /* 0x000000c061617220 */ /* 0x080fe20000410000 */
[-C--:B------:R-:W-:Y:S01]  /*7250*/  FMUL.FTZ R100, R100, R192.reuse ;  /* 0x000000c064647220 */ /* 0x080fe20000410000 */
[----:B------:R4:W5:Y:S01]  /*7260*/  MUFU.EX2 R7, R202 ;  /* 0x000000ca00077308 */ /* 0x0009620000000800 */
        /* <DEDUP_REMOVED lines=8> */
[--C-:B----4-:R-:W-:Y:S01]  /*72f0*/  FFMA.FTZ R202, R159, UR7, -R197.reuse ;  /* 0x000000079fca7c23 */ /* 0x110fe200080108c5 */
[----:B------:R-:W-:Y:S01]  /*7300*/  FFMA.FTZ R159, R162, UR7, -R197 ;  /* 0x00000007a29f7c23 */ /* 0x000fe200080108c5 */
[----:B0-----:R-:W-:Y:S01]  /*7310*/  FADD.FTZ R162, R188, R211 ;  /* 0x000000d3bca27221 */ /* 0x001fe20000010000 */
[----:B------:R-:W-:Y:S01]  /*7320*/  FFMA.FTZ R197, R198, UR7, -R197 ;  /* 0x00000007c6c57c23 */ /* 0x000fe200080108c5 */
[-C--:B------:R-:W-:Y:S01]  /*7330*/  FMUL.FTZ R116, R116, R192.reuse ;  /* 0x000000c074747220 */ /* 0x080fe20000410000 */
[----:B------:R-:W-:Y:S01]  /*7340*/  FMUL.FTZ R117, R117, R192 ;  /* 0x000000c075757220 */ /* 0x000fe20000410000 */
[----:B-1----:R-:W-:Y:S01]  /*7350*/  FADD.FTZ R153, R189, R162 ;  /* 0x000000a2bd997221 */ /* 0x002fe20000010000 */
[----:B------:R-:W-:Y:S01]  /*7360*/  MUFU.EX2 R200, R200 ;  /* 0x000000c800c87308 */ /* 0x000fe20000000800 */
[----:B--2---:R-:W-:Y:S01]  /*7370*/  F2FP.F16.F32.PACK_AB R158, R161, R160 ;  /* 0x000000a0a19e723e */ /* 0x004fe200000000ff */
[----:B------:R-:W-:Y:S01]  /*7380*/  FMUL.FTZ R120, R120, R192 ;  /* 0x000000c078787220 */ /* 0x000fe20000410000 */
[----:B------:R-:W-:Y:S01]  /*7390*/  FADD.FTZ R166, R190, R153 ;  /* 0x00000099bea67221 */ /* 0x000fe20000010000 */
[----:B------:R-:W-:Y:S01]  /*73a0*/  F2FP.F16.F32.PACK_AB R160, R165, R164 ;  /* 0x000000a4a5a0723e */ /* 0x000fe200000000ff */
[----:B------:R-:W-:Y:S01]  /*73b0*/  FMUL.FTZ R121, R121, R192 ;  /* 0x000000c079797220 */ /* 0x000fe20000410000 */
[----:B------:R-:W-:Y:S01]  /*73c0*/  F2FP.F16.F32.PACK_AB R164, R173, R172 ;  /* 0x000000acada4723e */ /* 0x000fe200000000ff */
[----:B---3--:R-:W-:Y:S01]  /*73d0*/  FADD.FTZ R172, R203, R166 ;  /* 0x000000a6cbac7221 */ /* 0x008fe20000010000 */
[----:B------:R-:W-:Y:S01]  /*73e0*/  F2FP.F16.F32.PACK_AB R166, R187, R186 ;  /* 0x000000babba6723e */ /* 0x000fe200000000ff */
[----:B------:R-:W-:Y:S01]  /*73f0*/  FMUL.FTZ R187, R4, UR7 ;  /* 0x0000000704bb7c20 */ /* 0x000fe20008410000 */
[----:B------:R-:W-:Y:S01]  /*7400*/  MUFU.EX2 R21, R21 ;  /* 0x0000001500157308 */ /* 0x000fe20000000800 */
[----:B-----5:R-:W-:Y:S01]  /*7410*/  FADD.FTZ R153, R7, R172 ;  /* 0x000000ac07997221 */ /* 0x020fe20000010000 */
[----:B------:R-:W-:Y:S01]  /*7420*/  F2FP.F16.F32.PACK_AB R172, R203, R190 ;  /* 0x000000becbac723e */ /* 0x000fe200000000ff */
[----:B------:R-:W-:Y:S01]  /*7430*/  FMUL.FTZ R124, R124, R192 ;  /* 0x000000c07c7c7220 */ /* 0x000fe20000410000 */
[----:B------:R-:W-:Y:S01]  /*7440*/  F2FP.F16.F32.PACK_AB R162, R169, R168 ;  /* 0x000000a8a9a2723e */ /* 0x000fe200000000ff */
[-C--:B------:R-:W-:Y:S01]  /*7450*/  FMUL.FTZ R125, R125, R192.reuse ;  /* 0x000000c07d7d7220 */ /* 0x080fe20000410000 */
[----:B------:R-:W-:Y:S01]  /*7460*/  F2FP.F16.F32.PACK_AB R168, R196, R191 ;  /* 0x000000bfc4a8723e */ /* 0x000fe200000000ff */
[-C--:B------:R-:W-:Y:S01]  /*7470*/  FMUL.FTZ R128, R128, R192.reuse ;  /* 0x000000c080807220 */ /* 0x080fe20000410000 */
[----:B------:R-:W0:Y:S01]  /*7480*/  MUFU.EX2 R187, R187 ;  /* 0x000000bb00bb7308 */ /* 0x000e220000000800 */
        /* <DEDUP_REMOVED lines=11> */
[----:B------:R-:W-:-:S04]  /*7540*/  FMUL.FTZ R149, R149, R192 ;  /* 0x000000c095957220 */ /* 0x000fc80000410000 */
[----:B------:R-:W2:Y:S01]  /*7550*/  MUFU.EX2 R155, R155 ;  /* 0x0000009b009b7308 */ /* 0x000ea20000000800 */
[-C--:B0-----:R-:W-:Y:S01]  /*7560*/  FMUL.FTZ R26, R26, R187.reuse ;  /* 0x000000bb1a1a7220 */ /* 0x081fe20000410000 */
        /* <DEDUP_REMOVED lines=13> */
[----:B------:R-:W-:Y:S01]  /*7640*/  FMUL.FTZ R51, R51, R187 ;  /* 0x000000bb33337220 */ /* 0x000fe20000410000 */
[----:B------:R-:W3:Y:S01]  /*7650*/  MUFU.EX2 R193, R193 ;  /* 0x000000c100c17308 */ /* 0x000ee20000000800 */
[----:B0-----:R-:W-:Y:S01]  /*7660*/  F2FP.F16.F32.PACK_AB R170, R189, R188 ;  /* 0x000000bcbdaa723e */ /* 0x001fe200000000ff */
[----:B------:R-:W-:Y:S01]  /*7670*/  FFMA.FTZ R188, R187, R3, R200 ;  /* 0x00000003bbbc7223 */ /* 0x000fe200000100c8 */
[-C--:B------:R-:W-:Y:S01]  /*7680*/  FMUL.FTZ R54, R54, R187.reuse ;  /* 0x000000bb36367220 */ /* 0x080fe20000410000 */
[-C--:B------:R-:W-:Y:S01]  /*7690*/  FMUL.FTZ R55, R55, R187.reuse ;  /* 0x000000bb37377220 */ /* 0x080fe20000410000 */
[-C--:B------:R-:W-:Y:S01]  /*76a0*/  FMUL.FTZ R58, R58, R187.reuse ;  /* 0x000000bb3a3a7220 */ /* 0x080fe20000410000 */
[----:B------:R-:W-:Y:S01]  /*76b0*/  FADD.FTZ R3, R21, R188 ;  /* 0x000000bc15037221 */ /* 0x000fe20000010000 */
[-C--:B------:R-:W-:Y:S01]  /*76c0*/  FMUL.FTZ R59, R59, R187.reuse ;  /* 0x000000bb3b3b7220 */ /* 0x080fe20000410000 */
[----:B------:R-:W0:Y:S01]  /*76d0*/  MUFU.EX2 R202, R202 ;  /* 0x000000ca00ca7308 */ /* 0x000e220000000800 */
[-C--:B------:R-:W-:Y:S01]  /*76e0*/  FMUL.FTZ R62, R62, R187.reuse ;  /* 0x000000bb3e3e7220 */ /* 0x080fe20000410000 */
[----:B-1----:R-:W-:Y:S01]  /*76f0*/  FADD.FTZ R190, R20, R3 ;  /* 0x0000000314be7221 */ /* 0x002fe20000010000 */
[-C--:B------:R-:W-:Y:S01]  /*7700*/  FMUL.FTZ R63, R63, R187.reuse ;  /* 0x000000bb3f3f7220 */ /* 0x080fe20000410000 */
[-C--:B------:R-:W-:Y:S01]  /*7710*/  FMUL.FTZ R66, R66, R187.reuse ;  /* 0x000000bb42427220 */ /* 0x080fe20000410000 */
[-C--:B------:R-:W-:Y:S01]  /*7720*/  FMUL.FTZ R67, R67, R187.reuse ;  /* 0x000000bb43437220 */ /* 0x080fe20000410000 */
[C---:B--2---:R-:W-:Y:S01]  /*7730*/  FADD.FTZ R190, R155.reuse, R190 ;  /* 0x000000be9bbe7221 */ /* 0x044fe20000010000 */
[----:B------:R-:W-:Y:S01]  /*7740*/  F2FP.F16.F32.PACK_AB R155, R155, R20 ;  /* 0x000000149b9b723e */ /* 0x000fe200000000ff */
[----:B------:R-:W1:Y:S01]  /*7750*/  MUFU.EX2 R159, R159 ;  /* 0x0000009f009f7308 */ /* 0x000e620000000800 */
[-C--:B------:R-:W-:Y:S01]  /*7760*/  FMUL.FTZ R70, R70, R187.reuse ;  /* 0x000000bb46467220 */ /* 0x080fe20000410000 */
[----:B---3--:R-:W-:Y:S01]  /*7770*/  FADD.FTZ R3, R193, R190 ;  /* 0x000000bec1037221 */ /* 0x008fe20000010000 */
[-C--:B------:R-:W-:Y:S01]  /*7780*/  FMUL.FTZ R71, R71, R187.reuse ;  /* 0x000000bb47477220 */ /* 0x080fe20000410000 */
[-C--:B------:R-:W-:Y:S01]  /*7790*/  FMUL.FTZ R74, R74, R187.reuse ;  /* 0x000000bb4a4a7220 */ /* 0x080fe20000410000 */
[-C--:B------:R-:W-:Y:S01]  /*77a0*/  FMUL.FTZ R75, R75, R187.reuse ;  /* 0x000000bb4b4b7220 */ /* 0x080fe20000410000 */
[-C--:B------:R-:W-:Y:S01]  /*77b0*/  FMUL.FTZ R78, R78, R187.reuse ;  /* 0x000000bb4e4e7220 */ /* 0x080fe20000410000 */
[----:B------:R-:W-:Y:S01]  /*77c0*/  FMUL.FTZ R79, R79, R187 ;  /* 0x000000bb4f4f7220 */ /* 0x000fe20000410000 */
[----:B------:R-:W2:Y:S01]  /*77d0*/  MUFU.EX2 R194, R194 ;  /* 0x000000c200c27308 */ /* 0x000ea20000000800 */
[C---:B0-----:R-:W-:Y:S01]  /*77e0*/  FADD.FTZ R190, R202.reuse, R3 ;  /* 0x00000003cabe7221 */ /* 0x041fe20000010000 */
[----:B------:R-:W-:Y:S01]  /*77f0*/  F2FP.F16.F32.PACK_AB R157, R202, R193 ;  /* 0x000000c1ca9d723e */ /* 0x000fe200000000ff */
        /* <DEDUP_REMOVED lines=14> */
[C---:B--2---:R-:W-:Y:S01]  /*78e0*/  FADD.FTZ R4, R194.reuse, R153 ;  /* 0x00000099c2047221 */ /* 0x044fe20000010000 */
[----:B------:R-:W-:Y:S01]  /*78f0*/  F2FP.F16.F32.PACK_AB R174, R194, R7 ;  /* 0x00000007c2ae723e */ /* 0x000fe200000000ff */
[-C--:B------:R-:W-:Y:S01]  /*7900*/  FMUL.FTZ R103, R103, R187.reuse ;  /* 0x000000bb67677220 */ /* 0x080fe20000410000 */
[----:B------:R-:W-:Y:S01]  /*7910*/  F2FP.F16.F32.PACK_AB R153, R21, R200 ;  /* 0x000000c81599723e */ /* 0x000fe200000000ff */
        /* <DEDUP_REMOVED lines=10> */
[----:B------:R-:W-:Y:S01]  /*79c0*/  FMUL.FTZ R119, R119, R187 ;  /* 0x000000bb77777220 */ /* 0x000fe20000410000 */
[----:B------:R-:W-:Y:S01]  /*79d0*/  MUFU.EX2 R171, R171 ;  /* 0x000000ab00ab7308 */ /* 0x000fe20000000800 */
[----:B-1----:R-:W-:Y:S01]  /*79e0*/  FADD.FTZ R3, R163, R194 ;  /* 0x000000c2a3037221 */ /* 0x002fe20000010000 */
[----:B------:R-:W-:Y:S01]  /*79f0*/  F2FP.F16.F32.PACK_AB R161, R178, R163 ;  /* 0x000000a3b2a1723e */ /* 0x000fe200000000ff */
[-C--:B------:R-:W-:Y:S01]  /*7a00*/  FMUL.FTZ R122, R122, R187.reuse ;  /* 0x000000bb7a7a7220 */ /* 0x080fe20000410000 */
[-C--:B------:R-:W-:Y:S01]  /*7a10*/  FMUL.FTZ R123, R123, R187.reuse ;  /* 0x000000bb7b7b7220 */ /* 0x080fe20000410000 */
[----:B------:R-:W-:Y:S01]  /*7a20*/  FADD.FTZ R3, R178, R3 ;  /* 0x00000003b2037221 */ /* 0x000fe20000010000 */
[-C--:B------:R-:W-:Y:S01]  /*7a30*/  FMUL.FTZ R126, R126, R187.reuse ;  /* 0x000000bb7e7e7220 */ /* 0x080fe20000410000 */
[-C--:B------:R-:W-:Y:S01]  /*7a40*/  FMUL.FTZ R127, R127, R187.reuse ;  /* 0x000000bb7f7f7220 */ /* 0x080fe20000410000 */
[----:B------:R-:W0:Y:S01]  /*7a50*/  MUFU.EX2 R186, R175 ;  /* 0x000000af00ba7308 */ /* 0x000e220000000800 */
[----:B--2---:R-:W-:Y:S01]  /*7a60*/  F2FP.F16.F32.PACK_AB R163, R165, R12 ;  /* 0x0000000ca5a3723e */ /* 0x004fe200000000ff */
        /* <DEDUP_REMOVED lines=12> */
[----:B------:R-:W-:-:S02]  /*7b30*/  FMUL.FTZ R151, R151, R187 ;  /* 0x000000bb97977220 */ /* 0x000fc40000410000 */
[----:B------:R2:W-:Y:S08]  /*7b40*/  MUFU.EX2 R169, R180 ;  /* 0x000000b400a97308 */ /* 0x0005f00000000800 */
[----:B------:R-:W3:Y:S01]  /*7b50*/  MUFU.EX2 R188, R179 ;  /* 0x000000b300bc7308 */ /* 0x000ee20000000800 */
[----:B--2---:R-:W-:-:S04]  /*7b60*/  FADD.FTZ R180, R12, R3 ;  /* 0x000000030cb47221 */ /* 0x004fc80000010000 */
[----:B------:R-:W-:Y:S01]  /*7b70*/  FADD.FTZ R180, R165, R180 ;  /* 0x000000b4a5b47221 */ /* 0x000fe20000010000 */
[----:B0-----:R-:W-:Y:S02]  /*7b80*/  F2FP.F16.F32.PACK_AB R165, R186, R171 ;  /* 0x000000abbaa5723e */ /* 0x001fe400000000ff */
[----:B------:R-:W0:Y:S01]  /*7b90*/  MUFU.EX2 R190, R181 ;  /* 0x000000b500be7308 */ /* 0x000e220000000800 */
[----:B------:R-:W-:-:S04]  /*7ba0*/  FADD.FTZ R3, R171, R180 ;  /* 0x000000b4ab037221 */ /* 0x000fc80000010000 */
[----:B------:R-:W-:-:S03]  /*7bb0*/  FADD.FTZ R180, R186, R3 ;  /* 0x00000003bab47221 */ /* 0x000fc60000010000 */
[----:B------:R-:W2:Y:S01]  /*7bc0*/  MUFU.EX2 R182, R182 ;  /* 0x000000b600b67308 */ /* 0x000ea20000000800 */
[----:B-1----:R-:W-:Y:S01]  /*7bd0*/  FADD.FTZ R3, R167, R180 ;  /* 0x000000b4a7037221 */ /* 0x002fe20000010000 */
[----:B---3--:R-:W-:-:S03]  /*7be0*/  F2FP.F16.F32.PACK_AB R167, R188, R167 ;  /* 0x000000a7bca7723e */ /* 0x008fc600000000ff */
[----:B------:R-:W-:-:S03]  /*7bf0*/  FADD.FTZ R194, R188, R3 ;  /* 0x00000003bcc27221 */ /* 0x000fc60000010000 */
[----:B------:R-:W1:Y:S01]  /*7c00*/  MUFU.EX2 R183, R183 ;  /* 0x000000b700b77308 */ /* 0x000e620000000800 */
[----:B------:R-:W-:Y:S01]  /*7c10*/  FADD.FTZ R3, R169, R194 ;  /* 0x000000c2a9037221 */ /* 0x000fe20000010000 */
[----:B0-----:R-:W-:-:S03]  /*7c20*/  F2FP.F16.F32.PACK_AB R169, R190, R169 ;  /* 0x000000a9bea9723e */ /* 0x001fc600000000ff */
[----:B------:R-:W-:-:S03]  /*7c30*/  FADD.FTZ R3, R190, R3 ;  /* 0x00000003be037221 */ /* 0x000fc60000010000 */
[----:B------:R-:W0:Y:S01]  /*7c40*/  MUFU.EX2 R173, R184 ;  /* 0x000000b800ad7308 */ /* 0x000e220000000800 */
[----:B--2---:R-:W-:-:S07]  /*7c50*/  FADD.FTZ R194, R182, R3 ;  /* 0x00000003b6c27221 */ /* 0x004fce0000010000 */
[----:B------:R-:W2:Y:S01]  /*7c60*/  MUFU.EX2 R180, R185 ;  /* 0x000000b900b47308 */ /* 0x000ea20000000800 */
[C---:B-1----:R-:W-:Y:S01]  /*7c70*/  FADD.FTZ R194, R183.reuse, R194 ;  /* 0x000000c2b7c27221 */ /* 0x042fe20000010000 */
[----:B------:R-:W-:-:S06]  /*7c80*/  F2FP.F16.F32.PACK_AB R171, R183, R182 ;  /* 0x000000b6b7ab723e */ /* 0x000fcc00000000ff */
[----:B------:R-:W1:Y:S01]  /*7c90*/  MUFU.EX2 R175, R195 ;  /* 0x000000c300af7308 */ /* 0x000e620000000800 */
[----:B0-----:R-:W-:-:S07]  /*7ca0*/  FADD.FTZ R3, R173, R194 ;  /* 0x000000c2ad037221 */ /* 0x001fce0000010000 */
[----:B------:R-:W0:Y:S01]  /*7cb0*/  MUFU.EX2 R184, R197 ;  /* 0x000000c500b87308 */ /* 0x000e220000000800 */
[C---:B--2---:R-:W-:Y:S01]  /*7cc0*/  FADD.FTZ R6, R180.reuse, R3 ;  /* 0x00000003b4067221 */ /* 0x044fe20000010000 */
[----:B------:R-:W-:-:S03]  /*7cd0*/  F2FP.F16.F32.PACK_AB R173, R180, R173 ;  /* 0x000000adb4ad723e */ /* 0x000fc600000000ff */
[----:B-1----:R-:W-:-:S04]  /*7ce0*/  FADD.FTZ R3, R175, R6 ;  /* 0x00000006af037221 */ /* 0x002fc80000010000 */
[C---:B0-----:R-:W-:Y:S01]  /*7cf0*/  FADD.FTZ R3, R184.reuse, R3 ;  /* 0x00000003b8037221 */ /* 0x041fe20000010000 */
[----:B------:R-:W-:Y:S01]  /*7d00*/  F2FP.F16.F32.PACK_AB R175, R184, R175 ;  /* 0x000000afb8af723e */ /* 0x000fe200000000ff */
[----:B------:R-:W-:Y:S06]  /*7d10*/  @!P0 BRA `(.L_x_1779) ;  /* 0x0000000000048947 */ /* 0x000fec0003800000 */
[----:B------:R-:W-:Y:S01]  /*7d20*/  BPT.TRAP 0x1 ;  /* 0x000000040000795c */ /* 0x000fe20000300000 */
.L_x_1779:
[----:B------:R0:W1:Y:S01]  /*7d30*/  SYNCS.PHASECHK.TRANS64.TRYWAIT P1, [UR28+0x22850], R10 ;  /* 0x0228500aff0075a7 */ /* 0x000062000802015c */
[----:B------:R-:W-:Y:S05]  /*7d40*/  @!P0 BRA `(.L_x_1780) ;  /* 0x0000000000048947 */ /* 0x000fea0003800000 */
[----:B------:R-:W-:Y:S01]  /*7d50*/  BPT.TRAP 0x1 ;  /* 0x000000040000795c */ /* 0x000fe20000300000 */
.L_x_1780:
[----:B-1----:R-:W-:Y:S05]  /*7d60*/  @P1 BRA `(.L_x_1781) ;  /* 0x0000000000081947 */ /* 0x002fea0003800000 */
[----:B------:R-:W1:Y:S02]  /*7d70*/  SYNCS.PHASECHK.TRANS64.TRYWAIT P1, [UR28+0x22850], R10 ;  /* 0x0228500aff0075a7 */ /* 0x000e64000802015c */
[----:B-1----:R-:W-:Y:S05]  /*7d80*/  @!P1 BRA `(.L_x_1782) ;  /* 0x000000e000f49947 */ /* 0x002fea0003800000 */
.L_x_1781:
[----:B------:R-:W2:Y:S01]  /*7d90*/  S2R R6, SR_TID.X ;  /* 0x0000000000067919 */ /* 0x000ea20000002100 */
[----:B------:R-:W-:Y:S01]  /*7da0*/  UIMAD UR14, UR37, 0xc00, UR5 ;  /* 0x00000c00250e78a4 */ /* 0x000fe2000f8e0205 */
[----:B------:R-:W-:Y:S01]  /*7db0*/  UMOV UR11, 0x40000040 ;  /* 0x40000040000b7882 */ /* 0x000fe20000000000 */
[----:B------:R-:W3:Y:S05]  /*7dc0*/  S2R R7, SR_TID.X ;  /* 0x0000000000077919 */ /* 0x000eea0000002100 */
[----:B------:R-:W-:Y:S01]  /*7dd0*/  UMOV UR10, UR14 ;  /* 0x0000000e000a7c82 */ /* 0x000fe20008000000 */
[----:B--2---:R-:W-:Y:S02]  /*7de0*/  SHF.R.U32.HI R6, RZ, 0x7, R6 ;  /* 0x00000007ff067819 */ /* 0x004fe40000011606 */
[----:B---3--:R-:W-:-:S03]  /*7df0*/  LOP3.LUT P1, RZ, R7, 0x7f, RZ, 0xc0, !PT ;  /* 0x0000007f07ff7812 */ /* 0x008fc6000782c0ff */
[----:B------:R-:W-:Y:S02]  /*7e00*/  VIADD R6, R6, 0x8 ;  /* 0x0000000806067836 */ /* 0x000fe40000000000 */
[----:B------:R-:W-:-:S03]  /*7e10*/  IMAD.MOV.U32 R7, RZ, RZ, R14 ;  /* 0x000000ffff077224 */ /* 0x000fc600078e000e */
[----:B------:R2:W-:Y:S05]  /*7e20*/  BAR.SYNC.DEFER_BLOCKING R6, 0x100 ;  /* 0x000400060000751d */ /* 0x0005ea0000010000 */
[----:B-1----:R-:W-:Y:S02]  /*7e30*/  @!P1 VIADD R177, R177, 0x22860 ;  /* 0x00022860b1b19836 */ /* 0x002fe40000000000 */
[----:B--2---:R-:W-:-:S03]  /*7e40*/  IMAD.MOV.U32 R6, RZ, RZ, R176 ;  /* 0x000000ffff067224 */ /* 0x004fc600078e00b0 */
[----:B------:R-:W-:Y:S01]  /*7e50*/  @!P1 PRMT R177, RZ, 0x654, R177 ;  /* 0x00000654ffb19816 */ /* 0x000fe200000000b1 */
        /* <DEDUP_REMOVED lines=36> */
[----:B-1----:R-:W-:Y:S05]  /*80a0*/  @P1 BRA `(.L_x_1783) ;  /* 0xffffffc800b01947 */ /* 0x002fea000383ffff */
[----:B------:R-:W-:Y:S02]  /*80b0*/  IMAD.MOV.U32 R6, RZ, RZ, R176 ;  /* 0x000000ffff067224 */ /* 0x000fe400078e00b0 */
[----:B------:R-:W-:-:S07]  /*80c0*/  IMAD.MOV.U32 R7, RZ, RZ, R14 ;  /* 0x000000ffff077224 */ /* 0x000fce00078e000e */
.L_x_1766:
[----:B0-----:R-:W-:Y:S01]  /*80d0*/  IADD3 R10, R17, 0x80, -R18 ;  /* 0x00000080110a7810 */ /* 0x001fe20007ffe812 */
[----:B------:R-:W-:Y:S01]  /*80e0*/  ULDC UR18, c[0x0][0x9e4] ;  /* 0x0002790000127ab9 */ /* 0x000fe20000000800 */
[----:B------:R-:W-:Y:S01]  /*80f0*/  ULDC UR15, c[0x0][0x9dc] ;  /* 0x00027700000f7ab9 */ /* 0x000fe20000000800 */
[----:B------:R-:W-:Y:S02]  /*8100*/  UISETP.GE.AND UP0, UPT, UR18, 0x1, UPT ;  /* 0x000000011200788c */ /* 0x000fe4000bf06270 */
[----:B------:R-:W-:-:S04]  /*8110*/  IMAD R10, R201, 0x80, R10 ;  /* 0x00000080c90a7824 */ /* 0x000fc800078e020a */
[----:B------:R-:W-:Y:S02]  /*8120*/  PLOP3.LUT P1, PT, PT, PT, UP0, 0x40, 0x0 ;  /* 0x000000000000781c */ /* 0x000fe40003f2e808 */
[----:B------:R-:W-:-:S13]  /*8130*/  R2UR UR14, R10 ;  /* 0x000000000a0e72ca */ /* 0x000fda00000e0000 */
[----:B------:R-:W-:Y:S01]  /*8140*/  UIADD3 UR15, UR14, -UR15, URZ ;  /* 0x8000000f0e0f7290 */ /* 0x000fe2000fffe03f */
[----:B------:R-:W-:Y:S11]  /*8150*/  @P1 BRA `(.L_x_1784) ;  /* 0x0000000000441947 */ /* 0x000ff60003800000 */
        /* <DEDUP_REMOVED lines=10> */
.L_x_1785:
[----:B------:R-:W-:-:S11]  /*8200*/  UISETP.NE.AND UP1, UPT, UR18, 0x1, UPT ;  /* 0x000000011200788c */ /* 0x000fd6000bf25270 */
[----:B------:R-:W-:Y:S02]  /*8210*/  @UP1 ULDC.64 UR22, c[0x0][0x9e8] ;  /* 0x00027a0000161ab9 */ /* 0x000fe40000000a00 */
[----:B------:R-:W-:-:S04]  /*8220*/  UIMAD.WIDE.U32 UR10, UR14, UR22, URZ ;  /* 0x000000160e0a72a5 */ /* 0x000fc8000f8e003f */
[----:B------:R-:W-:-:S12]  /*8230*/  @UP1 USHF.R.U32.HI UR14, URZ, UR23, UR11 ;  /* 0x000000173f0e1299 */ /* 0x000fd8000801160b */
.L_x_1786:
[----:B------:R-:W-:-:S04]  /*8240*/  UIMAD UR14, UR14, UR18, URZ ;  /* 0x000000120e0e72a4 */ /* 0x000fc8000f8e023f */
[----:B------:R-:W-:-:S04]  /*8250*/  UISETP.LT.AND UP1, UPT, UR15, UR14, UPT ;  /* 0x0000000e0f00728c */ /* 0x000fc8000bf21270 */
[----:B------:R-:W-:-:S12]  /*8260*/  USEL UR15, UR15, UR14, !UP1 ;  /* 0x0000000e0f0f7287 */ /* 0x000fd8000c800000 */
.L_x_1784:
        /* <DEDUP_REMOVED lines=13> */
.L_x_1796:
[----:B------:R-:W-:Y:S01]  /*8340*/  UIADD3 UR37, UR37, 0x1, URZ ;  /* 0x0000000125257890 */ /* 0x000fe2000fffe03f */
[C---:B------:R-:W-:Y:S01]  /*8350*/  ISETP.GT.AND P1, PT, R9.reuse, UR24, PT ;  /* 0x0000001809007c0c */ /* 0x040fe2000bf24270 */
[----:B------:R-:W-:Y:S02]  /*8360*/  VIADD R9, R9, 0xffffffff ;  /* 0xffffffff09097836 */ /* 0x000fe40000000000 */
[----:B------:R-:W-:-:S04]  /*8370*/  UISETP.NE.AND UP1, UPT, UR37, 0x2, UPT ;  /* 0x000000022500788c */ /* 0x000fc8000bf25270 */
[----:B------:R-:W-:Y:S02]  /*8380*/  USEL UR10, URZ, 0x1, UP1 ;  /* 0x000000013f0a7887 */ /* 0x000fe40008800000 */
[----:B------:R-:W-:Y:S02]  /*8390*/  USEL UR37, UR37, URZ, UP1 ;  /* 0x0000003f25257287 */ /* 0x000fe40008800000 */
[----:B------:R-:W-:Y:S01]  /*83a0*/  ULOP3.LUT UR40, UR40, UR10, URZ, 0x3c, !UPT ;  /* 0x0000000a28287292 */ /* 0x000fe2000f8e3c3f */
[----:B-1----:R-:W-:Y:S11]  /*83b0*/  @!P0 BRA `(.L_x_1788) ;  /* 0x0000000000048947 */ /* 0x002ff60003800000 */
[----:B------:R-:W-:Y:S01]  /*83c0*/  BPT.TRAP 0x1 ;  /* 0x000000040000795c */ /* 0x000fe20000300000 */
.L_x_1788:
        /* <DEDUP_REMOVED lines=9> */
.L_x_1789:
[----:B-1----:R-:W-:Y:S05]  /*8460*/  @P2 BRA `(.L_x_1790) ;  /* 0x0000000000082947 */ /* 0x002fea0003800000 */
[----:B------:R-:W1:Y:S02]  /*8470*/  SYNCS.PHASECHK.TRANS64.TRYWAIT P2, [UR25+0x22830], R5 ;  /* 0x02283005ff0075a7 */ /* 0x000e640008040159 */
[----:B-1----:R-:W-:Y:S05]  /*8480*/  @!P2 BRA `(.L_x_1791) ;  /* 0x000000dc0048a947 */ /* 0x002fea0003800000 */
.L_x_1790:
[----:B------:R-:W-:Y:S01]  /*8490*/  UIMAD UR22, UR37, 0x300, UR4 ;  /* 0x00000300251678a4 */ /* 0x000fe2000f8e0204 */
[----:B------:R-:W-:Y:S01]  /*84a0*/  WARPGROUP.ARRIVE ;  /* 0x00000000000079c5 */ /* 0x000fe20000000000 */
[----:B------:R-:W-:Y:S01]  /*84b0*/  UMOV UR23, 0x40000040 ;  /* 0x4000004000177882 */ /* 0x000fe20000000000 */
[----:B------:R-:W-:Y:S01]  /*84c0*/  UMOV UR11, 0x40000040 ;  /* 0x40000040000b7882 */ /* 0x000fe20000000000 */
[----:B------:R-:W-:-:S03]  /*84d0*/  UIADD3 UR10, UR22, 0x2, URZ ;  /* 0x00000002160a7890 */ /* 0x000fc6000fffe03f */
[----:B------:R-:W2:Y:S01]  /*84e0*/  S2R R213, SR_TID.X ;  /* 0x0000000000d57919 */ /* 0x000ea20000002100 */
[----:B------:R-:W-:Y:S01]  /*84f0*/  UIADD3 UR14, UR22, 0x4, URZ ;  /* 0x00000004160e7890 */ /* 0x000fe2000fffe03f */
[----:B------:R-:W-:Y:S01]  /*8500*/  IMAD.U32 R214, RZ, RZ, UR25 ;  /* 0x00000019ffd67e24 */ /* 0x000fe2000f8e00ff */
[----:B------:R-:W-:Y:S01]  /*8510*/  UMOV UR15, 0x40000040 ;  /* 0x40000040000f7882 */ /* 0x000fe20000000000 */
[----:B------:R-:W-:Y:S01]  /*8520*/  HGMMA.64x96x16.F32 R152, gdesc[UR20], RZ, !UPT, gsb0 ;  /* 0x01600000149879f0 */ /* 0x000fe2000c0008ff */
[----:B------:R-:W-:Y:S01]  /*8530*/  UIADD3 UR18, UR22, 0x6, URZ ;  /* 0x0000000616127890 */ /* 0x000fe2000fffe03f */
[----:B------:R-:W-:Y:S01]  /*8540*/  UMOV UR19, 0x40000040 ;  /* 0x4000004000137882 */ /* 0x000fe20000000000 */
[----:B--2---:R-:W-:Y:S02]  /*8550*/  LOP3.LUT P2, RZ, R213, 0x7f, RZ, 0xc0, !PT ;  /* 0x0000007fd5ff7812 */ /* 0x004fe4000784c0ff */
[----:B------:R-:W-:Y:S01]  /*8560*/  SHF.R.U32.HI R213, RZ, 0x7, R213 ;  /* 0x00000007ffd57819 */ /* 0x000fe200000116d5 */
        /* <DEDUP_REMOVED lines=11> */
[----:B-1----:R-:W-:Y:S01]  /*8620*/  FMUL.FTZ R6, R153, UR26 ;  /* 0x0000001a99067c20 */ /* 0x002fe20008410000 */
        /* <DEDUP_REMOVED lines=48> */
[----:B------:R-:W-:-:S04]  /*8930*/  FMUL.FTZ R186, R199, UR26 ;  /* 0x0000001ac7ba7c20 */ /* 0x000fc80008410000 */
[----:B------:R-:W1:Y:S01]  /*8940*/  MUFU.TANH R156, R156 ;  /* 0x0000009c009c7308 */ /* 0x000e620000002400 */
[----:B--2---:R-:W-:-:S07]  /*8950*/  FMNMX.FTZ R7, R152, R7, !PT ;  /* 0x0000000798077209 */ /* 0x004fce0007810000 */
[----:B------:R-:W2:Y:S01]  /*8960*/  MUFU.TANH R157, R157 ;  /* 0x0000009d009d7308 */ /* 0x000ea20000002400 */
[----:B---3--:R-:W-:-:S07]  /*8970*/  FMNMX.FTZ R7, R154, R7, !PT ;  /* 0x000000079a077209 */ /* 0x008fce0007810000 */
[----:B------:R-:W3:Y:S01]  /*8980*/  MUFU.TANH R160, R160 ;  /* 0x000000a000a07308 */ /* 0x000ee20000002400 */
[----:B-1----:R-:W-:-:S07]  /*8990*/  FMNMX.FTZ R168, R156, R7, !PT ;  /* 0x000000079ca87209 */ /* 0x002fce0007810000 */
        /* <DEDUP_REMOVED lines=19> */
[----:B--2---:R-:W-:Y:S01]  /*8ad0*/  FMNMX.FTZ R7, R201, R168, !PT ;  /* 0x000000a8c9077209 */ /* 0x004fe20007810000 */
[----:B------:R-:W-:Y:S01]  /*8ae0*/  FMUL.FTZ R168, R175, UR26 ;  /* 0x0000001aafa87c20 */ /* 0x000fe20008410000 */
[----:B------:R-:W-:-:S05]  /*8af0*/  FMUL.FTZ R175, R190, UR26 ;  /* 0x0000001abeaf7c20 */ /* 0x000fca0008410000 */
        /* <DEDUP_REMOVED lines=15> */
[----:B---3--:R-:W-:Y:S01]  /*8bf0*/  FMNMX.FTZ R7, R167, R172, !PT ;  /* 0x000000aca7077209 */ /* 0x008fe20007810000 */
[----:B------:R-:W-:Y:S01]  /*8c00*/  FMUL.FTZ R172, R183, UR26 ;  /* 0x0000001ab7ac7c20 */ /* 0x000fe20008410000 */
[----:B------:R-:W-:-:S03]  /*8c10*/  FMUL.FTZ R183, R198, UR26 ;  /* 0x0000001ac6b77c20 */ /* 0x000fc60008410000 */
[----:B------:R-:W3:Y:S02]  /*8c20*/  SHFL.BFLY PT, R178, R7, 0x2, 0x1f ;  /* 0x0c401f0007b27f89 */ /* 0x000ee400000e0000 */
[----:B------:R-:W4:Y:S01]  /*8c30*/  MUFU.TANH R15, R15 ;  /* 0x0000000f000f7308 */ /* 0x000f220000002400 */
[----:B-1----:R-:W-:-:S07]  /*8c40*/  FMNMX.FTZ R189, R8, R11, !PT ;  /* 0x0000000b08bd7209 */ /* 0x002fce0007810000 */
[----:B------:R-:W1:Y:S08]  /*8c50*/  MUFU.TANH R21, R21 ;  /* 0x0000001500157308 */ /* 0x000e700000002400 */
[----:B------:R-:W5:Y:S01]  /*8c60*/  MUFU.TANH R153, R153 ;  /* 0x0000009900997308 */ /* 0x000f620000002400 */
[----:B---3--:R-:W-:Y:S01]  /*8c70*/  FMNMX.FTZ R187, R7, R178, !PT ;  /* 0x000000b207bb7209 */ /* 0x008fe20007810000 */
[----:B------:R-:W-:-:S06]  /*8c80*/  FMUL.FTZ R178, R191, UR26 ;  /* 0x0000001abfb27c20 */ /* 0x000fcc0008410000 */
[----:B------:R-:W3:Y:S01]  /*8c90*/  MUFU.TANH R155, R155 ;  /* 0x0000009b009b7308 */ /* 0x000ee20000002400 */
[----:B------:R-:W0:Y:S07]  /*8ca0*/  SHFL.BFLY PT, R190, R187, 0x1, 0x1f ;  /* 0x0c201f00bbbe7f89 */ /* 0x000e2e00000e0000 */
[----:B------:R-:W3:Y:S08]  /*8cb0*/  MUFU.TANH R158, R158 ;  /* 0x0000009e009e7308 */ /* 0x000ef00000002400 */
[----:B------:R-:W3:Y:S08]  /*8cc0*/  MUFU.TANH R159, R159 ;  /* 0x0000009f009f7308 */ /* 0x000ef00000002400 */
[----:B------:R-:W3:Y:S01]  /*8cd0*/  MUFU.TANH R162, R162 ;  /* 0x000000a200a27308 */ /* 0x000ee20000002400 */
[----:B0-----:R-:W-:-:S02]  /*8ce0*/  FMNMX.FTZ R7, R187, R190, !PT ;  /* 0x000000bebb077209 */ /* 0x001fc40007810000 */
[----:B--2---:R-:W-:-:S03]  /*8cf0*/  FMNMX.FTZ R190, R12, R189, !PT ;  /* 0x000000bd0cbe7209 */ /* 0x004fc60007810000 */
[----:B------:R-:W-:Y:S01]  /*8d00*/  FADD.FTZ R10, -R7, R10 ;  /* 0x0000000a070a7221 */ /* 0x000fe20000010100 */
[----:B----4-:R-:W-:Y:S01]  /*8d10*/  FMNMX.FTZ R190, R15, R190, !PT ;  /* 0x000000be0fbe7209 */ /* 0x010fe20007810000 */
[----:B------:R-:W-:Y:S01]  /*8d20*/  FMUL.FTZ R211, R7, UR7 ;  /* 0x0000000707d37c20 */ /* 0x000fe20008410000 */
[----:B------:R-:W0:Y:S01]  /*8d30*/  MUFU.TANH R163, R163 ;  /* 0x000000a300a37308 */ /* 0x000e220000002400 */
[----:B------:R-:W-:Y:S01]  /*8d40*/  FMUL.FTZ R187, R10, UR7 ;  /* 0x000000070abb7c20 */ /* 0x000fe20008410000 */
[----:B-1----:R-:W-:Y:S01]  /*8d50*/  FMNMX.FTZ R190, R21, R190, !PT ;  /* 0x000000be15be7209 */ /* 0x002fe20007810000 */
[--C-:B------:R-:W-:Y:S01]  /*8d60*/  FFMA.FTZ R10, R13, UR7, -R211.reuse ;  /* 0x000000070d0a7c23 */ /* 0x100fe200080108d3 */
[--C-:B------:R-:W-:Y:S01]  /*8d70*/  FFMA.FTZ R13, R6, UR7, -R211.reuse ;  /* 0x00000007060d7c23 */ /* 0x100fe200080108d3 */
[--C-:B------:R-:W-:Y:S01]  /*8d80*/  FFMA.FTZ R194, R201, UR7, -R211.reuse ;  /* 0x00000007c9c27c23 */ /* 0x100fe200080108d3 */
[----:B-----5:R-:W-:Y:S01]  /*8d90*/  FMNMX.FTZ R190, R153, R190, !PT ;  /* 0x000000be99be7209 */ /* 0x020fe20007810000 */
[--C-:B------:R-:W-:Y:S01]  /*8da0*/  FFMA.FTZ R14, R14, UR7, -R211.reuse ;  /* 0x000000070e0e7c23 */ /* 0x100fe200080108d3 */
[----:B------:R-:W1:Y:S01]  /*8db0*/  MUFU.TANH R165, R165 ;  /* 0x000000a500a57308 */ /* 0x000e620000002400 */
[--C-:B------:R-:W-:Y:S01]  /*8dc0*/  FFMA.FTZ R154, R154, UR7, -R211.reuse ;  /* 0x000000079a9a7c23 */ /* 0x100fe200080108d3 */
[----:B---3--:R-:W-:Y:S01]  /*8dd0*/  FMNMX.FTZ R189, R155, R190, !PT ;  /* 0x000000be9bbd7209 */ /* 0x008fe20007810000 */
[--C-:B------:R-:W-:Y:S01]  /*8de0*/  FFMA.FTZ R199, R188, UR7, -R211.reuse ;  /* 0x00000007bcc77c23 */ /* 0x100fe200080108d3 */
[--C-:B------:R-:W-:Y:S01]  /*8df0*/  FFMA.FTZ R188, R167, UR7, -R211.reuse ;  /* 0x00000007a7bc7c23 */ /* 0x100fe200080108d3 */
[--C-:B------:R-:W-:Y:S01]  /*8e00*/  FFMA.FTZ R190, R156, UR7, -R211.reuse ;  /* 0x000000079cbe7c23 */ /* 0x100fe200080108d3 */
[----:B------:R-:W-:Y:S01]  /*8e10*/  FMNMX.FTZ R6, R158, R189, !PT ;  /* 0x000000bd9e067209 */ /* 0x000fe20007810000 */
[--C-:B------:R-:W-:Y:S01]  /*8e20*/  FFMA.FTZ R189, R20, UR7, -R211.reuse ;  /* 0x0000000714bd7c23 */ /* 0x100fe200080108d3 */
[----:B------:R-:W2:Y:S01]  /*8e30*/  MUFU.TANH R168, R168 ;  /* 0x000000a800a87308 */ /* 0x000ea20000002400 */
[--C-:B------:R-:W-:Y:S01]  /*8e40*/  FFMA.FTZ R20, R152, UR7, -R211.reuse ;  /* 0x0000000798147c23 */ /* 0x100fe200080108d3 */
[----:B------:R-:W-:Y:S01]  /*8e50*/  FMNMX.FTZ R191, R159, R6, !PT ;  /* 0x000000069fbf7209 */ /* 0x000fe20007810000 */
[--C-:B------:R-:W-:Y:S01]  /*8e60*/  FFMA.FTZ R152, R166, UR7, -R211.reuse ;  /* 0x00000007a6987c23 */ /* 0x100fe200080108d3 */
[--C-:B------:R-:W-:Y:S01]  /*8e70*/  FFMA.FTZ R166, R200, UR7, -R211.reuse ;  /* 0x00000007c8a67c23 */ /* 0x100fe200080108d3 */
[--C-:B------:R-:W-:Y:S01]  /*8e80*/  FFMA.FTZ R157, R157, UR7, -R211.reuse ;  /* 0x000000079d9d7c23 */ /* 0x100fe200080108d3 */
[----:B------:R-:W-:Y:S01]  /*8e90*/  FMNMX.FTZ R6, R162, R191, !PT ;  /* 0x000000bfa2067209 */ /* 0x000fe20007810000 */
[--C-:B------:R-:W-:Y:S01]  /*8ea0*/  FFMA.FTZ R160, R160, UR7, -R211.reuse ;  /* 0x00000007a0a07c23 */ /* 0x100fe200080108d3 */
[----:B------:R-:W3:Y:S01]  /*8eb0*/  MUFU.TANH R169, R169 ;  /* 0x000000a900a97308 */ /* 0x000ee20000002400 */
[--C-:B------:R-:W-:Y:S01]  /*8ec0*/  FFMA.FTZ R192, R202, UR7, -R211.reuse ;  /* 0x00000007cac07c23 */ /* 0x100fe200080108d3 */
[----:B0-----:R-:W-:Y:S01]  /*8ed0*/  FMNMX.FTZ R6, R163, R6, !PT ;  /* 0x00000006a3067209 */ /* 0x001fe20007810000 */
[--C-:B------:R-:W-:Y:S01]  /*8ee0*/  FFMA.FTZ R161, R161, UR7, -R211.reuse ;  /* 0x00000007a1a17c23 */ /* 0x100fe200080108d3 */
[--C-:B------:R-:W-:Y:S01]  /*8ef0*/  FFMA.FTZ R164, R164, UR7, -R211.reuse ;  /* 0x00000007a4a47c23 */ /* 0x100fe200080108d3 */
[--C-:B------:R-:W-:Y:S01]  /*8f00*/  FFMA.FTZ R195, R203, UR7, -R211.reuse ;  /* 0x00000007cbc37c23 */ /* 0x100fe200080108d3 */
[----:B-1----:R-:W-:Y:S01]  /*8f10*/  FMNMX.FTZ R191, R165, R6, !PT ;  /* 0x00000006a5bf7209 */ /* 0x002fe20007810000 */
[--C-:B------:R-:W-:Y:S01]  /*8f20*/  FFMA.FTZ R177, R177, UR7, -R211.reuse ;  /* 0x00000007b1b17c23 */ /* 0x100fe200080108d3 */
[----:B------:R-:W0:Y:S01]  /*8f30*/  MUFU.TANH R170, R170 ;  /* 0x000000aa00aa7308 */ /* 0x000e220000002400 */
[--C-:B------:R-:W-:Y:S01]  /*8f40*/  FFMA.FTZ R176, R176, UR7, -R211.reuse ;  /* 0x00000007b0b07c23 */ /* 0x100fe200080108d3 */
[----:B--2---:R-:W-:Y:S01]  /*8f50*/  FMNMX.FTZ R6, R168, R191, !PT ;  /* 0x000000bfa8067209 */ /* 0x004fe20007810000 */
[--C-:B------:R-:W-:Y:S01]  /*8f60*/  FFMA.FTZ R180, R180, UR7, -R211.reuse ;  /* 0x00000007b4b47c23 */ /* 0x100fe200080108d3 */
[--C-:B------:R-:W-:Y:S01]  /*8f70*/  FFMA.FTZ R185, R185, UR7, -R211.reuse ;  /* 0x00000007b9b97c23 */ /* 0x100fe200080108d3 */
[----:B------:R-:W-:-:S03]  /*8f80*/  FFMA.FTZ R181, R181, UR7, -R211 ;  /* 0x00000007b5b57c23 */ /* 0x000fc600080108d3 */
[----:B------:R-:W1:Y:S01]  /*8f90*/  MUFU.TANH R171, R171 ;  /* 0x000000ab00ab7308 */ /* 0x000e620000002400 */
[----:B---3--:R-:W-:-:S07]  /*8fa0*/  FMNMX.FTZ R193, R169, R6, !PT ;  /* 0x00000006a9c17209 */ /* 0x008fce0007810000 */
        /* <DEDUP_REMOVED lines=18> */
[----:B------:R-:W2:Y:S01]  /*90d0*/  MUFU.EX2 R187, R187 ;  /* 0x000000bb00bb7308 */ /* 0x000ea20000000800 */
[----:B0-----:R-:W-:-:S07]  /*90e0*/  FMNMX.FTZ R193, R183, R6, !PT ;  /* 0x00000006b7c17209 */ /* 0x001fce0007810000 */
[----:B------:R-:W0:Y:S01]  /*90f0*/  MUFU.EX2 R10, R10 ;  /* 0x0000000a000a7308 */ /* 0x000e220000000800 */
[----:B-1----:R-:W-:-:S05]  /*9100*/  FMNMX.FTZ R6, R186, R193, !PT ;  /* 0x000000c1ba067209 */ /* 0x002fca0007810000 */
[----:B------:R-:W1:Y:S02]  /*9110*/  SHFL.BFLY PT, R197, R6, 0x2, 0x1f ;  /* 0x0c401f0006c57f89 */ /* 0x000e6400000e0000 */
[----:B------:R1:W-:Y:S01]  /*9120*/  MUFU.EX2 R193, R152 ;  /* 0x0000009800c17308 */ /* 0x0003e20000000800 */
[-C--:B--2---:R-:W-:Y:S01]  /*9130*/  FMUL.FTZ R24, R24, R187.reuse ;  /* 0x000000bb18187220 */ /* 0x084fe20000410000 */
[-C--:B------:R-:W-:Y:S01]  /*9140*/  FMUL.FTZ R25, R25, R187.reuse ;  /* 0x000000bb19197220 */ /* 0x080fe20000410000 */
[-C--:B------:R-:W-:Y:S01]  /*9150*/  FMUL.FTZ R28, R28, R187.reuse ;  /* 0x000000bb1c1c7220 */ /* 0x080fe20000410000 */
[-C--:B------:R-:W-:Y:S01]  /*9160*/  FMUL.FTZ R29, R29, R187.reuse ;  /* 0x000000bb1d1d7220 */ /* 0x080fe20000410000 */
[-C--:B------:R-:W-:Y:S01]  /*9170*/  FMUL.FTZ R32, R32, R187.reuse ;  /* 0x000000bb20207220 */ /* 0x080fe20000410000 */
[-C--:B------:R-:W-:Y:S01]  /*9180*/  FMUL.FTZ R33, R33, R187.reuse ;  /* 0x000000bb21217220 */ /* 0x080fe20000410000 */
[-C--:B------:R-:W-:Y:S01]  /*9190*/  FMUL.FTZ R36, R36, R187.reuse ;  /* 0x000000bb24247220 */ /* 0x080fe20000410000 */
[----:B------:R-:W-:Y:S01]  /*91a0*/  MUFU.EX2 R13, R13 ;  /* 0x0000000d000d7308 */ /* 0x000fe20000000800 */
[----:B0-----:R-:W-:Y:S01]  /*91b0*/  FFMA.FTZ R4, R187, R4, R10 ;  /* 0x00000004bb047223 */ /* 0x001fe2000001000a */
        /* <DEDUP_REMOVED lines=12> */
[----:B-1----:R-:W-:Y:S01]  /*9280*/  FMNMX.FTZ R152, R6, R197, !PT ;  /* 0x000000c506987209 */ /* 0x002fe20007810000 */
[----:B------:R-:W-:Y:S01]  /*9290*/  FFMA.FTZ R197, R184, UR7, -R211 ;  /* 0x00000007b8c57c23 */ /* 0x000fe200080108d3 */
[----:B------:R-:W0:Y:S01]  /*92a0*/  MUFU.EX2 R189, R189 ;  /* 0x000000bd00bd7308 */ /* 0x000e220000000800 */
        /* <DEDUP_REMOVED lines=24> */
[----:B0-----:R-:W-:Y:S01]  /*9430*/  F2FP.F16.F32.PACK_AB R154, R189, R14 ;  /* 0x0000000ebd9a723e */ /* 0x001fe200000000ff */
[----:B------:R-:W-:Y:S01]  /*9440*/  FMUL.FTZ R100, R100, R187 ;  /* 0x000000bb64647220 */ /* 0x000fe20000410000 */
[----:B-1----:R-:W-:Y:S01]  /*9450*/  FMNMX.FTZ R6, R152, R201, !PT ;  /* 0x000000c998067209 */ /* 0x002fe20007810000 */
[-C--:B------:R-:W-:Y:S01]  /*9460*/  FMUL.FTZ R101, R101, R187.reuse ;  /* 0x000000bb65657220 */ /* 0x080fe20000410000 */
[-C--:B------:R-:W-:Y:S01]  /*9470*/  FMUL.FTZ R104, R104, R187.reuse ;  /* 0x000000bb68687220 */ /* 0x080fe20000410000 */
[-C--:B------:R-:W-:Y:S01]  /*9480*/  FMUL.FTZ R105, R105, R187.reuse ;  /* 0x000000bb69697220 */ /* 0x080fe20000410000 */
[-C--:B------:R-:W-:Y:S01]  /*9490*/  FMUL.FTZ R108, R108, R187.reuse ;  /* 0x000000bb6c6c7220 */ /* 0x080fe20000410000 */
[C---:B------:R-:W-:Y:S01]  /*94a0*/  FADD.FTZ R11, -R6.reuse, R11 ;  /* 0x0000000b060b7221 */ /* 0x040fe20000010100 */
[----:B------:R-:W-:Y:S01]  /*94b0*/  FMUL.FTZ R152, R6, UR7 ;  /* 0x0000000706987c20 */ /* 0x000fe20008410000 */
[----:B------:R-:W-:Y:S01]  /*94c0*/  MUFU.EX2 R157, R157 ;  /* 0x0000009d009d7308 */ /* 0x000fe20000000800 */
[----:B------:R-:W-:Y:S01]  /*94d0*/  FMUL.FTZ R109, R109, R187 ;  /* 0x000000bb6d6d7220 */ /* 0x000fe20000410000 */
[----:B------:R-:W-:Y:S01]  /*94e0*/  FMUL.FTZ R184, R11, UR7 ;  /* 0x000000070bb87c20 */ /* 0x000fe20008410000 */
[--C-:B------:R-:W-:Y:S01]  /*94f0*/  FFMA.FTZ R11, R8, UR7, -R152.reuse ;  /* 0x00000007080b7c23 */ /* 0x100fe20008010898 */
[--C-:B------:R-:W-:Y:S01]  /*9500*/  FFMA.FTZ R12, R12, UR7, -R152.reuse ;  /* 0x000000070c0c7c23 */ /* 0x100fe20008010898 */
[--C-:B------:R-:W-:Y:S01]  /*9510*/  FFMA.FTZ R15, R15, UR7, -R152.reuse ;  /* 0x000000070f0f7c23 */ /* 0x100fe20008010898 */
[--C-:B------:R-:W-:Y:S01]  /*9520*/  FFMA.FTZ R196, R21, UR7, -R152.reuse ;  /* 0x0000000715c47c23 */ /* 0x100fe20008010898 */
[--C-:B------:R-:W-:Y:S01]  /*9530*/  FFMA.FTZ R21, R153, UR7, -R152.reuse ;  /* 0x0000000799157c23 */ /* 0x100fe20008010898 */
[----:B------:R-:W-:Y:S01]  /*9540*/  MUFU.EX2 R184, R184 ;  /* 0x000000b800b87308 */ /* 0x000fe20000000800 */
[----:B------:R-:W-:Y:S01]  /*9550*/  @!P2 VIADD R153, R214, 0x22840 ;  /* 0x00022840d699a836 */ /* 0x000fe20000000000 */
[----:B------:R-:W-:Y:S01]  /*9560*/  IADD3 R8, -R213, 0xb, RZ ;  /* 0x0000000bd5087810 */ /* 0x000fe20007ffe1ff */
[--C-:B------:R-:W-:Y:S01]  /*9570*/  FFMA.FTZ R198, R155, UR7, -R152.reuse ;  /* 0x000000079bc67c23 */ /* 0x100fe20008010898 */
[--C-:B------:R-:W-:Y:S01]  /*9580*/  FFMA.FTZ R167, R158, UR7, -R152.reuse ;  /* 0x000000079ea77c23 */ /* 0x100fe20008010898 */
[--C-:B------:R-:W-:Y:S01]  /*9590*/  FFMA.FTZ R200, R159, UR7, -R152.reuse ;  /* 0x000000079fc87c23 */ /* 0x100fe20008010898 */
[----:B------:R-:W-:Y:S01]  /*95a0*/  @!P2 PRMT R153, RZ, 0x654, R153 ;  /* 0x00000654ff99a816 */ /* 0x000fe20000000099 */
[----:B------:R0:W-:Y:S06]  /*95b0*/  BAR.ARV R8, 0x100 ;  /* 0x000400080000751d */ /* 0x0001ec0000002000 */
[----:B------:R-:W1:Y:S01]  /*95c0*/  MUFU.EX2 R11, R11 ;  /* 0x0000000b000b7308 */ /* 0x000e620000000800 */
[----:B------:R2:W-:Y:S01]  /*95d0*/  @!P2 SYNCS.ARRIVE.TRANS64.RED.A1T0 RZ, [R153+URZ], RZ ;  /* 0x000000ff99ffa9a7 */ /* 0x0005e2000810043f */
[--C-:B------:R-:W-:Y:S01]  /*95e0*/  FFMA.FTZ R201, R162, UR7, -R152.reuse ;  /* 0x00000007a2c97c23 */ /* 0x100fe20008010898 */
[--C-:B------:R-:W-:Y:S01]  /*95f0*/  FFMA.FTZ R202, R163, UR7, -R152.reuse ;  /* 0x00000007a3ca7c23 */ /* 0x100fe20008010898 */
[--C-:B------:R-:W-:Y:S01]  /*9600*/  FFMA.FTZ R163, R165, UR7, -R152.reuse ;  /* 0x00000007a5a37c23 */ /* 0x100fe20008010898 */
[--C-:B------:R-:W-:Y:S01]  /*9610*/  FFMA.FTZ R210, R168, UR7, -R152.reuse ;  /* 0x00000007a8d27c23 */ /* 0x100fe20008010898 */
[--C-:B------:R-:W-:Y:S01]  /*9620*/  FFMA.FTZ R165, R169, UR7, -R152.reuse ;  /* 0x00000007a9a57c23 */ /* 0x100fe20008010898 */
[----:B------:R-:W-:Y:S01]  /*9630*/  FFMA.FTZ R212, R170, UR7, -R152 ;  /* 0x00000007aad47c23 */ /* 0x000fe20008010898 */
[----:B------:R-:W3:Y:S01]  /*9640*/  MUFU.EX2 R12, R12 ;  /* 0x0000000c000c7308 */ /* 0x000ee20000000800 */
[----:B--2---:R-:W-:Y:S01]  /*9650*/  FADD.FTZ R153, R13, R4 ;  /* 0x000000040d997221 */ /* 0x004fe20000010000 */
[--C-:B------:R-:W-:Y:S01]  /*9660*/  FFMA.FTZ R169, R171, UR7, -R152.reuse ;  /* 0x00000007aba97c23 */ /* 0x100fe20008010898 */
[--C-:B------:R-:W-:Y:S01]  /*9670*/  FFMA.FTZ R216, R172, UR7, -R152.reuse ;  /* 0x00000007acd87c23 */ /* 0x100fe20008010898 */
[--C-:B------:R-:W-:Y:S01]  /*9680*/  FFMA.FTZ R171, R173, UR7, -R152.reuse ;  /* 0x00000007adab7c23 */ /* 0x100fe20008010898 */
[----:B------:R-:W-:Y:S01]  /*9690*/  FADD.FTZ R4, R14, R153 ;  /* 0x000000990e047221 */ /* 0x000fe20000010000 */
[--C-:B------:R-:W-:Y:S01]  /*96a0*/  FFMA.FTZ R218, R174, UR7, -R152.reuse ;  /* 0x00000007aeda7c23 */ /* 0x100fe20008010898 */
[----:B------:R-:W-:Y:S01]  /*96b0*/  FFMA.FTZ R173, R175, UR7, -R152 ;  /* 0x00000007afad7c23 */ /* 0x000fe20008010898 */
[----:B------:R-:W2:Y:S01]  /*96c0*/  MUFU.EX2 R15, R15 ;  /* 0x0000000f000f7308 */ /* 0x000ea20000000800 */
[----:B-1----:R-:W-:Y:S01]  /*96d0*/  FFMA.FTZ R3, R184, R3, R11 ;  /* 0x00000003b8037223 */ /* 0x002fe2000001000b */
[----:B------:R-:W-:Y:S01]  /*96e0*/  FADD.FTZ R153, R189, R4 ;  /* 0x00000004bd997221 */ /* 0x000fe20000010000 */
[--C-:B------:R-:W-:Y:S01]  /*96f0*/  FFMA.FTZ R178, R178, UR7, -R152.reuse ;  /* 0x00000007b2b27c23 */ /* 0x100fe20008010898 */
[--C-:B------:R-:W-:Y:S01]  /*9700*/  FFMA.FTZ R175, R179, UR7, -R152.reuse ;  /* 0x00000007b3af7c23 */ /* 0x100fe20008010898 */
[--C-:B------:R-:W-:Y:S01]  /*9710*/  FFMA.FTZ R182, R182, UR7, -R152.reuse ;  /* 0x00000007b6b67c23 */ /* 0x100fe20008010898 */
[----:B------:R-:W-:Y:S01]  /*9720*/  FADD.FTZ R4, R20, R153 ;  /* 0x0000009914047221 */ /* 0x000fe20000010000 */
[----:B------:R-:W-:Y:S01]  /*9730*/  FFMA.FTZ R183, R183, UR7, -R152 ;  /* 0x00000007b7b77c23 */ /* 0x000fe20008010898 */
[----:B------:R-:W1:Y:S01]  /*9740*/  MUFU.EX2 R196, R196 ;  /* 0x000000c400c47308 */ /* 0x000e620000000800 */
[----:B---3--:R-:W-:Y:S01]  /*9750*/  FADD.FTZ R14, R12, R3 ;  /* 0x000000030c0e7221 */ /* 0x008fe20000010000 */
[----:B------:R-:W-:Y:S01]  /*9760*/  FADD.FTZ R153, R191, R4 ;  /* 0x00000004bf997221 */ /* 0x000fe20000010000 */
[----:B------:R-:W-:Y:S01]  /*9770*/  FFMA.FTZ R186, R186, UR7, -R152 ;  /* 0x00000007baba7c23 */ /* 0x000fe20008010898 */
[----:B------:R-:W-:Y:S01]  /*9780*/  F2FP.F16.F32.PACK_AB R152, R13, R10 ;  /* 0x0000000a0d98723e */ /* 0x000fe200000000ff */
[-C--:B------:R-:W-:Y:S01]  /*9790*/  FMUL.FTZ R112, R112, R187.reuse ;  /* 0x000000bb70707220 */ /* 0x080fe20000410000 */
[----:B------:R-:W-:Y:S01]  /*97a0*/  FADD.FTZ R4, R190, R153 ;  /* 0x00000099be047221 */ /* 0x000fe20000010000 */
[----:B------:R-:W-:Y:S01]  /*97b0*/  F2FP.F16.F32.PACK_AB R158, R157, R190 ;  /* 0x000000be9d9e723e */ /* 0x000fe200000000ff */
[----:B------:R-:W3:Y:S01]  /*97c0*/  MUFU.EX2 R21, R21 ;  /* 0x0000001500157308 */ /* 0x000ee20000000800 */
[----:B--2---:R-:W-:Y:S01]  /*97d0*/  FADD.FTZ R3, R15, R14 ;  /* 0x0000000e0f037221 */ /* 0x004fe20000010000 */
[----:B------:R-:W-:Y:S01]  /*97e0*/  FADD.FTZ R153, R157, R4 ;  /* 0x000000049d997221 */ /* 0x000fe20000010000 */
        /* <DEDUP_REMOVED lines=22> */
[----:B--2---:R-:W-:Y:S01]  /*9950*/  FADD.FTZ R14, R198, R3 ;  /* 0x00000003c60e7221 */ /* 0x004fe20000010000 */
[-C--:B------:R-:W-:Y:S01]  /*9960*/  FMUL.FTZ R148, R148, R187.reuse ;  /* 0x000000bb94947220 */ /* 0x080fe20000410000 */
[----:B------:R-:W-:Y:S01]  /*9970*/  FMUL.FTZ R149, R149, R187 ;  /* 0x000000bb95957220 */ /* 0x000fe20000410000 */
[----:B------:R-:W-:Y:S01]  /*9980*/  F2FP.F16.F32.PACK_AB R156, R191, R20 ;  /* 0x00000014bf9c723e */ /* 0x000fe200000000ff */
        /* <DEDUP_REMOVED lines=56> */
[----:B------:R-:W-:Y:S01]  /*9d10*/  FADD.FTZ R153, R193, R4 ;  /* 0x00000004c1997221 */ /* 0x000fe20000010000 */
        /* <DEDUP_REMOVED lines=32> */
[----:B------:R-:W-:Y:S01]  /*9f20*/  FMUL.FTZ R151, R151, R184 ;  /* 0x000000b897977220 */ /* 0x000fe20000410000 */
[----:B------:R-:W-:Y:S01]  /*9f30*/  F2FP.F16.F32.PACK_AB R155, R196, R15 ;  /* 0x0000000fc49b723e */ /* 0x000fe200000000ff */
[----:B------:R-:W3:Y:S01]  /*9f40*/  MUFU.EX2 R177, R177 ;  /* 0x000000b100b17308 */ /* 0x000ee20000000800 */
[C---:B--2---:R-:W-:Y:S01]  /*9f50*/  FADD.FTZ R4, R195.reuse, R4 ;  /* 0x00000004c3047221 */ /* 0x044fe20000010000 */
[----:B------:R-:W-:-:S02]  /*9f60*/  F2FP.F16.F32.PACK_AB R164, R195, R166 ;  /* 0x000000a6c3a4723e */ /* 0x000fc400000000ff */
[----:B------:R-:W-:Y:S02]  /*9f70*/  F2FP.F16.F32.PACK_AB R157, R198, R21 ;  /* 0x00000015c69d723e */ /* 0x000fe400000000ff */
[----:B------:R-:W-:Y:S02]  /*9f80*/  F2FP.F16.F32.PACK_AB R161, R202, R201 ;  /* 0x000000c9caa1723e */ /* 0x000fe400000000ff */
[----:B------:R-:W2:Y:S01]  /*9f90*/  MUFU.EX2 R169, R169 ;  /* 0x000000a900a97308 */ /* 0x000ea20000000800 */
[----:B-1----:R-:W-:Y:S01]  /*9fa0*/  FADD.FTZ R14, R212, R3 ;  /* 0x00000003d40e7221 */ /* 0x002fe20000010000 */
[----:B------:R-:W-:Y:S02]  /*9fb0*/  F2FP.F16.F32.PACK_AB R163, R210, R163 ;  /* 0x000000a3d2a3723e */ /* 0x000fe400000000ff */
[----:B------:R-:W-:-:S04]  /*9fc0*/  F2FP.F16.F32.PACK_AB R165, R212, R165 ;  /* 0x000000a5d4a5723e */ /* 0x000fc800000000ff */
[----:B------:R-:W1:Y:S01]  /*9fd0*/  MUFU.EX2 R192, R192 ;  /* 0x000000c000c07308 */ /* 0x000e620000000800 */
[----:B---3--:R-:W-:-:S07]  /*9fe0*/  FADD.FTZ R153, R177, R4 ;  /* 0x00000004b1997221 */ /* 0x008fce0000010000 */
[----:B------:R-:W3:Y:S01]  /*9ff0*/  MUFU.EX2 R216, R216 ;  /* 0x000000d800d87308 */ /* 0x000ee20000000800 */
[----:B--2---:R-:W-:-:S07]  /*a000*/  FADD.FTZ R3, R169, R14 ;  /* 0x0000000ea9037221 */ /* 0x004fce0000010000 */
[----:B------:R-:W2:Y:S01]  /*a010*/  MUFU.EX2 R194, R194 ;  /* 0x000000c200c27308 */ /* 0x000ea20000000800 */
[C---:B-1----:R-:W-:Y:S01]  /*a020*/  FADD.FTZ R153, R192.reuse, R153 ;  /* 0x00000099c0997221 */ /* 0x042fe20000010000 */
[----:B------:R-:W-:-:S06]  /*a030*/  F2FP.F16.F32.PACK_AB R166, R192, R177 ;  /* 0x000000b1c0a6723e */ /* 0x000fcc00000000ff */
[----:B------:R-:W1:Y:S01]  /*a040*/  MUFU.EX2 R171, R171 ;  /* 0x000000ab00ab7308 */ /* 0x000e620000000800 */
[C---:B---3--:R-:W-:Y:S01]  /*a050*/  FADD.FTZ R14, R216.reuse, R3 ;  /* 0x00000003d80e7221 */ /* 0x048fe20000010000 */
[----:B------:R-:W-:-:S06]  /*a060*/  F2FP.F16.F32.PACK_AB R167, R216, R169 ;  /* 0x000000a9d8a7723e */ /* 0x000fcc00000000ff */
[----:B------:R-:W3:Y:S01]  /*a070*/  MUFU.EX2 R197, R197 ;  /* 0x000000c500c57308 */ /* 0x000ee20000000800 */
[----:B--2---:R-:W-:-:S07]  /*a080*/  FADD.FTZ R4, R194, R153 ;  /* 0x00000099c2047221 */ /* 0x004fce0000010000 */
[----:B------:R-:W2:Y:S01]  /*a090*/  MUFU.EX2 R218, R218 ;  /* 0x000000da00da7308 */ /* 0x000ea20000000800 */
[----:B-1----:R-:W-:-:S07]  /*a0a0*/  FADD.FTZ R3, R171, R14 ;  /* 0x0000000eab037221 */ /* 0x002fce0000010000 */
[----:B------:R-:W1:Y:S01]  /*a0b0*/  MUFU.EX2 R176, R176 ;  /* 0x000000b000b07308 */ /* 0x000e620000000800 */
[C---:B---3--:R-:W-:Y:S01]  /*a0c0*/  FADD.FTZ R153, R197.reuse, R4 ;  /* 0x00000004c5997221 */ /* 0x048fe20000010000 */
[----:B------:R-:W-:-:S06]  /*a0d0*/  F2FP.F16.F32.PACK_AB R168, R197, R194 ;  /* 0x000000c2c5a8723e */ /* 0x000fcc00000000ff */
[----:B------:R-:W3:Y:S01]  /*a0e0*/  MUFU.EX2 R173, R173 ;  /* 0x000000ad00ad7308 */ /* 0x000ee20000000800 */
[C---:B--2---:R-:W-:Y:S01]  /*a0f0*/  FADD.FTZ R14, R218.reuse, R3 ;  /* 0x00000003da0e7221 */ /* 0x044fe20000010000 */
[----:B------:R-:W-:-:S06]  /*a100*/  F2FP.F16.F32.PACK_AB R169, R218, R171 ;  /* 0x000000abdaa9723e */ /* 0x000fcc00000000ff */
[----:B------:R-:W2:Y:S01]  /*a110*/  MUFU.EX2 R199, R199 ;  /* 0x000000c700c77308 */ /* 0x000ea20000000800 */
[----:B-1----:R-:W-:Y:S01]  /*a120*/  FADD.FTZ R4, R176, R153 ;  /* 0x00000099b0047221 */ /* 0x002fe20000010000 */
[----:B------:R-:W-:-:S06]  /*a130*/  F2FP.F16.F32.PACK_AB R153, R12, R11 ;  /* 0x0000000b0c99723e */ /* 0x000fcc00000000ff */
        /* <DEDUP_REMOVED lines=21> */
[----:B-1----:R-:W-:Y:S01]  /*a290*/  FADD.FTZ R3, R183, R12 ;  /* 0x0000000cb7037221 */ /* 0x002fe20000010000 */
[C---:B---3--:R-:W-:Y:S01]  /*a2a0*/  FADD.FTZ R4, R188.reuse, R13 ;  /* 0x0000000dbc047221 */ /* 0x048fe20000010000 */
[----:B------:R-:W-:Y:S02]  /*a2b0*/  F2FP.F16.F32.PACK_AB R174, R188, R181 ;  /* 0x000000b5bcae723e */ /* 0x000fe400000000ff */
[C---:B--2---:R-:W-:Y:S01]  /*a2c0*/  FADD.FTZ R3, R186.reuse, R3 ;  /* 0x00000003ba037221 */ /* 0x044fe20000010000 */
[----:B------:R-:W-:Y:S01]  /*a2d0*/  F2FP.F16.F32.PACK_AB R175, R186, R183 ;  /* 0x000000b7baaf723e */ /* 0x000fe200000000ff */
[----:B0-----:R-:W-:Y:S06]  /*a2e0*/  @!P0 BRA `(.L_x_1792) ;  /* 0x0000000000048947 */ /* 0x001fec0003800000 */
[----:B------:R-:W-:Y:S01]  /*a2f0*/  BPT.TRAP 0x1 ;  /* 0x000000040000795c */ /* 0x000fe20000300000 */
.L_x_1792:
[----:B------:R0:W1:Y:S01]  /*a300*/  SYNCS.PHASECHK.TRANS64.TRYWAIT P2, [UR25+0x22850], R5 ;  /* 0x02285005ff0075a7 */ /* 0x0000620008040159 */
[----:B------:R-:W-:Y:S05]  /*a310*/  @!P0 BRA `(.L_x_1793) ;  /* 0x0000000000048947 */ /* 0x000fea0003800000 */
[----:B------:R-:W-:Y:S01]  /*a320*/  BPT.TRAP 0x1 ;  /* 0x000000040000795c */ /* 0x000fe20000300000 */
.L_x_1793:
[----:B-1----:R-:W-:Y:S05]  /*a330*/  @P2 BRA `(.L_x_1794) ;  /* 0x0000000000082947 */ /* 0x002fea0003800000 */
[----:B------:R-:W1:Y:S02]  /*a340*/  SYNCS.PHASECHK.TRANS64.TRYWAIT P2, [UR25+0x22850], R5 ;  /* 0x02285005ff0075a7 */ /* 0x000e640008040159 */
[----:B-1----:R-:W-:Y:S05]  /*a350*/  @!P2 BRA `(.L_x_1795) ;  /* 0x000000bc00aca947 */ /* 0x002fea0003800000 */
.L_x_1794:
[----:B------:R-:W2:Y:S01]  /*a360*/  S2R R10, SR_TID.X ;  /* 0x00000000000a7919 */ /* 0x000ea20000002100 */
[----:B------:R-:W-:Y:S01]  /*a370*/  UIMAD UR14, UR37, 0xc00, UR5 ;  /* 0x00000c00250e78a4 */ /* 0x000fe2000f8e0205 */
[----:B------:R-:W-:Y:S01]  /*a380*/  IMAD.MOV.U32 R11, RZ, RZ, R6 ;  /* 0x000000ffff0b7224 */ /* 0x000fe200078e0006 */
[----:B------:R-:W-:-:S05]  /*a390*/  UMOV UR11, 0x40000040 ;  /* 0x40000040000b7882 */ /* 0x000fca0000000000 */
[----:B------:R-:W-:Y:S01]  /*a3a0*/  UMOV UR10, UR14 ;  /* 0x0000000e000a7c82 */ /* 0x000fe20008000000 */
[----:B--2---:R-:W-:-:S05]  /*a3b0*/  SHF.R.U32.HI R10, RZ, 0x7, R10 ;  /* 0x00000007ff0a7819 */ /* 0x004fca000001160a */
[----:B01----:R-:W-:Y:S02]  /*a3c0*/  VIADD R5, R10, 0x8 ;  /* 0x000000080a057836 */ /* 0x003fe40000000000 */
[----:B------:R-:W0:Y:S03]  /*a3d0*/  S2R R10, SR_TID.X ;  /* 0x00000000000a7919 */ /* 0x000e260000002100 */
[----:B------:R1:W-:Y:S06]  /*a3e0*/  BAR.SYNC.DEFER_BLOCKING R5, 0x100 ;  /* 0x000400050000751d */ /* 0x0003ec0000010000 */
[----:B------:R-:W-:Y:S01]  /*a3f0*/  WARPGROUP.ARRIVE ;  /* 0x00000000000079c5 */ /* 0x000fe20000000000 */
[----:B0-----:R-:W-:Y:S01]  /*a400*/  LOP3.LUT P2, RZ, R10, 0x7f, RZ, 0xc0, !PT ;  /* 0x0000007f0aff7812 */ /* 0x001fe2000784c0ff */
        /* <DEDUP_REMOVED lines=36> */
[----:B-1----:R-:W-:-:S07]  /*a650*/  IMAD.MOV.U32 R5, RZ, RZ, R9 ;  /* 0x000000ffff057224 */ /* 0x002fce00078e0009 */
.L_x_1787:
[----:B------:R-:W-:-:S13]  /*a660*/  ISETP.GE.AND P1, PT, R5, UR42, PT ;  /* 0x0000002a05007c0c */ /* 0x000fda000bf26270 */
[----:B------:R-:W-:Y:S05]  /*a670*/  @!P1 BRA `(.L_x_1797) ;  /* 0x0000003400749947 */ /* 0x000fea0003800000 */
[----:B------:R-:W-:Y:S01]  /*a680*/  IMAD.IADD R13, R17, 0x1, -R18 ;  /* 0x00000001110d7824 */ /* 0x000fe200078e0a12 */
[----:B------:R-:W-:Y:S01]  /*a690*/  ULDC UR26, c[0x0][0x9e4] ;  /* 0x00027900001a7ab9 */ /* 0x000fe20000000800 */
[----:B------:R-:W-:Y:S01]  /*a6a0*/  IMAD.MOV.U32 R12, RZ, RZ, R6 ;  /* 0x000000ffff0c7224 */ /* 0x000fe200078e0006 */
[----:B------:R-:W-:Y:S01]  /*a6b0*/  ULDC UR7, c[0x0][0x988] ;  /* 0x0002620000077ab9 */ /* 0x000fe20000000800 */
[----:B------:R-:W-:Y:S01]  /*a6c0*/  IMAD.MOV.U32 R10, RZ, RZ, R7 ;  /* 0x000000ffff0a7224 */ /* 0x000fe200078e0007 */
[----:B------:R-:W-:Y:S01]  /*a6d0*/  IADD3 R15, R13, 0x8, R0 ;  /* 0x000000080d0f7810 */ /* 0x000fe20007ffe000 */
[----:B------:R-:W-:Y:S01]  /*a6e0*/  IMAD.IADD R13, R0, 0x1, R13 ;  /* 0x00000001000d7824 */ /* 0x000fe200078e020d */
[----:B------:R-:W-:Y:S01]  /*a6f0*/  ULDC UR25, c[0x0][0x9d8] ;  /* 0x0002760000197ab9 */ /* 0x000fe20000000800 */
[----:B------:R-:W-:Y:S01]  /*a700*/  ULDC UR24, c[0x0][0x9e0] ;  /* 0x0002780000187ab9 */ /* 0x000fe20000000800 */
[----:B------:R-:W-:-:S07]  /*a710*/  LOP3.LUT R11, RZ, R15, RZ, 0x33, !PT ;  /* 0x0000000fff0b7212 */ /* 0x000fce00078e33ff */
.L_x_1814:
[----:B------:R-:W-:-:S04]  /*a720*/  UIADD3 UR37, UR37, 0x1, URZ ;  /* 0x0000000125257890 */ /* 0x000fc8000fffe03f */
[----:B------:R-:W-:-:S04]  /*a730*/  UISETP.NE.AND UP1, UPT, UR37, 0x2, UPT ;  /* 0x000000022500788c */ /* 0x000fc8000bf25270 */
[----:B------:R-:W-:Y:S02]  /*a740*/  USEL UR10, URZ, 0x1, UP1 ;  /* 0x000000013f0a7887 */ /* 0x000fe40008800000 */
[----:B------:R-:W-:Y:S02]  /*a750*/  USEL UR37, UR37, URZ, UP1 ;  /* 0x0000003f25257287 */ /* 0x000fe40008800000 */
[----:B------:R-:W-:Y:S01]  /*a760*/  ULOP3.LUT UR40, UR40, UR10, URZ, 0x3c, !UPT ;  /* 0x0000000a28287292 */ /* 0x000fe2000f8e3c3f */
[----:B------:R-:W-:Y:S11]  /*a770*/  @!P0 BRA `(.L_x_1798) ;  /* 0x0000000000048947 */ /* 0x000ff60003800000 */
[----:B------:R-:W-:Y:S01]  /*a780*/  BPT.TRAP 0x1 ;  /* 0x000000040000795c */ /* 0x000fe20000300000 */
.L_x_1798:
        /* <DEDUP_REMOVED lines=9> */
.L_x_1799:
[----:B-1----:R-:W-:Y:S05]  /*a820*/  @P1 BRA `(.L_x_1800) ;  /* 0x0000000000081947 */ /* 0x002fea0003800000 */
[----:B------:R-:W1:Y:S02]  /*a830*/  SYNCS.PHASECHK.TRANS64.TRYWAIT P1, [UR27+0x22830], R9 ;  /* 0x02283009ff0075a7 */ /* 0x000e64000802015b */
[----:B-1----:R-:W-:Y:S05]  /*a840*/  @!P1 BRA `(.L_x_1801) ;  /* 0x000000b800849947 */ /* 0x002fea0003800000 */
.L_x_1800:
[----:B------:R-:W-:Y:S01]  /*a850*/  UIMAD UR22, UR37, 0x300, UR4 ;  /* 0x00000300251678a4 */ /* 0x000fe2000f8e0204 */
[----:B------:R-:W-:Y:S01]  /*a860*/  WARPGROUP.ARRIVE ;  /* 0x00000000000079c5 */ /* 0x000fe20000000000 */
[----:B------:R-:W-:Y:S01]  /*a870*/  UMOV UR23, 0x40000040 ;  /* 0x4000004000177882 */ /* 0x000fe20000000000 */
[----:B------:R-:W-:Y:S01]  /*a880*/  UMOV UR11, 0x40000040 ;  /* 0x40000040000b7882 */ /* 0x000fe20000000000 */
[----:B------:R-:W-:-:S03]  /*a890*/  UIADD3 UR10, UR22, 0x2, URZ ;  /* 0x00000002160a7890 */ /* 0x000fc6000fffe03f */
[----:B-1----:R-:W1:Y:S01]  /*a8a0*/  S2R R6, SR_TID.X ;  /* 0x0000000000067919 */ /* 0x002e620000002100 */
[----:B------:R-:W-:Y:S01]  /*a8b0*/  UIADD3 UR14, UR22, 0x4, URZ ;  /* 0x00000004160e7890 */ /* 0x000fe2000fffe03f */
[----:B------:R-:W-:Y:S01]  /*a8c0*/  UMOV UR15, 0x40000040 ;  /* 0x40000040000f7882 */ /* 0x000fe20000000000 */
[----:B------:R-:W-:Y:S01]  /*a8d0*/  HGMMA.64x96x16.F32 R152, gdesc[UR20], RZ, !UPT, gsb0 ;  /* 0x01600000149879f0 */ /* 0x000fe2000c0008ff */
[----:B------:R-:W-:Y:S01]  /*a8e0*/  UIADD3 UR18, UR22, 0x6, URZ ;  /* 0x0000000616127890 */ /* 0x000fe2000fffe03f */
[----:B------:R-:W-:Y:S01]  /*a8f0*/  UMOV UR19, 0x40000040 ;  /* 0x4000004000137882 */ /* 0x000fe20000000000 */
[----:B-1----:R-:W-:Y:S02]  /*a900*/  LOP3.LUT P1, RZ, R6, 0x7f, RZ, 0xc0, !PT ;  /* 0x0000007f06ff7812 */ /* 0x002fe4000782c0ff */
[----:B------:R-:W-:-:S04]  /*a910*/  SHF.R.U32.HI R7, RZ, 0x7, R6 ;  /* 0x00000007ff077819 */ /* 0x000fc80000011606 */
[----:B------:R-:W-:Y:S01]  /*a920*/  IADD3 R8, -R7, 0xb, RZ ;  /* 0x0000000b07087810 */ /* 0x000fe20007ffe1ff */
[----:B------:R-:W-:-:S05]  /*a930*/  IMAD R7, R5, -0x60, R17 ;  /* 0xffffffa005077824 */ /* 0x000fca00078e0211 */
[----:B------:R-:W-:-:S05]  /*a940*/  IADD3 R7, -R18, 0x1, R7 ;  /* 0x0000000112077810 */ /* 0x000fca0007ffe107 */
[----:B------:R-:W-:Y:S01]  /*a950*/  IMAD.IADD R7, R7, 0x1, -R16 ;  /* 0x0000000107077824 */ /* 0x000fe200078e0a10 */
        /* <DEDUP_REMOVED lines=120> */
[----:B------:R-:W-:Y:S01]  /*b0e0*/  IMAD.U32 R180, RZ, RZ, UR26 ;  /* 0x0000001affb47e24 */ /* 0x000fe2000f8e00ff */
[----:B------:R-:W-:-:S04]  /*b0f0*/  IADD3 R179, R0, R17, -R18 ;  /* 0x0000001100b37210 */ /* 0x000fc80007ffe812 */
[----:B------:R-:W-:Y:S02]  /*b100*/  ISETP.NE.AND P1, PT, R180, 0x1, PT ;  /* 0x00000001b400780c */ /* 0x000fe40003f25270 */
[----:B------:R-:W-:-:S11]  /*b110*/  LOP3.LUT R179, RZ, R179, RZ, 0x33, !PT ;  /* 0x000000b3ffb37212 */ /* 0x000fd600078e33ff */
[----:B------:R-:W1:Y:S02]  /*b120*/  @P1 LDC.64 R6, c[0x0][0x9e8] ;  /* 0x00027a00ff061b82 */ /* 0x000e640000000a00 */
[----:B-1----:R-:W-:-:S05]  /*b130*/  @P1 IMAD.HI.U32 R6, R179, R6, RZ ;  /* 0x00000006b3061227 */ /* 0x002fca00078e00ff */
[----:B------:R-:W-:-:S04]  /*b140*/  @P1 SHF.R.U32.HI R179, RZ, R7, R6 ;  /* 0x00000007ffb31219 */ /* 0x000fc80000011606 */
[----:B------:R-:W-:Y:S01]  /*b150*/  LOP3.LUT R6, RZ, R179, RZ, 0x33, !PT ;  /* 0x000000b3ff067212 */ /* 0x000fe200078e33ff */
[----:B------:R-:W-:Y:S06]  /*b160*/  BRA `(.L_x_1805) ;  /* 0x0000000000187947 */ /* 0x000fec0003800000 */
.L_x_1804:
[----:B------:R-:W-:-:S05]  /*b170*/  IMAD.U32 R180, RZ, RZ, UR26 ;  /* 0x0000001affb47e24 */ /* 0x000fca000f8e00ff */
[----:B------:R-:W-:-:S13]  /*b180*/  ISETP.NE.AND P1, PT, R180, 0x1, PT ;  /* 0x00000001b400780c */ /* 0x000fda0003f25270 */
[----:B------:R-:W1:Y:S02]  /*b190*/  @P1 LDC.64 R6, c[0x0][0x9e8] ;  /* 0x00027a00ff061b82 */ /* 0x000e640000000a00 */
[----:B-1----:R-:W-:-:S04]  /*b1a0*/  @P1 IMAD.HI.U32 R178, R13, R6, RZ ;  /* 0x000000060db21227 */ /* 0x002fc800078e00ff */
[----:B------:R-:W-:Y:S01]  /*b1b0*/  IMAD.MOV.U32 R6, RZ, RZ, R13 ;  /* 0x000000ffff067224 */ /* 0x000fe200078e000d */
[----:B------:R-:W-:-:S07]  /*b1c0*/  @P1 SHF.R.U32.HI R6, RZ, R7, R178 ;  /* 0x00000007ff061219 */ /* 0x000fce00000116b2 */
.L_x_1805:
[----:B------:R-:W-:Y:S05]  /*b1d0*/  BSYNC B0 ;  /* 0x0000000000007941 */ /* 0x000fea0003800000 */
.L_x_1803:
[----:B------:R-:W-:-:S04]  /*b1e0*/  IMAD R7, R5, -0x60, -R16 ;  /* 0xffffffa005077824 */ /* 0x000fc800078e0a10 */
[----:B------:R-:W-:-:S05]  /*b1f0*/  IMAD R7, R6, R180, R7 ;  /* 0x000000b406077224 */ /* 0x000fca00078e0207 */
[----:B------:R-:W-:Y:S02]  /*b200*/  VIADDMNMX R196, R7, R180, R196, PT ;  /* 0x000000b407c47246 */ /* 0x000fe400038001c4 */
[----:B------:R-:W-:-:S07]  /*b210*/  VIMNMX R198, R198, R7, !PT ;  /* 0x00000007c6c67248 */ /* 0x000fce0007fe0100 */
.L_x_1802:
[----:B------:R-:W-:Y:S01]  /*b220*/  IMAD R195, R5, -0x60, RZ ;  /* 0xffffffa005c37824 */ /* 0x000fe200078e02ff */
[----:B------:R-:W-:-:S04]  /*b230*/  LOP3.LUT R2, R2, 0xfffbffff, RZ, 0xc0, !PT ;  /* 0xfffbffff02027812 */ /* 0x000fc800078ec0ff */
        /* <DEDUP_REMOVED lines=11> */
[C---:B------:R-:W-:Y:S02]  /*b2f0*/  ISETP.GE.AND P4, PT, R195.reuse, 0xa, PT ;  /* 0x0000000ac300780c */ /* 0x040fe40003f86270 */
        /* <DEDUP_REMOVED lines=89> */
[----:B------:R-:W-:Y:S02]  /*b890*/  ISETP.GT.AND P2, PT, R198, 0x41, !P3 ;  /* 0x00000041c600780c */ /* 0x000fe40005f44270 */
[----:B------:R-:W-:-:S02]  /*b8a0*/  IADD3 R184, R197, 0x8, R0 ;  /* 0x00000008c5b87810 */ /* 0x000fc40007ffe000 */
        /* <DEDUP_REMOVED lines=27> */
[----:B------:R-:W-:-:S11]  /*ba60*/  IADD3 R193, R199, 0x8, R0 ;  /* 0x00000008c7c17810 */ /* 0x000fd60007ffe000 */
        /* <DEDUP_REMOVED lines=17> */
.L_x_1808:
[----:B------:R-:W-:-:S05]  /*bb80*/  IMAD.U32 R196, RZ, RZ, UR26 ;  /* 0x0000001affc47e24 */ /* 0x000fca000f8e00ff */
[----:B------:R-:W-:-:S13]  /*bb90*/  ISETP.NE.AND P6, PT, R196, 0x1, PT ;  /* 0x00000001c400780c */ /* 0x000fda0003fc5270 */
[----:B------:R-:W0:Y:S02]  /*bba0*/  @P6 LDC.64 R6, c[0x0][0x9e8] ;  /* 0x00027a00ff066b82 */ /* 0x000e240000000a00 */
[----:B0-----:R-:W-:-:S04]  /*bbb0*/  @P6 IMAD.HI.U32 R194, R15, R6, RZ ;  /* 0x000000060fc26227 */ /* 0x001fc800078e00ff */
[----:B------:R-:W-:Y:S01]  /*bbc0*/  IMAD.MOV.U32 R6, RZ, RZ, R15 ;  /* 0x000000ffff067224 */ /* 0x000fe200078e000f */
[----:B------:R-:W-:-:S07]  /*bbd0*/  @P6 SHF.R.U32.HI R6, RZ, R7, R194 ;  /* 0x00000007ff066219 */ /* 0x000fce00000116c2 */
.L_x_1809:
[----:B------:R-:W-:Y:S05]  /*bbe0*/  BSYNC B0 ;  /* 0x0000000000007941 */ /* 0x000fea0003800000 */
.L_x_1807:
[----:B------:R-:W-:-:S04]  /*bbf0*/  IMAD.IADD R195, R195, 0x1, -R16 ;  /* 0x00000001c3c37824 */ /* 0x000fc800078e0a10 */
[----:B------:R-:W-:-:S05]  /*bc00*/  IMAD R195, R6, R196, R195 ;  /* 0x000000c406c37224 */ /* 0x000fca00078e02c3 */
[----:B------:R-:W-:Y:S02]  /*bc10*/  VIADDMNMX R193, R195, R196, R193, PT ;  /* 0x000000c4c3c17246 */ /* 0x000fe400038001c1 */
[----:B------:R-:W-:-:S07]  /*bc20*/  VIMNMX R184, R184, R195, !PT ;  /* 0x000000c3b8b87248 */ /* 0x000fce0007fe0100 */
.L_x_1806:
[----:B------:R-:W-:Y:S02]  /*bc30*/  ISETP.GT.AND P1, PT, R184, 0x1, !P1 ;  /* 0x00000001b800780c */ /* 0x000fe40004f24270 */
        /* <DEDUP_REMOVED lines=59> */
[----:B------:R-:W0:Y:S01]  /*bff0*/  SHFL.BFLY PT, R7, R6, 0x2, 0x1f ;  /* 0x0c401f0006077f89 */ /* 0x000e2200000e0000 */
        /* <DEDUP_REMOVED lines=10> */
[----:B------:R-:W-:Y:S02]  /*c0a0*/  ISETP.LT.OR P1, PT, R193, 0x2a, P1 ;  /* 0x0000002ac100780c */ /* 0x000fe40000f21670 */
[----:B------:R-:W-:Y:S02]  /*c0b0*/  ISETP.GT.AND P4, PT, R184, 0x51, !P4 ;  /* 0x00000051b800780c */ /* 0x000fe40006784270 */
[----:B------:R-:W-:-:S02]  /*c0c0*/  FSEL R164, R164, -INF , !P1 ;  /* 0xff800000a4a47808 */ /* 0x000fc40004800000 */
[----:B------:R-:W-:Y:S02]  /*c0d0*/  LOP3.LUT P1, RZ, R2, 0x800, RZ, 0xc0, !PT ;  /* 0x0000080002ff7812 */ /* 0x000fe4000782c0ff */
[----:B0-----:R-:W-:Y:S02]  /*c0e0*/  FMNMX.FTZ R194, R6, R7, !PT ;  /* 0x0000000706c27209 */ /* 0x001fe40007810000 */
[C---:B------:R-:W-:Y:S02]  /*c0f0*/  ISETP.GT.AND P1, PT, R184.reuse, 0x30, !P1 ;  /* 0x00000030b800780c */ /* 0x040fe40004f24270 */
[C---:B------:R-:W-:Y:S01]  /*c100*/  ISETP.LT.OR P3, PT, R193.reuse, 0x51, P3 ;  /* 0x00000051c100780c */ /* 0x040fe20001f61670 */
[----:B------:R-:W0:Y:S01]  /*c110*/  SHFL.BFLY PT, R7, R194, 0x1, 0x1f ;  /* 0x0c201f00c2077f89 */ /* 0x000e2200000e0000 */
[----:B------:R-:W-:Y:S02]  /*c120*/  ISETP.LT.OR P1, PT, R193, 0x31, P1 ;  /* 0x00000031c100780c */ /* 0x000fe40000f21670 */
[----:B------:R-:W-:-:S02]  /*c130*/  ISETP.GT.AND P5, PT, R184, 0x58, !P5 ;  /* 0x00000058b800780c */ /* 0x000fc40006fa4270 */
[----:B------:R-:W-:Y:S02]  /*c140*/  FSEL R165, R165, -INF , !P1 ;  /* 0xff800000a5a57808 */ /* 0x000fe40004800000 */
[----:B------:R-:W-:Y:S02]  /*c150*/  LOP3.LUT P1, RZ, R2, 0x400, RZ, 0xc0, !PT ;  /* 0x0000040002ff7812 */ /* 0x000fe4000782c0ff */
[C---:B------:R-:W-:Y:S02]  /*c160*/  ISETP.LT.OR P4, PT, R193.reuse, 0x52, P4 ;  /* 0x00000052c100780c */ /* 0x040fe40002781670 */
[----:B------:R-:W-:Y:S02]  /*c170*/  ISETP.GT.AND P1, PT, R184, 0x31, !P1 ;  /* 0x00000031b800780c */ /* 0x000fe40004f24270 */
[C---:B------:R-:W-:Y:S02]  /*c180*/  ISETP.LT.OR P5, PT, R193.reuse, 0x59, P5 ;  /* 0x00000059c100780c */ /* 0x040fe40002fa1670 */
[----:B------:R-:W-:-:S02]  /*c190*/  ISETP.LT.OR P1, PT, R193, 0x32, P1 ;  /* 0x00000032c100780c */ /* 0x000fc40000f21670 */
[----:B------:R-:W-:Y:S02]  /*c1a0*/  FSEL R198, R174, -INF , !P4 ;  /* 0xff800000aec67808 */ /* 0x000fe40006000000 */
[----:B------:R-:W-:Y:S02]  /*c1b0*/  FSEL R166, R166, -INF , !P1 ;  /* 0xff800000a6a67808 */ /* 0x000fe40004800000 */
[----:B------:R-:W-:Y:S02]  /*c1c0*/  LOP3.LUT P1, RZ, R2, 0x200, RZ, 0xc0, !PT ;  /* 0x0000020002ff7812 */ /* 0x000fe4000782c0ff */
[----:B0-----:R-:W-:Y:S02]  /*c1d0*/  FMNMX.FTZ R7, R194, R7, !PT ;  /* 0x00000007c2077209 */ /* 0x001fe40007810000 */
        /* <DEDUP_REMOVED lines=33> */
[--C-:B------:R-:W-:Y:S01]  /*c3f0*/  FFMA.FTZ R156, R201, UR7, -R212.reuse ;  /* 0x00000007c99c7c23 */ /* 0x100fe200080108d4 */
[--C-:B------:R-:W-:Y:S01]  /*c400*/  FFMA.FTZ R200, R200, UR7, -R212.reuse ;  /* 0x00000007c8c87c23 */ /* 0x100fe200080108d4 */
[----:B------:R-:W-:Y:S01]  /*c410*/  FMNMX.FTZ R6, R154, R195, !PT ;  /* 0x000000c39a067209 */ /* 0x000fe20007810000 */
[--C-:B------:R-:W-:Y:S01]  /*c420*/  FFMA.FTZ R173, R178, UR7, -R212.reuse ;  /* 0x00000007b2ad7c23 */ /* 0x100fe200080108d4 */
[----:B------:R-:W-:Y:S01]  /*c430*/  ISETP.LT.OR P2, PT, R193, 0x5a, P2 ;  /* 0x0000005ac100780c */ /* 0x000fe20001741670 */
[--C-:B------:R-:W-:Y:S01]  /*c440*/  FFMA.FTZ R178, R181, UR7, -R212.reuse ;  /* 0x00000007b5b27c23 */ /* 0x100fe200080108d4 */
[----:B------:R-:W-:Y:S01]  /*c450*/  FMNMX.FTZ R155, R157, R6, !PT ;  /* 0x000000069d9b7209 */ /* 0x000fe20007810000 */
[--C-:B------:R-:W-:Y:S01]  /*c460*/  FFMA.FTZ R174, R179, UR7, -R212.reuse ;  /* 0x00000007b3ae7c23 */ /* 0x100fe200080108d4 */
        /* <DEDUP_REMOVED lines=8> */
[----:B------:R-:W-:Y:S01]  /*c4f0*/  FFMA.FTZ R152, R152, UR7, -R212 ;  /* 0x0000000798987c23 */ /* 0x000fe200080108d4 */
[----:B------:R-:W-:Y:S01]  /*c500*/  MUFU.EX2 R14, R14 ;  /* 0x0000000e000e7308 */ /* 0x000fe20000000800 */
[----:B------:R-:W-:Y:S01]  /*c510*/  FADD.FTZ R189, -R189, R10 ;  /* 0x0000000abdbd7221 */ /* 0x000fe20000010100 */
[----:B------:R-:W-:Y:S01]  /*c520*/  FMNMX.FTZ R6, R160, R195, !PT ;  /* 0x000000c3a0067209 */ /* 0x000fe20007810000 */
[--C-:B------:R-:W-:Y:S01]  /*c530*/  FFMA.FTZ R203, R203, UR7, -R212.reuse ;  /* 0x00000007cbcb7c23 */ /* 0x100fe200080108d4 */
[--C-:B------:R-:W-:Y:S01]  /*c540*/  FFMA.FTZ R202, R202, UR7, -R212.reuse ;  /* 0x00000007caca7c23 */ /* 0x100fe200080108d4 */
[----:B------:R-:W-:Y:S01]  /*c550*/  FMUL.FTZ R10, R189, UR7 ;  /* 0x00000007bd0a7c20 */ /* 0x000fe20008410000 */
[----:B------:R-:W-:Y:S01]  /*c560*/  FMNMX.FTZ R195, R161, R6, !PT ;  /* 0x00000006a1c37209 */ /* 0x000fe20007810000 */
[--C-:B------:R-:W-:Y:S01]  /*c570*/  FFMA.FTZ R196, R211, UR7, -R212.reuse ;  /* 0x00000007d3c47c23 */ /* 0x100fe200080108d4 */
[----:B------:R-:W-:Y:S01]  /*c580*/  MUFU.EX2 R21, R21 ;  /* 0x0000001500157308 */ /* 0x000fe20000000800 */
[--C-:B------:R-:W-:Y:S01]  /*c590*/  FFMA.FTZ R210, R210, UR7, -R212.reuse ;  /* 0x00000007d2d27c23 */ /* 0x100fe200080108d4 */
[----:B------:R-:W-:Y:S01]  /*c5a0*/  FMNMX.FTZ R6, R162, R195, !PT ;  /* 0x000000c3a2067209 */ /* 0x000fe20007810000 */
[--C-:B------:R-:W-:Y:S01]  /*c5b0*/  FFMA.FTZ R187, R187, UR7, -R212.reuse ;  /* 0x00000007bbbb7c23 */ /* 0x100fe200080108d4 */
[----:B------:R-:W-:-:S02]  /*c5c0*/  FFMA.FTZ R185, R185, UR7, -R212 ;  /* 0x00000007b9b97c23 */ /* 0x000fc400080108d4 */
[----:B------:R-:W-:Y:S02]  /*c5d0*/  FMNMX.FTZ R197, R163, R6, !PT ;  /* 0x00000006a3c57209 */ /* 0x000fe40007810000 */
[----:B------:R0:W-:Y:S02]  /*c5e0*/  MUFU.EX2 R195, R200 ;  /* 0x000000c800c37308 */ /* 0x0001e40000000800 */
[----:B------:R-:W-:-:S04]  /*c5f0*/  FMNMX.FTZ R6, R164, R197, !PT ;  /* 0x000000c5a4067209 */ /* 0x000fc80007810000 */
[----:B------:R-:W-:Y:S02]  /*c600*/  FMNMX.FTZ R197, R165, R6, !PT ;  /* 0x00000006a5c57209 */ /* 0x000fe40007810000 */
[----:B------:R-:W1:Y:S01]  /*c610*/  MUFU.EX2 R10, R10 ;  /* 0x0000000a000a7308 */ /* 0x000e620000000800 */
[----:B0-----:R-:W-:Y:S01]  /*c620*/  FSEL R200, R177, -INF , !P2 ;  /* 0xff800000b1c87808 */ /* 0x001fe20005000000 */
[--C-:B------:R-:W-:Y:S01]  /*c630*/  FFMA.FTZ R177, R182, UR7, -R212.reuse ;  /* 0x00000007b6b17c23 */ /* 0x100fe200080108d4 */
[----:B------:R-:W-:Y:S01]  /*c640*/  FMNMX.FTZ R6, R166, R197, !PT ;  /* 0x000000c5a6067209 */ /* 0x000fe20007810000 */
[----:B------:R-:W-:-:S03]  /*c650*/  FFMA.FTZ R182, R191, UR7, -R212 ;  /* 0x00000007bfb67c23 */ /* 0x000fc600080108d4 */
[----:B------:R-:W-:Y:S01]  /*c660*/  FMNMX.FTZ R199, R167, R6, !PT ;  /* 0x00000006a7c77209 */ /* 0x000fe20007810000 */
[----:B------:R-:W0:Y:S03]  /*c670*/  MUFU.EX2 R152, R152 ;  /* 0x0000009800987308 */ /* 0x000e260000000800 */
[----:B------:R-:W-:-:S04]  /*c680*/  FMNMX.FTZ R6, R168, R199, !PT ;  /* 0x000000c7a8067209 */ /* 0x000fc80007810000 */
[----:B------:R-:W-:Y:S01]  /*c690*/  FMNMX.FTZ R199, R169, R6, !PT ;  /* 0x00000006a9c77209 */ /* 0x000fe20007810000 */
[----:B------:R-:W2:Y:S01]  /*c6a0*/  MUFU.EX2 R155, R194 ;  /* 0x000000c2009b7308 */ /* 0x000ea20000000800 */
[----:B-1----:R-:W-:Y:S01]  /*c6b0*/  FFMA.FTZ R189, R10, R4, R21 ;  /* 0x000000040abd7223 */ /* 0x002fe20000010015 */
[-C--:B------:R-:W-:Y:S01]  /*c6c0*/  FMUL.FTZ R24, R24, R10.reuse ;  /* 0x0000000a18187220 */ /* 0x080fe20000410000 */
[----:B------:R-:W-:Y:S01]  /*c6d0*/  FMNMX.FTZ R6, R170, R199, !PT ;  /* 0x000000c7aa067209 */ /* 0x000fe20007810000 */
[-C--:B------:R-:W-:Y:S01]  /*c6e0*/  FMUL.FTZ R25, R25, R10.reuse ;  /* 0x0000000a19197220 */ /* 0x080fe20000410000 */
[-C--:B------:R-:W-:Y:S01]  /*c6f0*/  FMUL.FTZ R28, R28, R10.reuse ;  /* 0x0000000a1c1c7220 */ /* 0x080fe20000410000 */
[----:B------:R-:W-:Y:S01]  /*c700*/  FMUL.FTZ R29, R29, R10 ;  /* 0x0000000a1d1d7220 */ /* 0x000fe20000410000 */
[----:B------:R-:W-:Y:S01]  /*c710*/  FMNMX.FTZ R201, R171, R6, !PT ;  /* 0x00000006abc97209 */ /* 0x000fe20007810000 */
[----:B------:R-:W1:Y:S01]  /*c720*/  MUFU.EX2 R156, R156 ;  /* 0x0000009c009c7308 */ /* 0x000e620000000800 */
[C---:B0-----:R-:W-:Y:S01]  /*c730*/  FADD.FTZ R189, R152.reuse, R189 ;  /* 0x000000bd98bd7221 */ /* 0x041fe20000010000 */
[----:B------:R-:W-:Y:S01]  /*c740*/  F2FP.F16.F32.PACK_AB R152, R152, R21 ;  /* 0x000000159898723e */ /* 0x000fe200000000ff */
[-C--:B------:R-:W-:Y:S01]  /*c750*/  FMUL.FTZ R32, R32, R10.reuse ;  /* 0x0000000a20207220 */ /* 0x080fe20000410000 */
[----:B------:R-:W-:Y:S01]  /*c760*/  FMNMX.FTZ R201, R172, R201, !PT ;  /* 0x000000c9acc97209 */ /* 0x000fe20007810000 */
[----:B------:R-:W-:Y:S01]  /*c770*/  FADD.FTZ R4, R14, R189 ;  /* 0x000000bd0e047221 */ /* 0x000fe20000010000 */
[-C--:B------:R-:W-:Y:S01]  /*c780*/  FMUL.FTZ R33, R33, R10.reuse ;  /* 0x0000000a21217220 */ /* 0x080fe20000410000 */
[-C--:B------:R-:W-:Y:S01]  /*c790*/  FMUL.FTZ R36, R36, R10.reuse ;  /* 0x0000000a24247220 */ /* 0x080fe20000410000 */
[----:B------:R-:W-:Y:S01]  /*c7a0*/  FMNMX.FTZ R201, R184, R201, !PT ;  /* 0x000000c9b8c97209 */ /* 0x000fe20007810000 */
[----:B------:R0:W-:Y:S01]  /*c7b0*/  MUFU.EX2 R194, R203 ;  /* 0x000000cb00c27308 */ /* 0x0001e20000000800 */
[-C--:B------:R-:W-:Y:S01]  /*c7c0*/  FMUL.FTZ R37, R37, R10.reuse ;  /* 0x0000000a25257220 */ /* 0x080fe20000410000 */
[-C--:B------:R-:W-:Y:S01]  /*c7d0*/  FMUL.FTZ R40, R40, R10.reuse ;  /* 0x0000000a28287220 */ /* 0x080fe20000410000 */
[----:B------:R-:W-:Y:S01]  /*c7e0*/  FMNMX.FTZ R6, R198, R201, !PT ;  /* 0x000000c9c6067209 */ /* 0x000fe20007810000 */
[--C-:B------:R-:W-:Y:S01]  /*c7f0*/  FFMA.FTZ R201, R180, UR7, -R212.reuse ;  /* 0x00000007b4c97c23 */ /* 0x100fe200080108d4 */
[--C-:B------:R-:W-:Y:S01]  /*c800*/  FFMA.FTZ R180, R192, UR7, -R212.reuse ;  /* 0x00000007c0b47c23 */ /* 0x100fe200080108d4 */
[----:B------:R-:W-:Y:S01]  /*c810*/  FMUL.FTZ R41, R41, R10 ;  /* 0x0000000a29297220 */ /* 0x000fe20000410000 */
[----:B------:R-:W-:Y:S01]  /*c820*/  FMNMX.FTZ R175, R193, R6, !PT ;  /* 0x00000006c1af7209 */ /* 0x000fe20007810000 */
[----:B------:R-:W-:Y:S01]  /*c830*/  MUFU.EX2 R197, R202 ;  /* 0x000000ca00c57308 */ /* 0x000fe20000000800 */
[-C--:B------:R-:W-:Y:S01]  /*c840*/  FMUL.FTZ R44, R44, R10.reuse ;  /* 0x0000000a2c2c7220 */ /* 0x080fe20000410000 */
[-C--:B------:R-:W-:Y:S01]  /*c850*/  FMUL.FTZ R45, R45, R10.reuse ;  /* 0x0000000a2d2d7220 */ /* 0x080fe20000410000 */
[----:B------:R-:W-:Y:S01]  /*c860*/  FMNMX.FTZ R6, R200, R175, !PT ;  /* 0x000000afc8067209 */ /* 0x000fe20007810000 */
[-C--:B------:R-:W-:Y:S01]  /*c870*/  FMUL.FTZ R48, R48, R10.reuse ;  /* 0x0000000a30307220 */ /* 0x080fe20000410000 */
[-C--:B------:R-:W-:Y:S01]  /*c880*/  FMUL.FTZ R49, R49, R10.reuse ;  /* 0x0000000a31317220 */ /* 0x080fe20000410000 */
[-C--:B------:R-:W-:Y:S01]  /*c890*/  FMUL.FTZ R52, R52, R10.reuse ;  /* 0x0000000a34347220 */ /* 0x080fe20000410000 */
[-C--:B------:R-:W-:Y:S01]  /*c8a0*/  FMUL.FTZ R53, R53, R10.reuse ;  /* 0x0000000a35357220 */ /* 0x080fe20000410000 */
[----:B------:R-:W3:Y:S01]  /*c8b0*/  SHFL.BFLY PT, R181, R6, 0x2, 0x1f ;  /* 0x0c401f0006b57f89 */ /* 0x000ee200000e0000 */
        /* <DEDUP_REMOVED lines=23> */
[----:B---3--:R-:W-:Y:S01]  /*ca30*/  FMNMX.FTZ R191, R6, R181, !PT ;  /* 0x000000b506bf7209 */ /* 0x008fe20007810000 */
[--C-:B------:R-:W-:Y:S01]  /*ca40*/  FFMA.FTZ R181, R190, UR7, -R212.reuse ;  /* 0x00000007beb57c23 */ /* 0x100fe200080108d4 */
[----:B------:R-:W-:Y:S01]  /*ca50*/  FFMA.FTZ R190, R183, UR7, -R212 ;  /* 0x00000007b7be7c23 */ /* 0x000fe200080108d4 */
[----:B------:R-:W-:Y:S01]  /*ca60*/  MUFU.EX2 R174, R174 ;  /* 0x000000ae00ae7308 */ /* 0x000fe20000000800 */
[-C--:B------:R-:W-:Y:S01]  /*ca70*/  FMUL.FTZ R96, R96, R10.reuse ;  /* 0x0000000a60607220 */ /* 0x080fe20000410000 */
[----:B------:R-:W3:Y:S01]  /*ca80*/  SHFL.BFLY PT, R6, R191, 0x1, 0x1f ;  /* 0x0c201f00bf067f89 */ /* 0x000ee200000e0000 */
        /* <DEDUP_REMOVED lines=22> */
[----:B------:R-:W-:Y:S01]  /*cbf0*/  FMUL.FTZ R136, R136, R10 ;  /* 0x0000000a88887220 */ /* 0x000fe20000410000 */
[----:B---3--:R-:W-:Y:S01]  /*cc00*/  FMNMX.FTZ R6, R191, R6, !PT ;  /* 0x00000006bf067209 */ /* 0x008fe20007810000 */
[-C--:B------:R-:W-:Y:S01]  /*cc10*/  FMUL.FTZ R137, R137, R10.reuse ;  /* 0x0000000a89897220 */ /* 0x080fe20000410000 */
[-C--:B------:R-:W-:Y:S01]  /*cc20*/  FMUL.FTZ R140, R140, R10.reuse ;  /* 0x0000000a8c8c7220 */ /* 0x080fe20000410000 */
[-C--:B------:R-:W-:Y:S01]  /*cc30*/  FMUL.FTZ R141, R141, R10.reuse ;  /* 0x0000000a8d8d7220 */ /* 0x080fe20000410000 */
[C---:B------:R-:W-:Y:S01]  /*cc40*/  FSETP.NEU.FTZ.AND P1, PT, R6.reuse, -INF , PT ;  /* 0xff8000000600780b */ /* 0x040fe20003f3d000 */
[----:B------:R-:W-:Y:S01]  /*cc50*/  FMUL.FTZ R191, R6, UR7 ;  /* 0x0000000706bf7c20 */ /* 0x000fe20008410000 */
[----:B------:R-:W3:Y:S01]  /*cc60*/  MUFU.EX2 R180, R180 ;  /* 0x000000b400b47308 */ /* 0x000ee20000000800 */
[-C--:B------:R-:W-:Y:S01]  /*cc70*/  FMUL.FTZ R144, R144, R10.reuse ;  /* 0x0000000a90907220 */ /* 0x080fe20000410000 */
[-C--:B------:R-:W-:Y:S01]  /*cc80*/  FMUL.FTZ R145, R145, R10.reuse ;  /* 0x0000000a91917220 */ /* 0x080fe20000410000 */
[-C--:B------:R-:W-:Y:S01]  /*cc90*/  FMUL.FTZ R148, R148, R10.reuse ;  /* 0x0000000a94947220 */ /* 0x080fe20000410000 */
[----:B------:R-:W-:Y:S01]  /*cca0*/  FSEL R191, R191, RZ, P1 ;  /* 0x000000ffbfbf7208 */ /* 0x000fe20000800000 */
[----:B------:R-:W-:-:S03]  /*ccb0*/  FMUL.FTZ R149, R149, R10 ;  /* 0x0000000a95957220 */ /* 0x000fc60000410000 */
[----:B------:R-:W-:Y:S01]  /*ccc0*/  MUFU.EX2 R179, R179 ;  /* 0x000000b300b37308 */ /* 0x000fe20000000800 */
[--C-:B------:R-:W-:Y:S01]  /*ccd0*/  FFMA.FTZ R183, R20, UR7, -R191.reuse ;  /* 0x0000000714b77c23 */ /* 0x100fe200080108bf */
[--C-:B------:R-:W-:Y:S01]  /*cce0*/  FFMA.FTZ R20, R153, UR7, -R191.reuse ;  /* 0x0000000799147c23 */ /* 0x100fe200080108bf */
[----:B--2---:R-:W-:Y:S01]  /*ccf0*/  FADD.FTZ R153, R155, R4 ;  /* 0x000000049b997221 */ /* 0x004fe20000010000 */
[--C-:B------:R-:W-:Y:S01]  /*cd00*/  FFMA.FTZ R189, R154, UR7, -R191.reuse ;  /* 0x000000079abd7c23 */ /* 0x100fe200080108bf */
[--C-:B------:R-:W-:Y:S01]  /*cd10*/  FFMA.FTZ R211, R163, UR7, -R191.reuse ;  /* 0x00000007a3d37c23 */ /* 0x100fe200080108bf */
[----:B0-----:R-:W-:Y:S01]  /*cd20*/  FFMA.FTZ R203, R166, UR7, -R191 ;  /* 0x00000007a6cb7c23 */ /* 0x001fe200080108bf */
[----:B-1----:R-:W-:Y:S01]  /*cd30*/  FADD.FTZ R4, R156, R153 ;  /* 0x000000999c047221 */ /* 0x002fe20000010000 */
[----:B------:R-:W0:Y:S01]  /*cd40*/  MUFU.EX2 R182, R182 ;  /* 0x000000b600b67308 */ /* 0x000e220000000800 */
[----:B---3--:R-:W-:Y:S01]  /*cd50*/  F2FP.F16.F32.PACK_AB R166, R180, R177 ;  /* 0x000000b1b4a6723e */ /* 0x008fe200000000ff */
        /* <DEDUP_REMOVED lines=14> */
[----:B------:R-:W-:Y:S01]  /*ce40*/  FSEL R153, R6, RZ, P1 ;  /* 0x000000ff06997208 */ /* 0x000fe20000800000 */
[----:B------:R-:W2:Y:S01]  /*ce50*/  MUFU.EX2 R186, R186 ;  /* 0x000000ba00ba7308 */ /* 0x000ea20000000800 */
[--C-:B------:R-:W-:Y:S01]  /*ce60*/  FFMA.FTZ R169, R169, UR7, -R191.reuse ;  /* 0x00000007a9a97c23 */ /* 0x100fe200080108bf */
[----:B------:R-:W-:Y:S01]  /*ce70*/  FADD.FTZ R4, R199, R4 ;  /* 0x00000004c7047221 */ /* 0x000fe20000010000 */
[--C-:B------:R-:W-:Y:S01]  /*ce80*/  FFMA.FTZ R171, R171, UR7, -R191.reuse ;  /* 0x00000007abab7c23 */ /* 0x100fe200080108bf */
[--C-:B------:R-:W-:Y:S01]  /*ce90*/  FFMA.FTZ R198, R198, UR7, -R191.reuse ;  /* 0x00000007c6c67c23 */ /* 0x100fe200080108bf */
[--C-:B------:R-:W-:Y:S01]  /*cea0*/  FFMA.FTZ R193, R193, UR7, -R191.reuse ;  /* 0x00000007c1c17c23 */ /* 0x100fe200080108bf */
[----:B------:R-:W-:Y:S01]  /*ceb0*/  FADD.FTZ R201, R173, R4 ;  /* 0x00000004adc97221 */ /* 0x000fe20000010000 */
[----:B------:R-:W-:Y:S01]  /*cec0*/  FADD.FTZ R4, -R153, R12 ;  /* 0x0000000c99047221 */ /* 0x000fe20000010100 */
[----:B------:R-:W-:Y:S01]  /*ced0*/  MUFU.EX2 R192, R192 ;  /* 0x000000c000c07308 */ /* 0x000fe20000000800 */
[----:B------:R-:W-:Y:S01]  /*cee0*/  FFMA.FTZ R12, R160, UR7, -R191 ;  /* 0x00000007a00c7c23 */ /* 0x000fe200080108bf */
[----:B------:R-:W-:Y:S01]  /*cef0*/  FADD.FTZ R154, R174, R201 ;  /* 0x000000c9ae9a7221 */ /* 0x000fe20000010000 */
[--C-:B------:R-:W-:Y:S01]  /*cf00*/  FFMA.FTZ R201, R165, UR7, -R191.reuse ;  /* 0x00000007a5c97c23 */ /* 0x100fe200080108bf */
[----:B------:R-:W-:Y:S01]  /*cf10*/  FFMA.FTZ R165, R172, UR7, -R191 ;  /* 0x00000007aca57c23 */ /* 0x000fe200080108bf */
[----:B------:R-:W-:Y:S01]  /*cf20*/  F2FP.F16.F32.PACK_AB R156, R195, R156 ;  /* 0x0000009cc39c723e */ /* 0x000fe200000000ff */
[----:B------:R-:W-:Y:S01]  /*cf30*/  FADD.FTZ R153, R175, R154 ;  /* 0x0000009aaf997221 */ /* 0x000fe20000010000 */
[----:B------:R-:W-:Y:S01]  /*cf40*/  F2FP.F16.F32.PACK_AB R158, R197, R194 ;  /* 0x000000c2c59e723e */ /* 0x000fe200000000ff */
[----:B------:R-:W3:Y:S01]  /*cf50*/  MUFU.EX2 R187, R187 ;  /* 0x000000bb00bb7308 */ /* 0x000ee20000000800 */
[----:B------:R-:W-:Y:S01]  /*cf60*/  F2FP.F16.F32.PACK_AB R160, R199, R196 ;  /* 0x000000c4c7a0723e */ /* 0x000fe200000000ff */
[----:B------:R-:W-:Y:S01]  /*cf70*/  FADD.FTZ R154, R178, R153 ;  /* 0x00000099b29a7221 */ /* 0x000fe20000010000 */
[----:B------:R-:W-:Y:S01]  /*cf80*/  FFMA.FTZ R153, R168, UR7, -R191 ;  /* 0x00000007a8997c23 */ /* 0x000fe200080108bf */
[----:B0-----:R-:W-:-:S02]  /*cf90*/  F2FP.F16.F32.PACK_AB R168, R182, R179 ;  /* 0x000000b3b6a8723e */ /* 0x001fc400000000ff */
[----:B------:R-:W-:Y:S01]  /*cfa0*/  FADD.FTZ R163, R177, R154 ;  /* 0x0000009ab1a37221 */ /* 0x000fe20000010000 */
[----:B------:R-:W-:Y:S01]  /*cfb0*/  FMUL.FTZ R177, R4, UR7 ;  /* 0x0000000704b17c20 */ /* 0x000fe20008410000 */
[----:B------:R-:W-:Y:S02]  /*cfc0*/  MUFU.EX2 R183, R183 ;  /* 0x000000b700b77308 */ /* 0x000fe40000000800 */
[----:B------:R-:W-:Y:S01]  /*cfd0*/  FADD.FTZ R154, R180, R163 ;  /* 0x000000a3b49a7221 */ /* 0x000fe20000010000 */
[--C-:B------:R-:W-:Y:S01]  /*cfe0*/  FFMA.FTZ R163, R170, UR7, -R191.reuse ;  /* 0x00000007aaa37c23 */ /* 0x100fe200080108bf */
[----:B------:R-:W-:Y:S02]  /*cff0*/  FFMA.FTZ R191, R200, UR7, -R191 ;  /* 0x00000007c8bf7c23 */ /* 0x000fe400080108bf */
[----:B------:R-:W-:Y:S02]  /*d000*/  FADD.FTZ R213, R179, R154 ;  /* 0x0000009ab3d57221 */ /* 0x000fe40000010000 */
[----:B------:R-:W0:Y:S02]  /*d010*/  MUFU.EX2 R177, R177 ;  /* 0x000000b100b17308 */ /* 0x000e240000000800 */
[----:B------:R-:W-:-:S04]  /*d020*/  FADD.FTZ R154, R182, R213 ;  /* 0x000000d5b69a7221 */ /* 0x000fc80000010000 */
[----:B-1----:R-:W-:Y:S01]  /*d030*/  FADD.FTZ R213, R181, R154 ;  /* 0x0000009ab5d57221 */ /* 0x002fe20000010000 */
[----:B------:R-:W-:Y:S01]  /*d040*/  F2FP.F16.F32.PACK_AB R154, R155, R14 ;  /* 0x0000000e9b9a723e */ /* 0x000fe200000000ff */
[----:B------:R-:W1:Y:S02]  /*d050*/  MUFU.EX2 R188, R188 ;  /* 0x000000bc00bc7308 */ /* 0x000e640000000800 */
[----:B--2---:R-:W-:-:S04]  /*d060*/  FADD.FTZ R164, R186, R213 ;  /* 0x000000d5baa47221 */ /* 0x004fc80000010000 */
[----:B---3--:R-:W-:Y:S01]  /*d070*/  FADD.FTZ R155, R187, R164 ;  /* 0x000000a4bb9b7221 */ /* 0x008fe20000010000 */
[----:B------:R-:W-:Y:S01]  /*d080*/  F2FP.F16.F32.PACK_AB R164, R178, R175 ;  /* 0x000000afb2a4723e */ /* 0x000fe200000000ff */
[----:B------:R-:W2:Y:S01]  /*d090*/  MUFU.EX2 R20, R20 ;  /* 0x0000001400147308 */ /* 0x000ea20000000800 */
[----:B0-----:R-:W-:Y:S01]  /*d0a0*/  FFMA.FTZ R180, R177, R3, R192 ;  /* 0x00000003b1b47223 */ /* 0x001fe200000100c0 */
[-C--:B------:R-:W-:Y:S01]  /*d0b0*/  FMUL.FTZ R26, R26, R177.reuse ;  /* 0x000000b11a1a7220 */ /* 0x080fe20000410000 */
[-C--:B------:R-:W-:Y:S01]  /*d0c0*/  FMUL.FTZ R27, R27, R177.reuse ;  /* 0x000000b11b1b7220 */ /* 0x080fe20000410000 */
[-C--:B------:R-:W-:Y:S01]  /*d0d0*/  FMUL.FTZ R30, R30, R177.reuse ;  /* 0x000000b11e1e7220 */ /* 0x080fe20000410000 */
[----:B------:R-:W-:Y:S01]  /*d0e0*/  FADD.FTZ R3, R183, R180 ;  /* 0x000000b4b7037221 */ /* 0x000fe20000010000 */
[-C--:B------:R-:W-:Y:S01]  /*d0f0*/  FMUL.FTZ R31, R31, R177.reuse ;  /* 0x000000b11f1f7220 */ /* 0x080fe20000410000 */
[----:B------:R-:W-:Y:S01]  /*d100*/  FMUL.FTZ R34, R34, R177 ;  /* 0x000000b122227220 */ /* 0x000fe20000410000 */
[----:B------:R-:W0:Y:S01]  /*d110*/  MUFU.EX2 R185, R185 ;  /* 0x000000b900b97308 */ /* 0x000e220000000800 */
[C---:B-1----:R-:W-:Y:S01]  /*d120*/  FADD.FTZ R170, R188.reuse, R155 ;  /* 0x0000009bbcaa7221 */ /* 0x042fe20000010000 */
        /* <DEDUP_REMOVED lines=47> */
[C---:B-1----:R-:W-:Y:S01]  /*d420*/  FADD.FTZ R180, R202.reuse, R155 ;  /* 0x0000009bcab47221 */ /* 0x042fe20000010000 */
[----:B------:R-:W-:Y:S01]  /*d430*/  F2FP.F16.F32.PACK_AB R155, R189, R20 ;  /* 0x00000014bd9b723e */ /* 0x000fe200000000ff */
[----:B------:R-:W-:Y:S01]  /*d440*/  FMUL.FTZ R103, R103, R177 ;  /* 0x000000b167677220 */ /* 0x000fe20000410000 */
[----:B------:R-:W-:Y:S01]  /*d450*/  F2FP.F16.F32.PACK_AB R157, R202, R157 ;  /* 0x0000009dca9d723e */ /* 0x000fe200000000ff */
        /* <DEDUP_REMOVED lines=11> */
[----:B------:R3:W4:Y:S01]  /*d510*/  MUFU.EX2 R184, R162 ;  /* 0x000000a200b87308 */ /* 0x0007220000000800 */
        /* <DEDUP_REMOVED lines=8> */
[----:B---3--:R-:W-:Y:S01]  /*d5a0*/  F2FP.F16.F32.PACK_AB R162, R174, R173 ;  /* 0x000000adaea2723e */ /* 0x008fe200000000ff */
[----:B------:R-:W-:Y:S01]  /*d5b0*/  FMUL.FTZ R139, R139, R177 ;  /* 0x000000b18b8b7220 */ /* 0x000fe20000410000 */
[----:B------:R-:W-:Y:S01]  /*d5c0*/  F2FP.F16.F32.PACK_AB R174, R190, R185 ;  /* 0x000000b9beae723e */ /* 0x000fe200000000ff */
[-C--:B------:R-:W-:Y:S01]  /*d5d0*/  FMUL.FTZ R142, R142, R177.reuse ;  /* 0x000000b18e8e7220 */ /* 0x080fe20000410000 */
[-C--:B------:R-:W-:Y:S01]  /*d5e0*/  FMUL.FTZ R143, R143, R177.reuse ;  /* 0x000000b18f8f7220 */ /* 0x080fe20000410000 */
[-C--:B------:R-:W-:Y:S01]  /*d5f0*/  FMUL.FTZ R146, R146, R177.reuse ;  /* 0x000000b192927220 */ /* 0x080fe20000410000 */
[-C--:B------:R-:W-:Y:S01]  /*d600*/  FMUL.FTZ R147, R147, R177.reuse ;  /* 0x000000b193937220 */ /* 0x080fe20000410000 */
[----:B------:R2:W-:Y:S01]  /*d610*/  MUFU.EX2 R3, R153 ;  /* 0x0000009900037308 */ /* 0x0005e20000000800 */
[-C--:B------:R-:W-:Y:S01]  /*d620*/  FMUL.FTZ R150, R150, R177.reuse ;  /* 0x000000b196967220 */ /* 0x080fe20000410000 */
[----:B------:R-:W-:-:S06]  /*d630*/  FMUL.FTZ R151, R151, R177 ;  /* 0x000000b197977220 */ /* 0x000fcc0000410000 */
[----:B------:R-:W3:Y:S01]  /*d640*/  MUFU.EX2 R21, R212 ;  /* 0x000000d400157308 */ /* 0x000ee20000000800 */
[----:B--2---:R-:W-:Y:S01]  /*d650*/  FADD.FTZ R153, R159, R180 ;  /* 0x000000b49f997221 */ /* 0x004fe20000010000 */
[----:B0-----:R-:W-:-:S03]  /*d660*/  F2FP.F16.F32.PACK_AB R159, R12, R159 ;  /* 0x0000009f0c9f723e */ /* 0x001fc600000000ff */
[----:B------:R-:W-:-:S03]  /*d670*/  FADD.FTZ R182, R12, R153 ;  /* 0x000000990cb67221 */ /* 0x000fc60000010000 */
[----:B------:R-:W0:Y:S01]  /*d680*/  MUFU.EX2 R201, R201 ;  /* 0x000000c900c97308 */ /* 0x000e220000000800 */
[----:B-1----:R-:W-:Y:S01]  /*d690*/  FADD.FTZ R153, R161, R182 ;  /* 0x000000b6a1997221 */ /* 0x002fe20000010000 */
[----:B----4-:R-:W-:-:S03]  /*d6a0*/  F2FP.F16.F32.PACK_AB R161, R184, R161 ;  /* 0x000000a1b8a1723e */ /* 0x010fc600000000ff */
[----:B------:R-:W-:-:S03]  /*d6b0*/  FADD.FTZ R153, R184, R153 ;  /* 0x00000099b8997221 */ /* 0x000fc60000010000 */
[----:B------:R-:W1:Y:S01]  /*d6c0*/  MUFU.EX2 R178, R203 ;  /* 0x000000cb00b27308 */ /* 0x000e620000000800 */
[----:B-----5:R-:W-:-:S04]  /*d6d0*/  FADD.FTZ R186, R14, R153 ;  /* 0x000000990eba7221 */ /* 0x020fc80000010000 */
[----:B---3--:R-:W-:-:S03]  /*d6e0*/  FADD.FTZ R186, R21, R186 ;  /* 0x000000ba15ba7221 */ /* 0x008fc60000010000 */
[----:B------:R-:W2:Y:S01]  /*d6f0*/  MUFU.EX2 R210, R210 ;  /* 0x000000d200d27308 */ /* 0x000ea20000000800 */
[----:B0-----:R-:W-:-:S07]  /*d700*/  FADD.FTZ R153, R201, R186 ;  /* 0x000000bac9997221 */ /* 0x001fce0000010000 */
[----:B------:R-:W0:Y:S01]  /*d710*/  MUFU.EX2 R169, R169 ;  /* 0x000000a900a97308 */ /* 0x000e220000000800 */
[----:B-1----:R-:W-:-:S07]  /*d720*/  FADD.FTZ R153, R178, R153 ;  /* 0x00000099b2997221 */ /* 0x002fce0000010000 */
[----:B------:R-:W1:Y:S01]  /*d730*/  MUFU.EX2 R180, R163 ;  /* 0x000000a300b47308 */ /* 0x000e620000000800 */
[----:B--2---:R-:W-:-:S04]  /*d740*/  FADD.FTZ R186, R210, R153 ;  /* 0x00000099d2ba7221 */ /* 0x004fc80000010000 */
[----:B------:R-:W-:-:S03]  /*d750*/  FADD.FTZ R186, R3, R186 ;  /* 0x000000ba03ba7221 */ /* 0x000fc60000010000 */
[----:B------:R-:W2:Y:S01]  /*d760*/  MUFU.EX2 R171, R171 ;  /* 0x000000ab00ab7308 */ /* 0x000ea20000000800 */
[----:B0-----:R-:W-:-:S07]  /*d770*/  FADD.FTZ R153, R169, R186 ;  /* 0x000000baa9997221 */ /* 0x001fce0000010000 */
[----:B------:R0:W3:Y:S01]  /*d780*/  MUFU.EX2 R182, R165 ;  /* 0x000000a500b67308 */ /* 0x0000e20000000800 */
[C---:B-1----:R-:W-:Y:S01]  /*d790*/  FADD.FTZ R186, R180.reuse, R153 ;  /* 0x00000099b4ba7221 */ /* 0x042fe20000010000 */
[----:B------:R-:W-:-:S06]  /*d7a0*/  F2FP.F16.F32.PACK_AB R169, R180, R169 ;  /* 0x000000a9b4a9723e */ /* 0x000fcc00000000ff */
[----:B------:R1:W4:Y:S01]  /*d7b0*/  MUFU.EX2 R173, R167 ;  /* 0x000000a700ad7308 */ /* 0x0003220000000800 */
[----:B--2---:R-:W-:Y:S01]  /*d7c0*/  FADD.FTZ R153, R171, R186 ;  /* 0x000000baab997221 */ /* 0x004fe20000010000 */
[----:B0-----:R-:W-:-:S06]  /*d7d0*/  F2FP.F16.F32.PACK_AB R165, R178, R201 ;  /* 0x000000c9b2a5723e */ /* 0x001fcc00000000ff */
[----:B------:R-:W0:Y:S01]  /*d7e0*/  MUFU.EX2 R198, R198 ;  /* 0x000000c600c67308 */ /* 0x000e220000000800 */
[C---:B---3--:R-:W-:Y:S01]  /*d7f0*/  FADD.FTZ R188, R182.reuse, R153 ;  /* 0x00000099b6bc7221 */ /* 0x048fe20000010000 */
[----:B-1----:R-:W-:Y:S02]  /*d800*/  F2FP.F16.F32.PACK_AB R167, R3, R210 ;  /* 0x000000d203a7723e */ /* 0x002fe400000000ff */
[----:B------:R-:W-:Y:S02]  /*d810*/  F2FP.F16.F32.PACK_AB R153, R183, R192 ;  /* 0x000000c0b799723e */ /* 0x000fe400000000ff */
[----:B------:R-:W-:Y:S02]  /*d820*/  F2FP.F16.F32.PACK_AB R171, R182, R171 ;  /* 0x000000abb6ab723e */ /* 0x000fe400000000ff */
[----:B------:R-:W1:Y:S01]  /*d830*/  MUFU.EX2 R175, R193 ;  /* 0x000000c100af7308 */ /* 0x000e620000000800 */
[----:B----4-:R-:W-:-:S07]  /*d840*/  FADD.FTZ R163, R173, R188 ;  /* 0x000000bcada37221 */ /* 0x010fce0000010000 */
[----:B------:R-:W2:Y:S01]  /*d850*/  MUFU.EX2 R186, R191 ;  /* 0x000000bf00ba7308 */ /* 0x000ea20000000800 */
[C---:B0-----:R-:W-:Y:S01]  /*d860*/  FADD.FTZ R10, R198.reuse, R163 ;  /* 0x000000a3c60a7221 */ /* 0x041fe20000010000 */
[----:B------:R-:W-:Y:S02]  /*d870*/  F2FP.F16.F32.PACK_AB R163, R21, R14 ;  /* 0x0000000e15a3723e */ /* 0x000fe400000000ff */
[----:B------:R-:W-:Y:S01]  /*d880*/  F2FP.F16.F32.PACK_AB R173, R198, R173 ;  /* 0x000000adc6ad723e */ /* 0x000fe200000000ff */
[----:B-1----:R-:W-:-:S04]  /*d890*/  FADD.FTZ R3, R175, R10 ;  /* 0x0000000aaf037221 */ /* 0x002fc80000010000 */
[C---:B--2---:R-:W-:Y:S01]  /*d8a0*/  FADD.FTZ R3, R186.reuse, R3 ;  /* 0x00000003ba037221 */ /* 0x044fe20000010000 */
[----:B------:R-:W-:Y:S01]  /*d8b0*/  F2FP.F16.F32.PACK_AB R175, R186, R175 ;  /* 0x000000afbaaf723e */ /* 0x000fe200000000ff */
[----:B------:R-:W-:Y:S06]  /*d8c0*/  @!P0 BRA `(.L_x_1810) ;  /* 0x0000000000048947 */ /* 0x000fec0003800000 */
[----:B------:R-:W-:Y:S01]  /*d8d0*/  BPT.TRAP 0x1 ;  /* 0x000000040000795c */ /* 0x000fe20000300000 */
.L_x_1810:
[----:B------:R0:W1:Y:S01]  /*d8e0*/  SYNCS.PHASECHK.TRANS64.TRYWAIT P1, [UR27+0x22850], R9 ;  /* 0x02285009ff0075a7 */ /* 0x000062000802015b */
[----:B------:R-:W-:Y:S05]  /*d8f0*/  @!P0 BRA `(.L_x_1811) ;  /* 0x0000000000048947 */ /* 0x000fea0003800000 */
[----:B------:R-:W-:Y:S01]  /*d900*/  BPT.TRAP 0x1 ;  /* 0x000000040000795c */ /* 0x000fe20000300000 */
.L_x_1811:
[----:B-1----:R-:W-:Y:S05]  /*d910*/  @P1 BRA `(.L_x_1812) ;  /* 0x0000000000081947 */ /* 0x002fea0003800000 */
[----:B------:R-:W1:Y:S02]  /*d920*/  SYNCS.PHASECHK.TRANS64.TRYWAIT P1, [UR27+0x22850], R9 ;  /* 0x02285009ff0075a7 */ /* 0x000e64000802015b */
[----:B-1----:R-:W-:Y:S05]  /*d930*/  @!P1 BRA `(.L_x_1813) ;  /* 0x0000008800609947 */ /* 0x002fea0003800000 */
.L_x_1812:
        /* <DEDUP_REMOVED lines=49> */
.L_x_1797:
[----:B------:R-:W0:Y:S01]  /*dc50*/  SHFL.BFLY PT, R5, R4, 0x2, 0x1f ;  /* 0x0c401f0004057f89 */ /* 0x000e2200000e0000 */
[----:B------:R-:W-:Y:S01]  /*dc60*/  IMAD.MOV.U32 R17, RZ, RZ, RZ ;  /* 0x000000ffff117224 */ /* 0x000fe200078e00ff */
[----:B------:R-:W-:Y:S01]  /*dc70*/  UIADD3 UR37, UR37, 0x1, URZ ;  /* 0x0000000125257890 */ /* 0x000fe2000fffe03f */
[----:B------:R-:W-:Y:S01]  /*dc80*/  IMAD.MOV.U32 R13, RZ, RZ, RZ ;  /* 0x000000ffff0d7224 */ /* 0x000fe200078e00ff */
[----:B------:R-:W1:Y:S01]  /*dc90*/  SHFL.BFLY PT, R10, R3, 0x2, 0x1f ;  /* 0x0c401f00030a7f89 */ /* 0x000e6200000e0000 */
[----:B------:R-:W-:Y:S01]  /*dca0*/  IMAD.U32 R18, RZ, RZ, UR7 ;  /* 0x00000007ff127e24 */ /* 0x000fe2000f8e00ff */
[----:B------:R-:W-:Y:S01]  /*dcb0*/  UISETP.NE.AND UP0, UPT, UR37, 0x2, UPT ;  /* 0x000000022500788c */ /* 0x000fe2000bf05270 */
[----:B------:R-:W-:Y:S01]  /*dcc0*/  IMAD.MOV.U32 R20, RZ, RZ, -0x800000 ;  /* 0xff800000ff147424 */ /* 0x000fe200078e00ff */
[----:B------:R2:W-:Y:S06]  /*dcd0*/  BAR.ARV R8, 0x100 ;  /* 0x000400080000751d */ /* 0x0005ec0000002000 */
[----:B------:R-:W-:-:S02]  /*dce0*/  USEL UR4, URZ, 0x1, UP0 ;  /* 0x000000013f047887 */ /* 0x000fc40008000000 */
[----:B------:R-:W-:Y:S06]  /*dcf0*/  BAR.ARV 0x8, 0x120 ;  /* 0x0204800000007b1d */ /* 0x000fec0000002000 */
[----:B------:R-:W-:Y:S01]  /*dd00*/  PLOP3.LUT P0, PT, PT, PT, PT, 0x8, 0x0 ;  /* 0x000000000000781c */ /* 0x000fe20003f0e170 */
[----:B------:R-:W-:Y:S01]  /*dd10*/  UIADD3 UR41, UR41, 0x1, URZ ;  /* 0x0000000129297890 */ /* 0x000fe2000fffe03f */
[----:B0-----:R-:W-:Y:S01]  /*dd20*/  FADD.FTZ R5, R5, R4 ;  /* 0x0000000405057221 */ /* 0x001fe20000010000 */
[----:B------:R-:W-:Y:S02]  /*dd30*/  USEL UR37, UR37, URZ, UP0 ;  /* 0x0000003f25257287 */ /* 0x000fe40008000000 */
[----:B------:R-:W-:Y:S01]  /*dd40*/  ULOP3.LUT UR40, UR40, UR4, URZ, 0x3c, !UPT ;  /* 0x0000000428287292 */ /* 0x000fe2000f8e3c3f */
[----:B-1----:R-:W-:Y:S01]  /*dd50*/  FADD.FTZ R10, R10, R3 ;  /* 0x000000030a0a7221 */ /* 0x002fe20000010000 */
[----:B------:R-:W0:Y:S04]  /*dd60*/  SHFL.BFLY PT, R0, R5, 0x1, 0x1f ;  /* 0x0c201f0005007f89 */ /* 0x000e2800000e0000 */
[----:B------:R-:W1:Y:S01]  /*dd70*/  SHFL.BFLY PT, R9, R10, 0x1, 0x1f ;  /* 0x0c201f000a097f89 */ /* 0x000e6200000e0000 */
[----:B0-----:R-:W-:Y:S01]  /*dd80*/  FADD.FTZ R152, R5, R0 ;  /* 0x0000000005987221 */ /* 0x001fe20000010000 */
[----:B-1----:R-:W-:-:S04]  /*dd90*/  FADD.FTZ R153, R10, R9 ;  /* 0x000000090a997221 */ /* 0x002fc80000010000 */
[----:B------:R-:W-:Y:S02]  /*dda0*/  FSETP.NE.FTZ.AND P1, PT, R152, RZ, PT ;  /* 0x000000ff9800720b */ /* 0x000fe40003f35000 */
[----:B------:R-:W-:-:S11]  /*ddb0*/  FSETP.NE.FTZ.AND P2, PT, R153, RZ, PT ;  /* 0x000000ff9900720b */ /* 0x000fd60003f55000 */
[----:B------:R-:W0:Y:S01]  /*ddc0*/  @P1 MUFU.RCP R17, R152 ;  /* 0x0000009800111308 */ /* 0x000e220000001000 */
[----:B------:R-:W-:-:S07]  /*ddd0*/  @P1 FMUL.FTZ R18, R18, 0.69314718246459960938 ;  /* 0x3f31721812121820 */ /* 0x000fce0000410000 */
[----:B------:R-:W1:Y:S01]  /*dde0*/  @P2 MUFU.RCP R13, R153 ;  /* 0x00000099000d2308 */ /* 0x000e620000001000 */
[-C--:B0-----:R-:W-:Y:S01]  /*ddf0*/  FMUL.FTZ R5, R24, R17.reuse ;  /* 0x0000001118057220 */ /* 0x081fe20000410000 */
        /* <DEDUP_REMOVED lines=63> */
[----:B------:R-:W0:Y:S01]  /*e1f0*/  @P2 MUFU.LG2 R44, R153 ;  /* 0x00000099002c2308 */ /* 0x000e220000000c00 */
[----:B------:R-:W-:-:S02]  /*e200*/  IMAD.U32 R52, RZ, RZ, UR7 ;  /* 0x00000007ff347e24 */ /* 0x000fc4000f8e00ff */
[-C--:B-1----:R-:W-:Y:S01]  /*e210*/  FMUL.FTZ R175, R27, R13.reuse ;  /* 0x0000000d1baf7220 */ /* 0x082fe20000410000 */
[-C--:B------:R-:W-:Y:S01]  /*e220*/  FMUL.FTZ R159, R79, R13.reuse ;  /* 0x0000000d4f9f7220 */ /* 0x080fe20000410000 */
[-C--:B------:R-:W-:Y:S01]  /*e230*/  FMUL.FTZ R161, R75, R13.reuse ;  /* 0x0000000d4ba17220 */ /* 0x080fe20000410000 */
[----:B------:R-:W-:Y:S01]  /*e240*/  @P2 FMUL.FTZ R52, R52, 0.69314718246459960938 ;  /* 0x3f31721834342820 */ /* 0x000fe20000410000 */
[-C--:B------:R-:W-:Y:S01]  /*e250*/  FMUL.FTZ R79, R83, R13.reuse ;  /* 0x0000000d534f7220 */ /* 0x080fe20000410000 */
[----:B------:R-:W-:Y:S01]  /*e260*/  IMAD.MOV.U32 R40, RZ, RZ, -0x800000 ;  /* 0xff800000ff287424 */ /* 0x000fe200078e00ff */
        /* <DEDUP_REMOVED lines=65> */
.L_x_1744:
[----:B------:R-:W0:Y:S01]  /*e680*/  S2R R6, SR_CgaCtaId ;  /* 0x0000000000067919 */ /* 0x000e220000008800 */
[----:B------:R-:W-:Y:S01]  /*e690*/  MOV R17, 0x400 ;  /* 0x0000040000117802 */ /* 0x000fe20000000f00 */
[----:B------:R-:W-:Y:S01]  /*e6a0*/  BSSY B0, `(.L_x_1815) ;  /* 0x00002a6000007945 */ /* 0x000fe20003800000 */
[----:B------:R-:W-:Y:S02]  /*e6b0*/  BAR.SYNC.DEFER_BLOCKING 0x5, 0x120 ;  /* 0x0144800000007b1d */ /* 0x000fe40000010000 */
[----:B0-----:R-:W-:-:S05]  /*e6c0*/  LEA R17, R6, R17, 0x18 ;  /* 0x0000001106117211 */ /* 0x001fca00078ec0ff */
[----:B------:R-:W0:Y:S02]  /*e6d0*/  LDS.128 R200, [R17+0x228d0] ;  /* 0x0228d00011c87984 */ /* 0x000e240000000c00 */
[----:B0-----:R-:W-:Y:S02]  /*e6e0*/  R2UR UR6, R202 ;  /* 0x00000000ca0672ca */ /* 0x001fe400000e0000 */
[----:B------:R-:W-:Y:S01]  /*e6f0*/  R2UR UR5, R203 ;  /* 0x00000000cb0572ca */ /* 0x000fe200000e0000 */
[----:B------:R-:W-:Y:S06]  /*e700*/  BAR.ARV 0x4, 0x120 ;  /* 0x0104800000007b1d */ /* 0x000fec0000002000 */
[----:B------:R-:W-:Y:S08]  /*e710*/  @P0 BRA `(.L_x_1816) ;  /* 0x0000001c00740947 */ /* 0x000ff00003800000 */
[----:B------:R-:W0:Y:S01]  /*e720*/  S2R R6, SR_SWINHI ;  /* 0x0000000000067919 */ /* 0x000e220000002f00 */
[----:B------:R-:W-:Y:S01]  /*e730*/  F2FP.F16.F32.PACK_AB R4, R4, R5 ;  /* 0x000000050404723e */ /* 0x000fe200000000ff */
[----:B------:R-:W-:Y:S01]  /*e740*/  ULDC.64 UR8, c[0x0][0xbd8] ;  /* 0x0002f60000087ab9 */ /* 0x000fe20000000a00 */
[----:B------:R-:W-:Y:S01]  /*e750*/  F2FP.F16.F32.PACK_AB R5, R175, R26 ;  /* 0x0000001aaf05723e */ /* 0x000fe200000000ff */
[----:B------:R-:W-:Y:S01]  /*e760*/  UISETP.NE.U32.AND UP0, UPT, UR8, URZ, UPT ;  /* 0x0000003f0800728c */ /* 0x000fe2000bf05070 */
[----:B------:R-:W-:Y:S02]  /*e770*/  F2FP.F16.F32.PACK_AB R8, R8, R9 ;  /* 0x000000090808723e */ /* 0x000fe400000000ff */
[----:B------:R-:W-:Y:S01]  /*e780*/  F2FP.F16.F32.PACK_AB R10, R10, R11 ;  /* 0x0000000b0a0a723e */ /* 0x000fe200000000ff */
[----:B------:R-:W-:Y:S01]  /*e790*/  UISETP.NE.AND.EX UP0, UPT, UR9, URZ, UPT, UP0 ;  /* 0x0000003f0900728c */ /* 0x000fe2000bf05300 */
[----:B------:R-:W-:Y:S02]  /*e7a0*/  F2FP.F16.F32.PACK_AB R9, R169, R156 ;  /* 0x0000009ca909723e */ /* 0x000fe400000000ff */
[----:B------:R-:W-:Y:S01]  /*e7b0*/  F2FP.F16.F32.PACK_AB R11, R168, R155 ;  /* 0x0000009ba80b723e */ /* 0x000fe200000000ff */
[----:B------:R-:W-:Y:S01]  /*e7c0*/  ULDC.64 UR8, c[0x0][0xbd8] ;  /* 0x0002f60000087ab9 */ /* 0x000fe20000000a00 */
[----:B------:R-:W-:Y:S01]  /*e7d0*/  F2FP.F16.F32.PACK_AB R14, R14, R15 ;  /* 0x0000000f0e0e723e */ /* 0x000fe200000000ff */
[----:B------:R-:W-:Y:S01]  /*e7e0*/  UIMAD.WIDE UR8, UR43, 0x4, UR8 ;  /* 0x000000042b0878a5 */ /* 0x000fe2000f8e0208 */
        /* <DEDUP_REMOVED lines=9> */
[----:B------:R-:W-:Y:S02]  /*e880*/  MOV R34, R17 ;  /* 0x0000001100227202 */ /* 0x000fe40000000f00 */
[----:B0-----:R-:W-:Y:S02]  /*e890*/  MOV R35, R6 ;  /* 0x0000000600237202 */ /* 0x001fe40000000f00 */
[----:B------:R-:W-:Y:S02]  /*e8a0*/  F2FP.F16.F32.PACK_AB R83, R160, R83 ;  /* 0x00000053a053723e */ /* 0x000fe400000000ff */
[----:B------:R-:W-:Y:S01]  /*e8b0*/  F2FP.F16.F32.PACK_AB R89, R75, R90 ;  /* 0x0000005a4b59723e */ /* 0x000fe200000000ff */
[----:B------:R-:W-:Y:S01]  /*e8c0*/  IMAD.WIDE R6, R208, 0x2, R34 ;  /* 0x00000002d0067825 */ /* 0x000fe200078e0222 */
[----:B------:R-:W-:-:S02]  /*e8d0*/  F2FP.F16.F32.PACK_AB R96, R97, R96 ;  /* 0x000000606160723e */ /* 0x000fc400000000ff */
[----:B------:R-:W-:Y:S02]  /*e8e0*/  F2FP.F16.F32.PACK_AB R90, R93, R92 ;  /* 0x0000005c5d5a723e */ /* 0x000fe400000000ff */
        /* <DEDUP_REMOVED lines=36> */
[----:B------:R-:W-:Y:S02]  /*eb30*/  LOP3.LUT R44, R95, 0x380, RZ, 0xc0, !PT ;  /* 0x000003805f2c7812 */ /* 0x000fe400078ec0ff */
[----:B------:R-:W-:Y:S02]  /*eb40*/  LOP3.LUT R38, R13, R18, RZ, 0x3c, !PT ;  /* 0x000000120d267212 */ /* 0x000fe400078e3cff */
[----:B------:R-:W-:Y:S02]  /*eb50*/  LOP3.LUT R13, R50, 0x380, RZ, 0xc0, !PT ;  /* 0x00000380320d7812 */ /* 0x000fe400078ec0ff */
[----:B------:R-:W-:Y:S02]  /*eb60*/  LOP3.LUT R18, R179, 0x380, RZ, 0xc0, !PT ;  /* 0x00000380b3127812 */ /* 0x000fe400078ec0ff */
[----:B------:R-:W-:-:S02]  /*eb70*/  SHF.R.U64 R13, R13, 0x3, RZ ;  /* 0x000000030d0d7819 */ /* 0x000fc400000012ff */
[----:B------:R-:W-:Y:S02]  /*eb80*/  SHF.R.U64 R18, R18, 0x3, RZ ;  /* 0x0000000312127819 */ /* 0x000fe400000012ff */
[----:B------:R-:W-:Y:S02]  /*eb90*/  LOP3.LUT R50, R13, R50, RZ, 0x3c, !PT ;  /* 0x000000320d327212 */ /* 0x000fe400078e3cff */
[----:B------:R-:W-:Y:S02]  /*eba0*/  LOP3.LUT R13, R58, 0x380, RZ, 0xc0, !PT ;  /* 0x000003803a0d7812 */ /* 0x000fe400078ec0ff */
[----:B------:R-:W-:Y:S02]  /*ebb0*/  LOP3.LUT R52, R18, R179, RZ, 0x3c, !PT ;  /* 0x000000b312347212 */ /* 0x000fe400078e3cff */
[----:B------:R-:W-:Y:S02]  /*ebc0*/  LOP3.LUT R18, R185, 0x380, RZ, 0xc0, !PT ;  /* 0x00000380b9127812 */ /* 0x000fe400078ec0ff */
[----:B------:R-:W-:-:S02]  /*ebd0*/  SHF.R.U64 R13, R13, 0x3, RZ ;  /* 0x000000030d0d7819 */ /* 0x000fc400000012ff */
[----:B------:R-:W-:Y:S02]  /*ebe0*/  SHF.R.U64 R18, R18, 0x3, RZ ;  /* 0x0000000312127819 */ /* 0x000fe400000012ff */
[----:B------:R-:W-:Y:S02]  /*ebf0*/  LOP3.LUT R58, R13, R58, RZ, 0x3c, !PT ;  /* 0x0000003a0d3a7212 */ /* 0x000fe400078e3cff */
[----:B------:R-:W-:Y:S02]  /*ec00*/  MOV R13, R6 ;  /* 0x00000006000d7202 */ /* 0x000fe40000000f00 */
[----:B------:R-:W-:Y:S02]  /*ec10*/  LOP3.LUT R7, R191, 0x380, RZ, 0xc0, !PT ;  /* 0x00000380bf077812 */ /* 0x000fe400078ec0ff */
[----:B------:R-:W-:Y:S02]  /*ec20*/  LOP3.LUT R62, R18, R185, RZ, 0x3c, !PT ;  /* 0x000000b9123e7212 */ /* 0x000fe400078e3cff */
[----:B------:R-:W-:-:S02]  /*ec30*/  LOP3.LUT R18, R193, 0x380, RZ, 0xc0, !PT ;  /* 0x00000380c1127812 */ /* 0x000fc400078ec0ff */
[----:B------:R-:W-:Y:S02]  /*ec40*/  LOP3.LUT R46, R177, 0x380, RZ, 0xc0, !PT ;  /* 0x00000380b12e7812 */ /* 0x000fe400078ec0ff */
[----:B------:R-:W-:Y:S02]  /*ec50*/  LOP3.LUT R26, R94, 0x380, RZ, 0xc0, !PT ;  /* 0x000003805e1a7812 */ /* 0x000fe400078ec0ff */
[----:B------:R-:W-:Y:S02]  /*ec60*/  F2FP.F16.F32.PACK_AB R6, R29, R0 ;  /* 0x000000001d06723e */ /* 0x000fe400000000ff */
[----:B------:R-:W-:Y:S02]  /*ec70*/  SHF.R.U64 R0, R7, 0x3, RZ ;  /* 0x0000000307007819 */ /* 0x000fe400000012ff */
[----:B------:R-:W-:Y:S02]  /*ec80*/  SHF.R.U64 R42, R42, 0x3, RZ ;  /* 0x000000032a2a7819 */ /* 0x000fe400000012ff */
[----:B------:R-:W-:Y:S01]  /*ec90*/  F2FP.F16.F32.PACK_AB R7, R173, R30 ;  /* 0x0000001ead07723e */ /* 0x000fe200000000ff */
[----:B------:R-:W-:Y:S01]  /*eca0*/  BAR.SYNC.DEFER_BLOCKING 0x1, 0x100 ;  /* 0x0044000000007b1d */ /* 0x000fe20000010000 */
[----:B------:R-:W-:-:S02]  /*ecb0*/  SHF.R.U64 R44, R44, 0x3, RZ ;  /* 0x000000032c2c7819 */ /* 0x000fc400000012ff */
[----:B------:R-:W-:Y:S02]  /*ecc0*/  LOP3.LUT R54, R181, 0x380, RZ, 0xc0, !PT ;  /* 0x00000380b5367812 */ /* 0x000fe400078ec0ff */
[----:B------:R-:W-:Y:S02]  /*ecd0*/  SHF.R.U64 R18, R18, 0x3, RZ ;  /* 0x0000000312127819 */ /* 0x000fe400000012ff */
[----:B------:R-:W-:Y:S02]  /*ece0*/  SHF.R.U64 R46, R46, 0x3, RZ ;  /* 0x000000032e2e7819 */ /* 0x000fe400000012ff */
[----:B------:R-:W-:Y:S02]  /*ecf0*/  LOP3.LUT R56, R183, 0x380, RZ, 0xc0, !PT ;  /* 0x00000380b7387812 */ /* 0x000fe400078ec0ff */
[----:B------:R-:W-:Y:S02]  /*ed00*/  SHF.R.U64 R29, R26, 0x3, RZ ;  /* 0x000000031a1d7819 */ /* 0x000fe400000012ff */
[----:B------:R-:W-:-:S02]  /*ed10*/  LOP3.LUT R42, R42, R87, RZ, 0x3c, !PT ;  /* 0x000000572a2a7212 */ /* 0x000fc400078e3cff */
[----:B------:R-:W-:Y:S02]  /*ed20*/  LOP3.LUT R44, R44, R95, RZ, 0x3c, !PT ;  /* 0x0000005f2c2c7212 */ /* 0x000fe400078e3cff */
[----:B------:R-:W-:Y:S02]  /*ed30*/  SHF.R.U64 R54, R54, 0x3, RZ ;  /* 0x0000000336367819 */ /* 0x000fe400000012ff */
[----:B------:R-:W-:Y:S02]  /*ed40*/  LOP3.LUT R64, R187, 0x380, RZ, 0xc0, !PT ;  /* 0x00000380bb407812 */ /* 0x000fe400078ec0ff */
[----:B------:R-:W-:Y:S02]  /*ed50*/  LOP3.LUT R26, R18, R193, RZ, 0x3c, !PT ;  /* 0x000000c1121a7212 */ /* 0x000fe400078e3cff */
[----:B------:R-:W-:Y:S01]  /*ed60*/  LOP3.LUT R46, R46, R177, RZ, 0x3c, !PT ;  /* 0x000000b12e2e7212 */ /* 0x000fe200078e3cff */
[----:B------:R0:W-:Y:S01]  /*ed70*/  STSM.16.M88.4 [R13], R4 ;  /* 0x000000040d007844 */ /* 0x0001e20000000200 */
[----:B------:R-:W-:-:S02]  /*ed80*/  SHF.R.U64 R56, R56, 0x3, RZ ;  /* 0x0000000338387819 */ /* 0x000fc400000012ff */
[----:B------:R-:W-:Y:S02]  /*ed90*/  LOP3.LUT R66, R189, 0x380, RZ, 0xc0, !PT ;  /* 0x00000380bd427812 */ /* 0x000fe400078ec0ff */
[----:B------:R-:W-:Y:S02]  /*eda0*/  LOP3.LUT R30, R29, R94, RZ, 0x3c, !PT ;  /* 0x0000005e1d1e7212 */ /* 0x000fe400078e3cff */
[----:B------:R-:W-:Y:S02]  /*edb0*/  MOV R38, R38 ;  /* 0x0000002600267202 */ /* 0x000fe40000000f00 */
[----:B------:R-:W-:Y:S02]  /*edc0*/  MOV R42, R42 ;  /* 0x0000002a002a7202 */ /* 0x000fe40000000f00 */
[----:B------:R-:W-:Y:S02]  /*edd0*/  LOP3.LUT R54, R54, R181, RZ, 0x3c, !PT ;  /* 0x000000b536367212 */ /* 0x000fe400078e3cff */
[----:B------:R-:W-:-:S02]  /*ede0*/  SHF.R.U64 R64, R64, 0x3, RZ ;  /* 0x0000000340407819 */ /* 0x000fc400000012ff */
[----:B------:R-:W-:Y:S02]  /*edf0*/  MOV R44, R44 ;  /* 0x0000002c002c7202 */ /* 0x000fe40000000f00 */
[----:B0-----:R-:W-:Y:S02]  /*ee00*/  F2FP.F16.F32.PACK_AB R4, R33, R32 ;  /* 0x000000202104723e */ /* 0x001fe400000000ff */
[----:B------:R-:W-:Y:S02]  /*ee10*/  F2FP.F16.F32.PACK_AB R5, R171, R158 ;  /* 0x0000009eab05723e */ /* 0x000fe400000000ff */
[----:B------:R-:W-:Y:S02]  /*ee20*/  F2FP.F16.F32.PACK_AB R6, R37, R36 ;  /* 0x000000242506723e */ /* 0x000fe400000000ff */
[----:B------:R-:W-:Y:S02]  /*ee30*/  F2FP.F16.F32.PACK_AB R7, R170, R157 ;  /* 0x0000009daa07723e */ /* 0x000fe400000000ff */
[----:B------:R-:W-:-:S02]  /*ee40*/  MOV R32, R26 ;  /* 0x0000001a00207202 */ /* 0x000fc40000000f00 */
[----:B------:R-:W-:Y:S01]  /*ee50*/  F2FP.F16.F32.PACK_AB R13, R167, R154 ;  /* 0x0000009aa70d723e */ /* 0x000fe200000000ff */
[----:B------:R0:W-:Y:S01]  /*ee60*/  STSM.16.M88.4 [R38], R4 ;  /* 0x0000000426007844 */ /* 0x0001e20000000200 */
[----:B------:R-:W-:Y:S02]  /*ee70*/  LOP3.LUT R56, R56, R183, RZ, 0x3c, !PT ;  /* 0x000000b738387212 */ /* 0x000fe400078e3cff */
[----:B------:R-:W-:Y:S01]  /*ee80*/  SHF.R.U64 R66, R66, 0x3, RZ ;  /* 0x0000000342427819 */ /* 0x000fe200000012ff */
[----:B------:R-:W-:Y:S01]  /*ee90*/  STSM.16.M88.4 [R42], R8 ;  /* 0x000000082a007844 */ /* 0x000fe20000000200 */
[----:B------:R-:W-:Y:S02]  /*eea0*/  MOV R46, R46 ;  /* 0x0000002e002e7202 */ /* 0x000fe40000000f00 */
[----:B------:R-:W-:Y:S01]  /*eeb0*/  MOV R18, R30 ;  /* 0x0000001e00127202 */ /* 0x000fe20000000f00 */
[----:B------:R-:W-:Y:S01]  /*eec0*/  STSM.16.M88.4 [R44], R12 ;  /* 0x0000000c2c007844 */ /* 0x000fe20000000200 */
[----:B------:R-:W-:-:S02]  /*eed0*/  F2FP.F16.F32.PACK_AB R26, R61, R60 ;  /* 0x0000003c3d1a723e */ /* 0x000fc400000000ff */
[----:B------:R-:W-:Y:S02]  /*eee0*/  F2FP.F16.F32.PACK_AB R27, R165, R152 ;  /* 0x00000098a51b723e */ /* 0x000fe400000000ff */
[----:B------:R-:W-:Y:S02]  /*eef0*/  MOV R50, R50 ;  /* 0x0000003200327202 */ /* 0x000fe40000000f00 */
[----:B------:R-:W-:Y:S01]  /*ef00*/  F2FP.F16.F32.PACK_AB R29, R163, R48 ;  /* 0x00000030a31d723e */ /* 0x000fe200000000ff */
[----:B------:R-:W-:Y:S01]  /*ef10*/  STSM.16.M88.4 [R46], R24 ;  /* 0x000000182e007844 */ /* 0x000fe20000000200 */
[----:B------:R-:W-:Y:S02]  /*ef20*/  F2FP.F16.F32.PACK_AB R30, R69, R68 ;  /* 0x00000044451e723e */ /* 0x000fe400000000ff */
[----:B------:R-:W-:Y:S02]  /*ef30*/  F2FP.F16.F32.PACK_AB R31, R162, R41 ;  /* 0x00000029a21f723e */ /* 0x000fe400000000ff */
[----:B------:R-:W-:-:S02]  /*ef40*/  MOV R52, R52 ;  /* 0x0000003400347202 */ /* 0x000fc40000000f00 */
[----:B0-----:R-:W-:Y:S01]  /*ef50*/  F2FP.F16.F32.PACK_AB R4, R73, R72 ;  /* 0x000000484904723e */ /* 0x001fe200000000ff */
[----:B------:R-:W-:Y:S01]  /*ef60*/  STSM.16.M88.4 [R50], R28 ;  /* 0x0000001c32007844 */ /* 0x000fe20000000200 */
[----:B------:R-:W-:Y:S02]  /*ef70*/  F2FP.F16.F32.PACK_AB R5, R161, R74 ;  /* 0x0000004aa105723e */ /* 0x000fe400000000ff */
[----:B------:R-:W-:Y:S02]  /*ef80*/  F2FP.F16.F32.PACK_AB R6, R77, R76 ;  /* 0x0000004c4d06723e */ /* 0x000fe400000000ff */
[----:B------:R-:W-:Y:S02]  /*ef90*/  F2FP.F16.F32.PACK_AB R7, R159, R78 ;  /* 0x0000004e9f07723e */ /* 0x000fe400000000ff */
[----:B------:R-:W-:Y:S02]  /*efa0*/  LOP3.LUT R64, R64, R187, RZ, 0x3c, !PT ;  /* 0x000000bb40407212 */ /* 0x000fe400078e3cff */
[----:B------:R-:W-:Y:S01]  /*efb0*/  MOV R54, R54 ;  /* 0x0000003600367202 */ /* 0x000fe20000000f00 */
[----:B------:R0:W-:Y:S01]  /*efc0*/  STSM.16.M88.4 [R52], R4 ;  /* 0x0000000434007844 */ /* 0x0001e20000000200 */
[----:B------:R-:W-:-:S02]  /*efd0*/  LOP3.LUT R66, R66, R189, RZ, 0x3c, !PT ;  /* 0x000000bd42427212 */ /* 0x000fc400078e3cff */
[----:B------:R-:W-:Y:S01]  /*efe0*/  MOV R56, R56 ;  /* 0x0000003800387202 */ /* 0x000fe20000000f00 */
[----:B------:R1:W-:Y:S01]  /*eff0*/  STSM.16.M88.4 [R54], R80 ;  /* 0x0000005036007844 */ /* 0x0003e20000000200 */
[----:B------:R-:W-:Y:S02]  /*f000*/  F2FP.F16.F32.PACK_AB R91, R86, R91 ;  /* 0x0000005b565b723e */ /* 0x000fe400000000ff */
[----:B------:R-:W-:Y:S02]  /*f010*/  F2FP.F16.F32.PACK_AB R97, R99, R98 ;  /* 0x000000626361723e */ /* 0x000fe400000000ff */
[----:B------:R-:W-:Y:S01]  /*f020*/  F2FP.F16.F32.PACK_AB R104, R105, R104 ;  /* 0x000000686968723e */ /* 0x000fe200000000ff */
[----:B------:R1:W-:Y:S01]  /*f030*/  STSM.16.M88.4 [R56], R88 ;  /* 0x0000005838007844 */ /* 0x0003e20000000200 */
[----:B------:R-:W-:Y:S02]  /*f040*/  LOP3.LUT R70, R0, R191, RZ, 0x3c, !PT ;  /* 0x000000bf00467212 */ /* 0x000fe400078e3cff */
[----:B------:R-:W-:-:S02]  /*f050*/  MOV R58, R58 ;  /* 0x0000003a003a7202 */ /* 0x000fc40000000f00 */
[----:B------:R-:W-:Y:S01]  /*f060*/  F2FP.F16.F32.PACK_AB R98, R101, R100 ;  /* 0x000000646562723e */ /* 0x000fe200000000ff */
[----:B0-----:R-:W-:Y:S01]  /*f070*/  IMAD.U32 R4, RZ, RZ, UR8 ;  /* 0x00000008ff047e24 */ /* 0x001fe2000f8e00ff */
[----:B------:R-:W-:Y:S01]  /*f080*/  F2FP.F16.F32.PACK_AB R99, R103, R102 ;  /* 0x000000666763723e */ /* 0x000fe200000000ff */
[----:B------:R-:W-:Y:S01]  /*f090*/  IMAD.U32 R5, RZ, RZ, UR9 ;  /* 0x00000009ff057e24 */ /* 0x000fe2000f8e00ff */
[----:B------:R-:W-:Y:S01]  /*f0a0*/  F2FP.F16.F32.PACK_AB R105, R107, R106 ;  /* 0x0000006a6b69723e */ /* 0x000fe200000000ff */
[----:B------:R-:W-:Y:S01]  /*f0b0*/  ULDC.64 UR8, c[0x0][0xbe0] ;  /* 0x0002f80000087ab9 */ /* 0x000fe20000000a00 */
        /* <DEDUP_REMOVED lines=26> */
[----:B------:R-:W-:-:S02]  /*f260*/  F2FP.F16.F32.PACK_AB R138, R141, R140 ;  /* 0x0000008c8d8a723e */ /* 0x000fc400000000ff */
[----:B------:R-:W-:Y:S02]  /*f270*/  F2FP.F16.F32.PACK_AB R139, R143, R142 ;  /* 0x0000008e8f8b723e */ /* 0x000fe400000000ff */
[----:B------:R-:W-:Y:S02]  /*f280*/  F2FP.F16.F32.PACK_AB R145, R147, R146 ;  /* 0x000000929391723e */ /* 0x000fe400000000ff */
[----:B------:R-:W-:Y:S01]  /*f290*/  F2FP.F16.F32.PACK_AB R146, R149, R148 ;  /* 0x000000949592723e */ /* 0x000fe200000000ff */
[----:B------:R1:W-:Y:S01]  /*f2a0*/  STSM.16.M88.4 [R32], R136 ;  /* 0x0000008820007844 */ /* 0x0003e20000000200 */
[----:B------:R-:W-:Y:S01]  /*f2b0*/  F2FP.F16.F32.PACK_AB R147, R151, R150 ;  /* 0x000000969793723e */ /* 0x000fe200000000ff */
[----:B------:R-:W-:Y:S01]  /*f2c0*/  UISETP.NE.U32.AND UP1, UPT, UR8, URZ, UPT ;  /* 0x0000003f0800728c */ /* 0x000fe2000bf25070 */
[----:B------:R-:W0:Y:S01]  /*f2d0*/  LDC R3, c[0x0][0xa88] ;  /* 0x0002a200ff037b82 */ /* 0x000e220000000800 */
[----:B------:R-:W-:Y:S02]  /*f2e0*/  PLOP3.LUT P1, PT, PT, PT, UP0, 0x80, 0x0 ;  /* 0x000000000000781c */ /* 0x000fe40003f2f008 */
[----:B------:R1:W-:Y:S05]  /*f2f0*/  STSM.16.M88.4 [R18], R144 ;  /* 0x0000009012007844 */ /* 0x0003ea0000000200 */
[----:B------:R-:W-:Y:S01]  /*f300*/  BAR.SYNC.DEFER_BLOCKING 0x1, 0x100 ;  /* 0x0044000000007b1d */ /* 0x000fe20000010000 */
[----:B------:R-:W-:Y:S01]  /*f310*/  UISETP.NE.AND.EX UP1, UPT, UR9, URZ, UPT, UP1 ;  /* 0x0000003f0900728c */ /* 0x000fe2000bf25310 */
[----:B------:R-:W-:-:S05]  /*f320*/  IMAD R7, R22, 0x40, R19 ;  /* 0x0000004016077824 */ /* 0x000fca00078e0213 */
[----:B------:R-:W-:-:S05]  /*f330*/  PLOP3.LUT P2, PT, PT, PT, UP1, 0x80, 0x0 ;  /* 0x000000000000781c */ /* 0x000fca0003f4f018 */
[----:B------:R-:W-:Y:S02]  /*f340*/  @UP1 ULDC.64 UR8, c[0x0][0xbe0] ;  /* 0x0002f80000081ab9 */ /* 0x000fe40000000a00 */
[----:B------:R-:W-:Y:S01]  /*f350*/  @UP1 UIMAD.WIDE UR8, UR43, 0x4, UR8 ;  /* 0x000000042b0818a5 */ /* 0x000fe2000f8e0208 */
[----:B------:R-:W-:-:S05]  /*f360*/  IMAD.WIDE R34, R7, 0x2, R34 ;  /* 0x0000000207227825 */ /* 0x000fca00078e0222 */
[----:B------:R-:W-:Y:S02]  /*f370*/  IMAD.U32 R6, RZ, RZ, UR8 ;  /* 0x00000008ff067e24 */ /* 0x000fe4000f8e00ff */
[----:B------:R-:W-:Y:S01]  /*f380*/  IMAD.U32 R7, RZ, RZ, UR9 ;  /* 0x00000009ff077e24 */ /* 0x000fe2000f8e00ff */
[----:B------:R-:W2:Y:S01]  /*f390*/  @P1 LDG.E R0, desc[UR38][R4.64] ;  /* 0x0000002604001981 */ /* 0x000ea2000c1e1900 */
[----:B------:R-:W-:Y:S01]  /*f3a0*/  UMOV UR4, URZ ;  /* 0x0000003f00047c82 */ /* 0x000fe20008000000 */
[----:B------:R-:W-:Y:S02]  /*f3b0*/  IADD3 R13, P0, R34, 0x1000, RZ ;  /* 0x00001000220d7810 */ /* 0x000fe40007f1e0ff */
[----:B0-----:R1:W5:Y:S01]  /*f3c0*/  @P2 LDG.E R3, desc[UR38][R6.64] ;  /* 0x0000002606032981 */ /* 0x001362000c1e1900 */
[----:B--2---:R-:W-:Y:S01]  /*f3d0*/  @P1 R2UR UR4, R0 ;  /* 0x00000000000412ca */ /* 0x004fe200000e0000 */
[----:B-1----:R-:W-:-:S14]  /*f3e0*/  @P2 BRA `(.L_x_1817) ;  /* 0x0000000000102947 */ /* 0x002fdc0003800000 */
[----:B------:R-:W-:Y:S05]  /*f3f0*/  @!P1 BRA `(.L_x_1817) ;  /* 0x00000000000c9947 */ /* 0x000fea0003800000 */
[----:B------:R-:W2:Y:S04]  /*f400*/  LDG.E R0, desc[UR38][R4.64] ;  /* 0x0000002604007981 */ /* 0x000ea8000c1e1900 */
[----:B-----5:R-:W2:Y:S02]  /*f410*/  LDG.E R3, desc[UR38][R4.64+0x4] ;  /* 0x0000042604037981 */ /* 0x020ea4000c1e1900 */
[----:B--2---:R-:W-:-:S07]  /*f420*/  IMAD.IADD R3, R3, 0x1, -R0 ;  /* 0x0000000103037824 */ /* 0x004fce00078e0a00 */
.L_x_1817:
        /* <DEDUP_REMOVED lines=9> */
[----:B------:R-:W-:Y:S01]  /*f4c0*/  SHF.R.S32.HI R0, RZ, 0x1f, R6 ;  /* 0x0000001fff007819 */ /* 0x000fe20000011406 */
[----:B------:R-:W-:Y:S01]  /*f4d0*/  UIMAD.WIDE.U32 UR8, UR44, UR12, UR10 ;  /* 0x0000000c2c0872a5 */ /* 0x000fe2000f8e000a */
[----:B------:R-:W-:Y:S01]  /*f4e0*/  SHF.R.U64 R4, R4, 0x3, RZ ;  /* 0x0000000304047819 */ /* 0x000fe200000012ff */
[----:B------:R-:W-:Y:S01]  /*f4f0*/  UIMAD UR10, UR44, UR13, UR7 ;  /* 0x0000000d2c0a72a4 */ /* 0x000fe2000f8e0207 */
[----:B------:R-:W-:Y:S01]  /*f500*/  LOP3.LUT R12, R13, 0x380, RZ, 0xc0, !PT ;  /* 0x000003800d0c7812 */ /* 0x000fe200078ec0ff */
[----:B------:R-:W-:Y:S01]  /*f510*/  USHF.R.S32.HI UR7, URZ, 0x1f, UR43 ;  /* 0x0000001f3f077899 */ /* 0x000fe2000801142b */
[----:B------:R-:W-:Y:S01]  /*f520*/  LOP3.LUT R4, R4, R5, RZ, 0x3c, !PT ;  /* 0x0000000504047212 */ /* 0x000fe200078e3cff */
[----:B------:R-:W-:Y:S01]  /*f530*/  ULDC.64 UR12, c[0x0][0xb78] ;  /* 0x0002de00000c7ab9 */ /* 0x000fe20000000a00 */
[----:B------:R-:W-:Y:S01]  /*f540*/  UIADD3 UR9, UR9, UR10, URZ ;  /* 0x0000000a09097290 */ /* 0x000fe2000fffe03f */
[----:B------:R-:W-:Y:S01]  /*f550*/  IADD3 R9, P1, R34, 0x2000, RZ ;  /* 0x0000200022097810 */ /* 0x000fe20007f3e0ff */
[----:B------:R-:W-:Y:S01]  /*f560*/  USEL UR16, UR7, URZ, !UP0 ;  /* 0x0000003f07107287 */ /* 0x000fe2000c000000 */
[----:B------:R-:W-:Y:S01]  /*f570*/  SHF.R.U64 R12, R12, 0x3, RZ ;  /* 0x000000030c0c7819 */ /* 0x000fe200000012ff */
[----:B------:R-:W-:Y:S01]  /*f580*/  UIMAD.WIDE.U32 UR8, UR15, UR12, UR8 ;  /* 0x0000000c0f0872a5 */ /* 0x000fe2000f8e0008 */
[----:B------:R-:W-:Y:S01]  /*f590*/  LOP3.LUT R8, R9, 0x380, RZ, 0xc0, !PT ;  /* 0x0000038009087812 */ /* 0x000fe200078ec0ff */
[----:B------:R-:W-:Y:S01]  /*f5a0*/  UIMAD UR7, UR16, UR12, URZ ;  /* 0x0000000c100772a4 */ /* 0x000fe2000f8e023f */
[----:B------:R-:W-:Y:S01]  /*f5b0*/  LOP3.LUT R12, R12, R13, RZ, 0x3c, !PT ;  /* 0x0000000d0c0c7212 */ /* 0x000fe200078e3cff */
[----:B------:R-:W-:Y:S01]  /*f5c0*/  IMAD.X R13, RZ, RZ, R35, P0 ;  /* 0x000000ffff0d7224 */ /* 0x000fe200000e0623 */
[----:B------:R-:W-:Y:S01]  /*f5d0*/  SHF.R.U64 R8, R8, 0x3, RZ ;  /* 0x0000000308087819 */ /* 0x000fe200000012ff */
[----:B------:R-:W-:Y:S01]  /*f5e0*/  UIMAD UR7, UR15, UR13, UR7 ;  /* 0x0000000d0f0772a4 */ /* 0x000fe2000f8e0207 */
[----:B------:R-:W-:-:S02]  /*f5f0*/  IADD3 R5, P3, R6, UR8, RZ ;  /* 0x0000000806057c10 */ /* 0x000fc4000ff7e0ff */
[C---:B------:R-:W-:Y:S02]  /*f600*/  IADD3 R69, P0, R34.reuse, 0x8000, RZ ;  /* 0x0000800022457810 */ /* 0x040fe40007f1e0ff */
[C---:B------:R-:W-:Y:S01]  /*f610*/  IADD3 R61, P6, R34.reuse, 0x4000, RZ ;  /* 0x00004000223d7810 */ /* 0x040fe20007fde0ff */
[----:B------:R-:W-:Y:S01]  /*f620*/  IMAD.U32 R7, RZ, RZ, UR7 ;  /* 0x00000007ff077e24 */ /* 0x000fe2000f8e00ff */
[C---:B------:R-:W-:Y:S02]  /*f630*/  IADD3 R37, P5, R34.reuse, 0x5000, RZ ;  /* 0x0000500022257810 */ /* 0x040fe40007fbe0ff */
[----:B------:R-:W-:Y:S02]  /*f640*/  IADD3 R33, P4, R34, 0x6000, RZ ;  /* 0x0000600022217810 */ /* 0x000fe40007f9e0ff */
[----:B------:R-:W-:Y:S01]  /*f650*/  IADD3.X R0, R0, UR9, R7, P3, !PT ;  /* 0x0000000900007c10 */ /* 0x000fe20009ffe407 */
[----:B------:R-:W-:Y:S01]  /*f660*/  ULDC.64 UR8, c[0x0][0xb40] ;  /* 0x0002d00000087ab9 */ /* 0x000fe20000000a00 */
[----:B------:R-:W-:Y:S01]  /*f670*/  LOP3.LUT R8, R8, R9, RZ, 0x3c, !PT ;  /* 0x0000000908087212 */ /* 0x000fe200078e3cff */
[----:B------:R-:W-:Y:S01]  /*f680*/  IMAD.X R9, RZ, RZ, R35, P1 ;  /* 0x000000ffff097224 */ /* 0x000fe200008e0623 */
[----:B------:R-:W-:-:S02]  /*f690*/  LEA R46, P3, R5, UR8, 0x2 ;  /* 0x00000008052e7c11 */ /* 0x000fc4000f8610ff */
[C---:B------:R-:W-:Y:S02]  /*f6a0*/  IADD3 R57, P1, R34.reuse, 0x9000, RZ ;  /* 0x0000900022397810 */ /* 0x040fe40007f3e0ff */
[----:B------:R-:W-:Y:S01]  /*f6b0*/  LEA.HI.X R47, R5, UR9, R0, 0x2, P3 ;  /* 0x00000009052f7c11 */ /* 0x000fe200098f1400 */
[----:B------:R-:W-:Y:S01]  /*f6c0*/  IMAD.X R5, RZ, RZ, R35, P2 ;  /* 0x000000ffff057224 */ /* 0x000fe200010e0623 */
[----:B------:R-:W-:Y:S01]  /*f6d0*/  IADD3 R25, P3, R34, 0x7000, RZ ;  /* 0x0000700022197810 */ /* 0x000fe20007f7e0ff */
[----:B------:R-:W-:Y:S01]  /*f6e0*/  VIADD R0, R6, 0x8 ;  /* 0x0000000806007836 */ /* 0x000fe20000000000 */
[----:B------:R-:W-:Y:S01]  /*f6f0*/  IADD3 R49, P2, R34, 0xa000, RZ ;  /* 0x0000a00022317810 */ /* 0x000fe20007f5e0ff */
[----:B------:R-:W-:Y:S01]  /*f700*/  ULDC.64 UR8, c[0x0][0xaa0] ;  /* 0x0002a80000087ab9 */ /* 0x000fe20000000a00 */
[----:B------:R-:W-:Y:S02]  /*f710*/  LOP3.LUT R68, R69, 0x380, RZ, 0xc0, !PT ;  /* 0x0000038045447812 */ /* 0x000fe400078ec0ff */
[----:B------:R-:W-:-:S02]  /*f720*/  LOP3.LUT R60, R61, 0x380, RZ, 0xc0, !PT ;  /* 0x000003803d3c7812 */ /* 0x000fc400078ec0ff */
[----:B------:R-:W-:Y:S02]  /*f730*/  LOP3.LUT R36, R37, 0x380, RZ, 0xc0, !PT ;  /* 0x0000038025247812 */ /* 0x000fe400078ec0ff */
[----:B------:R-:W-:Y:S02]  /*f740*/  LOP3.LUT R32, R33, 0x380, RZ, 0xc0, !PT ;  /* 0x0000038021207812 */ /* 0x000fe400078ec0ff */
[----:B------:R-:W-:Y:S02]  /*f750*/  LOP3.LUT R24, R25, 0x380, RZ, 0xc0, !PT ;  /* 0x0000038019187812 */ /* 0x000fe400078ec0ff */
[----:B------:R-:W-:Y:S02]  /*f760*/  LOP3.LUT R48, R49, 0x380, RZ, 0xc0, !PT ;  /* 0x0000038031307812 */ /* 0x000fe400078ec0ff */
[----:B------:R-:W-:Y:S02]  /*f770*/  LOP3.LUT R56, R57, 0x380, RZ, 0xc0, !PT ;  /* 0x0000038039387812 */ /* 0x000fe400078ec0ff */
[----:B------:R-:W-:-:S02]  /*f780*/  SHF.R.U64 R68, R68, 0x3, RZ ;  /* 0x0000000344447819 */ /* 0x000fc400000012ff */
[----:B------:R-:W-:Y:S02]  /*f790*/  SHF.R.U64 R60, R60, 0x3, RZ ;  /* 0x000000033c3c7819 */ /* 0x000fe400000012ff */
[----:B------:R-:W-:Y:S02]  /*f7a0*/  SHF.R.U64 R36, R36, 0x3, RZ ;  /* 0x0000000324247819 */ /* 0x000fe400000012ff */
[----:B------:R-:W-:Y:S02]  /*f7b0*/  SHF.R.U64 R32, R32, 0x3, RZ ;  /* 0x0000000320207819 */ /* 0x000fe400000012ff */
[----:B------:R-:W-:Y:S02]  /*f7c0*/  SHF.R.U64 R24, R24, 0x3, RZ ;  /* 0x0000000318187819 */ /* 0x000fe400000012ff */
[----:B------:R-:W-:Y:S02]  /*f7d0*/  SHF.R.U64 R48, R48, 0x3, RZ ;  /* 0x0000000330307819 */ /* 0x000fe400000012ff */
[----:B------:R-:W-:-:S02]  /*f7e0*/  SHF.R.U64 R56, R56, 0x3, RZ ;  /* 0x0000000338387819 */ /* 0x000fc400000012ff */
        /* <DEDUP_REMOVED lines=12> */
[----:B------:R-:W-:-:S02]  /*f8b0*/  LOP3.LUT P0, RZ, R205, 0x3, RZ, 0xc0, !PT ;  /* 0x00000003cdff7812 */ /* 0x000fc4000780c0ff */
[C---:B------:R-:W-:Y:S02]  /*f8c0*/  IADD3 R43, P6, R34.reuse, 0xb000, RZ ;  /* 0x0000b000222b7810 */ /* 0x040fe40007fde0ff */
[C---:B------:R-:W-:Y:S02]  /*f8d0*/  IADD3 R73, P5, R34.reuse, 0xc000, RZ ;  /* 0x0000c00022497810 */ /* 0x040fe40007fbe0ff */
[C---:B------:R-:W-:Y:S02]  /*f8e0*/  IADD3 R65, P4, R34.reuse, 0xd000, RZ ;  /* 0x0000d00022417810 */ /* 0x040fe40007f9e0ff */
[----:B------:R-:W-:Y:S02]  /*f8f0*/  IADD3 R53, P3, R34, 0xe000, RZ ;  /* 0x0000e00022357810 */ /* 0x000fe40007f7e0ff */
[----:B------:R-:W-:Y:S01]  /*f900*/  LOP3.LUT R56, R56, R57, RZ, 0x3c, !PT ;  /* 0x0000003938387212 */ /* 0x000fe200078e3cff */
[----:B------:R-:W-:Y:S01]  /*f910*/  IMAD.X R57, RZ, RZ, R35, P1 ;  /* 0x000000ffff397224 */ /* 0x000fe200008e0623 */
[----:B------:R-:W-:-:S02]  /*f920*/  IADD3 R7, P2, R34, 0xf000, RZ ;  /* 0x0000f00022077810 */ /* 0x000fc40007f5e0ff */
[----:B-----5:R-:W-:Y:S02]  /*f930*/  ISETP.GE.OR P1, PT, R6, R3, P0 ;  /* 0x000000030600720c */ /* 0x020fe40000726670 */
[----:B------:R-:W-:Y:S01]  /*f940*/  LOP3.LUT R42, R43, 0x380, RZ, 0xc0, !PT ;  /* 0x000003802b2a7812 */ /* 0x000fe200078ec0ff */
[----:B------:R-:W-:Y:S01]  /*f950*/  IMAD.X R45, RZ, RZ, R35, P2 ;  /* 0x000000ffff2d7224 */ /* 0x000fe200010e0623 */
[----:B------:R-:W-:Y:S02]  /*f960*/  LOP3.LUT R72, R73, 0x380, RZ, 0xc0, !PT ;  /* 0x0000038049487812 */ /* 0x000fe400078ec0ff */
[----:B------:R-:W-:Y:S02]  /*f970*/  LOP3.LUT R64, R65, 0x380, RZ, 0xc0, !PT ;  /* 0x0000038041407812 */ /* 0x000fe400078ec0ff */
[----:B------:R-:W-:Y:S02]  /*f980*/  LOP3.LUT R52, R53, 0x380, RZ, 0xc0, !PT ;  /* 0x0000038035347812 */ /* 0x000fe400078ec0ff */
[----:B------:R-:W-:-:S02]  /*f990*/  LOP3.LUT R29, R34, 0x380, RZ, 0xc0, !PT ;  /* 0x00000380221d7812 */ /* 0x000fc400078ec0ff */
[----:B------:R-:W-:Y:S01]  /*f9a0*/  ISETP.GE.OR P0, PT, R0, R3, P0 ;  /* 0x000000030000720c */ /* 0x000fe20000706670 */
[----:B------:R-:W-:Y:S01]  /*f9b0*/  UIMAD UR7, UR11, UR8, URZ ;  /* 0x000000080b0772a4 */ /* 0x000fe2000f8e023f */
[----:B------:R-:W-:Y:S01]  /*f9c0*/  LOP3.LUT R0, R7, 0x380, RZ, 0xc0, !PT ;  /* 0x0000038007007812 */ /* 0x000fe200078ec0ff */
[----:B------:R0:W-:Y:S01]  /*f9d0*/  @!P1 STG.E desc[UR38][R46.64], R20 ;  /* 0x000000142e009986 */ /* 0x0001e2000c101926 */
[----:B------:R-:W-:Y:S02]  /*f9e0*/  SHF.R.U64 R42, R42, 0x3, RZ ;  /* 0x000000032a2a7819 */ /* 0x000fe400000012ff */
[----:B------:R-:W-:Y:S02]  /*f9f0*/  SHF.R.U64 R72, R72, 0x3, RZ ;  /* 0x0000000348487819 */ /* 0x000fe400000012ff */
[----:B------:R-:W-:Y:S02]  /*fa00*/  SHF.R.U64 R64, R64, 0x3, RZ ;  /* 0x0000000340407819 */ /* 0x000fe400000012ff */
[----:B------:R-:W-:-:S02]  /*fa10*/  SHF.R.U64 R52, R52, 0x3, RZ ;  /* 0x0000000334347819 */ /* 0x000fc400000012ff */
[----:B------:R-:W-:Y:S01]  /*fa20*/  SHF.R.U64 R29, R29, 0x3, RZ ;  /* 0x000000031d1d7819 */ /* 0x000fe200000012ff */
[----:B------:R1:W-:Y:S01]  /*fa30*/  @!P0 STG.E desc[UR38][R46.64+0x20], R40 ;  /* 0x000020282e008986 */ /* 0x0003e2000c101926 */
[----:B------:R-:W-:Y:S02]  /*fa40*/  SHF.R.U64 R0, R0, 0x3, RZ ;  /* 0x0000000300007819 */ /* 0x000fe400000012ff */
        /* <DEDUP_REMOVED lines=9> */
[----:B------:R-:W-:Y:S01]  /*fae0*/  IMAD.MOV.U32 R29, RZ, RZ, R35 ;  /* 0x000000ffff1d7224 */ /* 0x000fe200078e0023 */
[----:B------:R-:W-:Y:S01]  /*faf0*/  LOP3.LUT R44, R0, R7, RZ, 0x3c, !PT ;  /* 0x00000007002c7212 */ /* 0x000fe200078e3cff */
[----:B------:R-:W-:Y:S01]  /*fb00*/  IMAD.U32 R23, RZ, RZ, UR8 ;  /* 0x00000008ff177e24 */ /* 0x000fe2000f8e00ff */
[--C-:B------:R-:W-:Y:S01]  /*fb10*/  SHF.R.S32.HI R21, RZ, 0x1f, R19.reuse ;  /* 0x0000001fff157819 */ /* 0x100fe20000011413 */
[----:B0-----:R-:W-:Y:S01]  /*fb20*/  IMAD.MOV.U32 R20, RZ, RZ, R19 ;  /* 0x000000ffff147224 */ /* 0x001fe200078e0013 */
[----:B------:R-:W5:Y:S01]  /*fb30*/  LD.E.128 R12, desc[UR38][R12.64] ;  /* 0x000000260c0c7980 */ /* 0x000f62000c101d00 */
[----:B------:R-:W-:-:S03]  /*fb40*/  UIMAD UR7, UR4, UR9, UR7 ;  /* 0x00000009040772a4 */ /* 0x000fc6000f8e0207 */
[----:B------:R-:W5:Y:S01]  /*fb50*/  LD.E.128 R28, desc[UR38][R28.64] ;  /* 0x000000261c1c7980 */ /* 0x000f62000c101d00 */
[----:B------:R-:W-:Y:S01]  /*fb60*/  IMAD.WIDE.U32 R20, R23, UR4, R20 ;  /* 0x0000000417147c25 */ /* 0x000fe2000f8e0014 */
        /* <DEDUP_REMOVED lines=20> */
[----:B0-----:R-:W0:Y:S01]  /*fcb0*/  FENCE.VIEW.ASYNC.S ;  /* 0x00000000000073c6 */ /* 0x001e220000000000 */
[----:B------:R-:W-:Y:S01]  /*fcc0*/  UIMAD UR4, UR14, UR8, URZ ;  /* 0x000000080e0472a4 */ /* 0x000fe2000f8e023f */
[----:B------:R-:W-:-:S02]  /*fcd0*/  VIADD R21, R21, UR7 ;  /* 0x0000000715157c36 */ /* 0x000fc40008000000 */
[----:B------:R-:W-:Y:S01]  /*fce0*/  IMAD.U32 R77, RZ, RZ, UR8 ;  /* 0x00000008ff4d7e24 */ /* 0x000fe2000f8e00ff */
[----:B------:R-:W-:Y:S01]  /*fcf0*/  UIMAD UR4, UR44, UR9, UR4 ;  /* 0x000000092c0472a4 */ /* 0x000fe2000f8e0204 */
[----:B------:R-:W-:Y:S02]  /*fd00*/  IMAD R23, R204, -0x80, R3 ;  /* 0xffffff80cc177824 */ /* 0x000fe400078e0203 */
[----:B------:R-:W-:Y:S01]  /*fd10*/  IMAD.WIDE.U32 R20, R77, UR44, R20 ;  /* 0x0000002c4d147c25 */ /* 0x000fe2000f8e0014 */
[----:B------:R-:W-:-:S03]  /*fd20*/  ULDC.64 UR8, c[0x0][0xae8] ;  /* 0x0002ba0000087ab9 */ /* 0x000fc60000000a00 */
[C---:B------:R-:W-:Y:S01]  /*fd30*/  VIADD R0, R22.reuse, 0x20 ;  /* 0x0000002016007836 */ /* 0x040fe20000000000 */
[-C--:B------:R-:W-:Y:S01]  /*fd40*/  ISETP.GE.AND P3, PT, R22, R23.reuse, PT ;  /* 0x000000171600720c */ /* 0x080fe20003f66270 */
[----:B------:R-:W-:Y:S01]  /*fd50*/  VIADD R21, R21, UR4 ;  /* 0x0000000415157c36 */ /* 0x000fe20008000000 */
[----:B------:R-:W-:Y:S01]  /*fd60*/  UIMAD UR4, UR16, UR8, URZ ;  /* 0x00000008100472a4 */ /* 0x000fe2000f8e023f */
[----:B------:R-:W-:Y:S01]  /*fd70*/  VIADD R17, R17, 0x22820 ;  /* 0x0002282011117836 */ /* 0x000fe20000000000 */
[----:B------:R-:W-:Y:S01]  /*fd80*/  ISETP.GE.AND P0, PT, R0, R23, PT ;  /* 0x000000170000720c */ /* 0x000fe20003f06270 */
[C---:B------:R-:W-:Y:S02]  /*fd90*/  VIADD R0, R22.reuse, 0x40 ;  /* 0x0000004016007836 */ /* 0x040fe40000000000 */
[----:B------:R-:W-:Y:S02]  /*fda0*/  VIADD R3, R22, 0x60 ;  /* 0x0000006016037836 */ /* 0x000fe40000000000 */
[----:B------:R-:W-:Y:S01]  /*fdb0*/  IMAD.U32 R79, RZ, RZ, UR8 ;  /* 0x00000008ff4f7e24 */ /* 0x000fe2000f8e00ff */
[----:B------:R-:W-:Y:S01]  /*fdc0*/  UIMAD UR4, UR15, UR9, UR4 ;  /* 0x000000090f0472a4 */ /* 0x000fe2000f8e0204 */
[----:B------:R-:W-:-:S02]  /*fdd0*/  PRMT R17, RZ, 0x654, R17 ;  /* 0x00000654ff117816 */ /* 0x000fc40000000011 */
[----:B------:R-:W-:Y:S01]  /*fde0*/  IMAD.WIDE.U32 R78, R79, UR15, R20 ;  /* 0x0000000f4f4e7c25 */ /* 0x000fe2000f8e0014 */
[-C--:B------:R-:W-:Y:S01]  /*fdf0*/  ISETP.GE.AND P1, PT, R0, R23.reuse, PT ;  /* 0x000000170000720c */ /* 0x080fe20003f26270 */
[----:B0-----:R0:W-:Y:S01]  /*fe00*/  SYNCS.ARRIVE.TRANS64.RED.A1T0 RZ, [R17+URZ], RZ ;  /* 0x000000ff11ff79a7 */ /* 0x0011e2000810043f */
[----:B------:R-:W-:Y:S02]  /*fe10*/  ISETP.GE.AND P2, PT, R3, R23, PT ;  /* 0x000000170300720c */ /* 0x000fe40003f46270 */
[--C-:B------:R-:W-:Y:S01]  /*fe20*/  SHF.R.S32.HI R23, RZ, 0x1f, R22.reuse ;  /* 0x0000001fff177819 */ /* 0x100fe20000011416 */
[----:B------:R-:W-:Y:S01]  /*fe30*/  BSSY B1, `(.L_x_1818) ;  /* 0x000001a000017945 */ /* 0x000fe20003800000 */
[----:B0-----:R-:W-:Y:S02]  /*fe40*/  VIADD R17, R79, UR4 ;  /* 0x000000044f117c36 */ /* 0x001fe40008000000 */
[----:B------:R-:W-:Y:S01]  /*fe50*/  IMAD.WIDE R76, R204, 0x80, R22 ;  /* 0x00000080cc4c7825 */ /* 0x000fe200078e0216 */
[----:B------:R-:W-:Y:S06]  /*fe60*/  @P3 BRA `(.L_x_1819) ;  /* 0x0000000000583947 */ /* 0x000fec0003800000 */
        /* <DEDUP_REMOVED lines=22> */
.L_x_1819:
[----:B------:R-:W-:Y:S05]  /*ffd0*/  BSYNC B1 ;  /* 0x0000000000017941 */ /* 0x000fea0003800000 */
.L_x_1818:
[----:B------:R-:W-:Y:S04]  /*ffe0*/  BSSY B1, `(.L_x_1820) ;  /* 0x000001a000017945 */ /* 0x000fe80003800000 */
[----:B------:R-:W-:Y:S05]  /*fff0*/  @P0 BRA `(.L_x_1821) ;  /* 0x0000000000600947 */ /* 0x000fea0003800000 */
[----:B------:R-:W-:Y:S01]  /*10000*/  IADD3 R3, P0, R76, 0x20, RZ ;  /* 0x000000204c037810 */ /* 0x000fe20007f1e0ff */
[C---:B------:R-:W-:Y:S01]  /*10010*/  VIADD R20, R19.reuse, 0x80 ;  /* 0x0000008013147836 */ /* 0x040fe20000000000 */
[----:B------:R-:W-:Y:S01]  /*10020*/  ULDC UR4, c[0x0][0xa8c] ;  /* 0x0002a30000047ab9 */ /* 0x000fe20000000800 */
[C---:B------:R-:W-:Y:S01]  /*10030*/  VIADD R18, R19.reuse, 0x40 ;  /* 0x0000004013127836 */ /* 0x040fe20000000000 */
        /* <DEDUP_REMOVED lines=20> */
.L_x_1821:
[----:B------:R-:W-:Y:S05]  /*10180*/  BSYNC B1 ;  /* 0x0000000000017941 */ /* 0x000fea0003800000 */
.L_x_1820:
        /* <DEDUP_REMOVED lines=26> */
.L_x_1823:
[----:B------:R-:W-:Y:S05]  /*10330*/  BSYNC B1 ;  /* 0x0000000000017941 */ /* 0x000fea0003800000 */
.L_x_1822:
        /* <DEDUP_REMOVED lines=27> */
.L_x_1816:
[----:B------:R-:W-:Y:S01]  /*104f0*/  ULDC.64 UR8, c[0x0][0xbd8] ;  /* 0x0002f60000087ab9 */ /* 0x000fe20000000a00 */
[----:B------:R-:W-:Y:S01]  /*10500*/  IMAD.MOV.U32 R9, RZ, RZ, RZ ;  /* 0x000000ffff097224 */ /* 0x000fe200078e00ff */
[----:B------:R-:W-:-:S04]  /*10510*/  UISETP.NE.U32.AND UP0, UPT, UR8, URZ, UPT ;  /* 0x0000003f0800728c */ /* 0x000fc8000bf05070 */
[----:B------:R-:W-:-:S03]  /*10520*/  UISETP.NE.AND.EX UP0, UPT, UR9, URZ, UPT, UP0 ;  /* 0x0000003f0900728c */ /* 0x000fc6000bf05300 */
[----:B------:R-:W-:Y:S02]  /*10530*/  ULDC.64 UR8, c[0x0][0xbd8] ;  /* 0x0002f60000087ab9 */ /* 0x000fe40000000a00 */
[----:B------:R-:W-:Y:S01]  /*10540*/  UIMAD.WIDE UR8, UR43, 0x4, UR8 ;  /* 0x000000042b0878a5 */ /* 0x000fe2000f8e0208 */
[----:B------:R-:W0:Y:S01]  /*10550*/  LDC R3, c[0x0][0xa88] ;  /* 0x0002a200ff037b82 */ /* 0x000e220000000800 */
[----:B------:R-:W-:-:S04]  /*10560*/  PLOP3.LUT P1, PT, PT, PT, UP0, 0x80, 0x0 ;  /* 0x000000000000781c */ /* 0x000fc80003f2f008 */
[----:B------:R-:W-:Y:S02]  /*10570*/  IMAD.U32 R4, RZ, RZ, UR8 ;  /* 0x00000008ff047e24 */ /* 0x000fe4000f8e00ff */
[----:B------:R-:W-:Y:S01]  /*10580*/  IMAD.U32 R5, RZ, RZ, UR9 ;  /* 0x00000009ff057e24 */ /* 0x000fe2000f8e00ff */
[----:B------:R-:W-:Y:S02]  /*10590*/  ULDC.64 UR8, c[0x0][0xbe0] ;  /* 0x0002f80000087ab9 */ /* 0x000fe40000000a00 */
[----:B------:R-:W-:-:S04]  /*105a0*/  UISETP.NE.U32.AND UP1, UPT, UR8, URZ, UPT ;  /* 0x0000003f0800728c */ /* 0x000fc8000bf25070 */
[----:B------:R-:W-:Y:S01]  /*105b0*/  UISETP.NE.AND.EX UP1, UPT, UR9, URZ, UPT, UP1 ;  /* 0x0000003f0900728c */ /* 0x000fe2000bf25310 */
[----:B------:R1:W5:Y:S05]  /*105c0*/  @P1 LDG.E R9, desc[UR38][R4.64] ;  /* 0x0000002604091981 */ /* 0x00036a000c1e1900 */
[----:B------:R-:W-:-:S05]  /*105d0*/  PLOP3.LUT P2, PT, PT, PT, UP1, 0x80, 0x0 ;  /* 0x000000000000781c */ /* 0x000fca0003f4f018 */
[----:B------:R-:W-:Y:S02]  /*105e0*/  @UP1 ULDC.64 UR8, c[0x0][0xbe0] ;  /* 0x0002f80000081ab9 */ /* 0x000fe40000000a00 */
[----:B------:R-:W-:-:S06]  /*105f0*/  @UP1 UIMAD.WIDE UR8, UR43, 0x4, UR8 ;  /* 0x000000042b0818a5 */ /* 0x000fcc000f8e0208 */
[----:B------:R-:W-:Y:S02]  /*10600*/  IMAD.U32 R6, RZ, RZ, UR8 ;  /* 0x00000008ff067e24 */ /* 0x000fe4000f8e00ff */
[----:B------:R-:W-:-:S05]  /*10610*/  IMAD.U32 R7, RZ, RZ, UR9 ;  /* 0x00000009ff077e24 */ /* 0x000fca000f8e00ff */
[----:B0-----:R1:W5:Y:S01]  /*10620*/  @P2 LDG.E R3, desc[UR38][R6.64] ;  /* 0x0000002606032981 */ /* 0x001362000c1e1900 */
[----:B------:R-:W-:Y:S01]  /*10630*/  USHF.R.S32.HI UR8, URZ, 0x1f, UR44 ;  /* 0x0000001f3f087899 */ /* 0x000fe2000801142c */
[----:B------:R-:W-:Y:S01]  /*10640*/  ISETP.GT.AND P0, PT, R209, 0x7f, PT ;  /* 0x0000007fd100780c */ /* 0x000fe20003f04270 */
[----:B------:R-:W-:-:S12]  /*10650*/  @P2 BRA `(.L_x_1825) ;  /* 0x0000000000102947 */ /* 0x000fd80003800000 */
[----:B------:R-:W-:Y:S05]  /*10660*/  @!P1 BRA `(.L_x_1825) ;  /* 0x00000000000c9947 */ /* 0x000fea0003800000 */
[----:B------:R-:W2:Y:S04]  /*10670*/  LDG.E R0, desc[UR38][R4.64] ;  /* 0x0000002604007981 */ /* 0x000ea8000c1e1900 */
[----:B-----5:R-:W2:Y:S02]  /*10680*/  LDG.E R3, desc[UR38][R4.64+0x4] ;  /* 0x0000042604037981 */ /* 0x020ea4000c1e1900 */
[----:B--2---:R-:W-:-:S07]  /*10690*/  IMAD.IADD R3, R3, 0x1, -R0 ;  /* 0x0000000103037824 */ /* 0x004fce00078e0a00 */
.L_x_1825:
        /* <DEDUP_REMOVED lines=8> */
[----:B0-----:R-:W-:-:S04]  /*10720*/  IMAD R0, R204, 0x80, R0 ;  /* 0x00000080cc007824 */ /* 0x001fc800078e0200 */
[----:B------:R-:W-:-:S05]  /*10730*/  VIADD R0, R0, 0xffffff80 ;  /* 0xffffff8000007836 */ /* 0x000fca0000000000 */
        /* <DEDUP_REMOVED lines=21> */
.L_x_1827:
[----:B------:R-:W-:Y:S05]  /*10890*/  BSYNC B1 ;  /* 0x0000000000017941 */ /* 0x000fea0003800000 */
.L_x_1826:
[----:B------:R-:W-:Y:S01]  /*108a0*/  ULDC.64 UR12, c[0x0][0xaa0] ;  /* 0x0002a800000c7ab9 */ /* 0x000fe20000000a00 */
[----:B-1----:R-:W-:Y:S01]  /*108b0*/  IMAD.MOV.U32 R4, RZ, RZ, R19 ;  /* 0x000000ffff047224 */ /* 0x002fe200078e0013 */
[----:B------:R-:W-:Y:S01]  /*108c0*/  BSSY B1, `(.L_x_1828) ;  /* 0x0000033000017945 */ /* 0x000fe20003800000 */
[----:B0-----:R-:W-:Y:S02]  /*108d0*/  IMAD.MOV.U32 R5, RZ, RZ, R10 ;  /* 0x000000ffff057224 */ /* 0x001fe400078e000a */
[----:B------:R-:W-:Y:S02]  /*108e0*/  IMAD R0, R8, UR12, RZ ;  /* 0x0000000c08007c24 */ /* 0x000fe4000f8e02ff */
[----:B------:R-:W-:-:S04]  /*108f0*/  IMAD.WIDE.U32 R4, R9, UR12, R4 ;  /* 0x0000000c09047c25 */ /* 0x000fc8000f8e0004 */
[----:B------:R-:W-:Y:S01]  /*10900*/  IMAD R9, R9, UR13, R0 ;  /* 0x0000000d09097c24 */ /* 0x000fe2000f8e0200 */
[----:B------:R-:W-:Y:S01]  /*10910*/  ULDC.64 UR12, c[0x0][0xae0] ;  /* 0x0002b800000c7ab9 */ /* 0x000fe20000000a00 */
[----:B------:R-:W-:Y:S01]  /*10920*/  IMAD R11, R204, -0x80, R3 ;  /* 0xffffff80cc0b7824 */ /* 0x000fe200078e0203 */
[----:B------:R-:W-:Y:S01]  /*10930*/  UIMAD UR4, UR8, UR12, URZ ;  /* 0x0000000c080472a4 */ /* 0x000fe2000f8e023f */
[----:B------:R-:W-:Y:S01]  /*10940*/  IMAD.IADD R5, R5, 0x1, R9 ;  /* 0x0000000105057824 */ /* 0x000fe200078e0209 */
[----:B------:R-:W-:Y:S01]  /*10950*/  SHF.R.S32.HI R9, RZ, 0x1f, R22 ;  /* 0x0000001fff097819 */ /* 0x000fe20000011416 */
[----:B------:R-:W-:Y:S01]  /*10960*/  IMAD.U32 R7, RZ, RZ, UR12 ;  /* 0x0000000cff077e24 */ /* 0x000fe2000f8e00ff */
[----:B------:R-:W-:Y:S01]  /*10970*/  UIMAD UR4, UR44, UR13, UR4 ;  /* 0x0000000d2c0472a4 */ /* 0x000fe2000f8e0204 */
[C---:B------:R-:W-:Y:S01]  /*10980*/  ISETP.GE.AND P2, PT, R22.reuse, R11, PT ;  /* 0x0000000b1600720c */ /* 0x040fe20003f46270 */
[----:B------:R-:W-:Y:S01]  /*10990*/  VIADD R6, R22, 0x40 ;  /* 0x0000004016067836 */ /* 0x000fe20000000000 */
[----:B------:R-:W-:Y:S01]  /*109a0*/  ULDC.64 UR12, c[0x0][0xae8] ;  /* 0x0002ba00000c7ab9 */ /* 0x000fe20000000a00 */
[----:B------:R-:W-:-:S03]  /*109b0*/  IMAD.WIDE.U32 R4, R7, UR44, R4 ;  /* 0x0000002c07047c25 */ /* 0x000fc6000f8e0004 */
[-C--:B------:R-:W-:Y:S01]  /*109c0*/  ISETP.GE.AND P0, PT, R6, R11.reuse, PT ;  /* 0x0000000b0600720c */ /* 0x080fe20003f06270 */
[----:B------:R-:W-:Y:S01]  /*109d0*/  VIADD R5, R5, UR4 ;  /* 0x0000000405057c36 */ /* 0x000fe20008000000 */
[----:B------:R-:W-:Y:S02]  /*109e0*/  UIMAD UR4, UR9, UR12, URZ ;  /* 0x0000000c090472a4 */ /* 0x000fe4000f8e023f */
[----:B------:R-:W-:Y:S02]  /*109f0*/  IMAD.U32 R7, RZ, RZ, UR12 ;  /* 0x0000000cff077e24 */ /* 0x000fe4000f8e00ff */
        /* <DEDUP_REMOVED lines=31> */
.L_x_1829:
[----:B------:R-:W-:Y:S05]  /*10bf0*/  BSYNC B1 ;  /* 0x0000000000017941 */ /* 0x000fea0003800000 */
.L_x_1828:
        /* <DEDUP_REMOVED lines=27> */
.L_x_1831:
[----:B------:R-:W-:Y:S05]  /*10db0*/  BSYNC B1 ;  /* 0x0000000000017941 */ /* 0x000fea0003800000 */
.L_x_1830:
        /* <DEDUP_REMOVED lines=26> */
.L_x_1833:
[----:B------:R-:W-:Y:S05]  /*10f60*/  BSYNC B1 ;  /* 0x0000000000017941 */ /* 0x000fea0003800000 */
.L_x_1832:
[----:B------:R-:W-:Y:S05]  /*10f70*/  @P2 BRA `(.L_x_1824) ;  /* 0x0000000000602947 */ /* 0x000fea0003800000 */
[----:B------:R-:W-:Y:S01]  /*10f80*/  IADD3 R3, P0, R8, 0x60, RZ ;  /* 0x0000006008037810 */ /* 0x000fe20007f1e0ff */
[C---:B------:R-:W-:Y:S01]  /*10f90*/  VIADD R0, R19.reuse, 0x40 ;  /* 0x0000004013007836 */ /* 0x040fe20000000000 */
[----:B------:R-:W-:Y:S01]  /*10fa0*/  ULDC UR4, c[0x0][0xa8c] ;  /* 0x0002a30000047ab9 */ /* 0x000fe20000000800 */
[----:B------:R-:W-:Y:S01]  /*10fb0*/  ULDC.64 UR8, c[0x0][0xad8] ;  /* 0x0002b60000087ab9 */ /* 0x000fe20000000a00 */
[----:B------:R-:W-:Y:S01]  /*10fc0*/  IMAD.MOV.U32 R4, RZ, RZ, R6 ;  /* 0x000000ffff047224 */ /* 0x000fe200078e0006 */
[C---:B------:R-:W-:Y:S01]  /*10fd0*/  ISETP.GE.AND P1, PT, R19.reuse, UR4, PT ;  /* 0x0000000413007c0c */ /* 0x040fe2000bf26270 */
        /* <DEDUP_REMOVED lines=18> */
.L_x_1824:
[----:B------:R-:W-:Y:S05]  /*11100*/  BSYNC B0 ;  /* 0x0000000000007941 */ /* 0x000fea0003800000 */
.L_x_1815:
[----:B------:R-:W-:Y:S02]  /*11110*/  ULDC UR4, c[0x0][0xc14] ;  /* 0x0003050000047ab9 */ /* 0x000fe40000000800 */
[----:B------:R-:W-:-:S06]  /*11120*/  UISETP.GE.AND UP0, UPT, UR5, UR4, UPT ;  /* 0x000000040500728c */ /* 0x000fcc000bf06270 */
[----:B------:R-:W-:-:S13]  /*11130*/  PLOP3.LUT P0, PT, PT, PT, UP0, 0x80, 0x0 ;  /* 0x000000000000781c */ /* 0x000fda0003f0f008 */
[----:B------:R-:W-:Y:S05]  /*11140*/  @!P0 BRA `(.L_x_1834) ;  /* 0xfffffefc00188947 */ /* 0x000fea000383ffff */
[----:B------:R-:W-:Y:S05]  /*11150*/  EXIT ;  /* 0x000000000000794d */ /* 0x000fea0003800000 */
.L_x_1733:
        /* <DEDUP_REMOVED lines=21> */
[----:B------:R-:W-:Y:S02]  /*112b0*/  ISETP.GE.U32.AND P0, PT, R7, 0x2, PT ;  /* 0x000000020700780c */ /* 0x000fe40003f06070 */
        /* <DEDUP_REMOVED lines=15> */
[----:B0-----:R-:W-:Y:S01]  /*113b0*/  SEL R5, R6, RZ, P0 ;  /* 0x000000ff06057207 */ /* 0x001fe20000000000 */
[----:B------:R-:W-:Y:S01]  /*113c0*/  IMAD.MOV.U32 R6, RZ, RZ, RZ ;  /* 0x000000ffff067224 */ /* 0x000fe200078e00ff */
        /* <DEDUP_REMOVED lines=22> */
.L_x_1839:
[----:B------:R-:W-:Y:S02]  /*11530*/  VIADD R6, R6, 0x1f ;  /* 0x0000001f06067836 */ /* 0x000fe40000000000 */
[----:B------:R-:W-:-:S03]  /*11540*/  IMAD.U32 R19, RZ, RZ, UR7 ;  /* 0x00000007ff137e24 */ /* 0x000fc6000f8e00ff */
[----:B------:R-:W-:-:S13]  /*11550*/  ISETP.GE.AND P0, PT, R6, UR5, PT ;  /* 0x0000000506007c0c */ /* 0x000fda000bf06270 */
[----:B------:R-:W-:Y:S05]  /*11560*/  @P0 BRA `(.L_x_1836) ;  /* 0x0000000400c80947 */ /* 0x000fea0003800000 */
[----:B------:R-:W0:Y:S01]  /*11570*/  S2R R0, SR_TID.X ;  /* 0x0000000000007919 */ /* 0x000e220000002100 */
        /* <DEDUP_REMOVED lines=10> */
.L_x_1838:
[----:B------:R-:W-:Y:S05]  /*11620*/  BSYNC B0 ;  /* 0x0000000000007941 */ /* 0x000fea0003800000 */
.L_x_1837:
[----:B-----5:R-:W0:Y:S01]  /*11630*/  SHFL.UP PT, R0, R8, 0x1, RZ ;  /* 0x0420000008007989 */ /* 0x020e2200000e00ff */
[C---:B------:R-:W-:Y:S02]  /*11640*/  ISETP.NE.AND P0, PT, R9.reuse, RZ, PT ;  /* 0x000000ff0900720c */ /* 0x040fe40003f05270 */
[C---:B------:R-:W-:Y:S02]  /*11650*/  ISETP.GE.U32.AND P1, PT, R9.reuse, 0x2, PT ;  /* 0x000000020900780c */ /* 0x040fe40003f26070 */
        /* <DEDUP_REMOVED lines=23> */
.L_x_1835:
[----:B------:R-:W-:Y:S02]  /*117d0*/  IMAD.IADD R7, R3, 0x1, -R4 ;  /* 0x0000000103077824 */ /* 0x000fe400078e0a04 */
[----:B------:R-:W0:Y:S02]  /*117e0*/  LDC.64 R4, c[0x0][0xc68] ;  /* 0x00031a00ff047b82 */ /* 0x000e240000000a00 */
[----:B------:R-:W-:-:S05]  /*117f0*/  IMAD R3, R0, UR4, R7 ;  /* 0x0000000400037c24 */ /* 0x000fca000f8e0207 */
[----:B------:R-:W-:-:S13]  /*11800*/  ISETP.GT.AND P0, PT, R3, UR6, PT ;  /* 0x0000000603007c0c */ /* 0x000fda000bf04270 */
[----:B------:R-:W-:-:S04]  /*11810*/  VOTE.ANY R9, PT, !P0 ;  /* 0x0000000000097806 */ /* 0x000fc800040e0100 */
[----:B------:R-:W1:Y:S02]  /*11820*/  POPC R3, R9 ;  /* 0x0000000900037309 */ /* 0x000e640000000000 */
[----:B-1----:R-:W-:-:S04]  /*11830*/  IMAD.IADD R19, R3, 0x1, R6 ;  /* 0x0000000103137824 */ /* 0x002fc800078e0206 */
[----:B0-----:R-:W-:-:S05]  /*11840*/  IMAD.WIDE R4, R19, 0x4, R4 ;  /* 0x0000000413047825 */ /* 0x001fca00078e0204 */
[----:B------:R-:W2:Y:S01]  /*11850*/  LDG.E R10, desc[UR38][R4.64] ;  /* 0x00000026040a7981 */ /* 0x000ea2000c1e1900 */
[----:B------:R-:W-:-:S03]  /*11860*/  ISETP.NE.AND P0, PT, R9, RZ, PT ;  /* 0x000000ff0900720c */ /* 0x000fc60003f05270 */
[----:B------:R-:W2:Y:S02]  /*11870*/  SHFL.IDX PT, R17, R8, R3, 0x1f ;  /* 0x00001f0308117589 */ /* 0x000ea400000e0000 */
[----:B--2---:R-:W-:-:S05]  /*11880*/  IMAD R6, R17, R10, RZ ;  /* 0x0000000a11067224 */ /* 0x004fca00078e02ff */
[----:B------:R-:W-:-:S04]  /*11890*/  IABS R11, R6 ;  /* 0x00000006000b7213 */ /* 0x000fc80000000000 */
[----:B------:R-:W0:Y:S08]  /*118a0*/  I2F.RP R12, R11 ;  /* 0x0000000b000c7306 */ /* 0x000e300000209400 */
[----:B0-----:R-:W0:Y:S02]  /*118b0*/  MUFU.RCP R12, R12 ;  /* 0x0000000c000c7308 */ /* 0x001e240000001000 */
[----:B0-----:R-:W-:-:S06]  /*118c0*/  VIADD R13, R12, 0xffffffe ;  /* 0x0ffffffe0c0d7836 */ /* 0x001fcc0000000000 */
[----:B------:R0:W1:Y:S01]  /*118d0*/  F2I.FTZ.U32.TRUNC.NTZ R5, R13 ;  /* 0x0000000d00057305 */ /* 0x000062000021f000 */
[----:B------:R-:W-:Y:S05]  /*118e0*/  @!P0 BRA `(.L_x_1840) ;  /* 0x0000000000088947 */ /* 0x000fea0003800000 */
[----:B------:R-:W-:-:S05]  /*118f0*/  VIADD R3, R3, 0xffffffff ;  /* 0xffffffff03037836 */ /* 0x000fca0000000000 */
[----:B------:R2:W3:Y:S02]  /*11900*/  SHFL.IDX PT, R16, R0, R3, 0x1f ;  /* 0x00001f0300107589 */ /* 0x0004e400000e0000 */
.L_x_1840:
[----:B-12---:R-:W-:Y:S02]  /*11910*/  IMAD.MOV R0, RZ, RZ, -R5 ;  /* 0x000000ffff007224 */ /* 0x006fe400078e0a05 */
[----:B---3--:R-:W-:Y:S02]  /*11920*/  IMAD R16, R16, UR4, R7 ;  /* 0x0000000410107c24 */ /* 0x008fe4000f8e0207 */
[----:B------:R-:W-:Y:S01]  /*11930*/  IMAD R3, R0, R11, RZ ;  /* 0x0000000b00037224 */ /* 0x000fe200078e02ff */
[----:B------:R-:W-:Y:S01]  /*11940*/  IABS R0, R6 ;  /* 0x0000000600007213 */ /* 0x000fe20000000000 */
[----:B------:R-:W-:-:S04]  /*11950*/  IMAD.MOV.U32 R4, RZ, RZ, RZ ;  /* 0x000000ffff047224 */ /* 0x000fc800078e00ff */
[----:B------:R-:W-:Y:S01]  /*11960*/  IMAD.HI.U32 R4, R5, R3, R4 ;  /* 0x0000000305047227 */ /* 0x000fe200078e0004 */
[----:B------:R-:W-:-:S03]  /*11970*/  IADD3 R3, -R16, UR6, RZ ;  /* 0x0000000610037c10 */ /* 0x000fc6000fffe1ff */
[----:B------:R-:W-:Y:S01]  /*11980*/  IMAD.MOV R0, RZ, RZ, -R0 ;  /* 0x000000ffff007224 */ /* 0x000fe200078e0a00 */
[----:B------:R-:W-:-:S05]  /*11990*/  IABS R5, R3 ;  /* 0x0000000300057213 */ /* 0x000fca0000000000 */
        /* <DEDUP_REMOVED lines=12> */
[----:B------:R-:W-:Y:S02]  /*11a60*/  IMAD R0, R10, R4, RZ ;  /* 0x000000040a007224 */ /* 0x000fe400078e02ff */
[----:B------:R-:W-:Y:S02]  /*11a70*/  IMAD.MOV R4, RZ, RZ, -R4 ;  /* 0x000000ffff047224 */ /* 0x000fe400078e0a04 */
[----:B------:R-:W-:Y:S02]  /*11a80*/  IMAD.MOV R5, RZ, RZ, -R0 ;  /* 0x000000ffff057224 */ /* 0x000fe400078e0a00 */
[----:B------:R-:W-:-:S03]  /*11a90*/  IMAD R3, R6, R4, R3 ;  /* 0x0000000406037224 */ /* 0x000fc600078e0203 */
[----:B------:R-:W-:-:S04]  /*11aa0*/  VIADDMNMX R10, R5, UR4, R10, PT ;  /* 0x00000004050a7c46 */ /* 0x000fc8000b80010a */
[-C--:B------:R-:W-:Y:S02]  /*11ab0*/  IABS R7, R10.reuse ;  /* 0x0000000a00077213 */ /* 0x080fe40000000000 */
[----:B------:R-:W-:Y:S02]  /*11ac0*/  IABS R6, R10 ;  /* 0x0000000a00067213 */ /* 0x000fe40000000000 */
[----:B------:R-:W1:Y:S03]  /*11ad0*/  I2F.RP R8, R7 ;  /* 0x0000000700087306 */ /* 0x000e660000209400 */
[----:B------:R-:W-:-:S05]  /*11ae0*/  IMAD.MOV R6, RZ, RZ, -R6 ;  /* 0x000000ffff067224 */ /* 0x000fca00078e0a06 */
[----:B-1----:R-:W1:Y:S02]  /*11af0*/  MUFU.RCP R8, R8 ;  /* 0x0000000800087308 */ /* 0x002e640000001000 */
[----:B-1----:R-:W-:-:S06]  /*11b00*/  VIADD R5, R8, 0xffffffe ;  /* 0x0ffffffe08057836 */ /* 0x002fcc0000000000 */
[----:B------:R-:W1:Y:S02]  /*11b10*/  F2I.FTZ.U32.TRUNC.NTZ R5, R5 ;  /* 0x0000000500057305 */ /* 0x000e64000021f000 */
[----:B-1----:R-:W-:-:S04]  /*11b20*/  IMAD.MOV R4, RZ, RZ, -R5 ;  /* 0x000000ffff047224 */ /* 0x002fc800078e0a05 */
[----:B------:R-:W-:Y:S02]  /*11b30*/  IMAD R9, R4, R7, RZ ;  /* 0x0000000704097224 */ /* 0x000fe400078e02ff */
[----:B------:R-:W-:-:S04]  /*11b40*/  IMAD.MOV.U32 R4, RZ, RZ, RZ ;  /* 0x000000ffff047224 */ /* 0x000fc800078e00ff */
[----:B------:R-:W-:Y:S01]  /*11b50*/  IMAD.HI.U32 R4, R5, R9, R4 ;  /* 0x0000000905047227 */ /* 0x000fe200078e0004 */
[----:B------:R-:W-:Y:S02]  /*11b60*/  IABS R9, R3 ;  /* 0x0000000300097213 */ /* 0x000fe40000000000 */
[C---:B------:R-:W-:Y:S01]  /*11b70*/  LOP3.LUT R5, R3.reuse, R10, RZ, 0x3c, !PT ;  /* 0x0000000a03057212 */ /* 0x040fe200078e3cff */
[----:B------:R-:W-:Y:S02]  /*11b80*/  IMAD.IADD R3, R3, 0x1, R0 ;  /* 0x0000000103037824 */ /* 0x000fe400078e0200 */
[----:B------:R-:W-:-:S04]  /*11b90*/  IMAD.HI.U32 R4, R4, R9, RZ ;  /* 0x0000000904047227 */ /* 0x000fc800078e00ff */
[----:B------:R-:W-:-:S05]  /*11ba0*/  IMAD R6, R4, R6, R9 ;  /* 0x0000000604067224 */ /* 0x000fca00078e0209 */
        /* <DEDUP_REMOVED lines=8> */
[----:B------:R-:W-:Y:S01]  /*11c30*/  @!P0 LOP3.LUT R4, RZ, R10, RZ, 0x33, !PT ;  /* 0x0000000aff048212 */ /* 0x000fe200078e33ff */
[----:B------:R-:W-:-:S04]  /*11c40*/  IMAD.MOV R10, RZ, RZ, -R10 ;  /* 0x000000ffff0a7224 */ /* 0x000fc800078e0a0a */
[----:B------:R-:W-:Y:S01]  /*11c50*/  IMAD R18, R4, R10, R3 ;  /* 0x0000000a04127224 */ /* 0x000fe200078e0203 */
[----:B------:R-:W-:-:S05]  /*11c60*/  LOP3.LUT R4, RZ, R4, RZ, 0x33, !PT ;  /* 0x00000004ff047212 */ /* 0x000fca00078e33ff */
[----:B------:R-:W-:Y:S01]  /*11c70*/  IMAD.IADD R17, R17, 0x1, R4 ;  /* 0x0000000111117824 */ /* 0x000fe200078e0204 */
[----:B------:R-:W-:Y:S06]  /*11c80*/  BRA `(.L_x_1841) ;  /* 0x00000000000c7947 */ /* 0x000fec0003800000 */
.L_x_1836:
[----:B------:R-:W-:Y:S02]  /*11c90*/  IMAD.MOV.U32 R17, RZ, RZ, RZ ;  /* 0x000000ffff117224 */ /* 0x000fe400078e00ff */
[----:B------:R-:W-:Y:S02]  /*11ca0*/  IMAD.U32 R16, RZ, RZ, UR6 ;  /* 0x00000006ff107e24 */ /* 0x000fe4000f8e00ff */
[----:B------:R-:W-:-:S07]  /*11cb0*/  IMAD.MOV.U32 R18, RZ, RZ, RZ ;  /* 0x000000ffff127224 */ /* 0x000fce00078e00ff */
.L_x_1841:
[----:B------:R-:W1:Y:S01]  /*11cc0*/  S2R R0, SR_TID.X ;  /* 0x0000000000007919 */ /* 0x000e620000002100 */
[----:B------:R-:W-:Y:S01]  /*11cd0*/  STL [R1], RZ ;  /* 0x000000ff01007387 */ /* 0x000fe20000100800 */
[----:B-1----:R-:W-:-:S04]  /*11ce0*/  LOP3.LUT R0, R0, 0x1f, RZ, 0xc0, !PT ;  /* 0x0000001f00007812 */ /* 0x002fc800078ec0ff */
[----:B------:R-:W-:-:S13]  /*11cf0*/  ISETP.NE.AND P0, PT, R0, RZ, PT ;  /* 0x000000ff0000720c */ /* 0x000fda0003f05270 */
[----:B------:R-:W1:Y:S01]  /*11d00*/  @!P0 S2R R3, SR_CgaCtaId ;  /* 0x0000000000038919 */ /* 0x000e620000008800 */
[----:B------:R-:W-:-:S04]  /*11d10*/  @!P0 MOV R0, 0x400 ;  /* 0x0000040000008802 */ /* 0x000fc80000000f00 */
[----:B-1----:R-:W-:-:S05]  /*11d20*/  @!P0 LEA R0, R3, R0, 0x18 ;  /* 0x0000000003008211 */ /* 0x002fca00078ec0ff */
[----:B------:R1:W-:Y:S01]  /*11d30*/  @!P0 STS.128 [R0+0x228d0], R16 ;  /* 0x0228d01000008388 */ /* 0x0003e20000000c00 */
[----:B------:R-:W-:Y:S06]  /*11d40*/  BAR.ARV 0x5, 0x120 ;  /* 0x0144800000007b1d */ /* 0x000fec0000002000 */
[----:B------:R-:W-:Y:S01]  /*11d50*/  ISETP.GE.AND P0, PT, R19, UR5, PT ;  /* 0x0000000513007c0c */ /* 0x000fe2000bf06270 */
[----:B-1----:R-:W-:-:S05]  /*11d60*/  IMAD.MOV.U32 R0, RZ, RZ, 0x1 ;  /* 0x00000001ff007424 */ /* 0x002fca00078e00ff */
[----:B------:R1:W-:Y:S04]  /*11d70*/  STL [R1+0x4], R0 ;  /* 0x0000040001007387 */ /* 0x0003e80000100800 */
[----:B------:R1:W-:Y:S03]  /*11d80*/  STL [R1+0x18], RZ ;  /* 0x000018ff01007387 */ /* 0x0003e60000100800 */
[----:B------:R-:W-:Y:S05]  /*11d90*/  @P0 BRA `(.L_x_1842) ;  /* 0x0000003c00a80947 */ /* 0x000fea0003800000 */
[----:B-1----:R-:W-:Y:S01]  /*11da0*/  IMAD.MOV.U32 R0, RZ, RZ, 0x1 ;  /* 0x00000001ff007424 */ /* 0x002fe200078e00ff */
[----:B------:R1:W-:Y:S01]  /*11db0*/  STL [R1+0x18], RZ ;  /* 0x000018ff01007387 */ /* 0x0003e20000100800 */
[----:B------:R-:W-:Y:S01]  /*11dc0*/  ULDC UR37, c[0x0][0xc] ;  /* 0x0000030000257ab9 */ /* 0x000fe20000000800 */
[----:B------:R-:W-:Y:S02]  /*11dd0*/  ULDC.64 UR40, c[0x0][0x198] ;  /* 0x0000660000287ab9 */ /* 0x000fe40000000a00 */
[----:B------:R1:W-:Y:S04]  /*11de0*/  STL [R1+0x4], R0 ;  /* 0x0000040001007387 */ /* 0x0003e80000100800 */
[----:B------:R1:W-:Y:S02]  /*11df0*/  STL [R1], RZ ;  /* 0x000000ff01007387 */ /* 0x0003e40000100800 */
.L_x_1915:
[----:B------:R-:W-:Y:S05]  /*11e00*/  YIELD ;  /* 0x0000000000007946 */ /* 0x000fea0003800000 */
[----:B------:R-:W-:Y:S01]  /*11e10*/  ULDC.64 UR4, c[0x0][0xa28] ;  /* 0x00028a0000047ab9 */ /* 0x000fe20000000a00 */
[----:B------:R-:W-:Y:S01]  /*11e20*/  IMAD.MOV.U32 R4, RZ, RZ, RZ ;  /* 0x000000ffff047224 */ /* 0x000fe200078e00ff */
[----:B------:R-:W-:Y:S01]  /*11e30*/  ISETP.NE.U32.AND P0, PT, RZ, UR4, PT ;  /* 0x00000004ff007c0c */ /* 0x000fe2000bf05070 */
[----:B-1----:R-:W-:Y:S01]  /*11e40*/  IMAD.MOV.U32 R0, RZ, RZ, RZ ;  /* 0x000000ffff007224 */ /* 0x002fe200078e00ff */
[----:B------:R-:W-:Y:S02]  /*11e50*/  ULDC.64 UR6, c[0x0][0xa08] ;  /* 0x0002820000067ab9 */ /* 0x000fe40000000a00 */
[----:B------:R-:W-:Y:S01]  /*11e60*/  ISETP.NE.AND.EX P0, PT, RZ, UR5, PT, P0 ;  /* 0x00000005ff007c0c */ /* 0x000fe2000bf05300 */
[----:B------:R-:W-:-:S12]  /*11e70*/  ULDC.64 UR4, c[0x0][0xa00] ;  /* 0x0002800000047ab9 */ /* 0x000fd80000000a00 */
[----:B--2---:R-:W1:Y:S01]  /*11e80*/  @P0 LDC.64 R2, c[0x0][0xa28] ;  /* 0x00028a00ff020b82 */ /* 0x004e620000000a00 */
[----:B------:R-:W-:Y:S01]  /*11e90*/  ISETP.NE.U32.AND P2, PT, RZ, UR4, PT ;  /* 0x00000004ff007c0c */ /* 0x000fe2000bf45070 */
[----:B-1----:R-:W-:-:S05]  /*11ea0*/  @P0 IMAD.WIDE R2, R19, 0x4, R2 ;  /* 0x0000000413020825 */ /* 0x002fca00078e0202 */
[----:B------:R1:W5:Y:S01]  /*11eb0*/  @P0 LDG.E R4, desc[UR38][R2.64] ;  /* 0x0000002602040981 */ /* 0x000362000c1e1900 */
[----:B------:R-:W-:Y:S01]  /*11ec0*/  ISETP.NE.AND.EX P2, PT, RZ, UR5, PT, P2 ;  /* 0x00000005ff007c0c */ /* 0x000fe2000bf45320 */
[----:B------:R-:W-:Y:S01]  /*11ed0*/  ULDC.64 UR4, c[0x0][0xa18] ;  /* 0x0002860000047ab9 */ /* 0x000fe20000000a00 */
[----:B-1----:R-:W1:Y:S02]  /*11ee0*/  LDC.64 R2, c[0x0][0xa00] ;  /* 0x00028000ff027b82 */ /* 0x002e640000000a00 */
[----:B-1----:R-:W-:-:S09]  /*11ef0*/  IMAD.WIDE R2, R19, 0x4, R2 ;  /* 0x0000000413027825 */ /* 0x002fd200078e0202 */
[----:B------:R-:W2:Y:S01]  /*11f00*/  @P2 LDG.E R0, desc[UR38][R2.64] ;  /* 0x0000002602002981 */ /* 0x000ea2000c1e1900 */
[----:B------:R-:W-:Y:S01]  /*11f10*/  ISETP.NE.U32.AND P1, PT, RZ, UR4, PT ;  /* 0x00000004ff007c0c */ /* 0x000fe2000bf25070 */
[----:B------:R-:W-:-:S03]  /*11f20*/  ULDC UR4, c[0x0][0x288] ;  /* 0x0000a20000047ab9 */ /* 0x000fc60000000800 */
[----:B------:R-:W-:-:S13]  /*11f30*/  ISETP.NE.AND.EX P1, PT, RZ, UR5, PT, P1 ;  /* 0x00000005ff007c0c */ /* 0x000fda000bf25310 */
[----:B------:R-:W1:Y:S02]  /*11f40*/  @P1 LDC.64 R6, c[0x0][0xa18] ;  /* 0x00028600ff061b82 */ /* 0x000e640000000a00 */
[----:B-1----:R-:W-:Y:S01]  /*11f50*/  @P1 IMAD.WIDE R6, R19, 0x4, R6 ;  /* 0x0000000413061825 */ /* 0x002fe200078e0206 */
[----:B--2---:R1:W-:Y:S03]  /*11f60*/  STL [R1+0x1c], R0 ;  /* 0x00001c0001007387 */ /* 0x0043e60000100800 */
[----:B-1----:R-:W-:Y:S01]  /*11f70*/  IMAD.U32 R0, RZ, RZ, UR4 ;  /* 0x00000004ff007e24 */ /* 0x002fe2000f8e00ff */
[----:B------:R-:W-:-:S05]  /*11f80*/  ULDC.64 UR4, c[0x0][0x3f8] ;  /* 0x0000fe0000047ab9 */ /* 0x000fca0000000a00 */
[----:B------:R1:W5:Y:S01]  /*11f90*/  @P1 LDG.E R0, desc[UR38][R6.64] ;  /* 0x0000002606001981 */ /* 0x000362000c1e1900 */
[----:B------:R-:W-:Y:S01]  /*11fa0*/  UISETP.NE.U32.AND UP0, UPT, UR4, URZ, UPT ;  /* 0x0000003f0400728c */ /* 0x000fe2000bf05070 */
[----:B------:R-:W-:Y:S02]  /*11fb0*/  ISETP.NE.U32.AND P0, PT, RZ, UR6, PT ;  /* 0x00000006ff007c0c */ /* 0x000fe4000bf05070 */
[----:B------:R-:W-:Y:S01]  /*11fc0*/  ULDC UR4, c[0x0][0x404] ;  /* 0x0001010000047ab9 */ /* 0x000fe20000000800 */
[----:B------:R-:W-:Y:S01]  /*11fd0*/  UISETP.NE.AND.EX UP0, UPT, UR5, URZ, UPT, UP0 ;  /* 0x0000003f0500728c */ /* 0x000fe2000bf05300 */
[----:B------:R-:W-:Y:S02]  /*11fe0*/  ISETP.NE.AND.EX P0, PT, RZ, UR7, PT, P0 ;  /* 0x00000007ff007c0c */ /* 0x000fe4000bf05300 */
[----:B------:R-:W-:Y:S01]  /*11ff0*/  ULDC UR5, c[0x0][0x2e0] ;  /* 0x0000b80000057ab9 */ /* 0x000fe20000000800 */
[----:B------:R-:W-:-:S04]  /*12000*/  USEL UR4, UR4, 0x1, UP0 ;  /* 0x0000000104047887 */ /* 0x000fc80008000000 */
[----:B------:R-:W-:-:S06]  /*12010*/  UIMAD UR4, UR4, UR5, URZ ;  /* 0x00000005040472a4 */ /* 0x000fcc000f8e023f */
[----:B------:R-:W-:Y:S01]  /*12020*/  IMAD.U32 R5, RZ, RZ, UR4 ;  /* 0x00000004ff057e24 */ /* 0x000fe2000f8e00ff */
[----:B-1----:R-:W-:Y:S06]  /*12030*/  @P1 BRA `(.L_x_1843) ;  /* 0x0000000000101947 */ /* 0x002fec0003800000 */
[----:B------:R-:W-:Y:S05]  /*12040*/  @!P2 BRA `(.L_x_1843) ;  /* 0x00000000000ca947 */ /* 0x000fea0003800000 */
[----:B------:R-:W2:Y:S04]  /*12050*/  LDG.E R7, desc[UR38][R2.64] ;  /* 0x0000002602077981 */ /* 0x000ea8000c1e1900 */
[----:B-----5:R-:W2:Y:S02]  /*12060*/  LDG.E R0, desc[UR38][R2.64+0x4] ;  /* 0x0000042602007981 */ /* 0x020ea4000c1e1900 */
[----:B--2---:R-:W-:-:S07]  /*12070*/  IMAD.IADD R0, R0, 0x1, -R7 ;  /* 0x0000000100007824 */ /* 0x004fce00078e0a07 */
.L_x_1843:
[----:B------:R-:W1:Y:S01]  /*12080*/  LDC.64 R2, c[0x0][0xa08] ;  /* 0x00028200ff027b82 */ /* 0x000e620000000a00 */
[----:B------:R-:W-:Y:S01]  /*12090*/  IMAD.MOV.U32 R7, RZ, RZ, RZ ;  /* 0x000000ffff077224 */ /* 0x000fe200078e00ff */
[----:B------:R-:W-:Y:S01]  /*120a0*/  ULDC.64 UR4, c[0x0][0xa20] ;  /* 0x0002880000047ab9 */ /* 0x000fe20000000a00 */
[----:B-1----:R-:W-:-:S05]  /*120b0*/  IMAD.WIDE R2, R19, 0x4, R2 ;  /* 0x0000000413027825 */ /* 0x002fca00078e0202 */
[----:B------:R-:W2:Y:S01]  /*120c0*/  @P0 LDG.E R7, desc[UR38][R2.64] ;  /* 0x0000002602070981 */ /* 0x000ea2000c1e1900 */
[----:B------:R-:W-:-:S04]  /*120d0*/  ISETP.NE.U32.AND P1, PT, RZ, UR4, PT ;  /* 0x00000004ff007c0c */ /* 0x000fc8000bf25070 */
[----:B------:R-:W-:Y:S01]  /*120e0*/  ISETP.NE.AND.EX P1, PT, RZ, UR5, PT, P1 ;  /* 0x00000005ff007c0c */ /* 0x000fe2000bf25310 */
[----:B--2--5:R-:W-:-:S05]  /*120f0*/  IMAD.IADD R6, R7, 0x1, R4 ;  /* 0x0000000107067824 */ /* 0x024fca00078e0204 */
[----:B------:R1:W-:Y:S07]  /*12100*/  STL [R1+0x8], R6 ;  /* 0x0000080601007387 */ /* 0x0003ee0000100800 */
[----:B------:R-:W-:Y:S05]  /*12110*/  @!P1 BRA `(.L_x_1844) ;  /* 0x0000000000109947 */ /* 0x000fea0003800000 */
[----:B------:R-:W2:Y:S02]  /*12120*/  LDC.64 R2, c[0x0][0xa20] ;  /* 0x00028800ff027b82 */ /* 0x000ea40000000a00 */
[----:B--2---:R-:W-:-:S05]  /*12130*/  IMAD.WIDE R2, R19, 0x4, R2 ;  /* 0x0000000413027825 */ /* 0x004fca00078e0202 */
[----:B------:R2:W5:Y:S01]  /*12140*/  LDG.E R5, desc[UR38][R2.64] ;  /* 0x0000002602057981 */ /* 0x000562000c1e1900 */
[----:B------:R-:W-:Y:S05]  /*12150*/  BRA `(.L_x_1845) ;  /* 0x0000000000107947 */ /* 0x000fea0003800000 */
.L_x_1844:
[----:B------:R-:W-:Y:S05]  /*12160*/  @!P0 BRA `(.L_x_1845) ;  /* 0x00000000000c8947 */ /* 0x000fea0003800000 */
[----:B-1----:R-:W2:Y:S04]  /*12170*/  LDG.E R6, desc[UR38][R2.64] ;  /* 0x0000002602067981 */ /* 0x002ea8000c1e1900 */
[----:B------:R-:W2:Y:S02]  /*12180*/  LDG.E R5, desc[UR38][R2.64+0x4] ;  /* 0x0000042602057981 */ /* 0x000ea4000c1e1900 */
[----:B--2---:R-:W-:-:S07]  /*12190*/  IMAD.IADD R5, R5, 0x1, -R6 ;  /* 0x0000000105057824 */ /* 0x004fce00078e0a06 */
.L_x_1845:
[----:B--2---:R-:W2:Y:S01]  /*121a0*/  LDC.64 R2, c[0x0][0x9e0] ;  /* 0x00027800ff027b82 */ /* 0x004ea20000000a00 */
[----:B-----5:R-:W-:Y:S01]  /*121b0*/  IMAD.IADD R7, R5, 0x1, -R4 ;  /* 0x0000000105077824 */ /* 0x020fe200078e0a04 */
[----:B------:R-:W-:-:S04]  /*121c0*/  LEA R4, R17, 0x80, 0x7 ;  /* 0x0000008011047811 */ /* 0x000fc800078e38ff */
[----:B------:R-:W-:Y:S02]  /*121d0*/  IADD3 R9, R7, R4, -R0 ;  /* 0x0000000407097210 */ /* 0x000fe40007ffe800 */
[----:B--2---:R-:W-:-:S03]  /*121e0*/  ISETP.GE.AND P0, PT, R3, 0x1, PT ;  /* 0x000000010300780c */ /* 0x004fc60003f06270 */
[----:B------:R-:W-:-:S10]  /*121f0*/  IMAD.IADD R2, R9, 0x1, R2 ;  /* 0x0000000109027824 */ /* 0x000fd400078e0202 */
[----:B------:R-:W-:Y:S05]  /*12200*/  @!P0 BRA `(.L_x_1846) ;  /* 0x0000000000488947 */ /* 0x000fea0003800000 */
[C---:B------:R-:W-:Y:S01]  /*12210*/  ISETP.GT.AND P1, PT, R9.reuse, RZ, PT ;  /* 0x000000ff0900720c */ /* 0x040fe20003f24270 */
[----:B------:R-:W-:Y:S01]  /*12220*/  BSSY B0, `(.L_x_1847) ;  /* 0x000000e000007945 */ /* 0x000fe20003800000 */
[----:B-1----:R-:W-:-:S11]  /*12230*/  VIADD R6, R9, 0xffffffff ;  /* 0xffffffff09067836 */ /* 0x002fd60000000000 */
        /* <DEDUP_REMOVED lines=8> */
.L_x_1848:
[----:B------:R-:W-:-:S13]  /*122c0*/  ISETP.NE.AND P1, PT, R3, 0x1, PT ;  /* 0x000000010300780c */ /* 0x000fda0003f25270 */
[----:B------:R-:W1:Y:S02]  /*122d0*/  @P1 LDC.64 R4, c[0x0][0x9e8] ;  /* 0x00027a00ff041b82 */ /* 0x000e640000000a00 */
[----:B-1----:R-:W-:-:S05]  /*122e0*/  @P1 IMAD.HI.U32 R4, R6, R4, RZ ;  /* 0x0000000406041227 */ /* 0x002fca00078e00ff */
[----:B------:R-:W-:-:S07]  /*122f0*/  @P1 SHF.R.U32.HI R6, RZ, R5, R4 ;  /* 0x00000005ff061219 */ /* 0x000fce0000011604 */
.L_x_1849:
[----:B------:R-:W-:Y:S05]  /*12300*/  BSYNC B0 ;  /* 0x0000000000007941 */ /* 0x000fea0003800000 */
.L_x_1847:
[----:B------:R-:W-:-:S05]  /*12310*/  IMAD R5, R6, R3, R3 ;  /* 0x0000000306057224 */ /* 0x000fca00078e0203 */
[----:B------:R-:W-:-:S07]  /*12320*/  VIMNMX R2, R2, R5, PT ;  /* 0x0000000502027248 */ /* 0x000fce0003fe0100 */
.L_x_1846:
[----:B------:R-:W-:Y:S01]  /*12330*/  VIADD R2, R2, 0x5f ;  /* 0x0000005f02027836 */ /* 0x000fe20000000000 */
[----:B------:R-:W-:Y:S01]  /*12340*/  ULDC UR4, c[0x0][0x9dc] ;  /* 0x0002770000047ab9 */ /* 0x000fe20000000800 */
[----:B------:R-:W-:Y:S02]  /*12350*/  IMAD R0, R17, 0x80, -R0 ;  /* 0x0000008011007824 */ /* 0x000fe400078e0a00 */
[----:B------:R-:W-:-:S04]  /*12360*/  IMAD.HI R4, R2, 0x2aaaaaab, RZ ;  /* 0x2aaaaaab02047827 */ /* 0x000fc800078e02ff */
[C---:B------:R-:W-:Y:S01]  /*12370*/  VIADD R2, R7.reuse, 0x5f ;  /* 0x0000005f07027836 */ /* 0x040fe20000000000 */
[----:B------:R-:W-:Y:S01]  /*12380*/  SHF.R.U32.HI R5, RZ, 0x1f, R4 ;  /* 0x0000001fff057819 */ /* 0x000fe20000011604 */
[----:B------:R-:W-:Y:S02]  /*12390*/  IMAD.IADD R7, R7, 0x1, R0 ;  /* 0x0000000107077824 */ /* 0x000fe400078e0200 */
[----:B------:R-:W-:Y:S01]  /*123a0*/  IMAD.HI R2, R2, 0x2aaaaaab, RZ ;  /* 0x2aaaaaab02027827 */ /* 0x000fe200078e02ff */
[----:B------:R-:W-:-:S03]  /*123b0*/  LEA.HI.SX32 R4, R4, R5, 0x1c ;  /* 0x0000000504047211 */ /* 0x000fc600078fe2ff */
[----:B------:R-:W-:Y:S01]  /*123c0*/  VIADD R0, R7, -UR4 ;  /* 0x8000000407007c36 */ /* 0x000fe20008000000 */
[----:B------:R-:W-:-:S04]  /*123d0*/  SHF.R.U32.HI R5, RZ, 0x1f, R2 ;  /* 0x0000001fff057819 */ /* 0x000fc80000011602 */
[----:B------:R-:W-:-:S04]  /*123e0*/  LEA.HI.SX32 R5, R2, R5, 0x1c ;  /* 0x0000000502057211 */ /* 0x000fc800078fe2ff */
[----:B-1----:R-:W-:-:S05]  /*123f0*/  VIMNMX R6, R5, R4, PT ;  /* 0x0000000405067248 */ /* 0x002fca0003fe0100 */
[----:B------:R1:W-:Y:S01]  /*12400*/  STL [R1+0x14], R6 ;  /* 0x0000140601007387 */ /* 0x0003e20000100800 */
[----:B------:R-:W-:Y:S05]  /*12410*/  @!P0 BRA `(.L_x_1850) ;  /* 0x0000000000448947 */ /* 0x000fea0003800000 */
[----:B------:R-:W-:Y:S01]  /*12420*/  ISETP.GT.AND P0, PT, R7, -0x1, PT ;  /* 0xffffffff0700780c */ /* 0x000fe20003f04270 */
[----:B------:R-:W-:-:S12]  /*12430*/  BSSY B0, `(.L_x_1851) ;  /* 0x000000d000007945 */ /* 0x000fd80003800000 */
[----:B------:R-:W-:Y:S05]  /*12440*/  @P0 BRA `(.L_x_1852) ;  /* 0x00000000001c0947 */ /* 0x000fea0003800000 */
[----:B------:R-:W-:Y:S02]  /*12450*/  ISETP.NE.AND P0, PT, R3, 0x1, PT ;  /* 0x000000010300780c */ /* 0x000fe40003f05270 */
[----:B------:R-:W-:-:S11]  /*12460*/  LOP3.LUT R7, RZ, R7, RZ, 0x33, !PT ;  /* 0x00000007ff077212 */ /* 0x000fd600078e33ff */
[----:B------:R-:W2:Y:S02]  /*12470*/  @P0 LDC.64 R4, c[0x0][0x9e8] ;  /* 0x00027a00ff040b82 */ /* 0x000ea40000000a00 */
[----:B--2---:R-:W-:-:S05]  /*12480*/  @P0 IMAD.HI.U32 R4, R7, R4, RZ ;  /* 0x0000000407040227 */ /* 0x004fca00078e00ff */
[----:B------:R-:W-:-:S04]  /*12490*/  @P0 SHF.R.U32.HI R7, RZ, R5, R4 ;  /* 0x00000005ff070219 */ /* 0x000fc80000011604 */
[----:B------:R-:W-:Y:S01]  /*124a0*/  LOP3.LUT R7, RZ, R7, RZ, 0x33, !PT ;  /* 0x00000007ff077212 */ /* 0x000fe200078e33ff */
[----:B------:R-:W-:Y:S06]  /*124b0*/  BRA `(.L_x_1853) ;  /* 0x0000000000107947 */ /* 0x000fec0003800000 */
.L_x_1852:
[----:B------:R-:W-:-:S13]  /*124c0*/  ISETP.NE.AND P0, PT, R3, 0x1, PT ;  /* 0x000000010300780c */ /* 0x000fda0003f05270 */
[----:B------:R-:W2:Y:S02]  /*124d0*/  @P0 LDC.64 R4, c[0x0][0x9e8] ;  /* 0x00027a00ff040b82 */ /* 0x000ea40000000a00 */
[----:B--2---:R-:W-:-:S05]  /*124e0*/  @P0 IMAD.HI.U32 R4, R7, R4, RZ ;  /* 0x0000000407040227 */ /* 0x004fca00078e00ff */
[----:B------:R-:W-:-:S07]  /*124f0*/  @P0 SHF.R.U32.HI R7, RZ, R5, R4 ;  /* 0x00000005ff070219 */ /* 0x000fce0000011604 */
.L_x_1853:
[----:B------:R-:W-:Y:S05]  /*12500*/  BSYNC B0 ;  /* 0x0000000000007941 */ /* 0x000fea0003800000 */
.L_x_1851:
[----:B------:R-:W-:-:S05]  /*12510*/  IMAD R3, R7, R3, RZ ;  /* 0x0000000307037224 */ /* 0x000fca00078e02ff */
[----:B------:R-:W-:-:S07]  /*12520*/  VIMNMX R0, R0, R3, !PT ;  /* 0x0000000300007248 */ /* 0x000fce0007fe0100 */
.L_x_1850:
[----:B------:R-:W-:Y:S01]  /*12530*/  IMAD.HI R0, R0, 0x2aaaaaab, RZ ;  /* 0x2aaaaaab00007827 */ /* 0x000fe200078e02ff */
[----:B------:R-:W-:Y:S04]  /*12540*/  BSSY B6, `(.L_x_1854) ;  /* 0x00002ae000067945 */ /* 0x000fe80003800000 */
[----:B------:R-:W-:-:S04]  /*12550*/  SHF.R.U32.HI R3, RZ, 0x1f, R0 ;  /* 0x0000001fff037819 */ /* 0x000fc80000011600 */
[----:B------:R-:W-:-:S04]  /*12560*/  LEA.HI.SX32 R3, R0, R3, 0x1c ;  /* 0x0000000300037211 */ /* 0x000fc800078fe2ff */
[----:B------:R-:W-:-:S04]  /*12570*/  VIMNMX R2, RZ, R3, !PT ;  /* 0x00000003ff027248 */ /* 0x000fc80007fe0100 */
[----:B------:R-:W-:Y:S01]  /*12580*/  ISETP.GT.AND P0, PT, R6, R2, PT ;  /* 0x000000020600720c */ /* 0x000fe20003f04270 */
[----:B------:R2:W-:-:S12]  /*12590*/  STL [R1+0xc], R2 ;  /* 0x00000c0201007387 */ /* 0x0005d80000100800 */
[----:B--2---:R-:W-:Y:S05]  /*125a0*/  @P0 BRA `(.L_x_1855) ;  /* 0x0000000000440947 */ /* 0x004fea0003800000 */
[----:B------:R-:W2:Y:S02]  /*125b0*/  S2R R2, SR_TID.X ;  /* 0x0000000000027919 */ /* 0x000ea40000002100 */
[----:B--2---:R-:W-:-:S04]  /*125c0*/  LOP3.LUT R2, R2, 0x1f, RZ, 0xc0, !PT ;  /* 0x0000001f02027812 */ /* 0x004fc800078ec0ff */
[----:B------:R-:W-:-:S13]  /*125d0*/  ISETP.NE.AND P1, PT, R2, RZ, PT ;  /* 0x000000ff0200720c */ /* 0x000fda0003f25270 */
[----:B------:R-:W-:Y:S05]  /*125e0*/  @P1 BRA `(.L_x_1856) ;  /* 0x00000028008c1947 */ /* 0x000fea0003800000 */
[----:B------:R-:W2:Y:S01]  /*125f0*/  S2R R7, SR_LANEID ;  /* 0x0000000000077919 */ /* 0x000ea20000000000 */
[----:B------:R-:W-:Y:S01]  /*12600*/  VOTEU.ANY UR4, UPT, PT ;  /* 0x0000000000047886 */ /* 0x000fe200038e0100 */
[----:B------:R-:W3:Y:S01]  /*12610*/  LDC.64 R2, c[0x0][0xc38] ;  /* 0x00030e00ff027b82 */ /* 0x000ee20000000a00 */
[----:B------:R-:W2:Y:S08]  /*12620*/  FLO.U32 R0, UR4 ;  /* 0x0000000400007d00 */ /* 0x000eb000080e0000 */
[----:B------:R-:W3:Y:S01]  /*12630*/  POPC R5, UR4 ;  /* 0x0000000400057d09 */ /* 0x000ee20008000000 */
[----:B--2---:R-:W-:-:S13]  /*12640*/  ISETP.EQ.U32.AND P0, PT, R0, R7, PT ;  /* 0x000000070000720c */ /* 0x004fda0003f02070 */
[----:B---3--:R-:W2:Y:S01]  /*12650*/  @P0 ATOMG.E.ADD.STRONG.GPU PT, R3, desc[UR38][R2.64], R5 ;  /* 0x00000005020309a8 */ /* 0x008ea200081ee1e6 */
[----:B------:R-:W3:Y:S02]  /*12660*/  S2R R4, SR_LTMASK ;  /* 0x0000000000047919 */ /* 0x000ee40000003900 */
[----:B---3--:R-:W-:-:S04]  /*12670*/  LOP3.LUT R4, R4, UR4, RZ, 0xc0, !PT ;  /* 0x0000000404047c12 */ /* 0x008fc8000f8ec0ff */
[----:B------:R-:W3:Y:S01]  /*12680*/  POPC R7, R4 ;  /* 0x0000000400077309 */ /* 0x000ee20000000000 */
[----:B--2---:R-:W3:Y:S02]  /*12690*/  SHFL.IDX PT, R0, R3, R0, 0x1f ;  /* 0x00001f0003007589 */ /* 0x004ee400000e0000 */
[----:B---3--:R-:W-:Y:S01]  /*126a0*/  IADD3 R16, R0, UR37, R7 ;  /* 0x0000002500107c10 */ /* 0x008fe2000fffe007 */
[----:B------:R-:W-:Y:S06]  /*126b0*/  BRA `(.L_x_1856) ;  /* 0x0000002800587947 */ /* 0x000fec0003800000 */
.L_x_1855:
[----:B------:R-:W2:Y:S01]  /*126c0*/  S2R R3, SR_CgaCtaId ;  /* 0x0000000000037919 */ /* 0x000ea20000008800 */
[----:B------:R-:W-:-:S04]  /*126d0*/  MOV R0, 0x400 ;  /* 0x0000040000007802 */ /* 0x000fc80000000f00 */
[----:B--2---:R-:W-:-:S05]  /*126e0*/  LEA R2, R3, R0, 0x18 ;  /* 0x0000000003027211 */ /* 0x004fca00078ec0ff */
[----:B------:R2:W-:Y:S01]  /*126f0*/  STL [R1+0x10], R2 ;  /* 0x0000100201007387 */ /* 0x0005e20000100800 */
[----:B------:R-:W-:-:S05]  /*12700*/  VIADD R0, R2, 0x1c400 ;  /* 0x0001c40002007836 */ /* 0x000fca0000000000 */
[----:B------:R-:W-:-:S13]  /*12710*/  LOP3.LUT P0, RZ, R0, 0x3ff, RZ, 0xc0, !PT ;  /* 0x000003ff00ff7812 */ /* 0x000fda000780c0ff */
[----:B--2---:R-:W-:Y:S05]  /*12720*/  @!P0 BRA `(.L_x_1857) ;  /* 0x0000000000408947 */ /* 0x004fea0003800000 */
[----:B------:R-:W-:Y:S01]  /*12730*/  MOV R2, 0x0 ;  /* 0x0000000000027802 */ /* 0x000fe20000000f00 */
[----:B------:R-:W-:Y:S01]  /*12740*/  ULDC.64 UR6, c[0x4][0x90] ;  /* 0x0100240000067ab9 */ /* 0x000fe20000000a00 */
[----:B------:R-:W-:Y:S01]  /*12750*/  ULDC.64 UR8, c[0x4][0x98] ;  /* 0x0100260000087ab9 */ /* 0x000fe20000000a00 */
[----:B------:R-:W-:Y:S01]  /*12760*/  ULDC.64 UR4, c[0x4][0x8] ;  /* 0x0100020000047ab9 */ /* 0x000fe20000000a00 */
[----:B------:R-:W-:Y:S02]  /*12770*/  IMAD.U32 R4, RZ, RZ, UR6 ;  /* 0x00000006ff047e24 */ /* 0x000fe4000f8e00ff */
[----:B------:R-:W2:Y:S01]  /*12780*/  LDC.64 R2, c[0x4][R2] ;  /* 0x0100000002027b82 */ /* 0x000ea20000000a00 */
[----:B------:R-:W-:Y:S02]  /*12790*/  IMAD.U32 R5, RZ, RZ, UR7 ;  /* 0x00000007ff057e24 */ /* 0x000fe4000f8e00ff */
[----:B-1----:R-:W-:Y:S02]  /*127a0*/  IMAD.U32 R6, RZ, RZ, UR8 ;  /* 0x00000008ff067e24 */ /* 0x002fe4000f8e00ff */
[----:B------:R-:W-:-:S02]  /*127b0*/  IMAD.U32 R7, RZ, RZ, UR9 ;  /* 0x00000009ff077e24 */ /* 0x000fc4000f8e00ff */
[----:B------:R-:W-:Y:S02]  /*127c0*/  IMAD.U32 R10, RZ, RZ, UR4 ;  /* 0x00000004ff0a7e24 */ /* 0x000fe4000f8e00ff */
[----:B------:R-:W-:Y:S02]  /*127d0*/  IMAD.U32 R11, RZ, RZ, UR5 ;  /* 0x00000005ff0b7e24 */ /* 0x000fe4000f8e00ff */
[----:B------:R-:W-:Y:S02]  /*127e0*/  IMAD.MOV.U32 R8, RZ, RZ, 0x70 ;  /* 0x00000070ff087424 */ /* 0x000fe400078e00ff */
[----:B------:R-:W-:Y:S02]  /*127f0*/  IMAD.MOV.U32 R12, RZ, RZ, 0x1 ;  /* 0x00000001ff0c7424 */ /* 0x000fe400078e00ff */
[----:B0-----:R-:W-:-:S07]  /*12800*/  IMAD.MOV.U32 R13, RZ, RZ, RZ ;  /* 0x000000ffff0d7224 */ /* 0x001fce00078e00ff */
[----:B------:R-:W-:-:S07]  /*12810*/  LEPC R20, `(.L_x_1857) ;  /* 0x000000001014794e */ /* 0x000fce0000000000 */
[----:B--2---:R-:W-:Y:S05]  /*12820*/  CALL.ABS.NOINC R2 ;  /* 0x0000000002007343 */ /* 0x004fea0003c00000 */
.L_x_1857:
        /* <DEDUP_REMOVED lines=8> */
[----:B------:R2:W3:Y:S01]  /*128b0*/  LDC.64 R2, c[0x4][R0] ;  /* 0x0100000000027b82 */ /* 0x0004e20000000a00 */
[----:B------:R-:W-:Y:S02]  /*128c0*/  IMAD.U32 R4, RZ, RZ, UR6 ;  /* 0x00000006ff047e24 */ /* 0x000fe4000f8e00ff */
[----:B------:R-:W-:Y:S02]  /*128d0*/  IMAD.U32 R5, RZ, RZ, UR7 ;  /* 0x00000007ff057e24 */ /* 0x000fe4000f8e00ff */
[----:B-1----:R-:W-:Y:S02]  /*128e0*/  IMAD.U32 R6, RZ, RZ, UR8 ;  /* 0x00000008ff067e24 */ /* 0x002fe4000f8e00ff */
[----:B------:R-:W-:-:S02]  /*128f0*/  IMAD.U32 R7, RZ, RZ, UR9 ;  /* 0x00000009ff077e24 */ /* 0x000fc4000f8e00ff */
[----:B------:R-:W-:Y:S02]  /*12900*/  IMAD.U32 R10, RZ, RZ, UR4 ;  /* 0x00000004ff0a7e24 */ /* 0x000fe4000f8e00ff */
[----:B------:R-:W-:Y:S02]  /*12910*/  IMAD.U32 R11, RZ, RZ, UR5 ;  /* 0x00000005ff0b7e24 */ /* 0x000fe4000f8e00ff */
[----:B------:R-:W-:Y:S02]  /*12920*/  IMAD.MOV.U32 R8, RZ, RZ, 0x70 ;  /* 0x00000070ff087424 */ /* 0x000fe400078e00ff */
[----:B------:R-:W-:Y:S02]  /*12930*/  IMAD.MOV.U32 R12, RZ, RZ, 0x1 ;  /* 0x00000001ff0c7424 */ /* 0x000fe400078e00ff */
[----:B0-2---:R-:W-:-:S07]  /*12940*/  IMAD.MOV.U32 R13, RZ, RZ, RZ ;  /* 0x000000ffff0d7224 */ /* 0x005fce00078e00ff */
[----:B------:R-:W-:-:S07]  /*12950*/  LEPC R20, `(.L_x_1859) ;  /* 0x000000001014794e */ /* 0x000fce0000000000 */
[----:B---3--:R-:W-:Y:S05]  /*12960*/  CALL.ABS.NOINC R2 ;  /* 0x0000000002007343 */ /* 0x008fea0003c00000 */
.L_x_1859:
        /* <DEDUP_REMOVED lines=16> */
.L_x_1858:
[----:B------:R-:W2:Y:S01]  /*12a70*/  LDL.LU R7, [R1+0x1c] ;  /* 0x00001c0001077983 */ /* 0x000ea20000300800 */
[----:B------:R-:W3:Y:S01]  /*12a80*/  LDC R0, c[0x0][0x428] ;  /* 0x00010a00ff007b82 */ /* 0x000ee20000000800 */
[----:B------:R-:W-:Y:S01]  /*12a90*/  ULDC.64 UR4, c[0x0][0x9f8] ;  /* 0x00027e0000047ab9 */ /* 0x000fe20000000a00 */
[----:B------:R-:W-:Y:S01]  /*12aa0*/  IMAD.MOV.U32 R4, RZ, RZ, R19 ;  /* 0x000000ffff047224 */ /* 0x000fe200078e0013 */
[----:B-1----:R-:W1:Y:S01]  /*12ab0*/  S2R R6, SR_TID.X ;  /* 0x0000000000067919 */ /* 0x002e620000002100 */
[----:B---3--:R-:W-:Y:S01]  /*12ac0*/  ISETP.NE.AND P0, PT, R0, 0x1, PT ;  /* 0x000000010000780c */ /* 0x008fe20003f05270 */
[----:B------:R-:W-:Y:S01]  /*12ad0*/  IMAD.MOV.U32 R0, RZ, RZ, R18 ;  /* 0x000000ffff007224 */ /* 0x000fe200078e0012 */
[----:B-1----:R-:W-:-:S11]  /*12ae0*/  LOP3.LUT R6, R6, 0x1f, RZ, 0xc0, !PT ;  /* 0x0000001f06067812 */ /* 0x002fd600078ec0ff */
[----:B------:R-:W1:Y:S08]  /*12af0*/  @P0 LDC R3, c[0x0][0x42c] ;  /* 0x00010b00ff030b82 */ /* 0x000e700000000800 */
[----:B------:R-:W3:Y:S01]  /*12b00*/  @P0 LDC R5, c[0x0][0x430] ;  /* 0x00010c00ff050b82 */ /* 0x000ee20000000800 */
[----:B-1----:R-:W-:-:S05]  /*12b10*/  @P0 IMAD.HI.U32 R2, R18, R3, RZ ;  /* 0x0000000312020227 */ /* 0x002fca00078e00ff */
[----:B---3--:R-:W-:Y:S02]  /*12b20*/  @P0 SHF.R.U32.HI R0, RZ, R5, R2 ;  /* 0x00000005ff000219 */ /* 0x008fe40000011602 */
[----:B------:R-:W-:-:S04]  /*12b30*/  ISETP.NE.U32.AND P0, PT, RZ, UR4, PT ;  /* 0x00000004ff007c0c */ /* 0x000fc8000bf05070 */
[----:B------:R-:W-:Y:S01]  /*12b40*/  ISETP.NE.AND.EX P0, PT, RZ, UR5, PT, P0 ;  /* 0x00000005ff007c0c */ /* 0x000fe2000bf05300 */
[----:B------:R-:W-:-:S12]  /*12b50*/  ULDC.64 UR4, c[0x0][0xa00] ;  /* 0x0002800000047ab9 */ /* 0x000fd80000000a00 */
[----:B------:R-:W1:Y:S01]  /*12b60*/  @P0 LDC.64 R2, c[0x0][0x9f8] ;  /* 0x00027e00ff020b82 */ /* 0x000e620000000a00 */
[----:B------:R-:W-:-:S04]  /*12b70*/  ISETP.NE.AND P6, PT, R6, RZ, PT ;  /* 0x000000ff0600720c */ /* 0x000fc80003fc5270 */
[----:B------:R-:W-:-:S09]  /*12b80*/  PLOP3.LUT P1, PT, P6, PT, PT, 0x8, 0x0 ;  /* 0x000000000000781c */ /* 0x000fd2000372e170 */
[----:B------:R-:W-:Y:S01]  /*12b90*/  VOTEU.ALL UP1, P6 ;  /* 0x00000000003f7886 */ /* 0x000fe20003020000 */
[----:B-1----:R-:W-:-:S05]  /*12ba0*/  @P0 IMAD.WIDE R2, R19, 0x4, R2 ;  /* 0x0000000413020825 */ /* 0x002fca00078e0202 */
[----:B------:R1:W5:Y:S01]  /*12bb0*/  @P0 LDG.E R4, desc[UR38][R2.64] ;  /* 0x0000002602040981 */ /* 0x000362000c1e1900 */
[----:B------:R-:W-:Y:S01]  /*12bc0*/  ISETP.NE.U32.AND P0, PT, RZ, UR4, PT ;  /* 0x00000004ff007c0c */ /* 0x000fe2000bf05070 */
[----:B------:R-:W-:-:S03]  /*12bd0*/  @!UP1 UIADD3 UR8, UP0, UR40, 0x270, URZ ;  /* 0x0000027028089890 */ /* 0x000fc6000ff1e03f */
[----:B------:R-:W-:Y:S01]  /*12be0*/  ISETP.NE.AND.EX P0, PT, RZ, UR5, PT, P0 ;  /* 0x00000005ff007c0c */ /* 0x000fe2000bf05300 */
[----:B------:R-:W-:-:S03]  /*12bf0*/  @!UP1 UIADD3.X UR9, URZ, UR41, URZ, UP0, !UPT ;  /* 0x000000293f099290 */ /* 0x000fc600087fe43f */
[----:B------:R-:W-:Y:S01]  /*12c00*/  SEL R6, R19, RZ, !P0 ;  /* 0x000000ff13067207 */ /* 0x000fe20004000000 */
[----:B------:R-:W-:Y:S01]  /*12c10*/  VOTEU.ALL UP0, P6 ;  /* 0x00000000003f7886 */ /* 0x000fe20003000000 */
[----:B-12---:R-:W-:-:S07]  /*12c20*/  IMAD R17, R17, 0x80, R7 ;  /* 0x0000008011117824 */ /* 0x006fce00078e0207 */
.L_x_1860:
        /* <DEDUP_REMOVED lines=10> */
[----:B------:R-:W2:Y:S01]  /*12cd0*/  LDL R5, [R1+0x14] ;  /* 0x0000140001057983 */ /* 0x000ea20000100800 */
[----:B------:R-:W1:Y:S01]  /*12ce0*/  LDC.64 R2, c[0x0][0x3f8] ;  /* 0x0000fe00ff027b82 */ /* 0x000e620000000a00 */
[----:B------:R-:W-:Y:S02]  /*12cf0*/  ULDC.64 UR4, c[0x0][0xa08] ;  /* 0x0002820000047ab9 */ /* 0x000fe40000000a00 */
[----:B-1----:R-:W-:Y:S01]  /*12d00*/  LOP3.LUT P0, RZ, R2, UR4, RZ, 0xfc, !PT ;  /* 0x0000000402ff7c12 */ /* 0x002fe2000f80fcff */
[----:B------:R-:W-:-:S03]  /*12d10*/  UMOV UR4, 0xffffffff ;  /* 0xffffffff00047882 */ /* 0x000fc60000000000 */
[----:B------:R-:W-:-:S04]  /*12d20*/  LOP3.LUT P0, RZ, R3, UR5, RZ, 0xfc, P0 ;  /* 0x0000000503ff7c12 */ /* 0x000fc8000800fcff */
[----:B-----5:R-:W-:Y:S01]  /*12d30*/  SEL R7, R4, RZ, !P0 ;  /* 0x000000ff04077207 */ /* 0x020fe20004000000 */
[----:B--2---:R-:W-:Y:S01]  /*12d40*/  VIADD R8, R5, 0xffffffff ;  /* 0xffffffff05087836 */ /* 0x004fe20000000000 */
[----:B------:R-:W-:Y:S07]  /*12d50*/  BRA.DIV UR4, `(.L_x_1861) ;  /* 0x00000036046c7947 */ /* 0x000fee000b800000 */
.L_x_1931:
[----:B------:R-:W-:Y:S01]  /*12d60*/  UMOV UR4, 0xffffffff ;  /* 0xffffffff00047882 */ /* 0x000fe20000000000 */
[----:B------:R-:W-:Y:S02]  /*12d70*/  SHF.R.S32.HI R5, RZ, 0x1f, R4 ;  /* 0x0000001fff057819 */ /* 0x000fe40000011404 */
[----:B------:R-:W-:Y:S05]  /*12d80*/  BRA.DIV UR4, `(.L_x_1862) ;  /* 0x0000003604947947 */ /* 0x000fea000b800000 */
[----:B------:R-:W-:-:S13]  /*12d90*/  ELECT P6, URZ, PT ;  /* 0x00000000003f782f */ /* 0x000fda00038c0000 */
.L_x_1934:
        /* <DEDUP_REMOVED lines=10> */
[----:B------:R-:W-:-:S04]  /*12e40*/  @P0 SHF.R.U32.HI R7, RZ, R11, R10 ;  /* 0x0000000bff070219 */ /* 0x000fc8000001160a */
[--C-:B------:R-:W-:Y:S01]  /*12e50*/  SHF.R.S32.HI R11, RZ, 0x1f, R7.reuse ;  /* 0x0000001fff0b7819 */ /* 0x100fe20000011407 */
[--C-:B------:R-:W-:Y:S02]  /*12e60*/  IMAD.MOV R9, RZ, RZ, -R7.reuse ;  /* 0x000000ffff097224 */ /* 0x100fe400078e0a07 */
[----:B------:R-:W-:Y:S02]  /*12e70*/  IMAD.MOV.U32 R10, RZ, RZ, R7 ;  /* 0x000000ffff0a7224 */ /* 0x000fe400078e0007 */
[----:B------:R-:W-:Y:S02]  /*12e80*/  IMAD R8, R12, R9, R8 ;  /* 0x000000090c087224 */ /* 0x000fe400078e0208 */
[----:B------:R-:W-:Y:S02]  /*12e90*/  IMAD R9, R5, UR4, RZ ;  /* 0x0000000405097c24 */ /* 0x000fe4000f8e02ff */
[----:B------:R-:W-:-:S04]  /*12ea0*/  IMAD.WIDE.U32 R10, R4, UR4, R10 ;  /* 0x00000004040a7c25 */ /* 0x000fc8000f8e000a */
[----:B------:R-:W-:Y:S01]  /*12eb0*/  IMAD R9, R4, UR5, R9 ;  /* 0x0000000504097c24 */ /* 0x000fe2000f8e0209 */
[----:B------:R-:W-:-:S03]  /*12ec0*/  LEA R12, P0, R10, R2, 0x2 ;  /* 0x000000020a0c7211 */ /* 0x000fc600078010ff */
[----:B------:R-:W-:-:S05]  /*12ed0*/  IMAD.IADD R7, R11, 0x1, R9 ;  /* 0x000000010b077824 */ /* 0x000fca00078e0209 */
[----:B0-----:R-:W-:-:S05]  /*12ee0*/  LEA.HI.X R13, R10, R3, R7, 0x2, P0 ;  /* 0x000000030a0d7211 */ /* 0x001fca00000f1407 */
[----:B------:R1:W5:Y:S02]  /*12ef0*/  LDG.E R7, desc[UR38][R12.64] ;  /* 0x000000260c077981 */ /* 0x000364000c1e1900 */
.L_x_1864:
[----:B------:R-:W2:Y:S01]  /*12f00*/  LDL R9, [R1] ;  /* 0x0000000001097983 */ /* 0x000ea20000100800 */
[----:B------:R-:W-:-:S03]  /*12f10*/  MOV R11, 0x400 ;  /* 0x00000400000b7802 */ /* 0x000fc60000000f00 */
[----:B------:R-:W3:Y:S01]  /*12f20*/  LDL R10, [R1+0x4] ;  /* 0x00000400010a7983 */ /* 0x000ee20000100800 */
[----:B-1----:R-:W1:Y:S02]  /*12f30*/  S2R R12, SR_CgaCtaId ;  /* 0x00000000000c7919 */ /* 0x002e640000008800 */
[----:B-1----:R-:W-:-:S05]  /*12f40*/  LEA R11, R12, R11, 0x18 ;  /* 0x0000000b0c0b7211 */ /* 0x002fca00078ec0ff */
[----:B--2---:R-:W-:Y:S01]  /*12f50*/  IMAD R9, R9, 0x8, R11 ;  /* 0x0000000809097824 */ /* 0x004fe200078e020b */
[----:B---3--:R-:W-:-:S04]  /*12f60*/  SHF.L.U32 R10, R10, 0x1f, RZ ;  /* 0x0000001f0a0a7819 */ /* 0x008fc800000006ff */
[----:B------:R-:W1:Y:S02]  /*12f70*/  SYNCS.PHASECHK.TRANS64.TRYWAIT P0, [R9+URZ+0x22840], R10 ;  /* 0x0228400a090075a7 */ /* 0x000e64000800017f */
[----:B-1----:R-:W-:Y:S05]  /*12f80*/  @!P0 BRA `(.L_x_1865) ;  /* 0x0000003400348947 */ /* 0x002fea0003800000 */
.L_x_1935:
[----:B------:R-:W2:Y:S02]  /*12f90*/  S2R R11, SR_TID.X ;  /* 0x00000000000b7919 */ /* 0x000ea40000002100 */
        /* <DEDUP_REMOVED lines=10> */
.L_x_1866:
[----:B------:R-:W2:Y:S01]  /*13040*/  LDL R11, [R1] ;  /* 0x00000000010b7983 */ /* 0x000ea20000100800 */
[----:B------:R-:W-:-:S03]  /*13050*/  MOV R12, 0x400 ;  /* 0x00000400000c7802 */ /* 0x000fc60000000f00 */
[----:B-1----:R-:W3:Y:S01]  /*13060*/  LDL R10, [R1+0x8] ;  /* 0x00000800010a7983 */ /* 0x002ee20000100800 */
[----:B0-----:R-:W0:Y:S01]  /*13070*/  S2R R13, SR_CgaCtaId ;  /* 0x00000000000d7919 */ /* 0x001e220000008800 */
[----:B------:R-:W-:Y:S02]  /*13080*/  R2UR UR9, R9 ;  /* 0x00000000090972ca */ /* 0x000fe400000e0000 */
[----:B------:R-:W-:Y:S01]  /*13090*/  R2UR UR11, R8 ;  /* 0x00000000080b72ca */ /* 0x000fe200000e0000 */
[----:B------:R-:W-:Y:S01]  /*130a0*/  UIADD3 UR6, UP0, UR40, 0x370, URZ ;  /* 0x0000037028067890 */ /* 0x000fe2000ff1e03f */
[----:B------:R-:W-:Y:S02]  /*130b0*/  R2UR UR12, R0 ;  /* 0x00000000000c72ca */ /* 0x000fe400000e0000 */
[----:B-----5:R-:W-:Y:S01]  /*130c0*/  R2UR UR13, R7 ;  /* 0x00000000070d72ca */ /* 0x020fe200000e0000 */
[----:B------:R-:W-:Y:S01]  /*130d0*/  UIADD3.X UR7, URZ, UR41, URZ, UP0, !UPT ;  /* 0x000000293f077290 */ /* 0x000fe200087fe43f */
[----:B0-----:R-:W-:-:S05]  /*130e0*/  LEA R12, R13, R12, 0x18 ;  /* 0x0000000c0d0c7211 */ /* 0x001fca00078ec0ff */
[----:B------:R-:W-:Y:S01]  /*130f0*/  UIADD3 UR9, UR9, 0x22830, URZ ;  /* 0x0002283009097890 */ /* 0x000fe2000fffe03f */
[----:B------:R-:W-:Y:S01]  /*13100*/  UMOV UR5, 0x14f00000 ;  /* 0x14f0000000057882 */ /* 0x000fe20000000000 */
[----:B------:R-:W-:Y:S01]  /*13110*/  UMOV UR10, URZ ;  /* 0x0000003f000a7c82 */ /* 0x000fe20008000000 */
[----:B--2---:R-:W-:Y:S01]  /*13120*/  IMAD R9, R11, 0x3000, R12 ;  /* 0x000030000b097824 */ /* 0x004fe200078e020c */
[----:B---3--:R-:W-:-:S04]  /*13130*/  R2UR UR4, R10 ;  /* 0x000000000a0472ca */ /* 0x008fc800000e0000 */
[----:B------:R-:W-:-:S09]  /*13140*/  R2UR UR8, R9 ;  /* 0x00000000090872ca */ /* 0x000fd200000e0000 */
[----:B------:R-:W-:-:S04]  /*13150*/  UIMAD UR11, UR11, 0x60, UR4 ;  /* 0x000000600b0b78a4 */ /* 0x000fc8000f8e0204 */
[----:B------:R-:W-:Y:S01]  /*13160*/  UIADD3 UR8, UR8, 0x1c400, URZ ;  /* 0x0001c40008087890 */ /* 0x000fe2000fffe03f */
[----:B------:R-:W-:-:S08]  /*13170*/  UMOV UR4, 0x0 ;  /* 0x0000000000047882 */ /* 0x000fd00000000000 */
[----:B------:R1:W-:Y:S02]  /*13180*/  UTMALDG.4D [UR8], [UR6], desc[UR4] ;  /* 0x00000408060075b4 */ /* 0x0003e40008019000 */
[----:B-1----:R-:W-:Y:S01]  /*13190*/  NOP ;  /* 0x0000000000007918 */ /* 0x002fe20000000000 */
.L_x_1863:
[----:B------:R-:W2:Y:S01]  /*131a0*/  LDL.LU R12, [R1+0x18] ;  /* 0x00001800010c7983 */ /* 0x000ea20000300800 */
[----:B------:R-:W-:Y:S01]  /*131b0*/  MOV R10, 0x400 ;  /* 0x00000400000a7802 */ /* 0x000fe20000000f00 */
[----:B------:R-:W-:Y:S05]  /*131c0*/  WARPSYNC.ALL ;  /* 0x0000000000007948 */ /* 0x000fea0003800000 */
[----:B------:R-:W1:Y:S01]  /*131d0*/  S2R R11, SR_CgaCtaId ;  /* 0x00000000000b7919 */ /* 0x000e620000008800 */
        /* <DEDUP_REMOVED lines=11> */
[----:B-1----:R-:W-:Y:S01]  /*13290*/  LEA R10, R11, R10, 0x18 ;  /* 0x0000000a0b0a7211 */ /* 0x002fe200078ec0ff */
        /* <DEDUP_REMOVED lines=12> */
[----:B------:R-:W2:Y:S02]  /*13360*/  SYNCS.PHASECHK.TRANS64.TRYWAIT P0, [R10+URZ+0x22820], R6 ;  /* 0x022820060a0075a7 */ /* 0x000ea4000800017f */
[----:B-12---:R-:W-:Y:S05]  /*13370*/  @!P0 BRA `(.L_x_1868) ;  /* 0x00000030004c8947 */ /* 0x006fea0003800000 */
.L_x_1936:
[----:B------:R-:W-:Y:S05]  /*13380*/  BSYNC B0 ;  /* 0x0000000000007941 */ /* 0x000fea0003800000 */
.L_x_1867:
[----:B------:R-:W-:Y:S04]  /*13390*/  BSSY B0, `(.L_x_1869) ;  /* 0x000003b000007945 */ /* 0x000fe80003800000 */
[----:B------:R-:W-:Y:S05]  /*133a0*/  @!P6 BRA `(.L_x_1870) ;  /* 0x0000000000e4e947 */ /* 0x000fea0003800000 */
[----:B------:R-:W2:Y:S01]  /*133b0*/  LDL R10, [R1] ;  /* 0x00000000010a7983 */ /* 0x000ea20000100800 */
[----:B------:R-:W-:-:S03]  /*133c0*/  MOV R11, 0x400 ;  /* 0x00000400000b7802 */ /* 0x000fc60000000f00 */
[----:B-1----:R-:W3:Y:S01]  /*133d0*/  LDL R9, [R1+0x4] ;  /* 0x0000040001097983 */ /* 0x002ee20000100800 */
[----:B------:R-:W1:Y:S02]  /*133e0*/  S2R R12, SR_CgaCtaId ;  /* 0x00000000000c7919 */ /* 0x000e640000008800 */
[----:B-1----:R-:W-:-:S05]  /*133f0*/  LEA R11, R12, R11, 0x18 ;  /* 0x0000000b0c0b7211 */ /* 0x002fca00078ec0ff */
[----:B--2---:R-:W-:Y:S01]  /*13400*/  IMAD R6, R10, 0x8, R11 ;  /* 0x000000080a067824 */ /* 0x004fe200078e020b */
[----:B---3--:R-:W-:-:S04]  /*13410*/  SHF.L.U32 R9, R9, 0x1f, RZ ;  /* 0x0000001f09097819 */ /* 0x008fc800000006ff */
[----:B------:R-:W1:Y:S02]  /*13420*/  SYNCS.PHASECHK.TRANS64.TRYWAIT P0, [R6+URZ+0x22860], R9 ;  /* 0x02286009060075a7 */ /* 0x000e64000800017f */
[----:B-1----:R-:W-:Y:S05]  /*13430*/  @!P0 BRA `(.L_x_1871) ;  /* 0x00000030003c8947 */ /* 0x002fea0003800000 */
.L_x_1937:
        /* <DEDUP_REMOVED lines=11> */
.L_x_1872:
[----:B------:R-:W2:Y:S01]  /*134f0*/  LDL R10, [R1] ;  /* 0x00000000010a7983 */ /* 0x000ea20000100800 */
[----:B------:R-:W-:-:S03]  /*13500*/  MOV R11, 0x400 ;  /* 0x00000400000b7802 */ /* 0x000fc60000000f00 */
[----:B-1----:R-:W3:Y:S01]  /*13510*/  LDL R9, [R1+0x8] ;  /* 0x0000080001097983 */ /* 0x002ee20000100800 */
[----:B------:R-:W1:Y:S01]  /*13520*/  S2R R12, SR_CgaCtaId ;  /* 0x00000000000c7919 */ /* 0x000e620000008800 */
[----:B------:R-:W-:Y:S02]  /*13530*/  R2UR UR9, R6 ;  /* 0x00000000060972ca */ /* 0x000fe400000e0000 */
[----:B------:R-:W-:Y:S01]  /*13540*/  R2UR UR11, R8 ;  /* 0x00000000080b72ca */ /* 0x000fe200000e0000 */
[----:B------:R-:W-:Y:S01]  /*13550*/  UIADD3 UR4, UP0, UR40, 0x470, URZ ;  /* 0x0000047028047890 */ /* 0x000fe2000ff1e03f */
[----:B------:R-:W-:Y:S02]  /*13560*/  R2UR UR12, R0 ;  /* 0x00000000000c72ca */ /* 0x000fe400000e0000 */
[----:B------:R-:W-:Y:S02]  /*13570*/  R2UR UR13, R7 ;  /* 0x00000000070d72ca */ /* 0x000fe400000e0000 */
[----:B-1----:R-:W-:-:S05]  /*13580*/  LEA R11, R12, R11, 0x18 ;  /* 0x0000000b0c0b7211 */ /* 0x002fca00078ec0ff */
[----:B------:R-:W-:Y:S01]  /*13590*/  UIADD3 UR9, UR9, 0x22850, URZ ;  /* 0x0002285009097890 */ /* 0x000fe2000fffe03f */
[----:B------:R-:W-:Y:S01]  /*135a0*/  UMOV UR10, URZ ;  /* 0x0000003f000a7c82 */ /* 0x000fe20008000000 */
[----:B------:R-:W-:Y:S01]  /*135b0*/  UMOV UR6, 0x0 ;  /* 0x0000000000067882 */ /* 0x000fe20000000000 */
[----:B------:R-:W-:Y:S01]  /*135c0*/  UMOV UR7, 0x14f00000 ;  /* 0x14f0000000077882 */ /* 0x000fe20000000000 */
[----:B------:R-:W-:Y:S01]  /*135d0*/  UMOV UR16, 0x40 ;  /* 0x0000004000107882 */ /* 0x000fe20000000000 */
[----:B--2---:R-:W-:Y:S01]  /*135e0*/  IMAD R6, R10, 0xc000, R11 ;  /* 0x0000c0000a067824 */ /* 0x004fe200078e020b */
[----:B---3--:R-:W-:-:S04]  /*135f0*/  R2UR UR5, R9 ;  /* 0x00000000090572ca */ /* 0x008fc800000e0000 */
[----:B------:R-:W-:-:S09]  /*13600*/  R2UR UR14, R6 ;  /* 0x00000000060e72ca */ /* 0x000fd200000e0000 */
[----:B------:R-:W-:-:S04]  /*13610*/  UIMAD UR11, UR11, 0x60, UR5 ;  /* 0x000000600b0b78a4 */ /* 0x000fc8000f8e0205 */
[----:B------:R-:W-:Y:S02]  /*13620*/  UIADD3 UR8, UR14, 0x400, URZ ;  /* 0x000004000e087890 */ /* 0x000fe4000fffe03f */
[----:B------:R-:W-:Y:S02]  /*13630*/  UIADD3.X UR5, URZ, UR41, URZ, UP0, !UPT ;  /* 0x000000293f057290 */ /* 0x000fe400087fe43f */
        /* <DEDUP_REMOVED lines=16> */
.L_x_1870:
[----:B------:R-:W-:Y:S05]  /*13740*/  BSYNC B0 ;  /* 0x0000000000007941 */ /* 0x000fea0003800000 */
.L_x_1869:
[----:B-1----:R-:W2:Y:S04]  /*13750*/  LDL R6, [R1+0x14] ;  /* 0x0000140001067983 */ /* 0x002ea80000100800 */
[----:B------:R-:W3:Y:S01]  /*13760*/  LDL R9, [R1+0xc] ;  /* 0x00000c0001097983 */ /* 0x000ee20000100800 */
[----:B------:R-:W-:Y:S01]  /*13770*/  BSSY B0, `(.L_x_1873) ;  /* 0x000016f000007945 */ /* 0x000fe20003800000 */
[----:B--2---:R-:W-:-:S05]  /*13780*/  VIADD R8, R6, 0xfffffffe ;  /* 0xfffffffe06087836 */ /* 0x004fca0000000000 */
[----:B---3--:R-:W-:-:S13]  /*13790*/  ISETP.GE.AND P0, PT, R8, R9, PT ;  /* 0x000000090800720c */ /* 0x008fda0003f06270 */
[----:B------:R-:W-:Y:S05]  /*137a0*/  @!P0 BRA `(.L_x_1874) ;  /* 0x0000001400ac8947 */ /* 0x000fea0003800000 */
[----:B------:R-:W-:Y:S01]  /*137b0*/  LOP3.LUT R10, RZ, R9, RZ, 0x33, !PT ;  /* 0x00000009ff0a7212 */ /* 0x000fe200078e33ff */
[----:B------:R-:W-:Y:S01]  /*137c0*/  IMAD.MOV R9, RZ, RZ, -R6 ;  /* 0x000000ffff097224 */ /* 0x000fe200078e0a06 */
[----:B------:R-:W-:Y:S04]  /*137d0*/  BSSY B1, `(.L_x_1875) ;  /* 0x000007b000017945 */ /* 0x000fe80003800000 */
[----:B------:R-:W-:-:S05]  /*137e0*/  VIADDMNMX R10, R9, 0x1, R10, !PT ;  /* 0x00000001090a7846 */ /* 0x000fca000780010a */
[----:B------:R-:W-:-:S05]  /*137f0*/  IMAD.IADD R6, R6, 0x1, R10 ;  /* 0x0000000106067824 */ /* 0x000fca00078e020a */
[----:B------:R-:W-:-:S04]  /*13800*/  LOP3.LUT R6, R6, 0x1, RZ, 0xc0, !PT ;  /* 0x0000000106067812 */ /* 0x000fc800078ec0ff */
[----:B------:R-:W-:-:S13]  /*13810*/  ISETP.NE.U32.AND P0, PT, R6, 0x1, PT ;  /* 0x000000010600780c */ /* 0x000fda0003f05070 */
[----:B------:R-:W-:Y:S05]  /*13820*/  @P0 BRA `(.L_x_1876) ;  /* 0x0000000400d40947 */ /* 0x000fea0003800000 */
[----:B------:R-:W2:Y:S04]  /*13830*/  LDL.LU R11, [R1] ;  /* 0x00000000010b7983 */ /* 0x000ea80000300800 */
[----:B0-----:R-:W3:Y:S01]  /*13840*/  LDL.LU R13, [R1+0x4] ;  /* 0x00000400010d7983 */ /* 0x001ee20000300800 */
        /* <DEDUP_REMOVED lines=25> */
[----:B------:R-:W-:Y:S01]  /*139e0*/  LEA R2, P0, R6, R2, 0x2 ;  /* 0x0000000206027211 */ /* 0x000fe200078010ff */
[----:B------:R-:W-:-:S03]  /*139f0*/  IMAD.MOV R7, RZ, RZ, -R9 ;  /* 0x000000ffff077224 */ /* 0x000fc600078e0a09 */
[----:B------:R-:W-:Y:S01]  /*13a00*/  LEA.HI.X R3, R6, R3, R11, 0x2, P0 ;  /* 0x0000000306037211 */ /* 0x000fe200000f140b */
[----:B------:R-:W-:-:S04]  /*13a10*/  IMAD R8, R12, R7, R8 ;  /* 0x000000070c087224 */ /* 0x000fc800078e0208 */
[----:B------:R1:W5:Y:S04]  /*13a20*/  LDG.E R7, desc[UR38][R2.64] ;  /* 0x0000002602077981 */ /* 0x000368000c1e1900 */
.L_x_1879:
[----:B-1----:R-:W1:Y:S01]  /*13a30*/  S2R R3, SR_CgaCtaId ;  /* 0x0000000000037919 */ /* 0x002e620000008800 */
[----:B------:R-:W-:-:S04]  /*13a40*/  MOV R2, 0x400 ;  /* 0x0000040000027802 */ /* 0x000fc80000000f00 */
[----:B-1----:R-:W-:Y:S02]  /*13a50*/  LEA R2, R3, R2, 0x18 ;  /* 0x0000000203027211 */ /* 0x002fe400078ec0ff */
[----:B------:R-:W-:-:S03]  /*13a60*/  SHF.L.U32 R3, R13, 0x1f, RZ ;  /* 0x0000001f0d037819 */ /* 0x000fc600000006ff */
[----:B------:R-:W-:-:S04]  /*13a70*/  IMAD R2, R14, 0x8, R2 ;  /* 0x000000080e027824 */ /* 0x000fc800078e0202 */
[----:B------:R-:W1:Y:S02]  /*13a80*/  SYNCS.PHASECHK.TRANS64.TRYWAIT P0, [R2+URZ+0x22840], R3 ;  /* 0x02284003020075a7 */ /* 0x000e64000800017f */
[----:B-1----:R-:W-:Y:S05]  /*13a90*/  @!P0 BRA `(.L_x_1880) ;  /* 0x0000002800b88947 */ /* 0x002fea0003800000 */
.L_x_1938:
[----:B------:R-:W2:Y:S02]  /*13aa0*/  S2R R6, SR_TID.X ;  /* 0x0000000000067919 */ /* 0x000ea40000002100 */
[----:B--2---:R-:W-:-:S04]  /*13ab0*/  LOP3.LUT R6, R6, 0x7f, RZ, 0xc0, !PT ;  /* 0x0000007f06067812 */ /* 0x004fc800078ec0ff */
[----:B------:R-:W-:-:S13]  /*13ac0*/  ISETP.NE.AND P1, PT, R6, RZ, PT ;  /* 0x000000ff0600720c */ /* 0x000fda0003f25270 */
        /* <DEDUP_REMOVED lines=8> */
.L_x_1881:
[----:B------:R-:W2:Y:S01]  /*13b50*/  LDL R6, [R1] ;  /* 0x0000000001067983 */ /* 0x000ea20000100800 */
        /* <DEDUP_REMOVED lines=21> */
.L_x_1939:
        /* <DEDUP_REMOVED lines=8> */
.L_x_1883:
[----:B-12---:R-:W2:Y:S01]  /*13d30*/  LDL R3, [R1] ;  /* 0x0000000001037983 */ /* 0x006ea20000100800 */
        /* <DEDUP_REMOVED lines=33> */
.L_x_1878:
[----:B------:R-:W-:Y:S05]  /*13f50*/  BSYNC B2 ;  /* 0x0000000000027941 */ /* 0x000fea0003800000 */
.L_x_1877:
[----:B------:R-:W2:Y:S02]  /*13f60*/  LDL R2, [R1+0x14] ;  /* 0x0000140001027983 */ /* 0x000ea40000100800 */
[----:B--2---:R-:W-:-:S07]  /*13f70*/  VIADD R8, R2, 0xfffffffd ;  /* 0xfffffffd02087836 */ /* 0x004fce0000000000 */
.L_x_1876:
[----:B------:R-:W-:Y:S05]  /*13f80*/  BSYNC B1 ;  /* 0x0000000000017941 */ /* 0x000fea0003800000 */
.L_x_1875:
[----:B------:R-:W2:Y:S01]  /*13f90*/  LDL.LU R2, [R1+0x14] ;  /* 0x0000140001027983 */ /* 0x000ea20000300800 */
[----:B------:R-:W-:Y:S01]  /*13fa0*/  VIADD R10, R10, 0xfffffffe ;  /* 0xfffffffe0a0a7836 */ /* 0x000fe20000000000 */
[----:B--2---:R-:W-:-:S04]  /*13fb0*/  LOP3.LUT R3, RZ, R2, RZ, 0x33, !PT ;  /* 0x00000002ff037212 */ /* 0x004fc800078e33ff */
[----:B------:R-:W-:-:S13]  /*13fc0*/  ISETP.NE.AND P0, PT, R10, R3, PT ;  /* 0x000000030a00720c */ /* 0x000fda0003f05270 */
[----:B------:R-:W-:Y:S05]  /*13fd0*/  @!P0 BRA `(.L_x_1874) ;  /* 0x0000000c00a08947 */ /* 0x000fea0003800000 */
.L_x_1898:
        /* <DEDUP_REMOVED lines=28> */
[----:B------:R-:W-:-:S03]  /*141a0*/  LEA R6, P0, R2, UR4, 0x2 ;  /* 0x0000000402067c11 */ /* 0x000fc6000f8010ff */
[----:B------:R-:W-:-:S05]  /*141b0*/  IMAD.IADD R7, R7, 0x1, R3 ;  /* 0x0000000107077824 */ /* 0x000fca00078e0203 */
[----:B------:R-:W-:-:S06]  /*141c0*/  LEA.HI.X R7, R2, UR5, R7, 0x2, P0 ;  /* 0x0000000502077c11 */ /* 0x000fcc00080f1407 */
[----:B------:R1:W5:Y:S02]  /*141d0*/  LDG.E R7, desc[UR38][R6.64] ;  /* 0x0000002606077981 */ /* 0x000364000c1e1900 */
.L_x_1886:
[----:B------:R-:W2:Y:S01]  /*141e0*/  S2R R3, SR_CgaCtaId ;  /* 0x0000000000037919 */ /* 0x000ea20000008800 */
[----:B------:R-:W-:-:S04]  /*141f0*/  MOV R2, 0x400 ;  /* 0x0000040000027802 */ /* 0x000fc80000000f00 */
[----:B--2---:R-:W-:Y:S02]  /*14200*/  LEA R2, R3, R2, 0x18 ;  /* 0x0000000203027211 */ /* 0x004fe400078ec0ff */
[----:B------:R-:W-:-:S03]  /*14210*/  SHF.L.U32 R3, R10, 0x1f, RZ ;  /* 0x0000001f0a037819 */ /* 0x000fc600000006ff */
[----:B------:R-:W-:-:S04]  /*14220*/  IMAD R2, R9, 0x8, R2 ;  /* 0x0000000809027824 */ /* 0x000fc800078e0202 */
[----:B------:R-:W2:Y:S02]  /*14230*/  SYNCS.PHASECHK.TRANS64.TRYWAIT P0, [R2+URZ+0x22840], R3 ;  /* 0x02284003020075a7 */ /* 0x000ea4000800017f */
[----:B--2---:R-:W-:Y:S05]  /*14240*/  @!P0 BRA `(.L_x_1887) ;  /* 0x0000002000f48947 */ /* 0x004fea0003800000 */
.L_x_1940:
[----:B-1----:R-:W1:Y:S02]  /*14250*/  S2R R6, SR_TID.X ;  /* 0x0000000000067919 */ /* 0x002e640000002100 */
        /* <DEDUP_REMOVED lines=8> */
[----:B---3--:R-:W-:Y:S05]  /*142e0*/  @!P1 BRA `(.L_x_1888) ;  /* 0x0000000000049947 */ /* 0x008fea0003800000 */
[----:B------:R-:W-:Y:S01]  /*142f0*/  BPT.TRAP 0x1 ;  /* 0x000000040000795c */ /* 0x000fe20000300000 */
.L_x_1888:
[----:B------:R-:W3:Y:S01]  /*14300*/  LDL R12, [R1+0x8] ;  /* 0x00000800010c7983 */ /* 0x000ee20000100800 */
[----:B------:R-:W-:Y:S01]  /*14310*/  MOV R6, 0x400 ;  /* 0x0000040000067802 */ /* 0x000fe20000000f00 */
[----:B0-----:R-:W0:Y:S01]  /*14320*/  S2R R13, SR_CgaCtaId ;  /* 0x00000000000d7919 */ /* 0x001e220000008800 */
        /* <DEDUP_REMOVED lines=16> */
[----:B------:R-:W1:Y:S02]  /*14430*/  SYNCS.PHASECHK.TRANS64.TRYWAIT P1, [R2+URZ+0x22860], R3 ;  /* 0x02286003020075a7 */ /* 0x000e64000802017f */
[----:B01----:R-:W-:Y:S05]  /*14440*/  @!P1 BRA `(.L_x_1889) ;  /* 0x0000002000889947 */ /* 0x003fea0003800000 */
.L_x_1941:
[----:B------:R-:W-:Y:S05]  /*14450*/  @P0 BRA `(.L_x_1890) ;  /* 0x00000000001c0947 */ /* 0x000fea0003800000 */
[----:B------:R-:W1:Y:S01]  /*14460*/  S2R R11, SR_TID.X ;  /* 0x00000000000b7919 */ /* 0x000e620000002100 */
[----:B0-2---:R-:W-:-:S04]  /*14470*/  IMAD.MOV.U32 R3, RZ, RZ, 0xc000 ;  /* 0x0000c000ff037424 */ /* 0x005fc800078e00ff */
[----:B------:R3:W-:Y:S01]  /*14480*/  SYNCS.ARRIVE.TRANS64 RZ, [R2+URZ+0x22850], R3 ;  /* 0x0228500302ff79a7 */ /* 0x0007e2000800003f */
[----:B-1----:R-:W-:-:S04]  /*14490*/  LOP3.LUT R11, R11, 0x1f, RZ, 0xc0, !PT ;  /* 0x0000001f0b0b7812 */ /* 0x002fc800078ec0ff */
[----:B------:R-:W-:-:S13]  /*144a0*/  ISETP.NE.AND P1, PT, R11, RZ, PT ;  /* 0x000000ff0b00720c */ /* 0x000fda0003f25270 */
[----:B---3--:R-:W-:Y:S05]  /*144b0*/  @!P1 BRA `(.L_x_1890) ;  /* 0x0000000000049947 */ /* 0x008fea0003800000 */
[----:B------:R-:W-:Y:S01]  /*144c0*/  BPT.TRAP 0x1 ;  /* 0x000000040000795c */ /* 0x000fe20000300000 */
.L_x_1890:
[----:B------:R-:W1:Y:S01]  /*144d0*/  S2R R11, SR_CgaCtaId ;  /* 0x00000000000b7919 */ /* 0x000e620000008800 */
        /* <DEDUP_REMOVED lines=12> */
[----:B-1----:R-:W-:-:S05]  /*145a0*/  LEA R3, R11, R3, 0x18 ;  /* 0x000000030b037211 */ /* 0x002fca00078ec0ff */
        /* <DEDUP_REMOVED lines=19> */
.L_x_1885:
[----:B------:R-:W-:Y:S05]  /*146e0*/  BSYNC B1 ;  /* 0x0000000000017941 */ /* 0x000fea0003800000 */
.L_x_1884:
[----:B------:R-:W-:Y:S01]  /*146f0*/  VIADD R9, R9, 0x1 ;  /* 0x0000000109097836 */ /* 0x000fe20000000000 */
[----:B------:R-:W-:Y:S04]  /*14700*/  BSSY B1, `(.L_x_1891) ;  /* 0x0000071000017945 */ /* 0x000fe80003800000 */
[----:B------:R-:W-:-:S04]  /*14710*/  ISETP.NE.AND P0, PT, R9, 0x2, PT ;  /* 0x000000020900780c */ /* 0x000fc80003f05270 */
[----:B------:R-:W-:Y:S02]  /*14720*/  SEL R3, RZ, 0x1, P0 ;  /* 0x00000001ff037807 */ /* 0x000fe40000000000 */
[----:B------:R-:W-:Y:S01]  /*14730*/  SEL R12, R9, RZ, P0 ;  /* 0x000000ff090c7207 */ /* 0x000fe20000000000 */
[----:B------:R-:W-:Y:S01]  /*14740*/  VIADD R9, R8, 0xffffffff ;  /* 0xffffffff08097836 */ /* 0x000fe20000000000 */
[----:B------:R-:W-:-:S05]  /*14750*/  LOP3.LUT R11, R10, R3, RZ, 0x3c, !PT ;  /* 0x000000030a0b7212 */ /* 0x000fca00078e3cff */
[----:B------:R1:W-:Y:S04]  /*14760*/  STL [R1+0x4], R11 ;  /* 0x0000040b01007387 */ /* 0x0003e80000100800 */
[----:B------:R1:W-:Y:S01]  /*14770*/  STL [R1], R12 ;  /* 0x0000000c01007387 */ /* 0x0003e20000100800 */
[----:B------:R-:W-:Y:S05]  /*14780*/  @!P6 BRA `(.L_x_1892) ;  /* 0x0000000400a0e947 */ /* 0x000fea0003800000 */
[----:B------:R-:W-:Y:S01]  /*14790*/  ULDC.64 UR4, c[0x0][0x3f8] ;  /* 0x0000fe0000047ab9 */ /* 0x000fe20000000a00 */
[----:B------:R-:W-:Y:S01]  /*147a0*/  IMAD.MOV.U32 R10, RZ, RZ, R9 ;  /* 0x000000ffff0a7224 */ /* 0x000fe200078e0009 */
[----:B------:R-:W-:-:S04]  /*147b0*/  ISETP.NE.U32.AND P0, PT, RZ, UR4, PT ;  /* 0x00000004ff007c0c */ /* 0x000fc8000bf05070 */
[----:B------:R-:W-:-:S13]  /*147c0*/  ISETP.NE.AND.EX P0, PT, RZ, UR5, PT, P0 ;  /* 0x00000005ff007c0c */ /* 0x000fda000bf05300 */
        /* <DEDUP_REMOVED lines=16> */
[----:B------:R-:W-:-:S06]  /*148d0*/  LEA.HI.X R7, R2, UR5, R3, 0x2, P0 ;  /* 0x0000000502077c11 */ /* 0x000fcc00080f1403 */
[----:B------:R2:W5:Y:S03]  /*148e0*/  LDG.E R7, desc[UR38][R6.64] ;  /* 0x0000002606077981 */ /* 0x000566000c1e1900 */
.L_x_1893:
[----:B------:R-:W3:Y:S01]  /*148f0*/  S2R R3, SR_CgaCtaId ;  /* 0x0000000000037919 */ /* 0x000ee20000008800 */
[----:B------:R-:W-:-:S04]  /*14900*/  MOV R2, 0x400 ;  /* 0x0000040000027802 */ /* 0x000fc80000000f00 */
[----:B---3--:R-:W-:Y:S02]  /*14910*/  LEA R2, R3, R2, 0x18 ;  /* 0x0000000203027211 */ /* 0x008fe400078ec0ff */
[----:B------:R-:W-:-:S03]  /*14920*/  SHF.L.U32 R3, R11, 0x1f, RZ ;  /* 0x0000001f0b037819 */ /* 0x000fc600000006ff */
[----:B------:R-:W-:-:S04]  /*14930*/  IMAD R2, R12, 0x8, R2 ;  /* 0x000000080c027824 */ /* 0x000fc800078e0202 */
[----:B------:R-:W3:Y:S02]  /*14940*/  SYNCS.PHASECHK.TRANS64.TRYWAIT P0, [R2+URZ+0x22840], R3 ;  /* 0x02284003020075a7 */ /* 0x000ee4000800017f */
[----:B---3--:R-:W-:Y:S05]  /*14950*/  @!P0 BRA `(.L_x_1894) ;  /* 0x0000001c00588947 */ /* 0x008fea0003800000 */
.L_x_1942:
        /* <DEDUP_REMOVED lines=11> */
.L_x_1895:
[----:B------:R-:W2:Y:S01]  /*14a10*/  LDL R6, [R1] ;  /* 0x0000000001067983 */ /* 0x000ea20000100800 */
[----:B-1----:R-:W-:-:S03]  /*14a20*/  MOV R12, 0x400 ;  /* 0x00000400000c7802 */ /* 0x002fc60000000f00 */
[----:B------:R-:W4:Y:S01]  /*14a30*/  LDL R11, [R1+0x8] ;  /* 0x00000800010b7983 */ /* 0x000f220000100800 */
        /* <DEDUP_REMOVED lines=17> */
[----:B------:R-:W1:Y:S02]  /*14b50*/  SYNCS.PHASECHK.TRANS64.TRYWAIT P1, [R2+URZ+0x22860], R3 ;  /* 0x02286003020075a7 */ /* 0x000e64000802017f */
[----:B01----:R-:W-:Y:S05]  /*14b60*/  @!P1 BRA `(.L_x_1896) ;  /* 0x0000001800e89947 */ /* 0x003fea0003800000 */
.L_x_1943:
[----:B------:R-:W-:Y:S05]  /*14b70*/  @P0 BRA `(.L_x_1897) ;  /* 0x00000000001c0947 */ /* 0x000fea0003800000 */
[----:B------:R-:W1:Y:S01]  /*14b80*/  S2R R10, SR_TID.X ;  /* 0x00000000000a7919 */ /* 0x000e620000002100 */
[----:B0--3--:R-:W-:-:S04]  /*14b90*/  IMAD.MOV.U32 R3, RZ, RZ, 0xc000 ;  /* 0x0000c000ff037424 */ /* 0x009fc800078e00ff */
[----:B------:R2:W-:Y:S01]  /*14ba0*/  SYNCS.ARRIVE.TRANS64 RZ, [R2+URZ+0x22850], R3 ;  /* 0x0228500302ff79a7 */ /* 0x0005e2000800003f */
[----:B-1----:R-:W-:-:S04]  /*14bb0*/  LOP3.LUT R10, R10, 0x1f, RZ, 0xc0, !PT ;  /* 0x0000001f0a0a7812 */ /* 0x002fc800078ec0ff */
[----:B------:R-:W-:-:S13]  /*14bc0*/  ISETP.NE.AND P1, PT, R10, RZ, PT ;  /* 0x000000ff0a00720c */ /* 0x000fda0003f25270 */
[----:B--2---:R-:W-:Y:S05]  /*14bd0*/  @!P1 BRA `(.L_x_1897) ;  /* 0x0000000000049947 */ /* 0x004fea0003800000 */
[----:B------:R-:W-:Y:S01]  /*14be0*/  BPT.TRAP 0x1 ;  /* 0x000000040000795c */ /* 0x000fe20000300000 */
.L_x_1897:
[----:B0--3--:R-:W2:Y:S01]  /*14bf0*/  LDL R3, [R1] ;  /* 0x0000000001037983 */ /* 0x009ea20000100800 */
        /* <DEDUP_REMOVED lines=33> */
.L_x_1892:
[----:B------:R-:W-:Y:S05]  /*14e10*/  BSYNC B1 ;  /* 0x0000000000017941 */ /* 0x000fea0003800000 */
.L_x_1891:
[----:B------:R-:W2:Y:S01]  /*14e20*/  LDL R2, [R1+0xc] ;  /* 0x00000c0001027983 */ /* 0x000ea20000100800 */
[----:B------:R-:W-:Y:S01]  /*14e30*/  VIADD R8, R8, 0xfffffffe ;  /* 0xfffffffe08087836 */ /* 0x000fe20000000000 */
[----:B--2---:R-:W-:-:S13]  /*14e40*/  ISETP.GT.AND P0, PT, R9, R2, PT ;  /* 0x000000020900720c */ /* 0x004fda0003f04270 */
[----:B------:R-:W-:Y:S05]  /*14e50*/  @P0 BRA `(.L_x_1898) ;  /* 0xfffffff000600947 */ /* 0x000fea000383ffff */
.L_x_1874:
[----:B------:R-:W-:Y:S05]  /*14e60*/  BSYNC B0 ;  /* 0x0000000000007941 */ /* 0x000fea0003800000 */
.L_x_1873:
        /* <DEDUP_REMOVED lines=23> */
.L_x_1900:
[----:B------:R-:W-:Y:S05]  /*14fe0*/  BSYNC B0 ;  /* 0x0000000000007941 */ /* 0x000fea0003800000 */
.L_x_1899:
[----:B--2---:R-:W2:Y:S02]  /*14ff0*/  LDL.LU R2, [R1+0x4] ;  /* 0x0000040001027983 */ /* 0x004ea40000300800 */
[----:B--2---:R-:W-:-:S05]  /*15000*/  LOP3.LUT R2, R2, R0, RZ, 0x3c, !PT ;  /* 0x0000000002027212 */ /* 0x004fca00078e3cff */
[----:B------:R2:W-:Y:S02]  /*15010*/  STL [R1+0x4], R2 ;  /* 0x0000040201007387 */ /* 0x0005e40000100800 */
.L_x_1856:
[----:B------:R-:W-:Y:S05]  /*15020*/  BSYNC B6 ;  /* 0x0000000000067941 */ /* 0x000fea0003800000 */
.L_x_1854:
[----:B------:R-:W-:-:S03]  /*15030*/  UMOV UR4, 0xffffffff ;  /* 0xffffffff00047882 */ /* 0x000fc60000000000 */
[----:B------:R-:W-:Y:S05]  /*15040*/  BRA.DIV UR4, `(.L_x_1901) ;  /* 0x0000001604c47947 */ /* 0x000fea000b800000 */
[----:B------:R3:W4:Y:S04]  /*15050*/  SHFL.IDX PT, R4, R16, RZ, 0x1f ;  /* 0x00001fff10047589 */ /* 0x00072800000e0000 */
[----:B------:R3:W0:Y:S02]  /*15060*/  SHFL.IDX PT, R7, R16, 0x1, 0x1f ;  /* 0x00201f0010077f89 */ /* 0x00062400000e0000 */
.L_x_1947:
        /* <DEDUP_REMOVED lines=10> */
[----:B--2---:R-:W1:Y:S02]  /*15110*/  LDC.64 R2, c[0x0][0xc58] ;  /* 0x00031600ff027b82 */ /* 0x004e640000000a00 */
[----:B-1----:R-:W-:-:S05]  /*15120*/  IMAD.WIDE R2, R5, 0x4, R2 ;  /* 0x0000000405027825 */ /* 0x002fca00078e0202 */
[----:B------:R1:W5:Y:S02]  /*15130*/  LDG.E R17, desc[UR38][R2.64] ;  /* 0x0000002602117981 */ /* 0x000364000c1e1900 */
.L_x_1903:
[----:B------:R-:W-:Y:S05]  /*15140*/  BSYNC B0 ;  /* 0x0000000000007941 */ /* 0x000fea0003800000 */
.L_x_1902:
[----:B------:R-:W-:-:S03]  /*15150*/  UMOV UR4, 0xffffffff ;  /* 0xffffffff00047882 */ /* 0x000fc60000000000 */
[----:B------:R-:W-:Y:S05]  /*15160*/  BRA.DIV UR4, `(.L_x_1904) ;  /* 0x0000001604c87947 */ /* 0x000fea000b800000 */
[----:B0----5:R-:W0:Y:S01]  /*15170*/  SHFL.UP PT, R14, R17, 0x1, RZ ;  /* 0x04200000110e7989 */ /* 0x021e2200000e00ff */
[C---:B------:R-:W-:Y:S02]  /*15180*/  ISETP.NE.AND P0, PT, R6.reuse, RZ, PT ;  /* 0x000000ff0600720c */ /* 0x040fe40003f05270 */
[----:B------:R-:W-:Y:S02]  /*15190*/  ISETP.GE.U32.AND P1, PT, R6, 0x2, PT ;  /* 0x000000020600780c */ /* 0x000fe40003f26070 */
[----:B0-----:R-:W-:Y:S02]  /*151a0*/  SEL R14, R14, RZ, P0 ;  /* 0x000000ff0e0e7207 */ /* 0x001fe40000000000 */
[----:B------:R-:W-:-:S03]  /*151b0*/  ISETP.GE.U32.AND P0, PT, R6, 0x4, PT ;  /* 0x000000040600780c */ /* 0x000fc60003f06070 */
[----:B------:R-:W-:-:S05]  /*151c0*/  IMAD.IADD R13, R17, 0x1, R14 ;  /* 0x00000001110d7824 */ /* 0x000fca00078e020e */
[----:B------:R-:W1:Y:S02]  /*151d0*/  SHFL.UP PT, R14, R13, 0x2, RZ ;  /* 0x044000000d0e7989 */ /* 0x000e6400000e00ff */
[----:B-12---:R-:W-:Y:S02]  /*151e0*/  SEL R2, R14, RZ, P1 ;  /* 0x000000ff0e027207 */ /* 0x006fe40000800000 */
        /* <DEDUP_REMOVED lines=12> */
[----:B------:R0:W1:Y:S02]  /*152b0*/  SHFL.IDX PT, R14, R2, 0x1f, 0x1f ;  /* 0x03e01f00020e7f89 */ /* 0x00006400000e0000 */
.L_x_1955:
[----:B------:R-:W-:Y:S02]  /*152c0*/  ULDC UR4, c[0x0][0xc10] ;  /* 0x0003040000047ab9 */ /* 0x000fe40000000800 */
[----:B------:R-:W-:-:S04]  /*152d0*/  IMAD.U32 R5, RZ, RZ, UR4 ;  /* 0x00000004ff057e24 */ /* 0x000fc8000f8e00ff */
[----:B-1----:R-:W-:-:S04]  /*152e0*/  IMAD R14, R14, R5, RZ ;  /* 0x000000050e0e7224 */ /* 0x002fc800078e02ff */
[----:B------:R-:W-:-:S05]  /*152f0*/  IMAD.IADD R7, R7, 0x1, R14 ;  /* 0x0000000107077824 */ /* 0x000fca00078e020e */
[----:B----4-:R-:W-:-:S13]  /*15300*/  ISETP.GT.AND P0, PT, R7, R4, PT ;  /* 0x000000040700720c */ /* 0x010fda0003f04270 */
[----:B------:R-:W-:Y:S05]  /*15310*/  @P0 BRA `(.L_x_1905) ;  /* 0x0000000000b40947 */ /* 0x000fea0003800000 */
[----:B------:R-:W1:Y:S02]  /*15320*/  LDC R0, c[0x0][0xc14] ;  /* 0x00030500ff007b82 */ /* 0x000e640000000800 */
.L_x_1910:
[----:B------:R-:W-:-:S05]  /*15330*/  VIADD R19, R19, 0x1f ;  /* 0x0000001f13137836 */ /* 0x000fca0000000000 */
[----:B-1----:R-:W-:-:S13]  /*15340*/  ISETP.GE.AND P0, PT, R19, R0, PT ;  /* 0x000000001300720c */ /* 0x002fda0003f06270 */
        /* <DEDUP_REMOVED lines=10> */
[----:B0-----:R-:W-:-:S05]  /*153f0*/  IMAD.WIDE R2, R5, 0x4, R2 ;  /* 0x0000000405027825 */ /* 0x001fca00078e0202 */
[----:B------:R0:W5:Y:S02]  /*15400*/  LDG.E R17, desc[UR38][R2.64] ;  /* 0x0000002602117981 */ /* 0x000164000c1e1900 */
.L_x_1908:
[----:B------:R-:W-:Y:S05]  /*15410*/  BSYNC B0 ;  /* 0x0000000000007941 */ /* 0x000fea0003800000 */
.L_x_1907:
        /* <DEDUP_REMOVED lines=23> */
.L_x_1963:
[----:B------:R-:W-:Y:S02]  /*15590*/  ULDC UR4, c[0x0][0xc10] ;  /* 0x0003040000047ab9 */ /* 0x000fe40000000800 */
[----:B------:R-:W-:-:S04]  /*155a0*/  IMAD.U32 R5, RZ, RZ, UR4 ;  /* 0x00000004ff057e24 */ /* 0x000fc8000f8e00ff */
[----:B-1----:R-:W-:-:S04]  /*155b0*/  IMAD R14, R14, R5, RZ ;  /* 0x000000050e0e7224 */ /* 0x002fc800078e02ff */
[----:B------:R-:W-:-:S05]  /*155c0*/  IMAD.IADD R7, R14, 0x1, R7 ;  /* 0x000000010e077824 */ /* 0x000fca00078e0207 */
[----:B------:R-:W-:-:S13]  /*155d0*/  ISETP.GT.AND P0, PT, R7, R4, PT ;  /* 0x000000040700720c */ /* 0x000fda0003f04270 */
[----:B------:R-:W-:Y:S05]  /*155e0*/  @!P0 BRA `(.L_x_1910) ;  /* 0xfffffffc00508947 */ /* 0x000fea000383ffff */
.L_x_1905:
[----:B---3--:R-:W-:Y:S01]  /*155f0*/  IMAD.IADD R16, R7, 0x1, -R14 ;  /* 0x0000000107107824 */ /* 0x008fe200078e0a0e */
[----:B------:R-:W-:-:S03]  /*15600*/  UMOV UR4, 0xffffffff ;  /* 0xffffffff00047882 */ /* 0x000fc60000000000 */
[----:B------:R-:W-:-:S05]  /*15610*/  IMAD R3, R2, R5, R16 ;  /* 0x0000000502037224 */ /* 0x000fca00078e0210 */
[----:B------:R-:W-:Y:S01]  /*15620*/  ISETP.GT.AND P6, PT, R3, R4, PT ;  /* 0x000000040300720c */ /* 0x000fe20003fc4270 */
[----:B------:R-:W-:-:S12]  /*15630*/  BRA.DIV UR4, `(.L_x_1911) ;  /* 0x0000001a04347947 */ /* 0x000fd8000b800000 */
[----:B------:R-:W-:-:S04]  /*15640*/  VOTE.ANY R3, PT, !P6 ;  /* 0x0000000000037806 */ /* 0x000fc800070e0100 */
[----:B------:R-:W1:Y:S02]  /*15650*/  POPC R6, R3 ;  /* 0x0000000300067309 */ /* 0x000e640000000000 */
[----:B-1----:R1:W2:Y:S02]  /*15660*/  SHFL.IDX PT, R17, R17, R6, 0x1f ;  /* 0x00001f0611117589 */ /* 0x0022a400000e0000 */
.L_x_1967:
[----:B------:R-:W-:Y:S01]  /*15670*/  ISETP.NE.AND P0, PT, R3, RZ, PT ;  /* 0x000000ff0300720c */ /* 0x000fe20003f05270 */
[----:B------:R-:W-:-:S12]  /*15680*/  IMAD.MOV.U32 R7, RZ, RZ, RZ ;  /* 0x000000ffff077224 */ /* 0x000fd800078e00ff */
[----:B------:R-:W-:Y:S05]  /*15690*/  @!P0 BRA `(.L_x_1912) ;  /* 0x0000000000108947 */ /* 0x000fea0003800000 */
[----:B------:R-:W-:Y:S01]  /*156a0*/  UMOV UR4, 0xffffffff ;  /* 0xffffffff00047882 */ /* 0x000fe20000000000 */
[----:B------:R-:W-:Y:S02]  /*156b0*/  VIADD R12, R6, 0xffffffff ;  /* 0xffffffff060c7836 */ /* 0x000fe40000000000 */
[----:B------:R-:W-:Y:S05]  /*156c0*/  BRA.DIV UR4, `(.L_x_1913) ;  /* 0x0000001a04587947 */ /* 0x000fea000b800000 */
[----:B------:R3:W4:Y:S02]  /*156d0*/  SHFL.IDX PT, R7, R2, R12, 0x1f ;  /* 0x00001f0c02077589 */ /* 0x00072400000e0000 */
.L_x_1912:
[----:B0--3--:R-:W0:Y:S01]  /*156e0*/  LDC.64 R2, c[0x0][0xc68] ;  /* 0x00031a00ff027b82 */ /* 0x009e220000000a00 */
[----:B------:R-:W-:-:S04]  /*156f0*/  IMAD.IADD R19, R6, 0x1, R19 ;  /* 0x0000000106137824 */ /* 0x000fc800078e0213 */
[----:B0-----:R-:W-:-:S05]  /*15700*/  IMAD.WIDE R2, R19, 0x4, R2 ;  /* 0x0000000413027825 */ /* 0x001fca00078e0202 */
[----:B------:R0:W1:Y:S01]  /*15710*/  LDG.E R8, desc[UR38][R2.64] ;  /* 0x0000002602087981 */ /* 0x000062000c1e1900 */
[----:B----4-:R-:W-:-:S04]  /*15720*/  IMAD R16, R7, R5, R16 ;  /* 0x0000000507107224 */ /* 0x010fc800078e0210 */
[----:B------:R-:W-:Y:S02]  /*15730*/  IMAD.IADD R7, R4, 0x1, -R16 ;  /* 0x0000000104077824 */ /* 0x000fe400078e0a10 */
[----:B0-----:R-:W-:Y:S02]  /*15740*/  IMAD.MOV.U32 R2, RZ, RZ, RZ ;  /* 0x000000ffff027224 */ /* 0x001fe400078e00ff */
[----:B-12---:R-:W-:-:S05]  /*15750*/  IMAD R6, R17, R8, RZ ;  /* 0x0000000811067224 */ /* 0x006fca00078e02ff */
[-C--:B------:R-:W-:Y:S02]  /*15760*/  IABS R9, R6.reuse ;  /* 0x0000000600097213 */ /* 0x080fe40000000000 */
[----:B------:R-:W-:Y:S02]  /*15770*/  IABS R4, R6 ;  /* 0x0000000600047213 */ /* 0x000fe40000000000 */
[----:B------:R-:W0:Y:S03]  /*15780*/  I2F.RP R10, R9 ;  /* 0x00000009000a7306 */ /* 0x000e260000209400 */
[----:B------:R-:W-:-:S05]  /*15790*/  IMAD.MOV R4, RZ, RZ, -R4 ;  /* 0x000000ffff047224 */ /* 0x000fca00078e0a04 */
[----:B0-----:R-:W0:Y:S02]  /*157a0*/  MUFU.RCP R10, R10 ;  /* 0x0000000a000a7308 */ /* 0x001e240000001000 */
[----:B0-----:R-:W-:-:S06]  /*157b0*/  VIADD R11, R10, 0xffffffe ;  /* 0x0ffffffe0a0b7836 */ /* 0x001fcc0000000000 */
[----:B------:R-:W0:Y:S02]  /*157c0*/  F2I.FTZ.U32.TRUNC.NTZ R3, R11 ;  /* 0x0000000b00037305 */ /* 0x000e24000021f000 */
[----:B0-----:R-:W-:-:S04]  /*157d0*/  IMAD.MOV R12, RZ, RZ, -R3 ;  /* 0x000000ffff0c7224 */ /* 0x001fc800078e0a03 */
[----:B------:R-:W-:-:S04]  /*157e0*/  IMAD R13, R12, R9, RZ ;  /* 0x000000090c0d7224 */ /* 0x000fc800078e02ff */
[----:B------:R-:W-:Y:S01]  /*157f0*/  IMAD.HI.U32 R2, R3, R13, R2 ;  /* 0x0000000d03027227 */ /* 0x000fe200078e0002 */
        /* <DEDUP_REMOVED lines=9> */
[----:B------:R-:W-:-:S03]  /*15890*/  ISETP.GE.AND P0, PT, R3, RZ, PT ;  /* 0x000000ff0300720c */ /* 0x000fc60003f06270 */
[----:B------:R-:W-:-:S10]  /*158a0*/  IMAD.MOV.U32 R9, RZ, RZ, R2 ;  /* 0x000000ffff097224 */ /* 0x000fd400078e0002 */
[----:B------:R-:W-:Y:S01]  /*158b0*/  @!P0 IMAD.MOV R9, RZ, RZ, -R9 ;  /* 0x000000ffff098224 */ /* 0x000fe200078e0a09 */
[----:B------:R-:W-:-:S13]  /*158c0*/  ISETP.NE.AND P0, PT, R6, RZ, PT ;  /* 0x000000ff0600720c */ /* 0x000fda0003f05270 */
[----:B------:R-:W-:-:S05]  /*158d0*/  @!P0 LOP3.LUT R9, RZ, R6, RZ, 0x33, !PT ;  /* 0x00000006ff098212 */ /* 0x000fca00078e33ff */
[----:B------:R-:W-:Y:S02]  /*158e0*/  IMAD R4, R8, R9, RZ ;  /* 0x0000000908047224 */ /* 0x000fe400078e02ff */
[----:B------:R-:W-:Y:S02]  /*158f0*/  IMAD.MOV R9, RZ, RZ, -R9 ;  /* 0x000000ffff097224 */ /* 0x000fe400078e0a09 */
[----:B------:R-:W-:Y:S02]  /*15900*/  IMAD.MOV R2, RZ, RZ, -R4 ;  /* 0x000000ffff027224 */ /* 0x000fe400078e0a04 */
[----:B------:R-:W-:-:S03]  /*15910*/  IMAD R7, R6, R9, R7 ;  /* 0x0000000906077224 */ /* 0x000fc600078e0207 */
[----:B------:R-:W-:Y:S01]  /*15920*/  VIADDMNMX R8, R2, R5, R8, PT ;  /* 0x0000000502087246 */ /* 0x000fe20003800108 */
[----:B------:R-:W-:-:S03]  /*15930*/  IMAD.IADD R4, R7, 0x1, R4 ;  /* 0x0000000107047824 */ /* 0x000fc600078e0204 */
[----:B------:R-:W-:-:S04]  /*15940*/  IABS R5, R8 ;  /* 0x0000000800057213 */ /* 0x000fc80000000000 */
[----:B------:R-:W0:Y:S08]  /*15950*/  I2F.RP R10, R5 ;  /* 0x00000005000a7306 */ /* 0x000e300000209400 */
[----:B0-----:R-:W0:Y:S02]  /*15960*/  MUFU.RCP R10, R10 ;  /* 0x0000000a000a7308 */ /* 0x001e240000001000 */
[----:B0-----:R-:W-:-:S06]  /*15970*/  VIADD R2, R10, 0xffffffe ;  /* 0x0ffffffe0a027836 */ /* 0x001fcc0000000000 */
[----:B------:R0:W1:Y:S02]  /*15980*/  F2I.FTZ.U32.TRUNC.NTZ R3, R2 ;  /* 0x0000000200037305 */ /* 0x000064000021f000 */
[----:B0-----:R-:W-:Y:S02]  /*15990*/  IMAD.MOV.U32 R2, RZ, RZ, RZ ;  /* 0x000000ffff027224 */ /* 0x001fe400078e00ff */
[----:B-1----:R-:W-:-:S04]  /*159a0*/  IMAD.MOV R6, RZ, RZ, -R3 ;  /* 0x000000ffff067224 */ /* 0x002fc800078e0a03 */
[----:B------:R-:W-:Y:S01]  /*159b0*/  IMAD R9, R6, R5, RZ ;  /* 0x0000000506097224 */ /* 0x000fe200078e02ff */
[----:B------:R-:W-:-:S03]  /*159c0*/  IABS R6, R7 ;  /* 0x0000000700067213 */ /* 0x000fc60000000000 */
[----:B------:R-:W-:Y:S01]  /*159d0*/  IMAD.HI.U32 R3, R3, R9, R2 ;  /* 0x0000000903037227 */ /* 0x000fe200078e0002 */
[----:B------:R-:W-:-:S05]  /*159e0*/  IABS R9, R8 ;  /* 0x0000000800097213 */ /* 0x000fca0000000000 */
        /* <DEDUP_REMOVED lines=12> */
[----:B------:R-:W-:Y:S01]  /*15ab0*/  @!P0 LOP3.LUT R3, RZ, R8, RZ, 0x33, !PT ;  /* 0x00000008ff038212 */ /* 0x000fe200078e33ff */
[----:B------:R-:W-:-:S03]  /*15ac0*/  IMAD.MOV R8, RZ, RZ, -R8 ;  /* 0x000000ffff087224 */ /* 0x000fc600078e0a08 */
[----:B------:R-:W-:Y:S01]  /*15ad0*/  LOP3.LUT R2, RZ, R3, RZ, 0x33, !PT ;  /* 0x00000003ff027212 */ /* 0x000fe200078e33ff */
[----:B------:R-:W-:-:S04]  /*15ae0*/  IMAD R18, R3, R8, R4 ;  /* 0x0000000803127224 */ /* 0x000fc800078e0204 */
[----:B------:R-:W-:Y:S01]  /*15af0*/  IMAD.IADD R17, R17, 0x1, R2 ;  /* 0x0000000111117824 */ /* 0x000fe200078e0202 */
[----:B------:R-:W-:Y:S06]  /*15b00*/  BRA `(.L_x_1914) ;  /* 0x00000000001c7947 */ /* 0x000fec0003800000 */
.L_x_1906:
[----:B------:R-:W-:Y:S01]  /*15b10*/  UMOV UR4, URZ ;  /* 0x0000003f00047c82 */ /* 0x000fe20008000000 */
[----:B------:R-:W-:Y:S01]  /*15b20*/  UMOV UR5, URZ ;  /* 0x0000003f00057c82 */ /* 0x000fe20008000000 */
[----:B------:R-:W-:Y:S01]  /*15b30*/  ULDC UR6, c[0x0][0xc14] ;  /* 0x0003050000067ab9 */ /* 0x000fe20000000800 */
[----:B---3--:R-:W-:Y:S02]  /*15b40*/  IMAD.MOV.U32 R16, RZ, RZ, R4 ;  /* 0x000000ffff107224 */ /* 0x008fe400078e0004 */
[----:B------:R-:W-:Y:S02]  /*15b50*/  IMAD.U32 R17, RZ, RZ, UR4 ;  /* 0x00000004ff117e24 */ /* 0x000fe4000f8e00ff */
[----:B------:R-:W-:Y:S02]  /*15b60*/  IMAD.U32 R18, RZ, RZ, UR5 ;  /* 0x00000005ff127e24 */ /* 0x000fe4000f8e00ff */
[----:B------:R-:W-:-:S07]  /*15b70*/  IMAD.U32 R19, RZ, RZ, UR6 ;  /* 0x00000006ff137e24 */ /* 0x000fce000f8e00ff */
.L_x_1914:
        /* <DEDUP_REMOVED lines=12> */
.L_x_1842:
[----:B-1----:R-:W3:Y:S01]  /*15c40*/  LDL.LU R0, [R1+0x18] ;  /* 0x0000180001007983 */ /* 0x002ee20000300800 */
[----:B------:R-:W-:Y:S01]  /*15c50*/  BSSY B0, `(.L_x_1916) ;  /* 0x000000b000007945 */ /* 0x000fe20003800000 */
[----:B------:R-:W1:Y:S01]  /*15c60*/  S2R R5, SR_CgaCtaId ;  /* 0x0000000000057919 */ /* 0x000e620000008800 */
[----:B---3--:R-:W-:-:S05]  /*15c70*/  VIADD R0, R0, 0x1 ;  /* 0x0000000100007836 */ /* 0x008fca0000000000 */
[----:B--2---:R-:W-:-:S04]  /*15c80*/  LEA.HI R2, R0, R0, RZ, 0x1 ;  /* 0x0000000000027211 */ /* 0x004fc800078f08ff */
[----:B------:R-:W-:-:S05]  /*15c90*/  LOP3.LUT R3, R2, 0xfffffffe, RZ, 0xc0, !PT ;  /* 0xfffffffe02037812 */ /* 0x000fca00078ec0ff */
[----:B------:R-:W-:Y:S01]  /*15ca0*/  IMAD.IADD R3, R0, 0x1, -R3 ;  /* 0x0000000100037824 */ /* 0x000fe200078e0a03 */
[----:B------:R-:W-:-:S04]  /*15cb0*/  MOV R0, 0x400 ;  /* 0x0000040000007802 */ /* 0x000fc80000000f00 */
[----:B-1----:R-:W-:Y:S02]  /*15cc0*/  LEA R0, R5, R0, 0x18 ;  /* 0x0000000005007211 */ /* 0x002fe400078ec0ff */
[----:B------:R-:W-:-:S04]  /*15cd0*/  SHF.L.U32 R3, R3, 0x1f, RZ ;  /* 0x0000001f03037819 */ /* 0x000fc800000006ff */
[----:B------:R-:W1:Y:S02]  /*15ce0*/  SYNCS.PHASECHK.TRANS64.TRYWAIT P0, [R0+URZ+0x22820], R3 ;  /* 0x02282003000075a7 */ /* 0x000e64000800017f */
[----:B-1----:R-:W-:Y:S05]  /*15cf0*/  @!P0 BRA `(.L_x_1917) ;  /* 0x0000001000f48947 */ /* 0x002fea0003800000 */
.L_x_1970:
[----:B------:R-:W-:Y:S05]  /*15d00*/  BSYNC B0 ;  /* 0x0000000000007941 */ /* 0x000fea0003800000 */
.L_x_1916:
[----:B------:R-:W-:-:S03]  /*15d10*/  UMOV UR4, 0xffffffff ;  /* 0xffffffff00047882 */ /* 0x000fc60000000000 */
[----:B------:R-:W-:Y:S05]  /*15d20*/  BRA.DIV UR4, `(.L_x_1918) ;  /* 0x0000001204fc7947 */ /* 0x000fea000b800000 */
[----:B------:R-:W2:Y:S02]  /*15d30*/  S2R R2, SR_TID.X ;  /* 0x0000000000027919 */ /* 0x000ea40000002100 */
[----:B--2---:R-:W-:-:S04]  /*15d40*/  SHF.R.U32.HI R2, RZ, 0x5, R2 ;  /* 0x00000005ff027819 */ /* 0x004fc80000011602 */
[----:B------:R-:W-:-:S05]  /*15d50*/  LOP3.LUT R2, R2, 0x3, RZ, 0xc0, !PT ;  /* 0x0000000302027812 */ /* 0x000fca00078ec0ff */
[----:B------:R2:W3:Y:S02]  /*15d60*/  SHFL.IDX PT, R14, R2, RZ, 0x1f ;  /* 0x00001fff020e7589 */ /* 0x0004e400000e0000 */
.L_x_1973:
[----:B---3--:R-:W-:Y:S01]  /*15d70*/  ISETP.NE.AND P0, PT, R14, RZ, PT ;  /* 0x000000ff0e00720c */ /* 0x008fe20003f05270 */
[----:B------:R-:W-:-:S12]  /*15d80*/  BSSY B0, `(.L_x_1919) ;  /* 0x0000027000007945 */ /* 0x000fd80003800000 */
[----:B------:R-:W-:Y:S05]  /*15d90*/  @P0 BRA `(.L_x_1920) ;  /* 0x0000000000940947 */ /* 0x000fea0003800000 */
[----:B------:R-:W-:-:S03]  /*15da0*/  UMOV UR4, 0xffffffff ;  /* 0xffffffff00047882 */ /* 0x000fc60000000000 */
[----:B------:R-:W-:Y:S05]  /*15db0*/  BRA.DIV UR4, `(.L_x_1921) ;  /* 0x00000016040c7947 */ /* 0x000fea000b800000 */
[----:B------:R-:W-:-:S13]  /*15dc0*/  ELECT P6, URZ, PT ;  /* 0x00000000003f782f */ /* 0x000fda00038c0000 */
.L_x_1976:
[----:B------:R-:W-:Y:S05]  /*15dd0*/  @!P6 BRA `(.L_x_1920) ;  /* 0x000000000084e947 */ /* 0x000fea0003800000 */
[----:B------:R-:W-:-:S06]  /*15de0*/  ULOP3.LUT UR4, UR36, 0x2, URZ, 0xfc, !UPT ;  /* 0x0000000224047892 */ /* 0x000fcc000f8efc3f */
[----:B--2---:R-:W-:-:S05]  /*15df0*/  IMAD.U32 R2, RZ, RZ, UR4 ;  /* 0x00000004ff027e24 */ /* 0x004fca000f8e00ff */
[----:B------:R-:W-:-:S13]  /*15e00*/  ISETP.NE.AND P2, PT, R2, 0x3, PT ;  /* 0x000000030200780c */ /* 0x000fda0003f45270 */
[----:B------:R-:W-:Y:S05]  /*15e10*/  @!P2 BRA `(.L_x_1922) ;  /* 0x000000000004a947 */ /* 0x000fea0003800000 */
[----:B------:R-:W-:Y:S01]  /*15e20*/  BPT.TRAP 0x1 ;  /* 0x000000040000795c */ /* 0x000fe20000300000 */
.L_x_1922:
[----:B-1----:R-:W2:Y:S04]  /*15e30*/  LDL R3, [R1] ;  /* 0x0000000001037983 */ /* 0x002ea80000100800 */
[----:B------:R-:W3:Y:S01]  /*15e40*/  LDL.LU R7, [R1+0x4] ;  /* 0x0000040001077983 */ /* 0x000ee20000300800 */
[----:B------:R-:W-:-:S04]  /*15e50*/  VIADD R2, R0, 0x22840 ;  /* 0x0002284000027836 */ /* 0x000fc80000000000 */
[C---:B--2---:R-:W-:Y:S02]  /*15e60*/  IMAD R6, R3.reuse, 0x8, R2 ;  /* 0x0000000803067824 */ /* 0x044fe400078e0202 */
[----:B------:R-:W-:Y:S01]  /*15e70*/  VIADD R3, R3, 0x1 ;  /* 0x0000000103037836 */ /* 0x000fe20000000000 */
[----:B---3--:R-:W-:-:S04]  /*15e80*/  SHF.L.U32 R5, R7, 0x1f, RZ ;  /* 0x0000001f07057819 */ /* 0x008fc800000006ff */
[C---:B------:R-:W-:Y:S01]  /*15e90*/  ISETP.NE.AND P1, PT, R3.reuse, 0x2, PT ;  /* 0x000000020300780c */ /* 0x040fe20003f25270 */
[----:B------:R-:W1:Y:S03]  /*15ea0*/  SYNCS.PHASECHK.TRANS64.TRYWAIT P0, [R6+URZ], R5 ;  /* 0x00000005060075a7 */ /* 0x000e66000800017f */
[----:B------:R-:W-:Y:S02]  /*15eb0*/  SEL R4, RZ, 0x1, P1 ;  /* 0x00000001ff047807 */ /* 0x000fe40000800000 */
[----:B------:R-:W-:Y:S02]  /*15ec0*/  SEL R3, R3, RZ, P1 ;  /* 0x000000ff03037207 */ /* 0x000fe40000800000 */
[----:B------:R-:W-:-:S03]  /*15ed0*/  LOP3.LUT R4, R7, R4, RZ, 0x3c, !PT ;  /* 0x0000000407047212 */ /* 0x000fc600078e3cff */
[----:B------:R-:W-:Y:S01]  /*15ee0*/  IMAD R7, R3, 0x8, R2 ;  /* 0x0000000803077824 */ /* 0x000fe200078e0202 */
[----:B------:R-:W-:Y:S01]  /*15ef0*/  SHF.L.U32 R2, R4, 0x1f, RZ ;  /* 0x0000001f04027819 */ /* 0x000fe200000006ff */
[----:B-1----:R-:W-:Y:S06]  /*15f00*/  @!P0 BRA `(.L_x_1923) ;  /* 0x0000001000d88947 */ /* 0x002fec0003800000 */
.L_x_1977:
[----:B------:R-:W2:Y:S02]  /*15f10*/  SYNCS.PHASECHK.TRANS64.TRYWAIT P0, [R7+URZ], R2 ;  /* 0x00000002070075a7 */ /* 0x000ea4000800017f */
[----:B--2---:R-:W-:Y:S05]  /*15f20*/  @!P0 BRA `(.L_x_1924) ;  /* 0x0000001000e48947 */ /* 0x004fea0003800000 */
.L_x_1978:
[----:B------:R-:W-:Y:S05]  /*15f30*/  @!P2 BRA `(.L_x_1925) ;  /* 0x000000000004a947 */ /* 0x000fea0003800000 */
[----:B------:R-:W-:Y:S01]  /*15f40*/  BPT.TRAP 0x1 ;  /* 0x000000040000795c */ /* 0x000fe20000300000 */
.L_x_1925:
[----:B------:R-:W3:Y:S01]  /*15f50*/  LDL.LU R4, [R1] ;  /* 0x0000000001047983 */ /* 0x000ee20000300800 */
[----:B------:R-:W-:-:S04]  /*15f60*/  VIADD R0, R0, 0x22860 ;  /* 0x0002286000007836 */ /* 0x000fc80000000000 */
[----:B---3--:R-:W-:-:S04]  /*15f70*/  IMAD R4, R4, 0x8, R0 ;  /* 0x0000000804047824 */ /* 0x008fc800078e0200 */
[----:B------:R-:W3:Y:S02]  /*15f80*/  SYNCS.PHASECHK.TRANS64.TRYWAIT P0, [R4+URZ], R5 ;  /* 0x00000005040075a7 */ /* 0x000ee4000800017f */
[----:B---3--:R-:W-:Y:S05]  /*15f90*/  @!P0 BRA `(.L_x_1926) ;  /* 0x0000001000dc8947 */ /* 0x008fea0003800000 */
.L_x_1979:
[----:B------:R-:W-:-:S07]  /*15fa0*/  IMAD R3, R3, 0x8, R0 ;  /* 0x0000000803037824 */ /* 0x000fce00078e0200 */
.L_x_1927:
[----:B----4-:R4:W0:Y:S02]  /*15fb0*/  SYNCS.PHASECHK.TRANS64.TRYWAIT P0, [R3+URZ], R2 ;  /* 0x00000002030075a7 */ /* 0x010824000800017f */
[----:B0-----:R-:W-:Y:S05]  /*15fc0*/  @!P0 NANOSLEEP.SYNCS 0x989680 ;  /* 0x009896800000895d */ /* 0x001fea0003900000 */
[----:B------:R-:W0:Y:S02]  /*15fd0*/  @!P0 SYNCS.PHASECHK.TRANS64 P0, [R3+URZ], R2 ;  /* 0x00000002030085a7 */ /* 0x000e24000800007f */
[----:B0-----:R-:W-:Y:S05]  /*15fe0*/  @!P0 BRA `(.L_x_1927) ;  /* 0xfffffffc00f08947 */ /* 0x001fea000383ffff */
.L_x_1920:
[----:B------:R-:W-:Y:S05]  /*15ff0*/  BSYNC B0 ;  /* 0x0000000000007941 */ /* 0x000fea0003800000 */
.L_x_1919:
[----:B------:R-:W-:Y:S05]  /*16000*/  EXIT ;  /* 0x000000000000794d */ /* 0x000fea0003800000 */
.L_x_1746:
[----:B0-----:R0:W1:Y:S02]  /*16010*/  SYNCS.PHASECHK.TRANS64.TRYWAIT P0, [R9+URZ+0x22800], R0 ;  /* 0x02280000090075a7 */ /* 0x001064000800017f */
[----:B-1----:R-:W-:Y:S05]  /*16020*/  @!P0 NANOSLEEP.SYNCS 0x989680 ;  /* 0x009896800000895d */ /* 0x002fea0003900000 */
[----:B------:R-:W1:Y:S02]  /*16030*/  @!P0 SYNCS.PHASECHK.TRANS64 P0, [R9+URZ+0x22800], R0 ;  /* 0x02280000090085a7 */ /* 0x000e64000800007f */
[----:B-1----:R-:W-:Y:S05]  /*16040*/  @!P0 BRA `(.L_x_1746) ;  /* 0xfffffffc00f08947 */ /* 0x002fea000383ffff */
[----:B------:R-:W-:Y:S05]  /*16050*/  BRA `(.L_x_1928) ;  /* 0xfffffebc00107947 */ /* 0x000fea000383ffff */
.L_x_1750:
[----:B-1----:R1:W2:Y:S02]  /*16060*/  SYNCS.PHASECHK.TRANS64.TRYWAIT P1, [R5+URZ+0x22830], R12 ;  /* 0x0228300c050075a7 */ /* 0x0022a4000802017f */
[----:B--2---:R-:W-:Y:S05]  /*16070*/  @!P1 NANOSLEEP.SYNCS 0x989680 ;  /* 0x009896800000995d */ /* 0x004fea0003900000 */
[----:B------:R-:W2:Y:S02]  /*16080*/  @!P1 SYNCS.PHASECHK.TRANS64 P1, [R5+URZ+0x22830], R12 ;  /* 0x0228300c050095a7 */ /* 0x000ea4000802007f */
[----:B--2---:R-:W-:Y:S05]  /*16090*/  @!P1 BRA `(.L_x_1750) ;  /* 0xfffffffc00f09947 */ /* 0x004fea000383ffff */
[----:B------:R-:W-:Y:S05]  /*160a0*/  BRA `(.L_x_1749) ;  /* 0xfffffebc003c7947 */ /* 0x000fea000383ffff */
.L_x_1762:
[----:B-1----:R1:W2:Y:S02]  /*160b0*/  SYNCS.PHASECHK.TRANS64.TRYWAIT P1, [R5+URZ+0x22850], R12 ;  /* 0x0228500c050075a7 */ /* 0x0022a4000802017f */
[----:B--2---:R-:W-:Y:S05]  /*160c0*/  @!P1 NANOSLEEP.SYNCS 0x989680 ;  /* 0x009896800000995d */ /* 0x004fea0003900000 */
[----:B------:R-:W2:Y:S02]  /*160d0*/  @!P1 SYNCS.PHASECHK.TRANS64 P1, [R5+URZ+0x22850], R12 ;  /* 0x0228500c050095a7 */ /* 0x000ea4000802007f */
[----:B--2---:R-:W-:Y:S05]  /*160e0*/  @!P1 BRA `(.L_x_1762) ;  /* 0xfffffffc00f09947 */ /* 0x004fea000383ffff */
[----:B------:R-:W-:Y:S05]  /*160f0*/  BRA `(.L_x_1761) ;  /* 0xfffffee400487947 */ /* 0x000fea000383ffff */
.L_x_1770:
[----:B-1----:R-:W-:-:S04]  /*16100*/  IMAD.U32 R21, RZ, RZ, UR28 ;  /* 0x0000001cff157e24 */ /* 0x002fc8000f8e00ff */
[----:B------:R1:W2:Y:S03]  /*16110*/  SYNCS.PHASECHK.TRANS64.TRYWAIT P1, [R21+URZ+0x22830], R10 ;  /* 0x0228300a150075a7 */ /* 0x0002a6000802017f */
[----:B--2---:R-:W-:Y:S05]  /*16120*/  @!P1 NANOSLEEP.SYNCS 0x989680 ;  /* 0x009896800000995d */ /* 0x004fea0003900000 */
[----:B------:R-:W2:Y:S02]  /*16130*/  @!P1 SYNCS.PHASECHK.TRANS64 P1, [R21+URZ+0x22830], R10 ;  /* 0x0228300a150095a7 */ /* 0x000ea4000802007f */
[----:B--2---:R-:W-:Y:S05]  /*16140*/  @!P1 BRA `(.L_x_1770) ;  /* 0xfffffffc00ec9947 */ /* 0x004fea000383ffff */
[----:B------:R-:W-:Y:S05]  /*16150*/  BRA `(.L_x_1769) ;  /* 0xfffffee800d07947 */ /* 0x000fea000383ffff */
.L_x_1782:
[----:B-1----:R1:W2:Y:S02]  /*16160*/  SYNCS.PHASECHK.TRANS64.TRYWAIT P1, [R177+URZ+0x22850], R10 ;  /* 0x0228500ab10075a7 */ /* 0x0022a4000802017f */
[----:B--2---:R-:W-:Y:S05]  /*16170*/  @!P1 NANOSLEEP.SYNCS 0x989680 ;  /* 0x009896800000995d */ /* 0x004fea0003900000 */
[----:B------:R-:W2:Y:S02]  /*16180*/  @!P1 SYNCS.PHASECHK.TRANS64 P1, [R177+URZ+0x22850], R10 ;  /* 0x0228500ab10095a7 */ /* 0x000ea4000802007f */
[----:B--2---:R-:W-:Y:S05]  /*16190*/  @!P1 BRA `(.L_x_1782) ;  /* 0xfffffffc00f09947 */ /* 0x004fea000383ffff */
[----:B------:R-:W-:Y:S05]  /*161a0*/  BRA `(.L_x_1781) ;  /* 0xffffff1800f87947 */ /* 0x000fea000383ffff */
.L_x_1791:
[----:B-1----:R-:W-:-:S04]  /*161b0*/  IMAD.U32 R6, RZ, RZ, UR25 ;  /* 0x00000019ff067e24 */ /* 0x002fc8000f8e00ff */
[----:B------:R1:W2:Y:S03]  /*161c0*/  SYNCS.PHASECHK.TRANS64.TRYWAIT P2, [R6+URZ+0x22830], R5 ;  /* 0x02283005060075a7 */ /* 0x0002a6000804017f */
[----:B--2---:R-:W-:Y:S05]  /*161d0*/  @!P2 NANOSLEEP.SYNCS 0x989680 ;  /* 0x009896800000a95d */ /* 0x004fea0003900000 */
[----:B------:R-:W2:Y:S02]  /*161e0*/  @!P2 SYNCS.PHASECHK.TRANS64 P2, [R6+URZ+0x22830], R5 ;  /* 0x022830050600a5a7 */ /* 0x000ea4000804007f */
[----:B--2---:R-:W-:Y:S05]  /*161f0*/  @!P2 BRA `(.L_x_1791) ;  /* 0xfffffffc00eca947 */ /* 0x004fea000383ffff */
[----:B------:R-:W-:Y:S05]  /*16200*/  BRA `(.L_x_1790) ;  /* 0xffffff2000a07947 */ /* 0x000fea000383ffff */
.L_x_1795:
[----:B-1----:R1:W2:Y:S02]  /*16210*/  SYNCS.PHASECHK.TRANS64.TRYWAIT P2, [R214+URZ+0x22850], R5 ;  /* 0x02285005d60075a7 */ /* 0x0022a4000804017f */
[----:B--2---:R-:W-:Y:S05]  /*16220*/  @!P2 NANOSLEEP.SYNCS 0x989680 ;  /* 0x009896800000a95d */ /* 0x004fea0003900000 */
[----:B------:R-:W2:Y:S02]  /*16230*/  @!P2 SYNCS.PHASECHK.TRANS64 P2, [R214+URZ+0x22850], R5 ;  /* 0x02285005d600a5a7 */ /* 0x000ea4000804007f */
[----:B--2---:R-:W-:Y:S05]  /*16240*/  @!P2 BRA `(.L_x_1795) ;  /* 0xfffffffc00f0a947 */ /* 0x004fea000383ffff */
[----:B------:R-:W-:Y:S05]  /*16250*/  BRA `(.L_x_1794) ;  /* 0xffffff4000407947 */ /* 0x000fea000383ffff */
.L_x_1801:
[----:B-1----:R-:W-:-:S04]  /*16260*/  IMAD.U32 R6, RZ, RZ, UR27 ;  /* 0x0000001bff067e24 */ /* 0x002fc8000f8e00ff */
[----:B------:R1:W2:Y:S03]  /*16270*/  SYNCS.PHASECHK.TRANS64.TRYWAIT P1, [R6+URZ+0x22830], R9 ;  /* 0x02283009060075a7 */ /* 0x0002a6000802017f */
[----:B--2---:R-:W-:Y:S05]  /*16280*/  @!P1 NANOSLEEP.SYNCS 0x989680 ;  /* 0x009896800000995d */ /* 0x004fea0003900000 */
[----:B------:R-:W2:Y:S02]  /*16290*/  @!P1 SYNCS.PHASECHK.TRANS64 P1, [R6+URZ+0x22830], R9 ;  /* 0x02283009060095a7 */ /* 0x000ea4000802007f */
[----:B--2---:R-:W-:Y:S05]  /*162a0*/  @!P1 BRA `(.L_x_1801) ;  /* 0xfffffffc00ec9947 */ /* 0x004fea000383ffff */
[----:B------:R-:W-:Y:S05]  /*162b0*/  BRA `(.L_x_1800) ;  /* 0xffffff4400647947 */ /* 0x000fea000383ffff */
.L_x_1813:
[----:B-1----:R1:W2:Y:S02]  /*162c0*/  SYNCS.PHASECHK.TRANS64.TRYWAIT P1, [R176+URZ+0x22850], R9 ;  /* 0x02285009b00075a7 */ /* 0x0022a4000802017f */
[----:B--2---:R-:W-:Y:S05]  /*162d0*/  @!P1 NANOSLEEP.SYNCS 0x989680 ;  /* 0x009896800000995d */ /* 0x004fea0003900000 */
[----:B------:R-:W2:Y:S02]  /*162e0*/  @!P1 SYNCS.PHASECHK.TRANS64 P1, [R176+URZ+0x22850], R9 ;  /* 0x02285009b00095a7 */ /* 0x000ea4000802007f */
[----:B--2---:R-:W-:Y:S05]  /*162f0*/  @!P1 BRA `(.L_x_1813) ;  /* 0xfffffffc00f09947 */ /* 0x004fea000383ffff */
[----:B------:R-:W-:Y:S05]  /*16300*/  BRA `(.L_x_1812) ;  /* 0xffffff74008c7947 */ /* 0x000fea000383ffff */
.L_x_1861:
[----:B------:R-:W1:Y:S01]  /*16310*/  S2R R5, SR_TID.X ;  /* 0x0000000000057919 */ /* 0x000e620000002100 */
[----:B------:R-:W-:Y:S01]  /*16320*/  BSSY B0, `(.L_x_1929) ;  /* 0x000000a000007945 */ /* 0x000fe20003800000 */
[----:B------:R-:W-:Y:S02]  /*16330*/  IMAD.MOV.U32 R12, RZ, RZ, RZ ;  /* 0x000000ffff0c7224 */ /* 0x000fe400078e00ff */
[----:B------:R-:W-:Y:S02]  /*16340*/  IMAD.MOV.U32 R11, RZ, RZ, 0x1f ;  /* 0x0000001fff0b7424 */ /* 0x000fe400078e00ff */
[----:B------:R-:W-:Y:S01]  /*16350*/  IMAD.MOV.U32 R15, RZ, RZ, -0x1 ;  /* 0xffffffffff0f7424 */ /* 0x000fe200078e00ff */
[----:B-1----:R-:W-:-:S04]  /*16360*/  SHF.R.U32.HI R5, RZ, 0x5, R5 ;  /* 0x00000005ff057819 */ /* 0x002fc80000011605 */
[----:B------:R-:W-:-:S05]  /*16370*/  LOP3.LUT R5, R5, 0x3, RZ, 0xc0, !PT ;  /* 0x0000000305057812 */ /* 0x000fca00078ec0ff */
[----:B0-----:R-:W-:-:S07]  /*16380*/  IMAD.MOV.U32 R13, RZ, RZ, R5 ;  /* 0x000000ffff0d7224 */ /* 0x001fce00078e0005 */
[----:B------:R-:W-:Y:S05]  /*16390*/  WARPSYNC.COLLECTIVE R15, `(.L_x_1930) ;  /* 0x000000000f087348 */ /* 0x000fea0003c00000 */
[----:B------:R0:W1:Y:S02]  /*163a0*/  SHFL.IDX P6, R14, R13, R12, R11 ;  /* 0x0000000c0d0e7389 */ /* 0x00006400000c000b */
[----:B01----:R-:W-:Y:S01]  /*163b0*/  ENDCOLLECTIVE ;  /* 0x000000000000791b */ /* 0x003fe20003800000 */
.L_x_1930:
[----:B------:R-:W-:Y:S05]  /*163c0*/  BSYNC B0 ;  /* 0x0000000000007941 */ /* 0x000fea0003800000 */
.L_x_1929:
[----:B------:R-:W-:Y:S05]  /*163d0*/  BRA `(.L_x_1931) ;  /* 0xffffffc800607947 */ /* 0x000fea000383ffff */
.L_x_1862:
[----:B------:R-:W-:Y:S01]  /*163e0*/  BSSY B0, `(.L_x_1932) ;  /* 0x0000006000007945 */ /* 0x000fe20003800000 */
[----:B------:R-:W-:-:S07]  /*163f0*/  IMAD.MOV.U32 R15, RZ, RZ, -0x1 ;  /* 0xffffffffff0f7424 */ /* 0x000fce00078e00ff */
[----:B0-----:R-:W-:Y:S05]  /*16400*/  WARPSYNC.COLLECTIVE R15, `(.L_x_1933) ;  /* 0x000000000f0c7348 */ /* 0x001fea0003c00000 */
[----:B------:R-:W-:Y:S02]  /*16410*/  ELECT P6, UR62, PT ;  /* 0x00000000003e782f */ /* 0x000fe400038c0000 */
[----:B------:R-:W-:Y:S01]  /*16420*/  MOV R14, UR62 ;  /* 0x0000003e000e7c02 */ /* 0x000fe20008000f00 */
[----:B0-----:R-:W-:Y:S10]  /*16430*/  ENDCOLLECTIVE ;  /* 0x000000000000791b */ /* 0x001ff40003800000 */
.L_x_1933:
[----:B------:R-:W-:Y:S05]  /*16440*/  BSYNC B0 ;  /* 0x0000000000007941 */ /* 0x000fea0003800000 */
.L_x_1932:
[----:B------:R-:W-:Y:S05]  /*16450*/  BRA `(.L_x_1934) ;  /* 0xffffffc800507947 */ /* 0x000fea000383ffff */
.L_x_1865:
[----:B-1----:R1:W2:Y:S02]  /*16460*/  SYNCS.PHASECHK.TRANS64.TRYWAIT P0, [R9+URZ+0x22840], R10 ;  /* 0x0228400a090075a7 */ /* 0x0022a4000800017f */
[----:B--2---:R-:W-:Y:S05]  /*16470*/  @!P0 NANOSLEEP.SYNCS 0x989680 ;  /* 0x009896800000895d */ /* 0x004fea0003900000 */
[----:B------:R-:W2:Y:S02]  /*16480*/  @!P0 SYNCS.PHASECHK.TRANS64 P0, [R9+URZ+0x22840], R10 ;  /* 0x0228400a090085a7 */ /* 0x000ea4000800007f */
[----:B--2---:R-:W-:Y:S05]  /*16490*/  @!P0 BRA `(.L_x_1865) ;  /* 0xfffffffc00f08947 */ /* 0x004fea000383ffff */
[----:B------:R-:W-:Y:S05]  /*164a0*/  BRA `(.L_x_1935) ;  /* 0xffffffc800b87947 */ /* 0x000fea000383ffff */
.L_x_1868:
[----:B-1----:R-:W1:Y:S01]  /*164b0*/  S2R R10, SR_CgaCtaId ;  /* 0x00000000000a7919 */ /* 0x002e620000008800 */
[----:B------:R-:W-:-:S04]  /*164c0*/  MOV R9, 0x400 ;  /* 0x0000040000097802 */ /* 0x000fc80000000f00 */
[----:B-1----:R-:W-:-:S04]  /*164d0*/  LEA R9, R10, R9, 0x18 ;  /* 0x000000090a097211 */ /* 0x002fc800078ec0ff */
[----:B------:R1:W2:Y:S03]  /*164e0*/  SYNCS.PHASECHK.TRANS64.TRYWAIT P0, [R9+URZ+0x22820], R6 ;  /* 0x02282006090075a7 */ /* 0x0002a6000800017f */
[----:B--2---:R-:W-:Y:S05]  /*164f0*/  @!P0 NANOSLEEP.SYNCS 0x989680 ;  /* 0x009896800000895d */ /* 0x004fea0003900000 */
[----:B------:R-:W2:Y:S02]  /*16500*/  @!P0 SYNCS.PHASECHK.TRANS64 P0, [R9+URZ+0x22820], R6 ;  /* 0x02282006090085a7 */ /* 0x000ea4000800007f */
[----:B--2---:R-:W-:Y:S05]  /*16510*/  @!P0 BRA `(.L_x_1868) ;  /* 0xfffffffc00e48947 */ /* 0x004fea000383ffff */
[----:B------:R-:W-:Y:S05]  /*16520*/  BRA `(.L_x_1936) ;  /* 0xffffffcc00947947 */ /* 0x000fea000383ffff */
.L_x_1871:
[----:B-1----:R1:W2:Y:S02]  /*16530*/  SYNCS.PHASECHK.TRANS64.TRYWAIT P0, [R6+URZ+0x22860], R9 ;  /* 0x02286009060075a7 */ /* 0x0022a4000800017f */
[----:B--2---:R-:W-:Y:S05]  /*16540*/  @!P0 NANOSLEEP.SYNCS 0x989680 ;  /* 0x009896800000895d */ /* 0x004fea0003900000 */
[----:B------:R-:W2:Y:S02]  /*16550*/  @!P0 SYNCS.PHASECHK.TRANS64 P0, [R6+URZ+0x22860], R9 ;  /* 0x02286009060085a7 */ /* 0x000ea4000800007f */
[----:B--2---:R-:W-:Y:S05]  /*16560*/  @!P0 BRA `(.L_x_1871) ;  /* 0xfffffffc00f08947 */ /* 0x004fea000383ffff */
[----:B------:R-:W-:Y:S05]  /*16570*/  BRA `(.L_x_1937) ;  /* 0xffffffcc00b07947 */ /* 0x000fea000383ffff */
.L_x_1880:
[----:B-1----:R1:W2:Y:S02]  /*16580*/  SYNCS.PHASECHK.TRANS64.TRYWAIT P0, [R2+URZ+0x22840], R3 ;  /* 0x02284003020075a7 */ /* 0x0022a4000800017f */
[----:B--2---:R-:W-:Y:S05]  /*16590*/  @!P0 NANOSLEEP.SYNCS 0x989680 ;  /* 0x009896800000895d */ /* 0x004fea0003900000 */
[----:B------:R-:W2:Y:S02]  /*165a0*/  @!P0 SYNCS.PHASECHK.TRANS64 P0, [R2+URZ+0x22840], R3 ;  /* 0x02284003020085a7 */ /* 0x000ea4000800007f */
[----:B--2---:R-:W-:Y:S05]  /*165b0*/  @!P0 BRA `(.L_x_1880) ;  /* 0xfffffffc00f08947 */ /* 0x004fea000383ffff */
[----:B------:R-:W-:Y:S05]  /*165c0*/  BRA `(.L_x_1938) ;  /* 0xffffffd400347947 */ /* 0x000fea000383ffff */
.L_x_1882:
[----:B--2---:R2:W3:Y:S02]  /*165d0*/  SYNCS.PHASECHK.TRANS64.TRYWAIT P0, [R2+URZ+0x22860], R3 ;  /* 0x02286003020075a7 */ /* 0x0044e4000800017f */
[----:B---3--:R-:W-:Y:S05]  /*165e0*/  @!P0 NANOSLEEP.SYNCS 0x989680 ;  /* 0x009896800000895d */ /* 0x008fea0003900000 */
[----:B------:R-:W3:Y:S02]  /*165f0*/  @!P0 SYNCS.PHASECHK.TRANS64 P0, [R2+URZ+0x22860], R3 ;  /* 0x02286003020085a7 */ /* 0x000ee4000800007f */
[----:B---3--:R-:W-:Y:S05]  /*16600*/  @!P0 BRA `(.L_x_1882) ;  /* 0xfffffffc00f08947 */ /* 0x008fea000383ffff */
[----:B------:R-:W-:Y:S05]  /*16610*/  BRA `(.L_x_1939) ;  /* 0xffffffd400a47947 */ /* 0x000fea000383ffff */
.L_x_1887:
[----:B--2---:R2:W3:Y:S02]  /*16620*/  SYNCS.PHASECHK.TRANS64.TRYWAIT P0, [R2+URZ+0x22840], R3 ;  /* 0x02284003020075a7 */ /* 0x0044e4000800017f */
[----:B---3--:R-:W-:Y:S05]  /*16630*/  @!P0 NANOSLEEP.SYNCS 0x989680 ;  /* 0x009896800000895d */ /* 0x008fea0003900000 */
[----:B------:R-:W3:Y:S02]  /*16640*/  @!P0 SYNCS.PHASECHK.TRANS64 P0, [R2+URZ+0x22840], R3 ;  /* 0x02284003020085a7 */ /* 0x000ee4000800007f */
[----:B---3--:R-:W-:Y:S05]  /*16650*/  @!P0 BRA `(.L_x_1887) ;  /* 0xfffffffc00f08947 */ /* 0x008fea000383ffff */
[----:B------:R-:W-:Y:S05]  /*16660*/  BRA `(.L_x_1940) ;  /* 0xffffffd800f87947 */ /* 0x000fea000383ffff */
.L_x_1889:
[----:B0-----:R0:W1:Y:S02]  /*16670*/  SYNCS.PHASECHK.TRANS64.TRYWAIT P1, [R2+URZ+0x22860], R3 ;  /* 0x02286003020075a7 */ /* 0x001064000802017f */
[----:B-1----:R-:W-:Y:S05]  /*16680*/  @!P1 NANOSLEEP.SYNCS 0x989680 ;  /* 0x009896800000995d */ /* 0x002fea0003900000 */
[----:B------:R-:W1:Y:S02]  /*16690*/  @!P1 SYNCS.PHASECHK.TRANS64 P1, [R2+URZ+0x22860], R3 ;  /* 0x02286003020095a7 */ /* 0x000e64000802007f */
[----:B-1----:R-:W-:Y:S05]  /*166a0*/  @!P1 BRA `(.L_x_1889) ;  /* 0xfffffffc00f09947 */ /* 0x002fea000383ffff */
[----:B------:R-:W-:Y:S05]  /*166b0*/  BRA `(.L_x_1941) ;  /* 0xffffffdc00647947 */ /* 0x000fea000383ffff */
.L_x_1894:
[----:B---3--:R3:W4:Y:S02]  /*166c0*/  SYNCS.PHASECHK.TRANS64.TRYWAIT P0, [R2+URZ+0x22840], R3 ;  /* 0x02284003020075a7 */ /* 0x008724000800017f */
[----:B----4-:R-:W-:Y:S05]  /*166d0*/  @!P0 NANOSLEEP.SYNCS 0x989680 ;  /* 0x009896800000895d */ /* 0x010fea0003900000 */
[----:B------:R-:W4:Y:S02]  /*166e0*/  @!P0 SYNCS.PHASECHK.TRANS64 P0, [R2+URZ+0x22840], R3 ;  /* 0x02284003020085a7 */ /* 0x000f24000800007f */
[----:B----4-:R-:W-:Y:S05]  /*166f0*/  @!P0 BRA `(.L_x_1894) ;  /* 0xfffffffc00f08947 */ /* 0x010fea000383ffff */
[----:B------:R-:W-:Y:S05]  /*16700*/  BRA `(.L_x_1942) ;  /* 0xffffffe000947947 */ /* 0x000fea000383ffff */
.L_x_1896:
[----:B0-----:R0:W1:Y:S02]  /*16710*/  SYNCS.PHASECHK.TRANS64.TRYWAIT P1, [R2+URZ+0x22860], R3 ;  /* 0x02286003020075a7 */ /* 0x001064000802017f */
[----:B-1----:R-:W-:Y:S05]  /*16720*/  @!P1 NANOSLEEP.SYNCS 0x989680 ;  /* 0x009896800000995d */ /* 0x002fea0003900000 */
[----:B------:R-:W1:Y:S02]  /*16730*/  @!P1 SYNCS.PHASECHK.TRANS64 P1, [R2+URZ+0x22860], R3 ;  /* 0x02286003020095a7 */ /* 0x000e64000802007f */
[----:B-1----:R-:W-:Y:S05]  /*16740*/  @!P1 BRA `(.L_x_1896) ;  /* 0xfffffffc00f09947 */ /* 0x002fea000383ffff */
[----:B------:R-:W-:Y:S05]  /*16750*/  BRA `(.L_x_1943) ;  /* 0xffffffe400047947 */ /* 0x000fea000383ffff */
.L_x_1901:
[----:B------:R-:W-:Y:S01]  /*16760*/  BSSY B0, `(.L_x_1944) ;  /* 0x0000008000007945 */ /* 0x000fe20003800000 */
[----:B0-----:R-:W-:Y:S02]  /*16770*/  IMAD.MOV.U32 R13, RZ, RZ, R16 ;  /* 0x000000ffff0d7224 */ /* 0x001fe400078e0010 */
[----:B-1----:R-:W-:Y:S02]  /*16780*/  IMAD.MOV.U32 R12, RZ, RZ, RZ ;  /* 0x000000ffff0c7224 */ /* 0x002fe400078e00ff */
[----:B------:R-:W-:Y:S02]  /*16790*/  IMAD.MOV.U32 R11, RZ, RZ, 0x1f ;  /* 0x0000001fff0b7424 */ /* 0x000fe400078e00ff */
[----:B------:R-:W-:-:S07]  /*167a0*/  IMAD.MOV.U32 R15, RZ, RZ, -0x1 ;  /* 0xffffffffff0f7424 */ /* 0x000fce00078e00ff */
[----:B--2---:R-:W-:Y:S05]  /*167b0*/  WARPSYNC.COLLECTIVE R15, `(.L_x_1945) ;  /* 0x000000000f087348 */ /* 0x004fea0003c00000 */
[----:B------:R0:W1:Y:S02]  /*167c0*/  SHFL.IDX P6, R14, R13, R12, R11 ;  /* 0x0000000c0d0e7389 */ /* 0x00006400000c000b */
[----:B012---:R-:W-:Y:S01]  /*167d0*/  ENDCOLLECTIVE ;  /* 0x000000000000791b */ /* 0x007fe20003800000 */
.L_x_1945:
[----:B------:R-:W-:Y:S05]  /*167e0*/  BSYNC B0 ;  /* 0x0000000000007941 */ /* 0x000fea0003800000 */
.L_x_1944:
        /* <DEDUP_REMOVED lines=8> */
.L_x_1946:
[----:B------:R-:W-:Y:S01]  /*16870*/  IMAD.MOV.U32 R7, RZ, RZ, R14 ;  /* 0x000000ffff077224 */ /* 0x000fe200078e000e */
[----:B------:R-:W-:Y:S06]  /*16880*/  BRA `(.L_x_1947) ;  /* 0xffffffe400f87947 */ /* 0x000fec000383ffff */
.L_x_1904:
[----:B------:R-:W-:Y:S01]  /*16890*/  BSSY B0, `(.L_x_1948) ;  /* 0x0000008000007945 */ /* 0x000fe20003800000 */
[----:B0----5:R-:W-:Y:S02]  /*168a0*/  IMAD.MOV.U32 R13, RZ, RZ, R17 ;  /* 0x000000ffff0d7224 */ /* 0x021fe400078e0011 */
[----:B------:R-:W-:Y:S02]  /*168b0*/  IMAD.MOV.U32 R12, RZ, RZ, 0x1 ;  /* 0x00000001ff0c7424 */ /* 0x000fe400078e00ff */
[----:B------:R-:W-:Y:S02]  /*168c0*/  IMAD.MOV.U32 R11, RZ, RZ, RZ ;  /* 0x000000ffff0b7224 */ /* 0x000fe400078e00ff */
[----:B------:R-:W-:-:S07]  /*168d0*/  IMAD.MOV.U32 R15, RZ, RZ, -0x1 ;  /* 0xffffffffff0f7424 */ /* 0x000fce00078e00ff */
[----:B-1234-:R-:W-:Y:S05]  /*168e0*/  WARPSYNC.COLLECTIVE R15, `(.L_x_1949) ;  /* 0x000000000f087348 */ /* 0x01efea0003c00000 */
[----:B------:R0:W0:Y:S02]  /*168f0*/  SHFL.UP P6, R14, R13, R12, R11 ;  /* 0x0400000c0d0e7389 */ /* 0x00002400000c000b */
[----:B01234-:R-:W-:Y:S01]  /*16900*/  ENDCOLLECTIVE ;  /* 0x000000000000791b */ /* 0x01ffe20003800000 */
.L_x_1949:
[----:B------:R-:W-:Y:S05]  /*16910*/  BSYNC B0 ;  /* 0x0000000000007941 */ /* 0x000fea0003800000 */
.L_x_1948:
        /* <DEDUP_REMOVED lines=10> */
.L_x_1950:
        /* <DEDUP_REMOVED lines=8> */
.L_x_1951:
        /* <DEDUP_REMOVED lines=8> */
.L_x_1952:
        /* <DEDUP_REMOVED lines=8> */
.L_x_1953:
        /* <DEDUP_REMOVED lines=8> */
.L_x_1954:
[----:B------:R-:W-:Y:S05]  /*16bc0*/  BRA `(.L_x_1955) ;  /* 0xffffffe400bc7947 */ /* 0x000fea000383ffff */
.L_x_1909:
[----:B------:R-:W-:Y:S01]  /*16bd0*/  BSSY B0, `(.L_x_1956) ;  /* 0x0000008000007945 */ /* 0x000fe20003800000 */
[----:B-----5:R-:W-:Y:S02]  /*16be0*/  IMAD.MOV.U32 R13, RZ, RZ, R17 ;  /* 0x000000ffff0d7224 */ /* 0x020fe400078e0011 */
[----:B------:R-:W-:Y:S02]  /*16bf0*/  IMAD.MOV.U32 R12, RZ, RZ, 0x1 ;  /* 0x00000001ff0c7424 */ /* 0x000fe400078e00ff */
[----:B------:R-:W-:Y:S02]  /*16c00*/  IMAD.MOV.U32 R11, RZ, RZ, RZ ;  /* 0x000000ffff0b7224 */ /* 0x000fe400078e00ff */
[----:B------:R-:W-:-:S07]  /*16c10*/  IMAD.MOV.U32 R15, RZ, RZ, -0x1 ;  /* 0xffffffffff0f7424 */ /* 0x000fce00078e00ff */
[----:B0--3--:R-:W-:Y:S05]  /*16c20*/  WARPSYNC.COLLECTIVE R15, `(.L_x_1957) ;  /* 0x000000000f087348 */ /* 0x009fea0003c00000 */
[----:B------:R1:W2:Y:S02]  /*16c30*/  SHFL.UP P6, R14, R13, R12, R11 ;  /* 0x0400000c0d0e7389 */ /* 0x0002a400000c000b */
[----:B0123--:R-:W-:Y:S01]  /*16c40*/  ENDCOLLECTIVE ;  /* 0x000000000000791b */ /* 0x00ffe20003800000 */
.L_x_1957:
[----:B------:R-:W-:Y:S05]  /*16c50*/  BSYNC B0 ;  /* 0x0000000000007941 */ /* 0x000fea0003800000 */
.L_x_1956:
        /* <DEDUP_REMOVED lines=10> */
.L_x_1958:
        /* <DEDUP_REMOVED lines=8> */
.L_x_1959:
        /* <DEDUP_REMOVED lines=8> */
.L_x_1960:
        /* <DEDUP_REMOVED lines=8> */
.L_x_1961:
        /* <DEDUP_REMOVED lines=8> */
.L_x_1962:
[----:B------:R-:W-:Y:S05]  /*16f00*/  BRA `(.L_x_1963) ;  /* 0xffffffe400a07947 */ /* 0x000fea000383ffff */
.L_x_1911:
[----:B------:R-:W-:Y:S01]  /*16f10*/  BSSY B0, `(.L_x_1964) ;  /* 0x0000006000007945 */ /* 0x000fe20003800000 */
[----:B------:R-:W-:Y:S01]  /*16f20*/  PLOP3.LUT P6, PT, P6, PT, PT, 0x8, 0x0 ;  /* 0x000000000000781c */ /* 0x000fe200037ce170 */
[----:B------:R-:W-:-:S12]  /*16f30*/  IMAD.MOV.U32 R15, RZ, RZ, -0x1 ;  /* 0xffffffffff0f7424 */ /* 0x000fd800078e00ff */
[----:B0-----:R-:W-:Y:S05]  /*16f40*/  WARPSYNC.COLLECTIVE R15, `(.L_x_1965) ;  /* 0x000000000f087348 */ /* 0x001fea0003c00000 */
[----:B------:R-:W-:Y:S01]  /*16f50*/  VOTE.ANY R14, PT, P6 ;  /* 0x00000000000e7806 */ /* 0x000fe200030e0100 */
[----:B0-----:R-:W-:Y:S06]  /*16f60*/  ENDCOLLECTIVE ;  /* 0x000000000000791b */ /* 0x001fec0003800000 */
.L_x_1965:
[----:B------:R-:W-:Y:S05]  /*16f70*/  BSYNC B0 ;  /* 0x0000000000007941 */ /* 0x000fea0003800000 */
.L_x_1964:
        /* <DEDUP_REMOVED lines=9> */
.L_x_1966:
[----:B------:R-:W-:Y:S01]  /*17010*/  IMAD.MOV.U32 R17, RZ, RZ, R14 ;  /* 0x000000ffff117224 */ /* 0x000fe200078e000e */
[----:B------:R-:W-:Y:S06]  /*17020*/  BRA `(.L_x_1967) ;  /* 0xffffffe400907947 */ /* 0x000fec000383ffff */
.L_x_1913:
[----:B------:R-:W-:Y:S01]  /*17030*/  BSSY B0, `(.L_x_1968) ;  /* 0x0000007000007945 */ /* 0x000fe20003800000 */
[----:B------:R-:W-:Y:S02]  /*17040*/  IMAD.MOV.U32 R13, RZ, RZ, R2 ;  /* 0x000000ffff0d7224 */ /* 0x000fe400078e0002 */
[----:B------:R-:W-:Y:S02]  /*17050*/  IMAD.MOV.U32 R11, RZ, RZ, 0x1f ;  /* 0x0000001fff0b7424 */ /* 0x000fe400078e00ff */
[----:B------:R-:W-:-:S07]  /*17060*/  IMAD.MOV.U32 R15, RZ, RZ, -0x1 ;  /* 0xffffffffff0f7424 */ /* 0x000fce00078e00ff */
[----:B012---:R-:W-:Y:S05]  /*17070*/  WARPSYNC.COLLECTIVE R15, `(.L_x_1969) ;  /* 0x000000000f087348 */ /* 0x007fea0003c00000 */
[----:B------:R3:W4:Y:S02]  /*17080*/  SHFL.IDX P6, R14, R13, R12, R11 ;  /* 0x0000000c0d0e7389 */ /* 0x00072400000c000b */
[----:B01234-:R-:W-:Y:S01]  /*17090*/  ENDCOLLECTIVE ;  /* 0x000000000000791b */ /* 0x01ffe20003800000 */
.L_x_1969:
[----:B------:R-:W-:Y:S05]  /*170a0*/  BSYNC B0 ;  /* 0x0000000000007941 */ /* 0x000fea0003800000 */
.L_x_1968:
[----:B------:R-:W-:Y:S01]  /*170b0*/  IMAD.MOV.U32 R7, RZ, RZ, R14 ;  /* 0x000000ffff077224 */ /* 0x000fe200078e000e */
[----:B------:R-:W-:Y:S06]  /*170c0*/  BRA `(.L_x_1912) ;  /* 0xffffffe400847947 */ /* 0x000fec000383ffff */
.L_x_1917:
[----:B-1----:R1:W2:Y:S02]  /*170d0*/  SYNCS.PHASECHK.TRANS64.TRYWAIT P0, [R0+URZ+0x22820], R3 ;  /* 0x02282003000075a7 */ /* 0x0022a4000800017f */
[----:B--2---:R-:W-:Y:S05]  /*170e0*/  @!P0 NANOSLEEP.SYNCS 0x989680 ;  /* 0x009896800000895d */ /* 0x004fea0003900000 */
[----:B------:R-:W2:Y:S02]  /*170f0*/  @!P0 SYNCS.PHASECHK.TRANS64 P0, [R0+URZ+0x22820], R3 ;  /* 0x02282003000085a7 */ /* 0x000ea4000800007f */
[----:B--2---:R-:W-:Y:S05]  /*17100*/  @!P0 BRA `(.L_x_1917) ;  /* 0xfffffffc00f08947 */ /* 0x004fea000383ffff */
[----:B------:R-:W-:Y:S05]  /*17110*/  BRA `(.L_x_1970) ;  /* 0xffffffe800f87947 */ /* 0x000fea000383ffff */
.L_x_1918:
[----:B------:R-:W2:Y:S01]  /*17120*/  S2R R2, SR_TID.X ;  /* 0x0000000000027919 */ /* 0x000ea20000002100 */
[----:B------:R-:W-:Y:S01]  /*17130*/  BSSY B0, `(.L_x_1971) ;  /* 0x000000a000007945 */ /* 0x000fe20003800000 */
[----:B------:R-:W-:Y:S02]  /*17140*/  IMAD.MOV.U32 R12, RZ, RZ, RZ ;  /* 0x000000ffff0c7224 */ /* 0x000fe400078e00ff */
[----:B------:R-:W-:Y:S02]  /*17150*/  IMAD.MOV.U32 R11, RZ, RZ, 0x1f ;  /* 0x0000001fff0b7424 */ /* 0x000fe400078e00ff */
[----:B------:R-:W-:Y:S01]  /*17160*/  IMAD.MOV.U32 R15, RZ, RZ, -0x1 ;  /* 0xffffffffff0f7424 */ /* 0x000fe200078e00ff */
[----:B--2---:R-:W-:-:S04]  /*17170*/  SHF.R.U32.HI R2, RZ, 0x5, R2 ;  /* 0x00000005ff027819 */ /* 0x004fc80000011602 */
[----:B------:R-:W-:-:S05]  /*17180*/  LOP3.LUT R2, R2, 0x3, RZ, 0xc0, !PT ;  /* 0x0000000302027812 */ /* 0x000fca00078ec0ff */
[----:B0-----:R-:W-:-:S07]  /*17190*/  IMAD.MOV.U32 R13, RZ, RZ, R2 ;  /* 0x000000ffff0d7224 */ /* 0x001fce00078e0002 */
[----:B-1----:R-:W-:Y:S05]  /*171a0*/  WARPSYNC.COLLECTIVE R15, `(.L_x_1972) ;  /* 0x000000000f087348 */ /* 0x002fea0003c00000 */
[----:B------:R0:W2:Y:S02]  /*171b0*/  SHFL.IDX P6, R14, R13, R12, R11 ;  /* 0x0000000c0d0e7389 */ /* 0x0000a400000c000b */
[----:B012---:R-:W-:Y:S01]  /*171c0*/  ENDCOLLECTIVE ;  /* 0x000000000000791b */ /* 0x007fe20003800000 */
.L_x_1972:
[----:B------:R-:W-:Y:S05]  /*171d0*/  BSYNC B0 ;  /* 0x0000000000007941 */ /* 0x000fea0003800000 */
.L_x_1971:
[----:B------:R-:W-:Y:S05]  /*171e0*/  BRA `(.L_x_1973) ;  /* 0xffffffe800e07947 */ /* 0x000fea000383ffff */
.L_x_1921:
[----:B------:R-:W-:Y:S01]  /*171f0*/  BSSY B1, `(.L_x_1974) ;  /* 0x0000006000017945 */ /* 0x000fe20003800000 */
[----:B------:R-:W-:-:S07]  /*17200*/  IMAD.MOV.U32 R15, RZ, RZ, -0x1 ;  /* 0xffffffffff0f7424 */ /* 0x000fce00078e00ff */
[----:B012---:R-:W-:Y:S05]  /*17210*/  WARPSYNC.COLLECTIVE R15, `(.L_x_1975) ;  /* 0x000000000f0c7348 */ /* 0x007fea0003c00000 */
[----:B------:R-:W-:Y:S02]  /*17220*/  ELECT P6, UR62, PT ;  /* 0x00000000003e782f */ /* 0x000fe400038c0000 */
[----:B------:R-:W-:Y:S01]  /*17230*/  MOV R14, UR62 ;  /* 0x0000003e000e7c02 */ /* 0x000fe20008000f00 */
[----:B012---:R-:W-:Y:S10]  /*17240*/  ENDCOLLECTIVE ;  /* 0x000000000000791b */ /* 0x007ff40003800000 */
.L_x_1975:
[----:B------:R-:W-:Y:S05]  /*17250*/  BSYNC B1 ;  /* 0x0000000000017941 */ /* 0x000fea0003800000 */
.L_x_1974:
[----:B------:R-:W-:Y:S05]  /*17260*/  BRA `(.L_x_1976) ;  /* 0xffffffe800d87947 */ /* 0x000fea000383ffff */
.L_x_1923:
[----:B-1----:R1:W2:Y:S02]  /*17270*/  SYNCS.PHASECHK.TRANS64.TRYWAIT P0, [R6+URZ], R5 ;  /* 0x00000005060075a7 */ /* 0x0022a4000800017f */
[----:B--2---:R-:W-:Y:S05]  /*17280*/  @!P0 NANOSLEEP.SYNCS 0x989680 ;  /* 0x009896800000895d */ /* 0x004fea0003900000 */
[----:B------:R-:W2:Y:S02]  /*17290*/  @!P0 SYNCS.PHASECHK.TRANS64 P0, [R6+URZ], R5 ;  /* 0x00000005060085a7 */ /* 0x000ea4000800007f */
[----:B--2---:R-:W-:Y:S05]  /*172a0*/  @!P0 BRA `(.L_x_1923) ;  /* 0xfffffffc00f08947 */ /* 0x004fea000383ffff */
[----:B------:R-:W-:Y:S05]  /*172b0*/  BRA `(.L_x_1977) ;  /* 0xffffffec00147947 */ /* 0x000fea000383ffff */
.L_x_1924:
[----:B--2---:R2:W3:Y:S02]  /*172c0*/  SYNCS.PHASECHK.TRANS64.TRYWAIT P0, [R7+URZ], R2 ;  /* 0x00000002070075a7 */ /* 0x0044e4000800017f */
[----:B---3--:R-:W-:Y:S05]  /*172d0*/  @!P0 NANOSLEEP.SYNCS 0x989680 ;  /* 0x009896800000895d */ /* 0x008fea0003900000 */
[----:B------:R-:W3:Y:S02]  /*172e0*/  @!P0 SYNCS.PHASECHK.TRANS64 P0, [R7+URZ], R2 ;  /* 0x00000002070085a7 */ /* 0x000ee4000800007f */
[----:B---3--:R-:W-:Y:S05]  /*172f0*/  @!P0 BRA `(.L_x_1924) ;  /* 0xfffffffc00f08947 */ /* 0x008fea000383ffff */
[----:B------:R-:W-:Y:S05]  /*17300*/  BRA `(.L_x_1978) ;  /* 0xffffffec00087947 */ /* 0x000fea000383ffff */
.L_x_1926:
[----:B---3--:R3:W4:Y:S02]  /*17310*/  SYNCS.PHASECHK.TRANS64.TRYWAIT P0, [R4+URZ], R5 ;  /* 0x00000005040075a7 */ /* 0x008724000800017f */
[----:B----4-:R-:W-:Y:S05]  /*17320*/  @!P0 NANOSLEEP.SYNCS 0x989680 ;  /* 0x009896800000895d */ /* 0x010fea0003900000 */
[----:B------:R-:W4:Y:S02]  /*17330*/  @!P0 SYNCS.PHASECHK.TRANS64 P0, [R4+URZ], R5 ;  /* 0x00000005040085a7 */ /* 0x000f24000800007f */
[----:B----4-:R-:W-:Y:S05]  /*17340*/  @!P0 BRA `(.L_x_1926) ;  /* 0xfffffffc00f08947 */ /* 0x010fea000383ffff */
[----:B------:R-:W-:Y:S05]  /*17350*/  BRA `(.L_x_1979) ;  /* 0xffffffec00107947 */ /* 0x000fea000383ffff */
.L_x_1980:
        /* <DEDUP_REMOVED lines=10> */
.L_x_4723:


//--------------------- .text._ZN7cutlass13device_kernelIN5flash11enable_sm90INS1_16FlashAttnFwdSm90INS1_25CollectiveMainloopFwdSm90ILi2EN4cute5tupleIJNS5_1CILi1EEES8_S8_EEENS6_IJNS7_ILi128EEENS7_ILi96EEENS7_ILi64EEEEEELi256ENS_6half_tEfNS_4arch4Sm90ELb0ELb1ELb1ELb1ELb0ELb1ELb0ELb1ELb0ELb0ELb0ELb0EEENS1_21CollectiveEpilogueFwdINS6_IJSA_NS7_ILi256EEESB_EEES9_SE_SG_Li256ELb1ELb0ELb0ELb0EEENS1_36VarlenDynamicPersistentTileSchedulerILi128ELi96ELi256ELi32ELb0ELb0ELb1ELb1ELb0ELb1EEEEEEEEEvNT_6ParamsE --------------------------
	.section	.text._ZN7cutlass13device_kernelIN5flash11enable_sm90INS1_16FlashAttnFwdSm90INS1_25CollectiveMainloopFwdSm90ILi2EN4cute5tupleIJNS5_1CILi1EEES8_S8_EEENS6_IJNS7_ILi128EEENS7_ILi96EEENS7_ILi64EEEEEELi256ENS_6half_tEfNS_4arch4Sm90ELb0ELb1ELb1ELb1ELb0ELb1ELb0ELb1ELb0ELb0ELb0ELb0EEENS1_21CollectiveEpilogueFwdINS6_IJSA_NS7_ILi256EEESB_EEES9_SE_SG_Li256ELb1ELb0ELb0ELb0EEENS1_36VarlenDynamicPersistentTileSchedulerILi128ELi96ELi256ELi32ELb0ELb0ELb1ELb1ELb0ELb1EEEEEEEEEvNT_6ParamsE,"ax",@progbits
	.align	128
.text._ZN7cutlass13device_kernelIN5flash11enable_sm90INS1_16FlashAttnFwdSm90INS1_25CollectiveMainloopFwdSm90ILi2EN4cute5tupleIJNS5_1CILi1EEES8_S8_EEENS6_IJNS7_ILi128EEENS7_ILi96EEENS7_ILi64EEEEEELi256ENS_6half_tEfNS_4arch4Sm90ELb0ELb1ELb1ELb1ELb0ELb1ELb0ELb1ELb0ELb0ELb0ELb0EEENS1_21CollectiveEpilogueFwdINS6_IJSA_NS7_ILi256EEESB_EEES9_SE_SG_Li256ELb1ELb0ELb0ELb0EEENS1_36VarlenDynamicPersistentTileSchedulerILi128ELi96ELi256ELi32ELb0ELb0ELb1ELb1ELb0ELb1EEEEEEEEEvNT_6ParamsE:
        .type           _ZN7cutlass13device_kernelIN5flash11enable_sm90INS1_16FlashAttnFwdSm90INS1_25CollectiveMainloopFwdSm90ILi2EN4cute5tupleIJNS5_1CILi1EEES8_S8_EEENS6_IJNS7_ILi128EEENS7_ILi96EEENS7_ILi64EEEEEELi256ENS_6half_tEfNS_4arch4Sm90ELb0ELb1ELb1ELb1ELb0ELb1ELb0ELb1ELb0ELb0ELb0ELb0EEENS1_21CollectiveEpilogueFwdINS6_IJSA_NS7_ILi256EEESB_EEES9_SE_SG_Li256ELb1ELb0ELb0ELb0EEENS1_36VarlenDynamicPersistentTileSchedulerILi128ELi96ELi256ELi32ELb0ELb0ELb1ELb1ELb0ELb1EEEEEEEEEvNT_6ParamsE,@function
        .size           _ZN7cutlass13device_kernelIN5flash11enable_sm90INS1_16FlashAttnFwdSm90INS1_25CollectiveMainloopFwdSm90ILi2EN4cute5tupleIJNS5_1CILi1EEES8_S8_EEENS6_IJNS7_ILi128EEENS7_ILi96EEENS7_ILi64EEEEEELi256ENS_6half_tEfNS_4arch4Sm90ELb0ELb1ELb1ELb1ELb0ELb1ELb0ELb1ELb0ELb0ELb0ELb0EEENS1_21CollectiveEpilogueFwdINS6_IJSA_NS7_ILi256EEESB_EEES9_SE_SG_Li256ELb1ELb0ELb0ELb0EEENS1_36VarlenDynamicPersistentTileSchedulerILi128ELi96ELi256ELi32ELb0ELb0ELb1ELb1ELb0ELb1EEEEEEEEEvNT_6ParamsE,(.L_x_4724 - _ZN7cutlass13device_kernelIN5flash11enable_sm90INS1_16FlashAttnFwdSm90INS1_25CollectiveMainloopFwdSm90ILi2EN4cute5tupleIJNS5_1CILi1EEES8_S8_EEENS6_IJNS7_ILi128EEENS7_ILi96EEENS7_ILi64EEEEEELi256ENS_6half_tEfNS_4arch4Sm90ELb0ELb1ELb1ELb1ELb0ELb1ELb0ELb1ELb0ELb0ELb0ELb0EEENS1_21CollectiveEpilogueFwdINS6_IJSA_NS7_ILi256EEESB_EEES9_SE_SG_Li256ELb1ELb0ELb0ELb0EEENS1_36VarlenDynamicPersistentTileSchedulerILi128ELi96ELi256ELi32ELb0ELb0ELb1ELb1ELb0ELb1EEEEEEEEEvNT_6ParamsE)
        .other          _ZN7cutlass13device_kernelIN5flash11enable_sm90INS1_16FlashAttnFwdSm90INS1_25CollectiveMainloopFwdSm90ILi2EN4cute5tupleIJNS5_1CILi1EEES8_S8_EEENS6_IJNS7_ILi128EEENS7_ILi96EEENS7_ILi64EEEEEELi256ENS_6half_tEfNS_4arch4Sm90ELb0ELb1ELb1ELb1ELb0ELb1ELb0ELb1ELb0ELb0ELb0ELb0EEENS1_21CollectiveEpilogueFwdINS6_IJSA_NS7_ILi256EEESB_EEES9_SE_SG_Li256ELb1ELb0ELb0ELb0EEENS1_36VarlenDynamicPersistentTileSchedulerILi128ELi96ELi256ELi32ELb0ELb0ELb1ELb1ELb0ELb1EEEEEEEEEvNT_6ParamsE,@"STO_CUDA_ENTRY STV_DEFAULT"
_ZN7cutlass13device_kernelIN5flash11enable_sm90INS1_16FlashAttnFwdSm90INS1_25CollectiveMainloopFwdSm90ILi2EN4cute5tupleIJNS5_1CILi1EEES8_S8_EEENS6_IJNS7_ILi128EEENS7_ILi96EEENS7_ILi64EEEEEELi256ENS_6half_tEfNS_4arch4Sm90ELb0ELb1ELb1ELb1ELb0ELb1ELb0ELb1ELb0ELb0ELb0ELb0EEENS1_21CollectiveEpilogueFwdINS6_IJSA_NS7_ILi256EEESB_EEES9_SE_SG_Li256ELb1ELb0ELb0ELb0EEENS1_36VarlenDynamicPersistentTileSchedulerILi128ELi96ELi256ELi32ELb0ELb0ELb1ELb1ELb0ELb1EEEEEEEEEvNT_6ParamsE:
[----:B------:R-:W0:Y:S02]  /*0000*/  LDC R1, c[0x0][0x28] ;  /* 0x00000a00ff017b82 */ /* 0x000e240000000800 */
[----:B0-----:R-:W-:Y:S01]  /*0010*/  VIADD R1, R1, 0xffffffd0 ;  /* 0xffffffd001017836 */ /* 0x001fe20000000000 */
[----:B------:R-:W0:Y:S01]  /*0020*/  S2R R3, SR_TID.X ;  /* 0x0000000000037919 */ /* 0x000e220000002100 */
[----:B------:R-:W-:Y:S01]  /*0030*/  ELECT P0, URZ, PT ;  /* 0x00000000003f782f */ /* 0x000fe20003800000 */
[----:B------:R-:W-:Y:S01]  /*0040*/  BSSY B0, `(.L_x_1981) ;  /* 0x0000016000007945 */ /* 0x000fe20003800000 */
[----:B0-----:R-:W-:-:S05]  /*0050*/  SHF.R.U32.HI R0, RZ, 0x5, R3 ;  /* 0x00000005ff007819 */ /* 0x001fca0000011603 */
        /* <DEDUP_REMOVED lines=20> */
.L_x_1982:
[----:B------:R-:W-:Y:S05]  /*01a0*/  BSYNC B0 ;  /* 0x0000000000007941 */ /* 0x000fea0003800000 */
.L_x_1981:
[----:B------:R-:W-:Y:S01]  /*01b0*/  VOTEU.ANY UP0, P0 ;  /* 0x00000000003f7886 */ /* 0x000fe20000000100 */
[----:B------:R-:W0:Y:S01]  /*01c0*/  SHFL.IDX PT, R2, R0, RZ, 0x1f ;  /* 0x00001fff00027589 */ /* 0x000e2200000e0000 */
[----:B------:R-:W-:Y:S01]  /*01d0*/  UMOV UR4, 0x1 ;  /* 0x0000000100047882 */ /* 0x000fe20000000000 */
[----:B------:R-:W-:Y:S01]  /*01e0*/  UMOV UR7, 0x100 ;  /* 0x0000010000077882 */ /* 0x000fe20000000000 */
[----:B------:R-:W-:Y:S01]  /*01f0*/  SHF.R.U32.HI R4, RZ, 0x7, R3 ;  /* 0x00000007ff047819 */ /* 0x000fe20000011603 */
[----:B------:R-:W1:Y:S01]  /*0200*/  @UP0 S2UR UR8, SR_CgaCtaId ;  /* 0x00000000000809c3 */ /* 0x000e620000008800 */
[----:B------:R-:W-:Y:S01]  /*0210*/  @UP0 UMOV UR6, 0x400 ;  /* 0x0000040000060882 */ /* 0x000fe20000000000 */
[----:B------:R-:W-:-:S04]  /*0220*/  @UP0 UIADD3 UR4, -UR4, 0x100000, URZ ;  /* 0x0010000004040890 */ /* 0x000fc8000fffe13f */
[----:B------:R-:W-:Y:S02]  /*0230*/  @UP0 USHF.L.U32 UR5, UR4, 0xb, URZ ;  /* 0x0000000b04050899 */ /* 0x000fe4000800063f */
[----:B------:R-:W-:Y:S01]  /*0240*/  @UP0 USHF.L.U32 UR4, UR4, 0x1, URZ ;  /* 0x0000000104040899 */ /* 0x000fe2000800063f */
[----:B------:R-:W-:Y:S01]  /*0250*/  VOTEU.ANY UP1, P0 ;  /* 0x00000000003f7886 */ /* 0x000fe20000020100 */
[----:B0-----:R-:W-:Y:S02]  /*0260*/  ISETP.NE.AND P1, PT, R2, RZ, PT ;  /* 0x000000ff0200720c */ /* 0x001fe40003f25270 */
[----:B------:R0:W2:Y:S01]  /*0270*/  SHFL.IDX PT, R2, R4, RZ, 0x1f ;  /* 0x00001fff04027589 */ /* 0x0000a200000e0000 */
[----:B-1----:R-:W-:Y:S02]  /*0280*/  @UP0 ULEA UR8, UR8, UR6, 0x18 ;  /* 0x0000000608080291 */ /* 0x002fe4000f8ec03f */
[----:B------:R-:W-:-:S04]  /*0290*/  @UP0 UIADD3 UR6, -UR7, 0x100000, URZ ;  /* 0x0010000007060890 */ /* 0x000fc8000fffe13f */
[----:B------:R-:W-:Y:S02]  /*02a0*/  @UP0 USHF.L.U32 UR7, UR6, 0xb, URZ ;  /* 0x0000000b06070899 */ /* 0x000fe4000800063f */
[----:B------:R-:W-:Y:S01]  /*02b0*/  @UP0 USHF.L.U32 UR6, UR6, 0x1, URZ ;  /* 0x0000000106060899 */ /* 0x000fe2000800063f */
[----:B------:R-:W-:Y:S01]  /*02c0*/  VOTEU.ANY UP0, P0 ;  /* 0x00000000003f7886 */ /* 0x000fe20000000100 */
[----:B------:R-:W1:Y:S04]  /*02d0*/  FENCE.VIEW.ASYNC.S ;  /* 0x00000000000073c6 */ /* 0x000e680000000000 */
[----:B-1----:R0:W1:Y:S06]  /*02e0*/  @UP0 SYNCS.EXCH.64 URZ, [UR8+0x22800], UR4 ;  /* 0x02280004083f05b2 */ /* 0x00206c0008000100 */
[----:B------:R0:W3:Y:S02]  /*02f0*/  @UP1 SYNCS.EXCH.64 URZ, [UR8+0x22820], UR6 ;  /* 0x02282006083f15b2 */ /* 0x0000e40008000100 */
[----:B0-----:R-:W-:Y:S05]  /*0300*/  @P1 BRA `(.L_x_1983) ;  /* 0x0000000000481947 */ /* 0x001fea0003800000 */
[----:B------:R-:W0:Y:S01]  /*0310*/  S2UR UR5, SR_CgaCtaId ;  /* 0x00000000000579c3 */ /* 0x000e220000008800 */
        /* <DEDUP_REMOVED lines=15> */
[----:B------:R0:W0:Y:S01]  /*0410*/  SYNCS.EXCH.64 URZ, [UR8+0x22848], UR4 ;  /* 0x02284804083f75b2 */ /* 0x0000220008000100 */
[----:B------:R-:W-:Y:S01]  /*0420*/  NOP ;  /* 0x0000000000007918 */ /* 0x000fe20000000000 */
.L_x_1983:
[----:B------:R-:W5:Y:S01]  /*0430*/  SHFL.IDX PT, R4, R0, RZ, 0x1f ;  /* 0x00001fff00047589 */ /* 0x000f6200000e0000 */
[----:B------:R-:W-:Y:S01]  /*0440*/  NOP ;  /* 0x0000000000007918 */ /* 0x000fe20000000000 */
[----:B-----5:R-:W-:-:S13]  /*0450*/  ISETP.NE.AND P0, PT, R4, RZ, PT ;  /* 0x000000ff0400720c */ /* 0x020fda0003f05270 */
        /* <DEDUP_REMOVED lines=17> */
[----:B------:R0:W0:Y:S01]  /*0570*/  SYNCS.EXCH.64 URZ, [UR8+0x22868], UR6 ;  /* 0x02286806083f75b2 */ /* 0x0000220008000100 */
[----:B------:R-:W-:Y:S01]  /*0580*/  NOP ;  /* 0x0000000000007918 */ /* 0x000fe20000000000 */
.L_x_1984:
[----:B------:R-:W5:Y:S01]  /*0590*/  SHFL.IDX PT, R4, R0, RZ, 0x1f ;  /* 0x00001fff00047589 */ /* 0x000f6200000e0000 */
[----:B------:R-:W-:Y:S01]  /*05a0*/  NOP ;  /* 0x0000000000007918 */ /* 0x000fe20000000000 */
[----:B-----5:R-:W-:-:S13]  /*05b0*/  ISETP.NE.AND P0, PT, R4, RZ, PT ;  /* 0x000000ff0400720c */ /* 0x020fda0003f05270 */
        /* <DEDUP_REMOVED lines=13> */
[----:B------:R0:W0:Y:S01]  /*0690*/  SYNCS.EXCH.64 URZ, [UR6+0x22888], UR4 ;  /* 0x02288804063f75b2 */ /* 0x0000220008000100 */
[----:B------:R-:W-:Y:S01]  /*06a0*/  NOP ;  /* 0x0000000000007918 */ /* 0x000fe20000000000 */
.L_x_1985:
        /* <DEDUP_REMOVED lines=22> */
.L_x_1986:
        /* <DEDUP_REMOVED lines=22> */
.L_x_1987:
[----:B--2---:R-:W-:Y:S01]  /*0970*/  ISETP.NE.AND P0, PT, R2, RZ, PT ;  /* 0x000000ff0200720c */ /* 0x004fe20003f05270 */
[----:B------:R-:W-:Y:S01]  /*0980*/  IMAD.MOV.U32 R2, RZ, RZ, 0x1 ;  /* 0x00000001ff027424 */ /* 0x000fe200078e00ff */
[----:B------:R-:W-:Y:S01]  /*0990*/  NOP ;  /* 0x0000000000007918 */ /* 0x000fe20000000000 */
[----:B------:R-:W-:Y:S01]  /*09a0*/  ULDC.64 UR52, c[0x0][0x208] ;  /* 0x0000820000347ab9 */ /* 0x000fe20000000a00 */
[----:B------:R-:W-:Y:S02]  /*09b0*/  BSSY B7, `(.L_x_1988) ;  /* 0x0001e24000077945 */ /* 0x000fe40003800000 */
[----:B------:R-:W-:-:S05]  /*09c0*/  SEL R2, R2, 0x2, !P0 ;  /* 0x0000000202027807 */ /* 0x000fca0004000000 */
[----:B------:R2:W-:Y:S01]  /*09d0*/  STL [R1+0x2c], R2 ;  /* 0x00002c0201007387 */ /* 0x0005e20000100800 */
[----:B01-34-:R-:W-:Y:S06]  /*09e0*/  BAR.SYNC.DEFER_BLOCKING 0x0 ;  /* 0x0000000000007b1d */ /* 0x01bfec0000010000 */
[----:B------:R-:W-:Y:S05]  /*09f0*/  @!P0 BRA `(.L_x_1989) ;  /* 0x0000018000448947 */ /* 0x000fea0003800000 */
.L_x_1990:
[----:B------:R-:W-:-:S08]  /*0a00*/  NOP ;  /* 0x0000000000007918 */ /* 0x000fd00000000000 */
[----:B------:R-:W0:Y:S02]  /*0a10*/  USETMAXREG.TRY_ALLOC.CTAPOOL UP0, 0xf0 ;  /* 0x000000f0000079c8 */ /* 0x000e240008000600 */
[----:B0-----:R-:W-:-:S13]  /*0a20*/  PLOP3.LUT P0, PT, PT, PT, UP0, 0x80, 0x0 ;  /* 0x000000000000781c */ /* 0x001fda0003f0f008 */
[----:B------:R-:W-:Y:S05]  /*0a30*/  @!P0 BRA `(.L_x_1990) ;  /* 0xfffffffc00f08947 */ /* 0x000fea000383ffff */
[----:B------:R-:W-:Y:S01]  /*0a40*/  SHF.R.U32.HI R0, RZ, 0x7, R3 ;  /* 0x00000007ff007819 */ /* 0x000fe20000011603 */
[----:B------:R-:W0:Y:S08]  /*0a50*/  S2UR UR5, SR_CgaCtaId ;  /* 0x00000000000579c3 */ /* 0x000e300000008800 */
[----:B------:R-:W-:Y:S06]  /*0a60*/  BAR.ARV 0x8, 0x120 ;  /* 0x0204800000007b1d */ /* 0x000fec0000002000 */
[----:B------:R-:W-:Y:S01]  /*0a70*/  ISETP.NE.AND P0, PT, R0, 0x1, PT ;  /* 0x000000010000780c */ /* 0x000fe20003f05270 */
[----:B------:R-:W-:Y:S01]  /*0a80*/  UMOV UR4, 0x400 ;  /* 0x0000040000047882 */ /* 0x000fe20000000000 */
[----:B--2---:R-:W-:-:S11]  /*0a90*/  LOP3.LUT R2, R2, 0xffdfffff, RZ, 0xc0, !PT ;  /* 0xffdfffff02027812 */ /* 0x004fd600078ec0ff */
[----:B------:R-:W-:Y:S06]  /*0aa0*/  @!P0 BAR.ARV 0x9, 0x100 ;  /* 0x0244000000008b1d */ /* 0x000fec0000002000 */
[----:B0-----:R-:W-:Y:S01]  /*0ab0*/  ULEA UR4, UR5, UR4, 0x18 ;  /* 0x0000000405047291 */ /* 0x001fe2000f8ec03f */
[----:B------:R-:W-:Y:S01]  /*0ac0*/  @P0 LOP3.LUT R2, R2, 0x200000, RZ, 0xfc, !PT ;  /* 0x0020000002020812 */ /* 0x000fe200078efcff */
[----:B------:R-:W-:Y:S04]  /*0ad0*/  BAR.SYNC.DEFER_BLOCKING 0x5, 0x120 ;  /* 0x0144800000007b1d */ /* 0x000fe80000010000 */
[----:B------:R-:W-:-:S02]  /*0ae0*/  IMAD.U32 R17, RZ, RZ, UR4 ;  /* 0x00000004ff117e24 */ /* 0x000fc4000f8e00ff */
[----:B------:R-:W-:-:S03]  /*0af0*/  ULDC UR4, c[0x0][0xc14] ;  /* 0x0003050000047ab9 */ /* 0x000fc60000000800 */
[----:B------:R-:W0:Y:S01]  /*0b00*/  LDS.128 R208, [R17+0x228d0] ;  /* 0x0228d00011d07984 */ /* 0x000e220000000c00 */
[----:B------:R-:W-:Y:S06]  /*0b10*/  BAR.ARV 0x4, 0x120 ;  /* 0x0104800000007b1d */ /* 0x000fec0000002000 */
[----:B0-----:R-:W-:-:S13]  /*0b20*/  ISETP.GE.AND P0, PT, R211, UR4, PT ;  /* 0x00000004d3007c0c */ /* 0x001fda000bf06270 */
[----:B------:R-:W-:Y:S05]  /*0b30*/  @P0 BRA `(.L_x_1991) ;  /* 0x000001e0002c0947 */ /* 0x000fea0003800000 */
[----:B------:R-:W2:Y:S01]  /*0b40*/  LDL.LU R13, [R1+0x2c] ;  /* 0x00002c00010d7983 */ /* 0x000ea20000300800 */
[----:B------:R-:W-:Y:S02]  /*0b50*/  VIADD R12, R3, 0xffffff80 ;  /* 0xffffff80030c7836 */ /* 0x000fe40000000000 */
[----:B------:R-:W-:Y:S02]  /*0b60*/  IMAD.MOV.U32 R233, RZ, RZ, RZ ;  /* 0x000000ffffe97224 */ /* 0x000fe400078e00ff */
[----:B------:R-:W-:Y:S01]  /*0b70*/  IMAD.MOV.U32 R22, RZ, RZ, RZ ;  /* 0x000000ffff167224 */ /* 0x000fe200078e00ff */
[----:B------:R-:W-:Y:S01]  /*0b80*/  SHF.R.S32.HI R0, RZ, 0x1f, R12 ;  /* 0x0000001fff007819 */ /* 0x000fe2000001140c */
[----:B------:R-:W-:Y:S02]  /*0b90*/  IMAD.MOV.U32 R203, RZ, RZ, RZ ;  /* 0x000000ffffcb7224 */ /* 0x000fe400078e00ff */
[----:B------:R-:W-:Y:S01]  /*0ba0*/  IMAD.MOV.U32 R200, RZ, RZ, RZ ;  /* 0x000000ffffc87224 */ /* 0x000fe200078e00ff */
[CC--:B------:R-:W-:Y:S01]  /*0bb0*/  LEA.HI R3, R0.reuse, R12.reuse, RZ, 0x7 ;  /* 0x0000000c00037211 */ /* 0x0c0fe200078f38ff */
[----:B------:R-:W-:Y:S01]  /*0bc0*/  IMAD.MOV.U32 R16, RZ, RZ, RZ ;  /* 0x000000ffff107224 */ /* 0x000fe200078e00ff */
[----:B------:R-:W-:-:S02]  /*0bd0*/  LEA.HI R220, R0, R12, RZ, 0x5 ;  /* 0x0000000c00dc7211 */ /* 0x000fc400078f28ff */
        /* <DEDUP_REMOVED lines=14> */
[----:B------:R-:W-:Y:S02]  /*0cc0*/  LEA.HI R4, R0, R12, RZ, 0x4 ;  /* 0x0000000c00047211 */ /* 0x000fe400078f20ff */
[----:B------:R-:W-:Y:S02]  /*0cd0*/  LOP3.LUT R10, R7, 0xfffffff8, RZ, 0xc0, !PT ;  /* 0xfffffff8070a7812 */ /* 0x000fe400078ec0ff */
[----:B------:R-:W-:Y:S02]  /*0ce0*/  SHF.R.S32.HI R7, RZ, 0x4, R4 ;  /* 0x00000004ff077819 */ /* 0x000fe40000011404 */
[----:B------:R-:W-:Y:S01]  /*0cf0*/  LOP3.LUT R8, R8, 0x7ffffffc, RZ, 0xc0, !PT ;  /* 0x7ffffffc08087812 */ /* 0x000fe200078ec0ff */
[----:B------:R-:W-:Y:S01]  /*0d00*/  IMAD.IADD R9, R5, 0x1, -R10 ;  /* 0x0000000105097824 */ /* 0x000fe200078e0a0a */
[----:B------:R-:W-:-:S02]  /*0d10*/  LOP3.LUT R5, R4, 0x3fffff0, RZ, 0xc0, !PT ;  /* 0x03fffff004057812 */ /* 0x000fc400078ec0ff */
[----:B------:R-:W-:Y:S01]  /*0d20*/  LEA.HI R4, R4, R7, RZ, 0x1 ;  /* 0x0000000704047211 */ /* 0x000fe200078f08ff */
[----:B------:R-:W-:Y:S01]  /*0d30*/  IMAD R6, R6, 0x10, R9 ;  /* 0x0000001006067824 */ /* 0x000fe200078e0209 */
[----:B------:R-:W-:Y:S01]  /*0d40*/  IADD3 R8, R11, -R8, RZ ;  /* 0x800000080b087210 */ /* 0x000fe20007ffe0ff */
[----:B------:R-:W-:Y:S01]  /*0d50*/  IMAD.IADD R5, R12, 0x1, -R5 ;  /* 0x000000010c057824 */ /* 0x000fe200078e0a05 */
[----:B------:R-:W-:Y:S02]  /*0d60*/  LOP3.LUT R4, R4, 0x1ffffffe, RZ, 0xc0, !PT ;  /* 0x1ffffffe04047812 */ /* 0x000fe400078ec0ff */
[----:B------:R-:W-:Y:S01]  /*0d70*/  LEA R3, R3, R6, 0x6 ;  /* 0x0000000603037211 */ /* 0x000fe200078e30ff */
[----:B------:R-:W-:Y:S02]  /*0d80*/  IMAD R5, R220, 0x10, R5 ;  /* 0x00000010dc057824 */ /* 0x000fe400078e0205 */
[----:B------:R-:W-:Y:S02]  /*0d90*/  IMAD.IADD R4, R7, 0x1, -R4 ;  /* 0x0000000107047824 */ /* 0x000fe400078e0a04 */
[----:B------:R0:W-:Y:S01]  /*0da0*/  STL [R1+0xc], R3 ;  /* 0x00000c0301007387 */ /* 0x0001e20000100800 */
[----:B------:R-:W-:-:S02]  /*0db0*/  IMAD.SHL.U32 R201, R8, 0x2, RZ ;  /* 0x0000000208c97824 */ /* 0x000fc400078e00ff */
[----:B------:R-:W-:Y:S01]  /*0dc0*/  IMAD R5, R5, 0x8, R4 ;  /* 0x0000000805057824 */ /* 0x000fe200078e0204 */
[CC--:B0-----:R-:W-:Y:S02]  /*0dd0*/  LEA.HI R3, R0.reuse, R12.reuse, RZ, 0x2 ;  /* 0x0000000c00037211 */ /* 0x0c1fe400078f10ff */
[----:B------:R-:W-:Y:S02]  /*0de0*/  LEA.HI R0, R0, R12, RZ, 0x3 ;  /* 0x0000000c00007211 */ /* 0x000fe400078f18ff */
[--C-:B------:R-:W-:Y:S02]  /*0df0*/  SHF.R.S32.HI R23, RZ, 0x2, R3.reuse ;  /* 0x00000002ff177819 */ /* 0x100fe40000011403 */
[----:B------:R-:W-:Y:S02]  /*0e00*/  LOP3.LUT R237, R3, 0xfffffffc, RZ, 0xc0, !PT ;  /* 0xfffffffc03ed7812 */ /* 0x000fe400078ec0ff */
[----:B------:R-:W-:Y:S01]  /*0e10*/  SHF.R.S32.HI R4, RZ, 0x1f, R3 ;  /* 0x0000001fff047819 */ /* 0x000fe20000011403 */
[----:B------:R-:W-:Y:S01]  /*0e20*/  VIADD R232, R23, 0x40 ;  /* 0x0000004017e87836 */ /* 0x000fe20000000000 */
[----:B------:R-:W-:Y:S01]  /*0e30*/  SHF.R.S32.HI R216, RZ, 0x3, R0 ;  /* 0x00000003ffd87819 */ /* 0x000fe20000011400 */
[----:B------:R-:W-:Y:S01]  /*0e40*/  IMAD.IADD R237, R12, 0x1, -R237 ;  /* 0x000000010ced7824 */ /* 0x000fe200078e0aed */
[----:B------:R-:W-:Y:S01]  /*0e50*/  LOP3.LUT R0, R0, 0x1ffffff8, RZ, 0xc0, !PT ;  /* 0x1ffffff800007812 */ /* 0x000fe200078ec0ff */
[----:B------:R-:W-:Y:S01]  /*0e60*/  IMAD.SHL.U32 R218, R232, 0x40, RZ ;  /* 0x00000040e8da7824 */ /* 0x000fe200078e00ff */
[----:B------:R-:W-:Y:S01]  /*0e70*/  SHF.R.S32.HI R3, RZ, 0x1f, R232 ;  /* 0x0000001fff037819 */ /* 0x000fe200000114e8 */
[----:B------:R-:W-:Y:S01]  /*0e80*/  IMAD.SHL.U32 R18, R237, 0x8, RZ ;  /* 0x00000008ed127824 */ /* 0x000fe200078e00ff */
[----:B------:R-:W-:Y:S01]  /*0e90*/  LEA.HI R4, R4, R23, RZ, 0x3 ;  /* 0x0000001704047211 */ /* 0x000fe200078f18ff */
[----:B------:R-:W-:Y:S01]  /*0ea0*/  IMAD.IADD R0, R12, 0x1, -R0 ;  /* 0x000000010c007824 */ /* 0x000fe200078e0a00 */
[----:B------:R-:W-:-:S02]  /*0eb0*/  LEA.HI R3, R3, R232, RZ, 0x3 ;  /* 0x000000e803037211 */ /* 0x000fc400078f18ff */
[----:B------:R-:W-:Y:S01]  /*0ec0*/  LOP3.LUT R218, R218, 0x1c0, RZ, 0xc0, !PT ;  /* 0x000001c0dada7812 */ /* 0x000fe200078ec0ff */
[----:B------:R-:W-:Y:S01]  /*0ed0*/  IMAD.SHL.U32 R206, R0, 0x8, RZ ;  /* 0x0000000800ce7824 */ /* 0x000fe200078e00ff */
[----:B------:R-:W-:Y:S01]  /*0ee0*/  LOP3.LUT R4, R4, 0xfffffff8, RZ, 0xc0, !PT ;  /* 0xfffffff804047812 */ /* 0x000fe200078ec0ff */
[----:B------:R-:W-:Y:S01]  /*0ef0*/  IMAD.SHL.U32 R3, R3, 0x40, RZ ;  /* 0x0000004003037824 */ /* 0x000fe200078e00ff */
[----:B------:R-:W-:Y:S02]  /*0f00*/  SHF.R.U32.HI R7, RZ, 0x3, R218 ;  /* 0x00000003ff077819 */ /* 0x000fe400000116da */
[----:B------:R-:W-:Y:S01]  /*0f10*/  LOP3.LUT R6, R218, 0x38, R18, 0xf8, !PT ;  /* 0x00000038da067812 */ /* 0x000fe200078ef812 */
[----:B------:R-:W-:Y:S01]  /*0f20*/  IMAD.IADD R236, R23, 0x1, -R4 ;  /* 0x0000000117ec7824 */ /* 0x000fe200078e0a04 */
[----:B------:R-:W-:Y:S01]  /*0f30*/  LOP3.LUT R221, R3, 0xfffffe00, RZ, 0xc0, !PT ;  /* 0xfffffe0003dd7812 */ /* 0x000fe200078ec0ff */
[----:B------:R-:W-:Y:S01]  /*0f40*/  IMAD.SHL.U32 R3, R5, 0x8, RZ ;  /* 0x0000000805037824 */ /* 0x000fe200078e00ff */
[----:B------:R-:W-:-:S02]  /*0f50*/  SHF.R.S32.HI R234, RZ, 0x1f, R23 ;  /* 0x0000001fffea7819 */ /* 0x000fc40000011417 */
[----:B------:R-:W-:Y:S02]  /*0f60*/  LOP3.LUT R6, R221, R6, R7, 0xf6, !PT ;  /* 0x00000006dd067212 */ /* 0x000fe400078ef607 */
[----:B------:R0:W-:Y:S03]  /*0f70*/  STL [R1+0x14], R3 ;  /* 0x0000140301007387 */ /* 0x0001e60000100800 */
[----:B------:R-:W-:-:S05]  /*0f80*/  IMAD R0, R6, 0x2, R17 ;  /* 0x0000000206007824 */ /* 0x000fca00078e0211 */
[----:B------:R0:W-:Y:S02]  /*0f90*/  STL [R1+0x8], R0 ;  /* 0x0000080001007387 */ /* 0x0001e40000100800 */
[----:B0-2---:R-:W-:-:S07]  /*0fa0*/  LOP3.LUT R202, R13, 0x1, RZ, 0xfc, !PT ;  /* 0x000000010dca7812 */ /* 0x005fce00078efcff */
.L_x_2204:
[----:B------:R-:W-:Y:S05]  /*0fb0*/  YIELD ;  /* 0x0000000000007946 */ /* 0x000fea0003800000 */
[----:B------:R-:W-:Y:S01]  /*0fc0*/  ULDC.64 UR4, c[0x0][0xa28] ;  /* 0x00028a0000047ab9 */ /* 0x000fe20000000a00 */
[----:B0---45:R-:W0:Y:S01]  /*0fd0*/  LDC.64 R6, c[0x0][0xa08] ;  /* 0x00028200ff067b82 */ /* 0x031e220000000a00 */
[----:B------:R-:W-:Y:S01]  /*0fe0*/  ISETP.NE.U32.AND P1, PT, RZ, UR4, PT ;  /* 0x00000004ff007c0c */ /* 0x000fe2000bf25070 */
[----:B------:R-:W-:Y:S02]  /*0ff0*/  IMAD.MOV.U32 R3, RZ, RZ, RZ ;  /* 0x000000ffff037224 */ /* 0x000fe400078e00ff */
[----:B------:R-:W-:Y:S01]  /*1000*/  IMAD.MOV.U32 R25, RZ, RZ, RZ ;  /* 0x000000ffff197224 */ /* 0x000fe200078e00ff */
[----:B------:R-:W-:Y:S01]  /*1010*/  ISETP.NE.AND.EX P1, PT, RZ, UR5, PT, P1 ;  /* 0x00000005ff007c0c */ /* 0x000fe2000bf25310 */
[----:B------:R-:W-:-:S02]  /*1020*/  ULDC.64 UR4, c[0x0][0xa18] ;  /* 0x0002860000047ab9 */ /* 0x000fc40000000a00 */
[----:B------:R-:W-:-:S04]  /*1030*/  ISETP.NE.U32.AND P2, PT, RZ, UR4, PT ;  /* 0x00000004ff007c0c */ /* 0x000fc8000bf45070 */
[----:B------:R-:W-:Y:S01]  /*1040*/  ISETP.NE.AND.EX P2, PT, RZ, UR5, PT, P2 ;  /* 0x00000005ff007c0c */ /* 0x000fe2000bf45320 */
[----:B------:R-:W-:Y:S02]  /*1050*/  ULDC.64 UR4, c[0x0][0xa08] ;  /* 0x0002820000047ab9 */ /* 0x000fe40000000a00 */
[----:B------:R-:W-:-:S03]  /*1060*/  ISETP.NE.U32.AND P0, PT, RZ, UR4, PT ;  /* 0x00000004ff007c0c */ /* 0x000fc6000bf05070 */
[----:B------:R-:W1:Y:S01]  /*1070*/  @P1 LDC.64 R4, c[0x0][0xa28] ;  /* 0x00028a00ff041b82 */ /* 0x000e620000000a00 */
[----:B------:R-:W-:Y:S01]  /*1080*/  ISETP.NE.AND.EX P0, PT, RZ, UR5, PT, P0 ;  /* 0x00000005ff007c0c */ /* 0x000fe2000bf05300 */
[----:B0-23--:R-:W-:-:S06]  /*1090*/  IMAD.WIDE R10, R211, 0x4, R6 ;  /* 0x00000004d30a7825 */ /* 0x00dfcc00078e0206 */
[----:B------:R-:W0:Y:S01]  /*10a0*/  @P2 LDC.64 R8, c[0x0][0xa18] ;  /* 0x00028600ff082b82 */ /* 0x000e220000000a00 */
[----:B------:R-:W-:Y:S02]  /*10b0*/  ULDC UR4, c[0x0][0x288] ;  /* 0x0000a20000047ab9 */ /* 0x000fe40000000800 */
[----:B------:R-:W-:Y:S01]  /*10c0*/  IMAD.U32 R205, RZ, RZ, UR4 ;  /* 0x00000004ffcd7e24 */ /* 0x000fe2000f8e00ff */
[----:B------:R-:W-:Y:S02]  /*10d0*/  ULDC.64 UR4, c[0x0][0x3f8] ;  /* 0x0000fe0000047ab9 */ /* 0x000fe40000000a00 */
[----:B------:R2:W5:Y:S01]  /*10e0*/  @P0 LDG.E R25, desc[UR52][R10.64] ;  /* 0x000000340a190981 */ /* 0x000562000c1e1900 */
[----:B-1----:R-:W-:-:S05]  /*10f0*/  @P1 IMAD.WIDE R4, R211, 0x4, R4 ;  /* 0x00000004d3041825 */ /* 0x002fca00078e0204 */
[----:B------:R2:W5:Y:S01]  /*1100*/  @P1 LDG.E R3, desc[UR52][R4.64] ;  /* 0x0000003404031981 */ /* 0x000562000c1e1900 */
[----:B0-----:R-:W-:-:S05]  /*1110*/  @P2 IMAD.WIDE R6, R211, 0x4, R8 ;  /* 0x00000004d3062825 */ /* 0x001fca00078e0208 */
        /* <DEDUP_REMOVED lines=9> */
[----:B------:R-:W-:Y:S01]  /*11b0*/  IMAD.U32 R24, RZ, RZ, UR4 ;  /* 0x00000004ff187e24 */ /* 0x000fe2000f8e00ff */
[----:B--2---:R-:W-:Y:S06]  /*11c0*/  @P2 BRA `(.L_x_1992) ;  /* 0x0000000000242947 */ /* 0x004fec0003800000 */
        /* <DEDUP_REMOVED lines=9> */
.L_x_1992:
[----:B------:R-:W-:Y:S01]  /*1260*/  ULDC.64 UR4, c[0x0][0xa20] ;  /* 0x0002880000047ab9 */ /* 0x000fe20000000a00 */
[----:B------:R-:W-:Y:S01]  /*1270*/  IMAD.MOV.U32 R235, RZ, RZ, R209 ;  /* 0x000000ffffeb7224 */ /* 0x000fe200078e00d1 */
[----:B------:R-:W-:Y:S01]  /*1280*/  ISETP.NE.U32.AND P1, PT, RZ, UR4, PT ;  /* 0x00000004ff007c0c */ /* 0x000fe2000bf25070 */
[----:B------:R-:W-:Y:S01]  /*1290*/  IMAD.MOV.U32 R222, RZ, RZ, R210 ;  /* 0x000000ffffde7224 */ /* 0x000fe200078e00d2 */
[----:B------:R-:W-:Y:S02]  /*12a0*/  MOV R231, R211 ;  /* 0x000000d300e77202 */ /* 0x000fe40000000f00 */
[----:B------:R-:W-:-:S13]  /*12b0*/  ISETP.NE.AND.EX P1, PT, RZ, UR5, PT, P1 ;  /* 0x00000005ff007c0c */ /* 0x000fda000bf25310 */
[----:B------:R-:W-:Y:S05]  /*12c0*/  @!P1 BRA `(.L_x_1993) ;  /* 0x0000000000109947 */ /* 0x000fea0003800000 */
[----:B------:R-:W0:Y:S02]  /*12d0*/  LDC.64 R4, c[0x0][0xa20] ;  /* 0x00028800ff047b82 */ /* 0x000e240000000a00 */
[----:B0-----:R-:W-:-:S05]  /*12e0*/  IMAD.WIDE R4, R211, 0x4, R4 ;  /* 0x00000004d3047825 */ /* 0x001fca00078e0204 */
[----:B------:R0:W5:Y:S01]  /*12f0*/  LDG.E R24, desc[UR52][R4.64] ;  /* 0x0000003404187981 */ /* 0x000162000c1e1900 */
[----:B------:R-:W-:Y:S05]  /*1300*/  BRA `(.L_x_1994) ;  /* 0x0000000000107947 */ /* 0x000fea0003800000 */
.L_x_1993:
[----:B------:R-:W-:Y:S05]  /*1310*/  @!P0 BRA `(.L_x_1994) ;  /* 0x00000000000c8947 */ /* 0x000fea0003800000 */
[----:B------:R-:W2:Y:S04]  /*1320*/  LDG.E R5, desc[UR52][R10.64] ;  /* 0x000000340a057981 */ /* 0x000ea8000c1e1900 */
[----:B------:R-:W2:Y:S02]  /*1330*/  LDG.E R24, desc[UR52][R10.64+0x4] ;  /* 0x000004340a187981 */ /* 0x000ea4000c1e1900 */
[----:B--2---:R-:W-:-:S07]  /*1340*/  IMAD.IADD R24, R24, 0x1, -R5 ;  /* 0x0000000118187824 */ /* 0x004fce00078e0a05 */
.L_x_1994:
[----:B------:R-:W-:Y:S01]  /*1350*/  ULDC.64 UR4, c[0x0][0xa10] ;  /* 0x0002840000047ab9 */ /* 0x000fe20000000a00 */
[----:B------:R-:W1:Y:S01]  /*1360*/  LDC.64 R10, c[0x0][0x9e0] ;  /* 0x00027800ff0a7b82 */ /* 0x000e620000000a00 */
[----:B------:R-:W-:-:S04]  /*1370*/  ISETP.NE.U32.AND P0, PT, RZ, UR4, PT ;  /* 0x00000004ff007c0c */ /* 0x000fc8000bf05070 */
[----:B------:R-:W-:Y:S01]  /*1380*/  ISETP.NE.AND.EX P0, PT, RZ, UR5, PT, P0 ;  /* 0x00000005ff007c0c */ /* 0x000fe2000bf05300 */
[----:B------:R-:W-:Y:S02]  /*1390*/  ULDC.64 UR4, c[0x0][0xa30] ;  /* 0x00028c0000047ab9 */ /* 0x000fe40000000a00 */
[----:B------:R-:W-:-:S04]  /*13a0*/  ISETP.NE.U32.AND P1, PT, RZ, UR4, PT ;  /* 0x00000004ff007c0c */ /* 0x000fc8000bf25070 */
[----:B------:R-:W-:-:S06]  /*13b0*/  ISETP.NE.AND.EX P1, PT, RZ, UR5, PT, P1 ;  /* 0x00000005ff007c0c */ /* 0x000fcc000bf25310 */
[----:B0-----:R-:W0:Y:S08]  /*13c0*/  @P0 LDC.64 R4, c[0x0][0xa10] ;  /* 0x00028400ff040b82 */ /* 0x001e300000000a00 */
[----:B------:R-:W2:Y:S01]  /*13d0*/  @P1 LDC.64 R6, c[0x0][0xa30] ;  /* 0x00028c00ff061b82 */ /* 0x000ea20000000a00 */
[----:B0-----:R-:W-:-:S05]  /*13e0*/  @P0 IMAD.WIDE R4, R211, 0x4, R4 ;  /* 0x00000004d3040825 */ /* 0x001fca00078e0204 */
[----:B------:R-:W3:Y:S04]  /*13f0*/  @P0 LDG.E R0, desc[UR52][R4.64] ;  /* 0x0000003404000981 */ /* 0x000ee8000c1e1900 */
[----:B------:R-:W3:Y:S01]  /*1400*/  @P0 LDG.E R9, desc[UR52][R4.64+0x4] ;  /* 0x0000043404090981 */ /* 0x000ee2000c1e1900 */
[----:B-----5:R-:W-:Y:S02]  /*1410*/  IMAD.MOV.U32 R31, RZ, RZ, R24 ;  /* 0x000000ffff1f7224 */ /* 0x020fe400078e0018 */
[----:B------:R-:W-:Y:S02]  /*1420*/  IMAD.IADD R8, R24, 0x1, -R3 ;  /* 0x0000000118087824 */ /* 0x000fe400078e0a03 */
[----:B--2---:R-:W-:-:S05]  /*1430*/  @P1 IMAD.WIDE R6, R211, 0x4, R6 ;  /* 0x00000004d3061825 */ /* 0x004fca00078e0206 */
[----:B------:R0:W5:Y:S01]  /*1440*/  @P1 LDG.E R31, desc[UR52][R6.64] ;  /* 0x00000034061f1981 */ /* 0x000162000c1e1900 */
[----:B-1----:R-:W-:Y:S02]  /*1450*/  ISETP.GE.AND P1, PT, R11, 0x1, PT ;  /* 0x000000010b00780c */ /* 0x002fe40003f26270 */
[----:B------:R-:W-:Y:S01]  /*1460*/  LEA R63, R209, 0x80, 0x7 ;  /* 0x00000080d13f7811 */ /* 0x000fe200078e38ff */
[----:B---3--:R-:W-:-:S04]  /*1470*/  @P0 IMAD.IADD R60, R9, 0x1, -R0 ;  /* 0x00000001093c0824 */ /* 0x008fc800078e0a00 */
[----:B------:R-:W-:-:S04]  /*1480*/  IMAD.IADD R204, R8, 0x1, R60 ;  /* 0x0000000108cc7824 */ /* 0x000fc800078e023c */
[C---:B------:R-:W-:Y:S01]  /*1490*/  VIADD R0, R204.reuse, 0x5f ;  /* 0x0000005fcc007836 */ /* 0x040fe20000000000 */
[----:B------:R-:W-:-:S03]  /*14a0*/  IADD3 R63, R204, R63, -R205 ;  /* 0x0000003fcc3f7210 */ /* 0x000fc60007ffe8cd */
[----:B------:R-:W-:-:S05]  /*14b0*/  IMAD.HI R0, R0, 0x2aaaaaab, RZ ;  /* 0x2aaaaaab00007827 */ /* 0x000fca00078e02ff */
[----:B------:R-:W-:-:S04]  /*14c0*/  SHF.R.U32.HI R3, RZ, 0x1f, R0 ;  /* 0x0000001fff037819 */ /* 0x000fc80000011600 */
[----:B------:R-:W-:Y:S01]  /*14d0*/  LEA.HI.SX32 R178, R0, R3, 0x1c ;  /* 0x0000000300b27211 */ /* 0x000fe200078fe2ff */
[----:B------:R-:W-:Y:S01]  /*14e0*/  IMAD.IADD R0, R63, 0x1, R10 ;  /* 0x000000013f007824 */ /* 0x000fe200078e020a */
[----:B0-----:R-:W-:Y:S06]  /*14f0*/  @!P1 BRA `(.L_x_1995) ;  /* 0x0000000000489947 */ /* 0x001fec0003800000 */
[C---:B------:R-:W-:Y:S01]  /*1500*/  ISETP.GT.AND P0, PT, R63.reuse, RZ, PT ;  /* 0x000000ff3f00720c */ /* 0x040fe20003f04270 */
[----:B------:R-:W-:Y:S01]  /*1510*/  BSSY B0, `(.L_x_1996) ;  /* 0x000000e000007945 */ /* 0x000fe20003800000 */
[----:B------:R-:W-:-:S11]  /*1520*/  VIADD R3, R63, 0xffffffff ;  /* 0xffffffff3f037836 */ /* 0x000fd60000000000 */
[----:B------:R-:W-:Y:S05]  /*1530*/  @P0 BRA `(.L_x_1997) ;  /* 0x00000000001c0947 */ /* 0x000fea0003800000 */
[----:B------:R-:W-:Y:S01]  /*1540*/  ISETP.NE.AND P0, PT, R11, 0x1, PT ;  /* 0x000000010b00780c */ /* 0x000fe20003f05270 */
[----:B------:R-:W-:-:S12]  /*1550*/  IMAD.MOV R3, RZ, RZ, -R63 ;  /* 0x000000ffff037224 */ /* 0x000fd800078e0a3f */
[----:B------:R-:W0:Y:S02]  /*1560*/  @P0 LDC.64 R4, c[0x0][0x9e8] ;  /* 0x00027a00ff040b82 */ /* 0x000e240000000a00 */
[----:B0-----:R-:W-:-:S05]  /*1570*/  @P0 IMAD.HI.U32 R4, R3, R4, RZ ;  /* 0x0000000403040227 */ /* 0x001fca00078e00ff */
[----:B------:R-:W-:-:S04]  /*1580*/  @P0 SHF.R.U32.HI R3, RZ, R5, R4 ;  /* 0x00000005ff030219 */ /* 0x000fc80000011604 */
[----:B------:R-:W-:Y:S01]  /*1590*/  LOP3.LUT R3, RZ, R3, RZ, 0x33, !PT ;  /* 0x00000003ff037212 */ /* 0x000fe200078e33ff */
[----:B------:R-:W-:Y:S06]  /*15a0*/  BRA `(.L_x_1998) ;  /* 0x0000000000107947 */ /* 0x000fec0003800000 */
.L_x_1997:
[----:B------:R-:W-:-:S13]  /*15b0*/  ISETP.NE.AND P0, PT, R11, 0x1, PT ;  /* 0x000000010b00780c */ /* 0x000fda0003f05270 */
[----:B------:R-:W0:Y:S02]  /*15c0*/  @P0 LDC.64 R4, c[0x0][0x9e8] ;  /* 0x00027a00ff040b82 */ /* 0x000e240000000a00 */
[----:B0-----:R-:W-:-:S05]  /*15d0*/  @P0 IMAD.HI.U32 R4, R3, R4, RZ ;  /* 0x0000000403040227 */ /* 0x001fca00078e00ff */
[----:B------:R-:W-:-:S07]  /*15e0*/  @P0 SHF.R.U32.HI R3, RZ, R5, R4 ;  /* 0x00000005ff030219 */ /* 0x000fce0000011604 */
.L_x_1998:
[----:B------:R-:W-:Y:S05]  /*15f0*/  BSYNC B0 ;  /* 0x0000000000007941 */ /* 0x000fea0003800000 */
.L_x_1996:
[----:B------:R-:W-:-:S05]  /*1600*/  IMAD R3, R3, R11, R11 ;  /* 0x0000000b03037224 */ /* 0x000fca00078e020b */
[----:B------:R-:W-:-:S07]  /*1610*/  VIMNMX R0, R0, R3, PT ;  /* 0x0000000300007248 */ /* 0x000fce0003fe0100 */
.L_x_1995:
[----:B------:R-:W-:Y:S01]  /*1620*/  IMAD R59, R209, 0x80, -R205 ;  /* 0x00000080d13b7824 */ /* 0x000fe200078e0acd */
[----:B------:R-:W-:-:S03]  /*1630*/  ULDC UR4, c[0x0][0x9dc] ;  /* 0x0002770000047ab9 */ /* 0x000fc60000000800 */
[----:B------:R-:W-:-:S04]  /*1640*/  IMAD.IADD R59, R204, 0x1, R59 ;  /* 0x00000001cc3b7824 */ /* 0x000fc800078e023b */
[----:B------:R-:W-:Y:S01]  /*1650*/  VIADD R3, R59, -UR4 ;  /* 0x800000043b037c36 */ /* 0x000fe20008000000 */
[----:B------:R-:W-:Y:S06]  /*1660*/  @!P1 BRA `(.L_x_1999) ;  /* 0x0000000000489947 */ /* 0x000fec0003800000 */
[----:B------:R-:W-:Y:S01]  /*1670*/  ISETP.GT.AND P0, PT, R59, -0x1, PT ;  /* 0xffffffff3b00780c */ /* 0x000fe20003f04270 */
[----:B------:R-:W-:-:S12]  /*1680*/  BSSY B0, `(.L_x_2000) ;  /* 0x000000e000007945 */ /* 0x000fd80003800000 */
        /* <DEDUP_REMOVED lines=8> */
.L_x_2001:
[----:B------:R-:W-:Y:S02]  /*1710*/  ISETP.NE.AND P0, PT, R11, 0x1, PT ;  /* 0x000000010b00780c */ /* 0x000fe40003f05270 */
[----:B------:R-:W-:-:S11]  /*1720*/  MOV R4, R59 ;  /* 0x0000003b00047202 */ /* 0x000fd60000000f00 */
[----:B------:R-:W0:Y:S02]  /*1730*/  @P0 LDC.64 R6, c[0x0][0x9e8] ;  /* 0x00027a00ff060b82 */ /* 0x000e240000000a00 */
[----:B0-----:R-:W-:-:S05]  /*1740*/  @P0 IMAD.HI.U32 R6, R59, R6, RZ ;  /* 0x000000063b060227 */ /* 0x001fca00078e00ff */
[----:B------:R-:W-:-:S07]  /*1750*/  @P0 SHF.R.U32.HI R4, RZ, R7, R6 ;  /* 0x00000007ff040219 */ /* 0x000fce0000011606 */
.L_x_2002:
[----:B------:R-:W-:Y:S05]  /*1760*/  BSYNC B0 ;  /* 0x0000000000007941 */ /* 0x000fea0003800000 */
.L_x_2000:
[----:B------:R-:W-:-:S05]  /*1770*/  IMAD R4, R4, R11, RZ ;  /* 0x0000000b04047224 */ /* 0x000fca00078e02ff */
[----:B------:R-:W-:-:S07]  /*1780*/  VIMNMX R3, R3, R4, !PT ;  /* 0x0000000403037248 */ /* 0x000fce0007fe0100 */
.L_x_1999:
[----:B------:R-:W-:Y:S02]  /*1790*/  VIADD R0, R0, 0x5f ;  /* 0x0000005f00007836 */ /* 0x000fe40000000000 */
[----:B------:R-:W-:-:S04]  /*17a0*/  IMAD.HI R4, R3, 0x2aaaaaab, RZ ;  /* 0x2aaaaaab03047827 */ /* 0x000fc800078e02ff */
[----:B------:R-:W-:Y:S01]  /*17b0*/  IMAD.HI R0, R0, 0x2aaaaaab, RZ ;  /* 0x2aaaaaab00007827 */ /* 0x000fe200078e02ff */
[----:B------:R-:W-:-:S04]  /*17c0*/  SHF.R.U32.HI R5, RZ, 0x1f, R4 ;  /* 0x0000001fff057819 */ /* 0x000fc80000011604 */
[----:B------:R-:W-:Y:S02]  /*17d0*/  SHF.R.U32.HI R3, RZ, 0x1f, R0 ;  /* 0x0000001fff037819 */ /* 0x000fe40000011600 */
[----:B------:R-:W-:Y:S02]  /*17e0*/  LEA.HI.SX32 R5, R4, R5, 0x1c ;  /* 0x0000000504057211 */ /* 0x000fe400078fe2ff */
[----:B------:R-:W-:Y:S02]  /*17f0*/  LEA.HI.SX32 R3, R0, R3, 0x1c ;  /* 0x0000000300037211 */ /* 0x000fe400078fe2ff */
[----:B------:R-:W-:Y:S02]  /*1800*/  VIMNMX R5, RZ, R5, !PT ;  /* 0x00000005ff057248 */ /* 0x000fe40007fe0100 */
[----:B------:R-:W-:-:S03]  /*1810*/  VIMNMX R3, R178, R3, PT ;  /* 0x00000003b2037248 */ /* 0x000fc60003fe0100 */
[--C-:B------:R-:W-:Y:S02]  /*1820*/  IMAD R5, R5, 0x60, -R8.reuse ;  /* 0x0000006005057824 */ /* 0x100fe400078e0a08 */
[----:B------:R-:W-:-:S03]  /*1830*/  IMAD R3, R3, 0x60, -R8 ;  /* 0x0000006003037824 */ /* 0x000fc600078e0a08 */
[----:B------:R-:W-:Y:S02]  /*1840*/  VIMNMX R5, RZ, R5, !PT ;  /* 0x00000005ff057248 */ /* 0x000fe40007fe0100 */
        /* <DEDUP_REMOVED lines=11> */
[----:B------:R-:W-:Y:S05]  /*1900*/  @!P1 BRA `(.L_x_2003) ;  /* 0x0000003c00d89947 */ /* 0x000fea0003800000 */
        /* <DEDUP_REMOVED lines=12> */
[----:B------:R-:W-:Y:S01]  /*19d0*/  MOV R13, RZ ;  /* 0x000000ff000d7202 */ /* 0x000fe20000000f00 */
[----:B------:R-:W-:Y:S02]  /*19e0*/  IMAD.U32 R6, RZ, RZ, UR4 ;  /* 0x00000004ff067e24 */ /* 0x000fe4000f8e00ff */
[----:B------:R-:W-:-:S02]  /*19f0*/  IMAD.U32 R7, RZ, RZ, UR5 ;  /* 0x00000005ff077e24 */ /* 0x000fc4000f8e00ff */
[----:B------:R-:W-:Y:S02]  /*1a00*/  IMAD.U32 R11, RZ, RZ, UR7 ;  /* 0x00000007ff0b7e24 */ /* 0x000fe4000f8e00ff */
[----:B------:R-:W-:Y:S02]  /*1a10*/  IMAD.MOV.U32 R8, RZ, RZ, 0x70 ;  /* 0x00000070ff087424 */ /* 0x000fe400078e00ff */
[----:B0-----:R-:W-:-:S07]  /*1a20*/  IMAD.MOV.U32 R12, RZ, RZ, 0x1 ;  /* 0x00000001ff0c7424 */ /* 0x001fce00078e00ff */
[----:B------:R-:W-:-:S07]  /*1a30*/  LEPC R20, `(.L_x_2005) ;  /* 0x000000001014794e */ /* 0x000fce0000000000 */
[----:B-1---5:R-:W-:Y:S05]  /*1a40*/  CALL.ABS.NOINC R14 ;  /* 0x000000000e007343 */ /* 0x022fea0003c00000 */
.L_x_2005:
[----:B------:R-:W-:Y:S05]  /*1a50*/  BSYNC B6 ;  /* 0x0000000000067941 */ /* 0x000fea0003800000 */
.L_x_2004:
        /* <DEDUP_REMOVED lines=20> */
.L_x_2007:
[----:B------:R-:W-:Y:S05]  /*1ba0*/  BSYNC B6 ;  /* 0x0000000000067941 */ /* 0x000fea0003800000 */
.L_x_2006:
        /* <DEDUP_REMOVED lines=8> */
[----:B------:R-:W-:Y:S01]  /*1c30*/  ULDC.64 UR4, c[0x0][0x2f8] ;  /* 0x0000be0000047ab9 */ /* 0x000fe20000000a00 */
[----:B------:R-:W-:Y:S01]  /*1c40*/  SHF.R.S32.HI R19, RZ, 0x1f, R18 ;  /* 0x0000001fff137819 */ /* 0x000fe20000011412 */
[C---:B------:R-:W-:Y:S01]  /*1c50*/  VIADD R99, R18.reuse, 0x20 ;  /* 0x0000002012637836 */ /* 0x040fe20000000000 */
[----:B------:R-:W3:Y:S08]  /*1c60*/  LDC R27, c[0x0][0x3d4] ;  /* 0x0000f500ff1b7b82 */ /* 0x000ef00000000800 */
[----:B------:R-:W4:Y:S01]  /*1c70*/  @P0 LDC.64 R4, c[0x0][0x9f8] ;  /* 0x00027e00ff040b82 */ /* 0x000f220000000a00 */
[----:B------:R-:W-:-:S02]  /*1c80*/  VIADD R98, R18, 0x40 ;  /* 0x0000004012627836 */ /* 0x000fc40000000000 */
[C---:B------:R-:W-:Y:S02]  /*1c90*/  VIADD R96, R18.reuse, 0x60 ;  /* 0x0000006012607836 */ /* 0x040fe40000000000 */
[C---:B------:R-:W-:Y:S02]  /*1ca0*/  VIADD R94, R18.reuse, 0x80 ;  /* 0x00000080125e7836 */ /* 0x040fe40000000000 */
[----:B------:R-:W-:Y:S01]  /*1cb0*/  VIADD R92, R18, 0xa0 ;  /* 0x000000a0125c7836 */ /* 0x000fe20000000000 */
[----:B------:R-:W3:Y:S08]  /*1cc0*/  LDC.64 R54, c[0x0][0x3d8] ;  /* 0x0000f600ff367b82 */ /* 0x000ef00000000a00 */
[----:B------:R-:W3:Y:S01]  /*1cd0*/  LDC.64 R24, c[0x0][0x3e8] ;  /* 0x0000fa00ff187b82 */ /* 0x000ee20000000a00 */
[----:B----4-:R-:W-:-:S05]  /*1ce0*/  @P0 IMAD.WIDE R4, R211, 0x4, R4 ;  /* 0x00000004d3040825 */ /* 0x010fca00078e0204 */
[----:B------:R4:W3:Y:S01]  /*1cf0*/  @P0 LDG.E R211, desc[UR52][R4.64] ;  /* 0x0000003404d30981 */ /* 0x0008e2000c1e1900 */
[----:B0-----:R-:W-:Y:S01]  /*1d00*/  ISETP.NE.AND P0, PT, R0, 0x1, PT ;  /* 0x000000010000780c */ /* 0x001fe20003f05270 */
[----:B------:R-:W-:Y:S01]  /*1d10*/  IMAD.SHL.U32 R28, R237, 0x4, RZ ;  /* 0x00000004ed1c7824 */ /* 0x000fe200078e00ff */
[----:B------:R-:W-:Y:S01]  /*1d20*/  SHF.R.S32.HI R33, RZ, 0x1f, R56 ;  /* 0x0000001fff217819 */ /* 0x000fe20000011438 */
[----:B------:R-:W-:Y:S01]  /*1d30*/  IMAD.SHL.U32 R89, R236, 0x40, RZ ;  /* 0x00000040ec597824 */ /* 0x000fe200078e00ff */
[----:B--2---:R-:W-:Y:S01]  /*1d40*/  SHF.R.U32.HI R26, RZ, 0x7, R26 ;  /* 0x00000007ff1a7819 */ /* 0x004fe2000001161a */
[----:B------:R-:W-:Y:S01]  /*1d50*/  IMAD.MOV.U32 R80, RZ, RZ, 0x20 ;  /* 0x00000020ff507424 */ /* 0x000fe200078e00ff */
[----:B------:R-:W-:Y:S01]  /*1d60*/  SHF.R.S32.HI R29, RZ, 0x1f, R28 ;  /* 0x0000001fff1d7819 */ /* 0x000fe2000001141c */
[-C--:B-1----:R-:W-:Y:S01]  /*1d70*/  IMAD R6, R33, R42.reuse, RZ ;  /* 0x0000002a21067224 */ /* 0x082fe200078e02ff */
[----:B------:R-:W-:Y:S01]  /*1d80*/  ISETP.NE.AND P6, PT, R26, 0x1, PT ;  /* 0x000000011a00780c */ /* 0x000fe20003fc5270 */
[----:B----4-:R-:W-:Y:S01]  /*1d90*/  IMAD.WIDE.U32 R4, R56, R42, RZ ;  /* 0x0000002a38047225 */ /* 0x010fe200078e00ff */
[----:B------:R-:W-:-:S02]  /*1da0*/  LOP3.LUT R89, R89, 0x1c0, RZ, 0xc0, !PT ;  /* 0x000001c059597812 */ /* 0x000fc400078ec0ff */
[----:B------:R-:W-:Y:S01]  /*1db0*/  SHF.L.U64.HI R88, R42, 0x6, R43 ;  /* 0x000000062a587819 */ /* 0x000fe2000001022b */
[----:B------:R-:W0:Y:S01]  /*1dc0*/  @P0 LDC R3, c[0x0][0x42c] ;  /* 0x00010b00ff030b82 */ /* 0x000e220000000800 */
[----:B------:R-:W-:Y:S01]  /*1dd0*/  SHF.R.U32.HI R82, RZ, 0x3, R89 ;  /* 0x00000003ff527819 */ /* 0x000fe20000011659 */
[----:B---3--:R-:W-:Y:S01]  /*1de0*/  IMAD.WIDE.U32 R10, R23, R24, R18 ;  /* 0x00000018170a7225 */ /* 0x008fe200078e0012 */
[----:B------:R-:W-:Y:S02]  /*1df0*/  SHF.L.U64.HI R84, R24, 0x6, R25 ;  /* 0x0000000618547819 */ /* 0x000fe40000010219 */
[----:B------:R-:W-:Y:S01]  /*1e00*/  SHF.L.U64.HI R87, R54, 0x6, R55 ;  /* 0x0000000636577819 */ /* 0x000fe20000010237 */
[----:B------:R-:W-:Y:S01]  /*1e10*/  VIADD R81, R26, 0x8 ;  /* 0x000000081a517836 */ /* 0x000fe20000000000 */
[----:B------:R-:W-:Y:S01]  /*1e20*/  SHF.R.U32.HI R26, RZ, 0x3, R218 ;  /* 0x00000003ff1a7819 */ /* 0x000fe200000116da */
[----:B------:R-:W1:Y:S01]  /*1e30*/  @P0 LDC R7, c[0x0][0x430] ;  /* 0x00010c00ff070b82 */ /* 0x000e620000000800 */
[----:B------:R-:W-:Y:S01]  /*1e40*/  IMAD R77, R43, 0x60, RZ ;  /* 0x000000602b4d7824 */ /* 0x000fe200078e02ff */
[----:B------:R-:W-:Y:S01]  /*1e50*/  SHF.R.S32.HI R83, RZ, 0x1f, R232 ;  /* 0x0000001fff537819 */ /* 0x000fe200000114e8 */
[----:B------:R-:W-:-:S02]  /*1e60*/  IMAD.SHL.U32 R86, R42, 0x40, RZ ;  /* 0x000000402a567824 */ /* 0x000fc400078e00ff */
[----:B------:R-:W-:Y:S02]  /*1e70*/  IMAD.SHL.U32 R85, R54, 0x40, RZ ;  /* 0x0000004036557824 */ /* 0x000fe400078e00ff */
[----:B------:R-:W-:-:S04]  /*1e80*/  IMAD.WIDE.U32 R48, R24, 0x60, RZ ;  /* 0x0000006018307825 */ /* 0x000fc800078e00ff */
[----:B------:R-:W-:Y:S02]  /*1e90*/  IMAD.SHL.U32 R91, R24, 0x40, RZ ;  /* 0x00000040185b7824 */ /* 0x000fe400078e00ff */
[----:B------:R-:W-:Y:S02]  /*1ea0*/  IMAD.SHL.U32 R78, R27, 0x2, RZ ;  /* 0x000000021b4e7824 */ /* 0x000fe400078e00ff */
[----:B0-----:R-:W-:-:S04]  /*1eb0*/  @P0 IMAD.HI.U32 R0, R210, R3, RZ ;  /* 0x00000003d2000227 */ /* 0x001fc800078e00ff */
[----:B------:R-:W-:Y:S02]  /*1ec0*/  IMAD R3, R56, R43, R6 ;  /* 0x0000002b38037224 */ /* 0x000fe400078e0206 */
[----:B------:R-:W-:Y:S01]  /*1ed0*/  IMAD R6, R234, R42, RZ ;  /* 0x0000002aea067224 */ /* 0x000fe200078e02ff */
[----:B-1----:R-:W-:Y:S01]  /*1ee0*/  @P0 SHF.R.U32.HI R210, RZ, R7, R0 ;  /* 0x00000007ffd20219 */ /* 0x002fe20000011600 */
        /* <DEDUP_REMOVED lines=9> */
[----:B------:R-:W-:Y:S02]  /*1f80*/  IADD3 R5, R5, R3, RZ ;  /* 0x0000000305057210 */ /* 0x000fe40007ffe0ff */
        /* <DEDUP_REMOVED lines=9> */
[----:B------:R-:W-:Y:S01]  /*2020*/  IMAD.IADD R97, R21, 0x1, R97 ;  /* 0x0000000115617824 */ /* 0x000fe200078e0261 */
[----:B------:R-:W-:Y:S01]  /*2030*/  @!P6 BAR.SYNC.DEFER_BLOCKING 0x9, 0x100 ;  /* 0x024400000000eb1d */ /* 0x000fe20000010000 */
[----:B------:R-:W-:Y:S01]  /*2040*/  ISETP.GE.AND P1, PT, R99, UR4, PT ;  /* 0x0000000463007c0c */ /* 0x000fe2000bf26270 */
[----:B------:R-:W-:Y:S01]  /*2050*/  IMAD.WIDE.U32 R42, R42, 0x60, RZ ;  /* 0x000000602a2a7825 */ /* 0x000fe200078e00ff */
[----:B------:R-:W-:-:S02]  /*2060*/  IADD3 R95, P0, R20, R4, RZ ;  /* 0x00000004145f7210 */ /* 0x000fc40007f1e0ff */
[----:B------:R-:W-:Y:S01]  /*2070*/  SEL R3, RZ, 0xffffffff, P1 ;  /* 0xffffffffff037807 */ /* 0x000fe20000800000 */
[----:B------:R-:W-:Y:S01]  /*2080*/  ULDC.64 UR6, c[0x0][0x320] ;  /* 0x0000c80000067ab9 */ /* 0x000fe20000000a00 */
[----:B------:R-:W-:Y:S01]  /*2090*/  IADD3.X R93, R97, R5, R6, P0, !PT ;  /* 0x00000005615d7210 */ /* 0x000fe200007fe406 */
[C---:B------:R-:W-:Y:S01]  /*20a0*/  VIADD R6, R18.reuse, 0xe0 ;  /* 0x000000e012067836 */ /* 0x040fe20000000000 */
[----:B------:R-:W-:Y:S01]  /*20b0*/  ISETP.GE.AND P0, PT, R18, UR4, PT ;  /* 0x0000000412007c0c */ /* 0x000fe2000bf06270 */
[----:B------:R-:W-:Y:S01]  /*20c0*/  IMAD.SHL.U32 R5, R3, 0x2, RZ ;  /* 0x0000000203057824 */ /* 0x000fe200078e00ff */
[----:B------:R-:W-:Y:S01]  /*20d0*/  ISETP.GE.AND P1, PT, R96, UR4, PT ;  /* 0x0000000460007c0c */ /* 0x000fe2000bf26270 */
[----:B------:R-:W-:Y:S01]  /*20e0*/  IMAD R3, R7, UR6, RZ ;  /* 0x0000000607037c24 */ /* 0x000fe2000f8e02ff */
[----:B------:R-:W-:Y:S01]  /*20f0*/  SEL R0, RZ, 0x1, P0 ;  /* 0x00000001ff007807 */ /* 0x000fe20000000000 */
[----:B------:R-:W-:Y:S01]  /*2100*/  VIADD R4, R18, 0xc0 ;  /* 0x000000c012047836 */ /* 0x000fe20000000000 */
[----:B------:R-:W-:Y:S01]  /*2110*/  ISETP.GE.AND P0, PT, R98, UR4, PT ;  /* 0x0000000462007c0c */ /* 0x000fe2000bf06270 */
[----:B------:R-:W-:Y:S01]  /*2120*/  IMAD R7, R210, UR7, R3 ;  /* 0x00000007d2077c24 */ /* 0x000fe2000f8e0203 */
[----:B------:R-:W-:-:S02]  /*2130*/  ISETP.GE.AND P3, PT, R6, UR4, PT ;  /* 0x0000000406007c0c */ /* 0x000fc4000bf66270 */
[----:B------:R-:W-:Y:S02]  /*2140*/  LOP3.LUT R0, R5, 0x2, R0, 0xe2, !PT ;  /* 0x0000000205007812 */ /* 0x000fe400078ee200 */
[----:B------:R-:W-:Y:S02]  /*2150*/  SEL R3, RZ, 0x4, P0 ;  /* 0x00000004ff037807 */ /* 0x000fe40000000000 */
[----:B------:R-:W-:Y:S02]  /*2160*/  SEL R6, RZ, 0x8, P1 ;  /* 0x00000008ff067807 */ /* 0x000fe40000800000 */
[----:B------:R-:W-:Y:S02]  /*2170*/  ISETP.GE.AND P0, PT, R94, UR4, PT ;  /* 0x000000045e007c0c */ /* 0x000fe4000bf06270 */
[----:B------:R-:W-:Y:S02]  /*2180*/  ISETP.GE.AND P1, PT, R92, UR4, PT ;  /* 0x000000045c007c0c */ /* 0x000fe4000bf26270 */
[----:B------:R-:W-:-:S02]  /*2190*/  LOP3.LUT R0, R6, R0, R3, 0xfe, !PT ;  /* 0x0000000006007212 */ /* 0x000fc400078efe03 */
[----:B------:R-:W-:Y:S02]  /*21a0*/  SEL R3, RZ, 0x10, P0 ;  /* 0x00000010ff037807 */ /* 0x000fe40000000000 */
[----:B------:R-:W-:Y:S02]  /*21b0*/  SEL R6, RZ, 0x20, P1 ;  /* 0x00000020ff067807 */ /* 0x000fe40000800000 */
[----:B------:R-:W-:Y:S01]  /*21c0*/  ISETP.GE.AND P2, PT, R4, UR4, PT ;  /* 0x0000000404007c0c */ /* 0x000fe2000bf46270 */
[----:B------:R-:W-:Y:S01]  /*21d0*/  IMAD.WIDE.U32 R4, R210, UR6, R18 ;  /* 0x00000006d2047c25 */ /* 0x000fe2000f8e0012 */
[----:B------:R-:W-:Y:S01]  /*21e0*/  LOP3.LUT R3, R6, R0, R3, 0xfe, !PT ;  /* 0x0000000006037212 */ /* 0x000fe200078efe03 */
[----:B------:R-:W-:Y:S01]  /*21f0*/  ULDC.64 UR4, c[0x0][0x328] ;  /* 0x0000ca0000047ab9 */ /* 0x000fe20000000a00 */
[----:B------:R-:W-:Y:S01]  /*2200*/  SEL R0, RZ, 0x40, P2 ;  /* 0x00000040ff007807 */ /* 0x000fe20001000000 */
[----:B------:R-:W-:Y:S01]  /*2210*/  IMAD.IADD R5, R5, 0x1, R7 ;  /* 0x0000000105057824 */ /* 0x000fe200078e0207 */
[----:B------:R-:W-:Y:S01]  /*2220*/  ISETP.GE.AND P0, PT, R18, R27, PT ;  /* 0x0000001b1200720c */ /* 0x000fe20003f06270 */
[----:B------:R-:W-:Y:S01]  /*2230*/  IMAD R7, R8, UR4, RZ ;  /* 0x0000000408077c24 */ /* 0x000fe2000f8e02ff */
[----:B------:R-:W-:Y:S01]  /*2240*/  LOP3.LUT R0, R3, R0, RZ, 0xfc, !PT ;  /* 0x0000000003007212 */ /* 0x000fe200078efcff */
[----:B------:R-:W-:Y:S01]  /*2250*/  IMAD.WIDE.U32 R8, R23, R54, R18 ;  /* 0x0000003617087225 */ /* 0x000fe200078e0012 */
[----:B------:R-:W-:-:S02]  /*2260*/  SEL R3, R27, RZ, P0 ;  /* 0x000000ff1b037207 */ /* 0x000fc40000000000 */
[----:B------:R-:W-:Y:S01]  /*2270*/  LOP3.LUT P1, RZ, R236, 0x4, RZ, 0xc0, !PT ;  /* 0x00000004ecff7812 */ /* 0x000fe2000782c0ff */
[----:B------:R-:W-:Y:S01]  /*2280*/  IMAD R65, R41, UR5, R7 ;  /* 0x0000000529417c24 */ /* 0x000fe2000f8e0207 */
[----:B------:R-:W-:Y:S01]  /*2290*/  IADD3 R56, P2, R23, R56, RZ ;  /* 0x0000003817387210 */ /* 0x000fe20007f5e0ff */
[----:B------:R-:W-:Y:S01]  /*22a0*/  IMAD.WIDE.U32 R40, R41, UR4, R4 ;  /* 0x0000000429287c25 */ /* 0x000fe2000f8e0004 */
[----:B------:R-:W-:Y:S01]  /*22b0*/  SEL R80, R80, 0xffffffe0, !P1 ;  /* 0xffffffe050507807 */ /* 0x000fe20004800000 */
[----:B------:R-:W-:Y:S01]  /*22c0*/  ULDC UR4, c[0x0][0x2e4] ;  /* 0x0000b90000047ab9 */ /* 0x000fe20000000800 */
[----:B------:R-:W-:Y:S01]  /*22d0*/  IADD3 R77, R43, R77, RZ ;  /* 0x0000004d2b4d7210 */ /* 0x000fe20007ffe0ff */
[C---:B------:R-:W-:Y:S01]  /*22e0*/  IMAD.IADD R3, R18.reuse, 0x1, R3 ;  /* 0x0000000112037824 */ /* 0x040fe200078e0203 */
[----:B------:R-:W-:Y:S01]  /*22f0*/  ISETP.GE.AND P1, PT, R18, UR4, PT ;  /* 0x0000000412007c0c */ /* 0x000fe2000bf26270 */
[C---:B------:R-:W-:Y:S02]  /*2300*/  IMAD R4, R234.reuse, R54, RZ ;  /* 0x00000036ea047224 */ /* 0x040fe400078e02ff */
[----:B------:R-:W-:Y:S01]  /*2310*/  IMAD R6, R234, R24, RZ ;  /* 0x00000018ea067224 */ /* 0x000fe200078e02ff */
[----:B------:R-:W-:Y:S01]  /*2320*/  SHF.R.S32.HI R12, RZ, 0x1f, R3 ;  /* 0x0000001fff0c7819 */ /* 0x000fe20000011403 */
[----:B------:R-:W-:-:S02]  /*2330*/  IMAD R13, R23, R55, R4 ;  /* 0x00000037170d7224 */ /* 0x000fc400078e0204 */
[----:B------:R-:W-:Y:S01]  /*2340*/  IMAD.WIDE.U32 R4, R23, R54, R28 ;  /* 0x0000003617047225 */ /* 0x000fe200078e001c */
[----:B------:R-:W-:Y:S02]  /*2350*/  LEA.HI R12, R12, R3, RZ, 0x3 ;  /* 0x000000030c0c7211 */ /* 0x000fe400078f18ff */
[----:B------:R-:W-:Y:S01]  /*2360*/  LOP3.LUT R3, R89, 0x18, R18, 0xf8, !PT ;  /* 0x0000001859037812 */ /* 0x000fe200078ef812 */
[----:B------:R-:W-:Y:S01]  /*2370*/  IMAD.IADD R9, R13, 0x1, R9 ;  /* 0x000000010d097824 */ /* 0x000fe200078e0209 */
[----:B------:R-:W-:Y:S01]  /*2380*/  SHF.R.S32.HI R70, RZ, 0x3, R12 ;  /* 0x00000003ff467819 */ /* 0x000fe2000001140c */
[----:B------:R-:W-:Y:S01]  /*2390*/  IMAD.IADD R5, R5, 0x1, R13 ;  /* 0x0000000105057824 */ /* 0x000fe200078e020d */
[----:B-----5:R-:W-:Y:S01]  /*23a0*/  SHF.R.S32.HI R13, RZ, 0x1f, R31 ;  /* 0x0000001fff0d7819 */ /* 0x020fe2000001141f */
[----:B------:R-:W-:Y:S01]  /*23b0*/  IMAD R15, R23, R25, R6 ;  /* 0x00000019170f7224 */ /* 0x000fe200078e0206 */
[----:B------:R-:W-:Y:S01]  /*23c0*/  LOP3.LUT R3, R3, R82, RZ, 0x3c, !PT ;  /* 0x0000005203037212 */ /* 0x000fe200078e3cff */
[----:B------:R-:W-:Y:S01]  /*23d0*/  IMAD.WIDE.U32 R6, R23, R24, R28 ;  /* 0x0000001817067225 */ /* 0x000fe200078e001c */
[----:B------:R-:W-:-:S03]  /*23e0*/  LOP3.LUT R71, R12, 0xfffffff8, RZ, 0xc0, !PT ;  /* 0xfffffff80c477812 */ /* 0x000fc600078ec0ff */
[----:B------:R-:W-:Y:S01]  /*23f0*/  IMAD R14, R13, R24, RZ ;  /* 0x000000180d0e7224 */ /* 0x000fe200078e02ff */
[----:B------:R-:W-:Y:S01]  /*2400*/  IADD3 R7, R7, R15, RZ ;  /* 0x0000000f07077210 */ /* 0x000fe20007ffe0ff */
[----:B------:R-:W-:Y:S01]  /*2410*/  IMAD.IADD R11, R15, 0x1, R11 ;  /* 0x000000010f0b7824 */ /* 0x000fe200078e020b */
[----:B------:R-:W-:Y:S01]  /*2420*/  SHF.R.S32.HI R64, RZ, 0x1f, R71 ;  /* 0x0000001fff407819 */ /* 0x000fe20000011447 */
[----:B------:R-:W-:Y:S01]  /*2430*/  IMAD R79, R220, 0x200, R3 ;  /* 0x00000200dc4f7824 */ /* 0x000fe200078e0203 */
[----:B------:R-:W-:Y:S01]  /*2440*/  LOP3.LUT R3, R89, 0x38, R12, 0xf8, !PT ;  /* 0x0000003859037812 */ /* 0x000fe200078ef80c */
[----:B------:R-:W-:Y:S01]  /*2450*/  IMAD R15, R31, R25, R14 ;  /* 0x000000191f0f7224 */ /* 0x000fe200078e020e */
[----:B------:R-:W-:Y:S01]  /*2460*/  LOP3.LUT R12, R218, 0x38, R12, 0xf8, !PT ;  /* 0x00000038da0c7812 */ /* 0x000fe200078ef80c */
[----:B------:R-:W-:Y:S01]  /*2470*/  IMAD R14, R13, R54, RZ ;  /* 0x000000360d0e7224 */ /* 0x000fe200078e02ff */
[----:B------:R-:W-:Y:S01]  /*2480*/  LOP3.LUT R69, R3, R82, RZ, 0x3c, !PT ;  /* 0x0000005203457212 */ /* 0x000fe200078e3cff */
[----:B------:R-:W-:Y:S01]  /*2490*/  IMAD.WIDE.U32 R44, R31, R24, R10 ;  /* 0x000000181f2c7225 */ /* 0x000fe200078e000a */
[----:B------:R-:W-:-:S02]  /*24a0*/  LOP3.LUT R12, R12, R26, RZ, 0x3c, !PT ;  /* 0x0000001a0c0c7212 */ /* 0x000fc400078e3cff */
[----:B------:R-:W-:Y:S01]  /*24b0*/  SEL R3, RZ, 0xffffff80, P3 ;  /* 0xffffff80ff037807 */ /* 0x000fe20001800000 */
[----:B------:R-:W-:-:S03]  /*24c0*/  IMAD.WIDE.U32 R46, R31, R24, R6 ;  /* 0x000000181f2e7225 */ /* 0x000fc600078e0006 */
[C---:B------:R-:W-:Y:S01]  /*24d0*/  LOP3.LUT R3, R0.reuse, 0x80, R3, 0xc8, !PT ;  /* 0x0000008000037812 */ /* 0x040fe200078ec803 */
[----:B------:R-:W-:Y:S01]  /*24e0*/  IMAD R7, R31, R55, R14 ;  /* 0x000000371f077224 */ /* 0x000fe200078e020e */
[----:B------:R-:W-:Y:S01]  /*24f0*/  LOP3.LUT R0, R0, 0x40, RZ, 0xc0, !PT ;  /* 0x0000004000007812 */ /* 0x000fe200078ec0ff */
[----:B------:R-:W-:Y:S02]  /*2500*/  IMAD R11, R55, 0x60, RZ ;  /* 0x00000060370b7824 */ /* 0x000fe400078e02ff */
[----:B------:R-:W-:-:S04]  /*2510*/  IMAD.WIDE.U32 R50, R31, R54, R8 ;  /* 0x000000361f327225 */ /* 0x000fc800078e0008 */
[----:B------:R-:W-:-:S04]  /*2520*/  IMAD.WIDE.U32 R52, R31, R54, R4 ;  /* 0x000000361f347225 */ /* 0x000fc800078e0004 */
[----:B------:R-:W-:Y:S02]  /*2530*/  IMAD R25, R25, 0x60, RZ ;  /* 0x0000006019197824 */ /* 0x000fe400078e02ff */
        /* <DEDUP_REMOVED lines=9> */
[----:B------:R-:W-:Y:S02]  /*25d0*/  IMAD.IADD R66, R53, 0x1, R7 ;  /* 0x0000000135427824 */ /* 0x000fe400078e0207 */
[----:B------:R-:W-:Y:S02]  /*25e0*/  IMAD R69, R220, 0x200, R69 ;  /* 0x00000200dc457824 */ /* 0x000fe400078e0245 */
[----:B------:R-:W-:Y:S02]  /*25f0*/  IMAD.IADD R67, R221, 0x1, R12 ;  /* 0x00000001dd437824 */ /* 0x000fe400078e020c */
[----:B------:R-:W-:-:S07]  /*2600*/  IMAD.IADD R65, R41, 0x1, R65 ;  /* 0x0000000129417824 */ /* 0x000fce00078e0241 */
.L_x_2055:
[----:B0-----:R-:W0:Y:S01]  /*2610*/  LDC.64 R102, c[0x0][0x2d8] ;  /* 0x0000b600ff667b82 */ /* 0x001e220000000a00 */
        /* <DEDUP_REMOVED lines=8> */
[CC--:B------:R-:W-:Y:S02]  /*26a0*/  IADD3 R4, P3, P4, R95.reuse, R106.reuse, R86 ;  /* 0x0000006a5f047210 */ /* 0x0c0fe40007c7e056 */
[----:B------:R-:W-:Y:S01]  /*26b0*/  IADD3 R6, P5, R95, R106, RZ ;  /* 0x0000006a5f067210 */ /* 0x000fe20007fbe0ff */
[----:B------:R-:W-:-:S05]  /*26c0*/  IMAD.IADD R109, R107, 0x1, R5 ;  /* 0x000000016b6d7824 */ /* 0x000fca00078e0205 */
[----:B------:R-:W-:Y:S02]  /*26d0*/  IADD3.X R5, R93, R109, R88, P3, P4 ;  /* 0x0000006d5d057210 */ /* 0x000fe40001fe8458 */
[CC--:B0-----:R-:W-:Y:S02]  /*26e0*/  LEA R12, P3, R4.reuse, R102.reuse, 0x1 ;  /* 0x00000066040c7211 */ /* 0x0c1fe400078608ff */
[----:B------:R-:W-:Y:S02]  /*26f0*/  IADD3.X R7, R109, R93, RZ, P5, !PT ;  /* 0x0000005d6d077210 */ /* 0x000fe40002ffe4ff */
[----:B------:R-:W-:Y:S01]  /*2700*/  LEA.HI.X R13, R4, R103, R5, 0x1, P3 ;  /* 0x00000067040d7211 */ /* 0x000fe200018f0c05 */
[----:B------:R-:W-:Y:S01]  /*2710*/  IMAD R5, R22, 0x1800, R79 ;  /* 0x0000180016057824 */ /* 0x000fe200078e024f */
[----:B-1----:R-:W-:Y:S02]  /*2720*/  ISETP.GE.AND P3, PT, R105, 0x1, PT ;  /* 0x000000016900780c */ /* 0x002fe40003f66270 */
[----:B------:R-:W-:Y:S01]  /*2730*/  LEA R14, P5, R6, R102, 0x1 ;  /* 0x00000066060e7211 */ /* 0x000fe200078a08ff */
[----:B------:R-:W-:Y:S01]  /*2740*/  IMAD R108, R5, 0x2, R30 ;  /* 0x00000002056c7824 */ /* 0x000fe200078e021e */
[----:B------:R-:W-:-:S02]  /*2750*/  ISETP.GT.AND P4, PT, R61, R58, PT ;  /* 0x0000003a3d00720c */ /* 0x000fc40003f84270 */
[----:B------:R-:W-:Y:S01]  /*2760*/  LEA.HI.X R15, R6, R103, R7, 0x1, P5 ;  /* 0x00000067060f7211 */ /* 0x000fe200028f0c07 */
[----:B------:R-:W-:Y:S01]  /*2770*/  IMAD R7, R22, 0x1800, R75 ;  /* 0x0000180016077824 */ /* 0x000fe200078e024b */
[----:B------:R-:W-:-:S03]  /*2780*/  P2R R100, PR, RZ, 0x10 ;  /* 0x00000010ff647803 */ /* 0x000fc60000000000 */
[----:B------:R-:W-:Y:S02]  /*2790*/  IMAD R104, R7, 0x2, R30 ;  /* 0x0000000207687824 */ /* 0x000fe400078e021e */
[----:B---34-:R-:W-:Y:S05]  /*27a0*/  @!P3 BRA `(.L_x_2009) ;  /* 0x0000002400d0b947 */ /* 0x018fea0003800000 */
        /* <DEDUP_REMOVED lines=9> */
[----:B------:R-:W-:-:S04]  /*2840*/  IMAD.WIDE.U32 R4, R48, R61, RZ ;  /* 0x0000003d30047225 */ /* 0x000fc800078e00ff */
[----:B------:R-:W-:Y:S02]  /*2850*/  IMAD.IADD R111, R7, 0x1, R9 ;  /* 0x00000001076f7824 */ /* 0x000fe400078e0209 */
        /* <DEDUP_REMOVED lines=31> */
.L_x_2012:
[----:B------:R-:W-:Y:S05]  /*2a50*/  BSYNC B1 ;  /* 0x0000000000017941 */ /* 0x000fea0003800000 */
.L_x_2011:
[----:B------:R-:W-:Y:S01]  /*2a60*/  ISETP.GE.AND P5, PT, R232, R101, PT ;  /* 0x00000065e800720c */ /* 0x000fe20003fa6270 */
[----:B------:R-:W-:Y:S01]  /*2a70*/  BSSY B1, `(.L_x_2013) ;  /* 0x000001c000017945 */ /* 0x000fe20003800000 */
[----:B------:R-:W-:Y:S02]  /*2a80*/  CS2R R26, SRZ ;  /* 0x00000000001a7805 */ /* 0x000fe4000001ff00 */
[----:B0-----:R-:W-:Y:S01]  /*2a90*/  CS2R R8, SRZ ;  /* 0x0000000000087805 */ /* 0x001fe2000001ff00 */
[----:B-----5:R-:W-:Y:S01]  /*2aa0*/  IMAD.MOV.U32 R102, RZ, RZ, R34 ;  /* 0x000000ffff667224 */ /* 0x020fe200078e0022 */
[----:B------:R-:W-:Y:S01]  /*2ab0*/  CS2R R24, SRZ ;  /* 0x0000000000187805 */ /* 0x000fe2000001ff00 */
[----:B------:R-:W-:-:S06]  /*2ac0*/  IMAD.MOV.U32 R103, RZ, RZ, R35 ;  /* 0x000000ffff677224 */ /* 0x000fcc00078e0023 */
        /* <DEDUP_REMOVED lines=22> */
.L_x_2014:
[----:B------:R-:W-:Y:S05]  /*2c30*/  BSYNC B1 ;  /* 0x0000000000017941 */ /* 0x000fea0003800000 */
.L_x_2013:
[----:B0-----:R-:W-:Y:S01]  /*2c40*/  IMAD.MOV.U32 R4, RZ, RZ, R38 ;  /* 0x000000ffff047224 */ /* 0x001fe200078e0026 */
[----:B------:R-:W-:Y:S01]  /*2c50*/  ISETP.NE.AND P3, PT, R202, 0x3, PT ;  /* 0x00000003ca00780c */ /* 0x000fe20003f65270 */
[----:B------:R-:W-:Y:S01]  /*2c60*/  IMAD.MOV.U32 R5, RZ, RZ, R39 ;  /* 0x000000ffff057224 */ /* 0x000fe200078e0027 */
[----:B------:R-:W-:Y:S01]  /*2c70*/  PRMT R118, R102, 0x5410, R103 ;  /* 0x0000541066767816 */ /* 0x000fe20000000067 */
[----:B------:R-:W-:Y:S02]  /*2c80*/  IMAD.MOV.U32 R6, RZ, RZ, R36 ;  /* 0x000000ffff067224 */ /* 0x000fe400078e0024 */
[----:B------:R-:W-:Y:S01]  /*2c90*/  IMAD.MOV.U32 R7, RZ, RZ, R37 ;  /* 0x000000ffff077224 */ /* 0x000fe200078e0025 */
[----:B------:R-:W-:Y:S01]  /*2ca0*/  PRMT R109, R4, 0x5410, R5 ;  /* 0x00005410046d7816 */ /* 0x000fe20000000005 */
[----:B------:R-:W-:Y:S01]  /*2cb0*/  IMAD.MOV.U32 R5, RZ, RZ, R33 ;  /* 0x000000ffff057224 */ /* 0x000fe200078e0021 */
[----:B------:R-:W-:Y:S02]  /*2cc0*/  MOV R4, R32 ;  /* 0x0000002000047202 */ /* 0x000fe40000000f00 */
[----:B------:R-:W-:Y:S01]  /*2cd0*/  PRMT R115, R6, 0x5410, R7 ;  /* 0x0000541006737816 */ /* 0x000fe20000000007 */
[----:B-----5:R-:W-:Y:S01]  /*2ce0*/  IMAD.MOV.U32 R6, RZ, RZ, R26 ;  /* 0x000000ffff067224 */ /* 0x020fe200078e001a */
[----:B------:R-:W-:Y:S01]  /*2cf0*/  PRMT R119, R4, 0x5410, R5 ;  /* 0x0000541004777816 */ /* 0x000fe20000000005 */
[----:B------:R-:W-:-:S02]  /*2d00*/  IMAD.MOV.U32 R4, RZ, RZ, R10 ;  /* 0x000000ffff047224 */ /* 0x000fc400078e000a */
[----:B------:R-:W-:Y:S01]  /*2d10*/  IMAD.MOV.U32 R5, RZ, RZ, R11 ;  /* 0x000000ffff057224 */ /* 0x000fe200078e000b */
[----:B------:R-:W-:Y:S01]  /*2d20*/  PRMT R107, R107, 0x5410, R6 ;  /* 0x000054106b6b7816 */ /* 0x000fe20000000006 */
[----:B------:R-:W-:Y:S02]  /*2d30*/  IMAD.MOV.U32 R7, RZ, RZ, R27 ;  /* 0x000000ffff077224 */ /* 0x000fe400078e001b */
[----:B------:R-:W-:Y:S01]  /*2d40*/  IMAD.MOV.U32 R6, RZ, RZ, R24 ;  /* 0x000000ffff067224 */ /* 0x000fe200078e0018 */
[----:B------:R-:W-:Y:S01]  /*2d50*/  PRMT R102, R4, 0x5410, R5 ;  /* 0x0000541004667816 */ /* 0x000fe20000000005 */
[----:B------:R-:W-:Y:S01]  /*2d60*/  IMAD.MOV.U32 R4, RZ, RZ, R8 ;  /* 0x000000ffff047224 */ /* 0x000fe200078e0008 */
[----:B------:R-:W-:Y:S01]  /*2d70*/  PRMT R106, R7, 0x7610, R106 ;  /* 0x00007610076a7816 */ /* 0x000fe2000000006a */
[----:B------:R-:W-:Y:S01]  /*2d80*/  IMAD.MOV.U32 R5, RZ, RZ, R9 ;  /* 0x000000ffff057224 */ /* 0x000fe200078e0009 */
[----:B------:R-:W-:Y:S01]  /*2d90*/  PRMT R107, R6, 0x7610, R107 ;  /* 0x00007610066b7816 */ /* 0x000fe2000000006b */
[----:B------:R-:W-:-:S03]  /*2da0*/  IMAD.MOV.U32 R7, RZ, RZ, R25 ;  /* 0x000000ffff077224 */ /* 0x000fc600078e0019 */
[----:B------:R-:W-:Y:S02]  /*2db0*/  PRMT R103, R4, 0x5410, R5 ;  /* 0x0000541004677816 */ /* 0x000fe40000000005 */
[----:B------:R-:W-:Y:S01]  /*2dc0*/  PRMT R106, R106, 0x5410, R7 ;  /* 0x000054106a6a7816 */ /* 0x000fe20000000007 */
[----:B------:R-:W-:Y:S06]  /*2dd0*/  @!P3 BRA `(.L_x_2015) ;  /* 0x000000000004b947 */ /* 0x000fec0003800000 */
[----:B------:R-:W-:Y:S01]  /*2de0*/  BPT.TRAP 0x1 ;  /* 0x000000040000795c */ /* 0x000fe20000300000 */
.L_x_2015:
[----:B------:R-:W-:Y:S01]  /*2df0*/  IMAD R90, R22, 0x8, R17 ;  /* 0x00000008165a7824 */ /* 0x000fe200078e0211 */
[----:B------:R-:W-:Y:S01]  /*2e00*/  SHF.L.U32 R111, R203, 0x1f, RZ ;  /* 0x0000001fcb6f7819 */ /* 0x000fe200000006ff */
[----:B------:R-:W-:Y:S03]  /*2e10*/  BSSY B1, `(.L_x_2016) ;  /* 0x0000003000017945 */ /* 0x000fe60003800000 */
[----:B------:R-:W0:Y:S02]  /*2e20*/  SYNCS.PHASECHK.TRANS64.TRYWAIT P6, [R90+URZ+0x22890], R111 ;  /* 0x0228906f5a0075a7 */ /* 0x000e2400080c017f */
[----:B0-----:R-:W-:Y:S05]  /*2e30*/  @!P6 BRA `(.L_x_2017) ;  /* 0x000001bc0074e947 */ /* 0x001fea0003800000 */
.L_x_2323:
[----:B------:R-:W-:Y:S05]  /*2e40*/  BSYNC B1 ;  /* 0x0000000000017941 */ /* 0x000fea0003800000 */
.L_x_2016:
        /* <DEDUP_REMOVED lines=8> */
[--C-:B------:R-:W-:Y:S02]  /*2ed0*/  SHF.R.U64 R38, R38, 0x10, R39.reuse ;  /* 0x0000001026267819 */ /* 0x100fe40000001227 */
[----:B------:R-:W-:Y:S02]  /*2ee0*/  SHF.R.U32.HI R110, RZ, 0x10, R39 ;  /* 0x00000010ff6e7819 */ /* 0x000fe40000011627 */
[--C-:B------:R-:W-:Y:S01]  /*2ef0*/  SHF.R.U64 R39, R36, 0x10, R37.reuse ;  /* 0x0000001024277819 */ /* 0x100fe20000001225 */
[----:B------:R-:W-:Y:S01]  /*2f00*/  HADD2.F32 R38, -RZ, R38.H0_H0 ;  /* 0x20000026ff267230 */ /* 0x000fe20000004100 */
[----:B------:R-:W-:Y:S01]  /*2f10*/  SHF.R.U32.HI R112, RZ, 0x10, R37 ;  /* 0x00000010ff707819 */ /* 0x000fe20000011625 */
[----:B--2---:R-:W-:Y:S01]  /*2f20*/  HADD2.F32 R37, -RZ, R7.H1_H1 ;  /* 0x30000007ff257230 */ /* 0x004fe20000004100 */
[----:B------:R-:W-:Y:S01]  /*2f30*/  MOV R36, R6 ;  /* 0x0000000600247202 */ /* 0x000fe20000000f00 */
[----:B------:R-:W-:Y:S02]  /*2f40*/  HADD2.F32 R39, -RZ, R39.H0_H0 ;  /* 0x20000027ff277230 */ /* 0x000fe40000004100 */
[----:B------:R-:W-:-:S02]  /*2f50*/  HADD2.F32 R6, -RZ, R5.H1_H1 ;  /* 0x30000005ff067230 */ /* 0x000fc40000004100 */
[----:B------:R-:W-:Y:S02]  /*2f60*/  HADD2.F32 R5, -RZ, R5.H0_H0 ;  /* 0x20000005ff057230 */ /* 0x000fe40000004100 */
[----:B------:R-:W-:Y:S02]  /*2f70*/  HADD2.F32 R112, -RZ, R112.H0_H0 ;  /* 0x20000070ff707230 */ /* 0x000fe40000004100 */
        /* <DEDUP_REMOVED lines=15> */
[----:B------:R-:W-:-:S02]  /*3070*/  HADD2.F32 R36, -RZ, R36.H0_H0 ;  /* 0x20000024ff247230 */ /* 0x000fc40000004100 */
[-C--:B------:R-:W-:Y:S01]  /*3080*/  FMUL.FTZ R115, R6, R39.reuse ;  /* 0x0000002706737220 */ /* 0x080fe20000410000 */
[--C-:B------:R-:W-:Y:S02]  /*3090*/  HADD2.F32 R7, -RZ, R109.reuse.H0_H0 ;  /* 0x2000006dff077230 */ /* 0x100fe40000004100 */
[----:B------:R-:W-:Y:S02]  /*30a0*/  HADD2.F32 R37, -RZ, R109.H1_H1 ;  /* 0x3000006dff257230 */ /* 0x000fe40000004100 */
[CC--:B------:R-:W-:Y:S01]  /*30b0*/  FMUL.FTZ R109, R5.reuse, R38.reuse ;  /* 0x00000026056d7220 */ /* 0x0c0fe20000410000 */
[----:B------:R-:W-:Y:S01]  /*30c0*/  FMUL.FTZ R38, R4, R38 ;  /* 0x0000002604267220 */ /* 0x000fe20000410000 */
[----:B------:R-:W-:Y:S02]  /*30d0*/  FMUL.FTZ R39, R36, R39 ;  /* 0x0000002724277220 */ /* 0x000fe40000410000 */
        /* <DEDUP_REMOVED lines=8> */
.L_x_2023:
[----:B------:R-:W-:Y:S05]  /*3160*/  BSYNC B3 ;  /* 0x0000000000037941 */ /* 0x000fea0003800000 */
.L_x_2022:
[----:B--2---:R1:W-:Y:S02]  /*3170*/  STG.E.128 desc[UR52][R14.64], R4 ;  /* 0x000000040e007986 */ /* 0x0043e4000c101d34 */
.L_x_2021:
[----:B------:R-:W-:Y:S05]  /*3180*/  BSYNC B2 ;  /* 0x0000000000027941 */ /* 0x000fea0003800000 */
.L_x_2020:
        /* <DEDUP_REMOVED lines=47> */
.L_x_2025:
[----:B------:R-:W-:Y:S05]  /*3480*/  BSYNC B2 ;  /* 0x0000000000027941 */ /* 0x000fea0003800000 */
.L_x_2024:
[----:B--2---:R2:W-:Y:S02]  /*3490*/  STG.E.128 desc[UR52][R14.64+0x40], R4 ;  /* 0x000040040e007986 */ /* 0x0045e4000c101d34 */
.L_x_2019:
[----:B------:R-:W-:Y:S05]  /*34a0*/  BSYNC B1 ;  /* 0x0000000000017941 */ /* 0x000fea0003800000 */
.L_x_2018:
        /* <DEDUP_REMOVED lines=48> */
.L_x_2030:
[----:B------:R-:W-:Y:S05]  /*37b0*/  BSYNC B2 ;  /* 0x0000000000027941 */ /* 0x000fea0003800000 */
.L_x_2029:
[----:B--2---:R3:W-:Y:S02]  /*37c0*/  STG.E.128 desc[UR52][R12.64], R4 ;  /* 0x000000040c007986 */ /* 0x0047e4000c101d34 */
.L_x_2028:
[----:B------:R-:W-:Y:S05]  /*37d0*/  BSYNC B1 ;  /* 0x0000000000017941 */ /* 0x000fea0003800000 */
.L_x_2027:
        /* <DEDUP_REMOVED lines=47> */
.L_x_2032:
[----:B------:R-:W-:Y:S05]  /*3ad0*/  BSYNC B1 ;  /* 0x0000000000017941 */ /* 0x000fea0003800000 */
.L_x_2031:
[----:B--2---:R4:W-:Y:S01]  /*3ae0*/  STG.E.128 desc[UR52][R12.64+0x40], R4 ;  /* 0x000040040c007986 */ /* 0x0049e2000c101d34 */
[----:B------:R-:W-:Y:S05]  /*3af0*/  BRA `(.L_x_2026) ;  /* 0x0000001400607947 */ /* 0x000fea0003800000 */
.L_x_2010:
[----:B------:R-:W-:Y:S02]  /*3b00*/  ISETP.GE.AND P3, PT, R232, R101, PT ;  /* 0x00000065e800720c */ /* 0x000fe40003f66270 */
[----:B------:R-:W-:Y:S02]  /*3b10*/  CS2R R14, SRZ ;  /* 0x00000000000e7805 */ /* 0x000fe4000001ff00 */
[----:B------:R-:W-:Y:S02]  /*3b20*/  CS2R R12, SRZ ;  /* 0x00000000000c7805 */ /* 0x000fe4000001ff00 */
[----:B------:R-:W-:Y:S02]  /*3b30*/  CS2R R26, SRZ ;  /* 0x00000000001a7805 */ /* 0x000fe4000001ff00 */
[----:B------:R-:W-:Y:S02]  /*3b40*/  ISETP.GE.OR P3, PT, R18, R105, P3 ;  /* 0x000000691200720c */ /* 0x000fe40001f66670 */
[----:B------:R-:W-:-:S11]  /*3b50*/  CS2R R24, SRZ ;  /* 0x0000000000187805 */ /* 0x000fd6000001ff00 */
        /* <DEDUP_REMOVED lines=12> */
[----:B--2---:R-:W-:-:S04]  /*3c20*/  @!P4 LEA R32, P5, R6, R32, 0x1 ;  /* 0x000000200620c211 */ /* 0x004fc800078a08ff */
[----:B------:R-:W-:Y:S02]  /*3c30*/  @!P4 LEA.HI.X R33, R6, R33, R7, 0x1, P5 ;  /* 0x000000210621c211 */ /* 0x000fe400028f0c07 */
[----:B------:R-:W-:-:S03]  /*3c40*/  @!P4 IADD3 R4, P5, R44, R4, RZ ;  /* 0x000000042c04c210 */ /* 0x000fc60007fbe0ff */
[----:B------:R-:W2:Y:S02]  /*3c50*/  @!P4 LDG.E.128 R12, desc[UR52][R32.64] ;  /* 0x00000034200cc981 */ /* 0x000ea4000c1e1d00 */
[----:B------:R-:W-:Y:S01]  /*3c60*/  @!P4 IMAD.X R6, R113, 0x1, R73, P5 ;  /* 0x000000017106c824 */ /* 0x000fe200028e0649 */
[----:B---3--:R-:W-:-:S04]  /*3c70*/  @!P4 LEA R34, P5, R4, R34, 0x1 ;  /* 0x000000220422c211 */ /* 0x008fc800078a08ff */
[----:B------:R-:W-:-:S05]  /*3c80*/  @!P4 LEA.HI.X R35, R4, R35, R6, 0x1, P5 ;  /* 0x000000230423c211 */ /* 0x000fca00028f0c06 */
[----:B------:R3:W4:Y:S01]  /*3c90*/  @!P4 LDG.E.128 R24, desc[UR52][R34.64] ;  /* 0x000000342218c981 */ /* 0x000722000c1e1d00 */
[C---:B0-----:R-:W-:Y:S02]  /*3ca0*/  @!P3 LEA R36, P4, R5.reuse, R36, 0x1 ;  /* 0x000000240524b211 */ /* 0x041fe400078808ff */
[----:B------:R-:W-:Y:S02]  /*3cb0*/  CS2R R6, SRZ ;  /* 0x0000000000067805 */ /* 0x000fe4000001ff00 */
[----:B------:R-:W-:Y:S02]  /*3cc0*/  @!P3 LEA.HI.X R37, R5, R37, R10, 0x1, P4 ;  /* 0x000000250525b211 */ /* 0x000fe400020f0c0a */
[----:B------:R-:W-:Y:S02]  /*3cd0*/  CS2R R4, SRZ ;  /* 0x0000000000047805 */ /* 0x000fe4000001ff00 */
[----:B-1----:R-:W-:Y:S02]  /*3ce0*/  @!P3 LEA R38, P4, R8, R38, 0x1 ;  /* 0x000000260826b211 */ /* 0x002fe400078808ff */
[----:B------:R-:W-:-:S02]  /*3cf0*/  CS2R R10, SRZ ;  /* 0x00000000000a7805 */ /* 0x000fc4000001ff00 */
[----:B------:R-:W-:Y:S01]  /*3d00*/  @!P3 LEA.HI.X R39, R8, R39, R9, 0x1, P4 ;  /* 0x000000270827b211 */ /* 0x000fe200020f0c09 */
[----:B------:R-:W5:Y:S01]  /*3d10*/  @!P3 LDG.E.128 R4, desc[UR52][R36.64] ;  /* 0x000000342404b981 */ /* 0x000f62000c1e1d00 */
[----:B------:R-:W-:-:S06]  /*3d20*/  CS2R R8, SRZ ;  /* 0x0000000000087805 */ /* 0x000fcc000001ff00 */
[----:B------:R-:W5:Y:S01]  /*3d30*/  @!P3 LDG.E.128 R8, desc[UR52][R38.64] ;  /* 0x000000342608b981 */ /* 0x000f62000c1e1d00 */
[----:B------:R-:W-:Y:S02]  /*3d40*/  ISETP.NE.AND P3, PT, R202, 0x3, PT ;  /* 0x00000003ca00780c */ /* 0x000fe40003f65270 */
[----:B------:R-:W-:Y:S01]  /*3d50*/  ISETP.GE.AND P4, PT, R18, R105, PT ;  /* 0x000000691200720c */ /* 0x000fe20003f86270 */
[----:B--2---:R-:W-:Y:S02]  /*3d60*/  IMAD.MOV.U32 R32, RZ, RZ, R14 ;  /* 0x000000ffff207224 */ /* 0x004fe400078e000e */
[----:B---3--:R-:W-:Y:S02]  /*3d70*/  IMAD.MOV.U32 R34, RZ, RZ, R12 ;  /* 0x000000ffff227224 */ /* 0x008fe400078e000c */
[----:B------:R-:W-:Y:S02]  /*3d80*/  IMAD.MOV.U32 R35, RZ, RZ, R13 ;  /* 0x000000ffff237224 */ /* 0x000fe400078e000d */
[----:B------:R-:W-:Y:S01]  /*3d90*/  IMAD.MOV.U32 R33, RZ, RZ, R15 ;  /* 0x000000ffff217224 */ /* 0x000fe200078e000f */
[----:B------:R-:W-:-:S02]  /*3da0*/  PRMT R121, R32, 0x7610, R121 ;  /* 0x0000761020797816 */ /* 0x000fc40000000079 */
[----:B------:R-:W-:Y:S02]  /*3db0*/  PRMT R133, R34, 0x7610, R133 ;  /* 0x0000761022857816 */ /* 0x000fe40000000085 */
[----:B------:R-:W-:Y:S01]  /*3dc0*/  PRMT R123, R35, 0x7610, R123 ;  /* 0x00007610237b7816 */ /* 0x000fe2000000007b */
[----:B----4-:R-:W-:Y:S01]  /*3dd0*/  IMAD.MOV.U32 R32, RZ, RZ, R26 ;  /* 0x000000ffff207224 */ /* 0x010fe200078e001a */
        /* <DEDUP_REMOVED lines=8> */
[----:B-----5:R-:W-:Y:S02]  /*3e60*/  IMAD.MOV.U32 R32, RZ, RZ, R6 ;  /* 0x000000ffff207224 */ /* 0x020fe400078e0006 */
[----:B------:R-:W-:Y:S02]  /*3e70*/  IMAD.MOV.U32 R33, RZ, RZ, R7 ;  /* 0x000000ffff217224 */ /* 0x000fe400078e0007 */
[----:B------:R-:W-:Y:S02]  /*3e80*/  IMAD.MOV.U32 R34, RZ, RZ, R4 ;  /* 0x000000ffff227224 */ /* 0x000fe400078e0004 */
[----:B------:R-:W-:Y:S01]  /*3e90*/  IMAD.MOV.U32 R35, RZ, RZ, R5 ;  /* 0x000000ffff237224 */ /* 0x000fe200078e0005 */
[----:B------:R-:W-:Y:S01]  /*3ea0*/  PRMT R110, R32, 0x5410, R33 ;  /* 0x00005410206e7816 */ /* 0x000fe20000000021 */
[----:B------:R-:W-:-:S02]  /*3eb0*/  IMAD.MOV.U32 R32, RZ, RZ, R10 ;  /* 0x000000ffff207224 */ /* 0x000fc400078e000a */
[----:B------:R-:W-:Y:S01]  /*3ec0*/  IMAD.MOV.U32 R33, RZ, RZ, R11 ;  /* 0x000000ffff217224 */ /* 0x000fe200078e000b */
[----:B------:R-:W-:Y:S01]  /*3ed0*/  PRMT R112, R34, 0x5410, R35 ;  /* 0x0000541022707816 */ /* 0x000fe20000000023 */
[----:B------:R-:W-:Y:S02]  /*3ee0*/  IMAD.MOV.U32 R34, RZ, RZ, R8 ;  /* 0x000000ffff227224 */ /* 0x000fe400078e0008 */
[----:B------:R-:W-:Y:S01]  /*3ef0*/  IMAD.MOV.U32 R35, RZ, RZ, R9 ;  /* 0x000000ffff237224 */ /* 0x000fe200078e0009 */
[----:B------:R-:W-:-:S04]  /*3f00*/  PRMT R114, R32, 0x5410, R33 ;  /* 0x0000541020727816 */ /* 0x000fc80000000021 */
[----:B------:R-:W-:Y:S01]  /*3f10*/  PRMT R116, R34, 0x5410, R35 ;  /* 0x0000541022747816 */ /* 0x000fe20000000023 */
[----:B------:R-:W-:Y:S06]  /*3f20*/  @!P3 BRA `(.L_x_2033) ;  /* 0x000000000004b947 */ /* 0x000fec0003800000 */
[----:B------:R-:W-:Y:S01]  /*3f30*/  BPT.TRAP 0x1 ;  /* 0x000000040000795c */ /* 0x000fe20000300000 */
.L_x_2033:
[----:B------:R-:W-:Y:S01]  /*3f40*/  IMAD R90, R22, 0x8, R17 ;  /* 0x00000008165a7824 */ /* 0x000fe200078e0211 */
[----:B------:R-:W-:Y:S01]  /*3f50*/  SHF.L.U32 R111, R203, 0x1f, RZ ;  /* 0x0000001fcb6f7819 */ /* 0x000fe200000006ff */
[----:B------:R-:W0:Y:S01]  /*3f60*/  LDC R113, c[0x0][0x2e4] ;  /* 0x0000b900ff717b82 */ /* 0x000e220000000800 */
[----:B------:R-:W-:Y:S01]  /*3f70*/  BSSY B1, `(.L_x_2034) ;  /* 0x0000006000017945 */ /* 0x000fe20003800000 */
[----:B------:R-:W-:Y:S01]  /*3f80*/  IMAD.MOV.U32 R107, RZ, RZ, R109 ;  /* 0x000000ffff6b7224 */ /* 0x000fe200078e006d */
[----:B------:R-:W1:Y:S05]  /*3f90*/  SYNCS.PHASECHK.TRANS64.TRYWAIT P5, [R90+URZ+0x22890], R111 ;  /* 0x0228906f5a0075a7 */ /* 0x000e6a00080a017f */
[----:B------:R-:W2:Y:S01]  /*3fa0*/  LDC.64 R104, c[0x0][0x2f0] ;  /* 0x0000bc00ff687b82 */ /* 0x000ea20000000a00 */
[----:B0-----:R-:W-:Y:S01]  /*3fb0*/  IADD3 R115, -R78, R113, RZ ;  /* 0x000000714e737210 */ /* 0x001fe20007ffe1ff */
[----:B-1----:R-:W-:Y:S06]  /*3fc0*/  @!P5 BRA `(.L_x_2035) ;  /* 0x000001ac0024d947 */ /* 0x002fec0003800000 */
.L_x_2324:
[----:B------:R-:W-:Y:S05]  /*3fd0*/  BSYNC B1 ;  /* 0x0000000000017941 */ /* 0x000fea0003800000 */
.L_x_2034:
        /* <DEDUP_REMOVED lines=11> */
[----:B------:R-:W-:Y:S01]  /*4090*/  LEA.HI R33, R33, R32, RZ, 0x4 ;  /* 0x0000002021217211 */ /* 0x000fe200078f20ff */
[----:B------:R-:W-:Y:S01]  /*40a0*/  IMAD R32, R22, 0x1800, R69 ;  /* 0x0000180016207824 */ /* 0x000fe200078e0245 */
[----:B------:R-:W-:Y:S02]  /*40b0*/  IADD3.X R118, R97, R120, R64, P5, P6 ;  /* 0x0000007861767210 */ /* 0x000fe40002fec440 */
[----:B------:R-:W-:Y:S01]  /*40c0*/  LEA.HI.SX32 R33, R33, R70, 0x1c ;  /* 0x0000004621217211 */ /* 0x000fe200078fe2ff */
[----:B------:R-:W-:-:S04]  /*40d0*/  IMAD R32, R32, 0x2, R17 ;  /* 0x0000000220207824 */ /* 0x000fc800078e0211 */
[----:B------:R-:W-:-:S05]  /*40e0*/  IMAD.SHL.U32 R119, R33, 0x8, RZ ;  /* 0x0000000821777824 */ /* 0x000fca00078e00ff */
[----:B------:R-:W-:-:S04]  /*40f0*/  LOP3.LUT R33, R89, 0x38, R119, 0xf8, !PT ;  /* 0x0000003859217812 */ /* 0x000fc800078ef877 */
[----:B------:R-:W-:-:S05]  /*4100*/  LOP3.LUT R33, R33, R82, RZ, 0x3c, !PT ;  /* 0x0000005221217212 */ /* 0x000fca00078e3cff */
[----:B------:R-:W-:-:S04]  /*4110*/  IMAD R33, R220, 0x200, R33 ;  /* 0x00000200dc217824 */ /* 0x000fc800078e0221 */
        /* <DEDUP_REMOVED lines=69> */
[----:B------:R-:W-:-:S02]  /*4570*/  HADD2.F32 R25, -RZ, R129.H0_H0 ;  /* 0x20000081ff197230 */ /* 0x000fc40000004100 */
[----:B------:R-:W-:Y:S02]  /*4580*/  HADD2.F32 R12, -RZ, R34.H0_H0 ;  /* 0x20000022ff0c7230 */ /* 0x000fe40000004100 */
        /* <DEDUP_REMOVED lines=11> */
[----:B------:R-:W-:Y:S01]  /*4640*/  FFMA.FTZ R25, R38, R15, R25 ;  /* 0x0000000f26197223 */ /* 0x000fe20000010019 */
[----:B------:R-:W-:-:S02]  /*4650*/  IMAD.MOV.U32 R33, RZ, RZ, R122 ;  /* 0x000000ffff217224 */ /* 0x000fc400078e007a */
[----:B------:R-:W-:Y:S01]  /*4660*/  F2FP.F16.F32.PACK_AB R34, R34, R35 ;  /* 0x000000232222723e */ /* 0x000fe200000000ff */
[----:B------:R-:W-:Y:S01]  /*4670*/  IMAD.MOV.U32 R35, RZ, RZ, R125 ;  /* 0x000000ffff237224 */ /* 0x000fe200078e007d */
[----:B------:R-:W-:-:S07]  /*4680*/  F2FP.F16.F32.PACK_AB R38, R25, R26 ;  /* 0x0000001a1926723e */ /* 0x000fce00000000ff */
.L_x_2039:
[----:B------:R-:W-:Y:S05]  /*4690*/  BSYNC B2 ;  /* 0x0000000000027941 */ /* 0x000fea0003800000 */
.L_x_2038:
        /* <DEDUP_REMOVED lines=12> */
.L_x_2037:
[----:B------:R-:W-:Y:S05]  /*4760*/  BSYNC B1 ;  /* 0x0000000000017941 */ /* 0x000fea0003800000 */
.L_x_2036:
[C---:B------:R-:W-:Y:S01]  /*4770*/  ISETP.GE.OR P5, PT, R232.reuse, R101, P1 ;  /* 0x00000065e800720c */ /* 0x040fe20000fa6670 */
        /* <DEDUP_REMOVED lines=20> */
[----:B------:R-:W-:Y:S02]  /*48c0*/  IMAD R14, R22, 0x1800, R13 ;  /* 0x00001800160e7824 */ /* 0x000fe400078e020d */
[--C-:B------:R-:W-:Y:S02]  /*48d0*/  IMAD R12, R12, 0x2, R17.reuse ;  /* 0x000000020c0c7824 */ /* 0x100fe400078e0211 */
[----:B------:R-:W-:-:S04]  /*48e0*/  IMAD R24, R14, 0x2, R17 ;  /* 0x000000020e187824 */ /* 0x000fc800078e0211 */
        /* <DEDUP_REMOVED lines=66> */
[----:B------:R-:W-:Y:S01]  /*4d10*/  FMUL.FTZ R15, R5, R114 ;  /* 0x00000072050f7220 */ /* 0x000fe20000410000 */
        /* <DEDUP_REMOVED lines=13> */
[----:B------:R-:W-:-:S02]  /*4df0*/  F2FP.F16.F32.PACK_AB R27, R105, R104 ;  /* 0x00000068691b723e */ /* 0x000fc400000000ff */
[----:B------:R-:W-:Y:S02]  /*4e00*/  MOV R13, R36 ;  /* 0x00000024000d7202 */ /* 0x000fe40000000f00 */
[----:B------:R-:W-:Y:S01]  /*4e10*/  F2FP.F16.F32.PACK_AB R14, R14, R15 ;  /* 0x0000000f0e0e723e */ /* 0x000fe200000000ff */
[----:B------:R-:W-:Y:S01]  /*4e20*/  IMAD.MOV.U32 R15, RZ, RZ, R10 ;  /* 0x000000ffff0f7224 */ /* 0x000fe200078e000a */
[----:B------:R-:W-:-:S07]  /*4e30*/  F2FP.F16.F32.PACK_AB R26, R9, R114 ;  /* 0x00000072091a723e */ /* 0x000fce00000000ff */
.L_x_2041:
[----:B------:R-:W-:Y:S05]  /*4e40*/  BSYNC B1 ;  /* 0x0000000000017941 */ /* 0x000fea0003800000 */
.L_x_2040:
        /* <DEDUP_REMOVED lines=10> */
.L_x_2009:
[----:B------:R-:W-:-:S13]  /*4ef0*/  ISETP.NE.AND P3, PT, R202, 0x3, PT ;  /* 0x00000003ca00780c */ /* 0x000fda0003f65270 */
[----:B------:R-:W-:Y:S05]  /*4f00*/  @!P3 BRA `(.L_x_2042) ;  /* 0x000000000004b947 */ /* 0x000fea0003800000 */
[----:B------:R-:W-:Y:S01]  /*4f10*/  BPT.TRAP 0x1 ;  /* 0x000000040000795c */ /* 0x000fe20000300000 */
.L_x_2042:
[----:B------:R-:W-:Y:S01]  /*4f20*/  IMAD R90, R22, 0x8, R17 ;  /* 0x00000008165a7824 */ /* 0x000fe200078e0211 */
[----:B------:R-:W-:Y:S01]  /*4f30*/  SHF.L.U32 R111, R203, 0x1f, RZ ;  /* 0x0000001fcb6f7819 */ /* 0x000fe200000006ff */
[----:B------:R-:W-:Y:S01]  /*4f40*/  IMAD R101, R61, -0x60, R60 ;  /* 0xffffffa03d657824 */ /* 0x000fe200078e023c */
[----:B------:R-:W-:Y:S02]  /*4f50*/  BSSY B1, `(.L_x_2043) ;  /* 0x0000004000017945 */ /* 0x000fe40003800000 */
[----:B------:R-:W0:Y:S02]  /*4f60*/  SYNCS.PHASECHK.TRANS64.TRYWAIT P4, [R90+URZ+0x22890], R111 ;  /* 0x0228906f5a0075a7 */ /* 0x000e24000808017f */
[----:B------:R-:W-:Y:S01]  /*4f70*/  VIMNMX R101, R101, 0x60, PT ;  /* 0x0000006065657848 */ /* 0x000fe20003fe0100 */
[----:B0-----:R-:W-:Y:S06]  /*4f80*/  @!P4 BRA `(.L_x_2044) ;  /* 0x0000019c0048c947 */ /* 0x001fec0003800000 */
.L_x_2325:
[----:B------:R-:W-:Y:S05]  /*4f90*/  BSYNC B1 ;  /* 0x0000000000017941 */ /* 0x000fea0003800000 */
.L_x_2043:
        /* <DEDUP_REMOVED lines=8> */
.L_x_2046:
[----:B------:R-:W-:Y:S05]  /*5020*/  BSYNC B1 ;  /* 0x0000000000017941 */ /* 0x000fea0003800000 */
.L_x_2045:
[----:B------:R-:W-:Y:S05]  /*5030*/  @P4 BRA `(.L_x_2026) ;  /* 0x0000000000104947 */ /* 0x000fea0003800000 */
[----:B-1----:R-:W1:Y:S04]  /*5040*/  @!P1 LDS.128 R4, [R108+0x2000] ;  /* 0x002000006c049984 */ /* 0x002e680000000c00 */
[----:B------:R-:W2:Y:S04]  /*5050*/  @!P2 LDS.128 R8, [R104+0x2000] ;  /* 0x002000006808a984 */ /* 0x000ea80000000c00 */
[----:B-1----:R1:W-:Y:S04]  /*5060*/  @!P1 STG.E.128 desc[UR52][R12.64], R4 ;  /* 0x000000040c009986 */ /* 0x0023e8000c101d34 */
[----:B--2---:R1:W-:Y:S02]  /*5070*/  @!P2 STG.E.128 desc[UR52][R12.64+0x40], R8 ;  /* 0x000040080c00a986 */ /* 0x0043e4000c101d34 */
.L_x_2026:
[----:B------:R-:W-:Y:S05]  /*5080*/  BSYNC B0 ;  /* 0x0000000000007941 */ /* 0x000fea0003800000 */
.L_x_2008:
        /* <DEDUP_REMOVED lines=12> */
[----:B------:R-:W-:-:S05]  /*5150*/  @!P4 VIADD R4, R90, 0x228a0 ;  /* 0x000228a05a04c836 */ /* 0x000fca0000000000 */
[----:B------:R-:W-:-:S04]  /*5160*/  @!P4 PRMT R4, RZ, 0x654, R4 ;  /* 0x00000654ff04c816 */ /* 0x000fc80000000004 */
[----:B------:R1:W-:Y:S01]  /*5170*/  @!P4 SYNCS.ARRIVE.TRANS64.RED.A1T0 RZ, [R4+URZ], RZ ;  /* 0x000000ff04ffc9a7 */ /* 0x0003e2000810043f */
[----:B------:R-:W-:Y:S05]  /*5180*/  @!P3 BRA `(.L_x_2048) ;  /* 0x000000000004b947 */ /* 0x000fea0003800000 */
[----:B------:R-:W-:Y:S01]  /*5190*/  BPT.TRAP 0x1 ;  /* 0x000000040000795c */ /* 0x000fe20000300000 */
.L_x_2048:
[----:B------:R-:W-:Y:S05]  /*51a0*/  BSYNC B0 ;  /* 0x0000000000007941 */ /* 0x000fea0003800000 */
.L_x_2047:
[----:B------:R-:W2:Y:S01]  /*51b0*/  SYNCS.PHASECHK.TRANS64.TRYWAIT P3, [R90+URZ+0x228b0], R111 ;  /* 0x0228b06f5a0075a7 */ /* 0x000ea2000806017f */
[----:B------:R-:W-:Y:S01]  /*51c0*/  ULDC UR50, c[0x0][0x310] ;  /* 0x0000c40000327ab9 */ /* 0x000fe20000000800 */
[----:B------:R-:W-:Y:S01]  /*51d0*/  ULDC.64 UR48, c[0x0][0x318] ;  /* 0x0000c60000307ab9 */ /* 0x000fe20000000a00 */
[----:B------:R-:W-:Y:S01]  /*51e0*/  ULDC.64 UR46, c[0x0][0x308] ;  /* 0x0000c200002e7ab9 */ /* 0x000fe20000000a00 */
[----:B------:R-:W-:Y:S01]  /*51f0*/  BSSY B0, `(.L_x_2049) ;  /* 0x0000003000007945 */ /* 0x000fe20003800000 */
[----:B------:R-:W-:-:S03]  /*5200*/  IMAD R5, R22, 0x6000, R79 ;  /* 0x0000600016057824 */ /* 0x000fc600078e024f */
[----:B--2---:R-:W-:Y:S05]  /*5210*/  @!P3 BRA `(.L_x_2050) ;  /* 0x0000019800b8b947 */ /* 0x004fea0003800000 */
.L_x_2326:
[----:B------:R-:W-:Y:S05]  /*5220*/  BSYNC B0 ;  /* 0x0000000000007941 */ /* 0x000fea0003800000 */
.L_x_2049:
[----:B------:R-:W-:Y:S01]  /*5230*/  ISETP.GE.AND P3, PT, R23, R101, PT ;  /* 0x000000651700720c */ /* 0x000fe20003f66270 */
[----:B------:R-:W-:Y:S01]  /*5240*/  IMAD.IADD R7, R80, 0x1, R5 ;  /* 0x0000000150077824 */ /* 0x000fe200078e0205 */
[----:B------:R-:W-:Y:S01]  /*5250*/  BSSY B0, `(.L_x_2051) ;  /* 0x0000025000007945 */ /* 0x000fe20003800000 */
[----:B------:R-:W-:Y:S02]  /*5260*/  IMAD R36, R5, 0x2, R62 ;  /* 0x0000000205247824 */ /* 0x000fe400078e023e */
[----:B------:R-:W-:-:S04]  /*5270*/  IMAD.WIDE R32, R61, 0x60, R56 ;  /* 0x000000603d207825 */ /* 0x000fc800078e0238 */
[----:B------:R-:W-:-:S04]  /*5280*/  IMAD R37, R7, 0x2, R62 ;  /* 0x0000000207257824 */ /* 0x000fc800078e023e */
[----:B------:R-:W-:Y:S05]  /*5290*/  @P3 BRA `(.L_x_2052) ;  /* 0x0000000000803947 */ /* 0x000fea0003800000 */
[----:B------:R-:W-:Y:S02]  /*52a0*/  IMAD R7, R33, UR48, RZ ;  /* 0x0000003021077c24 */ /* 0x000fe4000f8e02ff */
[----:B-1----:R-:W-:Y:S02]  /*52b0*/  IMAD.MOV.U32 R4, RZ, RZ, R40 ;  /* 0x000000ffff047224 */ /* 0x002fe400078e0028 */
[----:B------:R-:W-:Y:S02]  /*52c0*/  IMAD.MOV.U32 R5, RZ, RZ, R65 ;  /* 0x000000ffff057224 */ /* 0x000fe400078e0041 */
[C---:B------:R-:W-:Y:S02]  /*52d0*/  IMAD R7, R32.reuse, UR49, R7 ;  /* 0x0000003120077c24 */ /* 0x040fe4000f8e0207 */
[----:B------:R-:W-:-:S04]  /*52e0*/  IMAD.WIDE.U32 R4, R32, UR48, R4 ;  /* 0x0000003020047c25 */ /* 0x000fc8000f8e0004 */
[----:B------:R-:W-:Y:S01]  /*52f0*/  IMAD.IADD R5, R5, 0x1, R7 ;  /* 0x0000000105057824 */ /* 0x000fe200078e0207 */
[----:B------:R-:W-:-:S04]  /*5300*/  LEA R34, P3, R4, UR46, 0x1 ;  /* 0x0000002e04227c11 */ /* 0x000fc8000f8608ff */
[----:B------:R-:W-:Y:S02]  /*5310*/  LEA.HI.X R35, R4, UR47, R5, 0x1, P3 ;  /* 0x0000002f04237c11 */ /* 0x000fe400098f0c05 */
[----:B------:R-:W-:-:S13]  /*5320*/  ISETP.GE.AND P3, PT, R18, UR50, PT ;  /* 0x0000003212007c0c */ /* 0x000fda000bf66270 */
[----:B------:R-:W1:Y:S04]  /*5330*/  @!P3 LDS.128 R4, [R36] ;  /* 0x000000002404b984 */ /* 0x000e680000000c00 */
[----:B-1----:R-:W-:Y:S01]  /*5340*/  @!P3 STG.E.128 desc[UR52][R34.64], R4 ;  /* 0x000000042200b986 */ /* 0x002fe2000c101d34 */
[----:B------:R-:W-:-:S13]  /*5350*/  ISETP.GE.AND P3, PT, R99, UR50, PT ;  /* 0x0000003263007c0c */ /* 0x000fda000bf66270 */
[----:B------:R-:W1:Y:S04]  /*5360*/  @!P3 LDS.128 R8, [R37] ;  /* 0x000000002508b984 */ /* 0x000e680000000c00 */
[----:B-1----:R-:W-:Y:S01]  /*5370*/  @!P3 STG.E.128 desc[UR52][R34.64+0x40], R8 ;  /* 0x000040082200b986 */ /* 0x002fe2000c101d34 */
[----:B------:R-:W-:-:S13]  /*5380*/  ISETP.GE.AND P3, PT, R98, UR50, PT ;  /* 0x0000003262007c0c */ /* 0x000fda000bf66270 */
[----:B------:R-:W1:Y:S04]  /*5390*/  @!P3 LDS.128 R12, [R36+0x3000] ;  /* 0x00300000240cb984 */ /* 0x000e680000000c00 */
        /* <DEDUP_REMOVED lines=10> */
[----:B------:R-:W-:-:S13]  /*5440*/  ISETP.NE.AND P3, PT, R0, RZ, PT ;  /* 0x000000ff0000720c */ /* 0x000fda0003f65270 */
[----:B------:R-:W1:Y:S04]  /*5450*/  @P3 LDS.128 R12, [R36+0x9000] ;  /* 0x00900000240c3984 */ /* 0x000e680000000c00 */
[----:B-1----:R-:W-:Y:S01]  /*5460*/  @P3 STG.E.128 desc[UR52][R34.64+0x180], R12 ;  /* 0x0001800c22003986 */ /* 0x002fe2000c101d34 */
[----:B------:R-:W-:-:S13]  /*5470*/  ISETP.NE.AND P3, PT, R3, RZ, PT ;  /* 0x000000ff0300720c */ /* 0x000fda0003f65270 */
[----:B------:R-:W1:Y:S04]  /*5480*/  @P3 LDS.128 R24, [R37+0x9000] ;  /* 0x0090000025183984 */ /* 0x000e680000000c00 */
[----:B-1----:R3:W-:Y:S02]  /*5490*/  @P3 STG.E.128 desc[UR52][R34.64+0x1c0], R24 ;  /* 0x0001c01822003986 */ /* 0x0027e4000c101d34 */
.L_x_2052:
[----:B------:R-:W-:Y:S05]  /*54a0*/  BSYNC B0 ;  /* 0x0000000000007941 */ /* 0x000fea0003800000 */
.L_x_2051:
[----:B------:R-:W-:Y:S01]  /*54b0*/  ISETP.GE.AND P3, PT, R232, R101, PT ;  /* 0x00000065e800720c */ /* 0x000fe20003f66270 */
[----:B------:R-:W-:-:S12]  /*54c0*/  BSSY B0, `(.L_x_2053) ;  /* 0x0000024000007945 */ /* 0x000fd80003800000 */
[----:B------:R-:W-:Y:S05]  /*54d0*/  @P3 BRA `(.L_x_2054) ;  /* 0x0000000000883947 */ /* 0x000fea0003800000 */
[----:B------:R-:W-:Y:S01]  /*54e0*/  IADD3 R7, P3, R32, 0x40, RZ ;  /* 0x0000004020077810 */ /* 0x000fe20007f7e0ff */
[----:B-1----:R-:W-:Y:S02]  /*54f0*/  IMAD.MOV.U32 R4, RZ, RZ, R40 ;  /* 0x000000ffff047224 */ /* 0x002fe400078e0028 */
        /* <DEDUP_REMOVED lines=18> */
[----:B---3--:R-:W1:Y:S04]  /*5620*/  @P3 LDS.128 R24, [R36+0xb000] ;  /* 0x00b0000024183984 */ /* 0x008e680000000c00 */
[----:B-1----:R-:W-:Y:S01]  /*5630*/  @P3 STG.E.128 desc[UR52][R32.64+0x180], R24 ;  /* 0x0001801820003986 */ /* 0x002fe2000c101d34 */
        /* <DEDUP_REMOVED lines=11> */
[----:B-1----:R4:W-:Y:S02]  /*56f0*/  @P3 STG.E.128 desc[UR52][R32.64+0x1c0], R24 ;  /* 0x0001c01820003986 */ /* 0x0029e4000c101d34 */
.L_x_2054:
[----:B------:R-:W-:Y:S05]  /*5700*/  BSYNC B0 ;  /* 0x0000000000007941 */ /* 0x000fea0003800000 */
.L_x_2053:
[----:B------:R-:W-:Y:S01]  /*5710*/  @!PT LDS RZ, [RZ] ;  /* 0x00000000fffff984 */ /* 0x000fe20000000800 */
[----:B------:R-:W-:Y:S01]  /*5720*/  @!PT LDS RZ, [RZ] ;  /* 0x00000000fffff984 */ /* 0x000fe20000000800 */
[----:B------:R-:W-:Y:S01]  /*5730*/  @!PT LDS RZ, [RZ] ;  /* 0x00000000fffff984 */ /* 0x000fe20000000800 */
[----:B------:R-:W-:Y:S01]  /*5740*/  @!PT LDS RZ, [RZ] ;  /* 0x00000000fffff984 */ /* 0x000fe20000000800 */
[----:B------:R5:W-:Y:S06]  /*5750*/  MEMBAR.ALL.CTA ;  /* 0x0000000000007992 */ /* 0x000bec0000008000 */
[----:B-----5:R-:W5:Y:S02]  /*5760*/  FENCE.VIEW.ASYNC.S ;  /* 0x00000000000073c6 */ /* 0x020f640000000000 */
[----:B-----5:R1:W-:Y:S01]  /*5770*/  BAR.SYNC.DEFER_BLOCKING R81, 0x80 ;  /* 0x000200510000751d */ /* 0x0203e20000010000 */
[----:B------:R-:W-:Y:S01]  /*5780*/  ISETP.NE.AND P5, PT, R100, RZ, PT ;  /* 0x000000ff6400720c */ /* 0x000fe20003fa5270 */
[----:B------:R-:W-:-:S02]  /*5790*/  VIADD R22, R22, 0x1 ;  /* 0x0000000116167836 */ /* 0x000fc40000000000 */
[----:B0-2---:R-:W-:-:S03]  /*57a0*/  @!P4 VIADD R90, R90, 0x228c0 ;  /* 0x000228c05a5ac836 */ /* 0x005fc60000000000 */
[C---:B------:R-:W-:Y:S02]  /*57b0*/  ISETP.NE.AND P3, PT, R22.reuse, 0x2, PT ;  /* 0x000000021600780c */ /* 0x040fe40003f65270 */
[----:B------:R-:W-:Y:S02]  /*57c0*/  @!P4 PRMT R90, RZ, 0x654, R90 ;  /* 0x00000654ff5ac816 */ /* 0x000fe4000000005a */
[----:B-1----:R-:W-:Y:S02]  /*57d0*/  SEL R4, RZ, 0x1, P3 ;  /* 0x00000001ff047807 */ /* 0x002fe40001800000 */
[----:B------:R-:W-:Y:S02]  /*57e0*/  SEL R22, R22, RZ, P3 ;  /* 0x000000ff16167207 */ /* 0x000fe40001800000 */
[----:B------:R-:W-:Y:S01]  /*57f0*/  LOP3.LUT R203, R203, R4, RZ, 0x3c, !PT ;  /* 0x00000004cbcb7212 */ /* 0x000fe200078e3cff */
[----:B------:R0:W-:Y:S01]  /*5800*/  @!P4 SYNCS.ARRIVE.TRANS64.RED.A1T0 RZ, [R90+URZ], RZ ;  /* 0x000000ff5affc9a7 */ /* 0x0001e2000810043f */
[----:B------:R-:W-:Y:S05]  /*5810*/  @P5 BRA `(.L_x_2055) ;  /* 0xffffffcc007c5947 */ /* 0x000fea000383ffff */
[----:B------:R-:W1:Y:S01]  /*5820*/  S2R R5, SR_TID.X ;  /* 0x0000000000057919 */ /* 0x000e620000002100 */
[----:B------:R-:W-:Y:S02]  /*5830*/  PLOP3.LUT P0, PT, PT, PT, PT, 0x8, 0x0 ;  /* 0x000000000000781c */ /* 0x000fe40003f0e170 */
[----:B-1----:R-:W-:-:S04]  /*5840*/  SHF.R.U32.HI R5, RZ, 0x7, R5 ;  /* 0x00000007ff057819 */ /* 0x002fc80000011605 */
[----:B------:R-:W-:-:S13]  /*5850*/  ISETP.NE.AND P5, PT, R5, 0x1, PT ;  /* 0x000000010500780c */ /* 0x000fda0003fa5270 */
[----:B------:R-:W-:Y:S06]  /*5860*/  @!P5 BAR.ARV 0x9, 0x100 ;  /* 0x024400000000db1d */ /* 0x000fec0000002000 */
.L_x_2003:
[----:B------:R-:W1:Y:S02]  /*5870*/  LDC.64 R4, c[0x0][0x9e0] ;  /* 0x00027800ff047b82 */ /* 0x000e640000000a00 */
[----:B-1----:R-:W-:Y:S01]  /*5880*/  ISETP.GE.AND P1, PT, R5, 0x1, PT ;  /* 0x000000010500780c */ /* 0x002fe20003f26270 */
[----:B------:R-:W-:-:S12]  /*5890*/  @P0 BRA `(.L_x_2056) ;  /* 0x00000000000c0947 */ /* 0x000fd80003800000 */
[----:B------:R-:W1:Y:S01]  /*58a0*/  FENCE.VIEW.ASYNC.G ;  /* 0x00000000000073c6 */ /* 0x000e620000000100 */
[----:B------:R-:W-:Y:S05]  /*58b0*/  WARPSYNC.ALL ;  /* 0x0000000000007948 */ /* 0x000fea0003800000 */
[----:B-1----:R-:W-:Y:S06]  /*58c0*/  BAR.ARV 0xc, 0x120 ;  /* 0x0304800000007b1d */ /* 0x002fec0000002000 */
.L_x_2056:
[----:B------:R-:W-:Y:S01]  /*58d0*/  IMAD.IADD R0, R63, 0x1, R4 ;  /* 0x000000013f007824 */ /* 0x000fe200078e0204 */
[----:B------:R-:W-:Y:S06]  /*58e0*/  @!P1 BRA `(.L_x_2057) ;  /* 0x0000000000489947 */ /* 0x000fec0003800000 */
[C---:B------:R-:W-:Y:S01]  /*58f0*/  ISETP.GT.AND P0, PT, R63.reuse, RZ, PT ;  /* 0x000000ff3f00720c */ /* 0x040fe20003f04270 */
[----:B------:R-:W-:Y:S01]  /*5900*/  BSSY B0, `(.L_x_2058) ;  /* 0x000000e000007945 */ /* 0x000fe20003800000 */
[----:B------:R-:W-:-:S11]  /*5910*/  VIADD R3, R63, 0xffffffff ;  /* 0xffffffff3f037836 */ /* 0x000fd60000000000 */
        /* <DEDUP_REMOVED lines=8> */
.L_x_2059:
[----:B------:R-:W-:-:S13]  /*59a0*/  ISETP.NE.AND P0, PT, R5, 0x1, PT ;  /* 0x000000010500780c */ /* 0x000fda0003f05270 */
[----:B------:R-:W1:Y:S02]  /*59b0*/  @P0 LDC.64 R6, c[0x0][0x9e8] ;  /* 0x00027a00ff060b82 */ /* 0x000e640000000a00 */
[----:B-1----:R-:W-:-:S05]  /*59c0*/  @P0 IMAD.HI.U32 R4, R3, R6, RZ ;  /* 0x0000000603040227 */ /* 0x002fca00078e00ff */
[----:B------:R-:W-:-:S07]  /*59d0*/  @P0 SHF.R.U32.HI R3, RZ, R7, R4 ;  /* 0x00000007ff030219 */ /* 0x000fce0000011604 */
.L_x_2060:
[----:B------:R-:W-:Y:S05]  /*59e0*/  BSYNC B0 ;  /* 0x0000000000007941 */ /* 0x000fea0003800000 */
.L_x_2058:
[----:B------:R-:W-:-:S05]  /*59f0*/  IMAD R3, R3, R5, R5 ;  /* 0x0000000503037224 */ /* 0x000fca00078e0205 */
[----:B------:R-:W-:-:S07]  /*5a00*/  VIMNMX R0, R0, R3, PT ;  /* 0x0000000300007248 */ /* 0x000fce0003fe0100 */
.L_x_2057:
[----:B------:R-:W-:Y:S01]  /*5a10*/  VIADD R0, R0, 0x5f ;  /* 0x0000005f00007836 */ /* 0x000fe20000000000 */
[----:B------:R-:W-:-:S03]  /*5a20*/  ULDC UR4, c[0x0][0x9dc] ;  /* 0x0002770000047ab9 */ /* 0x000fc60000000800 */
[----:B------:R-:W-:-:S05]  /*5a30*/  IMAD.HI R0, R0, 0x2aaaaaab, RZ ;  /* 0x2aaaaaab00007827 */ /* 0x000fca00078e02ff */
[----:B------:R-:W-:-:S04]  /*5a40*/  SHF.R.U32.HI R3, RZ, 0x1f, R0 ;  /* 0x0000001fff037819 */ /* 0x000fc80000011600 */
[----:B------:R-:W-:Y:S01]  /*5a50*/  LEA.HI.SX32 R3, R0, R3, 0x1c ;  /* 0x0000000300037211 */ /* 0x000fe200078fe2ff */
[----:B------:R-:W-:-:S03]  /*5a60*/  VIADD R0, R59, -UR4 ;  /* 0x800000043b007c36 */ /* 0x000fc60008000000 */
[----:B------:R-:W-:Y:S01]  /*5a70*/  VIMNMX R178, R178, R3, PT ;  /* 0x00000003b2b27248 */ /* 0x000fe20003fe0100 */
[----:B------:R-:W-:Y:S06]  /*5a80*/  @!P1 BRA `(.L_x_2061) ;  /* 0x0000000000449947 */ /* 0x000fec0003800000 */
        /* <DEDUP_REMOVED lines=10> */
.L_x_2063:
[----:B------:R-:W-:-:S13]  /*5b30*/  ISETP.NE.AND P0, PT, R5, 0x1, PT ;  /* 0x000000010500780c */ /* 0x000fda0003f05270 */
[----:B------:R-:W1:Y:S02]  /*5b40*/  @P0 LDC.64 R6, c[0x0][0x9e8] ;  /* 0x00027a00ff060b82 */ /* 0x000e640000000a00 */
[----:B-1----:R-:W-:-:S05]  /*5b50*/  @P0 IMAD.HI.U32 R6, R59, R6, RZ ;  /* 0x000000063b060227 */ /* 0x002fca00078e00ff */
[----:B------:R-:W-:-:S07]  /*5b60*/  @P0 SHF.R.U32.HI R59, RZ, R7, R6 ;  /* 0x00000007ff3b0219 */ /* 0x000fce0000011606 */
.L_x_2064:
[----:B------:R-:W-:Y:S05]  /*5b70*/  BSYNC B0 ;  /* 0x0000000000007941 */ /* 0x000fea0003800000 */
.L_x_2062:
[----:B------:R-:W-:-:S05]  /*5b80*/  IMAD R59, R59, R5, RZ ;  /* 0x000000053b3b7224 */ /* 0x000fca00078e02ff */
[----:B------:R-:W-:-:S07]  /*5b90*/  VIMNMX R0, R0, R59, !PT ;  /* 0x0000003b00007248 */ /* 0x000fce0007fe0100 */
.L_x_2061:
[----:B------:R-:W-:Y:S01]  /*5ba0*/  IMAD.HI R0, R0, 0x2aaaaaab, RZ ;  /* 0x2aaaaaab00007827 */ /* 0x000fe200078e02ff */
[----:B------:R-:W-:Y:S02]  /*5bb0*/  PLOP3.LUT P0, PT, PT, PT, PT, 0x80, 0x0 ;  /* 0x000000000000781c */ /* 0x000fe40003f0f070 */
[----:B------:R-:W-:Y:S02]  /*5bc0*/  CS2R R4, SRZ ;  /* 0x0000000000047805 */ /* 0x000fe4000001ff00 */
[----:B------:R-:W-:Y:S01]  /*5bd0*/  CS2R R148, SRZ ;  /* 0x0000000000947805 */ /* 0x000fe2000001ff00 */
[----:B------:R-:W-:Y:S01]  /*5be0*/  IMAD.MOV.U32 R150, RZ, RZ, RZ ;  /* 0x000000ffff967224 */ /* 0x000fe200078e00ff */
[----:B------:R-:W-:Y:S02]  /*5bf0*/  SHF.R.U32.HI R3, RZ, 0x1f, R0 ;  /* 0x0000001fff037819 */ /* 0x000fe40000011600 */
[----:B------:R-:W-:Y:S02]  /*5c00*/  CS2R R146, SRZ ;  /* 0x0000000000927805 */ /* 0x000fe4000001ff00 */
[----:B------:R-:W-:-:S02]  /*5c10*/  CS2R R144, SRZ ;  /* 0x0000000000907805 */ /* 0x000fc4000001ff00 */
[----:B------:R-:W-:Y:S02]  /*5c20*/  CS2R R142, SRZ ;  /* 0x00000000008e7805 */ /* 0x000fe4000001ff00 */
[----:B------:R-:W-:Y:S01]  /*5c30*/  LEA.HI.SX32 R219, R0, R3, 0x1c ;  /* 0x0000000300db7211 */ /* 0x000fe200078fe2ff */
[----:B------:R-:W-:Y:S01]  /*5c40*/  IMAD.MOV.U32 R3, RZ, RZ, RZ ;  /* 0x000000ffff037224 */ /* 0x000fe200078e00ff */
[----:B------:R-:W-:Y:S01]  /*5c50*/  CS2R R140, SRZ ;  /* 0x00000000008c7805 */ /* 0x000fe2000001ff00 */
[----:B------:R-:W-:Y:S01]  /*5c60*/  IMAD.MOV.U32 R0, RZ, RZ, RZ ;  /* 0x000000ffff007224 */ /* 0x000fe200078e00ff */
[----:B------:R-:W-:Y:S02]  /*5c70*/  VIMNMX R219, RZ, R219, !PT ;  /* 0x000000dbffdb7248 */ /* 0x000fe40007fe0100 */
[----:B------:R-:W-:Y:S02]  /*5c80*/  CS2R R138, SRZ ;  /* 0x00000000008a7805 */ /* 0x000fe4000001ff00 */
[----:B------:R-:W-:-:S02]  /*5c90*/  CS2R R136, SRZ ;  /* 0x0000000000887805 */ /* 0x000fc4000001ff00 */
[----:B------:R-:W-:Y:S02]  /*5ca0*/  CS2R R134, SRZ ;  /* 0x0000000000867805 */ /* 0x000fe4000001ff00 */
[----:B------:R-:W-:Y:S02]  /*5cb0*/  ISETP.GT.AND P1, PT, R178, R219, PT ;  /* 0x000000dbb200720c */ /* 0x000fe40003f24270 */
        /* <DEDUP_REMOVED lines=49> */
[----:B---3--:R-:W-:Y:S02]  /*5fd0*/  CS2R R34, SRZ ;  /* 0x0000000000227805 */ /* 0x008fe4000001ff00 */
[----:B------:R-:W-:Y:S02]  /*5fe0*/  CS2R R36, SRZ ;  /* 0x0000000000247805 */ /* 0x000fe4000001ff00 */
[----:B----4-:R-:W-:Y:S02]  /*5ff0*/  CS2R R32, SRZ ;  /* 0x0000000000207805 */ /* 0x010fe4000001ff00 */
[----:B------:R-:W-:-:S02]  /*6000*/  CS2R R26, SRZ ;  /* 0x00000000001a7805 */ /* 0x000fc4000001ff00 */
[----:B------:R-:W-:Y:S02]  /*6010*/  CS2R R28, SRZ ;  /* 0x00000000001c7805 */ /* 0x000fe4000001ff00 */
[----:B------:R-:W-:Y:S01]  /*6020*/  CS2R R24, SRZ ;  /* 0x0000000000187805 */ /* 0x000fe2000001ff00 */
[----:B------:R-:W-:Y:S06]  /*6030*/  @!P1 BRA `(.L_x_2065) ;  /* 0x0000010000349947 */ /* 0x000fec0003800000 */
[----:B------:R-:W-:-:S03]  /*6040*/  UMOV UR4, 0xffffffff ;  /* 0xffffffff00047882 */ /* 0x000fc60000000000 */
[----:B------:R-:W-:Y:S05]  /*6050*/  BRA.DIV UR4, `(.L_x_2066) ;  /* 0x0000018e043c7947 */ /* 0x000fea000b800000 */
[----:B------:R-:W1:Y:S02]  /*6060*/  S2R R3, SR_TID.X ;  /* 0x0000000000037919 */ /* 0x000e640000002100 */
[----:B-1----:R-:W-:-:S05]  /*6070*/  VIADD R3, R3, 0xffffff80 ;  /* 0xffffff8003037836 */ /* 0x002fca0000000000 */
[----:B------:R-:W-:-:S04]  /*6080*/  SHF.R.S32.HI R0, RZ, 0x1f, R3 ;  /* 0x0000001fff007819 */ /* 0x000fc80000011403 */
[----:B------:R-:W-:-:S04]  /*6090*/  LEA.HI R0, R0, R3, RZ, 0x7 ;  /* 0x0000000300007211 */ /* 0x000fc800078f38ff */
[----:B------:R-:W-:-:S05]  /*60a0*/  SHF.R.S32.HI R0, RZ, 0x7, R0 ;  /* 0x00000007ff007819 */ /* 0x000fca0000011400 */
[----:B------:R1:W2:Y:S02]  /*60b0*/  SHFL.IDX PT, R14, R0, RZ, 0x1f ;  /* 0x00001fff000e7589 */ /* 0x0002a400000e0000 */
.L_x_2329:
[----:B-12---:R-:W-:Y:S01]  /*60c0*/  LEA.HI R0, R14, R14, RZ, 0x1 ;  /* 0x0000000e0e007211 */ /* 0x006fe200078f08ff */
[----:B------:R-:W-:Y:S01]  /*60d0*/  BSSY B6, `(.L_x_2067) ;  /* 0x0000019000067945 */ /* 0x000fe20003800000 */
[----:B------:R-:W-:Y:S02]  /*60e0*/  IADD3 R26, R17, 0x18400, RZ ;  /* 0x00018400111a7810 */ /* 0x000fe40007ffe0ff */
[----:B------:R-:W-:Y:S02]  /*60f0*/  LOP3.LUT R3, R0, 0x1e, RZ, 0xc0, !PT ;  /* 0x0000001e00037812 */ /* 0x000fe400078ec0ff */
[----:B------:R-:W-:-:S03]  /*6100*/  LOP3.LUT P0, RZ, R26, 0x1bf, RZ, 0xc0, !PT ;  /* 0x000001bf1aff7812 */ /* 0x000fc6000780c0ff */
[----:B------:R-:W-:-:S04]  /*6110*/  IMAD.IADD R3, R14, 0x1, -R3 ;  /* 0x000000010e037824 */ /* 0x000fc800078e0a03 */
[----:B------:R-:W-:-:S05]  /*6120*/  IMAD R3, R3, 0x2000, R26 ;  /* 0x0000200003037824 */ /* 0x000fca00078e021a */
        /* <DEDUP_REMOVED lines=18> */
[----:B0-2--5:R-:W-:Y:S05]  /*6250*/  CALL.ABS.NOINC R14 ;  /* 0x000000000e007343 */ /* 0x025fea0003c00000 */
.L_x_2068:
[----:B------:R-:W-:Y:S05]  /*6260*/  BSYNC B6 ;  /* 0x0000000000067941 */ /* 0x000fea0003800000 */
.L_x_2067:
        /* <DEDUP_REMOVED lines=12> */
.L_x_2072:
[----:B--2---:R2:W3:Y:S02]  /*6330*/  SYNCS.PHASECHK.TRANS64.TRYWAIT P0, [R17+URZ+0x22800], R0 ;  /* 0x02280000110075a7 */ /* 0x0044e4000800017f */
[----:B---3--:R-:W-:Y:S05]  /*6340*/  @!P0 NANOSLEEP.SYNCS 0x989680 ;  /* 0x009896800000895d */ /* 0x008fea0003900000 */
[----:B------:R-:W3:Y:S02]  /*6350*/  @!P0 SYNCS.PHASECHK.TRANS64 P0, [R17+URZ+0x22800], R0 ;  /* 0x02280000110085a7 */ /* 0x000ee4000800007f */
[----:B---3--:R-:W-:Y:S05]  /*6360*/  @!P0 BRA `(.L_x_2072) ;  /* 0xfffffffc00f08947 */ /* 0x008fea000383ffff */
.L_x_2071:
[----:B------:R-:W-:Y:S05]  /*6370*/  BSYNC B0 ;  /* 0x0000000000007941 */ /* 0x000fea0003800000 */
.L_x_2070:
[----:B------:R-:W-:Y:S05]  /*6380*/  BRA `(.L_x_2073) ;  /* 0x0000002c00507947 */ /* 0x000fea0003800000 */
.L_x_2069:
[----:B------:R-:W1:Y:S01]  /*6390*/  LDC.64 R12, c[0x0][0x3d8] ;  /* 0x0000f600ff0c7b82 */ /* 0x000e620000000a00 */
[----:B-----5:R-:W-:Y:S01]  /*63a0*/  SHF.R.S32.HI R3, RZ, 0x1f, R31 ;  /* 0x0000001fff037819 */ /* 0x020fe2000001141f */
[--C-:B------:R-:W-:Y:S01]  /*63b0*/  IMAD.MOV.U32 R4, RZ, RZ, R18.reuse ;  /* 0x000000ffff047224 */ /* 0x100fe200078e0012 */
[----:B------:R-:W-:Y:S01]  /*63c0*/  SHF.L.U32 R24, R237, 0x2, RZ ;  /* 0x00000002ed187819 */ /* 0x000fe200000006ff */
[----:B------:R-:W-:Y:S01]  /*63d0*/  BSSY B6, `(.L_x_2074) ;  /* 0x0000032000067945 */ /* 0x000fe20003800000 */
[----:B------:R-:W-:Y:S02]  /*63e0*/  SHF.R.S32.HI R5, RZ, 0x1f, R18 ;  /* 0x0000001fff057819 */ /* 0x000fe40000011412 */
[----:B------:R-:W-:Y:S01]  /*63f0*/  LOP3.LUT P0, RZ, R26, 0x3ff, RZ, 0xc0, !PT ;  /* 0x000003ff1aff7812 */ /* 0x000fe2000780c0ff */
[----:B------:R-:W2:Y:S01]  /*6400*/  LDC.64 R14, c[0x0][0x3e8] ;  /* 0x0000fa00ff0e7b82 */ /* 0x000ea20000000a00 */
[----:B------:R-:W-:Y:S01]  /*6410*/  SHF.R.S32.HI R25, RZ, 0x1f, R24 ;  /* 0x0000001fff197819 */ /* 0x000fe20000011418 */
[-C--:B-1----:R-:W-:Y:S01]  /*6420*/  IMAD R8, R234, R12.reuse, RZ ;  /* 0x0000000cea087224 */ /* 0x082fe200078e02ff */
[----:B------:R-:W-:Y:S01]  /*6430*/  SHF.L.U64.HI R56, R12, 0x6, R13 ;  /* 0x000000060c387819 */ /* 0x000fe2000001020d */
[----:B------:R-:W-:-:S02]  /*6440*/  IMAD R0, R3, R12, RZ ;  /* 0x0000000c03007224 */ /* 0x000fc400078e02ff */
[----:B------:R-:W-:Y:S02]  /*6450*/  IMAD R48, R23, R13, R8 ;  /* 0x0000000d17307224 */ /* 0x000fe400078e0208 */
[----:B------:R-:W-:Y:S01]  /*6460*/  IMAD.WIDE.U32 R44, R31, R12, RZ ;  /* 0x0000000c1f2c7225 */ /* 0x000fe200078e00ff */
[----:B--2---:R-:W-:-:S03]  /*6470*/  SHF.L.U64.HI R57, R14, 0x6, R15 ;  /* 0x000000060e397819 */ /* 0x004fc6000001020f */
[-C--:B------:R-:W-:Y:S02]  /*6480*/  IMAD R10, R234, R14.reuse, RZ ;  /* 0x0000000eea0a7224 */ /* 0x080fe400078e02ff */
[-C--:B------:R-:W-:Y:S02]  /*6490*/  IMAD R6, R3, R14.reuse, RZ ;  /* 0x0000000e03067224 */ /* 0x080fe400078e02ff */
[----:B------:R-:W-:Y:S02]  /*64a0*/  IMAD R50, R23, R15, R10 ;  /* 0x0000000f17327224 */ /* 0x000fe400078e020a */
[C---:B------:R-:W-:Y:S02]  /*64b0*/  IMAD R41, R31.reuse, R13, R0 ;  /* 0x0000000d1f297224 */ /* 0x040fe400078e0200 */
[C---:B------:R-:W-:Y:S02]  /*64c0*/  IMAD R47, R31.reuse, R15, R6 ;  /* 0x0000000f1f2f7224 */ /* 0x040fe400078e0206 */
[----:B------:R-:W-:-:S04]  /*64d0*/  IMAD.WIDE.U32 R42, R31, R14, RZ ;  /* 0x0000000e1f2a7225 */ /* 0x000fc800078e00ff */
[----:B------:R-:W-:-:S04]  /*64e0*/  IMAD.WIDE.U32 R8, R23, R12, R4 ;  /* 0x0000000c17087225 */ /* 0x000fc800078e0004 */
[----:B------:R-:W-:Y:S01]  /*64f0*/  IMAD.WIDE.U32 R10, R23, R14, R4 ;  /* 0x0000000e170a7225 */ /* 0x000fe200078e0004 */
[----:B------:R-:W-:-:S03]  /*6500*/  IADD3 R26, P3, R8, R44, RZ ;  /* 0x0000002c081a7210 */ /* 0x000fc60007f7e0ff */
[----:B------:R-:W-:Y:S01]  /*6510*/  IMAD.WIDE.U32 R4, R23, R12, R24 ;  /* 0x0000000c17047225 */ /* 0x000fe200078e0018 */
[----:B------:R-:W-:-:S03]  /*6520*/  IADD3 R28, P4, R10, R42, RZ ;  /* 0x0000002a0a1c7210 */ /* 0x000fc60007f9e0ff */
[----:B------:R-:W-:Y:S01]  /*6530*/  IMAD.WIDE.U32 R6, R23, R14, R24 ;  /* 0x0000000e17067225 */ /* 0x000fe200078e0018 */
[----:B------:R-:W-:-:S03]  /*6540*/  IADD3 R46, P1, R4, R44, RZ ;  /* 0x0000002c042e7210 */ /* 0x000fc60007f3e0ff */
[----:B------:R-:W-:Y:S01]  /*6550*/  IMAD.IADD R41, R41, 0x1, R45 ;  /* 0x0000000129297824 */ /* 0x000fe200078e022d */
[----:B------:R-:W-:Y:S01]  /*6560*/  IADD3 R49, P2, R6, R42, RZ ;  /* 0x0000002a06317210 */ /* 0x000fe20007f5e0ff */
[----:B------:R-:W-:Y:S02]  /*6570*/  IMAD.IADD R47, R47, 0x1, R43 ;  /* 0x000000012f2f7824 */ /* 0x000fe400078e022b */
[----:B------:R-:W-:Y:S01]  /*6580*/  IMAD.SHL.U32 R55, R12, 0x40, RZ ;  /* 0x000000400c377824 */ /* 0x000fe200078e00ff */
[----:B------:R-:W-:Y:S01]  /*6590*/  IADD3.X R27, R41, R48, R9, P3, !PT ;  /* 0x00000030291b7210 */ /* 0x000fe20001ffe409 */
[----:B------:R-:W-:Y:S01]  /*65a0*/  IMAD.SHL.U32 R59, R14, 0x40, RZ ;  /* 0x000000400e3b7824 */ /* 0x000fe200078e00ff */
[----:B------:R-:W-:Y:S02]  /*65b0*/  IADD3.X R29, R47, R50, R11, P4, !PT ;  /* 0x000000322f1d7210 */ /* 0x000fe400027fe40b */
[----:B------:R-:W-:Y:S02]  /*65c0*/  IADD3.X R48, R41, R5, R48, P1, !PT ;  /* 0x0000000529307210 */ /* 0x000fe40000ffe430 */
[----:B------:R-:W-:Y:S01]  /*65d0*/  IADD3.X R50, R47, R7, R50, P2, !PT ;  /* 0x000000072f327210 */ /* 0x000fe200017fe432 */
        /* <DEDUP_REMOVED lines=9> */
[----:B------:R-:W-:Y:S01]  /*6670*/  MOV R12, 0x1 ;  /* 0x00000001000c7802 */ /* 0x000fe20000000f00 */
[----:B------:R-:W-:Y:S02]  /*6680*/  IMAD.U32 R7, RZ, RZ, UR7 ;  /* 0x00000007ff077e24 */ /* 0x000fe4000f8e00ff */
[----:B------:R-:W-:-:S02]  /*6690*/  IMAD.U32 R10, RZ, RZ, UR4 ;  /* 0x00000004ff0a7e24 */ /* 0x000fc4000f8e00ff */
[----:B------:R-:W-:Y:S02]  /*66a0*/  IMAD.U32 R11, RZ, RZ, UR5 ;  /* 0x00000005ff0b7e24 */ /* 0x000fe4000f8e00ff */
[----:B------:R-:W-:Y:S02]  /*66b0*/  IMAD.MOV.U32 R8, RZ, RZ, 0x70 ;  /* 0x00000070ff087424 */ /* 0x000fe400078e00ff */
[----:B-1----:R-:W-:-:S07]  /*66c0*/  IMAD.MOV.U32 R13, RZ, RZ, RZ ;  /* 0x000000ffff0d7224 */ /* 0x002fce00078e00ff */
[----:B------:R-:W-:-:S07]  /*66d0*/  LEPC R20, `(.L_x_2075) ;  /* 0x000000001014794e */ /* 0x000fce0000000000 */
[----:B0-2---:R-:W-:Y:S05]  /*66e0*/  CALL.ABS.NOINC R14 ;  /* 0x000000000e007343 */ /* 0x005fea0003c00000 */
.L_x_2075:
[----:B------:R-:W-:Y:S05]  /*66f0*/  BSYNC B6 ;  /* 0x0000000000067941 */ /* 0x000fea0003800000 */
.L_x_2074:
[----:B------:R-:W1:Y:S01]  /*6700*/  LDC.64 R6, c[0x0][0x3d8] ;  /* 0x0000f600ff067b82 */ /* 0x000e620000000a00 */
[----:B------:R-:W-:Y:S01]  /*6710*/  SHF.R.S32.HI R3, RZ, 0x1f, R209 ;  /* 0x0000001fff037819 */ /* 0x000fe200000114d1 */
[----:B------:R-:W-:Y:S01]  /*6720*/  ULDC.U8 UR4, c[0x0][0x3f0] ;  /* 0x0000fc0000047ab9 */ /* 0x000fe20000000000 */
[----:B------:R-:W-:Y:S01]  /*6730*/  BSSY B0, `(.L_x_2076) ;  /* 0x0000291000007945 */ /* 0x000fe20003800000 */
[----:B------:R-:W-:-:S04]  /*6740*/  ISETP.NE.AND P0, PT, RZ, UR4, PT ;  /* 0x00000004ff007c0c */ /* 0x000fc8000bf05270 */
[----:B------:R-:W2:Y:S01]  /*6750*/  LDC.64 R4, c[0x0][0x3e8] ;  /* 0x0000fa00ff047b82 */ /* 0x000ea20000000a00 */
[-C--:B-1----:R-:W-:Y:S02]  /*6760*/  IMAD R0, R3, R6.reuse, RZ ;  /* 0x0000000603007224 */ /* 0x082fe400078e02ff */
[----:B------:R-:W-:-:S04]  /*6770*/  IMAD.WIDE.U32 R8, R209, R6, RZ ;  /* 0x00000006d1087225 */ /* 0x000fc800078e00ff */
[----:B------:R-:W-:Y:S02]  /*6780*/  IMAD.SHL.U32 R53, R8, 0x80, RZ ;  /* 0x0000008008357824 */ /* 0x000fe400078e00ff */
[-C--:B--2---:R-:W-:Y:S02]  /*6790*/  IMAD R12, R3, R4.reuse, RZ ;  /* 0x00000004030c7224 */ /* 0x084fe400078e02ff */
[C---:B------:R-:W-:Y:S02]  /*67a0*/  IMAD R3, R209.reuse, R7, R0 ;  /* 0x00000007d1037224 */ /* 0x040fe400078e0200 */
[----:B------:R-:W-:-:S04]  /*67b0*/  IMAD.WIDE.U32 R10, R209, R4, RZ ;  /* 0x00000004d10a7225 */ /* 0x000fc800078e00ff */
[----:B------:R-:W-:Y:S02]  /*67c0*/  IMAD R13, R209, R5, R12 ;  /* 0x00000005d10d7224 */ /* 0x000fe400078e020c */
[----:B------:R-:W-:Y:S02]  /*67d0*/  IMAD.IADD R9, R9, 0x1, R3 ;  /* 0x0000000109097824 */ /* 0x000fe400078e0203 */
[----:B------:R-:W-:Y:S02]  /*67e0*/  IMAD R0, R209, -0x80, R205 ;  /* 0xffffff80d1007824 */ /* 0x000fe400078e02cd */
[----:B------:R-:W-:Y:S01]  /*67f0*/  IMAD.IADD R3, R11, 0x1, R13 ;  /* 0x000000010b037824 */ /* 0x000fe200078e020d */
[----:B------:R-:W-:Y:S01]  /*6800*/  SHF.L.U64.HI R51, R8, 0x7, R9 ;  /* 0x0000000708337819 */ /* 0x000fe20000010209 */
[----:B------:R-:W-:Y:S01]  /*6810*/  IMAD.SHL.U32 R54, R10, 0x80, RZ ;  /* 0x000000800a367824 */ /* 0x000fe200078e00ff */
[----:B------:R-:W-:Y:S02]  /*6820*/  VIMNMX R8, R0, 0x80, PT ;  /* 0x0000008000087848 */ /* 0x000fe40003fe0100 */
[----:B------:R-:W-:Y:S01]  /*6830*/  SHF.L.U64.HI R52, R10, 0x7, R3 ;  /* 0x000000070a347819 */ /* 0x000fe20000010203 */
[----:B------:R-:W-:Y:S06]  /*6840*/  @!P0 BRA `(.L_x_2077) ;  /* 0x0000001400488947 */ /* 0x000fec0003800000 */
[----:B------:R-:W1:Y:S01]  /*6850*/  LDC R0, c[0x0][0x428] ;  /* 0x00010a00ff007b82 */ /* 0x000e620000000800 */
[-C--:B------:R-:W-:Y:S01]  /*6860*/  ISETP.GE.AND P0, PT, R23, R8.reuse, PT ;  /* 0x000000081700720c */ /* 0x080fe20003f06270 */
[----:B------:R-:W-:Y:S01]  /*6870*/  BSSY B1, `(.L_x_2078) ;  /* 0x000002d000017945 */ /* 0x000fe20003800000 */
[----:B------:R-:W-:Y:S01]  /*6880*/  ISETP.GE.AND P1, PT, R232, R8, PT ;  /* 0x00000008e800720c */ /* 0x000fe20003f26270 */
[----:B------:R-:W-:Y:S01]  /*6890*/  IMAD.MOV.U32 R11, RZ, RZ, R41 ;  /* 0x000000ffff0b7224 */ /* 0x000fe200078e0029 */
[----:B------:R-:W-:Y:S01]  /*68a0*/  CS2R R26, SRZ ;  /* 0x00000000001a7805 */ /* 0x000fe2000001ff00 */
[----:B------:R-:W-:Y:S01]  /*68b0*/  IMAD.MOV.U32 R12, RZ, RZ, R42 ;  /* 0x000000ffff0c7224 */ /* 0x000fe200078e002a */
[----:B------:R-:W-:Y:S01]  /*68c0*/  CS2R R34, SRZ ;  /* 0x0000000000227805 */ /* 0x000fe2000001ff00 */
[----:B------:R-:W-:Y:S01]  /*68d0*/  IMAD.MOV.U32 R13, RZ, RZ, R47 ;  /* 0x000000ffff0d7224 */ /* 0x000fe200078e002f */
[----:B------:R-:W-:Y:S02]  /*68e0*/  CS2R R30, SRZ ;  /* 0x00000000001e7805 */ /* 0x000fe4000001ff00 */
[----:B------:R-:W-:-:S02]  /*68f0*/  CS2R R36, SRZ ;  /* 0x0000000000247805 */ /* 0x000fc4000001ff00 */
[----:B------:R-:W-:Y:S02]  /*6900*/  CS2R R28, SRZ ;  /* 0x00000000001c7805 */ /* 0x000fe4000001ff00 */
[----:B------:R-:W-:Y:S02]  /*6910*/  CS2R R20, SRZ ;  /* 0x0000000000147805 */ /* 0x000fe4000001ff00 */
[----:B------:R-:W-:Y:S02]  /*6920*/  CS2R R32, SRZ ;  /* 0x0000000000207805 */ /* 0x000fe4000001ff00 */
[----:B-1----:R-:W-:Y:S01]  /*6930*/  ISETP.NE.AND P2, PT, R0, 0x1, PT ;  /* 0x000000010000780c */ /* 0x002fe20003f45270 */
[----:B------:R-:W-:-:S04]  /*6940*/  IMAD R0, R209, 0x80, R23 ;  /* 0x00000080d1007824 */ /* 0x000fc800078e0217 */
[----:B------:R-:W-:-:S08]  /*6950*/  IMAD R3, R237, 0x40, R0 ;  /* 0x00000040ed037824 */ /* 0x000fd000078e0200 */
[----:B------:R-:W1:Y:S08]  /*6960*/  @P2 LDC R10, c[0x0][0x42c] ;  /* 0x00010b00ff0a2b82 */ /* 0x000e700000000800 */
[----:B------:R-:W2:Y:S01]  /*6970*/  @P2 LDC R9, c[0x0][0x430] ;  /* 0x00010c00ff092b82 */ /* 0x000ea20000000800 */
[----:B-1----:R-:W-:-:S04]  /*6980*/  @P2 IMAD.HI.U32 R0, R3, R10, RZ ;  /* 0x0000000a03002227 */ /* 0x002fc800078e00ff */
[----:B------:R-:W-:Y:S01]  /*6990*/  IMAD.MOV.U32 R10, RZ, RZ, R44 ;  /* 0x000000ffff0a7224 */ /* 0x000fe200078e002c */
[----:B--2---:R-:W-:Y:S02]  /*69a0*/  @P2 SHF.R.U32.HI R3, RZ, R9, R0 ;  /* 0x00000009ff032219 */ /* 0x004fe40000011600 */
[----:B------:R-:W-:Y:S02]  /*69b0*/  CS2R R8, SRZ ;  /* 0x0000000000087805 */ /* 0x000fe4000001ff00 */
[----:B------:R-:W-:Y:S01]  /*69c0*/  SHF.R.S32.HI R41, RZ, 0x1f, R3 ;  /* 0x0000001fff297819 */ /* 0x000fe20000011403 */
[----:B------:R-:W-:Y:S06]  /*69d0*/  @P0 BRA `(.L_x_2079) ;  /* 0x0000000000580947 */ /* 0x000fec0003800000 */
[----:B------:R-:W-:Y:S01]  /*69e0*/  IADD3 R15, P2, R53, R46, RZ ;  /* 0x0000002e350f7210 */ /* 0x000fe20007f5e0ff */
[----:B------:R-:W-:Y:S01]  /*69f0*/  VIADD R0, R24, 0x10 ;  /* 0x0000001018007836 */ /* 0x000fe20000000000 */
[----:B------:R-:W-:Y:S01]  /*6a00*/  ULDC UR4, c[0x0][0x3d4] ;  /* 0x0000f50000047ab9 */ /* 0x000fe20000000800 */
[----:B------:R-:W-:Y:S01]  /*6a10*/  ULDC.64 UR6, c[0x0][0x3c8] ;  /* 0x0000f20000067ab9 */ /* 0x000fe20000000a00 */
[----:B------:R-:W-:Y:S02]  /*6a20*/  IADD3.X R30, R51, R48, RZ, P2, !PT ;  /* 0x00000030331e7210 */ /* 0x000fe400017fe4ff */
[----:B------:R-:W-:Y:S02]  /*6a30*/  CS2R R36, SRZ ;  /* 0x0000000000247805 */ /* 0x000fe4000001ff00 */
[----:B------:R-:W-:Y:S02]  /*6a40*/  ISETP.GE.AND P2, PT, R0, UR4, PT ;  /* 0x0000000400007c0c */ /* 0x000fe4000bf46270 */
[----:B------:R-:W-:-:S02]  /*6a50*/  CS2R R32, SRZ ;  /* 0x0000000000207805 */ /* 0x000fc4000001ff00 */
[----:B------:R-:W-:Y:S02]  /*6a60*/  IADD3 R0, P4, R54, R49, RZ ;  /* 0x0000003136007210 */ /* 0x000fe40007f9e0ff */
[----:B------:R-:W-:Y:S02]  /*6a70*/  CS2R R34, SRZ ;  /* 0x0000000000227805 */ /* 0x000fe4000001ff00 */
[C---:B------:R-:W-:Y:S02]  /*6a80*/  LEA R14, P3, R15.reuse, UR6, 0x1 ;  /* 0x000000060f0e7c11 */ /* 0x040fe4000f8608ff */
[----:B------:R-:W-:Y:S01]  /*6a90*/  ISETP.GE.AND P5, PT, R24, UR4, PT ;  /* 0x0000000418007c0c */ /* 0x000fe2000bfa6270 */
[----:B------:R-:W-:Y:S01]  /*6aa0*/  ULDC.64 UR4, c[0x0][0x3e0] ;  /* 0x0000f80000047ab9 */ /* 0x000fe20000000a00 */
[----:B------:R-:W-:Y:S01]  /*6ab0*/  LEA.HI.X R15, R15, UR7, R30, 0x1, P3 ;  /* 0x000000070f0f7c11 */ /* 0x000fe200098f0c1e */
[----:B------:R-:W-:Y:S01]  /*6ac0*/  IMAD.X R31, R52, 0x1, R50, P4 ;  /* 0x00000001341f7824 */ /* 0x000fe200020e0632 */
[----:B------:R-:W-:-:S03]  /*6ad0*/  LEA R38, P3, R0, UR4, 0x1 ;  /* 0x0000000400267c11 */ /* 0x000fc6000f8608ff */
[----:B------:R1:W5:Y:S01]  /*6ae0*/  @!P2 LDG.E.64 R32, desc[UR52][R14.64+0x20] ;  /* 0x000020340e20a981 */ /* 0x000362000c1e1b00 */
[----:B------:R-:W-:Y:S02]  /*6af0*/  LEA.HI.X R39, R0, UR5, R31, 0x1, P3 ;  /* 0x0000000500277c11 */ /* 0x000fe400098f0c1f */
[----:B------:R-:W-:-:S03]  /*6b00*/  CS2R R30, SRZ ;  /* 0x00000000001e7805 */ /* 0x000fc6000001ff00 */
[----:B------:R1:W5:Y:S04]  /*6b10*/  @!P5 LDG.E.64 R36, desc[UR52][R14.64] ;  /* 0x000000340e24d981 */ /* 0x000368000c1e1b00 */
[----:B------:R1:W5:Y:S04]  /*6b20*/  @!P5 LDG.E.64 R34, desc[UR52][R38.64] ;  /* 0x000000342622d981 */ /* 0x000368000c1e1b00 */
[----:B------:R1:W5:Y:S02]  /*6b30*/  @!P2 LDG.E.64 R30, desc[UR52][R38.64+0x20] ;  /* 0x00002034261ea981 */ /* 0x000364000c1e1b00 */
.L_x_2079:
[----:B------:R-:W-:Y:S05]  /*6b40*/  BSYNC B1 ;  /* 0x0000000000017941 */ /* 0x000fea0003800000 */
.L_x_2078:
[----:B------:R-:W-:Y:S04]  /*6b50*/  BSSY B1, `(.L_x_2080) ;  /* 0x0000018000017945 */ /* 0x000fe80003800000 */
[----:B------:R-:W-:Y:S05]  /*6b60*/  @P1 BRA `(.L_x_2081) ;  /* 0x0000000000581947 */ /* 0x000fea0003800000 */
[----:B------:R-:W-:Y:S01]  /*6b70*/  IADD3 R0, P4, P5, R49, R59, R54 ;  /* 0x0000003b31007210 */ /* 0x000fe20007d9e036 */
[----:B-1----:R-:W-:Y:S01]  /*6b80*/  VIADD R14, R24, 0x10 ;  /* 0x00000010180e7836 */ /* 0x002fe20000000000 */
[----:B------:R-:W-:Y:S01]  /*6b90*/  IADD3 R8, P2, P3, R46, R55, R53 ;  /* 0x000000372e087210 */ /* 0x000fe20007b5e035 */
[----:B------:R-:W-:Y:S01]  /*6ba0*/  ULDC UR4, c[0x0][0x3d4] ;  /* 0x0000f50000047ab9 */ /* 0x000fe20000000800 */
[----:B------:R-:W-:Y:S01]  /*6bb0*/  IADD3.X R9, R50, R57, R52, P4, P5 ;  /* 0x0000003932097210 */ /* 0x000fe200027ea434 */
[----:B------:R-:W-:Y:S01]  /*6bc0*/  ULDC.64 UR6, c[0x0][0x3c8] ;  /* 0x0000f20000067ab9 */ /* 0x000fe20000000a00 */
[----:B------:R-:W-:Y:S02]  /*6bd0*/  ISETP.GE.AND P5, PT, R14, UR4, PT ;  /* 0x000000040e007c0c */ /* 0x000fe4000bfa6270 */
[----:B------:R-:W-:Y:S02]  /*6be0*/  CS2R R28, SRZ ;  /* 0x00000000001c7805 */ /* 0x000fe4000001ff00 */
[----:B------:R-:W-:Y:S01]  /*6bf0*/  ISETP.GE.AND P4, PT, R24, UR4, PT ;  /* 0x0000000418007c0c */ /* 0x000fe2000bf86270 */
[----:B------:R-:W-:Y:S01]  /*6c00*/  ULDC.64 UR4, c[0x0][0x3e0] ;  /* 0x0000f80000047ab9 */ /* 0x000fe20000000a00 */
[----:B------:R-:W-:-:S02]  /*6c10*/  IADD3.X R15, R48, R56, R51, P2, P3 ;  /* 0x00000038300f7210 */ /* 0x000fc400017e6433 */
[----:B------:R-:W-:Y:S02]  /*6c20*/  CS2R R20, SRZ ;  /* 0x0000000000147805 */ /* 0x000fe4000001ff00 */
[----:B------:R-:W-:Y:S02]  /*6c30*/  LEA R14, P2, R8, UR6, 0x1 ;  /* 0x00000006080e7c11 */ /* 0x000fe4000f8408ff */
[----:B------:R-:W-:Y:S02]  /*6c40*/  CS2R R26, SRZ ;  /* 0x00000000001a7805 */ /* 0x000fe4000001ff00 */
[----:B------:R-:W-:Y:S02]  /*6c50*/  LEA R38, P3, R0, UR4, 0x1 ;  /* 0x0000000400267c11 */ /* 0x000fe4000f8608ff */
[----:B------:R-:W-:Y:S02]  /*6c60*/  LEA.HI.X R15, R8, UR7, R15, 0x1, P2 ;  /* 0x00000007080f7c11 */ /* 0x000fe400090f0c0f */
[----:B------:R-:W-:-:S02]  /*6c70*/  LEA.HI.X R39, R0, UR5, R9, 0x1, P3 ;  /* 0x0000000500277c11 */ /* 0x000fc400098f0c09 */
[----:B------:R-:W-:Y:S01]  /*6c80*/  CS2R R8, SRZ ;  /* 0x0000000000087805 */ /* 0x000fe2000001ff00 */
[----:B------:R2:W5:Y:S04]  /*6c90*/  @!P4 LDG.E.64 R28, desc[UR52][R14.64] ;  /* 0x000000340e1cc981 */ /* 0x000568000c1e1b00 */
[----:B------:R2:W5:Y:S04]  /*6ca0*/  @!P5 LDG.E.64 R20, desc[UR52][R14.64+0x20] ;  /* 0x000020340e14d981 */ /* 0x000568000c1e1b00 */
[----:B------:R2:W5:Y:S04]  /*6cb0*/  @!P4 LDG.E.64 R26, desc[UR52][R38.64] ;  /* 0x00000034261ac981 */ /* 0x000568000c1e1b00 */
[----:B------:R2:W5:Y:S02]  /*6cc0*/  @!P5 LDG.E.64 R8, desc[UR52][R38.64+0x20] ;  /* 0x000020342608d981 */ /* 0x000564000c1e1b00 */
.L_x_2081:
[----:B------:R-:W-:Y:S05]  /*6cd0*/  BSYNC B1 ;  /* 0x0000000000017941 */ /* 0x000fea0003800000 */
.L_x_2080:
[----:B------:R-:W-:Y:S01]  /*6ce0*/  IMAD.WIDE.U32 R10, R3, R6, R10 ;  /* 0x00000006030a7225 */ /* 0x000fe200078e000a */
[----:B------:R-:W-:Y:S01]  /*6cf0*/  LEA.HI R0, R233, R233, RZ, 0x1 ;  /* 0x000000e9e9007211 */ /* 0x000fe200078f08ff */
[----:B------:R-:W-:Y:S01]  /*6d00*/  ULDC.64 UR4, c[0x0][0x3c8] ;  /* 0x0000f20000047ab9 */ /* 0x000fe20000000a00 */
[----:B------:R-:W-:Y:S01]  /*6d10*/  ULDC.64 UR6, c[0x0][0x3e0] ;  /* 0x0000f80000067ab9 */ /* 0x000fe20000000a00 */
[----:B------:R-:W-:-:S04]  /*6d20*/  IMAD.WIDE.U32 R12, R3, R4, R12 ;  /* 0x00000004030c7225 */ /* 0x000fc800078e000c */
[C---:B------:R-:W-:Y:S02]  /*6d30*/  IMAD R6, R41.reuse, R6, RZ ;  /* 0x0000000629067224 */ /* 0x040fe400078e02ff */
[----:B------:R-:W-:Y:S02]  /*6d40*/  IMAD R4, R41, R4, RZ ;  /* 0x0000000429047224 */ /* 0x000fe400078e02ff */
[----:B-12---:R-:W-:Y:S02]  /*6d50*/  IMAD.SHL.U32 R14, R236, 0x40, RZ ;  /* 0x00000040ec0e7824 */ /* 0x006fe400078e00ff */
[C---:B------:R-:W-:Y:S01]  /*6d60*/  IMAD R7, R3.reuse, R7, R6 ;  /* 0x0000000703077224 */ /* 0x040fe200078e0206 */
[----:B------:R-:W-:Y:S01]  /*6d70*/  LOP3.LUT R6, R0, 0xfffffffe, RZ, 0xc0, !PT ;  /* 0xfffffffe00067812 */ /* 0x000fe200078ec0ff */
[----:B------:R-:W-:Y:S01]  /*6d80*/  IMAD R3, R3, R5, R4 ;  /* 0x0000000503037224 */ /* 0x000fe200078e0204 */
[----:B------:R-:W-:Y:S01]  /*6d90*/  LOP3.LUT R15, R14, 0x1c0, RZ, 0xc0, !PT ;  /* 0x000001c00e0f7812 */ /* 0x000fe200078ec0ff */
[----:B------:R-:W-:Y:S01]  /*6da0*/  IMAD.IADD R5, R11, 0x1, R7 ;  /* 0x000000010b057824 */ /* 0x000fe200078e0207 */
[----:B------:R-:W-:Y:S01]  /*6db0*/  LEA R4, P2, R10, UR4, 0x1 ;  /* 0x000000040a047c11 */ /* 0x000fe2000f8408ff */
[----:B------:R-:W-:Y:S01]  /*6dc0*/  IMAD.IADD R3, R13, 0x1, R3 ;  /* 0x000000010d037824 */ /* 0x000fe200078e0203 */
[----:B------:R-:W-:Y:S01]  /*6dd0*/  LEA R0, P3, R12, UR6, 0x1 ;  /* 0x000000060c007c11 */ /* 0x000fe2000f8608ff */
[----:B------:R-:W-:Y:S01]  /*6de0*/  IMAD.IADD R6, R233, 0x1, -R6 ;  /* 0x00000001e9067824 */ /* 0x000fe200078e0a06 */
[----:B------:R-:W-:Y:S01]  /*6df0*/  LOP3.LUT R14, R15, 0x18, R18, 0xf8, !PT ;  /* 0x000000180f0e7812 */ /* 0x000fe200078ef812 */
[----:B------:R-:W-:Y:S01]  /*6e00*/  UMOV UR4, 0xffffffff ;  /* 0xffffffff00047882 */ /* 0x000fe20000000000 */
[----:B------:R-:W-:-:S02]  /*6e10*/  SHF.R.U32.HI R15, RZ, 0x3, R15 ;  /* 0x00000003ff0f7819 */ /* 0x000fc4000001160f */
[----:B------:R-:W-:Y:S02]  /*6e20*/  LEA.HI.X R5, R10, UR5, R5, 0x1, P2 ;  /* 0x000000050a057c11 */ /* 0x000fe400090f0c05 */
[----:B------:R-:W-:Y:S02]  /*6e30*/  LEA.HI.X R3, R12, UR7, R3, 0x1, P3 ;  /* 0x000000070c037c11 */ /* 0x000fe400098f0c03 */
[----:B------:R-:W-:Y:S02]  /*6e40*/  LOP3.LUT R7, R14, R15, RZ, 0x3c, !PT ;  /* 0x0000000f0e077212 */ /* 0x000fe400078e3cff */
[----:B------:R-:W-:Y:S01]  /*6e50*/  SHF.L.U32 R6, R6, 0x1f, RZ ;  /* 0x0000001f06067819 */ /* 0x000fe200000006ff */
[----:B------:R-:W-:Y:S06]  /*6e60*/  BRA.DIV UR4, `(.L_x_2082) ;  /* 0x0000017e04f47947 */ /* 0x000fec000b800000 */
.L_x_2332:
[----:B------:R-:W-:-:S03]  /*6e70*/  UMOV UR4, 0xffffffff ;  /* 0xffffffff00047882 */ /* 0x000fc60000000000 */
[----:B------:R-:W-:Y:S05]  /*6e80*/  BRA.DIV UR4, `(.L_x_2083) ;  /* 0x0000018204147947 */ /* 0x000fea000b800000 */
.L_x_2335:
[----:B------:R-:W-:-:S03]  /*6e90*/  UMOV UR4, 0xffffffff ;  /* 0xffffffff00047882 */ /* 0x000fc60000000000 */
[----:B------:R-:W-:Y:S05]  /*6ea0*/  BRA.DIV UR4, `(.L_x_2084) ;  /* 0x0000018204347947 */ /* 0x000fea000b800000 */
.L_x_2338:
[----:B------:R-:W-:-:S03]  /*6eb0*/  UMOV UR4, 0xffffffff ;  /* 0xffffffff00047882 */ /* 0x000fc60000000000 */
[----:B------:R-:W-:Y:S05]  /*6ec0*/  BRA.DIV UR4, `(.L_x_2085) ;  /* 0x0000018204547947 */ /* 0x000fea000b800000 */
.L_x_2341:
[----:B------:R-:W-:-:S03]  /*6ed0*/  UMOV UR4, 0xffffffff ;  /* 0xffffffff00047882 */ /* 0x000fc60000000000 */
[----:B------:R-:W-:Y:S05]  /*6ee0*/  BRA.DIV UR4, `(.L_x_2086) ;  /* 0x0000018204747947 */ /* 0x000fea000b800000 */
.L_x_2344:
[----:B------:R-:W-:-:S03]  /*6ef0*/  UMOV UR4, 0xffffffff ;  /* 0xffffffff00047882 */ /* 0x000fc60000000000 */
[----:B------:R-:W-:Y:S05]  /*6f00*/  BRA.DIV UR4, `(.L_x_2087) ;  /* 0x0000018204947947 */ /* 0x000fea000b800000 */
.L_x_2347:
[----:B------:R-:W-:-:S03]  /*6f10*/  UMOV UR4, 0xffffffff ;  /* 0xffffffff00047882 */ /* 0x000fc60000000000 */
[----:B------:R-:W-:Y:S05]  /*6f20*/  BRA.DIV UR4, `(.L_x_2088) ;  /* 0x0000018204b47947 */ /* 0x000fea000b800000 */
.L_x_2350:
[----:B------:R-:W-:-:S03]  /*6f30*/  UMOV UR4, 0xffffffff ;  /* 0xffffffff00047882 */ /* 0x000fc60000000000 */
[----:B------:R-:W-:Y:S05]  /*6f40*/  BRA.DIV UR4, `(.L_x_2089) ;  /* 0x0000018204d47947 */ /* 0x000fea000b800000 */
.L_x_2353:
[----:B------:R-:W1:Y:S01]  /*6f50*/  SYNCS.PHASECHK.TRANS64.TRYWAIT P2, [R17+URZ+0x22800], R6 ;  /* 0x02280006110075a7 */ /* 0x000e62000804017f */
[----:B-----5:R-:W-:Y:S01]  /*6f60*/  IMAD.MOV.U32 R3, RZ, RZ, R35 ;  /* 0x000000ffff037224 */ /* 0x020fe200078e0023 */
[----:B------:R-:W-:Y:S01]  /*6f70*/  LOP3.LUT P3, RZ, R236, 0x4, RZ, 0xc0, !PT ;  /* 0x00000004ecff7812 */ /* 0x000fe2000786c0ff */
[----:B------:R-:W-:Y:S01]  /*6f80*/  IMAD.MOV.U32 R4, RZ, RZ, R30 ;  /* 0x000000ffff047224 */ /* 0x000fe200078e001e */
[----:B------:R-:W-:Y:S01]  /*6f90*/  BSSY B1, `(.L_x_2090) ;  /* 0x000001f000017945 */ /* 0x000fe20003800000 */
[----:B------:R-:W-:Y:S02]  /*6fa0*/  IMAD.MOV.U32 R0, RZ, RZ, R34 ;  /* 0x000000ffff007224 */ /* 0x000fe400078e0022 */
[----:B------:R-:W-:Y:S01]  /*6fb0*/  IMAD.MOV.U32 R5, RZ, RZ, R31 ;  /* 0x000000ffff057224 */ /* 0x000fe200078e001f */
[----:B------:R-:W-:Y:S01]  /*6fc0*/  PRMT R43, R3, 0x5410, R4 ;  /* 0x00005410032b7816 */ /* 0x000fe20000000004 */
[----:B------:R-:W-:Y:S01]  /*6fd0*/  IMAD.MOV.U32 R3, RZ, RZ, R36 ;  /* 0x000000ffff037224 */ /* 0x000fe200078e0024 */
[----:B------:R-:W-:Y:S01]  /*6fe0*/  PRMT R10, R0, 0x7610, R10 ;  /* 0x00007610000a7816 */ /* 0x000fe2000000000a */
[----:B------:R-:W-:Y:S01]  /*6ff0*/  IMAD R0, R220, 0x200, R7 ;  /* 0x00000200dc007824 */ /* 0x000fe200078e0207 */
[----:B------:R-:W-:Y:S01]  /*7000*/  PRMT R44, R5, 0x7610, R44 ;  /* 0x00007610052c7816 */ /* 0x000fe2000000002c */
[----:B------:R-:W-:Y:S01]  /*7010*/  IMAD.MOV.U32 R5, RZ, RZ, R32 ;  /* 0x000000ffff057224 */ /* 0x000fe200078e0020 */
[----:B------:R-:W-:Y:S01]  /*7020*/  MOV R4, R37 ;  /* 0x0000002500047202 */ /* 0x000fe20000000f00 */
[----:B------:R-:W-:Y:S01]  /*7030*/  IMAD.MOV.U32 R7, RZ, RZ, R26 ;  /* 0x000000ffff077224 */ /* 0x000fe200078e001a */
[----:B------:R-:W-:Y:S01]  /*7040*/  PRMT R14, R3, 0x7610, R14 ;  /* 0x00007610030e7816 */ /* 0x000fe2000000000e */
[----:B------:R-:W-:Y:S01]  /*7050*/  IMAD R3, R0, 0x2, R17 ;  /* 0x0000000200037824 */ /* 0x000fe200078e0211 */
[----:B------:R-:W-:Y:S01]  /*7060*/  PRMT R45, R5, 0x7610, R45 ;  /* 0x00007610052d7816 */ /* 0x000fe2000000002d */
[----:B------:R-:W-:Y:S01]  /*7070*/  IMAD.MOV.U32 R5, RZ, RZ, R33 ;  /* 0x000000ffff057224 */ /* 0x000fe200078e0021 */
[----:B------:R-:W-:Y:S01]  /*7080*/  PRMT R44, R44, 0x5410, R4 ;  /* 0x000054102c2c7816 */ /* 0x000fe20000000004 */
[----:B------:R-:W-:-:S02]  /*7090*/  VIADD R4, R3, 0x18400 ;  /* 0x0001840003047836 */ /* 0x000fc40000000000 */
[----:B------:R-:W-:Y:S01]  /*70a0*/  IMAD.MOV.U32 R11, RZ, RZ, R27 ;  /* 0x000000ffff0b7224 */ /* 0x000fe200078e001b */
[----:B------:R-:W-:Y:S01]  /*70b0*/  PRMT R45, R45, 0x5410, R5 ;  /* 0x000054102d2d7816 */ /* 0x000fe20000000005 */
[----:B------:R-:W-:Y:S02]  /*70c0*/  VIADD R0, R3, 0x18440 ;  /* 0x0001844003007836 */ /* 0x000fe40000000000 */
[----:B------:R-:W-:Y:S01]  /*70d0*/  @P3 VIADD R0, R4, 0xffffffc0 ;  /* 0xffffffc004003836 */ /* 0x000fe20000000000 */
[----:B------:R-:W-:Y:S01]  /*70e0*/  PRMT R46, R7, 0x5410, R11 ;  /* 0x00005410072e7816 */ /* 0x000fe2000000000b */
[----:B------:R-:W-:Y:S02]  /*70f0*/  IMAD.MOV.U32 R4, RZ, RZ, R8 ;  /* 0x000000ffff047224 */ /* 0x000fe400078e0008 */
[----:B------:R-:W-:Y:S02]  /*7100*/  IMAD.MOV.U32 R5, RZ, RZ, R9 ;  /* 0x000000ffff057224 */ /* 0x000fe400078e0009 */
[----:B------:R-:W-:-:S02]  /*7110*/  IMAD.MOV.U32 R7, RZ, RZ, R28 ;  /* 0x000000ffff077224 */ /* 0x000fc400078e001c */
[----:B------:R-:W-:Y:S01]  /*7120*/  IMAD.MOV.U32 R11, RZ, RZ, R29 ;  /* 0x000000ffff0b7224 */ /* 0x000fe200078e001d */
[----:B------:R-:W-:Y:S01]  /*7130*/  PRMT R47, R4, 0x5410, R5 ;  /* 0x00005410042f7816 */ /* 0x000fe20000000005 */
[----:B------:R-:W-:Y:S01]  /*7140*/  IMAD.MOV.U32 R5, RZ, RZ, R21 ;  /* 0x000000ffff057224 */ /* 0x000fe200078e0015 */
[----:B------:R-:W-:Y:S02]  /*7150*/  MOV R4, R20 ;  /* 0x0000001400047202 */ /* 0x000fe40000000f00 */
[----:B------:R-:W-:Y:S01]  /*7160*/  PRMT R48, R7, 0x5410, R11 ;  /* 0x0000541007307816 */ /* 0x000fe2000000000b */
[----:B-1----:R-:W-:Y:S06]  /*7170*/  @!P2 BRA `(.L_x_2091) ;  /* 0x000001800070a947 */ /* 0x002fec0003800000 */
.L_x_2354:
[----:B------:R-:W-:Y:S05]  /*7180*/  BSYNC B1 ;  /* 0x0000000000017941 */ /* 0x000fea0003800000 */
.L_x_2090:
[----:B------:R-:W-:Y:S01]  /*7190*/  BSSY B1, `(.L_x_2092) ;  /* 0x000005f000017945 */ /* 0x000fe20003800000 */
[----:B------:R-:W-:-:S03]  /*71a0*/  PRMT R49, R4, 0x5410, R5 ;  /* 0x0000541004317816 */ /* 0x000fc60000000005 */
[----:B------:R-:W-:Y:S05]  /*71b0*/  @P0 BRA `(.L_x_2093) ;  /* 0x0000000400700947 */ /* 0x000fea0003800000 */
[----:B------:R-:W2:Y:S01]  /*71c0*/  LDC R5, c[0x0][0x3d4] ;  /* 0x0000f500ff057b82 */ /* 0x000ea20000000800 */
[C---:B------:R-:W-:Y:S01]  /*71d0*/  VIADD R4, R24.reuse, 0x10 ;  /* 0x0000001018047836 */ /* 0x040fe20000000000 */
[----:B------:R-:W-:Y:S01]  /*71e0*/  BSSY B2, `(.L_x_2094) ;  /* 0x000002e000027945 */ /* 0x000fe20003800000 */
[----:B--2---:R-:W-:-:S03]  /*71f0*/  ISETP.GE.AND P0, PT, R24, R5, PT ;  /* 0x000000051800720c */ /* 0x004fc60003f06270 */
[----:B------:R-:W-:-:S10]  /*7200*/  ISETP.GE.AND P2, PT, R4, R5, PT ;  /* 0x000000050400720c */ /* 0x000fd40003f46270 */
[----:B------:R-:W-:Y:S05]  /*7210*/  @P0 BRA `(.L_x_2095) ;  /* 0x0000000000a80947 */ /* 0x000fea0003800000 */
[----:B-1----:R-:W1:Y:S01]  /*7220*/  LDS.128 R4, [R3+0x18400] ;  /* 0x0184000003047984 */ /* 0x002e620000000c00 */
[----:B------:R-:W-:Y:S01]  /*7230*/  SHF.R.U32.HI R15, RZ, 0x10, R37 ;  /* 0x00000010ff0f7819 */ /* 0x000fe20000011625 */
[----:B------:R-:W-:Y:S01]  /*7240*/  HADD2.F32 R14, -RZ, R14.H0_H0 ;  /* 0x2000000eff0e7230 */ /* 0x000fe20000004100 */
[--C-:B------:R-:W-:Y:S01]  /*7250*/  SHF.R.U64 R39, R34, 0x10, R35.reuse ;  /* 0x0000001022277819 */ /* 0x100fe20000001223 */
[----:B------:R-:W-:Y:S01]  /*7260*/  HADD2.F32 R34, -RZ, R10.H0_H0 ;  /* 0x2000000aff227230 */ /* 0x000fe20000004100 */
[----:B------:R-:W-:Y:S01]  /*7270*/  SHF.R.U32.HI R35, RZ, 0x10, R35 ;  /* 0x00000010ff237819 */ /* 0x000fe20000011623 */
[----:B------:R-:W-:Y:S01]  /*7280*/  HADD2.F32 R15, -RZ, R15.H0_H0 ;  /* 0x2000000fff0f7230 */ /* 0x000fe20000004100 */
[----:B------:R-:W-:-:S03]  /*7290*/  SHF.R.U64 R41, R36, 0x10, R37 ;  /* 0x0000001024297819 */ /* 0x000fc60000001225 */
[----:B------:R-:W-:Y:S02]  /*72a0*/  HADD2.F32 R35, -RZ, R35.H0_H0 ;  /* 0x20000023ff237230 */ /* 0x000fe40000004100 */
[--C-:B-1----:R-:W-:Y:S02]  /*72b0*/  HADD2.F32 R12, -RZ, R7.reuse.H0_H0 ;  /* 0x20000007ff0c7230 */ /* 0x102fe40000004100 */
[----:B------:R-:W-:Y:S02]  /*72c0*/  HADD2.F32 R13, -RZ, R7.H1_H1 ;  /* 0x30000007ff0d7230 */ /* 0x000fe40000004100 */
[--C-:B------:R-:W-:Y:S02]  /*72d0*/  HADD2.F32 R7, -RZ, R4.reuse.H0_H0 ;  /* 0x20000004ff077230 */ /* 0x100fe40000004100 */
[----:B------:R-:W-:Y:S02]  /*72e0*/  HADD2.F32 R4, -RZ, R4.H1_H1 ;  /* 0x30000004ff047230 */ /* 0x000fe40000004100 */
[C---:B------:R-:W-:Y:S01]  /*72f0*/  FMUL.FTZ R38, R13.reuse, R15 ;  /* 0x0000000f0d267220 */ /* 0x040fe20000410000 */
[----:B------:R-:W-:Y:S01]  /*7300*/  FMUL.FTZ R37, R13, R35 ;  /* 0x000000230d257220 */ /* 0x000fe20000410000 */
[----:B------:R-:W-:-:S02]  /*7310*/  HADD2.F32 R10, -RZ, R6.H0_H0 ;  /* 0x20000006ff0a7230 */ /* 0x000fc40000004100 */
[----:B------:R-:W-:Y:S01]  /*7320*/  FMUL.FTZ R36, R4, R34 ;  /* 0x0000002204247220 */ /* 0x000fe20000410000 */
[----:B------:R-:W-:Y:S01]  /*7330*/  FFMA.FTZ R42, R12, R35, R38 ;  /* 0x000000230c2a7223 */ /* 0x000fe20000010026 */
[----:B------:R-:W-:Y:S02]  /*7340*/  HADD2.F32 R11, -RZ, R6.H1_H1 ;  /* 0x30000006ff0b7230 */ /* 0x000fe40000004100 */
[-C--:B------:R-:W-:Y:S01]  /*7350*/  FMUL.FTZ R38, R4, R14.reuse ;  /* 0x0000000e04267220 */ /* 0x080fe20000410000 */
[C---:B------:R-:W-:Y:S01]  /*7360*/  FFMA.FTZ R36, R7.reuse, R14, -R36 ;  /* 0x0000000e07247223 */ /* 0x040fe20000010824 */
[----:B------:R-:W-:Y:S02]  /*7370*/  HADD2.F32 R6, -RZ, R5.H0_H0 ;  /* 0x20000005ff067230 */ /* 0x000fe40000004100 */
[----:B------:R-:W-:Y:S01]  /*7380*/  FFMA.FTZ R37, R12, R15, -R37 ;  /* 0x0000000f0c257223 */ /* 0x000fe20000010825 */
[----:B------:R-:W-:Y:S02]  /*7390*/  HADD2.F32 R14, -RZ, R43.H0_H0 ;  /* 0x2000002bff0e7230 */ /* 0x000fe40000004100 */
[----:B------:R-:W-:Y:S01]  /*73a0*/  FFMA.FTZ R15, R7, R34, R38 ;  /* 0x00000022070f7223 */ /* 0x000fe20000010026 */
[----:B------:R-:W-:-:S02]  /*73b0*/  HADD2.F32 R5, -RZ, R5.H1_H1 ;  /* 0x30000005ff057230 */ /* 0x000fc40000004100 */
[----:B------:R-:W-:Y:S02]  /*73c0*/  HADD2.F32 R12, -RZ, R44.H1_H1 ;  /* 0x3000002cff0c7230 */ /* 0x000fe40000004100 */
[C---:B------:R-:W-:Y:S01]  /*73d0*/  FMUL.FTZ R35, R11.reuse, R14 ;  /* 0x0000000e0b237220 */ /* 0x040fe20000410000 */
[----:B------:R-:W-:Y:S02]  /*73e0*/  HADD2.F32 R13, -RZ, R39.H0_H0 ;  /* 0x20000027ff0d7230 */ /* 0x000fe40000004100 */
[----:B------:R-:W-:Y:S02]  /*73f0*/  HADD2.F32 R4, -RZ, R41.H0_H0 ;  /* 0x20000029ff047230 */ /* 0x000fe40000004100 */
[-C--:B------:R-:W-:Y:S01]  /*7400*/  FMUL.FTZ R11, R11, R12.reuse ;  /* 0x0000000c0b0b7220 */ /* 0x080fe20000410000 */
[C---:B------:R-:W-:Y:S01]  /*7410*/  FFMA.FTZ R35, R10.reuse, R12, -R35 ;  /* 0x0000000c0a237223 */ /* 0x040fe20000010823 */
[C---:B------:R-:W-:Y:S01]  /*7420*/  FMUL.FTZ R7, R5.reuse, R13 ;  /* 0x0000000d05077220 */ /* 0x040fe20000410000 */
[----:B------:R-:W-:Y:S01]  /*7430*/  FMUL.FTZ R34, R5, R4 ;  /* 0x0000000405227220 */ /* 0x000fe20000410000 */
[----:B------:R-:W-:-:S02]  /*7440*/  FFMA.FTZ R10, R10, R14, R11 ;  /* 0x0000000e0a0a7223 */ /* 0x000fc4000001000b */
[----:B------:R-:W-:Y:S01]  /*7450*/  FFMA.FTZ R5, R6, R4, -R7 ;  /* 0x0000000406057223 */ /* 0x000fe20000010807 */
[----:B------:R-:W-:Y:S01]  /*7460*/  F2FP.F16.F32.PACK_AB R7, R42, R37 ;  /* 0x000000252a07723e */ /* 0x000fe200000000ff */
[----:B------:R-:W-:Y:S01]  /*7470*/  FFMA.FTZ R34, R6, R13, R34 ;  /* 0x0000000d06227223 */ /* 0x000fe20000010022 */
[----:B------:R-:W-:Y:S02]  /*7480*/  F2FP.F16.F32.PACK_AB R4, R15, R36 ;  /* 0x000000240f04723e */ /* 0x000fe400000000ff */
[----:B------:R-:W-:Y:S02]  /*7490*/  F2FP.F16.F32.PACK_AB R6, R10, R35 ;  /* 0x000000230a06723e */ /* 0x000fe400000000ff */
[----:B------:R-:W-:-:S05]  /*74a0*/  F2FP.F16.F32.PACK_AB R5, R34, R5 ;  /* 0x000000052205723e */ /* 0x000fca00000000ff */
[----:B------:R2:W-:Y:S02]  /*74b0*/  STS.128 [R3+0x18400], R4 ;  /* 0x0184000403007388 */ /* 0x0005e40000000c00 */
.L_x_2095:
[----:B------:R-:W-:Y:S05]  /*74c0*/  BSYNC B2 ;  /* 0x0000000000027941 */ /* 0x000fea0003800000 */
.L_x_2094:
[----:B------:R-:W-:Y:S05]  /*74d0*/  @P2 BRA `(.L_x_2093) ;  /* 0x0000000000a82947 */ /* 0x000fea0003800000 */
[----:B-12---:R-:W1:Y:S01]  /*74e0*/  LDS.128 R4, [R0] ;  /* 0x0000000000047984 */ /* 0x006e620000000c00 */
[----:B------:R-:W-:Y:S01]  /*74f0*/  SHF.R.U32.HI R15, RZ, 0x10, R33 ;  /* 0x00000010ff0f7819 */ /* 0x000fe20000011621 */
[----:B------:R-:W-:Y:S01]  /*7500*/  HADD2.F32 R14, -RZ, R45.H0_H0 ;  /* 0x2000002dff0e7230 */ /* 0x000fe20000004100 */
[--C-:B------:R-:W-:Y:S01]  /*7510*/  SHF.R.U64 R35, R30, 0x10, R31.reuse ;  /* 0x000000101e237819 */ /* 0x100fe2000000121f */
[----:B------:R-:W-:Y:S01]  /*7520*/  HADD2.F32 R30, -RZ, R43.H1_H1 ;  /* 0x3000002bff1e7230 */ /* 0x000fe20000004100 */
        /* <DEDUP_REMOVED lines=16> */
[--C-:B------:R-:W-:Y:S02]  /*7630*/  HADD2.F32 R6, -RZ, R5.reuse.H0_H0 ;  /* 0x20000005ff067230 */ /* 0x100fe40000004100 */
        /* <DEDUP_REMOVED lines=19> */
[----:B------:R3:W-:Y:S02]  /*7770*/  STS.128 [R0], R4 ;  /* 0x0000000400007388 */ /* 0x0007e40000000c00 */
.L_x_2093:
[----:B------:R-:W-:Y:S05]  /*7780*/  BSYNC B1 ;  /* 0x0000000000017941 */ /* 0x000fea0003800000 */
.L_x_2092:
[----:B------:R-:W-:Y:S05]  /*7790*/  @P1 BRA `(.L_x_2096) ;  /* 0x0000001800281947 */ /* 0x000fea0003800000 */
[----:B--23--:R-:W2:Y:S01]  /*77a0*/  LDC R5, c[0x0][0x3d4] ;  /* 0x0000f500ff057b82 */ /* 0x00cea20000000800 */
        /* <DEDUP_REMOVED lines=8> */
[----:B------:R-:W-:Y:S01]  /*7830*/  SHF.R.U32.HI R25, RZ, 0x10, R27 ;  /* 0x00000010ff197819 */ /* 0x000fe2000001161b */
[----:B------:R-:W-:Y:S01]  /*7840*/  HADD2.F32 R14, -RZ, R48.H0_H0 ;  /* 0x20000030ff0e7230 */ /* 0x000fe20000004100 */
[----:B------:R-:W-:Y:S01]  /*7850*/  SHF.R.U64 R31, R28, 0x10, R29 ;  /* 0x000000101c1f7819 */ /* 0x000fe2000000121d */
[----:B------:R-:W-:Y:S01]  /*7860*/  HADD2.F32 R15, -RZ, R15.H0_H0 ;  /* 0x2000000fff0f7230 */ /* 0x000fe20000004100 */
[----:B------:R-:W-:Y:S01]  /*7870*/  SHF.R.U64 R29, R26, 0x10, R27 ;  /* 0x000000101a1d7819 */ /* 0x000fe2000000121b */
[----:B------:R-:W-:Y:S02]  /*7880*/  HADD2.F32 R25, -RZ, R25.H0_H0 ;  /* 0x20000019ff197230 */ /* 0x000fe40000004100 */
[----:B-1----:R-:W-:-:S02]  /*7890*/  HADD2.F32 R12, -RZ, R7.H0_H0 ;  /* 0x20000007ff0c7230 */ /* 0x002fc40000004100 */
[----:B------:R-:W-:Y:S02]  /*78a0*/  HADD2.F32 R13, -RZ, R7.H1_H1 ;  /* 0x30000007ff0d7230 */ /* 0x000fe40000004100 */
[--C-:B------:R-:W-:Y:S02]  /*78b0*/  HADD2.F32 R7, -RZ, R4.reuse.H0_H0 ;  /* 0x20000004ff077230 */ /* 0x100fe40000004100 */
[----:B------:R-:W-:Y:S02]  /*78c0*/  HADD2.F32 R4, -RZ, R4.H1_H1 ;  /* 0x30000004ff047230 */ /* 0x000fe40000004100 */
[C---:B------:R-:W-:Y:S01]  /*78d0*/  FMUL.FTZ R28, R13.reuse, R15 ;  /* 0x0000000f0d1c7220 */ /* 0x040fe20000410000 */
[-C--:B------:R-:W-:Y:S01]  /*78e0*/  FMUL.FTZ R27, R13, R25.reuse ;  /* 0x000000190d1b7220 */ /* 0x080fe20000410000 */
[--C-:B------:R-:W-:Y:S02]  /*78f0*/  HADD2.F32 R10, -RZ, R6.reuse.H0_H0 ;  /* 0x20000006ff0a7230 */ /* 0x100fe40000004100 */
[----:B------:R-:W-:Y:S01]  /*7900*/  FMUL.FTZ R26, R4, R24 ;  /* 0x00000018041a7220 */ /* 0x000fe20000410000 */
[----:B------:R-:W-:Y:S01]  /*7910*/  FFMA.FTZ R30, R12, R25, R28 ;  /* 0x000000190c1e7223 */ /* 0x000fe2000001001c */
[----:B------:R-:W-:-:S02]  /*7920*/  HADD2.F32 R11, -RZ, R6.H1_H1 ;  /* 0x30000006ff0b7230 */ /* 0x000fc40000004100 */
[----:B------:R-:W-:Y:S01]  /*7930*/  FFMA.FTZ R27, R12, R15, -R27 ;  /* 0x0000000f0c1b7223 */ /* 0x000fe2000001081b */
[-C--:B------:R-:W-:Y:S01]  /*7940*/  FMUL.FTZ R28, R4, R14.reuse ;  /* 0x0000000e041c7220 */ /* 0x080fe20000410000 */
[C---:B------:R-:W-:Y:S01]  /*7950*/  FFMA.FTZ R26, R7.reuse, R14, -R26 ;  /* 0x0000000e071a7223 */ /* 0x040fe2000001081a */
[--C-:B------:R-:W-:Y:S02]  /*7960*/  HADD2.F32 R6, -RZ, R5.reuse.H0_H0 ;  /* 0x20000005ff067230 */ /* 0x100fe40000004100 */
[----:B------:R-:W-:Y:S02]  /*7970*/  HADD2.F32 R14, -RZ, R46.H1_H1 ;  /* 0x3000002eff0e7230 */ /* 0x000fe40000004100 */
[----:B------:R-:W-:Y:S01]  /*7980*/  FFMA.FTZ R7, R7, R24, R28 ;  /* 0x0000001807077223 */ /* 0x000fe2000001001c */
[----:B------:R-:W-:Y:S02]  /*7990*/  HADD2.F32 R12, -RZ, R48.H1_H1 ;  /* 0x30000030ff0c7230 */ /* 0x000fe40000004100 */
[----:B------:R-:W-:-:S02]  /*79a0*/  HADD2.F32 R5, -RZ, R5.H1_H1 ;  /* 0x30000005ff057230 */ /* 0x000fc40000004100 */
[C---:B------:R-:W-:Y:S01]  /*79b0*/  FMUL.FTZ R15, R11.reuse, R14 ;  /* 0x0000000e0b0f7220 */ /* 0x040fe20000410000 */
[----:B------:R-:W-:Y:S02]  /*79c0*/  HADD2.F32 R13, -RZ, R29.H0_H0 ;  /* 0x2000001dff0d7230 */ /* 0x000fe40000004100 */
[-C--:B------:R-:W-:Y:S01]  /*79d0*/  FMUL.FTZ R25, R11, R12.reuse ;  /* 0x0000000c0b197220 */ /* 0x080fe20000410000 */
[----:B------:R-:W-:Y:S02]  /*79e0*/  HADD2.F32 R4, -RZ, R31.H0_H0 ;  /* 0x2000001fff047230 */ /* 0x000fe40000004100 */
[----:B------:R-:W-:Y:S01]  /*79f0*/  FFMA.FTZ R15, R10, R12, -R15 ;  /* 0x0000000c0a0f7223 */ /* 0x000fe2000001080f */
[----:B------:R-:W-:Y:S01]  /*7a00*/  F2FP.F16.F32.PACK_AB R31, R30, R27 ;  /* 0x0000001b1e1f723e */ /* 0x000fe200000000ff */
[C---:B------:R-:W-:Y:S01]  /*7a10*/  FMUL.FTZ R11, R5.reuse, R13 ;  /* 0x0000000d050b7220 */ /* 0x040fe20000410000 */
[----:B------:R-:W-:Y:S01]  /*7a20*/  FFMA.FTZ R10, R10, R14, R25 ;  /* 0x0000000e0a0a7223 */ /* 0x000fe20000010019 */
[----:B------:R-:W-:Y:S01]  /*7a30*/  FMUL.FTZ R24, R5, R4 ;  /* 0x0000000405187220 */ /* 0x000fe20000410000 */
[----:B------:R-:W-:Y:S01]  /*7a40*/  F2FP.F16.F32.PACK_AB R28, R7, R26 ;  /* 0x0000001a071c723e */ /* 0x000fe200000000ff */
[----:B------:R-:W-:-:S02]  /*7a50*/  FFMA.FTZ R11, R6, R4, -R11 ;  /* 0x00000004060b7223 */ /* 0x000fc4000001080b */
[----:B------:R-:W-:Y:S01]  /*7a60*/  FFMA.FTZ R24, R6, R13, R24 ;  /* 0x0000000d06187223 */ /* 0x000fe20000010018 */
[----:B------:R-:W-:-:S04]  /*7a70*/  F2FP.F16.F32.PACK_AB R30, R10, R15 ;  /* 0x0000000f0a1e723e */ /* 0x000fc800000000ff */
[----:B------:R-:W-:-:S05]  /*7a80*/  F2FP.F16.F32.PACK_AB R29, R24, R11 ;  /* 0x0000000b181d723e */ /* 0x000fca00000000ff */
[----:B------:R2:W-:Y:S02]  /*7a90*/  STS.128 [R3+0x1a400], R28 ;  /* 0x01a4001c03007388 */ /* 0x0005e40000000c00 */
.L_x_2098:
[----:B------:R-:W-:Y:S05]  /*7aa0*/  BSYNC B1 ;  /* 0x0000000000017941 */ /* 0x000fea0003800000 */
.L_x_2097:
        /* <DEDUP_REMOVED lines=10> */
[----:B-1----:R-:W-:-:S02]  /*7b50*/  HADD2.F32 R10, -RZ, R7.H1_H1 ;  /* 0x30000007ff0a7230 */ /* 0x002fc40000004100 */
[--C-:B--2---:R-:W-:Y:S02]  /*7b60*/  HADD2.F32 R3, -RZ, R4.reuse.H0_H0 ;  /* 0x20000004ff037230 */ /* 0x104fe40000004100 */
[----:B------:R-:W-:Y:S02]  /*7b70*/  HADD2.F32 R4, -RZ, R4.H1_H1 ;  /* 0x30000004ff047230 */ /* 0x000fe40000004100 */
[C---:B------:R-:W-:Y:S01]  /*7b80*/  FMUL.FTZ R20, R10.reuse, R14 ;  /* 0x0000000e0a147220 */ /* 0x040fe20000410000 */
[----:B------:R-:W-:Y:S02]  /*7b90*/  HADD2.F32 R9, -RZ, R7.H0_H0 ;  /* 0x20000007ff097230 */ /* 0x000fe40000004100 */
[----:B------:R-:W-:Y:S01]  /*7ba0*/  FMUL.FTZ R15, R10, R12 ;  /* 0x0000000c0a0f7220 */ /* 0x000fe20000410000 */
[--C-:B------:R-:W-:Y:S02]  /*7bb0*/  HADD2.F32 R7, -RZ, R6.reuse.H0_H0 ;  /* 0x20000006ff077230 */ /* 0x100fe40000004100 */
[----:B------:R-:W-:Y:S01]  /*7bc0*/  FMUL.FTZ R10, R4, R13 ;  /* 0x0000000d040a7220 */ /* 0x000fe20000410000 */
[----:B------:R-:W-:-:S02]  /*7bd0*/  HADD2.F32 R8, -RZ, R6.H1_H1 ;  /* 0x30000006ff087230 */ /* 0x000fc40000004100 */
[C---:B------:R-:W-:Y:S01]  /*7be0*/  FFMA.FTZ R20, R9.reuse, R12, -R20 ;  /* 0x0000000c09147223 */ /* 0x040fe20000010814 */
[----:B------:R-:W-:Y:S01]  /*7bf0*/  FFMA.FTZ R15, R9, R14, R15 ;  /* 0x0000000e090f7223 */ /* 0x000fe2000001000f */
[--C-:B------:R-:W-:Y:S02]  /*7c00*/  HADD2.F32 R6, -RZ, R5.reuse.H0_H0 ;  /* 0x20000005ff067230 */ /* 0x100fe40000004100 */
[-C--:B------:R-:W-:Y:S01]  /*7c10*/  FMUL.FTZ R14, R4, R11.reuse ;  /* 0x0000000b040e7220 */ /* 0x080fe20000410000 */
[----:B------:R-:W-:Y:S01]  /*7c20*/  FFMA.FTZ R12, R3, R11, -R10 ;  /* 0x0000000b030c7223 */ /* 0x000fe2000001080a */
[----:B------:R-:W-:Y:S01]  /*7c30*/  HADD2.F32 R5, -RZ, R5.H1_H1 ;  /* 0x30000005ff057230 */ /* 0x000fe20000004100 */
[----:B------:R-:W-:Y:S01]  /*7c40*/  F2FP.F16.F32.PACK_AB R15, R15, R20 ;  /* 0x000000140f0f723e */ /* 0x000fe200000000ff */
[----:B------:R-:W-:Y:S02]  /*7c50*/  HADD2.F32 R11, -RZ, R47.H1_H1 ;  /* 0x3000002fff0b7230 */ /* 0x000fe40000004100 */
[----:B------:R-:W-:Y:S01]  /*7c60*/  FFMA.FTZ R3, R3, R13, R14 ;  /* 0x0000000d03037223 */ /* 0x000fe2000001000e */
[----:B------:R-:W-:-:S02]  /*7c70*/  HADD2.F32 R10, -RZ, R21.H0_H0 ;  /* 0x20000015ff0a7230 */ /* 0x000fc40000004100 */
[----:B------:R-:W-:Y:S02]  /*7c80*/  HADD2.F32 R9, -RZ, R49.H1_H1 ;  /* 0x30000031ff097230 */ /* 0x000fe40000004100 */
[C---:B------:R-:W-:Y:S01]  /*7c90*/  FMUL.FTZ R14, R8.reuse, R11 ;  /* 0x0000000b080e7220 */ /* 0x040fe20000410000 */
[----:B------:R-:W-:Y:S02]  /*7ca0*/  HADD2.F32 R4, -RZ, R24.H0_H0 ;  /* 0x20000018ff047230 */ /* 0x000fe40000004100 */
[----:B------:R-:W-:Y:S01]  /*7cb0*/  FMUL.FTZ R13, R5, R10 ;  /* 0x0000000a050d7220 */ /* 0x000fe20000410000 */
[----:B------:R-:W-:Y:S01]  /*7cc0*/  F2FP.F16.F32.PACK_AB R12, R3, R12 ;  /* 0x0000000c030c723e */ /* 0x000fe200000000ff */
[-C--:B------:R-:W-:Y:S01]  /*7cd0*/  FMUL.FTZ R8, R8, R9.reuse ;  /* 0x0000000908087220 */ /* 0x080fe20000410000 */
[----:B------:R-:W-:Y:S01]  /*7ce0*/  FFMA.FTZ R14, R7, R9, -R14 ;  /* 0x00000009070e7223 */ /* 0x000fe2000001080e */
[-C--:B------:R-:W-:Y:S01]  /*7cf0*/  FMUL.FTZ R5, R5, R4.reuse ;  /* 0x0000000405057220 */ /* 0x080fe20000410000 */
[----:B------:R-:W-:Y:S01]  /*7d00*/  FFMA.FTZ R13, R6, R4, -R13 ;  /* 0x00000004060d7223 */ /* 0x000fe2000001080d */
[----:B------:R-:W-:-:S02]  /*7d10*/  FFMA.FTZ R7, R7, R11, R8 ;  /* 0x0000000b07077223 */ /* 0x000fc40000010008 */
[----:B------:R-:W-:-:S03]  /*7d20*/  FFMA.FTZ R6, R6, R10, R5 ;  /* 0x0000000a06067223 */ /* 0x000fc60000010005 */
[----:B------:R-:W-:Y:S02]  /*7d30*/  F2FP.F16.F32.PACK_AB R14, R7, R14 ;  /* 0x0000000e070e723e */ /* 0x000fe400000000ff */
[----:B------:R-:W-:-:S05]  /*7d40*/  F2FP.F16.F32.PACK_AB R13, R6, R13 ;  /* 0x0000000d060d723e */ /* 0x000fca00000000ff */
[----:B------:R4:W-:Y:S01]  /*7d50*/  STS.128 [R0+0x2000], R12 ;  /* 0x0020000c00007388 */ /* 0x0009e20000000c00 */
[----:B------:R-:W-:Y:S05]  /*7d60*/  BRA `(.L_x_2096) ;  /* 0x0000001000b47947 */ /* 0x000fea0003800000 */
.L_x_2077:
[----:B------:R-:W1:Y:S01]  /*7d70*/  LDC R43, c[0x0][0x3d4] ;  /* 0x0000f500ff2b7b82 */ /* 0x000e620000000800 */
[----:B------:R-:W-:Y:S01]  /*7d80*/  ULDC.64 UR4, c[0x0][0x3c8] ;  /* 0x0000f20000047ab9 */ /* 0x000fe20000000a00 */
[----:B------:R-:W-:Y:S01]  /*7d90*/  ULDC.64 UR6, c[0x0][0x3e0] ;  /* 0x0000f80000067ab9 */ /* 0x000fe20000000a00 */
[----:B------:R-:W-:Y:S02]  /*7da0*/  CS2R R32, SRZ ;  /* 0x0000000000207805 */ /* 0x000fe4000001ff00 */
[----:B------:R-:W-:Y:S02]  /*7db0*/  CS2R R34, SRZ ;  /* 0x0000000000227805 */ /* 0x000fe4000001ff00 */
[----:B-1----:R-:W-:-:S04]  /*7dc0*/  ISETP.GE.AND P0, PT, R18, R43, PT ;  /* 0x0000002b1200720c */ /* 0x002fc80003f06270 */
[-C--:B------:R-:W-:Y:S02]  /*7dd0*/  ISETP.GE.OR P1, PT, R232, R8.reuse, P0 ;  /* 0x00000008e800720c */ /* 0x080fe40000726670 */
[----:B------:R-:W-:-:S11]  /*7de0*/  ISETP.GE.OR P0, PT, R23, R8, P0 ;  /* 0x000000081700720c */ /* 0x000fd60000706670 */
[----:B------:R-:W1:Y:S01]  /*7df0*/  @!P1 LDC.64 R14, c[0x0][0x3c8] ;  /* 0x0000f200ff0e9b82 */ /* 0x000e620000000a00 */
[----:B------:R-:W-:Y:S02]  /*7e00*/  @!P1 IADD3 R13, P2, P3, R26, R55, R53 ;  /* 0x000000371a0d9210 */ /* 0x000fe40007b5e035 */
[----:B------:R-:W-:Y:S02]  /*7e10*/  @!P0 IADD3 R9, P5, R53, R26, RZ ;  /* 0x0000001a35098210 */ /* 0x000fe40007fbe0ff */
[----:B------:R-:W-:Y:S02]  /*7e20*/  @!P1 IADD3.X R20, R27, R56, R51, P2, P3 ;  /* 0x000000381b149210 */ /* 0x000fe400017e6433 */
[----:B------:R-:W-:Y:S01]  /*7e30*/  @!P1 IADD3 R0, P3, P4, R28, R59, R54 ;  /* 0x0000003b1c009210 */ /* 0x000fe20007c7e036 */
[----:B------:R-:W2:Y:S01]  /*7e40*/  @!P1 LDC.64 R30, c[0x0][0x3e0] ;  /* 0x0000f800ff1e9b82 */ /* 0x000ea20000000a00 */
[----:B------:R-:W-:Y:S01]  /*7e50*/  @!P0 IADD3 R11, P2, R54, R28, RZ ;  /* 0x0000001c360b8210 */ /* 0x000fe20007f5e0ff */
[----:B------:R-:W-:Y:S01]  /*7e60*/  @!P0 IMAD.X R10, R51, 0x1, R27, P5 ;  /* 0x00000001330a8824 */ /* 0x000fe200028e061b */
[----:B------:R-:W-:-:S02]  /*7e70*/  @!P1 IADD3.X R3, R29, R57, R52, P3, P4 ;  /* 0x000000391d039210 */ /* 0x000fc40001fe8434 */
[C---:B------:R-:W-:Y:S01]  /*7e80*/  @!P0 LEA R8, P5, R9.reuse, UR4, 0x1 ;  /* 0x0000000409088c11 */ /* 0x040fe2000f8a08ff */
[----:B------:R-:W-:Y:S01]  /*7e90*/  @!P0 IMAD.X R24, R52, 0x1, R29, P2 ;  /* 0x0000000134188824 */ /* 0x000fe200010e061d */
[----:B------:R-:W-:Y:S02]  /*7ea0*/  CS2R R28, SRZ ;  /* 0x00000000001c7805 */ /* 0x000fe4000001ff00 */
[----:B------:R-:W-:Y:S02]  /*7eb0*/  @!P0 LEA.HI.X R9, R9, UR5, R10, 0x1, P5 ;  /* 0x0000000509098c11 */ /* 0x000fe4000a8f0c0a */
[----:B------:R-:W-:-:S03]  /*7ec0*/  @!P0 LEA R10, P2, R11, UR6, 0x1 ;  /* 0x000000060b0a8c11 */ /* 0x000fc6000f8408ff */
[----:B------:R3:W5:Y:S01]  /*7ed0*/  @!P0 LDG.E.128 R32, desc[UR52][R8.64] ;  /* 0x0000003408208981 */ /* 0x000762000c1e1d00 */
[----:B------:R-:W-:Y:S02]  /*7ee0*/  @!P0 LEA.HI.X R11, R11, UR7, R24, 0x1, P2 ;  /* 0x000000070b0b8c11 */ /* 0x000fe400090f0c18 */
[----:B-1----:R-:W-:-:S04]  /*7ef0*/  @!P1 LEA R12, P3, R13, R14, 0x1 ;  /* 0x0000000e0d0c9211 */ /* 0x002fc800078608ff */
[----:B------:R-:W-:Y:S02]  /*7f00*/  @!P1 LEA.HI.X R13, R13, R15, R20, 0x1, P3 ;  /* 0x0000000f0d0d9211 */ /* 0x000fe400018f0c14 */
[----:B--2---:R-:W-:-:S04]  /*7f10*/  @!P1 LEA R14, P4, R0, R30, 0x1 ;  /* 0x0000001e000e9211 */ /* 0x004fc800078808ff */
[----:B------:R-:W-:Y:S02]  /*7f20*/  @!P1 LEA.HI.X R15, R0, R31, R3, 0x1, P4 ;  /* 0x0000001f000f9211 */ /* 0x000fe400020f0c03 */
[----:B------:R-:W-:Y:S01]  /*7f30*/  CS2R R30, SRZ ;  /* 0x00000000001e7805 */ /* 0x000fe2000001ff00 */
[----:B------:R-:W1:Y:S05]  /*7f40*/  LDC R0, c[0x0][0x428] ;  /* 0x00010a00ff007b82 */ /* 0x000e6a0000000800 */
[----:B------:R-:W5:Y:S01]  /*7f50*/  @!P1 LDG.E.128 R28, desc[UR52][R14.64] ;  /* 0x000000340e1c9981 */ /* 0x000f62000c1e1d00 */
[----:B-1----:R-:W-:-:S13]  /*7f60*/  ISETP.NE.AND P2, PT, R0, 0x1, PT ;  /* 0x000000010000780c */ /* 0x002fda0003f45270 */
[----:B---3--:R-:W1:Y:S08]  /*7f70*/  @P2 LDC R8, c[0x0][0x42c] ;  /* 0x00010b00ff082b82 */ /* 0x008e700000000800 */
[----:B------:R-:W2:Y:S01]  /*7f80*/  @P2 LDC R9, c[0x0][0x430] ;  /* 0x00010c00ff092b82 */ /* 0x000ea20000000800 */
[----:B------:R-:W-:-:S04]  /*7f90*/  IMAD R0, R209, 0x80, R23 ;  /* 0x00000080d1007824 */ /* 0x000fc800078e0217 */
[----:B------:R-:W-:Y:S01]  /*7fa0*/  IMAD R3, R237, 0x40, R0 ;  /* 0x00000040ed037824 */ /* 0x000fe200078e0200 */
[----:B------:R-:W-:Y:S02]  /*7fb0*/  CS2R R36, SRZ ;  /* 0x0000000000247805 */ /* 0x000fe4000001ff00 */
[----:B------:R-:W-:Y:S02]  /*7fc0*/  CS2R R38, SRZ ;  /* 0x0000000000267805 */ /* 0x000fe4000001ff00 */
[----:B------:R-:W-:Y:S02]  /*7fd0*/  CS2R R24, SRZ ;  /* 0x0000000000187805 */ /* 0x000fe4000001ff00 */
[----:B------:R-:W-:Y:S02]  /*7fe0*/  CS2R R26, SRZ ;  /* 0x00000000001a7805 */ /* 0x000fe4000001ff00 */
[----:B------:R3:W5:Y:S01]  /*7ff0*/  @!P0 LDG.E.128 R36, desc[UR52][R10.64] ;  /* 0x000000340a248981 */ /* 0x000762000c1e1d00 */
[----:B-1----:R-:W-:-:S03]  /*8000*/  @P2 IMAD.HI.U32 R0, R3, R8, RZ ;  /* 0x0000000803002227 */ /* 0x002fc600078e00ff */
[----:B------:R1:W5:Y:S02]  /*8010*/  @!P1 LDG.E.128 R24, desc[UR52][R12.64] ;  /* 0x000000340c189981 */ /* 0x000364000c1e1d00 */
[----:B--2---:R-:W-:-:S04]  /*8020*/  @P2 SHF.R.U32.HI R3, RZ, R9, R0 ;  /* 0x00000009ff032219 */ /* 0x004fc80000011600 */
[----:B------:R-:W-:Y:S01]  /*8030*/  SHF.R.S32.HI R21, RZ, 0x1f, R3 ;  /* 0x0000001fff157819 */ /* 0x000fe20000011403 */
[----:B------:R-:W-:Y:S02]  /*8040*/  IMAD.MOV.U32 R8, RZ, RZ, R44 ;  /* 0x000000ffff087224 */ /* 0x000fe400078e002c */
[----:B------:R-:W-:Y:S02]  /*8050*/  IMAD.MOV.U32 R9, RZ, RZ, R41 ;  /* 0x000000ffff097224 */ /* 0x000fe400078e0029 */
[----:B---3--:R-:W-:Y:S02]  /*8060*/  IMAD.MOV.U32 R10, RZ, RZ, R42 ;  /* 0x000000ffff0a7224 */ /* 0x008fe400078e002a */
[----:B------:R-:W-:Y:S02]  /*8070*/  IMAD.MOV.U32 R11, RZ, RZ, R47 ;  /* 0x000000ffff0b7224 */ /* 0x000fe400078e002f */
[C---:B------:R-:W-:Y:S02]  /*8080*/  IMAD R0, R21.reuse, R6, RZ ;  /* 0x0000000615007224 */ /* 0x040fe400078e02ff */
[----:B-1----:R-:W-:-:S02]  /*8090*/  IMAD R12, R21, R4, RZ ;  /* 0x00000004150c7224 */ /* 0x002fc400078e02ff */
[----:B------:R-:W-:-:S04]  /*80a0*/  IMAD.WIDE.U32 R8, R3, R6, R8 ;  /* 0x0000000603087225 */ /* 0x000fc800078e0008 */
[----:B------:R-:W-:-:S04]  /*80b0*/  IMAD.WIDE.U32 R10, R3, R4, R10 ;  /* 0x00000004030a7225 */ /* 0x000fc800078e000a */
[C---:B------:R-:W-:Y:S02]  /*80c0*/  IMAD R7, R3.reuse, R7, R0 ;  /* 0x0000000703077224 */ /* 0x040fe400078e0200 */
[----:B------:R-:W-:Y:S01]  /*80d0*/  IMAD R3, R3, R5, R12 ;  /* 0x0000000503037224 */ /* 0x000fe200078e020c */
[----:B------:R-:W-:Y:S01]  /*80e0*/  LEA R4, P2, R8, UR4, 0x1 ;  /* 0x0000000408047c11 */ /* 0x000fe2000f8408ff */
[----:B------:R-:W-:Y:S01]  /*80f0*/  IMAD.IADD R5, R9, 0x1, R7 ;  /* 0x0000000109057824 */ /* 0x000fe200078e0207 */
[----:B------:R-:W-:Y:S02]  /*8100*/  LEA R0, P3, R10, UR6, 0x1 ;  /* 0x000000060a007c11 */ /* 0x000fe4000f8608ff */
[----:B------:R-:W-:Y:S01]  /*8110*/  IADD3 R3, R11, R3, RZ ;  /* 0x000000030b037210 */ /* 0x000fe20007ffe0ff */
[----:B------:R-:W-:Y:S01]  /*8120*/  UMOV UR4, 0xffffffff ;  /* 0xffffffff00047882 */ /* 0x000fe20000000000 */
[----:B------:R-:W-:Y:S02]  /*8130*/  LEA.HI.X R5, R8, UR5, R5, 0x1, P2 ;  /* 0x0000000508057c11 */ /* 0x000fe400090f0c05 */
[----:B------:R-:W-:-:S02]  /*8140*/  LEA.HI.X R3, R10, UR7, R3, 0x1, P3 ;  /* 0x000000070a037c11 */ /* 0x000fc400098f0c03 */
[----:B------:R-:W-:Y:S01]  /*8150*/  LEA.HI R6, R233, R233, RZ, 0x1 ;  /* 0x000000e9e9067211 */ /* 0x000fe200078f08ff */
[----:B------:R-:W-:Y:S06]  /*8160*/  BRA.DIV UR4, `(.L_x_2099) ;  /* 0x0000017204887947 */ /* 0x000fec000b800000 */
.L_x_2357:
[----:B------:R-:W-:-:S03]  /*8170*/  UMOV UR4, 0xffffffff ;  /* 0xffffffff00047882 */ /* 0x000fc60000000000 */
[----:B------:R-:W-:Y:S05]  /*8180*/  BRA.DIV UR4, `(.L_x_2100) ;  /* 0x0000017204a87947 */ /* 0x000fea000b800000 */
.L_x_2360:
[----:B------:R-:W-:-:S03]  /*8190*/  UMOV UR4, 0xffffffff ;  /* 0xffffffff00047882 */ /* 0x000fc60000000000 */
[----:B------:R-:W-:Y:S05]  /*81a0*/  BRA.DIV UR4, `(.L_x_2101) ;  /* 0x0000017204c87947 */ /* 0x000fea000b800000 */
.L_x_2363:
[----:B------:R-:W-:-:S03]  /*81b0*/  UMOV UR4, 0xffffffff ;  /* 0xffffffff00047882 */ /* 0x000fc60000000000 */
[----:B------:R-:W-:Y:S05]  /*81c0*/  BRA.DIV UR4, `(.L_x_2102) ;  /* 0x0000017204e87947 */ /* 0x000fea000b800000 */
.L_x_2366:
[----:B------:R-:W-:-:S03]  /*81d0*/  UMOV UR4, 0xffffffff ;  /* 0xffffffff00047882 */ /* 0x000fc60000000000 */
[----:B------:R-:W-:Y:S05]  /*81e0*/  BRA.DIV UR4, `(.L_x_2103) ;  /* 0x0000017604087947 */ /* 0x000fea000b800000 */
.L_x_2369:
[----:B------:R-:W-:Y:S01]  /*81f0*/  UMOV UR4, 0xffffffff ;  /* 0xffffffff00047882 */ /* 0x000fe20000000000 */
[----:B------:R-:W-:Y:S02]  /*8200*/  LOP3.LUT R6, R6, 0xfffffffe, RZ, 0xc0, !PT ;  /* 0xfffffffe06067812 */ /* 0x000fe400078ec0ff */
[----:B------:R-:W-:Y:S05]  /*8210*/  BRA.DIV UR4, `(.L_x_2104) ;  /* 0x0000017604247947 */ /* 0x000fea000b800000 */
.L_x_2372:
[----:B------:R-:W-:Y:S01]  /*8220*/  UMOV UR4, 0xffffffff ;  /* 0xffffffff00047882 */ /* 0x000fe20000000000 */
[----:B------:R-:W-:Y:S02]  /*8230*/  IMAD.IADD R4, R233, 0x1, -R6 ;  /* 0x00000001e9047824 */ /* 0x000fe400078e0a06 */
[----:B------:R-:W-:Y:S05]  /*8240*/  BRA.DIV UR4, `(.L_x_2105) ;  /* 0x0000017604407947 */ /* 0x000fea000b800000 */
.L_x_2375:
[----:B------:R-:W-:Y:S01]  /*8250*/  UMOV UR4, 0xffffffff ;  /* 0xffffffff00047882 */ /* 0x000fe20000000000 */
[----:B------:R-:W-:Y:S02]  /*8260*/  SHF.L.U32 R4, R4, 0x1f, RZ ;  /* 0x0000001f04047819 */ /* 0x000fe400000006ff */
[----:B------:R-:W-:Y:S05]  /*8270*/  BRA.DIV UR4, `(.L_x_2106) ;  /* 0x00000176045c7947 */ /* 0x000fea000b800000 */
.L_x_2378:
[----:B------:R-:W1:Y:S01]  /*8280*/  SYNCS.PHASECHK.TRANS64.TRYWAIT P2, [R17+URZ+0x22800], R4 ;  /* 0x02280004110075a7 */ /* 0x000e62000804017f */
[----:B-----5:R-:W-:Y:S01]  /*8290*/  IMAD.MOV.U32 R0, RZ, RZ, R32 ;  /* 0x000000ffff007224 */ /* 0x020fe200078e0020 */
[----:B------:R-:W-:Y:S01]  /*82a0*/  BSSY B1, `(.L_x_2107) ;  /* 0x000001a000017945 */ /* 0x000fe20003800000 */
[----:B------:R-:W-:Y:S02]  /*82b0*/  IMAD.MOV.U32 R3, RZ, RZ, R33 ;  /* 0x000000ffff037224 */ /* 0x000fe400078e0021 */
[----:B------:R-:W-:Y:S01]  /*82c0*/  IMAD.MOV.U32 R5, RZ, RZ, R34 ;  /* 0x000000ffff057224 */ /* 0x000fe200078e0022 */
[----:B------:R-:W-:Y:S01]  /*82d0*/  PRMT R51, R51, 0x5410, R0 ;  /* 0x0000541033337816 */ /* 0x000fe20000000000 */
        /* <DEDUP_REMOVED lines=13> */
[----:B------:R-:W-:-:S02]  /*83b0*/  IMAD.MOV.U32 R0, RZ, RZ, R28 ;  /* 0x000000ffff007224 */ /* 0x000fc400078e001c */
[----:B------:R-:W-:Y:S01]  /*83c0*/  IMAD.MOV.U32 R3, RZ, RZ, R29 ;  /* 0x000000ffff037224 */ /* 0x000fe200078e001d */
[----:B------:R-:W-:Y:S01]  /*83d0*/  PRMT R54, R5, 0x5410, R6 ;  /* 0x0000541005367816 */ /* 0x000fe20000000006 */
[----:B------:R-:W-:Y:S01]  /*83e0*/  IMAD.MOV.U32 R5, RZ, RZ, R26 ;  /* 0x000000ffff057224 */ /* 0x000fe200078e001a */
[----:B------:R-:W-:Y:S02]  /*83f0*/  MOV R6, R27 ;  /* 0x0000001b00067202 */ /* 0x000fe40000000f00 */
[----:B------:R-:W-:Y:S01]  /*8400*/  PRMT R53, R0, 0x5410, R3 ;  /* 0x0000541000357816 */ /* 0x000fe20000000003 */
[----:B------:R-:W-:Y:S01]  /*8410*/  IMAD.IADD R0, R18, 0x1, R43 ;  /* 0x0000000112007824 */ /* 0x000fe200078e022b */
[----:B------:R-:W-:Y:S01]  /*8420*/  PRMT R55, R5, 0x5410, R6 ;  /* 0x0000541005377816 */ /* 0x000fe20000000006 */
[----:B-1----:R-:W-:Y:S06]  /*8430*/  @!P2 BRA `(.L_x_2108) ;  /* 0x000001740014a947 */ /* 0x002fec0003800000 */
.L_x_2379:
[----:B------:R-:W-:Y:S05]  /*8440*/  BSYNC B1 ;  /* 0x0000000000017941 */ /* 0x000fea0003800000 */
.L_x_2107:
[----:B------:R-:W-:Y:S01]  /*8450*/  BSSY B1, `(.L_x_2109) ;  /* 0x0000063000017945 */ /* 0x000fe20003800000 */
[----:B------:R-:W-:Y:S01]  /*8460*/  IMAD.MOV.U32 R56, RZ, RZ, R30 ;  /* 0x000000ffff387224 */ /* 0x000fe200078e001e */
[----:B------:R-:W-:Y:S01]  /*8470*/  LOP3.LUT R3, R0, 0x38, RZ, 0xc0, !PT ;  /* 0x0000003800037812 */ /* 0x000fe200078ec0ff */
[----:B------:R-:W-:Y:S01]  /*8480*/  IMAD.MOV.U32 R57, RZ, RZ, R31 ;  /* 0x000000ffff397224 */ /* 0x000fe200078e001f */
[----:B------:R-:W-:Y:S06]  /*8490*/  @P0 BRA `(.L_x_2110) ;  /* 0x0000000400780947 */ /* 0x000fec0003800000 */
[----:B------:R-:W-:Y:S01]  /*84a0*/  IMAD.SHL.U32 R0, R236, 0x40, RZ ;  /* 0x00000040ec007824 */ /* 0x000fe200078e00ff */
[--C-:B------:R-:W-:Y:S02]  /*84b0*/  SHF.R.U64 R49, R32, 0x10, R33.reuse ;  /* 0x0000001020317819 */ /* 0x100fe40000001221 */
[----:B------:R-:W-:Y:S01]  /*84c0*/  SHF.R.U32.HI R42, RZ, 0x10, R33 ;  /* 0x00000010ff2a7819 */ /* 0x000fe20000011621 */
[--C-:B------:R-:W-:Y:S01]  /*84d0*/  HADD2.F32 R33, -RZ, R15.reuse.H1_H1 ;  /* 0x3000000fff217230 */ /* 0x100fe20000004100 */
[----:B-1----:R-:W-:Y:S02]  /*84e0*/  LOP3.LUT R4, R0, 0x1c0, RZ, 0xc0, !PT ;  /* 0x000001c000047812 */ /* 0x002fe400078ec0ff */
[----:B------:R-:W-:Y:S01]  /*84f0*/  SHF.R.U64 R48, R34, 0x10, R35 ;  /* 0x0000001022307819 */ /* 0x000fe20000001223 */
[----:B------:R-:W-:Y:S01]  /*8500*/  HADD2.F32 R34, -RZ, R15.H0_H0 ;  /* 0x2000000fff227230 */ /* 0x000fe20000004100 */
[----:B------:R-:W-:Y:S02]  /*8510*/  LOP3.LUT R0, R4, 0x38, R18, 0xf8, !PT ;  /* 0x0000003804007812 */ /* 0x000fe400078ef812 */
[----:B------:R-:W-:-:S02]  /*8520*/  SHF.R.U32.HI R7, RZ, 0x3, R4 ;  /* 0x00000003ff077819 */ /* 0x000fc40000011604 */
[--C-:B------:R-:W-:Y:S02]  /*8530*/  SHF.R.U64 R46, R36, 0x10, R37.reuse ;  /* 0x00000010242e7819 */ /* 0x100fe40000001225 */
[----:B------:R-:W-:Y:S02]  /*8540*/  LOP3.LUT R5, R0, R7, RZ, 0x3c, !PT ;  /* 0x0000000700057212 */ /* 0x000fe400078e3cff */
[----:B------:R-:W-:Y:S02]  /*8550*/  SHF.R.U32.HI R36, RZ, 0x10, R37 ;  /* 0x00000010ff247819 */ /* 0x000fe40000011625 */
[----:B------:R-:W-:Y:S01]  /*8560*/  SHF.R.U64 R45, R38, 0x10, R39 ;  /* 0x00000010262d7819 */ /* 0x000fe20000001227 */
[----:B------:R-:W-:Y:S01]  /*8570*/  IMAD R0, R220, 0x200, R5 ;  /* 0x00000200dc007824 */ /* 0x000fe200078e0205 */
[----:B------:R-:W-:Y:S02]  /*8580*/  LOP3.LUT R5, R7, R3, R4, 0x1e, !PT ;  /* 0x0000000307057212 */ /* 0x000fe400078e1e04 */
[----:B------:R-:W-:Y:S01]  /*8590*/  SHF.R.U32.HI R41, RZ, 0x10, R39 ;  /* 0x00000010ff297819 */ /* 0x000fe20000011627 */
[----:B------:R-:W-:Y:S01]  /*85a0*/  IMAD R43, R0, 0x2, R17 ;  /* 0x00000002002b7824 */ /* 0x000fe200078e0211 */
[----:B------:R-:W-:Y:S01]  /*85b0*/  SHF.R.U32.HI R47, RZ, 0x10, R35 ;  /* 0x00000010ff2f7819 */ /* 0x000fe20000011623 */
[----:B------:R-:W-:-:S02]  /*85c0*/  IMAD R0, R220, 0x200, R5 ;  /* 0x00000200dc007824 */ /* 0x000fc400078e0205 */
[----:B------:R-:W-:Y:S01]  /*85d0*/  HADD2.F32 R35, -RZ, R36.H0_H0 ;  /* 0x20000024ff237230 */ /* 0x000fe20000004100 */
[----:B------:R-:W1:Y:S01]  /*85e0*/  LDS.128 R8, [R43+0x18400] ;  /* 0x018400002b087984 */ /* 0x000e620000000c00 */
[----:B------:R-:W-:Y:S02]  /*85f0*/  IMAD R44, R0, 0x2, R17 ;  /* 0x00000002002c7824 */ /* 0x000fe400078e0211 */
[----:B------:R-:W-:-:S03]  /*8600*/  HADD2.F32 R36, -RZ, R51.H0_H0 ;  /* 0x20000033ff247230 */ /* 0x000fc60000004100 */
        /* <DEDUP_REMOVED lines=12> */
[----:B------:R-:W-:Y:S01]  /*86d0*/  FFMA.FTZ R39, R12, R34, R39 ;  /* 0x000000220c277223 */ /* 0x000fe20000010027 */
[----:B------:R-:W-:Y:S02]  /*86e0*/  HADD2.F32 R12, -RZ, R52.H1_H1 ;  /* 0x30000034ff0c7230 */ /* 0x000fe40000004100 */
[----:B------:R-:W-:Y:S01]  /*86f0*/  FMUL.FTZ R42, R21, R36 ;  /* 0x00000024152a7220 */ /* 0x000fe20000410000 */
[----:B------:R-:W-:-:S02]  /*8700*/  HADD2.F32 R32, -RZ, R7.H1_H1 ;  /* 0x30000007ff207230 */ /* 0x000fc40000004100 */
[-C--:B------:R-:W-:Y:S01]  /*8710*/  FMUL.FTZ R20, R20, R15.reuse ;  /* 0x0000000f14147220 */ /* 0x080fe20000410000 */
[----:B------:R-:W-:Y:S02]  /*8720*/  HADD2.F32 R33, -RZ, R41.H0_H0 ;  /* 0x20000029ff217230 */ /* 0x000fe40000004100 */
[-C--:B------:R-:W-:Y:S01]  /*8730*/  FMUL.FTZ R21, R21, R12.reuse ;  /* 0x0000000c15157220 */ /* 0x080fe20000410000 */
[C---:B------:R-:W-:Y:S01]  /*8740*/  FFMA.FTZ R38, R9.reuse, R15, -R38 ;  /* 0x0000000f09267223 */ /* 0x040fe20000010826 */
[----:B------:R-:W-:Y:S02]  /*8750*/  HADD2.F32 R14, -RZ, R11.H1_H1 ;  /* 0x3000000bff0e7230 */ /* 0x000fe40000004100 */
[----:B------:R-:W-:Y:S01]  /*8760*/  FFMA.FTZ R34, R9, R35, R20 ;  /* 0x0000002309227223 */ /* 0x000fe20000010014 */
[C---:B------:R-:W-:Y:S01]  /*8770*/  FFMA.FTZ R42, R13.reuse, R12, -R42 ;  /* 0x0000000c0d2a7223 */ /* 0x040fe2000001082a */
[----:B------:R-:W-:Y:S02]  /*8780*/  HADD2.F32 R15, -RZ, R47.H0_H0 ;  /* 0x2000002fff0f7230 */ /* 0x000fe40000004100 */
[----:B------:R-:W-:Y:S01]  /*8790*/  FFMA.FTZ R36, R13, R36, R21 ;  /* 0x000000240d247223 */ /* 0x000fe20000010015 */
[----:B------:R-:W-:-:S02]  /*87a0*/  HADD2.F32 R5, -RZ, R4.H0_H0 ;  /* 0x20000004ff057230 */ /* 0x000fc40000004100 */
[C---:B------:R-:W-:Y:S01]  /*87b0*/  FMUL.FTZ R21, R32.reuse, R33 ;  /* 0x0000002120157220 */ /* 0x040fe20000410000 */
[----:B------:R-:W-:Y:S02]  /*87c0*/  HADD2.F32 R9, -RZ, R51.H1_H1 ;  /* 0x30000033ff097230 */ /* 0x000fe40000004100 */
[-C--:B------:R-:W-:Y:S01]  /*87d0*/  FMUL.FTZ R41, R32, R15.reuse ;  /* 0x0000000f20297220 */ /* 0x080fe20000410000 */
[----:B------:R-:W-:Y:S02]  /*87e0*/  HADD2.F32 R13, -RZ, R50.H0_H0 ;  /* 0x20000032ff0d7230 */ /* 0x000fe40000004100 */
[----:B------:R-:W-:Y:S01]  /*87f0*/  FFMA.FTZ R35, R14, R15, -R21 ;  /* 0x0000000f0e237223 */ /* 0x000fe20000010815 */
[----:B------:R-:W-:Y:S02]  /*8800*/  HADD2.F32 R0, -RZ, R8.H0_H0 ;  /* 0x20000008ff007230 */ /* 0x000fe40000004100 */
[----:B------:R-:W-:Y:S01]  /*8810*/  FMUL.FTZ R32, R5, R9 ;  /* 0x0000000905207220 */ /* 0x000fe20000410000 */
[----:B------:R-:W-:-:S02]  /*8820*/  HADD2.F32 R7, -RZ, R6.H0_H0 ;  /* 0x20000006ff077230 */ /* 0x000fc40000004100 */
[----:B------:R-:W-:Y:S01]  /*8830*/  FMUL.FTZ R15, R5, R13 ;  /* 0x0000000d050f7220 */ /* 0x000fe20000410000 */
[----:B------:R-:W-:Y:S02]  /*8840*/  HADD2.F32 R20, -RZ, R50.H1_H1 ;  /* 0x30000032ff147230 */ /* 0x000fe40000004100 */
[----:B------:R-:W-:Y:S01]  /*8850*/  FFMA.FTZ R41, R14, R33, R41 ;  /* 0x000000210e297223 */ /* 0x000fe20000010029 */
[----:B------:R-:W-:Y:S02]  /*8860*/  HADD2.F32 R12, -RZ, R52.H0_H0 ;  /* 0x20000034ff0c7230 */ /* 0x000fe40000004100 */
[C---:B------:R-:W-:Y:S01]  /*8870*/  FFMA.FTZ R15, R0.reuse, R9, -R15 ;  /* 0x00000009000f7223 */ /* 0x040fe2000001080f */
[----:B------:R-:W-:Y:S02]  /*8880*/  HADD2.F32 R11, -RZ, R10.H0_H0 ;  /* 0x2000000aff0b7230 */ /* 0x000fe40000004100 */
[----:B------:R-:W-:Y:S01]  /*8890*/  FFMA.FTZ R32, R0, R13, R32 ;  /* 0x0000000d00207223 */ /* 0x000fe20000010020 */
[----:B------:R-:W-:-:S02]  /*88a0*/  HADD2.F32 R4, -RZ, R4.H1_H1 ;  /* 0x30000004ff047230 */ /* 0x000fc40000004100 */
[C---:B------:R-:W-:Y:S01]  /*88b0*/  FMUL.FTZ R14, R7.reuse, R20 ;  /* 0x00000014070e7220 */ /* 0x040fe20000410000 */
[----:B------:R-:W-:Y:S02]  /*88c0*/  HADD2.F32 R6, -RZ, R6.H1_H1 ;  /* 0x30000006ff067230 */ /* 0x000fe40000004100 */
[-C--:B------:R-:W-:Y:S01]  /*88d0*/  FMUL.FTZ R0, R7, R12.reuse ;  /* 0x0000000c07007220 */ /* 0x080fe20000410000 */
[----:B------:R-:W-:Y:S02]  /*88e0*/  HADD2.F32 R9, -RZ, R46.H0_H0 ;  /* 0x2000002eff097230 */ /* 0x000fe40000004100 */
[C---:B------:R-:W-:Y:S01]  /*88f0*/  FFMA.FTZ R14, R11.reuse, R12, -R14 ;  /* 0x0000000c0b0e7223 */ /* 0x040fe2000001080e */
[----:B------:R-:W-:Y:S02]  /*8900*/  HADD2.F32 R13, -RZ, R45.H0_H0 ;  /* 0x2000002dff0d7230 */ /* 0x000fe40000004100 */
[----:B------:R-:W-:Y:S01]  /*8910*/  FFMA.FTZ R20, R11, R20, R0 ;  /* 0x000000140b147223 */ /* 0x000fe20000010000 */
[----:B------:R-:W-:-:S02]  /*8920*/  HADD2.F32 R5, -RZ, R49.H0_H0 ;  /* 0x20000031ff057230 */ /* 0x000fc40000004100 */
[----:B------:R-:W-:Y:S01]  /*8930*/  FMUL.FTZ R11, R4, R9 ;  /* 0x00000009040b7220 */ /* 0x000fe20000410000 */
[----:B------:R-:W-:Y:S02]  /*8940*/  HADD2.F32 R7, -RZ, R48.H0_H0 ;  /* 0x20000030ff077230 */ /* 0x000fe40000004100 */
[----:B------:R-:W-:Y:S01]  /*8950*/  FMUL.FTZ R33, R6, R13 ;  /* 0x0000000d06217220 */ /* 0x000fe20000410000 */
[----:B------:R-:W-:Y:S02]  /*8960*/  HADD2.F32 R8, -RZ, R8.H1_H1 ;  /* 0x30000008ff087230 */ /* 0x000fe40000004100 */
[----:B------:R-:W-:Y:S01]  /*8970*/  FMUL.FTZ R0, R4, R5 ;  /* 0x0000000504007220 */ /* 0x000fe20000410000 */
[----:B------:R-:W-:Y:S02]  /*8980*/  HADD2.F32 R10, -RZ, R10.H1_H1 ;  /* 0x3000000aff0a7230 */ /* 0x000fe40000004100 */
[----:B------:R-:W-:Y:S01]  /*8990*/  FMUL.FTZ R6, R6, R7 ;  /* 0x0000000706067220 */ /* 0x000fe20000410000 */
[C---:B------:R-:W-:Y:S01]  /*89a0*/  FFMA.FTZ R4, R8.reuse, R5, -R11 ;  /* 0x0000000508047223 */ /* 0x040fe2000001080b */
[----:B------:R-:W-:Y:S01]  /*89b0*/  FFMA.FTZ R21, R8, R9, R0 ;  /* 0x0000000908157223 */ /* 0x000fe20000010000 */
[C---:B------:R-:W-:Y:S01]  /*89c0*/  FFMA.FTZ R33, R10.reuse, R7, -R33 ;  /* 0x000000070a217223 */ /* 0x040fe20000010821 */
[----:B------:R-:W-:Y:S01]  /*89d0*/  FFMA.FTZ R13, R10, R13, R6 ;  /* 0x0000000d0a0d7223 */ /* 0x000fe20000010006 */
[----:B------:R-:W-:-:S02]  /*89e0*/  F2FP.F16.F32.PACK_AB R5, R38, R37 ;  /* 0x000000252605723e */ /* 0x000fc400000000ff */
[----:B------:R-:W-:Y:S02]  /*89f0*/  F2FP.F16.F32.PACK_AB R7, R35, R42 ;  /* 0x0000002a2307723e */ /* 0x000fe400000000ff */
[----:B------:R-:W-:Y:S02]  /*8a00*/  F2FP.F16.F32.PACK_AB R4, R4, R15 ;  /* 0x0000000f0404723e */ /* 0x000fe400000000ff */
[----:B------:R-:W-:Y:S02]  /*8a10*/  F2FP.F16.F32.PACK_AB R6, R33, R14 ;  /* 0x0000000e2106723e */ /* 0x000fe400000000ff */
[----:B------:R-:W-:Y:S02]  /*8a20*/  F2FP.F16.F32.PACK_AB R9, R34, R39 ;  /* 0x000000272209723e */ /* 0x000fe400000000ff */
[----:B------:R-:W-:Y:S01]  /*8a30*/  F2FP.F16.F32.PACK_AB R11, R41, R36 ;  /* 0x00000024290b723e */ /* 0x000fe200000000ff */
[----:B------:R2:W-:Y:S01]  /*8a40*/  STS.128 [R43+0x18400], R4 ;  /* 0x018400042b007388 */ /* 0x0005e20000000c00 */
[----:B------:R-:W-:-:S02]  /*8a50*/  F2FP.F16.F32.PACK_AB R8, R21, R32 ;  /* 0x000000201508723e */ /* 0x000fc400000000ff */
[----:B------:R-:W-:-:S05]  /*8a60*/  F2FP.F16.F32.PACK_AB R10, R13, R20 ;  /* 0x000000140d0a723e */ /* 0x000fca00000000ff */
[----:B------:R2:W-:Y:S02]  /*8a70*/  STS.128 [R44+0x18400], R8 ;  /* 0x018400082c007388 */ /* 0x0005e40000000c00 */
.L_x_2110:
[----:B------:R-:W-:Y:S05]  /*8a80*/  BSYNC B1 ;  /* 0x0000000000017941 */ /* 0x000fea0003800000 */
.L_x_2109:
[----:B------:R-:W-:Y:S01]  /*8a90*/  PRMT R41, R56, 0x5410, R57 ;  /* 0x0000541038297816 */ /* 0x000fe20000000039 */
[----:B------:R-:W-:Y:S06]  /*8aa0*/  @P1 BRA `(.L_x_2096) ;  /* 0x0000000400641947 */ /* 0x000fec0003800000 */
[----:B------:R-:W3:Y:S01]  /*8ab0*/  LDL R42, [R1+0x8] ;  /* 0x00000800012a7983 */ /* 0x000ee20000100800 */
[----:B------:R-:W-:-:S04]  /*8ac0*/  SHF.R.U32.HI R0, RZ, 0x3, R218 ;  /* 0x00000003ff007819 */ /* 0x000fc800000116da */
[----:B------:R-:W-:-:S05]  /*8ad0*/  LOP3.LUT R0, R0, R3, R218, 0x1e, !PT ;  /* 0x0000000300007212 */ /* 0x000fca00078e1eda */
[----:B------:R-:W-:-:S04]  /*8ae0*/  IMAD.IADD R0, R221, 0x1, R0 ;  /* 0x00000001dd007824 */ /* 0x000fc800078e0200 */
[----:B------:R-:W-:-:S05]  /*8af0*/  IMAD R0, R0, 0x2, R17 ;  /* 0x0000000200007824 */ /* 0x000fca00078e0211 */
[----:B-12---:R-:W1:Y:S01]  /*8b00*/  LDS.128 R4, [R0+0x18400] ;  /* 0x0184000000047984 */ /* 0x006e620000000c00 */
[----:B------:R-:W-:Y:S02]  /*8b10*/  SHF.R.U64 R37, R28, 0x10, R29 ;  /* 0x000000101c257819 */ /* 0x000fe4000000121d */
[--C-:B------:R-:W-:Y:S02]  /*8b20*/  SHF.R.U64 R39, R24, 0x10, R25.reuse ;  /* 0x0000001018277819 */ /* 0x100fe40000001219 */
[----:B------:R-:W-:Y:S01]  /*8b30*/  SHF.R.U32.HI R32, RZ, 0x10, R25 ;  /* 0x00000010ff207819 */ /* 0x000fe20000011619 */
[----:B------:R-:W-:Y:S01]  /*8b40*/  HADD2.F32 R25, -RZ, R54.H1_H1 ;  /* 0x30000036ff197230 */ /* 0x000fe20000004100 */
[----:B------:R-:W-:Y:S02]  /*8b50*/  SHF.R.U32.HI R28, RZ, 0x10, R29 ;  /* 0x00000010ff1c7819 */ /* 0x000fe4000001161d */
[--C-:B------:R-:W-:Y:S02]  /*8b60*/  SHF.R.U64 R38, R26, 0x10, R27.reuse ;  /* 0x000000101a267819 */ /* 0x100fe4000000121b */
[----:B------:R-:W-:Y:S01]  /*8b70*/  SHF.R.U32.HI R36, RZ, 0x10, R27 ;  /* 0x00000010ff247819 */ /* 0x000fe2000001161b */
[--C-:B------:R-:W-:Y:S01]  /*8b80*/  HADD2.F32 R27, -RZ, R53.reuse.H1_H1 ;  /* 0x30000035ff1b7230 */ /* 0x100fe20000004100 */
[--C-:B------:R-:W-:Y:S01]  /*8b90*/  SHF.R.U64 R35, R30, 0x10, R31.reuse ;  /* 0x000000101e237819 */ /* 0x100fe2000000121f */
[----:B------:R-:W-:Y:S01]  /*8ba0*/  HADD2.F32 R28, -RZ, R28.H0_H0 ;  /* 0x2000001cff1c7230 */ /* 0x000fe20000004100 */
[----:B------:R-:W-:Y:S01]  /*8bb0*/  SHF.R.U32.HI R33, RZ, 0x10, R31 ;  /* 0x00000010ff217819 */ /* 0x000fe2000001161f */
[----:B------:R-:W-:-:S02]  /*8bc0*/  HADD2.F32 R26, -RZ, R53.H0_H0 ;  /* 0x20000035ff1a7230 */ /* 0x000fc40000004100 */
[--C-:B-1----:R-:W-:Y:S02]  /*8bd0*/  HADD2.F32 R15, -RZ, R5.reuse.H0_H0 ;  /* 0x20000005ff0f7230 */ /* 0x102fe40000004100 */
[----:B------:R-:W-:-:S03]  /*8be0*/  HADD2.F32 R20, -RZ, R5.H1_H1 ;  /* 0x30000005ff147230 */ /* 0x000fc60000004100 */
[C---:B------:R-:W-:Y:S01]  /*8bf0*/  FMUL.FTZ R29, R15.reuse, R27 ;  /* 0x0000001b0f1d7220 */ /* 0x040fe20000410000 */
[----:B------:R-:W-:Y:S01]  /*8c00*/  FMUL.FTZ R31, R15, R25 ;  /* 0x000000190f1f7220 */ /* 0x000fe20000410000 */
[----:B------:R-:W-:Y:S02]  /*8c10*/  HADD2.F32 R15, -RZ, R32.H0_H0 ;  /* 0x20000020ff0f7230 */ /* 0x000fe40000004100 */
[C---:B------:R-:W-:Y:S01]  /*8c20*/  FMUL.FTZ R30, R20.reuse, R28 ;  /* 0x0000001c141e7220 */ /* 0x040fe20000410000 */
[----:B------:R-:W-:Y:S02]  /*8c30*/  HADD2.F32 R5, -RZ, R4.H0_H0 ;  /* 0x20000004ff057230 */ /* 0x000fe40000004100 */
[----:B------:R-:W-:Y:S02]  /*8c40*/  HADD2.F32 R21, -RZ, R6.H0_H0 ;  /* 0x20000006ff157230 */ /* 0x000fe40000004100 */
[----:B------:R-:W-:Y:S01]  /*8c50*/  FMUL.FTZ R34, R20, R15 ;  /* 0x0000000f14227220 */ /* 0x000fe20000410000 */
[----:B------:R-:W-:-:S02]  /*8c60*/  HADD2.F32 R20, -RZ, R41.H0_H0 ;  /* 0x20000029ff147230 */ /* 0x000fc40000004100 */
[--C-:B------:R-:W-:Y:S02]  /*8c70*/  HADD2.F32 R24, -RZ, R7.reuse.H0_H0 ;  /* 0x20000007ff187230 */ /* 0x100fe40000004100 */
[----:B------:R-:W-:Y:S02]  /*8c80*/  HADD2.F32 R7, -RZ, R7.H1_H1 ;  /* 0x30000007ff077230 */ /* 0x000fe40000004100 */
[----:B------:R-:W-:Y:S02]  /*8c90*/  HADD2.F32 R4, -RZ, R4.H1_H1 ;  /* 0x30000004ff047230 */ /* 0x000fe40000004100 */
[----:B------:R-:W-:Y:S01]  /*8ca0*/  HADD2.F32 R6, -RZ, R6.H1_H1 ;  /* 0x30000006ff067230 */ /* 0x000fe20000004100 */
[----:B---3--:R-:W1:Y:S02]  /*8cb0*/  LDS.128 R8, [R42+0x18400] ;  /* 0x018400002a087984 */ /* 0x008e640000000c00 */
[--C-:B-1----:R-:W-:Y:S02]  /*8cc0*/  HADD2.F32 R12, -RZ, R9.reuse.H0_H0 ;  /* 0x20000009ff0c7230 */ /* 0x102fe40000004100 */
[----:B------:R-:W-:-:S03]  /*8cd0*/  HADD2.F32 R9, -RZ, R9.H1_H1 ;  /* 0x30000009ff097230 */ /* 0x000fc60000004100 */
[C---:B------:R-:W-:Y:S01]  /*8ce0*/  FFMA.FTZ R29, R12.reuse, R25, -R29 ;  /* 0x000000190c1d7223 */ /* 0x040fe2000001081d */
[----:B------:R-:W-:Y:S01]  /*8cf0*/  FFMA.FTZ R31, R12, R27, R31 ;  /* 0x0000001b0c1f7223 */ /* 0x000fe2000001001f */
[----:B------:R-:W-:Y:S02]  /*8d00*/  HADD2.F32 R12, -RZ, R54.H0_H0 ;  /* 0x20000036ff0c7230 */ /* 0x000fe40000004100 */
[----:B------:R-:W-:Y:S01]  /*8d10*/  FFMA.FTZ R32, R9, R15, -R30 ;  /* 0x0000000f09207223 */ /* 0x000fe2000001081e */
[----:B------:R-:W-:Y:S02]  /*8d20*/  HADD2.F32 R3, -RZ, R8.H0_H0 ;  /* 0x20000008ff037230 */ /* 0x000fe40000004100 */
[C---:B------:R-:W-:Y:S01]  /*8d30*/  FMUL.FTZ R30, R5.reuse, R26 ;  /* 0x0000001a051e7220 */ /* 0x040fe20000410000 */
[----:B------:R-:W-:-:S03]  /*8d40*/  FMUL.FTZ R5, R5, R12 ;  /* 0x0000000c05057220 */ /* 0x000fc60000410000 */
[C---:B------:R-:W-:Y:S01]  /*8d50*/  FFMA.FTZ R30, R3.reuse, R12, -R30 ;  /* 0x0000000c031e7223 */ /* 0x040fe2000001081e */
[----:B------:R-:W-:Y:S02]  /*8d60*/  HADD2.F32 R12, -RZ, R55.H0_H0 ;  /* 0x20000037ff0c7230 */ /* 0x000fe40000004100 */
[----:B------:R-:W-:Y:S01]  /*8d70*/  FFMA.FTZ R15, R3, R26, R5 ;  /* 0x0000001a030f7223 */ /* 0x000fe20000010005 */
[----:B------:R-:W-:Y:S02]  /*8d80*/  HADD2.F32 R13, -RZ, R10.H0_H0 ;  /* 0x2000000aff0d7230 */ /* 0x000fe40000004100 */
[----:B------:R-:W-:Y:S01]  /*8d90*/  FMUL.FTZ R26, R21, R20 ;  /* 0x00000014151a7220 */ /* 0x000fe20000410000 */
[----:B------:R-:W-:Y:S02]  /*8da0*/  HADD2.F32 R5, -RZ, R41.H1_H1 ;  /* 0x30000029ff057230 */ /* 0x000fe40000004100 */
[----:B------:R-:W-:Y:S02]  /*8db0*/  HADD2.F32 R3, -RZ, R55.H1_H1 ;  /* 0x30000037ff037230 */ /* 0x000fe40000004100 */
[----:B------:R-:W-:Y:S01]  /*8dc0*/  FFMA.FTZ R34, R9, R28, R34 ;  /* 0x0000001c09227223 */ /* 0x000fe20000010022 */
[----:B------:R-:W-:Y:S01]  /*8dd0*/  FMUL.FTZ R28, R21, R12 ;  /* 0x0000000c151c7220 */ /* 0x000fe20000410000 */
[----:B------:R-:W-:-:S02]  /*8de0*/  HADD2.F32 R14, -RZ, R11.H0_H0 ;  /* 0x2000000bff0e7230 */ /* 0x000fc40000004100 */
[C---:B------:R-:W-:Y:S01]  /*8df0*/  FFMA.FTZ R21, R13.reuse, R12, -R26 ;  /* 0x0000000c0d157223 */ /* 0x040fe2000001081a */
[C---:B------:R-:W-:Y:S01]  /*8e00*/  FMUL.FTZ R9, R24.reuse, R5 ;  /* 0x0000000518097220 */ /* 0x040fe20000410000 */
[----:B------:R-:W-:Y:S02]  /*8e10*/  HADD2.F32 R26, -RZ, R33.H0_H0 ;  /* 0x20000021ff1a7230 */ /* 0x000fe40000004100 */
[-C--:B------:R-:W-:Y:S01]  /*8e20*/  FMUL.FTZ R24, R24, R3.reuse ;  /* 0x0000000318187220 */ /* 0x080fe20000410000 */
[----:B------:R-:W-:Y:S02]  /*8e30*/  HADD2.F32 R12, -RZ, R36.H0_H0 ;  /* 0x20000024ff0c7230 */ /* 0x000fe40000004100 */
[----:B------:R-:W-:Y:S01]  /*8e40*/  FFMA.FTZ R28, R13, R20, R28 ;  /* 0x000000140d1c7223 */ /* 0x000fe2000001001c */
[C---:B------:R-:W-:Y:S01]  /*8e50*/  FFMA.FTZ R20, R14.reuse, R3, -R9 ;  /* 0x000000030e147223 */ /* 0x040fe20000010809 */
[----:B------:R-:W-:Y:S01]  /*8e60*/  FFMA.FTZ R24, R14, R5, R24 ;  /* 0x000000050e187223 */ /* 0x000fe20000010018 */
[----:B------:R-:W-:-:S02]  /*8e70*/  HADD2.F32 R11, -RZ, R11.H1_H1 ;  /* 0x3000000bff0b7230 */ /* 0x000fc40000004100 */
[C---:B------:R-:W-:Y:S01]  /*8e80*/  FMUL.FTZ R36, R7.reuse, R26 ;  /* 0x0000001a07247220 */ /* 0x040fe20000410000 */
[-C--:B------:R-:W-:Y:S01]  /*8e90*/  FMUL.FTZ R14, R7, R12.reuse ;  /* 0x0000000c070e7220 */ /* 0x080fe20000410000 */
[----:B------:R-:W-:Y:S02]  /*8ea0*/  HADD2.F32 R7, -RZ, R37.H0_H0 ;  /* 0x20000025ff077230 */ /* 0x000fe40000004100 */
[----:B------:R-:W-:Y:S02]  /*8eb0*/  HADD2.F32 R9, -RZ, R35.H0_H0 ;  /* 0x20000023ff097230 */ /* 0x000fe40000004100 */
[----:B------:R-:W-:Y:S02]  /*8ec0*/  HADD2.F32 R3, -RZ, R39.H0_H0 ;  /* 0x20000027ff037230 */ /* 0x000fe40000004100 */
[----:B------:R-:W-:Y:S02]  /*8ed0*/  HADD2.F32 R5, -RZ, R38.H0_H0 ;  /* 0x20000026ff057230 */ /* 0x000fe40000004100 */
[----:B------:R-:W-:Y:S01]  /*8ee0*/  FFMA.FTZ R25, R11, R12, -R36 ;  /* 0x0000000c0b197223 */ /* 0x000fe20000010824 */
[----:B------:R-:W-:-:S02]  /*8ef0*/  HADD2.F32 R8, -RZ, R8.H1_H1 ;  /* 0x30000008ff087230 */ /* 0x000fc40000004100 */
[----:B------:R-:W-:Y:S01]  /*8f00*/  FFMA.FTZ R27, R11, R26, R14 ;  /* 0x0000001a0b1b7223 */ /* 0x000fe2000001000e */
[----:B------:R-:W-:Y:S02]  /*8f10*/  HADD2.F32 R10, -RZ, R10.H1_H1 ;  /* 0x3000000aff0a7230 */ /* 0x000fe40000004100 */
        /* <DEDUP_REMOVED lines=18> */
.L_x_2096:
[----:B------:R-:W-:Y:S05]  /*9040*/  BSYNC B0 ;  /* 0x0000000000007941 */ /* 0x000fea0003800000 */
.L_x_2076:
        /* <DEDUP_REMOVED lines=8> */
.L_x_2073:
[----:B-1234-:R-:W1:Y:S01]  /*90d0*/  S2R R0, SR_TID.X ;  /* 0x0000000000007919 */ /* 0x01ee620000002100 */
[----:B------:R-:W-:Y:S01]  /*90e0*/  ISETP.NE.AND P0, PT, R202, 0x3, PT ;  /* 0x00000003ca00780c */ /* 0x000fe20003f05270 */
[----:B------:R-:W-:Y:S05]  /*90f0*/  WARPSYNC.ALL ;  /* 0x0000000000007948 */ /* 0x000fea0003800000 */
[----:B-1----:R-:W-:-:S04]  /*9100*/  SHF.R.U32.HI R0, RZ, 0x7, R0 ;  /* 0x00000007ff007819 */ /* 0x002fc80000011600 */
[----:B------:R-:W-:-:S05]  /*9110*/  IADD3 R179, R0, 0x8, RZ ;  /* 0x0000000800b37810 */ /* 0x000fca0007ffe0ff */
[----:B------:R1:W-:Y:S06]  /*9120*/  BAR.SYNC.DEFER_BLOCKING R179, 0x100 ;  /* 0x000400b30000751d */ /* 0x0003ec0000010000 */
[----:B------:R-:W-:Y:S05]  /*9130*/  @!P0 BRA `(.L_x_2111) ;  /* 0x0000000000048947 */ /* 0x000fea0003800000 */
[----:B------:R-:W-:Y:S01]  /*9140*/  BPT.TRAP 0x1 ;  /* 0x000000040000795c */ /* 0x000fe20000300000 */
.L_x_2111:
[----:B------:R-:W-:Y:S01]  /*9150*/  IMAD R5, R16, 0x8, R17 ;  /* 0x0000000810057824 */ /* 0x000fe200078e0211 */
[----:B------:R-:W-:-:S04]  /*9160*/  SHF.L.U32 R20, R200, 0x1f, RZ ;  /* 0x0000001fc8147819 */ /* 0x000fc800000006ff */
[----:B------:R2:W3:Y:S01]  /*9170*/  SYNCS.PHASECHK.TRANS64.TRYWAIT P2, [R5+URZ+0x22830], R20 ;  /* 0x02283014050075a7 */ /* 0x0004e2000804017f */
[----:B------:R-:W-:Y:S05]  /*9180*/  @!P0 BRA `(.L_x_2112) ;  /* 0x0000000000048947 */ /* 0x000fea0003800000 */
[----:B------:R-:W-:Y:S01]  /*9190*/  BPT.TRAP 0x1 ;  /* 0x000000040000795c */ /* 0x000fe20000300000 */
.L_x_2112:
[----:B------:R-:W4:Y:S01]  /*91a0*/  S2R R3, SR_TID.X ;  /* 0x0000000000037919 */ /* 0x000f220000002100 */
[----:B------:R-:W-:-:S05]  /*91b0*/  VIADD R0, R17, 0x1c400 ;  /* 0x0001c40011007836 */ /* 0x000fca0000000000 */
[----:B------:R-:W-:-:S04]  /*91c0*/  SHF.R.U32.HI R0, RZ, 0x4, R0 ;  /* 0x00000004ff007819 */ /* 0x000fc80000011600 */
[----:B------:R-:W-:Y:S02]  /*91d0*/  LOP3.LUT R0, R0, 0x3fff, RZ, 0xc0, !PT ;  /* 0x00003fff00007812 */ /* 0x000fe400078ec0ff */
[----:B----4-:R-:W-:-:S04]  /*91e0*/  LOP3.LUT R3, R3, 0x7f, RZ, 0xc0, !PT ;  /* 0x0000007f03037812 */ /* 0x010fc800078ec0ff */
[----:B------:R-:W-:Y:S01]  /*91f0*/  ISETP.NE.AND P1, PT, R3, RZ, PT ;  /* 0x000000ff0300720c */ /* 0x000fe20003f25270 */
[----:B---3--:R-:W-:-:S12]  /*9200*/  @P2 BRA `(.L_x_2113) ;  /* 0x0000000000082947 */ /* 0x008fd80003800000 */
[----:B------:R-:W3:Y:S02]  /*9210*/  SYNCS.PHASECHK.TRANS64.TRYWAIT P2, [R5+URZ+0x22830], R20 ;  /* 0x02283014050075a7 */ /* 0x000ee4000804017f */
[----:B---3--:R-:W-:Y:S05]  /*9220*/  @!P2 BRA `(.L_x_2114) ;  /* 0x0000016400aca947 */ /* 0x008fea0003800000 */
.L_x_2113:
[----:B------:R-:W-:Y:S05]  /*9230*/  WARPSYNC.ALL ;  /* 0x0000000000007948 */ /* 0x000fea0003800000 */
[----:B------:R-:W-:-:S05]  /*9240*/  LOP3.LUT R21, R0, 0x10000, RZ, 0xfc, !PT ;  /* 0x0001000000157812 */ /* 0x000fca00078efcff */
[----:B------:R-:W-:Y:S01]  /*9250*/  IMAD R8, R16, 0x300, R21 ;  /* 0x0000030010087824 */ /* 0x000fe200078e0215 */
[----:B------:R-:W-:Y:S01]  /*9260*/  LOP3.LUT R6, R40, 0x10000, RZ, 0xfc, !PT ;  /* 0x0001000028067812 */ /* 0x000fe200078efcff */
[----:B------:R-:W-:Y:S01]  /*9270*/  IMAD.MOV.U32 R9, RZ, RZ, 0x40000040 ;  /* 0x40000040ff097424 */ /* 0x000fe200078e00ff */
[----:B------:R-:W4:Y:S01]  /*9280*/  LDL R80, [R1+0xc] ;  /* 0x00000c0001507983 */ /* 0x000f220000100800 */
[----:B------:R-:W-:Y:S01]  /*9290*/  IMAD.MOV.U32 R7, RZ, RZ, 0x40000040 ;  /* 0x40000040ff077424 */ /* 0x000fe200078e00ff */
[C---:B------:R-:W-:Y:S01]  /*92a0*/  R2UR UR6, R8.reuse ;  /* 0x00000000080672ca */ /* 0x040fe200000e0000 */
[----:B-----5:R-:W-:Y:S01]  /*92b0*/  WARPGROUP.ARRIVE ;  /* 0x00000000000079c5 */ /* 0x020fe20000000000 */
[----:B------:R-:W-:Y:S01]  /*92c0*/  R2UR UR7, R9 ;  /* 0x00000000090772ca */ /* 0x000fe200000e0000 */
[----:B------:R-:W-:Y:S01]  /*92d0*/  VIADD R10, R8, 0x2 ;  /* 0x00000002080a7836 */ /* 0x000fe20000000000 */
[C---:B------:R-:W-:Y:S01]  /*92e0*/  R2UR UR4, R6.reuse ;  /* 0x00000000060472ca */ /* 0x040fe200000e0000 */
[C---:B------:R-:W-:Y:S01]  /*92f0*/  VIADD R14, R6.reuse, 0x2 ;  /* 0x00000002060e7836 */ /* 0x040fe20000000000 */
[----:B------:R-:W-:Y:S01]  /*9300*/  R2UR UR5, R7 ;  /* 0x00000000070572ca */ /* 0x000fe200000e0000 */
[----:B------:R-:W-:Y:S01]  /*9310*/  IMAD.MOV.U32 R11, RZ, RZ, 0x40000040 ;  /* 0x40000040ff0b7424 */ /* 0x000fe200078e00ff */
[----:B------:R-:W0:Y:S01]  /*9320*/  S2R R81, SR_TID.X ;  /* 0x0000000000517919 */ /* 0x000e220000002100 */
[----:B------:R-:W-:Y:S01]  /*9330*/  IMAD.MOV.U32 R15, RZ, RZ, 0x40000040 ;  /* 0x40000040ff0f7424 */ /* 0x000fe200078e00ff */
[----:B------:R-:W1:Y:S01]  /*9340*/  LDC.64 R180, c[0x0][0x9e0] ;  /* 0x00027800ffb47b82 */ /* 0x000e620000000a00 */
[----:B------:R-:W-:Y:S01]  /*9350*/  VIADD R12, R6, 0x4 ;  /* 0x00000004060c7836 */ /* 0x000fe20000000000 */
[----:B------:R-:W-:Y:S01]  /*9360*/  LOP3.LUT R2, R2, 0xffefffff, RZ, 0xc0, !PT ;  /* 0xffefffff02027812 */ /* 0x000fe200078ec0ff */
[----:B------:R-:W-:-:S02]  /*9370*/  IMAD.MOV.U32 R13, RZ, RZ, 0x40000040 ;  /* 0x40000040ff0d7424 */ /* 0x000fc400078e00ff */
[----:B------:R-:W-:Y:S02]  /*9380*/  IMAD.MOV.U32 R9, RZ, RZ, 0x40000040 ;  /* 0x40000040ff097424 */ /* 0x000fe400078e00ff */
[----:B------:R-:W-:Y:S02]  /*9390*/  @!P1 VIADD R0, R5, 0x22840 ;  /* 0x0002284005009836 */ /* 0x000fe40000000000 */
[----:B------:R-:W-:Y:S01]  /*93a0*/  HGMMA.64x96x16.F32 R24, gdesc[UR4], RZ, !UPT, gsb0 ;  /* 0x01600000041879f0 */ /* 0x000fe2000c0008ff */
[----:B------:R-:W-:Y:S01]  /*93b0*/  R2UR UR6, R10 ;  /* 0x000000000a0672ca */ /* 0x000fe200000e0000 */
[----:B------:R-:W-:Y:S01]  /*93c0*/  VIADD R10, R8, 0x4 ;  /* 0x00000004080a7836 */ /* 0x000fe20000000000 */
[----:B------:R-:W-:Y:S01]  /*93d0*/  R2UR UR7, R11 ;  /* 0x000000000b0772ca */ /* 0x000fe200000e0000 */
[----:B------:R-:W-:Y:S01]  /*93e0*/  IMAD.MOV.U32 R11, RZ, RZ, 0x40000040 ;  /* 0x40000040ff0b7424 */ /* 0x000fe200078e00ff */
[----:B------:R-:W-:Y:S02]  /*93f0*/  R2UR UR4, R14 ;  /* 0x000000000e0472ca */ /* 0x000fe400000e0000 */
[----:B------:R-:W-:-:S02]  /*9400*/  R2UR UR5, R15 ;  /* 0x000000000f0572ca */ /* 0x000fc400000e0000 */
[----:B------:R-:W-:Y:S02]  /*9410*/  @!P1 PRMT R0, RZ, 0x654, R0 ;  /* 0x00000654ff009816 */ /* 0x000fe40000000000 */
[----:B-1----:R-:W-:Y:S02]  /*9420*/  ISETP.GE.AND P2, PT, R181, 0x1, PT ;  /* 0x00000001b500780c */ /* 0x002fe40003f46270 */
[----:B0-----:R-:W-:-:S04]  /*9430*/  SHF.R.U32.HI R81, RZ, 0x7, R81 ;  /* 0x00000007ff517819 */ /* 0x001fc80000011651 */
[----:B------:R-:W-:-:S07]  /*9440*/  IADD3 R176, -R81, 0xb, RZ ;  /* 0x0000000b51b07810 */ /* 0x000fce0007ffe1ff */
[----:B------:R-:W-:Y:S01]  /*9450*/  @P2 LOP3.LUT R2, R2, 0x100000, RZ, 0xfc, !PT ;  /* 0x0010000002022812 */ /* 0x000fe200078efcff */
[----:B------:R-:W-:Y:S02]  /*9460*/  WARPGROUP.DEPBAR.LE gsb0, 0x0 ;  /* 0x00008000000079c5 */ /* 0x000fe40000010000 */
[----:B------:R-:W-:-:S06]  /*9470*/  WARPGROUP.ARRIVE ;  /* 0x00000000000079c5 */ /* 0x000fcc0000000000 */
[----:B------:R-:W-:Y:S01]  /*9480*/  HGMMA.64x96x16.F32 R24, gdesc[UR4], R24, gsb0 ;  /* 0x01600000041879f0 */ /* 0x000fe20008000818 */
[----:B------:R-:W-:Y:S02]  /*9490*/  R2UR UR6, R10 ;  /* 0x000000000a0672ca */ /* 0x000fe400000e0000 */
[----:B------:R-:W-:Y:S01]  /*94a0*/  R2UR UR7, R11 ;  /* 0x000000000b0772ca */ /* 0x000fe200000e0000 */
[----:B------:R-:W-:Y:S01]  /*94b0*/  IMAD.MOV.U32 R11, RZ, RZ, 0x40000040 ;  /* 0x40000040ff0b7424 */ /* 0x000fe200078e00ff */
[----:B------:R-:W-:Y:S02]  /*94c0*/  R2UR UR4, R12 ;  /* 0x000000000c0472ca */ /* 0x000fe400000e0000 */
[----:B------:R-:W-:Y:S02]  /*94d0*/  R2UR UR5, R13 ;  /* 0x000000000d0572ca */ /* 0x000fe400000e0000 */
[----:B------:R-:W-:Y:S01]  /*94e0*/  IADD3 R10, R8, 0x6, RZ ;  /* 0x00000006080a7810 */ /* 0x000fe20007ffe0ff */
        /* <DEDUP_REMOVED lines=11> */
[----:B------:R-:W-:Y:S02]  /*95a0*/  ULDC.64 UR4, c[0x0][0x9d8] ;  /* 0x0002760000047ab9 */ /* 0x000fe40000000a00 */
[----:B------:R-:W-:Y:S01]  /*95b0*/  ULOP3.LUT UR51, URZ, UR5, URZ, 0x33, !UPT ;  /* 0x000000053f337292 */ /* 0x000fe2000f8e333f */
[----:B------:R-:W-:Y:S02]  /*95c0*/  WARPGROUP.DEPBAR.LE gsb0, 0x0 ;  /* 0x00008000000079c5 */ /* 0x000fe40000010000 */
[----:B------:R-:W-:Y:S01]  /*95d0*/  FMUL.FTZ R29, R29, UR4 ;  /* 0x000000041d1d7c20 */ /* 0x000fe20008410000 */
[----:B------:R-:W-:Y:S01]  /*95e0*/  FMUL.FTZ R40, R40, UR4 ;  /* 0x0000000428287c20 */ /* 0x000fe20008410000 */
[----:B------:R-:W-:Y:S01]  /*95f0*/  FMUL.FTZ R58, R58, UR4 ;  /* 0x000000043a3a7c20 */ /* 0x000fe20008410000 */
[----:B------:R-:W-:Y:S01]  /*9600*/  FMUL.FTZ R25, R25, UR4 ;  /* 0x0000000419197c20 */ /* 0x000fe20008410000 */
[----:B------:R0:W1:Y:S01]  /*9610*/  MUFU.TANH R75, R29 ;  /* 0x0000001d004b7308 */ /* 0x0000620000002400 */
[----:B------:R-:W-:Y:S01]  /*9620*/  FMUL.FTZ R36, R36, UR4 ;  /* 0x0000000424247c20 */ /* 0x000fe20008410000 */
[----:B------:R-:W-:Y:S01]  /*9630*/  FMUL.FTZ R28, R28, UR4 ;  /* 0x000000041c1c7c20 */ /* 0x000fe20008410000 */
[----:B------:R-:W-:Y:S01]  /*9640*/  FMUL.FTZ R32, R32, UR4 ;  /* 0x0000000420207c20 */ /* 0x000fe20008410000 */
[----:B------:R-:W-:Y:S01]  /*9650*/  FMUL.FTZ R72, R24, UR4 ;  /* 0x0000000418487c20 */ /* 0x000fe20008410000 */
[----:B------:R-:W-:Y:S01]  /*9660*/  FMUL.FTZ R10, R30, UR4 ;  /* 0x000000041e0a7c20 */ /* 0x000fe20008410000 */
[----:B------:R-:W-:Y:S01]  /*9670*/  FMUL.FTZ R3, R26, UR4 ;  /* 0x000000041a037c20 */ /* 0x000fe20008410000 */
[----:B------:R-:W-:Y:S01]  /*9680*/  FMUL.FTZ R4, R27, UR4 ;  /* 0x000000041b047c20 */ /* 0x000fe20008410000 */
[----:B------:R2:W1:Y:S01]  /*9690*/  MUFU.TANH R92, R40 ;  /* 0x00000028005c7308 */ /* 0x0004620000002400 */
[----:B0-----:R-:W-:-:S02]  /*96a0*/  IMAD.MOV.U32 R29, RZ, RZ, -0x60 ;  /* 0xffffffa0ff1d7424 */ /* 0x001fc400078e00ff */
[----:B------:R-:W-:Y:S01]  /*96b0*/  FMUL.FTZ R24, R31, UR4 ;  /* 0x000000041f187c20 */ /* 0x000fe20008410000 */
[----:B------:R-:W-:Y:S01]  /*96c0*/  FMUL.FTZ R30, R42, UR4 ;  /* 0x000000042a1e7c20 */ /* 0x000fe20008410000 */
[----:B------:R-:W-:Y:S01]  /*96d0*/  FMUL.FTZ R26, R35, UR4 ;  /* 0x00000004231a7c20 */ /* 0x000fe20008410000 */
[----:B------:R-:W-:Y:S01]  /*96e0*/  FMUL.FTZ R37, R37, UR4 ;  /* 0x0000000425257c20 */ /* 0x000fe20008410000 */
[----:B------:R-:W-:Y:S01]  /*96f0*/  FMUL.FTZ R27, R38, UR4 ;  /* 0x00000004261b7c20 */ /* 0x000fe20008410000 */
[----:B------:R-:W-:Y:S01]  /*9700*/  FMUL.FTZ R41, R41, UR4 ;  /* 0x0000000429297c20 */ /* 0x000fe20008410000 */
[----:B------:R0:W1:Y:S01]  /*9710*/  MUFU.TANH R73, R25 ;  /* 0x0000001900497308 */ /* 0x0000620000002400 */
[----:B--2---:R-:W-:Y:S01]  /*9720*/  FMUL.FTZ R40, R47, UR4 ;  /* 0x000000042f287c20 */ /* 0x004fe20008410000 */
[----:B------:R-:W-:Y:S01]  /*9730*/  FMUL.FTZ R44, R44, UR4 ;  /* 0x000000042c2c7c20 */ /* 0x000fe20008410000 */
[----:B------:R-:W-:Y:S01]  /*9740*/  FMUL.FTZ R45, R45, UR4 ;  /* 0x000000042d2d7c20 */ /* 0x000fe20008410000 */
[----:B------:R-:W-:Y:S01]  /*9750*/  FMUL.FTZ R42, R46, UR4 ;  /* 0x000000042e2a7c20 */ /* 0x000fe20008410000 */
[----:B------:R-:W-:Y:S01]  /*9760*/  FMUL.FTZ R48, R48, UR4 ;  /* 0x0000000430307c20 */ /* 0x000fe20008410000 */
[----:B------:R-:W-:Y:S01]  /*9770*/  FMUL.FTZ R49, R49, UR4 ;  /* 0x0000000431317c20 */ /* 0x000fe20008410000 */
[----:B------:R-:W-:Y:S01]  /*9780*/  FMUL.FTZ R50, R50, UR4 ;  /* 0x0000000432327c20 */ /* 0x000fe20008410000 */
[----:B------:R2:W1:Y:S01]  /*9790*/  MUFU.TANH R47, R58 ;  /* 0x0000003a002f7308 */ /* 0x0004620000002400 */
[----:B0-----:R-:W-:Y:S01]  /*97a0*/  FMUL.FTZ R25, R34, UR4 ;  /* 0x0000000422197c20 */ /* 0x001fe20008410000 */
[----:B------:R-:W-:Y:S01]  /*97b0*/  FMUL.FTZ R51, R51, UR4 ;  /* 0x0000000433337c20 */ /* 0x000fe20008410000 */
[----:B------:R-:W-:Y:S01]  /*97c0*/  FMUL.FTZ R52, R52, UR4 ;  /* 0x0000000434347c20 */ /* 0x000fe20008410000 */
[----:B------:R-:W-:Y:S01]  /*97d0*/  FMUL.FTZ R53, R53, UR4 ;  /* 0x0000000435357c20 */ /* 0x000fe20008410000 */
[----:B------:R-:W-:Y:S01]  /*97e0*/  FMUL.FTZ R55, R55, UR4 ;  /* 0x0000000437377c20 */ /* 0x000fe20008410000 */
[----:B------:R-:W-:Y:S01]  /*97f0*/  FMUL.FTZ R56, R56, UR4 ;  /* 0x0000000438387c20 */ /* 0x000fe20008410000 */
[----:B------:R-:W-:Y:S01]  /*9800*/  FMUL.FTZ R57, R57, UR4 ;  /* 0x0000000439397c20 */ /* 0x000fe20008410000 */
[----:B------:R0:W1:Y:S01]  /*9810*/  MUFU.TANH R78, R36 ;  /* 0x00000024004e7308 */ /* 0x0000620000002400 */
[----:B--2---:R-:W-:-:S02]  /*9820*/  IMAD R58, R178, R29, 0x60 ;  /* 0x00000060b23a7424 */ /* 0x004fc400078e021d */
[----:B------:R-:W-:Y:S01]  /*9830*/  FMUL.FTZ R59, R59, UR4 ;  /* 0x000000043b3b7c20 */ /* 0x000fe20008410000 */
[----:B------:R-:W-:Y:S01]  /*9840*/  FMUL.FTZ R63, R63, UR4 ;  /* 0x000000043f3f7c20 */ /* 0x000fe20008410000 */
[----:B------:R-:W-:Y:S01]  /*9850*/  FMUL.FTZ R64, R64, UR4 ;  /* 0x0000000440407c20 */ /* 0x000fe20008410000 */
[----:B------:R-:W-:Y:S01]  /*9860*/  FMUL.FTZ R65, R65, UR4 ;  /* 0x0000000441417c20 */ /* 0x000fe20008410000 */
[----:B------:R-:W-:Y:S01]  /*9870*/  FMUL.FTZ R34, R66, UR4 ;  /* 0x0000000442227c20 */ /* 0x000fe20008410000 */
[----:B------:R-:W-:Y:S01]  /*9880*/  FMUL.FTZ R11, R67, UR4 ;  /* 0x00000004430b7c20 */ /* 0x000fe20008410000 */
[----:B------:R2:W1:Y:S01]  /*9890*/  MUFU.TANH R74, R28 ;  /* 0x0000001c004a7308 */ /* 0x0004620000002400 */
[----:B0-----:R-:W-:Y:S02]  /*98a0*/  IMAD.IADD R36, R204, 0x1, R58 ;  /* 0x00000001cc247824 */ /* 0x001fe400078e023a */
[----:B------:R-:W-:Y:S01]  /*98b0*/  FMUL.FTZ R68, R68, UR4 ;  /* 0x0000000444447c20 */ /* 0x000fe20008410000 */
[----:B------:R-:W-:Y:S01]  /*98c0*/  FMUL.FTZ R31, R70, UR4 ;  /* 0x00000004461f7c20 */ /* 0x000fe20008410000 */
[----:B------:R-:W-:Y:S01]  /*98d0*/  FMUL.FTZ R29, R71, UR4 ;  /* 0x00000004471d7c20 */ /* 0x000fe20008410000 */
[----:B------:R-:W-:Y:S01]  /*98e0*/  FMUL.FTZ R60, R60, UR4 ;  /* 0x000000043c3c7c20 */ /* 0x000fe20008410000 */
[----:B------:R-:W-:Y:S01]  /*98f0*/  FMUL.FTZ R69, R69, UR4 ;  /* 0x0000000445457c20 */ /* 0x000fe20008410000 */
[----:B------:R0:W-:Y:S06]  /*9900*/  BAR.ARV R176, 0x100 ;  /* 0x000400b00000751d */ /* 0x0001ec0000002000 */
[----:B------:R3:W0:Y:S01]  /*9910*/  MUFU.TANH R76, R32 ;  /* 0x00000020004c7308 */ /* 0x0006220000002400 */
[----:B--2---:R-:W-:Y:S01]  /*9920*/  FMUL.FTZ R28, R39, UR4 ;  /* 0x00000004271c7c20 */ /* 0x004fe20008410000 */
[----:B------:R2:W-:Y:S01]  /*9930*/  @!P1 SYNCS.ARRIVE.TRANS64.RED.A1T0 RZ, [R0+URZ], RZ ;  /* 0x000000ff00ff99a7 */ /* 0x0005e2000810043f */
[----:B------:R-:W-:Y:S01]  /*9940*/  FMUL.FTZ R33, R33, UR4 ;  /* 0x0000000421217c20 */ /* 0x000fe20008410000 */
[----:B------:R-:W-:Y:S01]  /*9950*/  FMUL.FTZ R54, R54, UR4 ;  /* 0x0000000436367c20 */ /* 0x000fe20008410000 */
[----:B------:R-:W-:Y:S01]  /*9960*/  FMUL.FTZ R61, R61, UR4 ;  /* 0x000000043d3d7c20 */ /* 0x000fe20008410000 */
[----:B------:R-:W-:Y:S01]  /*9970*/  FMUL.FTZ R62, R62, UR4 ;  /* 0x000000043e3e7c20 */ /* 0x000fe20008410000 */
[----:B------:R-:W-:Y:S01]  /*9980*/  IMAD.IADD R96, R36, 0x1, -R201 ;  /* 0x0000000124607824 */ /* 0x000fe200078e0ac9 */
[----:B------:R-:W0:Y:S01]  /*9990*/  MUFU.TANH R39, R50 ;  /* 0x0000003200277308 */ /* 0x000e220000002400 */
[----:B---3--:R-:W-:Y:S01]  /*99a0*/  FMUL.FTZ R32, R43, UR4 ;  /* 0x000000042b207c20 */ /* 0x008fe20008410000 */
[----:B--2---:R-:W-:-:S06]  /*99b0*/  IADD3 R0, -R205, 0x1, R36 ;  /* 0x00000001cd007810 */ /* 0x004fcc0007ffe124 */
[----:B------:R-:W2:Y:S08]  /*99c0*/  MUFU.TANH R72, R72 ;  /* 0x0000004800487308 */ /* 0x000eb00000002400 */
[----:B------:R-:W3:Y:S08]  /*99d0*/  MUFU.TANH R3, R3 ;  /* 0x0000000300037308 */ /* 0x000ef00000002400 */
        /* <DEDUP_REMOVED lines=35> */
[----:B------:R-:W0:Y:S01]  /*9c10*/  MUFU.TANH R43, R54 ;  /* 0x00000036002b7308 */ /* 0x000e220000002400 */
[----:B-1----:R-:W-:-:S02]  /*9c20*/  IMAD.IADD R33, R0, 0x1, -R201 ;  /* 0x0000000100217824 */ /* 0x002fc400078e0ac9 */
[----:B----4-:R-:W-:Y:S02]  /*9c30*/  IMAD R0, R209, 0x80, R80 ;  /* 0x00000080d1007824 */ /* 0x010fe400078e0250 */
[----:B------:R-:W-:-:S03]  /*9c40*/  VIADD R67, R33, UR51 ;  /* 0x0000003321437c36 */ /* 0x000fc60008000000 */
[----:B------:R1:W4:Y:S08]  /*9c50*/  MUFU.TANH R54, R61 ;  /* 0x0000003d00367308 */ /* 0x0003300000002400 */
[----:B------:R2:W0:Y:S01]  /*9c60*/  MUFU.TANH R79, R62 ;  /* 0x0000003e004f7308 */ /* 0x0004220000002400 */
[----:B-1----:R-:W-:Y:S01]  /*9c70*/  IMAD.IADD R61, R33, 0x1, R180 ;  /* 0x00000001213d7824 */ /* 0x002fe200078e02b4 */
[----:B------:R-:W-:-:S04]  /*9c80*/  IADD3 R33, R67, R0, RZ ;  /* 0x0000000043217210 */ /* 0x000fc80007ffe0ff */
[----:B------:R-:W-:Y:S01]  /*9c90*/  VIADDMNMX R36, R0, R61, R96, PT ;  /* 0x0000003d00247246 */ /* 0x000fe20003800160 */
[----:B--2---:R-:W-:Y:S01]  /*9ca0*/  IMAD.IADD R62, R58, 0x1, -R201 ;  /* 0x000000013a3e7824 */ /* 0x004fe200078e0ac9 */
[----:B---34-:R-:W-:Y:S06]  /*9cb0*/  @!P2 BRA `(.L_x_2115) ;  /* 0x00000000004ca947 */ /* 0x018fec0003800000 */
[----:B------:R-:W-:Y:S01]  /*9cc0*/  IADD3 R35, R0, R204, -R205 ;  /* 0x000000cc00237210 */ /* 0x000fe20007ffe8cd */
[----:B------:R-:W-:Y:S03]  /*9cd0*/  BSSY B0, `(.L_x_2116) ;  /* 0x000000e000007945 */ /* 0x000fe60003800000 */
        /* <DEDUP_REMOVED lines=9> */
.L_x_2117:
[----:B------:R-:W-:-:S13]  /*9d70*/  ISETP.NE.AND P2, PT, R181, 0x1, PT ;  /* 0x00000001b500780c */ /* 0x000fda0003f45270 */
[----:B------:R-:W1:Y:S02]  /*9d80*/  @P2 LDC.64 R70, c[0x0][0x9e8] ;  /* 0x00027a00ff462b82 */ /* 0x000e640000000a00 */
[----:B-1----:R-:W-:-:S05]  /*9d90*/  @P2 IMAD.HI.U32 R38, R35, R70, RZ ;  /* 0x0000004623262227 */ /* 0x002fca00078e00ff */
[----:B------:R-:W-:-:S07]  /*9da0*/  @P2 SHF.R.U32.HI R35, RZ, R71, R38 ;  /* 0x00000047ff232219 */ /* 0x000fce0000011626 */
.L_x_2118:
[----:B------:R-:W-:Y:S05]  /*9db0*/  BSYNC B0 ;  /* 0x0000000000007941 */ /* 0x000fea0003800000 */
.L_x_2116:
[----:B------:R-:W-:-:S05]  /*9dc0*/  IMAD R38, R35, R181, R62 ;  /* 0x000000b523267224 */ /* 0x000fca00078e023e */
[----:B------:R-:W-:Y:S02]  /*9dd0*/  VIMNMX R33, R33, R38, !PT ;  /* 0x0000002621217248 */ /* 0x000fe40007fe0100 */
[----:B------:R-:W-:-:S07]  /*9de0*/  VIADDMNMX R36, R38, R181, R36, PT ;  /* 0x000000b526247246 */ /* 0x000fce0003800124 */
.L_x_2115:
[C---:B------:R-:W-:Y:S02]  /*9df0*/  ISETP.GE.AND P2, PT, R58.reuse, 0x2, PT ;  /* 0x000000023a00780c */ /* 0x040fe40003f46270 */
[----:B------:R-:W-:Y:S02]  /*9e00*/  ISETP.GE.AND P4, PT, R58, 0x9, PT ;  /* 0x000000093a00780c */ /* 0x000fe40003f86270 */
[----:B------:R-:W-:Y:S02]  /*9e10*/  ISETP.GT.AND P3, PT, R33, 0x1, !P2 ;  /* 0x000000012100780c */ /* 0x000fe40005764270 */
[----:B------:R-:W-:Y:S02]  /*9e20*/  P2R R38, PR, RZ, 0x10 ;  /* 0x00000010ff267803 */ /* 0x000fe40000000000 */
[----:B------:R-:W-:Y:S02]  /*9e30*/  ISETP.LT.OR P3, PT, R36, 0x2, P3 ;  /* 0x000000022400780c */ /* 0x000fe40001f61670 */
[----:B------:R-:W-:-:S02]  /*9e40*/  ISETP.GE.AND P6, PT, R58, 0x1, PT ;  /* 0x000000013a00780c */ /* 0x000fc40003fc6270 */
[----:B------:R-:W-:Y:S02]  /*9e50*/  FSEL R98, R73, -INF , !P3 ;  /* 0xff80000049627808 */ /* 0x000fe40005800000 */
[----:B------:R-:W-:Y:S02]  /*9e60*/  ISETP.GT.AND P3, PT, R33, 0x8, !P4 ;  /* 0x000000082100780c */ /* 0x000fe40006764270 */
[----:B------:R-:W-:Y:S02]  /*9e70*/  ISETP.GE.AND P4, PT, R58, 0xa, PT ;  /* 0x0000000a3a00780c */ /* 0x000fe40003f86270 */
[----:B------:R-:W-:Y:S02]  /*9e80*/  ISETP.LT.OR P3, PT, R36, 0x9, P3 ;  /* 0x000000092400780c */ /* 0x000fe40001f61670 */
[----:B------:R-:W-:Y:S02]  /*9e90*/  P2R R69, PR, RZ, 0x10 ;  /* 0x00000010ff457803 */ /* 0x000fe40000000000 */
[----:B------:R-:W-:-:S02]  /*9ea0*/  FSEL R154, R74, -INF , !P3 ;  /* 0xff8000004a9a7808 */ /* 0x000fc40005800000 */
[----:B------:R-:W-:Y:S02]  /*9eb0*/  ISETP.GT.AND P3, PT, R33, 0x9, !P4 ;  /* 0x000000092100780c */ /* 0x000fe40006764270 */
[----:B------:R-:W-:Y:S02]  /*9ec0*/  ISETP.GE.AND P4, PT, R58, 0x11, PT ;  /* 0x000000113a00780c */ /* 0x000fe40003f86270 */
[----:B------:R-:W-:Y:S02]  /*9ed0*/  ISETP.LT.OR P3, PT, R36, 0xa, P3 ;  /* 0x0000000a2400780c */ /* 0x000fe40001f61670 */
[----:B------:R-:W-:Y:S02]  /*9ee0*/  P2R R71, PR, RZ, 0x10 ;  /* 0x00000010ff477803 */ /* 0x000fe40000000000 */
[----:B------:R-:W-:Y:S02]  /*9ef0*/  FSEL R100, R75, -INF , !P3 ;  /* 0xff8000004b647808 */ /* 0x000fe40005800000 */
[----:B------:R-:W-:-:S02]  /*9f00*/  ISETP.GT.AND P3, PT, R33, 0x10, !P4 ;  /* 0x000000102100780c */ /* 0x000fc40006764270 */
[----:B------:R-:W-:Y:S02]  /*9f10*/  ISETP.GE.AND P4, PT, R58, 0x12, PT ;  /* 0x000000123a00780c */ /* 0x000fe40003f86270 */
[----:B------:R-:W-:Y:S02]  /*9f20*/  ISETP.LT.OR P3, PT, R36, 0x11, P3 ;  /* 0x000000112400780c */ /* 0x000fe40001f61670 */
[----:B------:R-:W-:Y:S02]  /*9f30*/  P2R R73, PR, RZ, 0x10 ;  /* 0x00000010ff497803 */ /* 0x000fe40000000000 */
[----:B0-----:R-:W-:Y:S02]  /*9f40*/  FSEL R156, R76, -INF , !P3 ;  /* 0xff8000004c9c7808 */ /* 0x001fe40005800000 */
[----:B------:R-:W-:Y:S02]  /*9f50*/  ISETP.GT.AND P3, PT, R33, 0x11, !P4 ;  /* 0x000000112100780c */ /* 0x000fe40006764270 */
[----:B------:R-:W-:-:S02]  /*9f60*/  ISETP.GE.AND P4, PT, R58, 0x19, PT ;  /* 0x000000193a00780c */ /* 0x000fc40003f86270 */
[----:B------:R-:W-:Y:S02]  /*9f70*/  ISETP.LT.OR P3, PT, R36, 0x12, P3 ;  /* 0x000000122400780c */ /* 0x000fe40001f61670 */
[----:B------:R-:W-:Y:S02]  /*9f80*/  P2R R75, PR, RZ, 0x10 ;  /* 0x00000010ff4b7803 */ /* 0x000fe40000000000 */
[----:B------:R-:W-:Y:S02]  /*9f90*/  FSEL R102, R77, -INF , !P3 ;  /* 0xff8000004d667808 */ /* 0x000fe40005800000 */
[----:B------:R-:W-:Y:S02]  /*9fa0*/  ISETP.GT.AND P3, PT, R33, 0x18, !P4 ;  /* 0x000000182100780c */ /* 0x000fe40006764270 */
[----:B------:R-:W-:Y:S02]  /*9fb0*/  ISETP.GE.AND P4, PT, R58, 0x1a, PT ;  /* 0x0000001a3a00780c */ /* 0x000fe40003f86270 */
[----:B------:R-:W-:-:S02]  /*9fc0*/  ISETP.LT.OR P3, PT, R36, 0x19, P3 ;  /* 0x000000192400780c */ /* 0x000fc40001f61670 */
[----:B------:R-:W-:Y:S02]  /*9fd0*/  P2R R77, PR, RZ, 0x10 ;  /* 0x00000010ff4d7803 */ /* 0x000fe40000000000 */
[----:B------:R-:W-:Y:S02]  /*9fe0*/  FSEL R158, R78, -INF , !P3 ;  /* 0xff8000004e9e7808 */ /* 0x000fe40005800000 */
[----:B------:R-:W-:Y:S02]  /*9ff0*/  ISETP.GT.AND P3, PT, R33, 0x19, !P4 ;  /* 0x000000192100780c */ /* 0x000fe40006764270 */
[----:B------:R-:W-:Y:S02]  /*a000*/  ISETP.GE.AND P4, PT, R58, 0x21, PT ;  /* 0x000000213a00780c */ /* 0x000fe40003f86270 */
[----:B------:R-:W-:Y:S02]  /*a010*/  ISETP.LT.OR P3, PT, R36, 0x1a, P3 ;  /* 0x0000001a2400780c */ /* 0x000fe40001f61670 */
[----:B------:R-:W-:-:S02]  /*a020*/  P2R R76, PR, RZ, 0x10 ;  /* 0x00000010ff4c7803 */ /* 0x000fc40000000000 */
        /* <DEDUP_REMOVED lines=8> */
[----:B------:R-:W-:-:S04]  /*a0b0*/  ISETP.LT.OR P3, PT, R36, 0x22, P3 ;  /* 0x000000222400780c */ /* 0x000fc80001f61670 */
        /* <DEDUP_REMOVED lines=68> */
[----:B------:R-:W-:Y:S01]  /*a500*/  ISETP.GT.AND P5, PT, R33, 0x59, !P5 ;  /* 0x000000592100780c */ /* 0x000fe20006fa4270 */
[----:B------:R-:W-:-:S03]  /*a510*/  VIADD R33, R0, 0x8 ;  /* 0x0000000800217836 */ /* 0x000fc60000000000 */
[----:B------:R-:W-:Y:S02]  /*a520*/  ISETP.LT.OR P5, PT, R36, 0x5a, P5 ;  /* 0x0000005a2400780c */ /* 0x000fe40002fa1670 */
[----:B------:R-:W-:Y:S02]  /*a530*/  VIADDMNMX R96, R33, R61, R96, PT ;  /* 0x0000003d21607246 */ /* 0x000fe40003800160 */
[----:B------:R-:W-:Y:S02]  /*a540*/  FSEL R50, R50, -INF , !P5 ;  /* 0xff80000032327808 */ /* 0x000fe40006800000 */
[----:B------:R-:W-:Y:S02]  /*a550*/  ISETP.GE.AND P5, PT, R181, 0x1, PT ;  /* 0x00000001b500780c */ /* 0x000fe40003fa6270 */
[----:B------:R-:W-:-:S11]  /*a560*/  IADD3 R33, R67, 0x8, R0 ;  /* 0x0000000843217810 */ /* 0x000fd60007ffe000 */
[----:B------:R-:W-:Y:S05]  /*a570*/  @!P5 BRA `(.L_x_2119) ;  /* 0x000000000050d947 */ /* 0x000fea0003800000 */
[----:B------:R-:W-:Y:S01]  /*a580*/  IADD3 R35, R0, R204, -R205 ;  /* 0x000000cc00237210 */ /* 0x000fe20007ffe8cd */
[----:B------:R-:W-:Y:S04]  /*a590*/  BSSY B0, `(.L_x_2120) ;  /* 0x000000f000007945 */ /* 0x000fe80003800000 */
[----:B------:R-:W-:-:S05]  /*a5a0*/  VIADD R35, R35, 0x8 ;  /* 0x0000000823237836 */ /* 0x000fca0000000000 */
        /* <DEDUP_REMOVED lines=9> */
.L_x_2121:
[----:B------:R-:W-:-:S13]  /*a640*/  ISETP.NE.AND P5, PT, R181, 0x1, PT ;  /* 0x00000001b500780c */ /* 0x000fda0003fa5270 */
[----:B------:R-:W0:Y:S02]  /*a650*/  @P5 LDC.64 R36, c[0x0][0x9e8] ;  /* 0x00027a00ff245b82 */ /* 0x000e240000000a00 */
[----:B0-----:R-:W-:-:S05]  /*a660*/  @P5 IMAD.HI.U32 R36, R35, R36, RZ ;  /* 0x0000002423245227 */ /* 0x001fca00078e00ff */
[----:B------:R-:W-:-:S07]  /*a670*/  @P5 SHF.R.U32.HI R35, RZ, R37, R36 ;  /* 0x00000025ff235219 */ /* 0x000fce0000011624 */
.L_x_2122:
[----:B------:R-:W-:Y:S05]  /*a680*/  BSYNC B0 ;  /* 0x0000000000007941 */ /* 0x000fea0003800000 */
.L_x_2120:
[----:B------:R-:W-:-:S05]  /*a690*/  IMAD R36, R35, R181, R62 ;  /* 0x000000b523247224 */ /* 0x000fca00078e023e */
[----:B------:R-:W-:Y:S02]  /*a6a0*/  VIMNMX R33, R33, R36, !PT ;  /* 0x0000002421217248 */ /* 0x000fe40007fe0100 */
[----:B------:R-:W-:-:S07]  /*a6b0*/  VIADDMNMX R96, R36, R181, R96, PT ;  /* 0x000000b524607246 */ /* 0x000fce0003800160 */
.L_x_2119:
[C---:B------:R-:W-:Y:S01]  /*a6c0*/  ISETP.GT.AND P2, PT, R33.reuse, 0x1, !P2 ;  /* 0x000000012100780c */ /* 0x040fe20005744270 */
[----:B------:R-:W-:Y:S01]  /*a6d0*/  ULDC UR4, c[0x0][0x988] ;  /* 0x0002620000047ab9 */ /* 0x000fe20000000800 */
[----:B------:R-:W-:Y:S01]  /*a6e0*/  ISETP.NE.AND P5, PT, R76, RZ, PT ;  /* 0x000000ff4c00720c */ /* 0x000fe20003fa5270 */
[----:B------:R-:W-:Y:S01]  /*a6f0*/  IMAD.U32 R177, RZ, RZ, UR4 ;  /* 0x00000004ffb17e24 */ /* 0x000fe2000f8e00ff */
[----:B------:R-:W-:Y:S02]  /*a700*/  ISETP.LT.OR P2, PT, R96, 0x2, P2 ;  /* 0x000000026000780c */ /* 0x000fe40001741670 */
[----:B------:R-:W-:Y:S02]  /*a710*/  ISETP.GT.AND P6, PT, R33, RZ, !P6 ;  /* 0x000000ff2100720c */ /* 0x000fe400077c4270 */
[----:B------:R-:W-:Y:S02]  /*a720*/  FSEL R84, R4, -INF , !P2 ;  /* 0xff80000004547808 */ /* 0x000fe40005000000 */
[----:B------:R-:W-:-:S02]  /*a730*/  ISETP.NE.AND P2, PT, R38, RZ, PT ;  /* 0x000000ff2600720c */ /* 0x000fc40003f45270 */
[C---:B------:R-:W-:Y:S02]  /*a740*/  ISETP.LT.OR P6, PT, R96.reuse, 0x1, P6 ;  /* 0x000000016000780c */ /* 0x040fe400037c1670 */
[----:B------:R-:W-:Y:S02]  /*a750*/  ISETP.GT.AND P2, PT, R33, 0x8, !P2 ;  /* 0x000000082100780c */ /* 0x000fe40005744270 */
[----:B------:R-:W-:Y:S02]  /*a760*/  FSEL R35, R3, -INF , !P6 ;  /* 0xff80000003237808 */ /* 0x000fe40007000000 */
        /* <DEDUP_REMOVED lines=34> */
[----:B------:R-:W-:Y:S02]  /*a990*/  FMNMX.FTZ R3, R70, R3, !PT ;  /* 0x0000000346037209 */ /* 0x000fe40007810000 */
[----:B------:R-:W-:Y:S02]  /*a9a0*/  ISETP.LT.OR P2, PT, R96, 0x1a, P2 ;  /* 0x0000001a6000780c */ /* 0x000fe40001741670 */
[----:B------:R-:W-:Y:S02]  /*a9b0*/  FMNMX.FTZ R3, R66, R3, !PT ;  /* 0x0000000342037209 */ /* 0x000fe40007810000 */
[----:B------:R-:W-:Y:S02]  /*a9c0*/  FSEL R62, R28, -INF , !P2 ;  /* 0xff8000001c3e7808 */ /* 0x000fe40005000000 */
[----:B------:R-:W-:-:S02]  /*a9d0*/  ISETP.GT.AND P2, PT, R33, 0x20, !P5 ;  /* 0x000000202100780c */ /* 0x000fc40006f44270 */
[----:B------:R-:W-:Y:S02]  /*a9e0*/  ISETP.NE.AND P5, PT, R44, RZ, PT ;  /* 0x000000ff2c00720c */ /* 0x000fe40003fa5270 */
[----:B------:R-:W-:Y:S02]  /*a9f0*/  ISETP.LT.OR P2, PT, R96, 0x21, P2 ;  /* 0x000000216000780c */ /* 0x000fe40001741670 */
[----:B------:R-:W-:Y:S02]  /*aa00*/  FMNMX.FTZ R3, R60, R3, !PT ;  /* 0x000000033c037209 */ /* 0x000fe40007810000 */
[----:B------:R-:W-:Y:S02]  /*aa10*/  FSEL R58, R30, -INF , !P2 ;  /* 0xff8000001e3a7808 */ /* 0x000fe40005000000 */
[----:B------:R-:W-:Y:S02]  /*aa20*/  ISETP.NE.AND P2, PT, R81, RZ, PT ;  /* 0x000000ff5100720c */ /* 0x000fe40003f45270 */
[----:B------:R-:W-:-:S02]  /*aa30*/  FMNMX.FTZ R3, R56, R3, !PT ;  /* 0x0000000338037209 */ /* 0x000fc40007810000 */
        /* <DEDUP_REMOVED lines=12> */
[----:B------:R-:W-:Y:S01]  /*ab00*/  ISETP.NE.AND P2, PT, R83, RZ, PT ;  /* 0x000000ff5300720c */ /* 0x000fe20003f45270 */
[----:B------:R-:W0:Y:S01]  /*ab10*/  SHFL.BFLY PT, R10, R3, 0x2, 0x1f ;  /* 0x0c401f00030a7f89 */ /* 0x000e2200000e0000 */
[C---:B------:R-:W-:Y:S02]  /*ab20*/  ISETP.GT.AND P3, PT, R33.reuse, 0x51, !P3 ;  /* 0x000000512100780c */ /* 0x040fe40005f64270 */
[C---:B------:R-:W-:Y:S02]  /*ab30*/  ISETP.GT.AND P2, PT, R33.reuse, 0x29, !P2 ;  /* 0x000000292100780c */ /* 0x040fe40005744270 */
[----:B------:R-:W-:Y:S02]  /*ab40*/  ISETP.GT.AND P4, PT, R33, 0x58, !P4 ;  /* 0x000000582100780c */ /* 0x000fe40006784270 */
[C---:B------:R-:W-:Y:S02]  /*ab50*/  ISETP.LT.OR P2, PT, R96.reuse, 0x2a, P2 ;  /* 0x0000002a6000780c */ /* 0x040fe40001741670 */
[----:B------:R-:W-:-:S02]  /*ab60*/  ISETP.LT.OR P3, PT, R96, 0x52, P3 ;  /* 0x000000526000780c */ /* 0x000fc40001f61670 */
[----:B------:R-:W-:Y:S02]  /*ab70*/  FSEL R40, R40, -INF , !P2 ;  /* 0xff80000028287808 */ /* 0x000fe40005000000 */
[----:B------:R-:W-:Y:S02]  /*ab80*/  ISETP.NE.AND P2, PT, R45, RZ, PT ;  /* 0x000000ff2d00720c */ /* 0x000fe40003f45270 */
[----:B------:R-:W-:Y:S02]  /*ab90*/  ISETP.LT.OR P4, PT, R96, 0x59, P4 ;  /* 0x000000596000780c */ /* 0x000fe40002781670 */
[----:B------:R-:W-:-:S04]  /*aba0*/  ISETP.GT.AND P2, PT, R33, 0x30, !P2 ;  /* 0x000000302100780c */ /* 0x000fc80005744270 */
[----:B------:R-:W-:Y:S02]  /*abb0*/  ISETP.LT.OR P2, PT, R96, 0x31, P2 ;  /* 0x000000316000780c */ /* 0x000fe40001741670 */
[----:B0-----:R-:W-:Y:S02]  /*abc0*/  FMNMX.FTZ R25, R3, R10, !PT ;  /* 0x0000000a03197209 */ /* 0x001fe40007810000 */
[----:B------:R-:W-:Y:S02]  /*abd0*/  FSEL R38, R39, -INF , !P2 ;  /* 0xff80000027267808 */ /* 0x000fe40005000000 */
[----:B------:R-:W-:Y:S01]  /*abe0*/  ISETP.NE.AND P2, PT, R85, RZ, PT ;  /* 0x000000ff5500720c */ /* 0x000fe20003f45270 */
[----:B------:R-:W0:Y:S01]  /*abf0*/  SHFL.BFLY PT, R10, R25, 0x1, 0x1f ;  /* 0x0c201f00190a7f89 */ /* 0x000e2200000e0000 */
[----:B------:R-:W-:Y:S02]  /*ac00*/  FMNMX.FTZ R3, R35, R84, !PT ;  /* 0x0000005423037209 */ /* 0x000fe40007810000 */
[----:B------:R-:W-:-:S02]  /*ac10*/  ISETP.GT.AND P2, PT, R33, 0x31, !P2 ;  /* 0x000000312100780c */ /* 0x000fc40005744270 */
[----:B------:R-:W-:Y:S02]  /*ac20*/  FMNMX.FTZ R3, R80, R3, !PT ;  /* 0x0000000350037209 */ /* 0x000fe40007810000 */
[----:B------:R-:W-:Y:S02]  /*ac30*/  ISETP.LT.OR P2, PT, R96, 0x32, P2 ;  /* 0x000000326000780c */ /* 0x000fe40001741670 */
[----:B------:R-:W-:Y:S02]  /*ac40*/  FMNMX.FTZ R3, R76, R3, !PT ;  /* 0x000000034c037209 */ /* 0x000fe40007810000 */
[----:B------:R-:W-:Y:S02]  /*ac50*/  FSEL R36, R51, -INF , !P2 ;  /* 0xff80000033247808 */ /* 0x000fe40005000000 */
[----:B------:R-:W-:-:S04]  /*ac60*/  ISETP.NE.AND P2, PT, R49, RZ, PT ;  /* 0x000000ff3100720c */ /* 0x000fc80003f45270 */
[----:B------:R-:W-:-:S04]  /*ac70*/  ISETP.GT.AND P2, PT, R33, 0x38, !P2 ;  /* 0x000000382100780c */ /* 0x000fc80005744270 */
[----:B------:R-:W-:Y:S02]  /*ac80*/  ISETP.LT.OR P2, PT, R96, 0x39, P2 ;  /* 0x000000396000780c */ /* 0x000fe40001741670 */
[----:B0-----:R-:W-:Y:S02]  /*ac90*/  FMNMX.FTZ R10, R25, R10, !PT ;  /* 0x0000000a190a7209 */ /* 0x001fe40007810000 */
[----:B------:R-:W-:Y:S02]  /*aca0*/  FSEL R24, R43, -INF , !P2 ;  /* 0xff8000002b187808 */ /* 0x000fe40005000000 */
[----:B------:R-:W-:Y:S01]  /*acb0*/  ISETP.NE.AND P2, PT, R87, RZ, PT ;  /* 0x000000ff5700720c */ /* 0x000fe20003f45270 */
[----:B------:R-:W-:Y:S01]  /*acc0*/  FMUL.FTZ R27, R10, R177 ;  /* 0x000000b10a1b7220 */ /* 0x000fe20000410000 */
        /* <DEDUP_REMOVED lines=23> */
[----:B------:R-:W-:-:S04]  /*ae40*/  FSETP.NEU.FTZ.AND P2, PT, R10, -INF , PT ;  /* 0xff8000000a00780b */ /* 0x000fc80003f5d000 */
[----:B------:R-:W-:Y:S02]  /*ae50*/  FSEL R39, R27, RZ, P2 ;  /* 0x000000ff1b277208 */ /* 0x000fe40001000000 */
[----:B------:R-:W-:Y:S02]  /*ae60*/  FMNMX.FTZ R27, R58, R25, !PT ;  /* 0x000000193a1b7209 */ /* 0x000fe40007810000 */
[----:B------:R-:W-:Y:S01]  /*ae70*/  ISETP.GT.AND P2, PT, R33, 0x50, !P5 ;  /* 0x000000502100780c */ /* 0x000fe20006f44270 */
[--C-:B------:R-:W-:Y:S01]  /*ae80*/  FFMA.FTZ R37, R98, R177, -R39.reuse ;  /* 0x000000b162257223 */ /* 0x100fe20000010827 */
[----:B------:R-:W-:Y:S01]  /*ae90*/  FMNMX.FTZ R27, R44, R27, !PT ;  /* 0x0000001b2c1b7209 */ /* 0x000fe20007810000 */
[--C-:B------:R-:W-:Y:S01]  /*aea0*/  FFMA.FTZ R43, R102, R177, -R39.reuse ;  /* 0x000000b1662b7223 */ /* 0x100fe20000010827 */
[----:B------:R-:W-:Y:S01]  /*aeb0*/  ISETP.LT.OR P2, PT, R96, 0x51, P2 ;  /* 0x000000516000780c */ /* 0x000fe20001741670 */
[----:B------:R0:W-:Y:S01]  /*aec0*/  MUFU.EX2 R3, R37 ;  /* 0x0000002500037308 */ /* 0x0001e20000000800 */
[----:B------:R-:W-:Y:S01]  /*aed0*/  FMNMX.FTZ R27, R42, R27, !PT ;  /* 0x0000001b2a1b7209 */ /* 0x000fe20007810000 */
[-CC-:B------:R-:W-:Y:S01]  /*aee0*/  FFMA.FTZ R41, R100, R177.reuse, -R39.reuse ;  /* 0x000000b164297223 */ /* 0x180fe20000010827 */
[----:B------:R-:W-:Y:S01]  /*aef0*/  ISETP.NE.AND P5, PT, R65, RZ, PT ;  /* 0x000000ff4100720c */ /* 0x000fe20003fa5270 */
[--C-:B------:R-:W-:Y:S01]  /*af00*/  FFMA.FTZ R94, R94, R177, -R39.reuse ;  /* 0x000000b15e5e7223 */ /* 0x100fe20000010827 */
[----:B------:R-:W-:Y:S01]  /*af10*/  FMNMX.FTZ R27, R40, R27, !PT ;  /* 0x0000001b281b7209 */ /* 0x000fe20007810000 */
[--C-:B------:R-:W-:Y:S01]  /*af20*/  FFMA.FTZ R152, R152, R177, -R39.reuse ;  /* 0x000000b198987223 */ /* 0x100fe20000010827 */
[----:B------:R-:W-:Y:S01]  /*af30*/  FSEL R34, R34, -INF , !P2 ;  /* 0xff80000022227808 */ /* 0x000fe20005000000 */
[----:B------:R-:W-:Y:S01]  /*af40*/  MUFU.EX2 R25, R41 ;  /* 0x0000002900197308 */ /* 0x000fe20000000800 */
[----:B0-----:R-:W-:Y:S01]  /*af50*/  FMNMX.FTZ R37, R38, R27, !PT ;  /* 0x0000001b26257209 */ /* 0x001fe20007810000 */
[-CC-:B------:R-:W-:Y:S01]  /*af60*/  FFMA.FTZ R154, R154, R177.reuse, -R39.reuse ;  /* 0x000000b19a9a7223 */ /* 0x180fe20000010827 */
        /* <DEDUP_REMOVED lines=13> */
[----:B------:R1:W-:Y:S01]  /*b040*/  MUFU.EX2 R41, R94 ;  /* 0x0000005e00297308 */ /* 0x0003e20000000800 */
[----:B------:R-:W-:Y:S01]  /*b050*/  FMNMX.FTZ R37, R32, R37, !PT ;  /* 0x0000002520257209 */ /* 0x000fe20007810000 */
[-CC-:B0-----:R-:W-:Y:S01]  /*b060*/  FFMA.FTZ R43, R92, R177.reuse, -R39.reuse ;  /* 0x000000b15c2b7223 */ /* 0x181fe20000010827 */
[----:B------:R-:W-:Y:S01]  /*b070*/  FSEL R92, R11, -INF , !P3 ;  /* 0xff8000000b5c7808 */ /* 0x000fe20005800000 */
[--C-:B------:R-:W-:Y:S01]  /*b080*/  FFMA.FTZ R11, R90, R177, -R39.reuse ;  /* 0x000000b15a0b7223 */ /* 0x100fe20000010827 */
[----:B------:R-:W-:Y:S01]  /*b090*/  FMNMX.FTZ R37, R28, R37, !PT ;  /* 0x000000251c257209 */ /* 0x000fe20007810000 */
[--C-:B------:R-:W-:Y:S01]  /*b0a0*/  FFMA.FTZ R70, R70, R177, -R39.reuse ;  /* 0x000000b146467223 */ /* 0x100fe20000010827 */
[----:B------:R-:W-:Y:S01]  /*b0b0*/  FSEL R90, R31, -INF , !P4 ;  /* 0xff8000001f5a7808 */ /* 0x000fe20006000000 */
[----:B------:R-:W-:Y:S01]  /*b0c0*/  MUFU.EX2 R160, R11 ;  /* 0x0000000b00a07308 */ /* 0x000fe20000000800 */
[----:B------:R-:W-:Y:S01]  /*b0d0*/  FMNMX.FTZ R37, R30, R37, !PT ;  /* 0x000000251e257209 */ /* 0x000fe20007810000 */
[-CC-:B------:R-:W-:Y:S01]  /*b0e0*/  FFMA.FTZ R66, R66, R177.reuse, -R39.reuse ;  /* 0x000000b142427223 */ /* 0x180fe20000010827 */
[----:B-1----:R-:W-:Y:S01]  /*b0f0*/  FSEL R94, R29, -INF , !P2 ;  /* 0xff8000001d5e7808 */ /* 0x002fe20005000000 */
[--C-:B------:R-:W-:Y:S01]  /*b100*/  FFMA.FTZ R29, R86, R177, -R39.reuse ;  /* 0x000000b1561d7223 */ /* 0x100fe20000010827 */
[----:B------:R-:W-:Y:S01]  /*b110*/  FMNMX.FTZ R37, R4, R37, !PT ;  /* 0x0000002504257209 */ /* 0x000fe20007810000 */
[-CC-:B------:R-:W-:Y:S01]  /*b120*/  FFMA.FTZ R60, R60, R177.reuse, -R39.reuse ;  /* 0x000000b13c3c7223 */ /* 0x180fe20000010827 */
[--C-:B------:R-:W-:Y:S01]  /*b130*/  FFMA.FTZ R56, R56, R177, -R39.reuse ;  /* 0x000000b138387223 */ /* 0x100fe20000010827 */
[----:B------:R-:W0:Y:S01]  /*b140*/  MUFU.EX2 R152, R152 ;  /* 0x0000009800987308 */ /* 0x000e220000000800 */
[----:B------:R-:W-:Y:S01]  /*b150*/  FMNMX.FTZ R37, R34, R37, !PT ;  /* 0x0000002522257209 */ /* 0x000fe20007810000 */
[-CC-:B------:R-:W-:Y:S01]  /*b160*/  FFMA.FTZ R54, R54, R177.reuse, -R39.reuse ;  /* 0x000000b136367223 */ /* 0x180fe20000010827 */
[-CC-:B------:R-:W-:Y:S01]  /*b170*/  FFMA.FTZ R52, R52, R177.reuse, -R39.reuse ;  /* 0x000000b134347223 */ /* 0x180fe20000010827 */
[--C-:B------:R-:W-:Y:S01]  /*b180*/  FFMA.FTZ R46, R46, R177, -R39.reuse ;  /* 0x000000b12e2e7223 */ /* 0x100fe20000010827 */
[----:B------:R-:W-:Y:S01]  /*b190*/  FMNMX.FTZ R37, R92, R37, !PT ;  /* 0x000000255c257209 */ /* 0x000fe20007810000 */
[----:B------:R-:W-:-:S02]  /*b1a0*/  FFMA.FTZ R39, R50, R177, -R39 ;  /* 0x000000b132277223 */ /* 0x000fc40000010827 */
[----:B------:R-:W1:Y:S01]  /*b1b0*/  MUFU.EX2 R154, R154 ;  /* 0x0000009a009a7308 */ /* 0x000e620000000800 */
[----:B------:R-:W-:-:S04]  /*b1c0*/  FMNMX.FTZ R37, R90, R37, !PT ;  /* 0x000000255a257209 */ /* 0x000fc80007810000 */
[----:B------:R-:W-:-:S03]  /*b1d0*/  FMNMX.FTZ R37, R94, R37, !PT ;  /* 0x000000255e257209 */ /* 0x000fc60007810000 */
[----:B------:R-:W-:Y:S01]  /*b1e0*/  MUFU.EX2 R156, R156 ;  /* 0x0000009c009c7308 */ /* 0x000fe20000000800 */
[----:B0-----:R-:W-:Y:S01]  /*b1f0*/  FADD.FTZ R51, R152, R3 ;  /* 0x0000000398337221 */ /* 0x001fe20000010000 */
[----:B------:R-:W0:Y:S01]  /*b200*/  SHFL.BFLY PT, R86, R37, 0x2, 0x1f ;  /* 0x0c401f0025567f89 */ /* 0x000e2200000e0000 */
[----:B------:R-:W-:-:S05]  /*b210*/  F2FP.F16.F32.PACK_AB R152, R3, R152 ;  /* 0x000000980398723e */ /* 0x000fca00000000ff */
[----:B------:R-:W-:Y:S08]  /*b220*/  MUFU.EX2 R158, R158 ;  /* 0x0000009e009e7308 */ /* 0x000ff00000000800 */
[----:B------:R1:W-:Y:S08]  /*b230*/  MUFU.EX2 R47, R48 ;  /* 0x00000030002f7308 */ /* 0x0003f00000000800 */
[----:B------:R-:W-:Y:S01]  /*b240*/  MUFU.EX2 R43, R43 ;  /* 0x0000002b002b7308 */ /* 0x000fe20000000800 */
[----:B-1----:R-:W-:Y:S01]  /*b250*/  FADD.FTZ R48, R154, R51 ;  /* 0x000000339a307221 */ /* 0x002fe20000010000 */
[----:B0-----:R-:W-:-:S02]  /*b260*/  FMNMX.FTZ R86, R37, R86, !PT ;  /* 0x0000005625567209 */ /* 0x001fc40007810000 */
[C---:B------:R-:W-:Y:S01]  /*b270*/  F2FP.F16.F32.PACK_AB R154, R25.reuse, R154 ;  /* 0x0000009a199a723e */ /* 0x040fe200000000ff */
[----:B------:R-:W-:Y:S02]  /*b280*/  FADD.FTZ R51, R25, R48 ;  /* 0x0000003019337221 */ /* 0x000fe40000010000 */
[----:B------:R-:W0:Y:S01]  /*b290*/  SHFL.BFLY PT, R11, R86, 0x1, 0x1f ;  /* 0x0c201f00560b7f89 */ /* 0x000e2200000e0000 */
[----:B------:R-:W-:Y:S08]  /*b2a0*/  MUFU.EX2 R88, R88 ;  /* 0x0000005800587308 */ /* 0x000ff00000000800 */
[----:B------:R-:W1:Y:S08]  /*b2b0*/  MUFU.EX2 R29, R29 ;  /* 0x0000001d001d7308 */ /* 0x000e700000000800 */
[----:B------:R-:W-:Y:S01]  /*b2c0*/  MUFU.EX2 R82, R82 ;  /* 0x0000005200527308 */ /* 0x000fe20000000800 */
[----:B0-----:R-:W-:-:S07]  /*b2d0*/  FMNMX.FTZ R11, R86, R11, !PT ;  /* 0x0000000b560b7209 */ /* 0x001fce0007810000 */
[----:B------:R-:W0:Y:S01]  /*b2e0*/  MUFU.EX2 R31, R78 ;  /* 0x0000004e001f7308 */ /* 0x000e220000000800 */
[----:B-1----:R-:W-:Y:S02]  /*b2f0*/  F2FP.F16.F32.PACK_AB R162, R29, R88 ;  /* 0x000000581da2723e */ /* 0x002fe400000000ff */
[C---:B------:R-:W-:Y:S01]  /*b300*/  FSETP.NEU.FTZ.AND P2, PT, R11.reuse, -INF , PT ;  /* 0xff8000000b00780b */ /* 0x040fe20003f5d000 */
[----:B------:R-:W-:-:S04]  /*b310*/  FMUL.FTZ R49, R11, R177 ;  /* 0x000000b10b317220 */ /* 0x000fc80000410000 */
[----:B------:R-:W-:Y:S01]  /*b320*/  MUFU.EX2 R74, R74 ;  /* 0x0000004a004a7308 */ /* 0x000fe20000000800 */
[----:B------:R-:W-:-:S05]  /*b330*/  FSEL R49, R49, RZ, P2 ;  /* 0x000000ff31317208 */ /* 0x000fca0001000000 */
        /* <DEDUP_REMOVED lines=22> */
[----:B------:R-:W2:Y:S01]  /*b4a0*/  MUFU.EX2 R80, R80 ;  /* 0x0000005000507308 */ /* 0x000ea20000000800 */
[-CC-:B------:R-:W-:Y:S01]  /*b4b0*/  FFMA.FTZ R34, R34, R177.reuse, -R49.reuse ;  /* 0x000000b122227223 */ /* 0x180fe20000010831 */
[-CC-:B------:R-:W-:Y:S01]  /*b4c0*/  FFMA.FTZ R92, R92, R177.reuse, -R49.reuse ;  /* 0x000000b15c5c7223 */ /* 0x180fe20000010831 */
[-CC-:B------:R-:W-:Y:S01]  /*b4d0*/  FFMA.FTZ R90, R90, R177.reuse, -R49.reuse ;  /* 0x000000b15a5a7223 */ /* 0x180fe20000010831 */
[----:B------:R-:W-:Y:S01]  /*b4e0*/  FFMA.FTZ R49, R94, R177, -R49 ;  /* 0x000000b15e317223 */ /* 0x000fe20000010831 */
[----:B0-----:R-:W-:-:S03]  /*b4f0*/  F2FP.F16.F32.PACK_AB R164, R31, R82 ;  /* 0x000000521fa4723e */ /* 0x001fc600000000ff */
[----:B------:R-:W0:Y:S01]  /*b500*/  MUFU.EX2 R155, R76 ;  /* 0x0000004c009b7308 */ /* 0x000e220000000800 */
[----:B-1----:R-:W-:-:S07]  /*b510*/  F2FP.F16.F32.PACK_AB R153, R84, R35 ;  /* 0x000000235499723e */ /* 0x002fce00000000ff */
[----:B------:R-:W1:Y:S08]  /*b520*/  MUFU.EX2 R72, R72 ;  /* 0x0000004800487308 */ /* 0x000e700000000800 */
[----:B------:R3:W-:Y:S08]  /*b530*/  MUFU.EX2 R161, R44 ;  /* 0x0000002c00a17308 */ /* 0x0007f00000000800 */
[----:B------:R-:W4:Y:S01]  /*b540*/  MUFU.EX2 R157, R68 ;  /* 0x00000044009d7308 */ /* 0x000f220000000800 */
[----:B---3--:R-:W-:Y:S01]  /*b550*/  FADD.FTZ R44, R156, R51 ;  /* 0x000000339c2c7221 */ /* 0x008fe20000010000 */
[----:B------:R-:W-:Y:S01]  /*b560*/  FADD.FTZ R51, R35, R84 ;  /* 0x0000005423337221 */ /* 0x000fe20000010000 */
[----:B------:R-:W-:-:S02]  /*b570*/  F2FP.F16.F32.PACK_AB R156, R27, R156 ;  /* 0x0000009c1b9c723e */ /* 0x000fc400000000ff */
[----:B------:R-:W-:-:S03]  /*b580*/  FADD.FTZ R53, R27, R44 ;  /* 0x0000002c1b357221 */ /* 0x000fc60000010000 */
[----:B------:R-:W3:Y:S01]  /*b590*/  MUFU.EX2 R64, R64 ;  /* 0x0000004000407308 */ /* 0x000ee20000000800 */
[----:B------:R-:W-:Y:S01]  /*b5a0*/  FADD.FTZ R44, R158, R53 ;  /* 0x000000359e2c7221 */ /* 0x000fe20000010000 */
[----:B------:R-:W-:-:S03]  /*b5b0*/  F2FP.F16.F32.PACK_AB R158, R41, R158 ;  /* 0x0000009e299e723e */ /* 0x000fc600000000ff */
[----:B------:R-:W-:-:S03]  /*b5c0*/  FADD.FTZ R44, R41, R44 ;  /* 0x0000002c292c7221 */ /* 0x000fc60000010000 */
[----:B------:R2:W-:Y:S01]  /*b5d0*/  MUFU.EX2 R163, R40 ;  /* 0x0000002800a37308 */ /* 0x0005e20000000800 */
[----:B------:R-:W-:-:S04]  /*b5e0*/  FADD.FTZ R53, R43, R44 ;  /* 0x0000002c2b357221 */ /* 0x000fc80000010000 */
[C---:B------:R-:W-:Y:S01]  /*b5f0*/  FADD.FTZ R53, R160.reuse, R53 ;  /* 0x00000035a0357221 */ /* 0x040fe20000010000 */
[----:B------:R-:W-:Y:S02]  /*b600*/  F2FP.F16.F32.PACK_AB R160, R160, R43 ;  /* 0x0000002ba0a0723e */ /* 0x000fe400000000ff */
[----:B------:R-:W5:Y:S01]  /*b610*/  MUFU.EX2 R159, R62 ;  /* 0x0000003e009f7308 */ /* 0x000f620000000800 */
[----:B--2---:R-:W-:-:S04]  /*b620*/  FADD.FTZ R40, R80, R51 ;  /* 0x0000003350287221 */ /* 0x004fc80000010000 */
[C---:B0-----:R-:W-:Y:S01]  /*b630*/  FADD.FTZ R51, R155.reuse, R40 ;  /* 0x000000289b337221 */ /* 0x041fe20000010000 */
[----:B------:R-:W-:Y:S02]  /*b640*/  F2FP.F16.F32.PACK_AB R155, R155, R80 ;  /* 0x000000509b9b723e */ /* 0x000fe400000000ff */
[----:B------:R-:W0:Y:S08]  /*b650*/  MUFU.EX2 R58, R58 ;  /* 0x0000003a003a7308 */ /* 0x000e300000000800 */
[----:B------:R1:W-:Y:S08]  /*b660*/  MUFU.EX2 R165, R36 ;  /* 0x0000002400a57308 */ /* 0x0003f00000000800 */
[----:B------:R-:W2:Y:S01]  /*b670*/  MUFU.EX2 R42, R42 ;  /* 0x0000002a002a7308 */ /* 0x000ea20000000800 */
[----:B-1----:R-:W-:-:S04]  /*b680*/  FADD.FTZ R36, R72, R51 ;  /* 0x0000003348247221 */ /* 0x002fc80000010000 */
[C---:B----4-:R-:W-:Y:S01]  /*b690*/  FADD.FTZ R51, R157.reuse, R36 ;  /* 0x000000249d337221 */ /* 0x050fe20000010000 */
[----:B------:R-:W-:Y:S02]  /*b6a0*/  F2FP.F16.F32.PACK_AB R157, R157, R72 ;  /* 0x000000489d9d723e */ /* 0x000fe400000000ff */
[----:B------:R1:W-:Y:S01]  /*b6b0*/  MUFU.EX2 R167, R26 ;  /* 0x0000001a00a77308 */ /* 0x0003e20000000800 */
[----:B---3--:R-:W-:-:S04]  /*b6c0*/  FADD.FTZ R36, R64, R51 ;  /* 0x0000003340247221 */ /* 0x008fc80000010000 */
[C---:B-----5:R-:W-:Y:S01]  /*b6d0*/  FADD.FTZ R51, R159.reuse, R36 ;  /* 0x000000249f337221 */ /* 0x060fe20000010000 */
[----:B------:R-:W-:Y:S02]  /*b6e0*/  F2FP.F16.F32.PACK_AB R159, R159, R64 ;  /* 0x000000409f9f723e */ /* 0x000fe400000000ff */
[----:B------:R-:W3:Y:S01]  /*b6f0*/  MUFU.EX2 R33, R70 ;  /* 0x0000004600217308 */ /* 0x000ee20000000800 */
[----:B-1----:R-:W-:-:S04]  /*b700*/  FADD.FTZ R26, R88, R53 ;  /* 0x00000035581a7221 */ /* 0x002fc80000010000 */
[----:B------:R-:W-:Y:S01]  /*b710*/  FADD.FTZ R53, R29, R26 ;  /* 0x0000001a1d357221 */ /* 0x000fe20000010000 */
[----:B0-----:R-:W-:Y:S02]  /*b720*/  FADD.FTZ R26, R58, R51 ;  /* 0x000000333a1a7221 */ /* 0x001fe40000010000 */
[----:B------:R-:W0:Y:S01]  /*b730*/  MUFU.EX2 R38, R38 ;  /* 0x0000002600267308 */ /* 0x000e220000000800 */
[----:B------:R-:W-:Y:S01]  /*b740*/  FADD.FTZ R36, R82, R53 ;  /* 0x0000003552247221 */ /* 0x000fe20000010000 */
[C---:B------:R-:W-:Y:S01]  /*b750*/  FADD.FTZ R51, R161.reuse, R26 ;  /* 0x0000001aa1337221 */ /* 0x040fe20000010000 */
[----:B------:R-:W-:Y:S02]  /*b760*/  F2FP.F16.F32.PACK_AB R161, R161, R58 ;  /* 0x0000003aa1a1723e */ /* 0x000fe400000000ff */
[----:B------:R-:W-:Y:S01]  /*b770*/  FADD.FTZ R53, R31, R36 ;  /* 0x000000241f357221 */ /* 0x000fe20000010000 */
[----:B--2---:R-:W-:Y:S02]  /*b780*/  FADD.FTZ R26, R42, R51 ;  /* 0x000000332a1a7221 */ /* 0x004fe40000010000 */
[----:B------:R-:W-:Y:S01]  /*b790*/  MUFU.EX2 R66, R66 ;  /* 0x0000004200427308 */ /* 0x000fe20000000800 */
[----:B---3--:R-:W-:Y:S01]  /*b7a0*/  F2FP.F16.F32.PACK_AB R166, R33, R74 ;  /* 0x0000004a21a6723e */ /* 0x008fe200000000ff */
[C---:B------:R-:W-:Y:S01]  /*b7b0*/  FADD.FTZ R51, R163.reuse, R26 ;  /* 0x0000001aa3337221 */ /* 0x040fe20000010000 */
[----:B------:R-:W-:-:S05]  /*b7c0*/  F2FP.F16.F32.PACK_AB R163, R163, R42 ;  /* 0x0000002aa3a3723e */ /* 0x000fca00000000ff */
[----:B------:R-:W1:Y:S01]  /*b7d0*/  MUFU.EX2 R37, R60 ;  /* 0x0000003c00257308 */ /* 0x000e620000000800 */
[----:B0-----:R-:W-:-:S04]  /*b7e0*/  FADD.FTZ R26, R38, R51 ;  /* 0x00000033261a7221 */ /* 0x001fc80000010000 */
[C---:B------:R-:W-:Y:S01]  /*b7f0*/  FADD.FTZ R3, R165.reuse, R26 ;  /* 0x0000001aa5037221 */ /* 0x040fe20000010000 */
[----:B------:R-:W-:Y:S02]  /*b800*/  F2FP.F16.F32.PACK_AB R165, R165, R38 ;  /* 0x00000026a5a5723e */ /* 0x000fe400000000ff */
[----:B------:R-:W-:Y:S08]  /*b810*/  MUFU.EX2 R24, R24 ;  /* 0x0000001800187308 */ /* 0x000ff00000000800 */
[----:B------:R-:W0:Y:S01]  /*b820*/  MUFU.EX2 R56, R56 ;  /* 0x0000003800387308 */ /* 0x000e220000000800 */
[----:B-1----:R-:W-:-:S07]  /*b830*/  F2FP.F16.F32.PACK_AB R168, R37, R66 ;  /* 0x0000004225a8723e */ /* 0x002fce00000000ff */
[----:B------:R1:W-:Y:S08]  /*b840*/  MUFU.EX2 R169, R28 ;  /* 0x0000001c00a97308 */ /* 0x0003f00000000800 */
[----:B------:R-:W2:Y:S01]  /*b850*/  MUFU.EX2 R45, R54 ;  /* 0x00000036002d7308 */ /* 0x000ea20000000800 */
[----:B-1----:R-:W-:-:S04]  /*b860*/  FADD.FTZ R28, R74, R53 ;  /* 0x000000354a1c7221 */ /* 0x002fc80000010000 */
[----:B------:R-:W-:-:S03]  /*b870*/  FADD.FTZ R53, R33, R28 ;  /* 0x0000001c21357221 */ /* 0x000fc60000010000 */
[----:B------:R-:W-:Y:S01]  /*b880*/  MUFU.EX2 R32, R32 ;  /* 0x0000002000207308 */ /* 0x000fe20000000800 */
[----:B------:R-:W-:-:S04]  /*b890*/  FADD.FTZ R28, R66, R53 ;  /* 0x00000035421c7221 */ /* 0x000fc80000010000 */
[----:B------:R-:W-:-:S03]  /*b8a0*/  FADD.FTZ R25, R37, R28 ;  /* 0x0000001c25197221 */ /* 0x000fc60000010000 */
[----:B------:R-:W1:Y:S01]  /*b8b0*/  MUFU.EX2 R52, R52 ;  /* 0x0000003400347308 */ /* 0x000e620000000800 */
[----:B0-----:R-:W-:Y:S01]  /*b8c0*/  FADD.FTZ R26, R56, R25 ;  /* 0x00000019381a7221 */ /* 0x001fe20000010000 */
[----:B--2---:R-:W-:-:S03]  /*b8d0*/  F2FP.F16.F32.PACK_AB R170, R45, R56 ;  /* 0x000000382daa723e */ /* 0x004fc600000000ff */
[----:B------:R-:W-:-:S03]  /*b8e0*/  FADD.FTZ R25, R45, R26 ;  /* 0x0000001a2d197221 */ /* 0x000fc60000010000 */
[----:B------:R-:W0:Y:S08]  /*b8f0*/  MUFU.EX2 R30, R30 ;  /* 0x0000001e001e7308 */ /* 0x000e300000000800 */
[----:B------:R2:W-:Y:S01]  /*b900*/  MUFU.EX2 R171, R4 ;  /* 0x0000000400ab7308 */ /* 0x0005e20000000800 */
[----:B-1----:R-:W-:Y:S01]  /*b910*/  FADD.FTZ R26, R52, R25 ;  /* 0x00000019341a7221 */ /* 0x002fe20000010000 */
[----:B------:R-:W-:-:S03]  /*b920*/  F2FP.F16.F32.PACK_AB R172, R47, R52 ;  /* 0x000000342fac723e */ /* 0x000fc600000000ff */
[----:B------:R-:W-:-:S03]  /*b930*/  FADD.FTZ R25, R47, R26 ;  /* 0x0000001a2f197221 */ /* 0x000fc60000010000 */
[----:B------:R-:W1:Y:S01]  /*b940*/  MUFU.EX2 R46, R46 ;  /* 0x0000002e002e7308 */ /* 0x000e620000000800 */
[----:B--2---:R-:W-:-:S04]  /*b950*/  FADD.FTZ R4, R24, R3 ;  /* 0x0000000318047221 */ /* 0x004fc80000010000 */
[C---:B------:R-:W-:Y:S01]  /*b960*/  FADD.FTZ R3, R167.reuse, R4 ;  /* 0x00000004a7037221 */ /* 0x040fe20000010000 */
[----:B------:R-:W-:Y:S02]  /*b970*/  F2FP.F16.F32.PACK_AB R167, R167, R24 ;  /* 0x00000018a7a7723e */ /* 0x000fe400000000ff */
[----:B------:R-:W2:Y:S01]  /*b980*/  MUFU.EX2 R39, R39 ;  /* 0x0000002700277308 */ /* 0x000ea20000000800 */
[----:B------:R-:W-:-:S04]  /*b990*/  FADD.FTZ R4, R32, R3 ;  /* 0x0000000320047221 */ /* 0x000fc80000010000 */
[C---:B------:R-:W-:Y:S01]  /*b9a0*/  FADD.FTZ R3, R169.reuse, R4 ;  /* 0x00000004a9037221 */ /* 0x040fe20000010000 */
[----:B------:R-:W-:Y:S02]  /*b9b0*/  F2FP.F16.F32.PACK_AB R169, R169, R32 ;  /* 0x00000020a9a9723e */ /* 0x000fe400000000ff */
[----:B------:R-:W3:Y:S01]  /*b9c0*/  MUFU.EX2 R34, R34 ;  /* 0x0000002200227308 */ /* 0x000ee20000000800 */
[----:B0-----:R-:W-:Y:S01]  /*b9d0*/  FADD.FTZ R4, R30, R3 ;  /* 0x000000031e047221 */ /* 0x001fe20000010000 */
[----:B-1----:R-:W-:-:S03]  /*b9e0*/  FADD.FTZ R26, R46, R25 ;  /* 0x000000192e1a7221 */ /* 0x002fc60000010000 */
[C---:B------:R-:W-:Y:S01]  /*b9f0*/  FADD.FTZ R3, R171.reuse, R4 ;  /* 0x00000004ab037221 */ /* 0x040fe20000010000 */
[----:B------:R-:W-:Y:S02]  /*ba00*/  F2FP.F16.F32.PACK_AB R171, R171, R30 ;  /* 0x0000001eabab723e */ /* 0x000fe400000000ff */
[----:B------:R-:W0:Y:S01]  /*ba10*/  MUFU.EX2 R173, R92 ;  /* 0x0000005c00ad7308 */ /* 0x000e220000000800 */
[C---:B--2---:R-:W-:Y:S01]  /*ba20*/  FADD.FTZ R4, R39.reuse, R26 ;  /* 0x0000001a27047221 */ /* 0x044fe20000010000 */
[----:B------:R-:W-:-:S06]  /*ba30*/  F2FP.F16.F32.PACK_AB R174, R39, R46 ;  /* 0x0000002e27ae723e */ /* 0x000fcc00000000ff */
[----:B------:R-:W1:Y:S01]  /*ba40*/  MUFU.EX2 R90, R90 ;  /* 0x0000005a005a7308 */ /* 0x000e620000000800 */
[----:B---3--:R-:W-:-:S07]  /*ba50*/  FADD.FTZ R26, R34, R3 ;  /* 0x00000003221a7221 */ /* 0x008fce0000010000 */
[----:B------:R-:W2:Y:S01]  /*ba60*/  MUFU.EX2 R49, R49 ;  /* 0x0000003100317308 */ /* 0x000ea20000000800 */
[C---:B0-----:R-:W-:Y:S01]  /*ba70*/  FADD.FTZ R3, R173.reuse, R26 ;  /* 0x0000001aad037221 */ /* 0x041fe20000010000 */
[----:B------:R-:W-:-:S03]  /*ba80*/  F2FP.F16.F32.PACK_AB R173, R173, R34 ;  /* 0x00000022adad723e */ /* 0x000fc600000000ff */
[----:B-1----:R-:W-:-:S04]  /*ba90*/  FADD.FTZ R24, R90, R3 ;  /* 0x000000035a187221 */ /* 0x002fc80000010000 */
[C---:B--2---:R-:W-:Y:S01]  /*baa0*/  FADD.FTZ R3, R49.reuse, R24 ;  /* 0x0000001831037221 */ /* 0x044fe20000010000 */
[----:B------:R-:W-:Y:S01]  /*bab0*/  F2FP.F16.F32.PACK_AB R175, R49, R90 ;  /* 0x0000005a31af723e */ /* 0x000fe200000000ff */
[----:B------:R-:W-:Y:S06]  /*bac0*/  @!P0 BRA `(.L_x_2123) ;  /* 0x0000000000048947 */ /* 0x000fec0003800000 */
[----:B------:R-:W-:Y:S01]  /*bad0*/  BPT.TRAP 0x1 ;  /* 0x000000040000795c */ /* 0x000fe20000300000 */
.L_x_2123:
[----:B------:R0:W1:Y:S01]  /*bae0*/  SYNCS.PHASECHK.TRANS64.TRYWAIT P2, [R5+URZ+0x22850], R20 ;  /* 0x02285014050075a7 */ /* 0x000062000804017f */
[----:B------:R-:W-:Y:S05]  /*baf0*/  @!P0 BRA `(.L_x_2124) ;  /* 0x0000000000048947 */ /* 0x000fea0003800000 */
[----:B------:R-:W-:Y:S01]  /*bb00*/  BPT.TRAP 0x1 ;  /* 0x000000040000795c */ /* 0x000fe20000300000 */
.L_x_2124:
[----:B------:R-:W-:Y:S04]  /*bb10*/  BSSY B0, `(.L_x_2125) ;  /* 0x0000004000007945 */ /* 0x000fe80003800000 */
[----:B-1----:R-:W-:Y:S05]  /*bb20*/  @P2 BRA `(.L_x_2126) ;  /* 0x0000000000082947 */ /* 0x002fea0003800000 */
[----:B------:R-:W1:Y:S02]  /*bb30*/  SYNCS.PHASECHK.TRANS64.TRYWAIT P2, [R5+URZ+0x22850], R20 ;  /* 0x02285014050075a7 */ /* 0x000e64000804017f */
[----:B-1----:R-:W-:Y:S05]  /*bb40*/  @!P2 BRA `(.L_x_2127) ;  /* 0x0000013c0078a947 */ /* 0x002fea0003800000 */
.L_x_2126:
[----:B------:R-:W-:Y:S05]  /*bb50*/  BSYNC B0 ;  /* 0x0000000000007941 */ /* 0x000fea0003800000 */
.L_x_2125:
[----:B------:R-:W-:Y:S05]  /*bb60*/  WARPSYNC.ALL ;  /* 0x0000000000007948 */ /* 0x000fea0003800000 */
[----:B01----:R-:W-:Y:S01]  /*bb70*/  VIADD R20, R17, 0x400 ;  /* 0x0000040011147836 */ /* 0x003fe20000000000 */
[----:B------:R0:W-:Y:S01]  /*bb80*/  BAR.SYNC.DEFER_BLOCKING R179, 0x100 ;  /* 0x000400b30000751d */ /* 0x0001e20000010000 */
[----:B------:R-:W-:Y:S01]  /*bb90*/  IMAD.MOV.U32 R183, RZ, RZ, 0x40000040 ;  /* 0x40000040ffb77424 */ /* 0x000fe200078e00ff */
[----:B------:R-:W-:Y:S01]  /*bba0*/  ISETP.GE.AND P2, PT, R181, 0x1, PT ;  /* 0x00000001b500780c */ /* 0x000fe20003f46270 */
[----:B------:R-:W-:Y:S01]  /*bbb0*/  @!P1 VIADD R5, R5, 0x22860 ;  /* 0x0002286005059836 */ /* 0x000fe20000000000 */
[----:B------:R-:W-:Y:S01]  /*bbc0*/  SHF.R.U32.HI R20, RZ, 0x4, R20 ;  /* 0x00000004ff147819 */ /* 0x000fe20000011614 */
[----:B------:R-:W-:Y:S01]  /*bbd0*/  IMAD.IADD R211, R204, 0x1, -R205 ;  /* 0x00000001ccd37824 */ /* 0x000fe200078e0acd */
[----:B------:R-:W-:Y:S01]  /*bbe0*/  R2UR UR7, R183 ;  /* 0x00000000b70772ca */ /* 0x000fe200000e0000 */
[----:B------:R-:W-:Y:S01]  /*bbf0*/  IMAD.MOV.U32 R183, RZ, RZ, 0x40000040 ;  /* 0x40000040ffb77424 */ /* 0x000fe200078e00ff */
[----:B------:R-:W-:-:S02]  /*bc00*/  LOP3.LUT R20, R20, 0x3fff, RZ, 0xc0, !PT ;  /* 0x00003fff14147812 */ /* 0x000fc400078ec0ff */
[----:B------:R-:W-:Y:S02]  /*bc10*/  @!P1 PRMT R5, RZ, 0x654, R5 ;  /* 0x00000654ff059816 */ /* 0x000fe40000000005 */
[----:B------:R-:W-:-:S05]  /*bc20*/  LOP3.LUT R20, R20, 0x3000000, RZ, 0xfc, !PT ;  /* 0x0300000014147812 */ /* 0x000fca00078efcff */
[----:B------:R-:W-:-:S05]  /*bc30*/  IMAD R182, R16, 0xc00, R20 ;  /* 0x00000c0010b67824 */ /* 0x000fca00078e0214 */
[----:B------:R-:W-:Y:S01]  /*bc40*/  R2UR UR6, R182 ;  /* 0x00000000b60672ca */ /* 0x000fe200000e0000 */
[----:B------:R-:W-:-:S12]  /*bc50*/  WARPGROUP.ARRIVE ;  /* 0x00000000000079c5 */ /* 0x000fd80000000000 */
[----:B------:R-:W-:Y:S03]  /*bc60*/  HGMMA.64x256x16.F32 R24, R152, gdesc[UR4].tnspB, RZ, !UPT, gsb0 ;  /* 0x43e0000498187df0 */ /* 0x000fe6000c0008ff */
[----:B------:R-:W-:Y:S02]  /*bc70*/  WARPGROUP.DEPBAR.LE gsb0, 0x0 ;  /* 0x00008000000079c5 */ /* 0x000fe40000010000 */
[----:B------:R-:W-:Y:S01]  /*bc80*/  VIADD R152, R182, 0x80 ;  /* 0x00000080b6987836 */ /* 0x000fe20000000000 */
[----:B------:R-:W-:Y:S01]  /*bc90*/  WARPGROUP.ARRIVE ;  /* 0x00000000000079c5 */ /* 0x000fe20000000000 */
[----:B------:R-:W-:Y:S02]  /*bca0*/  IMAD.MOV.U32 R153, RZ, RZ, 0x40000040 ;  /* 0x40000040ff997424 */ /* 0x000fe400078e00ff */
[----:B------:R-:W-:Y:S01]  /*bcb0*/  IMAD R155, R209, 0x80, R211 ;  /* 0x00000080d19b7824 */ /* 0x000fe200078e02d3 */
[----:B------:R-:W-:Y:S01]  /*bcc0*/  R2UR UR6, R152 ;  /* 0x00000000980672ca */ /* 0x000fe200000e0000 */
[----:B------:R-:W-:Y:S01]  /*bcd0*/  VIADD R152, R182, 0x100 ;  /* 0x00000100b6987836 */ /* 0x000fe20000000000 */
[----:B------:R-:W-:Y:S01]  /*bce0*/  R2UR UR7, R153 ;  /* 0x00000000990772ca */ /* 0x000fe200000e0000 */
[----:B------:R-:W-:-:S02]  /*bcf0*/  IMAD.MOV.U32 R153, RZ, RZ, 0x40000040 ;  /* 0x40000040ff997424 */ /* 0x000fc400078e00ff */
[----:B------:R-:W-:-:S13]  /*bd00*/  IMAD.IADD R180, R155, 0x1, R180 ;  /* 0x000000019bb47824 */ /* 0x000fda00078e02b4 */
        /* <DEDUP_REMOVED lines=31> */
[----:B------:R1:W-:Y:S02]  /*bf00*/  @!P1 SYNCS.ARRIVE.TRANS64.RED.A1T0 RZ, [R5+URZ], RZ ;  /* 0x000000ff05ff99a7 */ /* 0x0003e4000810043f */
[----:B-1----:R-:W-:Y:S01]  /*bf10*/  VIADD R5, R178, 0xfffffffe ;  /* 0xfffffffeb2057836 */ /* 0x002fe20000000000 */
        /* <DEDUP_REMOVED lines=12> */
.L_x_2130:
[----:B------:R-:W-:-:S13]  /*bfe0*/  ISETP.NE.AND P2, PT, R181, 0x1, PT ;  /* 0x00000001b500780c */ /* 0x000fda0003f45270 */
[----:B------:R-:W0:Y:S02]  /*bff0*/  @P2 LDC.64 R152, c[0x0][0x9e8] ;  /* 0x00027a00ff982b82 */ /* 0x000e240000000a00 */
[----:B0-----:R-:W-:-:S05]  /*c000*/  @P2 IMAD.HI.U32 R152, R154, R152, RZ ;  /* 0x000000989a982227 */ /* 0x001fca00078e00ff */
[----:B------:R-:W-:-:S07]  /*c010*/  @P2 SHF.R.U32.HI R154, RZ, R153, R152 ;  /* 0x00000099ff9a2219 */ /* 0x000fce0000011698 */
.L_x_2131:
[----:B------:R-:W-:Y:S05]  /*c020*/  BSYNC B0 ;  /* 0x0000000000007941 */ /* 0x000fea0003800000 */
.L_x_2129:
[----:B------:R-:W-:-:S05]  /*c030*/  IMAD R181, R154, R181, R181 ;  /* 0x000000b59ab57224 */ /* 0x000fca00078e02b5 */
[----:B------:R-:W-:-:S07]  /*c040*/  VIMNMX R180, R180, R181, PT ;  /* 0x000000b5b4b47248 */ /* 0x000fce0003fe0100 */
.L_x_2128:
[----:B------:R-:W-:Y:S01]  /*c050*/  IMAD.HI R180, R180, 0x2aaaaaab, RZ ;  /* 0x2aaaaaabb4b47827 */ /* 0x000fe200078e02ff */
[----:B------:R-:W-:Y:S01]  /*c060*/  ULDC UR41, c[0x0][0x9e4] ;  /* 0x0002790000297ab9 */ /* 0x000fe20000000800 */
[----:B------:R-:W-:Y:S01]  /*c070*/  ULDC UR44, c[0x0][0x9e4] ;  /* 0x00027900002c7ab9 */ /* 0x000fe20000000800 */
[----:B------:R-:W-:Y:S01]  /*c080*/  ULDC UR45, c[0x0][0x988] ;  /* 0x00026200002d7ab9 */ /* 0x000fe20000000800 */
[----:B------:R-:W-:Y:S01]  /*c090*/  ULDC UR42, c[0x0][0x988] ;  /* 0x00026200002a7ab9 */ /* 0x000fe20000000800 */
[----:B------:R-:W-:Y:S01]  /*c0a0*/  SHF.R.U32.HI R153, RZ, 0x1f, R180 ;  /* 0x0000001fff997819 */ /* 0x000fe200000116b4 */
[----:B------:R-:W-:Y:S01]  /*c0b0*/  ULDC UR43, c[0x0][0x988] ;  /* 0x00026200002b7ab9 */ /* 0x000fe20000000800 */
[----:B------:R-:W-:Y:S01]  /*c0c0*/  ULDC UR36, c[0x0][0x9d8] ;  /* 0x0002760000247ab9 */ /* 0x000fe20000000800 */
[----:B------:R-:W-:Y:S01]  /*c0d0*/  ULDC UR38, c[0x0][0x9d8] ;  /* 0x0002760000267ab9 */ /* 0x000fe20000000800 */
[----:B------:R-:W-:Y:S01]  /*c0e0*/  LEA.HI.SX32 R180, R180, R153, 0x1c ;  /* 0x00000099b4b47211 */ /* 0x000fe200078fe2ff */
[----:B------:R-:W-:Y:S01]  /*c0f0*/  ULDC UR39, c[0x0][0x9d8] ;  /* 0x0002760000277ab9 */ /* 0x000fe20000000800 */
[----:B------:R-:W-:Y:S01]  /*c100*/  ULDC UR37, c[0x0][0x9e0] ;  /* 0x0002780000257ab9 */ /* 0x000fe20000000800 */
[----:B------:R-:W-:Y:S01]  /*c110*/  ULDC UR40, c[0x0][0x9e0] ;  /* 0x0002780000287ab9 */ /* 0x000fe20000000800 */
[----:B------:R-:W-:-:S04]  /*c120*/  VIMNMX R215, R219, R180, !PT ;  /* 0x000000b4dbd77248 */ /* 0x000fc80007fe0100 */
[----:B------:R-:W-:-:S13]  /*c130*/  ISETP.GE.AND P2, PT, R5, R215, PT ;  /* 0x000000d70500720c */ /* 0x000fda0003f46270 */
[----:B------:R-:W-:Y:S05]  /*c140*/  @!P2 BRA `(.L_x_2132) ;  /* 0x0000003400cca947 */ /* 0x000fea0003800000 */
[----:B------:R-:W-:-:S04]  /*c150*/  IMAD.IADD R214, R0, 0x1, R211 ;  /* 0x0000000100d67824 */ /* 0x000fc800078e02d3 */
[----:B------:R-:W-:-:S07]  /*c160*/  VIADD R208, R214, 0x8 ;  /* 0x00000008d6d07836 */ /* 0x000fce0000000000 */
.L_x_2150:
[----:B------:R-:W-:Y:S01]  /*c170*/  VIADD R16, R16, 0x1 ;  /* 0x0000000110107836 */ /* 0x000fe20000000000 */
[----:B------:R-:W-:Y:S05]  /*c180*/  YIELD ;  /* 0x0000000000007946 */ /* 0x000fea0003800000 */
[----:B------:R-:W-:-:S04]  /*c190*/  ISETP.NE.AND P2, PT, R16, 0x2, PT ;  /* 0x000000021000780c */ /* 0x000fc80003f45270 */
[----:B------:R-:W-:Y:S02]  /*c1a0*/  SEL R153, RZ, 0x1, P2 ;  /* 0x00000001ff997807 */ /* 0x000fe40001000000 */
[----:B------:R-:W-:Y:S02]  /*c1b0*/  SEL R16, R16, RZ, P2 ;  /* 0x000000ff10107207 */ /* 0x000fe40001000000 */
[----:B------:R-:W-:Y:S01]  /*c1c0*/  LOP3.LUT R200, R200, R153, RZ, 0x3c, !PT ;  /* 0x00000099c8c87212 */ /* 0x000fe200078e3cff */
[----:B0-----:R-:W-:Y:S06]  /*c1d0*/  @!P0 BRA `(.L_x_2133) ;  /* 0x0000000000048947 */ /* 0x001fec0003800000 */
[----:B------:R-:W-:Y:S01]  /*c1e0*/  BPT.TRAP 0x1 ;  /* 0x000000040000795c */ /* 0x000fe20000300000 */
.L_x_2133:
[----:B------:R-:W-:Y:S02]  /*c1f0*/  LEA R210, R16, R17, 0x3 ;  /* 0x0000001110d27211 */ /* 0x000fe400078e18ff */
[----:B------:R-:W-:-:S04]  /*c200*/  SHF.L.U32 R207, R200, 0x1f, RZ ;  /* 0x0000001fc8cf7819 */ /* 0x000fc800000006ff */
[----:B------:R0:W1:Y:S01]  /*c210*/  SYNCS.PHASECHK.TRANS64.TRYWAIT P2, [R210+URZ+0x22830], R207 ;  /* 0x022830cfd20075a7 */ /* 0x000062000804017f */
[----:B------:R-:W-:Y:S05]  /*c220*/  @!P0 BRA `(.L_x_2134) ;  /* 0x0000000000048947 */ /* 0x000fea0003800000 */
[----:B------:R-:W-:Y:S01]  /*c230*/  BPT.TRAP 0x1 ;  /* 0x000000040000795c */ /* 0x000fe20000300000 */
.L_x_2134:
[----:B------:R-:W-:Y:S02]  /*c240*/  IMAD R212, R16, 0x300, R21 ;  /* 0x0000030010d47824 */ /* 0x000fe400078e0215 */
[----:B------:R-:W-:Y:S01]  /*c250*/  IMAD.MOV.U32 R213, RZ, RZ, 0x40000040 ;  /* 0x40000040ffd57424 */ /* 0x000fe200078e00ff */
[----:B-1----:R-:W-:Y:S06]  /*c260*/  @P2 BRA `(.L_x_2135) ;  /* 0x0000000000082947 */ /* 0x002fec0003800000 */
[----:B------:R-:W1:Y:S02]  /*c270*/  SYNCS.PHASECHK.TRANS64.TRYWAIT P2, [R210+URZ+0x22830], R207 ;  /* 0x022830cfd20075a7 */ /* 0x000e64000804017f */
[----:B-1----:R-:W-:Y:S05]  /*c280*/  @!P2 BRA `(.L_x_2136) ;  /* 0x0000013400bca947 */ /* 0x002fea0003800000 */
.L_x_2135:
[----:B------:R-:W-:Y:S05]  /*c290*/  WARPSYNC.ALL ;  /* 0x0000000000007948 */ /* 0x000fea0003800000 */
[C---:B------:R-:W-:Y:S01]  /*c2a0*/  R2UR UR6, R212.reuse ;  /* 0x00000000d40672ca */ /* 0x040fe200000e0000 */
[C---:B------:R-:W-:Y:S01]  /*c2b0*/  VIADD R152, R212.reuse, 0x2 ;  /* 0x00000002d4987836 */ /* 0x040fe20000000000 */
[----:B------:R-:W-:Y:S01]  /*c2c0*/  R2UR UR7, R213 ;  /* 0x00000000d50772ca */ /* 0x000fe200000e0000 */
[----:B------:R-:W-:Y:S01]  /*c2d0*/  VIADD R154, R212, 0x4 ;  /* 0x00000004d49a7836 */ /* 0x000fe20000000000 */
[----:B------:R-:W-:Y:S01]  /*c2e0*/  R2UR UR4, R6 ;  /* 0x00000000060472ca */ /* 0x000fe200000e0000 */
[----:B------:R-:W-:Y:S01]  /*c2f0*/  IMAD.MOV.U32 R153, RZ, RZ, 0x40000040 ;  /* 0x40000040ff997424 */ /* 0x000fe200078e00ff */
[----:B------:R-:W-:Y:S01]  /*c300*/  R2UR UR5, R7 ;  /* 0x00000000070572ca */ /* 0x000fe200000e0000 */
[----:B------:R-:W-:Y:S01]  /*c310*/  IMAD.MOV.U32 R155, RZ, RZ, 0x40000040 ;  /* 0x40000040ff9b7424 */ /* 0x000fe200078e00ff */
[----:B------:R-:W-:Y:S01]  /*c320*/  R2UR UR10, R152 ;  /* 0x00000000980a72ca */ /* 0x000fe200000e0000 */
[----:B------:R-:W-:Y:S01]  /*c330*/  VIADD R212, R212, 0x6 ;  /* 0x00000006d4d47836 */ /* 0x000fe20000000000 */
[----:B------:R-:W-:Y:S01]  /*c340*/  R2UR UR11, R153 ;  /* 0x00000000990b72ca */ /* 0x000fe200000e0000 */
[----:B------:R-:W-:Y:S01]  /*c350*/  IMAD.MOV.U32 R213, RZ, RZ, 0x40000040 ;  /* 0x40000040ffd57424 */ /* 0x000fe200078e00ff */
[----:B------:R-:W-:Y:S01]  /*c360*/  R2UR UR14, R154 ;  /* 0x000000009a0e72ca */ /* 0x000fe200000e0000 */
[----:B------:R-:W2:Y:S01]  /*c370*/  S2R R228, SR_TID.X ;  /* 0x0000000000e47919 */ /* 0x000ea20000002100 */
[----:B------:R-:W-:-:S02]  /*c380*/  R2UR UR15, R155 ;  /* 0x000000009b0f72ca */ /* 0x000fc400000e0000 */
[----:B------:R-:W-:Y:S01]  /*c390*/  WARPGROUP.ARRIVE ;  /* 0x00000000000079c5 */ /* 0x000fe20000000000 */
[----:B------:R-:W-:Y:S02]  /*c3a0*/  R2UR UR8, R14 ;  /* 0x000000000e0872ca */ /* 0x000fe400000e0000 */
[----:B------:R-:W-:Y:S02]  /*c3b0*/  R2UR UR9, R15 ;  /* 0x000000000f0972ca */ /* 0x000fe400000e0000 */
[----:B------:R-:W-:Y:S01]  /*c3c0*/  R2UR UR12, R12 ;  /* 0x000000000c0c72ca */ /* 0x000fe200000e0000 */
[----:B------:R-:W-:Y:S01]  /*c3d0*/  HGMMA.64x96x16.F32 R152, gdesc[UR4], RZ, !UPT, gsb0 ;  /* 0x01600000049879f0 */ /* 0x000fe2000c0008ff */
[----:B------:R-:W-:Y:S02]  /*c3e0*/  R2UR UR13, R13 ;  /* 0x000000000d0d72ca */ /* 0x000fe400000e0000 */
[----:B------:R-:W-:Y:S02]  /*c3f0*/  R2UR UR6, R212 ;  /* 0x00000000d40672ca */ /* 0x000fe400000e0000 */
[----:B------:R-:W-:-:S02]  /*c400*/  R2UR UR7, R213 ;  /* 0x00000000d50772ca */ /* 0x000fc400000e0000 */
[----:B------:R-:W-:Y:S02]  /*c410*/  R2UR UR4, R8 ;  /* 0x00000000080472ca */ /* 0x000fe400000e0000 */
[----:B------:R-:W-:Y:S02]  /*c420*/  R2UR UR5, R9 ;  /* 0x00000000090572ca */ /* 0x000fe400000e0000 */
[----:B------:R-:W-:Y:S02]  /*c430*/  LOP3.LUT P2, RZ, R2, 0x100000, RZ, 0xc0, !PT ;  /* 0x0010000002ff7812 */ /* 0x000fe4000784c0ff */
[----:B--2---:R-:W-:Y:S01]  /*c440*/  SHF.R.U32.HI R228, RZ, 0x7, R228 ;  /* 0x00000007ffe47819 */ /* 0x004fe200000116e4 */
        /* <DEDUP_REMOVED lines=26> */
[----:B------:R-:W-:Y:S01]  /*c5f0*/  IADD3 R176, -R228, 0xb, RZ ;  /* 0x0000000be4b07810 */ /* 0x000fe20007ffe1ff */
[----:B------:R-:W-:Y:S01]  /*c600*/  FMUL.FTZ R224, R180, UR36 ;  /* 0x00000024b4e07c20 */ /* 0x000fe20008410000 */
[----:B------:R-:W-:Y:S01]  /*c610*/  FMUL.FTZ R225, R181, UR36 ;  /* 0x00000024b5e17c20 */ /* 0x000fe20008410000 */
[----:B------:R-:W-:Y:S01]  /*c620*/  @!P1 PRMT R166, RZ, 0x654, R166 ;  /* 0x00000654ffa69816 */ /* 0x000fe200000000a6 */
[----:B------:R-:W-:Y:S01]  /*c630*/  FMUL.FTZ R180, R182, UR36 ;  /* 0x00000024b6b47c20 */ /* 0x000fe20008410000 */
[----:B------:R-:W-:Y:S01]  /*c640*/  FMUL.FTZ R181, R183, UR36 ;  /* 0x00000024b7b57c20 */ /* 0x000fe20008410000 */
[----:B------:R-:W-:Y:S01]  /*c650*/  FMUL.FTZ R182, R186, UR36 ;  /* 0x00000024bab67c20 */ /* 0x000fe20008410000 */
[----:B------:R2:W-:Y:S06]  /*c660*/  BAR.ARV R176, 0x100 ;  /* 0x000400b00000751d */ /* 0x0005ec0000002000 */
[----:B------:R-:W-:Y:S01]  /*c670*/  FMUL.FTZ R183, R187, UR36 ;  /* 0x00000024bbb77c20 */ /* 0x000fe20008410000 */
[----:B------:R-:W-:Y:S01]  /*c680*/  FMUL.FTZ R226, R189, UR36 ;  /* 0x00000024bde27c20 */ /* 0x000fe20008410000 */
[----:B------:R-:W-:Y:S01]  /*c690*/  FMUL.FTZ R186, R190, UR36 ;  /* 0x00000024beba7c20 */ /* 0x000fe20008410000 */
[----:B------:R3:W-:Y:S01]  /*c6a0*/  @!P1 SYNCS.ARRIVE.TRANS64.RED.A1T0 RZ, [R166+URZ], RZ ;  /* 0x000000ffa6ff99a7 */ /* 0x0007e2000810043f */
[----:B------:R-:W-:Y:S01]  /*c6b0*/  FMUL.FTZ R187, R191, UR36 ;  /* 0x00000024bfbb7c20 */ /* 0x000fe20008410000 */
[----:B------:R-:W-:Y:S01]  /*c6c0*/  FMUL.FTZ R227, R193, UR36 ;  /* 0x00000024c1e37c20 */ /* 0x000fe20008410000 */
[----:B------:R-:W-:Y:S01]  /*c6d0*/  FMUL.FTZ R190, R194, UR36 ;  /* 0x00000024c2be7c20 */ /* 0x000fe20008410000 */
[----:B------:R-:W-:Y:S01]  /*c6e0*/  FMUL.FTZ R189, R195, UR36 ;  /* 0x00000024c3bd7c20 */ /* 0x000fe20008410000 */
[----:B------:R-:W-:Y:S01]  /*c6f0*/  FMUL.FTZ R152, R152, UR36 ;  /* 0x0000002498987c20 */ /* 0x000fe20008410000 */
[----:B------:R-:W-:Y:S01]  /*c700*/  FMUL.FTZ R213, R167, UR36 ;  /* 0x00000024a7d57c20 */ /* 0x000fe20008410000 */
[----:B------:R-:W-:Y:S01]  /*c710*/  FMUL.FTZ R168, R168, UR36 ;  /* 0x00000024a8a87c20 */ /* 0x000fe20008410000 */
[----:B---3--:R-:W-:-:S02]  /*c720*/  IMAD R166, R5, -0x60, R204 ;  /* 0xffffffa005a67824 */ /* 0x008fc400078e02cc */
        /* <DEDUP_REMOVED lines=18> */
[----:B------:R-:W-:Y:S01]  /*c850*/  IADD3 R166, -R205, 0x1, R166 ;  /* 0x00000001cda67810 */ /* 0x000fe20007ffe1a6 */
[----:B------:R-:W3:Y:S04]  /*c860*/  MUFU.TANH R152, R152 ;  /* 0x0000009800987308 */ /* 0x000ee80000002400 */
[----:B------:R-:W-:-:S04]  /*c870*/  IMAD.IADD R166, R166, 0x1, -R201 ;  /* 0x00000001a6a67824 */ /* 0x000fc800078e0ac9 */
[----:B------:R-:W4:Y:S01]  /*c880*/  MUFU.TANH R212, R212 ;  /* 0x000000d400d47308 */ /* 0x000f220000002400 */
[C---:B------:R-:W-:Y:S02]  /*c890*/  VIADD R199, R166.reuse, UR51 ;  /* 0x00000033a6c77c36 */ /* 0x040fe40008000000 */
[----:B------:R-:W-:-:S03]  /*c8a0*/  VIADD R228, R166, UR37 ;  /* 0x00000025a6e47c36 */ /* 0x000fc60008000000 */
[C---:B------:R-:W-:Y:S01]  /*c8b0*/  IADD3 R197, R0.reuse, R199, RZ ;  /* 0x000000c700c57210 */ /* 0x040fe20007ffe0ff */
[----:B------:R-:W-:Y:S01]  /*c8c0*/  IMAD.IADD R198, R0, 0x1, R228 ;  /* 0x0000000100c67824 */ /* 0x000fe200078e02e4 */
        /* <DEDUP_REMOVED lines=46> */
[----:B--234-:R-:W-:Y:S05]  /*cbb0*/  @!P2 BRA `(.L_x_2137) ;  /* 0x000000000058a947 */ /* 0x01cfea0003800000 */
[----:B------:R-:W-:Y:S01]  /*cbc0*/  IMAD.IADD R196, R0, 0x1, R211 ;  /* 0x0000000100c47824 */ /* 0x000fe200078e02d3 */
[----:B------:R-:W-:Y:S04]  /*cbd0*/  BSSY B0, `(.L_x_2138) ;  /* 0x0000010000007945 */ /* 0x000fe80003800000 */
[----:B------:R-:W-:-:S13]  /*cbe0*/  ISETP.GT.AND P2, PT, R196, -0x1, PT ;  /* 0xffffffffc400780c */ /* 0x000fda0003f44270 */
        /* <DEDUP_REMOVED lines=9> */
.L_x_2139:
[----:B------:R-:W-:-:S05]  /*cc80*/  IMAD.U32 R229, RZ, RZ, UR41 ;  /* 0x00000029ffe57e24 */ /* 0x000fca000f8e00ff */
[----:B------:R-:W-:-:S13]  /*cc90*/  ISETP.NE.AND P2, PT, R229, 0x1, PT ;  /* 0x00000001e500780c */ /* 0x000fda0003f45270 */
[----:B------:R-:W2:Y:S02]  /*cca0*/  @P2 LDC.64 R166, c[0x0][0x9e8] ;  /* 0x00027a00ffa62b82 */ /* 0x000ea40000000a00 */
[----:B--2---:R-:W-:-:S05]  /*ccb0*/  @P2 IMAD.HI.U32 R166, R196, R166, RZ ;  /* 0x000000a6c4a62227 */ /* 0x004fca00078e00ff */
[----:B------:R-:W-:-:S07]  /*ccc0*/  @P2 SHF.R.U32.HI R196, RZ, R167, R166 ;  /* 0x000000a7ffc42219 */ /* 0x000fce00000116a6 */
.L_x_2140:
[----:B------:R-:W-:Y:S05]  /*ccd0*/  BSYNC B0 ;  /* 0x0000000000007941 */ /* 0x000fea0003800000 */
.L_x_2138:
[----:B------:R-:W-:-:S04]  /*cce0*/  IMAD R166, R5, -0x60, -R201 ;  /* 0xffffffa005a67824 */ /* 0x000fc800078e0ac9 */
[----:B------:R-:W-:-:S05]  /*ccf0*/  IMAD R166, R196, R229, R166 ;  /* 0x000000e5c4a67224 */ /* 0x000fca00078e02a6 */
[----:B------:R-:W-:Y:S02]  /*cd00*/  VIMNMX R197, R197, R166, !PT ;  /* 0x000000a6c5c57248 */ /* 0x000fe40007fe0100 */
[----:B------:R-:W-:-:S07]  /*cd10*/  VIADDMNMX R198, R166, R229, R198, PT ;  /* 0x000000e5a6c67246 */ /* 0x000fce00038001c6 */
.L_x_2137:
[----:B------:R-:W-:Y:S01]  /*cd20*/  IMAD R196, R5, -0x60, RZ ;  /* 0xffffffa005c47824 */ /* 0x000fe200078e02ff */
[----:B------:R-:W-:Y:S02]  /*cd30*/  LOP3.LUT R2, R2, 0xfff7ffff, RZ, 0xc0, !PT ;  /* 0xfff7ffff02027812 */ /* 0x000fe400078ec0ff */
[--C-:B------:R-:W-:Y:S02]  /*cd40*/  IADD3 R228, R228, 0x8, R0.reuse ;  /* 0x00000008e4e47810 */ /* 0x100fe40007ffe000 */
[C---:B------:R-:W-:Y:S02]  /*cd50*/  ISETP.GE.AND P2, PT, R196.reuse, 0x1, PT ;  /* 0x00000001c400780c */ /* 0x040fe40003f46270 */
[----:B------:R-:W-:Y:S02]  /*cd60*/  ISETP.GE.AND P4, PT, R196, 0x9, PT ;  /* 0x00000009c400780c */ /* 0x000fe40003f86270 */
[----:B------:R-:W-:-:S09]  /*cd70*/  IADD3 R199, R199, 0x8, R0 ;  /* 0x00000008c7c77810 */ /* 0x000fd20007ffe000 */
[----:B------:R-:W-:Y:S02]  /*cd80*/  @P2 LOP3.LUT R2, R2, 0x80000, RZ, 0xfc, !PT ;  /* 0x0008000002022812 */ /* 0x000fe400078efcff */
[----:B------:R-:W-:Y:S02]  /*cd90*/  ISETP.GT.AND P2, PT, R197, RZ, !P2 ;  /* 0x000000ffc500720c */ /* 0x000fe40005744270 */
[----:B------:R-:W-:Y:S02]  /*cda0*/  LOP3.LUT R2, R2, 0xfffffffd, RZ, 0xc0, !PT ;  /* 0xfffffffd02027812 */ /* 0x000fe400078ec0ff */
[----:B------:R-:W-:Y:S02]  /*cdb0*/  ISETP.LT.OR P3, PT, R198, 0x1, P2 ;  /* 0x00000001c600780c */ /* 0x000fe40001761670 */
[----:B------:R-:W-:Y:S02]  /*cdc0*/  ISETP.GE.AND P2, PT, R196, 0x2, PT ;  /* 0x00000002c400780c */ /* 0x000fe40003f46270 */
[----:B------:R-:W-:-:S02]  /*cdd0*/  FSEL R152, R152, -INF , !P3 ;  /* 0xff80000098987808 */ /* 0x000fc40005800000 */
[C---:B------:R-:W-:Y:S02]  /*cde0*/  ISETP.GT.AND P3, PT, R197.reuse, 0x1, !P2 ;  /* 0x00000001c500780c */ /* 0x040fe40005764270 */
[----:B------:R-:W-:Y:S02]  /*cdf0*/  @P4 LOP3.LUT R2, R2, 0x2, RZ, 0xfc, !PT ;  /* 0x0000000202024812 */ /* 0x000fe400078efcff */
[----:B------:R-:W-:Y:S02]  /*ce00*/  ISETP.LT.OR P3, PT, R198, 0x2, P3 ;  /* 0x00000002c600780c */ /* 0x000fe40001f61670 */
[----:B------:R-:W-:Y:S02]  /*ce10*/  LOP3.LUT R2, R2, 0xfffffffb, RZ, 0xc0, !PT ;  /* 0xfffffffb02027812 */ /* 0x000fe400078ec0ff */
[----:B------:R-:W-:Y:S02]  /*ce20*/  FSEL R212, R212, -INF , !P3 ;  /* 0xff800000d4d47808 */ /* 0x000fe40005800000 */
[----:B------:R-:W-:-:S02]  /*ce30*/  ISETP.GT.AND P3, PT, R197, 0x8, !P4 ;  /* 0x00000008c500780c */ /* 0x000fc40006764270 */
[----:B------:R-:W-:Y:S02]  /*ce40*/  ISETP.GE.AND P4, PT, R196, 0xa, PT ;  /* 0x0000000ac400780c */ /* 0x000fe40003f86270 */
[----:B------:R-:W-:-:S04]  /*ce50*/  ISETP.LT.OR P3, PT, R198, 0x9, P3 ;  /* 0x00000009c600780c */ /* 0x000fc80001f61670 */
[----:B0-----:R-:W-:Y:S02]  /*ce60*/  FSEL R155, R155, -INF , !P3 ;  /* 0xff8000009b9b7808 */ /* 0x001fe40005800000 */
        /* <DEDUP_REMOVED lines=118> */
[----:B------:R-:W-:-:S13]  /*d5d0*/  LOP3.LUT P6, RZ, R2, 0x100000, RZ, 0xc0, !PT ;  /* 0x0010000002ff7812 */ /* 0x000fda00078cc0ff */
[----:B------:R-:W-:Y:S05]  /*d5e0*/  @!P6 BRA `(.L_x_2141) ;  /* 0x00000000005ce947 */ /* 0x000fea0003800000 */
[----:B------:R-:W-:Y:S01]  /*d5f0*/  ISETP.GT.AND P6, PT, R208, -0x1, PT ;  /* 0xffffffffd000780c */ /* 0x000fe20003fc4270 */
[----:B------:R-:W-:-:S12]  /*d600*/  BSSY B0, `(.L_x_2142) ;  /* 0x0000011000007945 */ /* 0x000fd80003800000 */
[----:B------:R-:W-:Y:S05]  /*d610*/  @P6 BRA `(.L_x_2143) ;  /* 0x0000000000246947 */ /* 0x000fea0003800000 */
[----:B------:R-:W-:Y:S02]  /*d620*/  IMAD.U32 R177, RZ, RZ, UR41 ;  /* 0x00000029ffb17e24 */ /* 0x000fe4000f8e00ff */
[----:B------:R-:W-:-:S03]  /*d630*/  VIADD R197, R214, 0x8 ;  /* 0x00000008d6c57836 */ /* 0x000fc60000000000 */
[----:B------:R-:W-:Y:S02]  /*d640*/  ISETP.NE.AND P6, PT, R177, 0x1, PT ;  /* 0x00000001b100780c */ /* 0x000fe40003fc5270 */
[----:B------:R-:W-:-:S11]  /*d650*/  LOP3.LUT R197, RZ, R197, RZ, 0x33, !PT ;  /* 0x000000c5ffc57212 */ /* 0x000fd600078e33ff */
[----:B------:R-:W0:Y:S02]  /*d660*/  @P6 LDC.64 R166, c[0x0][0x9e8] ;  /* 0x00027a00ffa66b82 */ /* 0x000e240000000a00 */
[----:B0-----:R-:W-:-:S05]  /*d670*/  @P6 IMAD.HI.U32 R166, R197, R166, RZ ;  /* 0x000000a6c5a66227 */ /* 0x001fca00078e00ff */
[----:B------:R-:W-:-:S04]  /*d680*/  @P6 SHF.R.U32.HI R197, RZ, R167, R166 ;  /* 0x000000a7ffc56219 */ /* 0x000fc800000116a6 */
[----:B------:R-:W-:Y:S01]  /*d690*/  LOP3.LUT R197, RZ, R197, RZ, 0x33, !PT ;  /* 0x000000c5ffc57212 */ /* 0x000fe200078e33ff */
[----:B------:R-:W-:Y:S06]  /*d6a0*/  BRA `(.L_x_2144) ;  /* 0x0000000000187947 */ /* 0x000fec0003800000 */
.L_x_2143:
[----:B------:R-:W-:Y:S02]  /*d6b0*/  IMAD.U32 R177, RZ, RZ, UR41 ;  /* 0x00000029ffb17e24 */ /* 0x000fe4000f8e00ff */
[----:B------:R-:W-:-:S03]  /*d6c0*/  IMAD.MOV.U32 R197, RZ, RZ, R208 ;  /* 0x000000ffffc57224 */ /* 0x000fc600078e00d0 */
[----:B------:R-:W-:-:S13]  /*d6d0*/  ISETP.NE.AND P6, PT, R177, 0x1, PT ;  /* 0x00000001b100780c */ /* 0x000fda0003fc5270 */
[----:B------:R-:W0:Y:S02]  /*d6e0*/  @P6 LDC.64 R166, c[0x0][0x9e8] ;  /* 0x00027a00ffa66b82 */ /* 0x000e240000000a00 */
[----:B0-----:R-:W-:-:S05]  /*d6f0*/  @P6 IMAD.HI.U32 R166, R208, R166, RZ ;  /* 0x000000a6d0a66227 */ /* 0x001fca00078e00ff */
[----:B------:R-:W-:-:S07]  /*d700*/  @P6 SHF.R.U32.HI R197, RZ, R167, R166 ;  /* 0x000000a7ffc56219 */ /* 0x000fce00000116a6 */
.L_x_2144:
[----:B------:R-:W-:Y:S05]  /*d710*/  BSYNC B0 ;  /* 0x0000000000007941 */ /* 0x000fea0003800000 */
.L_x_2142:
[----:B------:R-:W-:-:S04]  /*d720*/  IMAD.IADD R196, R196, 0x1, -R201 ;  /* 0x00000001c4c47824 */ /* 0x000fc800078e0ac9 */
[----:B------:R-:W-:-:S05]  /*d730*/  IMAD R196, R197, R177, R196 ;  /* 0x000000b1c5c47224 */ /* 0x000fca00078e02c4 */
[----:B------:R-:W-:Y:S02]  /*d740*/  VIMNMX R199, R199, R196, !PT ;  /* 0x000000c4c7c77248 */ /* 0x000fe40007fe0100 */
[----:B------:R-:W-:-:S07]  /*d750*/  VIADDMNMX R228, R196, R177, R228, PT ;  /* 0x000000b1c4e47246 */ /* 0x000fce00038001e4 */
.L_x_2141:
[----:B------:R-:W-:Y:S02]  /*d760*/  ISETP.GT.AND P2, PT, R199, 0x1, !P2 ;  /* 0x00000001c700780c */ /* 0x000fe40005744270 */
[----:B------:R-:W-:Y:S02]  /*d770*/  FMNMX.FTZ R167, R152, R10, !PT ;  /* 0x0000000a98a77209 */ /* 0x000fe40007810000 */
[----:B------:R-:W-:Y:S02]  /*d780*/  ISETP.LT.OR P2, PT, R228, 0x2, P2 ;  /* 0x00000002e400780c */ /* 0x000fe40001741670 */
[----:B------:R-:W-:Y:S02]  /*d790*/  LOP3.LUT P6, RZ, R2, 0x8000, RZ, 0xc0, !PT ;  /* 0x0000800002ff7812 */ /* 0x000fe400078cc0ff */
        /* <DEDUP_REMOVED lines=71> */
[----:B0-----:R-:W-:Y:S02]  /*dc10*/  FMNMX.FTZ R177, R167, R177, !PT ;  /* 0x000000b1a7b17209 */ /* 0x001fe40007810000 */
[----:B------:R-:W-:Y:S02]  /*dc20*/  ISETP.GT.AND P2, PT, R199, 0x30, !P2 ;  /* 0x00000030c700780c */ /* 0x000fe40005744270 */
[C---:B------:R-:W-:Y:S02]  /*dc30*/  ISETP.LT.OR P4, PT, R228.reuse, 0x52, P4 ;  /* 0x00000052e400780c */ /* 0x040fe40002781670 */
[C---:B------:R-:W-:Y:S02]  /*dc40*/  ISETP.LT.OR P2, PT, R228.reuse, 0x31, P2 ;  /* 0x00000031e400780c */ /* 0x040fe40001741670 */
[----:B------:R-:W-:-:S02]  /*dc50*/  ISETP.LT.OR P5, PT, R228, 0x59, P5 ;  /* 0x00000059e400780c */ /* 0x000fc40002fa1670 */
[----:B------:R-:W-:Y:S02]  /*dc60*/  FSEL R166, R178, -INF , !P2 ;  /* 0xff800000b2a67808 */ /* 0x000fe40005000000 */
[----:B------:R-:W-:Y:S01]  /*dc70*/  LOP3.LUT P2, RZ, R2, 0x400, RZ, 0xc0, !PT ;  /* 0x0000040002ff7812 */ /* 0x000fe2000784c0ff */
[----:B------:R-:W0:Y:S01]  /*dc80*/  SHFL.BFLY PT, R178, R177, 0x1, 0x1f ;  /* 0x0c201f00b1b27f89 */ /* 0x000e2200000e0000 */
[----:B------:R-:W-:Y:S02]  /*dc90*/  FSEL R189, R189, -INF , !P4 ;  /* 0xff800000bdbd7808 */ /* 0x000fe40006000000 */
[----:B------:R-:W-:Y:S02]  /*dca0*/  ISETP.GT.AND P2, PT, R199, 0x31, !P2 ;  /* 0x00000031c700780c */ /* 0x000fe40005744270 */
[----:B------:R-:W-:Y:S02]  /*dcb0*/  FSEL R191, R191, -INF , !P5 ;  /* 0xff800000bfbf7808 */ /* 0x000fe40006800000 */
[----:B------:R-:W-:-:S04]  /*dcc0*/  ISETP.LT.OR P2, PT, R228, 0x32, P2 ;  /* 0x00000032e400780c */ /* 0x000fc80001741670 */
[----:B------:R-:W-:Y:S02]  /*dcd0*/  FSEL R179, R179, -INF , !P2 ;  /* 0xff800000b3b37808 */ /* 0x000fe40005000000 */
[----:B------:R-:W-:-:S04]  /*dce0*/  LOP3.LUT P2, RZ, R2, 0x200, RZ, 0xc0, !PT ;  /* 0x0000020002ff7812 */ /* 0x000fc8000784c0ff */
[----:B------:R-:W-:-:S04]  /*dcf0*/  ISETP.GT.AND P2, PT, R199, 0x38, !P2 ;  /* 0x00000038c700780c */ /* 0x000fc80005744270 */
[----:B------:R-:W-:Y:S02]  /*dd00*/  ISETP.LT.OR P2, PT, R228, 0x39, P2 ;  /* 0x00000039e400780c */ /* 0x000fe40001741670 */
[----:B0-----:R-:W-:Y:S01]  /*dd10*/  FMNMX.FTZ R178, R177, R178, !PT ;  /* 0x000000b2b1b27209 */ /* 0x001fe20007810000 */
[----:B------:R-:W-:Y:S01]  /*dd20*/  IMAD.U32 R177, RZ, RZ, UR42 ;  /* 0x0000002affb17e24 */ /* 0x000fe2000f8e00ff */
        /* <DEDUP_REMOVED lines=21> */
[----:B------:R-:W-:-:S04]  /*de80*/  FSETP.NEU.FTZ.AND P2, PT, R178, -INF , PT ;  /* 0xff800000b200780b */ /* 0x000fc80003f5d000 */
[----:B------:R-:W-:-:S05]  /*de90*/  FSEL R167, R178, RZ, P2 ;  /* 0x000000ffb2a77208 */ /* 0x000fca0001000000 */
[----:B------:R-:W-:Y:S01]  /*dea0*/  FADD.FTZ R167, -R167, R10 ;  /* 0x0000000aa7a77221 */ /* 0x000fe20000010100 */
[----:B------:R-:W-:-:S05]  /*deb0*/  FMUL.FTZ R10, R178, R177 ;  /* 0x000000b1b20a7220 */ /* 0x000fca0000410000 */
[----:B------:R-:W-:Y:S02]  /*dec0*/  FSEL R10, R10, RZ, P2 ;  /* 0x000000ff0a0a7208 */ /* 0x000fe40001000000 */
[----:B------:R-:W-:-:S03]  /*ded0*/  LOP3.LUT P2, RZ, R2, 0x80000, RZ, 0xc0, !PT ;  /* 0x0008000002ff7812 */ /* 0x000fc6000784c0ff */
[-CC-:B------:R-:W-:Y:S01]  /*dee0*/  FFMA.FTZ R152, R152, R177.reuse, -R10.reuse ;  /* 0x000000b198987223 */ /* 0x180fe2000001080a */
[----:B------:R-:W-:Y:S01]  /*def0*/  ISETP.GT.AND P2, PT, R199, RZ, !P2 ;  /* 0x000000ffc700720c */ /* 0x000fe20005744270 */
[-CC-:B------:R-:W-:Y:S01]  /*df00*/  FFMA.FTZ R212, R212, R177.reuse, -R10.reuse ;  /* 0x000000b1d4d47223 */ /* 0x180fe2000001080a */
[-CC-:B------:R-:W-:Y:S01]  /*df10*/  FFMA.FTZ R155, R155, R177.reuse, -R10.reuse ;  /* 0x000000b19b9b7223 */ /* 0x180fe2000001080a */
[-CC-:B------:R-:W-:Y:S01]  /*df20*/  FFMA.FTZ R156, R156, R177.reuse, -R10.reuse ;  /* 0x000000b19c9c7223 */ /* 0x180fe2000001080a */
[----:B------:R-:W-:Y:S01]  /*df30*/  ISETP.LT.OR P2, PT, R228, 0x1, P2 ;  /* 0x00000001e400780c */ /* 0x000fe20001741670 */
[-CC-:B------:R-:W-:Y:S01]  /*df40*/  FFMA.FTZ R159, R159, R177.reuse, -R10.reuse ;  /* 0x000000b19f9f7223 */ /* 0x180fe2000001080a */
[-CC-:B------:R-:W-:Y:S01]  /*df50*/  FFMA.FTZ R160, R160, R177.reuse, -R10.reuse ;  /* 0x000000b1a0a07223 */ /* 0x180fe2000001080a */
[-CC-:B------:R-:W-:Y:S01]  /*df60*/  FFMA.FTZ R163, R163, R177.reuse, -R10.reuse ;  /* 0x000000b1a3a37223 */ /* 0x180fe2000001080a */
[----:B------:R-:W-:Y:S01]  /*df70*/  FSEL R153, R153, -INF , !P2 ;  /* 0xff80000099997808 */ /* 0x000fe20005000000 */
        /* <DEDUP_REMOVED lines=17> */
[----:B------:R-:W-:Y:S01]  /*e090*/  FMUL.FTZ R10, R167, R177 ;  /* 0x000000b1a70a7220 */ /* 0x000fe20000410000 */
[----:B------:R-:W-:Y:S01]  /*e0a0*/  FMNMX.FTZ R167, R153, R11, !PT ;  /* 0x0000000b99a77209 */ /* 0x000fe20007810000 */
[----:B------:R-:W-:Y:S01]  /*e0b0*/  MUFU.EX2 R152, R152 ;  /* 0x0000009800987308 */ /* 0x000fe20000000800 */
[----:B------:R-:W-:-:S02]  /*e0c0*/  ISETP.GT.AND P2, PT, R199, 0x59, !P6 ;  /* 0x00000059c700780c */ /* 0x000fc40007744270 */
[----:B------:R-:W-:Y:S02]  /*e0d0*/  FMNMX.FTZ R167, R154, R167, !PT ;  /* 0x000000a79aa77209 */ /* 0x000fe40007810000 */
[----:B------:R-:W-:Y:S02]  /*e0e0*/  ISETP.LT.OR P2, PT, R228, 0x5a, P2 ;  /* 0x0000005ae400780c */ /* 0x000fe40001741670 */
[----:B------:R-:W-:Y:S01]  /*e0f0*/  FMNMX.FTZ R167, R157, R167, !PT ;  /* 0x000000a79da77209 */ /* 0x000fe20007810000 */
[----:B------:R-:W0:Y:S01]  /*e100*/  MUFU.EX2 R10, R10 ;  /* 0x0000000a000a7308 */ /* 0x000e220000000800 */
[----:B------:R-:W-:Y:S02]  /*e110*/  FSEL R193, R193, -INF , !P2 ;  /* 0xff800000c1c17808 */ /* 0x000fe40005000000 */
[----:B------:R-:W-:-:S04]  /*e120*/  FMNMX.FTZ R167, R158, R167, !PT ;  /* 0x000000a79ea77209 */ /* 0x000fc80007810000 */
[----:B------:R-:W-:Y:S01]  /*e130*/  FMNMX.FTZ R167, R161, R167, !PT ;  /* 0x000000a7a1a77209 */ /* 0x000fe20007810000 */
[----:B------:R-:W2:Y:S03]  /*e140*/  MUFU.EX2 R212, R212 ;  /* 0x000000d400d47308 */ /* 0x000ea60000000800 */
[----:B------:R-:W-:-:S04]  /*e150*/  FMNMX.FTZ R167, R162, R167, !PT ;  /* 0x000000a7a2a77209 */ /* 0x000fc80007810000 */
[----:B------:R-:W-:Y:S01]  /*e160*/  FMNMX.FTZ R167, R165, R167, !PT ;  /* 0x000000a7a5a77209 */ /* 0x000fe20007810000 */
[----:B------:R-:W3:Y:S01]  /*e170*/  MUFU.EX2 R155, R155 ;  /* 0x0000009b009b7308 */ /* 0x000ee20000000800 */
[----:B0-----:R-:W-:Y:S01]  /*e180*/  FFMA.FTZ R4, R10, R4, R152 ;  /* 0x000000040a047223 */ /* 0x001fe20000010098 */
[-C--:B------:R-:W-:Y:S01]  /*e190*/  FMUL.FTZ R24, R24, R10.reuse ;  /* 0x0000000a18187220 */ /* 0x080fe20000410000 */
[----:B------:R-:W-:Y:S01]  /*e1a0*/  FMNMX.FTZ R167, R213, R167, !PT ;  /* 0x000000a7d5a77209 */ /* 0x000fe20007810000 */
[-C--:B------:R-:W-:Y:S01]  /*e1b0*/  FMUL.FTZ R25, R25, R10.reuse ;  /* 0x0000000a19197220 */ /* 0x080fe20000410000 */
[-C--:B------:R-:W-:Y:S01]  /*e1c0*/  FMUL.FTZ R28, R28, R10.reuse ;  /* 0x0000000a1c1c7220 */ /* 0x080fe20000410000 */
[----:B------:R-:W-:Y:S01]  /*e1d0*/  FMUL.FTZ R29, R29, R10 ;  /* 0x0000000a1d1d7220 */ /* 0x000fe20000410000 */
[----:B------:R-:W-:Y:S01]  /*e1e0*/  FMNMX.FTZ R167, R170, R167, !PT ;  /* 0x000000a7aaa77209 */ /* 0x000fe20007810000 */
[----:B------:R-:W0:Y:S01]  /*e1f0*/  MUFU.EX2 R156, R156 ;  /* 0x0000009c009c7308 */ /* 0x000e220000000800 */
[C---:B--2---:R-:W-:Y:S01]  /*e200*/  FADD.FTZ R4, R212.reuse, R4 ;  /* 0x00000004d4047221 */ /* 0x044fe20000010000 */
[----:B------:R-:W-:Y:S01]  /*e210*/  F2FP.F16.F32.PACK_AB R152, R212, R152 ;  /* 0x00000098d498723e */ /* 0x000fe200000000ff */
[-C--:B------:R-:W-:Y:S01]  /*e220*/  FMUL.FTZ R32, R32, R10.reuse ;  /* 0x0000000a20207220 */ /* 0x080fe20000410000 */
[----:B------:R-:W-:Y:S01]  /*e230*/  FMNMX.FTZ R167, R171, R167, !PT ;  /* 0x000000a7aba77209 */ /* 0x000fe20007810000 */
[-C--:B------:R-:W-:Y:S01]  /*e240*/  FMUL.FTZ R33, R33, R10.reuse ;  /* 0x0000000a21217220 */ /* 0x080fe20000410000 */
[-C--:B------:R-:W-:Y:S01]  /*e250*/  FMUL.FTZ R36, R36, R10.reuse ;  /* 0x0000000a24247220 */ /* 0x080fe20000410000 */
[-C--:B------:R-:W-:Y:S01]  /*e260*/  FMUL.FTZ R37, R37, R10.reuse ;  /* 0x0000000a25257220 */ /* 0x080fe20000410000 */
[----:B------:R-:W-:Y:S01]  /*e270*/  FMNMX.FTZ R167, R174, R167, !PT ;  /* 0x000000a7aea77209 */ /* 0x000fe20007810000 */
[----:B------:R-:W2:Y:S01]  /*e280*/  MUFU.EX2 R159, R159 ;  /* 0x0000009f009f7308 */ /* 0x000ea20000000800 */
[----:B---3--:R-:W-:Y:S01]  /*e290*/  FADD.FTZ R4, R155, R4 ;  /* 0x000000049b047221 */ /* 0x008fe20000010000 */
[-C--:B------:R-:W-:Y:S01]  /*e2a0*/  FMUL.FTZ R40, R40, R10.reuse ;  /* 0x0000000a28287220 */ /* 0x080fe20000410000 */
[----:B------:R-:W-:Y:S01]  /*e2b0*/  FMNMX.FTZ R167, R175, R167, !PT ;  /* 0x000000a7afa77209 */ /* 0x000fe20007810000 */
[-C--:B------:R-:W-:Y:S01]  /*e2c0*/  FMUL.FTZ R41, R41, R10.reuse ;  /* 0x0000000a29297220 */ /* 0x080fe20000410000 */
[-C--:B------:R-:W-:Y:S01]  /*e2d0*/  FMUL.FTZ R44, R44, R10.reuse ;  /* 0x0000000a2c2c7220 */ /* 0x080fe20000410000 */
[-C--:B------:R-:W-:Y:S01]  /*e2e0*/  FMUL.FTZ R45, R45, R10.reuse ;  /* 0x0000000a2d2d7220 */ /* 0x080fe20000410000 */
[----:B------:R-:W-:Y:S01]  /*e2f0*/  FMNMX.FTZ R167, R166, R167, !PT ;  /* 0x000000a7a6a77209 */ /* 0x000fe20007810000 */
[----:B------:R-:W3:Y:S01]  /*e300*/  MUFU.EX2 R160, R160 ;  /* 0x000000a000a07308 */ /* 0x000ee20000000800 */
[----:B0-----:R-:W-:Y:S01]  /*e310*/  FADD.FTZ R4, R156, R4 ;  /* 0x000000049c047221 */ /* 0x001fe20000010000 */
[-C--:B------:R-:W-:Y:S01]  /*e320*/  FMUL.FTZ R48, R48, R10.reuse ;  /* 0x0000000a30307220 */ /* 0x080fe20000410000 */
[----:B------:R-:W-:Y:S01]  /*e330*/  FMNMX.FTZ R167, R179, R167, !PT ;  /* 0x000000a7b3a77209 */ /* 0x000fe20007810000 */
[-C--:B------:R-:W-:Y:S01]  /*e340*/  FMUL.FTZ R49, R49, R10.reuse ;  /* 0x0000000a31317220 */ /* 0x080fe20000410000 */
[-C--:B------:R-:W-:Y:S01]  /*e350*/  FMUL.FTZ R52, R52, R10.reuse ;  /* 0x0000000a34347220 */ /* 0x080fe20000410000 */
[-C--:B------:R-:W-:Y:S01]  /*e360*/  FMUL.FTZ R53, R53, R10.reuse ;  /* 0x0000000a35357220 */ /* 0x080fe20000410000 */
[----:B------:R-:W-:Y:S01]  /*e370*/  FMNMX.FTZ R167, R180, R167, !PT ;  /* 0x000000a7b4a77209 */ /* 0x000fe20007810000 */
[----:B------:R-:W0:Y:S01]  /*e380*/  MUFU.EX2 R163, R163 ;  /* 0x000000a300a37308 */ /* 0x000e220000000800 */
[----:B--2---:R-:W-:Y:S01]  /*e390*/  FADD.FTZ R4, R159, R4 ;  /* 0x000000049f047221 */ /* 0x004fe20000010000 */
        /* <DEDUP_REMOVED lines=22> */
[----:B------:R0:W-:Y:S01]  /*e500*/  MUFU.EX2 R197, R184 ;  /* 0x000000b800c57308 */ /* 0x0001e20000000800 */
        /* <DEDUP_REMOVED lines=14> */
[-C--:B------:R-:W-:Y:S01]  /*e5f0*/  FMUL.FTZ R96, R96, R10.reuse ;  /* 0x0000000a60607220 */ /* 0x080fe20000410000 */
[----:B------:R-:W3:Y:S01]  /*e600*/  SHFL.BFLY PT, R196, R167, 0x2, 0x1f ;  /* 0x0c401f00a7c47f89 */ /* 0x000ee200000e0000 */
[----:B------:R-:W4:Y:S01]  /*e610*/  MUFU.EX2 R172, R172 ;  /* 0x000000ac00ac7308 */ /* 0x000f220000000800 */
        /* <DEDUP_REMOVED lines=21> */
[----:B------:R-:W-:Y:S01]  /*e770*/  FMUL.FTZ R136, R136, R10 ;  /* 0x0000000a88887220 */ /* 0x000fe20000410000 */
[----:B---3--:R-:W-:Y:S01]  /*e780*/  FMNMX.FTZ R167, R167, R196, !PT ;  /* 0x000000c4a7a77209 */ /* 0x008fe20007810000 */
[----:B------:R-:W3:Y:S01]  /*e790*/  MUFU.EX2 R229, R229 ;  /* 0x000000e500e57308 */ /* 0x000ee20000000800 */
[-C--:B------:R-:W-:Y:S01]  /*e7a0*/  FMUL.FTZ R137, R137, R10.reuse ;  /* 0x0000000a89897220 */ /* 0x080fe20000410000 */
[-C--:B------:R-:W-:Y:S01]  /*e7b0*/  FMUL.FTZ R140, R140, R10.reuse ;  /* 0x0000000a8c8c7220 */ /* 0x080fe20000410000 */
[-C--:B------:R-:W-:Y:S01]  /*e7c0*/  FMUL.FTZ R141, R141, R10.reuse ;  /* 0x0000000a8d8d7220 */ /* 0x080fe20000410000 */
[----:B------:R-:W0:Y:S01]  /*e7d0*/  SHFL.BFLY PT, R196, R167, 0x1, 0x1f ;  /* 0x0c201f00a7c47f89 */ /* 0x000e2200000e0000 */
[-C--:B------:R-:W-:Y:S01]  /*e7e0*/  FMUL.FTZ R144, R144, R10.reuse ;  /* 0x0000000a90907220 */ /* 0x080fe20000410000 */
[-C--:B------:R-:W-:Y:S01]  /*e7f0*/  FMUL.FTZ R145, R145, R10.reuse ;  /* 0x0000000a91917220 */ /* 0x080fe20000410000 */
[-C--:B------:R-:W-:Y:S01]  /*e800*/  FMUL.FTZ R148, R148, R10.reuse ;  /* 0x0000000a94947220 */ /* 0x080fe20000410000 */
[----:B------:R-:W3:Y:S01]  /*e810*/  MUFU.EX2 R224, R224 ;  /* 0x000000e000e07308 */ /* 0x000ee20000000800 */
[----:B------:R-:W-:-:S07]  /*e820*/  FMUL.FTZ R149, R149, R10 ;  /* 0x0000000a95957220 */ /* 0x000fce0000410000 */
[----:B------:R-:W3:Y:S08]  /*e830*/  MUFU.EX2 R225, R225 ;  /* 0x000000e100e17308 */ /* 0x000ef00000000800 */
[----:B------:R-:W-:Y:S01]  /*e840*/  MUFU.EX2 R185, R185 ;  /* 0x000000b900b97308 */ /* 0x000fe20000000800 */
[----:B0-----:R-:W-:-:S04]  /*e850*/  FMNMX.FTZ R184, R167, R196, !PT ;  /* 0x000000c4a7b87209 */ /* 0x001fc80007810000 */
[C---:B------:R-:W-:Y:S01]  /*e860*/  FSETP.NEU.FTZ.AND P2, PT, R184.reuse, -INF , PT ;  /* 0xff800000b800780b */ /* 0x040fe20003f5d000 */
[----:B------:R-:W-:Y:S02]  /*e870*/  FMUL.FTZ R196, R184, R177 ;  /* 0x000000b1b8c47220 */ /* 0x000fe40000410000 */
[----:B------:R-:W-:Y:S03]  /*e880*/  MUFU.EX2 R188, R188 ;  /* 0x000000bc00bc7308 */ /* 0x000fe60000000800 */
[----:B------:R-:W-:-:S05]  /*e890*/  FSEL R196, R196, RZ, P2 ;  /* 0x000000ffc4c47208 */ /* 0x000fca0001000000 */
[----:B------:R-:W-:Y:S01]  /*e8a0*/  MUFU.EX2 R226, R226 ;  /* 0x000000e200e27308 */ /* 0x000fe20000000800 */
[--C-:B------:R-:W-:Y:S01]  /*e8b0*/  FFMA.FTZ R167, R154, R177, -R196.reuse ;  /* 0x000000b19aa77223 */ /* 0x100fe200000108c4 */
[----:B------:R-:W-:Y:S01]  /*e8c0*/  F2FP.F16.F32.PACK_AB R154, R156, R155 ;  /* 0x0000009b9c9a723e */ /* 0x000fe200000000ff */
[----:B------:R-:W-:Y:S01]  /*e8d0*/  FFMA.FTZ R212, R157, R177, -R196 ;  /* 0x000000b19dd47223 */ /* 0x000fe200000108c4 */
[----:B------:R-:W-:Y:S01]  /*e8e0*/  F2FP.F16.F32.PACK_AB R156, R160, R159 ;  /* 0x0000009fa09c723e */ /* 0x000fe200000000ff */
[----:B--2---:R-:W-:Y:S01]  /*e8f0*/  FADD.FTZ R159, R169, R4 ;  /* 0x00000004a99f7221 */ /* 0x004fe20000010000 */
[--C-:B------:R-:W-:Y:S01]  /*e900*/  FFMA.FTZ R157, R158, R177, -R196.reuse ;  /* 0x000000b19e9d7223 */ /* 0x100fe200000108c4 */
[----:B------:R-:W-:Y:S01]  /*e910*/  F2FP.F16.F32.PACK_AB R158, R164, R163 ;  /* 0x000000a3a49e723e */ /* 0x000fe200000000ff */
[----:B------:R-:W-:Y:S01]  /*e920*/  MUFU.EX2 R192, R192 ;  /* 0x000000c000c07308 */ /* 0x000fe20000000800 */
[----:B----4-:R-:W-:Y:S01]  /*e930*/  FADD.FTZ R4, R172, R159 ;  /* 0x0000009fac047221 */ /* 0x010fe20000010000 */
[-CC-:B------:R-:W-:Y:S01]  /*e940*/  FFMA.FTZ R228, R153, R177.reuse, -R196.reuse ;  /* 0x000000b199e47223 */ /* 0x180fe200000108c4 */
[-CC-:B------:R-:W-:Y:S01]  /*e950*/  FFMA.FTZ R153, R174, R177.reuse, -R196.reuse ;  /* 0x000000b1ae997223 */ /* 0x180fe200000108c4 */
[-C--:B------:R-:W-:Y:S01]  /*e960*/  FFMA.FTZ R199, R161, R177.reuse, -R196 ;  /* 0x000000b1a1c77223 */ /* 0x080fe200000108c4 */
[C---:B-----5:R-:W-:Y:S01]  /*e970*/  FADD.FTZ R4, R173.reuse, R4 ;  /* 0x00000004ad047221 */ /* 0x060fe20000010000 */
[-C--:B------:R-:W-:Y:S01]  /*e980*/  FFMA.FTZ R161, R162, R177.reuse, -R196 ;  /* 0x000000b1a2a17223 */ /* 0x080fe200000108c4 */
[----:B------:R-:W-:Y:S01]  /*e990*/  F2FP.F16.F32.PACK_AB R162, R173, R172 ;  /* 0x000000acada2723e */ /* 0x000fe200000000ff */
[----:B------:R-:W0:Y:S01]  /*e9a0*/  MUFU.EX2 R227, R227 ;  /* 0x000000e300e37308 */ /* 0x000e220000000800 */
[----:B-1----:R-:W-:Y:S01]  /*e9b0*/  FADD.FTZ R4, R223, R4 ;  /* 0x00000004df047221 */ /* 0x002fe20000010000 */
[-CC-:B------:R-:W-:Y:S01]  /*e9c0*/  FFMA.FTZ R198, R165, R177.reuse, -R196.reuse ;  /* 0x000000b1a5c67223 */ /* 0x180fe200000108c4 */
[-CC-:B------:R-:W-:Y:S01]  /*e9d0*/  FFMA.FTZ R213, R213, R177.reuse, -R196.reuse ;  /* 0x000000b1d5d57223 */ /* 0x180fe200000108c4 */
[-C--:B------:R-:W-:Y:S01]  /*e9e0*/  FFMA.FTZ R165, R170, R177.reuse, -R196 ;  /* 0x000000b1aaa57223 */ /* 0x080fe200000108c4 */
[----:B---3--:R-:W-:Y:S01]  /*e9f0*/  FADD.FTZ R159, R229, R4 ;  /* 0x00000004e59f7221 */ /* 0x008fe20000010000 */
[-CC-:B------:R-:W-:Y:S01]  /*ea00*/  FFMA.FTZ R171, R171, R177.reuse, -R196.reuse ;  /* 0x000000b1abab7223 */ /* 0x180fe200000108c4 */
[-CC-:B------:R-:W-:Y:S01]  /*ea10*/  FFMA.FTZ R175, R175, R177.reuse, -R196.reuse ;  /* 0x000000b1afaf7223 */ /* 0x180fe200000108c4 */
[----:B------:R-:W1:Y:S01]  /*ea20*/  MUFU.EX2 R194, R194 ;  /* 0x000000c200c27308 */ /* 0x000e620000000800 */
[----:B------:R-:W-:Y:S01]  /*ea30*/  FADD.FTZ R4, R224, R159 ;  /* 0x0000009fe0047221 */ /* 0x000fe20000010000 */
[-CC-:B------:R-:W-:Y:S01]  /*ea40*/  FFMA.FTZ R230, R166, R177.reuse, -R196.reuse ;  /* 0x000000b1a6e67223 */ /* 0x180fe200000108c4 */
[-CC-:B------:R-:W-:Y:S01]  /*ea50*/  FFMA.FTZ R179, R179, R177.reuse, -R196.reuse ;  /* 0x000000b1b3b37223 */ /* 0x180fe200000108c4 */
[-C--:B------:R-:W-:Y:S01]  /*ea60*/  FFMA.FTZ R180, R180, R177.reuse, -R196 ;  /* 0x000000b1b4b47223 */ /* 0x080fe200000108c4 */
[----:B------:R-:W-:Y:S01]  /*ea70*/  FADD.FTZ R4, R225, R4 ;  /* 0x00000004e1047221 */ /* 0x000fe20000010000 */
[-CC-:B------:R-:W-:Y:S01]  /*ea80*/  FFMA.FTZ R181, R181, R177.reuse, -R196.reuse ;  /* 0x000000b1b5b57223 */ /* 0x180fe200000108c4 */
[-C--:B------:R-:W-:Y:S01]  /*ea90*/  FFMA.FTZ R182, R182, R177.reuse, -R196 ;  /* 0x000000b1b6b67223 */ /* 0x080fe200000108c4 */
[----:B------:R-:W2:Y:S01]  /*eaa0*/  MUFU.EX2 R174, R195 ;  /* 0x000000c300ae7308 */ /* 0x000ea20000000800 */
[----:B------:R-:W-:Y:S01]  /*eab0*/  FADD.FTZ R4, R197, R4 ;  /* 0x00000004c5047221 */ /* 0x000fe20000010000 */
[----:B0-----:R-:W-:Y:S01]  /*eac0*/  F2FP.F16.F32.PACK_AB R172, R227, R192 ;  /* 0x000000c0e3ac723e */ /* 0x001fe200000000ff */
[-CC-:B------:R-:W-:Y:S01]  /*ead0*/  FFMA.FTZ R183, R183, R177.reuse, -R196.reuse ;  /* 0x000000b1b7b77223 */ /* 0x180fe200000108c4 */
[-C--:B------:R-:W-:Y:S01]  /*eae0*/  FFMA.FTZ R186, R186, R177.reuse, -R196 ;  /* 0x000000b1baba7223 */ /* 0x080fe200000108c4 */
[----:B------:R-:W-:Y:S01]  /*eaf0*/  FADD.FTZ R163, R185, R4 ;  /* 0x00000004b9a37221 */ /* 0x000fe20000010000 */
[-CC-:B------:R-:W-:Y:S01]  /*eb00*/  FFMA.FTZ R187, R187, R177.reuse, -R196.reuse ;  /* 0x000000b1bbbb7223 */ /* 0x180fe200000108c4 */
[-CC-:B------:R-:W-:Y:S01]  /*eb10*/  FFMA.FTZ R190, R190, R177.reuse, -R196.reuse ;  /* 0x000000b1bebe7223 */ /* 0x180fe200000108c4 */
[----:B------:R-:W-:Y:S01]  /*eb20*/  MUFU.EX2 R228, R228 ;  /* 0x000000e400e47308 */ /* 0x000fe20000000800 */
[----:B------:R-:W-:Y:S01]  /*eb30*/  FADD.FTZ R163, R188, R163 ;  /* 0x000000a3bca37221 */ /* 0x000fe20000010000 */
[-CC-:B------:R-:W-:Y:S01]  /*eb40*/  FFMA.FTZ R189, R189, R177.reuse, -R196.reuse ;  /* 0x000000b1bdbd7223 */ /* 0x180fe200000108c4 */
[-CC-:B------:R-:W-:Y:S01]  /*eb50*/  FFMA.FTZ R191, R191, R177.reuse, -R196.reuse ;  /* 0x000000b1bfbf7223 */ /* 0x180fe200000108c4 */
[----:B------:R-:W-:Y:S01]  /*eb60*/  FFMA.FTZ R193, R193, R177, -R196 ;  /* 0x000000b1c1c17223 */ /* 0x000fe200000108c4 */
[C---:B------:R-:W-:Y:S01]  /*eb70*/  FADD.FTZ R163, R226.reuse, R163 ;  /* 0x000000a3e2a37221 */ /* 0x040fe20000010000 */
[----:B------:R-:W-:-:S02]  /*eb80*/  F2FP.F16.F32.PACK_AB R170, R226, R188 ;  /* 0x000000bce2aa723e */ /* 0x000fc400000000ff */
[----:B------:R-:W-:Y:S01]  /*eb90*/  MUFU.EX2 R167, R167 ;  /* 0x000000a700a77308 */ /* 0x000fe20000000800 */
[----:B------:R-:W-:Y:S01]  /*eba0*/  FADD.FTZ R4, R192, R163 ;  /* 0x000000a3c0047221 */ /* 0x000fe20000010000 */
[----:B------:R-:W-:Y:S02]  /*ebb0*/  FSEL R192, R184, RZ, P2 ;  /* 0x000000ffb8c07208 */ /* 0x000fe40001000000 */
[----:B------:R-:W-:Y:S01]  /*ebc0*/  F2FP.F16.F32.PACK_AB R160, R169, R168 ;  /* 0x000000a8a9a0723e */ /* 0x000fe200000000ff */
[----:B------:R-:W-:Y:S01]  /*ebd0*/  FADD.FTZ R163, R227, R4 ;  /* 0x00000004e3a37221 */ /* 0x000fe20000010000 */
[----:B------:R-:W-:Y:S02]  /*ebe0*/  F2FP.F16.F32.PACK_AB R164, R229, R223 ;  /* 0x000000dfe5a4723e */ /* 0x000fe400000000ff */
[----:B------:R-:W-:Y:S01]  /*ebf0*/  MUFU.EX2 R155, R212 ;  /* 0x000000d4009b7308 */ /* 0x000fe20000000800 */
[----:B-1----:R-:W-:Y:S01]  /*ec00*/  FADD.FTZ R163, R194, R163 ;  /* 0x000000a3c2a37221 */ /* 0x002fe20000010000 */
[----:B------:R-:W-:-:S02]  /*ec10*/  F2FP.F16.F32.PACK_AB R166, R225, R224 ;  /* 0x000000e0e1a6723e */ /* 0x000fc400000000ff */
[----:B------:R-:W-:Y:S01]  /*ec20*/  F2FP.F16.F32.PACK_AB R168, R185, R197 ;  /* 0x000000c5b9a8723e */ /* 0x000fe200000000ff */
[C---:B--2---:R-:W-:Y:S01]  /*ec30*/  FADD.FTZ R4, R174.reuse, R163 ;  /* 0x000000a3ae047221 */ /* 0x044fe20000010000 */
[----:B------:R-:W-:Y:S01]  /*ec40*/  F2FP.F16.F32.PACK_AB R174, R174, R194 ;  /* 0x000000c2aeae723e */ /* 0x000fe200000000ff */
[----:B------:R-:W-:Y:S01]  /*ec50*/  FADD.FTZ R194, -R192, R11 ;  /* 0x0000000bc0c27221 */ /* 0x000fe20000010100 */
[----:B------:R-:W-:Y:S03]  /*ec60*/  MUFU.EX2 R157, R157 ;  /* 0x0000009d009d7308 */ /* 0x000fe60000000800 */
[----:B------:R-:W-:-:S05]  /*ec70*/  FMUL.FTZ R11, R194, R177 ;  /* 0x000000b1c20b7220 */ /* 0x000fca0000410000 */
[----:B------:R-:W-:Y:S08]  /*ec80*/  MUFU.EX2 R199, R199 ;  /* 0x000000c700c77308 */ /* 0x000ff00000000800 */
[----:B------:R-:W0:Y:S08]  /*ec90*/  MUFU.EX2 R11, R11 ;  /* 0x0000000b000b7308 */ /* 0x000e300000000800 */
[----:B------:R-:W1:Y:S08]  /*eca0*/  MUFU.EX2 R161, R161 ;  /* 0x000000a100a17308 */ /* 0x000e700000000800 */
        /* <DEDUP_REMOVED lines=9> */
[----:B------:R-:W-:Y:S01]  /*ed40*/  FADD.FTZ R194, R155, R194 ;  /* 0x000000c29bc27221 */ /* 0x000fe20000010000 */
[----:B------:R-:W-:Y:S01]  /*ed50*/  F2FP.F16.F32.PACK_AB R155, R157, R155 ;  /* 0x0000009b9d9b723e */ /* 0x000fe200000000ff */
[-C--:B------:R-:W-:Y:S01]  /*ed60*/  FMUL.FTZ R35, R35, R11.reuse ;  /* 0x0000000b23237220 */ /* 0x080fe20000410000 */
[----:B------:R-:W-:Y:S01]  /*ed70*/  FMUL.FTZ R38, R38, R11 ;  /* 0x0000000b26267220 */ /* 0x000fe20000410000 */
[----:B------:R-:W-:Y:S01]  /*ed80*/  FADD.FTZ R194, R157, R194 ;  /* 0x000000c29dc27221 */ /* 0x000fe20000010000 */
[----:B-1----:R-:W-:Y:S01]  /*ed90*/  F2FP.F16.F32.PACK_AB R157, R161, R199 ;  /* 0x000000c7a19d723e */ /* 0x002fe200000000ff */
[-C--:B------:R-:W-:Y:S01]  /*eda0*/  FMUL.FTZ R39, R39, R11.reuse ;  /* 0x0000000b27277220 */ /* 0x080fe20000410000 */
[----:B------:R-:W1:Y:S01]  /*edb0*/  MUFU.EX2 R165, R165 ;  /* 0x000000a500a57308 */ /* 0x000e620000000800 */
[----:B------:R-:W-:Y:S01]  /*edc0*/  FADD.FTZ R194, R199, R194 ;  /* 0x000000c2c7c27221 */ /* 0x000fe20000010000 */
[-C--:B------:R-:W-:Y:S01]  /*edd0*/  FMUL.FTZ R42, R42, R11.reuse ;  /* 0x0000000b2a2a7220 */ /* 0x080fe20000410000 */
[-C--:B------:R-:W-:Y:S01]  /*ede0*/  FMUL.FTZ R43, R43, R11.reuse ;  /* 0x0000000b2b2b7220 */ /* 0x080fe20000410000 */
[-C--:B------:R-:W-:Y:S01]  /*edf0*/  FMUL.FTZ R46, R46, R11.reuse ;  /* 0x0000000b2e2e7220 */ /* 0x080fe20000410000 */
[----:B------:R-:W-:Y:S01]  /*ee00*/  FADD.FTZ R194, R161, R194 ;  /* 0x000000c2a1c27221 */ /* 0x000fe20000010000 */
[-C--:B------:R-:W-:Y:S01]  /*ee10*/  FMUL.FTZ R47, R47, R11.reuse ;  /* 0x0000000b2f2f7220 */ /* 0x080fe20000410000 */
[----:B------:R-:W-:Y:S01]  /*ee20*/  FMUL.FTZ R50, R50, R11 ;  /* 0x0000000b32327220 */ /* 0x000fe20000410000 */
[----:B------:R-:W3:Y:S01]  /*ee30*/  MUFU.EX2 R188, R171 ;  /* 0x000000ab00bc7308 */ /* 0x000ee20000000800 */
[----:B--2---:R-:W-:Y:S01]  /*ee40*/  FADD.FTZ R3, R159, R194 ;  /* 0x000000c29f037221 */ /* 0x004fe20000010000 */
[----:B0-----:R-:W-:Y:S01]  /*ee50*/  F2FP.F16.F32.PACK_AB R159, R196, R159 ;  /* 0x0000009fc49f723e */ /* 0x001fe200000000ff */
[-C--:B------:R-:W-:Y:S01]  /*ee60*/  FMUL.FTZ R51, R51, R11.reuse ;  /* 0x0000000b33337220 */ /* 0x080fe20000410000 */
[-C--:B------:R-:W-:Y:S01]  /*ee70*/  FMUL.FTZ R54, R54, R11.reuse ;  /* 0x0000000b36367220 */ /* 0x080fe20000410000 */
[----:B------:R-:W-:Y:S01]  /*ee80*/  FADD.FTZ R198, R196, R3 ;  /* 0x00000003c4c67221 */ /* 0x000fe20000010000 */
[-C--:B------:R-:W-:Y:S01]  /*ee90*/  FMUL.FTZ R55, R55, R11.reuse ;  /* 0x0000000b37377220 */ /* 0x080fe20000410000 */
[-C--:B------:R-:W-:Y:S01]  /*eea0*/  FMUL.FTZ R58, R58, R11.reuse ;  /* 0x0000000b3a3a7220 */ /* 0x080fe20000410000 */
[----:B------:R0:W-:Y:S01]  /*eeb0*/  MUFU.EX2 R163, R153 ;  /* 0x0000009900a37308 */ /* 0x0001e20000000800 */
[----:B-1----:R-:W-:Y:S01]  /*eec0*/  FADD.FTZ R3, R165, R198 ;  /* 0x000000c6a5037221 */ /* 0x002fe20000010000 */
[-C--:B------:R-:W-:Y:S01]  /*eed0*/  FMUL.FTZ R59, R59, R11.reuse ;  /* 0x0000000b3b3b7220 */ /* 0x080fe20000410000 */
[-C--:B------:R-:W-:Y:S01]  /*eee0*/  FMUL.FTZ R62, R62, R11.reuse ;  /* 0x0000000b3e3e7220 */ /* 0x080fe20000410000 */
[-C--:B------:R-:W-:Y:S01]  /*eef0*/  FMUL.FTZ R63, R63, R11.reuse ;  /* 0x0000000b3f3f7220 */ /* 0x080fe20000410000 */
[-C--:B------:R-:W-:Y:S01]  /*ef00*/  FMUL.FTZ R66, R66, R11.reuse ;  /* 0x0000000b42427220 */ /* 0x080fe20000410000 */
[-C--:B------:R-:W-:Y:S01]  /*ef10*/  FMUL.FTZ R67, R67, R11.reuse ;  /* 0x0000000b43437220 */ /* 0x080fe20000410000 */
[----:B------:R-:W-:Y:S01]  /*ef20*/  FMUL.FTZ R70, R70, R11 ;  /* 0x0000000b46467220 */ /* 0x000fe20000410000 */
[----:B------:R-:W-:Y:S01]  /*ef30*/  MUFU.EX2 R192, R175 ;  /* 0x000000af00c07308 */ /* 0x000fe20000000800 */
[----:B---3--:R-:W-:Y:S01]  /*ef40*/  F2FP.F16.F32.PACK_AB R161, R188, R165 ;  /* 0x000000a5bca1723e */ /* 0x008fe200000000ff */
[-C--:B------:R-:W-:Y:S01]  /*ef50*/  FMUL.FTZ R71, R71, R11.reuse ;  /* 0x0000000b47477220 */ /* 0x080fe20000410000 */
[----:B0-----:R-:W-:Y:S01]  /*ef60*/  F2FP.F16.F32.PACK_AB R153, R167, R228 ;  /* 0x000000e4a799723e */ /* 0x001fe200000000ff */
        /* <DEDUP_REMOVED lines=29> */
[----:B-1----:R-:W-:Y:S01]  /*f140*/  FADD.FTZ R182, R188, R3 ;  /* 0x00000003bcb67221 */ /* 0x002fe20000010000 */
[----:B0-----:R-:W-:Y:S01]  /*f150*/  F2FP.F16.F32.PACK_AB R165, R179, R230 ;  /* 0x000000e6b3a5723e */ /* 0x001fe200000000ff */
[-C--:B------:R-:W-:Y:S01]  /*f160*/  FMUL.FTZ R123, R123, R11.reuse ;  /* 0x0000000b7b7b7220 */ /* 0x080fe20000410000 */
[----:B------:R-:W-:Y:S01]  /*f170*/  FMUL.FTZ R126, R126, R11 ;  /* 0x0000000b7e7e7220 */ /* 0x000fe20000410000 */
[----:B------:R-:W-:Y:S01]  /*f180*/  FADD.FTZ R3, R163, R182 ;  /* 0x000000b6a3037221 */ /* 0x000fe20000010000 */
[C---:B------:R-:W-:Y:S01]  /*f190*/  F2FP.F16.F32.PACK_AB R163, R192.reuse, R163 ;  /* 0x000000a3c0a3723e */ /* 0x040fe200000000ff */
[-C--:B------:R-:W-:Y:S01]  /*f1a0*/  FMUL.FTZ R127, R127, R11.reuse ;  /* 0x0000000b7f7f7220 */ /* 0x080fe20000410000 */
[----:B------:R-:W0:Y:S01]  /*f1b0*/  MUFU.EX2 R181, R181 ;  /* 0x000000b500b57308 */ /* 0x000e220000000800 */
[----:B------:R-:W-:Y:S01]  /*f1c0*/  FADD.FTZ R3, R192, R3 ;  /* 0x00000003c0037221 */ /* 0x000fe20000010000 */
        /* <DEDUP_REMOVED lines=12> */
[----:B------:R-:W-:-:S02]  /*f290*/  FMUL.FTZ R151, R151, R11 ;  /* 0x0000000b97977220 */ /* 0x000fc40000410000 */
[----:B------:R-:W2:Y:S01]  /*f2a0*/  MUFU.EX2 R194, R183 ;  /* 0x000000b700c27308 */ /* 0x000ea20000000800 */
[----:B-1----:R-:W-:Y:S01]  /*f2b0*/  FADD.FTZ R186, R230, R3 ;  /* 0x00000003e6ba7221 */ /* 0x002fe20000010000 */
[----:B0-----:R-:W-:-:S03]  /*f2c0*/  F2FP.F16.F32.PACK_AB R167, R181, R180 ;  /* 0x000000b4b5a7723e */ /* 0x001fc600000000ff */
[----:B------:R-:W-:-:S03]  /*f2d0*/  FADD.FTZ R3, R179, R186 ;  /* 0x000000bab3037221 */ /* 0x000fc60000010000 */
[----:B------:R-:W0:Y:S01]  /*f2e0*/  MUFU.EX2 R182, R187 ;  /* 0x000000bb00b67308 */ /* 0x000e220000000800 */
[----:B------:R-:W-:-:S04]  /*f2f0*/  FADD.FTZ R186, R180, R3 ;  /* 0x00000003b4ba7221 */ /* 0x000fc80000010000 */
[----:B------:R-:W-:-:S03]  /*f300*/  FADD.FTZ R186, R181, R186 ;  /* 0x000000bab5ba7221 */ /* 0x000fc60000010000 */
[----:B------:R1:W3:Y:S01]  /*f310*/  MUFU.EX2 R173, R190 ;  /* 0x000000be00ad7308 */ /* 0x0002e20000000800 */
[----:B------:R-:W-:Y:S01]  /*f320*/  FADD.FTZ R3, R169, R186 ;  /* 0x000000baa9037221 */ /* 0x000fe20000010000 */
[----:B--2---:R-:W-:-:S03]  /*f330*/  F2FP.F16.F32.PACK_AB R169, R194, R169 ;  /* 0x000000a9c2a9723e */ /* 0x004fc600000000ff */
[----:B------:R-:W-:-:S03]  /*f340*/  FADD.FTZ R186, R194, R3 ;  /* 0x00000003c2ba7221 */ /* 0x000fc60000010000 */
[----:B------:R-:W2:Y:S01]  /*f350*/  MUFU.EX2 R10, R189 ;  /* 0x000000bd000a7308 */ /* 0x000ea20000000800 */
[----:B------:R-:W-:Y:S01]  /*f360*/  FADD.FTZ R3, R171, R186 ;  /* 0x000000baab037221 */ /* 0x000fe20000010000 */
[----:B0-----:R-:W-:-:S03]  /*f370*/  F2FP.F16.F32.PACK_AB R171, R182, R171 ;  /* 0x000000abb6ab723e */ /* 0x001fc600000000ff */
[----:B-1----:R-:W-:-:S03]  /*f380*/  FADD.FTZ R190, R182, R3 ;  /* 0x00000003b6be7221 */ /* 0x002fc60000010000 */
[----:B------:R-:W0:Y:S01]  /*f390*/  MUFU.EX2 R175, R191 ;  /* 0x000000bf00af7308 */ /* 0x000e220000000800 */
[----:B---3--:R-:W-:-:S07]  /*f3a0*/  FADD.FTZ R3, R173, R190 ;  /* 0x000000bead037221 */ /* 0x008fce0000010000 */
[----:B------:R-:W1:Y:S01]  /*f3b0*/  MUFU.EX2 R186, R193 ;  /* 0x000000c100ba7308 */ /* 0x000e620000000800 */
[C---:B--2---:R-:W-:Y:S01]  /*f3c0*/  FADD.FTZ R188, R10.reuse, R3 ;  /* 0x000000030abc7221 */ /* 0x044fe20000010000 */
[----:B------:R-:W-:-:S03]  /*f3d0*/  F2FP.F16.F32.PACK_AB R173, R10, R173 ;  /* 0x000000ad0aad723e */ /* 0x000fc600000000ff */
[----:B0-----:R-:W-:-:S04]  /*f3e0*/  FADD.FTZ R3, R175, R188 ;  /* 0x000000bcaf037221 */ /* 0x001fc80000010000 */
[C---:B-1----:R-:W-:Y:S01]  /*f3f0*/  FADD.FTZ R3, R186.reuse, R3 ;  /* 0x00000003ba037221 */ /* 0x042fe20000010000 */
[----:B------:R-:W-:Y:S01]  /*f400*/  F2FP.F16.F32.PACK_AB R175, R186, R175 ;  /* 0x000000afbaaf723e */ /* 0x000fe200000000ff */
[----:B------:R-:W-:Y:S06]  /*f410*/  @!P0 BRA `(.L_x_2145) ;  /* 0x0000000000048947 */ /* 0x000fec0003800000 */
[----:B------:R-:W-:Y:S01]  /*f420*/  BPT.TRAP 0x1 ;  /* 0x000000040000795c */ /* 0x000fe20000300000 */
.L_x_2145:
[----:B------:R0:W1:Y:S01]  /*f430*/  SYNCS.PHASECHK.TRANS64.TRYWAIT P2, [R210+URZ+0x22850], R207 ;  /* 0x022850cfd20075a7 */ /* 0x000062000804017f */
[----:B------:R-:W-:Y:S05]  /*f440*/  @!P0 BRA `(.L_x_2146) ;  /* 0x0000000000048947 */ /* 0x000fea0003800000 */
[----:B------:R-:W-:Y:S01]  /*f450*/  BPT.TRAP 0x1 ;  /* 0x000000040000795c */ /* 0x000fe20000300000 */
.L_x_2146:
[----:B------:R-:W-:Y:S04]  /*f460*/  BSSY B0, `(.L_x_2147) ;  /* 0x0000004000007945 */ /* 0x000fe80003800000 */
[----:B-1----:R-:W-:Y:S05]  /*f470*/  @P2 BRA `(.L_x_2148) ;  /* 0x0000000000082947 */ /* 0x002fea0003800000 */
[----:B------:R-:W1:Y:S02]  /*f480*/  SYNCS.PHASECHK.TRANS64.TRYWAIT P2, [R210+URZ+0x22850], R207 ;  /* 0x022850cfd20075a7 */ /* 0x000e64000804017f */
[----:B-1----:R-:W-:Y:S05]  /*f490*/  @!P2 BRA `(.L_x_2149) ;  /* 0x00000104004ca947 */ /* 0x002fea0003800000 */
.L_x_2148:
[----:B------:R-:W-:Y:S05]  /*f4a0*/  BSYNC B0 ;  /* 0x0000000000007941 */ /* 0x000fea0003800000 */
.L_x_2147:
[----:B------:R-:W2:Y:S01]  /*f4b0*/  S2R R179, SR_TID.X ;  /* 0x0000000000b37919 */ /* 0x000ea20000002100 */
[----:B------:R-:W-:Y:S01]  /*f4c0*/  IMAD.MOV.U32 R11, RZ, RZ, 0x40000040 ;  /* 0x40000040ff0b7424 */ /* 0x000fe200078e00ff */
[----:B------:R-:W-:Y:S05]  /*f4d0*/  WARPSYNC.ALL ;  /* 0x0000000000007948 */ /* 0x000fea0003800000 */
[----:B------:R-:W-:Y:S01]  /*f4e0*/  R2UR UR7, R11 ;  /* 0x000000000b0772ca */ /* 0x000fe200000e0000 */
[----:B------:R-:W-:Y:S01]  /*f4f0*/  IMAD R10, R16, 0xc00, R20 ;  /* 0x00000c00100a7824 */ /* 0x000fe200078e0214 */
[----:B------:R-:W-:Y:S01]  /*f500*/  ISETP.GT.AND P2, PT, R5, R215, PT ;  /* 0x000000d70500720c */ /* 0x000fe20003f44270 */
[----:B01----:R-:W-:-:S02]  /*f510*/  @!P1 VIADD R210, R210, 0x22860 ;  /* 0x00022860d2d29836 */ /* 0x003fc40000000000 */
[----:B------:R-:W-:Y:S01]  /*f520*/  VIADD R5, R5, 0xffffffff ;  /* 0xffffffff05057836 */ /* 0x000fe20000000000 */
[----:B------:R-:W-:Y:S02]  /*f530*/  R2UR UR6, R10 ;  /* 0x000000000a0672ca */ /* 0x000fe400000e0000 */
[----:B------:R-:W-:Y:S02]  /*f540*/  @!P1 PRMT R210, RZ, 0x654, R210 ;  /* 0x00000654ffd29816 */ /* 0x000fe400000000d2 */
[----:B--2---:R-:W-:-:S05]  /*f550*/  SHF.R.U32.HI R179, RZ, 0x7, R179 ;  /* 0x00000007ffb37819 */ /* 0x004fca00000116b3 */
[----:B------:R-:W-:-:S05]  /*f560*/  VIADD R11, R179, 0x8 ;  /* 0x00000008b30b7836 */ /* 0x000fca0000000000 */
[----:B------:R0:W-:Y:S02]  /*f570*/  BAR.SYNC.DEFER_BLOCKING R11, 0x100 ;  /* 0x0004000b0000751d */ /* 0x0001e40000010000 */
[----:B0-----:R-:W-:-:S04]  /*f580*/  IMAD.MOV.U32 R11, RZ, RZ, 0x40000040 ;  /* 0x40000040ff0b7424 */ /* 0x001fc800078e00ff */
[----:B------:R-:W-:-:S06]  /*f590*/  WARPGROUP.ARRIVE ;  /* 0x00000000000079c5 */ /* 0x000fcc0000000000 */
[----:B------:R-:W-:Y:S03]  /*f5a0*/  HGMMA.64x256x16.F32 R24, R152, gdesc[UR4].tnspB, R24, gsb0 ;  /* 0x43e0000498187df0 */ /* 0x000fe60008000818 */
[----:B------:R-:W-:Y:S02]  /*f5b0*/  WARPGROUP.DEPBAR.LE gsb0, 0x0 ;  /* 0x00008000000079c5 */ /* 0x000fe40000010000 */
[----:B------:R-:W-:Y:S01]  /*f5c0*/  VIADD R152, R10, 0x80 ;  /* 0x000000800a987836 */ /* 0x000fe20000000000 */
[----:B------:R-:W-:Y:S01]  /*f5d0*/  MOV R153, 0x40000040 ;  /* 0x4000004000997802 */ /* 0x000fe20000000f00 */
[----:B------:R-:W-:-:S03]  /*f5e0*/  WARPGROUP.ARRIVE ;  /* 0x00000000000079c5 */ /* 0x000fc60000000000 */
[----:B------:R-:W-:Y:S01]  /*f5f0*/  R2UR UR6, R152 ;  /* 0x00000000980672ca */ /* 0x000fe200000e0000 */
[----:B------:R-:W-:Y:S01]  /*f600*/  VIADD R152, R10, 0x100 ;  /* 0x000001000a987836 */ /* 0x000fe20000000000 */
[----:B------:R-:W-:Y:S01]  /*f610*/  R2UR UR7, R153 ;  /* 0x00000000990772ca */ /* 0x000fe200000e0000 */
[----:B------:R-:W-:-:S15]  /*f620*/  IMAD.MOV.U32 R153, RZ, RZ, 0x40000040 ;  /* 0x40000040ff997424 */ /* 0x000fde00078e00ff */
        /* <DEDUP_REMOVED lines=12> */
[----:B------:R-:W-:Y:S02]  /*f6f0*/  IMAD.MOV.U32 R153, RZ, RZ, 0x40000040 ;  /* 0x40000040ff997424 */ /* 0x000fe400078e00ff */
        /* <DEDUP_REMOVED lines=11> */
[----:B------:R-:W-:Y:S01]  /*f7b0*/  R2UR UR6, R10 ;  /* 0x000000000a0672ca */ /* 0x000fe200000e0000 */
[----:B------:R-:W-:Y:S01]  /*f7c0*/  IMAD.MOV.U32 R10, RZ, RZ, R178 ;  /* 0x000000ffff0a7224 */ /* 0x000fe200078e00b2 */
[----:B------:R-:W-:Y:S01]  /*f7d0*/  R2UR UR7, R11 ;  /* 0x000000000b0772ca */ /* 0x000fe200000e0000 */
[----:B------:R-:W-:Y:S01]  /*f7e0*/  IMAD.MOV.U32 R11, RZ, RZ, R184 ;  /* 0x000000ffff0b7224 */ /* 0x000fe200078e00b8 */
[----:B------:R-:W-:Y:S02]  /*f7f0*/  WARPGROUP.DEPBAR.LE gsb0, 0x0 ;  /* 0x00008000000079c5 */ /* 0x000fe40000010000 */
[----:B------:R-:W-:-:S15]  /*f800*/  WARPGROUP.ARRIVE ;  /* 0x00000000000079c5 */ /* 0x000fde0000000000 */
[----:B------:R-:W-:-:S06]  /*f810*/  NOP ;  /* 0x0000000000007918 */ /* 0x000fcc0000000000 */
[----:B------:R-:W-:Y:S03]  /*f820*/  HGMMA.64x256x16.F32 R24, R172, gdesc[UR4].tnspB, R24, gsb0 ;  /* 0x43e00004ac187df0 */ /* 0x000fe60008000818 */
[----:B------:R-:W-:Y:S02]  /*f830*/  WARPGROUP.DEPBAR.LE gsb0, 0x0 ;  /* 0x00008000000079c5 */ /* 0x000fe40000010000 */
[----:B------:R0:W-:Y:S01]  /*f840*/  @!P1 SYNCS.ARRIVE.TRANS64.RED.A1T0 RZ, [R210+URZ], RZ ;  /* 0x000000ffd2ff99a7 */ /* 0x0001e2000810043f */
[----:B------:R-:W-:Y:S05]  /*f850*/  @P2 BRA `(.L_x_2150) ;  /* 0xffffffc800442947 */ /* 0x000fea000383ffff */
[----:B------:R-:W-:Y:S01]  /*f860*/  MOV R11, R184 ;  /* 0x000000b8000b7202 */ /* 0x000fe20000000f00 */
[----:B------:R-:W-:-:S07]  /*f870*/  IMAD.MOV.U32 R10, RZ, RZ, R178 ;  /* 0x000000ffff0a7224 */ /* 0x000fce00078e00b2 */
.L_x_2132:
[----:B------:R-:W1:Y:S01]  /*f880*/  LDC R226, c[0x0][0x9e4] ;  /* 0x00027900ffe27b82 */ /* 0x000e620000000800 */
[----:B------:R-:W-:Y:S01]  /*f890*/  IADD3 R152, R204, 0x80, -R205 ;  /* 0x00000080cc987810 */ /* 0x000fe20007ffe8cd */
[----:B------:R-:W-:Y:S01]  /*f8a0*/  ULDC UR4, c[0x0][0x9dc] ;  /* 0x0002770000047ab9 */ /* 0x000fe20000000800 */
[----:B------:R-:W-:-:S03]  /*f8b0*/  LOP3.LUT R2, R2, 0xffefffff, RZ, 0xc0, !PT ;  /* 0xffefffff02027812 */ /* 0x000fc600078ec0ff */
[----:B------:R-:W-:-:S04]  /*f8c0*/  IMAD R152, R209, 0x80, R152 ;  /* 0x00000080d1987824 */ /* 0x000fc800078e0298 */
[----:B------:R-:W-:Y:S01]  /*f8d0*/  VIADD R154, R152, -UR4 ;  /* 0x80000004989a7c36 */ /* 0x000fe20008000000 */
[----:B-1----:R-:W-:-:S13]  /*f8e0*/  ISETP.GE.AND P2, PT, R226, 0x1, PT ;  /* 0x00000001e200780c */ /* 0x002fda0003f46270 */
[----:B------:R-:W-:Y:S01]  /*f8f0*/  @P2 LOP3.LUT R2, R2, 0x100000, RZ, 0xfc, !PT ;  /* 0x0010000002022812 */ /* 0x000fe200078efcff */
[----:B------:R-:W-:Y:S06]  /*f900*/  @!P2 BRA `(.L_x_2151) ;  /* 0x000000000048a947 */ /* 0x000fec0003800000 */
[----:B------:R-:W-:Y:S01]  /*f910*/  IMAD.MOV.U32 R155, RZ, RZ, R152 ;  /* 0x000000ffff9b7224 */ /* 0x000fe200078e0098 */
[----:B------:R-:W-:Y:S04]  /*f920*/  BSSY B0, `(.L_x_2152) ;  /* 0x000000e000007945 */ /* 0x000fe80003800000 */
        /* <DEDUP_REMOVED lines=9> */
.L_x_2153:
[----:B------:R-:W-:-:S13]  /*f9c0*/  ISETP.NE.AND P2, PT, R226, 0x1, PT ;  /* 0x00000001e200780c */ /* 0x000fda0003f45270 */
[----:B------:R-:W1:Y:S02]  /*f9d0*/  @P2 LDC.64 R152, c[0x0][0x9e8] ;  /* 0x00027a00ff982b82 */ /* 0x000e640000000a00 */
[----:B-1----:R-:W-:-:S05]  /*f9e0*/  @P2 IMAD.HI.U32 R152, R155, R152, RZ ;  /* 0x000000989b982227 */ /* 0x002fca00078e00ff */
[----:B------:R-:W-:-:S07]  /*f9f0*/  @P2 SHF.R.U32.HI R155, RZ, R153, R152 ;  /* 0x00000099ff9b2219 */ /* 0x000fce0000011698 */
.L_x_2154:
[----:B------:R-:W-:Y:S05]  /*fa00*/  BSYNC B0 ;  /* 0x0000000000007941 */ /* 0x000fea0003800000 */
.L_x_2152:
[----:B------:R-:W-:-:S05]  /*fa10*/  IMAD R155, R155, R226, RZ ;  /* 0x000000e29b9b7224 */ /* 0x000fca00078e02ff */
[----:B------:R-:W-:-:S07]  /*fa20*/  VIMNMX R154, R154, R155, !PT ;  /* 0x0000009b9a9a7248 */ /* 0x000fce0007fe0100 */
.L_x_2151:
[----:B------:R-:W-:-:S04]  /*fa30*/  VIADD R154, R154, 0x5f ;  /* 0x0000005f9a9a7836 */ /* 0x000fc80000000000 */
[----:B------:R-:W-:-:S05]  /*fa40*/  IMAD.HI R154, R154, 0x2aaaaaab, RZ ;  /* 0x2aaaaaab9a9a7827 */ /* 0x000fca00078e02ff */
[----:B------:R-:W-:-:S04]  /*fa50*/  SHF.R.U32.HI R153, RZ, 0x1f, R154 ;  /* 0x0000001fff997819 */ /* 0x000fc8000001169a */
[----:B------:R-:W-:-:S04]  /*fa60*/  LEA.HI.SX32 R154, R154, R153, 0x1c ;  /* 0x000000999a9a7211 */ /* 0x000fc800078fe2ff */
[----:B------:R-:W-:-:S04]  /*fa70*/  VIMNMX R207, R219, R154, !PT ;  /* 0x0000009adbcf7248 */ /* 0x000fc80007fe0100 */
[----:B------:R-:W-:-:S13]  /*fa80*/  ISETP.GE.AND P2, PT, R5, R207, PT ;  /* 0x000000cf0500720c */ /* 0x000fda0003f46270 */
[----:B------:R-:W-:Y:S05]  /*fa90*/  @!P2 BRA `(.L_x_2155) ;  /* 0x00000024003ca947 */ /* 0x000fea0003800000 */
[----:B------:R-:W-:Y:S02]  /*faa0*/  IMAD.MOV.U32 R212, RZ, RZ, R11 ;  /* 0x000000ffffd47224 */ /* 0x000fe400078e000b */
[----:B------:R-:W-:Y:S02]  /*fab0*/  IMAD.MOV.U32 R213, RZ, RZ, R10 ;  /* 0x000000ffffd57224 */ /* 0x000fe400078e000a */
[----:B------:R-:W-:-:S07]  /*fac0*/  IMAD.MOV.U32 R209, RZ, RZ, R5 ;  /* 0x000000ffffd17224 */ /* 0x000fce00078e0005 */
.L_x_2165:
[----:B------:R-:W-:Y:S01]  /*fad0*/  VIADD R16, R16, 0x1 ;  /* 0x0000000110107836 */ /* 0x000fe20000000000 */
[----:B------:R-:W-:Y:S05]  /*fae0*/  YIELD ;  /* 0x0000000000007946 */ /* 0x000fea0003800000 */
[----:B------:R-:W-:Y:S01]  /*faf0*/  ISETP.NE.AND P3, PT, R16, 0x2, PT ;  /* 0x000000021000780c */ /* 0x000fe20003f65270 */
[----:B------:R-:W-:Y:S02]  /*fb00*/  IMAD.MOV.U32 R10, RZ, RZ, R209 ;  /* 0x000000ffff0a7224 */ /* 0x000fe400078e00d1 */
[----:B------:R-:W-:Y:S01]  /*fb10*/  VIADD R209, R209, 0xffffffff ;  /* 0xffffffffd1d17836 */ /* 0x000fe20000000000 */
[----:B-1----:R-:W-:-:S02]  /*fb20*/  SEL R5, RZ, 0x1, P3 ;  /* 0x00000001ff057807 */ /* 0x002fc40001800000 */
[----:B------:R-:W-:Y:S02]  /*fb30*/  ISETP.GT.AND P2, PT, R10, R207, PT ;  /* 0x000000cf0a00720c */ /* 0x000fe40003f44270 */
[----:B------:R-:W-:Y:S02]  /*fb40*/  LOP3.LUT R200, R200, R5, RZ, 0x3c, !PT ;  /* 0x00000005c8c87212 */ /* 0x000fe400078e3cff */
[----:B------:R-:W-:Y:S01]  /*fb50*/  SEL R16, R16, RZ, P3 ;  /* 0x000000ff10107207 */ /* 0x000fe20001800000 */
[----:B------:R-:W-:Y:S08]  /*fb60*/  @!P0 BRA `(.L_x_2156) ;  /* 0x0000000000048947 */ /* 0x000ff00003800000 */
[----:B------:R-:W-:Y:S01]  /*fb70*/  BPT.TRAP 0x1 ;  /* 0x000000040000795c */ /* 0x000fe20000300000 */
.L_x_2156:
[----:B------:R-:W-:Y:S01]  /*fb80*/  IMAD R5, R16, 0x8, R17 ;  /* 0x0000000810057824 */ /* 0x000fe200078e0211 */
[----:B------:R-:W-:-:S04]  /*fb90*/  SHF.L.U32 R208, R200, 0x1f, RZ ;  /* 0x0000001fc8d07819 */ /* 0x000fc800000006ff */
[----:B------:R1:W2:Y:S01]  /*fba0*/  SYNCS.PHASECHK.TRANS64.TRYWAIT P3, [R5+URZ+0x22830], R208 ;  /* 0x022830d0050075a7 */ /* 0x0002a2000806017f */
[----:B------:R-:W-:Y:S05]  /*fbb0*/  @!P0 BRA `(.L_x_2157) ;  /* 0x0000000000048947 */ /* 0x000fea0003800000 */
[----:B------:R-:W-:Y:S01]  /*fbc0*/  BPT.TRAP 0x1 ;  /* 0x000000040000795c */ /* 0x000fe20000300000 */
.L_x_2157:
[----:B------:R-:W-:Y:S01]  /*fbd0*/  IMAD R10, R16, 0x300, R21 ;  /* 0x00000300100a7824 */ /* 0x000fe200078e0215 */
[----:B------:R-:W-:Y:S01]  /*fbe0*/  MOV R11, 0x40000040 ;  /* 0x40000040000b7802 */ /* 0x000fe20000000f00 */
[----:B--2---:R-:W-:Y:S06]  /*fbf0*/  @P3 BRA `(.L_x_2158) ;  /* 0x0000000000083947 */ /* 0x004fec0003800000 */
[----:B------:R-:W2:Y:S02]  /*fc00*/  SYNCS.PHASECHK.TRANS64.TRYWAIT P3, [R5+URZ+0x22830], R208 ;  /* 0x022830d0050075a7 */ /* 0x000ea4000806017f */
[----:B--2---:R-:W-:Y:S05]  /*fc10*/  @!P3 BRA `(.L_x_2159) ;  /* 0x000000fc0080b947 */ /* 0x004fea0003800000 */
.L_x_2158:
[----:B------:R-:W-:Y:S05]  /*fc20*/  WARPSYNC.ALL ;  /* 0x0000000000007948 */ /* 0x000fea0003800000 */
[C---:B------:R-:W-:Y:S01]  /*fc30*/  R2UR UR6, R10.reuse ;  /* 0x000000000a0672ca */ /* 0x040fe200000e0000 */
[----:B------:R-:W-:Y:S01]  /*fc40*/  WARPGROUP.ARRIVE ;  /* 0x00000000000079c5 */ /* 0x000fe20000000000 */
[----:B------:R-:W-:Y:S01]  /*fc50*/  R2UR UR7, R11 ;  /* 0x000000000b0772ca */ /* 0x000fe200000e0000 */
[----:B0-----:R-:W-:Y:S01]  /*fc60*/  VIADD R210, R10, 0x2 ;  /* 0x000000020ad27836 */ /* 0x001fe20000000000 */
[----:B------:R-:W-:Y:S01]  /*fc70*/  R2UR UR4, R6 ;  /* 0x00000000060472ca */ /* 0x000fe200000e0000 */
[----:B------:R-:W-:Y:S01]  /*fc80*/  IMAD.MOV.U32 R211, RZ, RZ, 0x40000040 ;  /* 0x40000040ffd37424 */ /* 0x000fe200078e00ff */
[----:B------:R-:W-:Y:S01]  /*fc90*/  R2UR UR5, R7 ;  /* 0x00000000070572ca */ /* 0x000fe200000e0000 */
[----:B------:R-:W-:Y:S01]  /*fca0*/  IMAD.MOV.U32 R11, RZ, RZ, 0x40000040 ;  /* 0x40000040ff0b7424 */ /* 0x000fe200078e00ff */
[----:B------:R-:W0:Y:S11]  /*fcb0*/  S2R R225, SR_TID.X ;  /* 0x0000000000e17919 */ /* 0x000e360000002100 */
[----:B------:R-:W-:Y:S01]  /*fcc0*/  HGMMA.64x96x16.F32 R152, gdesc[UR4], RZ, !UPT, gsb0 ;  /* 0x01600000049879f0 */ /* 0x000fe2000c0008ff */
[----:B------:R-:W-:Y:S01]  /*fcd0*/  R2UR UR6, R210 ;  /* 0x00000000d20672ca */ /* 0x000fe200000e0000 */
[----:B------:R-:W-:Y:S01]  /*fce0*/  VIADD R210, R10, 0x4 ;  /* 0x000000040ad27836 */ /* 0x000fe20000000000 */
[----:B------:R-:W-:Y:S01]  /*fcf0*/  R2UR UR7, R211 ;  /* 0x00000000d30772ca */ /* 0x000fe200000e0000 */
[----:B------:R-:W-:Y:S01]  /*fd00*/  IMAD.MOV.U32 R211, RZ, RZ, 0x40000040 ;  /* 0x40000040ffd37424 */ /* 0x000fe200078e00ff */
[----:B------:R-:W-:Y:S01]  /*fd10*/  R2UR UR4, R14 ;  /* 0x000000000e0472ca */ /* 0x000fe200000e0000 */
[----:B------:R-:W-:Y:S01]  /*fd20*/  VIADD R10, R10, 0x6 ;  /* 0x000000060a0a7836 */ /* 0x000fe20000000000 */
[----:B------:R-:W-:-:S02]  /*fd30*/  R2UR UR5, R15 ;  /* 0x000000000f0572ca */ /* 0x000fc400000e0000 */
[----:B0-----:R-:W-:Y:S01]  /*fd40*/  SHF.R.U32.HI R225, RZ, 0x7, R225 ;  /* 0x00000007ffe17819 */ /* 0x001fe200000116e1 */
[----:B------:R-:W-:Y:S02]  /*fd50*/  WARPGROUP.DEPBAR.LE gsb0, 0x0 ;  /* 0x00008000000079c5 */ /* 0x000fe40000010000 */
[----:B------:R-:W-:-:S08]  /*fd60*/  WARPGROUP.ARRIVE ;  /* 0x00000000000079c5 */ /* 0x000fd00000000000 */
        /* <DEDUP_REMOVED lines=73> */
[----:B---3--:R-:W-:Y:S01]  /*10200*/  FMNMX.FTZ R177, R159, R10, !PT ;  /* 0x0000000a9fb17209 */ /* 0x008fe20007810000 */
[----:B------:R-:W-:Y:S01]  /*10210*/  FMUL.FTZ R197, R198, UR38 ;  /* 0x00000026c6c57c20 */ /* 0x000fe20008410000 */
[----:B------:R-:W-:-:S05]  /*10220*/  FMUL.FTZ R199, R199, UR38 ;  /* 0x00000026c7c77c20 */ /* 0x000fca0008410000 */
[----:B------:R-:W3:Y:S01]  /*10230*/  MUFU.TANH R164, R164 ;  /* 0x000000a400a47308 */ /* 0x000ee20000002400 */
[----:B----4-:R-:W-:-:S07]  /*10240*/  FMNMX.FTZ R10, R160, R177, !PT ;  /* 0x000000b1a00a7209 */ /* 0x010fce0007810000 */
[----:B------:R-:W4:Y:S01]  /*10250*/  MUFU.TANH R167, R167 ;  /* 0x000000a700a77308 */ /* 0x000f220000002400 */
[----:B0-----:R-:W-:-:S07]  /*10260*/  FMNMX.FTZ R177, R163, R10, !PT ;  /* 0x0000000aa3b17209 */ /* 0x001fce0007810000 */
[----:B------:R-:W0:Y:S01]  /*10270*/  MUFU.TANH R168, R168 ;  /* 0x000000a800a87308 */ /* 0x000e220000002400 */
[----:B---3--:R-:W-:-:S07]  /*10280*/  FMNMX.FTZ R10, R164, R177, !PT ;  /* 0x000000b1a40a7209 */ /* 0x008fce0007810000 */
        /* <DEDUP_REMOVED lines=31> */
[----:B----4-:R-:W-:-:S05]  /*10480*/  FMNMX.FTZ R10, R196, R177, !PT ;  /* 0x000000b1c40a7209 */ /* 0x010fca0007810000 */
[----:B------:R-:W4:Y:S02]  /*10490*/  SHFL.BFLY PT, R177, R10, 0x2, 0x1f ;  /* 0x0c401f000ab17f89 */ /* 0x000f2400000e0000 */
[----:B------:R-:W5:Y:S08]  /*104a0*/  MUFU.TANH R157, R157 ;  /* 0x0000009d009d7308 */ /* 0x000f700000002400 */
[----:B------:R-:W1:Y:S08]  /*104b0*/  MUFU.TANH R158, R158 ;  /* 0x0000009e009e7308 */ /* 0x000e700000002400 */
[----:B------:R-:W2:Y:S01]  /*104c0*/  MUFU.TANH R161, R161 ;  /* 0x000000a100a17308 */ /* 0x000ea20000002400 */
[----:B----4-:R-:W-:-:S07]  /*104d0*/  FMNMX.FTZ R10, R10, R177, !PT ;  /* 0x000000b10a0a7209 */ /* 0x010fce0007810000 */
[----:B------:R-:W4:Y:S01]  /*104e0*/  MUFU.TANH R162, R162 ;  /* 0x000000a200a27308 */ /* 0x000f220000002400 */
[----:B------:R-:W0:Y:S07]  /*104f0*/  SHFL.BFLY PT, R177, R10, 0x1, 0x1f ;  /* 0x0c201f000ab17f89 */ /* 0x000e2e00000e0000 */
[----:B------:R-:W4:Y:S08]  /*10500*/  MUFU.TANH R165, R165 ;  /* 0x000000a500a57308 */ /* 0x000f300000002400 */
[----:B------:R-:W4:Y:S08]  /*10510*/  MUFU.TANH R166, R166 ;  /* 0x000000a600a67308 */ /* 0x000f300000002400 */
[----:B------:R-:W4:Y:S01]  /*10520*/  MUFU.TANH R169, R169 ;  /* 0x000000a900a97308 */ /* 0x000f220000002400 */
[----:B0-----:R-:W-:Y:S01]  /*10530*/  FMNMX.FTZ R10, R10, R177, !PT ;  /* 0x000000b10a0a7209 */ /* 0x001fe20007810000 */
[----:B------:R-:W-:-:S04]  /*10540*/  IMAD.U32 R177, RZ, RZ, UR43 ;  /* 0x0000002bffb17e24 */ /* 0x000fc8000f8e00ff */
[CC--:B------:R-:W-:Y:S02]  /*10550*/  FMUL.FTZ R214, R10.reuse, R177.reuse ;  /* 0x000000b10ad67220 */ /* 0x0c0fe40000410000 */
[----:B------:R-:W0:Y:S01]  /*10560*/  MUFU.TANH R170, R170 ;  /* 0x000000aa00aa7308 */ /* 0x000e220000002400 */
[----:B------:R-:W-:Y:S01]  /*10570*/  FADD.FTZ R198, -R10, R213 ;  /* 0x000000d50ac67221 */ /* 0x000fe20000010100 */
[-CC-:B------:R-:W-:Y:S01]  /*10580*/  FFMA.FTZ R211, R11, R177.reuse, -R214.reuse ;  /* 0x000000b10bd37223 */ /* 0x180fe200000108d6 */
[----:B------:R-:W-:Y:S02]  /*10590*/  FMNMX.FTZ R11, R153, R212, !PT ;  /* 0x000000d4990b7209 */ /* 0x000fe40007810000 */
[-C--:B------:R-:W-:Y:S01]  /*105a0*/  FMUL.FTZ R198, R198, R177.reuse ;  /* 0x000000b1c6c67220 */ /* 0x080fe20000410000 */
[-CC-:B------:R-:W-:Y:S01]  /*105b0*/  FFMA.FTZ R213, R176, R177.reuse, -R214.reuse ;  /* 0x000000b1b0d57223 */ /* 0x180fe200000108d6 */
[--C-:B------:R-:W-:Y:S01]  /*105c0*/  FFMA.FTZ R152, R152, R177, -R214.reuse ;  /* 0x000000b198987223 */ /* 0x100fe200000108d6 */
[----:B---3--:R-:W-:Y:S01]  /*105d0*/  FMNMX.FTZ R11, R154, R11, !PT ;  /* 0x0000000b9a0b7209 */ /* 0x008fe20007810000 */
[----:B------:R-:W3:Y:S01]  /*105e0*/  MUFU.TANH R173, R173 ;  /* 0x000000ad00ad7308 */ /* 0x000ee20000002400 */
[-CC-:B------:R-:W-:Y:S01]  /*105f0*/  FFMA.FTZ R155, R155, R177.reuse, -R214.reuse ;  /* 0x000000b19b9b7223 */ /* 0x180fe200000108d6 */
[--C-:B------:R-:W-:Y:S01]  /*10600*/  FFMA.FTZ R156, R156, R177, -R214.reuse ;  /* 0x000000b19c9c7223 */ /* 0x100fe200000108d6 */
[----:B-----5:R-:W-:Y:S01]  /*10610*/  FMNMX.FTZ R11, R157, R11, !PT ;  /* 0x0000000b9d0b7209 */ /* 0x020fe20007810000 */
[-CC-:B------:R-:W-:Y:S01]  /*10620*/  FFMA.FTZ R159, R159, R177.reuse, -R214.reuse ;  /* 0x000000b19f9f7223 */ /* 0x180fe200000108d6 */
[-CC-:B------:R-:W-:Y:S01]  /*10630*/  FFMA.FTZ R160, R160, R177.reuse, -R214.reuse ;  /* 0x000000b1a0a07223 */ /* 0x180fe200000108d6 */
[--C-:B------:R-:W-:Y:S01]  /*10640*/  FFMA.FTZ R163, R163, R177, -R214.reuse ;  /* 0x000000b1a3a37223 */ /* 0x100fe200000108d6 */
[----:B-1----:R-:W-:Y:S01]  /*10650*/  FMNMX.FTZ R11, R158, R11, !PT ;  /* 0x0000000b9e0b7209 */ /* 0x002fe20007810000 */
[----:B------:R-:W1:Y:S01]  /*10660*/  MUFU.TANH R175, R175 ;  /* 0x000000af00af7308 */ /* 0x000e620000002400 */
[-CC-:B------:R-:W-:Y:S01]  /*10670*/  FFMA.FTZ R164, R164, R177.reuse, -R214.reuse ;  /* 0x000000b1a4a47223 */ /* 0x180fe200000108d6 */
[--C-:B------:R-:W-:Y:S01]  /*10680*/  FFMA.FTZ R167, R167, R177, -R214.reuse ;  /* 0x000000b1a7a77223 */ /* 0x100fe200000108d6 */
[----:B--2---:R-:W-:Y:S01]  /*10690*/  FMNMX.FTZ R11, R161, R11, !PT ;  /* 0x0000000ba10b7209 */ /* 0x004fe20007810000 */
[-CC-:B------:R-:W-:Y:S01]  /*106a0*/  FFMA.FTZ R168, R168, R177.reuse, -R214.reuse ;  /* 0x000000b1a8a87223 */ /* 0x180fe200000108d6 */
[-CC-:B------:R-:W-:Y:S01]  /*106b0*/  FFMA.FTZ R171, R171, R177.reuse, -R214.reuse ;  /* 0x000000b1abab7223 */ /* 0x180fe200000108d6 */
[--C-:B------:R-:W-:Y:S01]  /*106c0*/  FFMA.FTZ R172, R172, R177, -R214.reuse ;  /* 0x000000b1acac7223 */ /* 0x100fe200000108d6 */
[----:B----4-:R-:W-:Y:S01]  /*106d0*/  FMNMX.FTZ R11, R162, R11, !PT ;  /* 0x0000000ba20b7209 */ /* 0x010fe20007810000 */
[----:B------:R-:W2:Y:S01]  /*106e0*/  MUFU.TANH R178, R178 ;  /* 0x000000b200b27308 */ /* 0x000ea20000002400 */
[-CC-:B------:R-:W-:Y:S01]  /*106f0*/  FFMA.FTZ R174, R174, R177.reuse, -R214.reuse ;  /* 0x000000b1aeae7223 */ /* 0x180fe200000108d6 */
[--C-:B------:R-:W-:Y:S01]  /*10700*/  FFMA.FTZ R180, R180, R177, -R214.reuse ;  /* 0x000000b1b4b47223 */ /* 0x100fe200000108d6 */
[----:B------:R-:W-:Y:S01]  /*10710*/  FMNMX.FTZ R11, R165, R11, !PT ;  /* 0x0000000ba50b7209 */ /* 0x000fe20007810000 */
[-CC-:B------:R-:W-:Y:S01]  /*10720*/  FFMA.FTZ R181, R181, R177.reuse, -R214.reuse ;  /* 0x000000b1b5b57223 */ /* 0x180fe200000108d6 */
[-CC-:B------:R-:W-:Y:S01]  /*10730*/  FFMA.FTZ R184, R184, R177.reuse, -R214.reuse ;  /* 0x000000b1b8b87223 */ /* 0x180fe200000108d6 */
[--C-:B------:R-:W-:Y:S01]  /*10740*/  FFMA.FTZ R185, R185, R177, -R214.reuse ;  /* 0x000000b1b9b97223 */ /* 0x100fe200000108d6 */
[----:B------:R-:W-:Y:S01]  /*10750*/  FMNMX.FTZ R11, R166, R11, !PT ;  /* 0x0000000ba60b7209 */ /* 0x000fe20007810000 */
[----:B------:R-:W4:Y:S01]  /*10760*/  MUFU.TANH R179, R179 ;  /* 0x000000b300b37308 */ /* 0x000f220000002400 */
[-CC-:B------:R-:W-:Y:S01]  /*10770*/  FFMA.FTZ R188, R188, R177.reuse, -R214.reuse ;  /* 0x000000b1bcbc7223 */ /* 0x180fe200000108d6 */
[--C-:B------:R-:W-:Y:S01]  /*10780*/  FFMA.FTZ R189, R189, R177, -R214.reuse ;  /* 0x000000b1bdbd7223 */ /* 0x100fe200000108d6 */
[----:B------:R-:W-:Y:S01]  /*10790*/  FMNMX.FTZ R11, R169, R11, !PT ;  /* 0x0000000ba90b7209 */ /* 0x000fe20007810000 */
[-CC-:B------:R-:W-:Y:S01]  /*107a0*/  FFMA.FTZ R192, R192, R177.reuse, -R214.reuse ;  /* 0x000000b1c0c07223 */ /* 0x180fe200000108d6 */
[-CC-:B------:R-:W-:Y:S01]  /*107b0*/  FFMA.FTZ R210, R210, R177.reuse, -R214.reuse ;  /* 0x000000b1d2d27223 */ /* 0x180fe200000108d6 */
[--C-:B------:R-:W-:Y:S01]  /*107c0*/  FFMA.FTZ R193, R193, R177, -R214.reuse ;  /* 0x000000b1c1c17223 */ /* 0x100fe200000108d6 */
[----:B0-----:R-:W-:Y:S01]  /*107d0*/  FMNMX.FTZ R11, R170, R11, !PT ;  /* 0x0000000baa0b7209 */ /* 0x001fe20007810000 */
[----:B------:R-:W0:Y:S01]  /*107e0*/  MUFU.TANH R182, R182 ;  /* 0x000000b600b67308 */ /* 0x000e220000002400 */
[----:B------:R-:W-:-:S02]  /*107f0*/  FFMA.FTZ R196, R196, R177, -R214 ;  /* 0x000000b1c4c47223 */ /* 0x000fc400000108d6 */
[----:B---3--:R-:W-:-:S04]  /*10800*/  FMNMX.FTZ R11, R173, R11, !PT ;  /* 0x0000000bad0b7209 */ /* 0x008fc80007810000 */
[----:B-1----:R-:W-:Y:S01]  /*10810*/  FMNMX.FTZ R11, R175, R11, !PT ;  /* 0x0000000baf0b7209 */ /* 0x002fe20007810000 */
[----:B------:R-:W1:Y:S03]  /*10820*/  MUFU.TANH R183, R183 ;  /* 0x000000b700b77308 */ /* 0x000e660000002400 */
[----:B--2---:R-:W-:-:S04]  /*10830*/  FMNMX.FTZ R11, R178, R11, !PT ;  /* 0x0000000bb20b7209 */ /* 0x004fc80007810000 */
[----:B----4-:R-:W-:Y:S01]  /*10840*/  FMNMX.FTZ R11, R179, R11, !PT ;  /* 0x0000000bb30b7209 */ /* 0x010fe20007810000 */
[----:B------:R-:W2:Y:S03]  /*10850*/  MUFU.TANH R186, R186 ;  /* 0x000000ba00ba7308 */ /* 0x000ea60000002400 */
[----:B0-----:R-:W-:-:S05]  /*10860*/  FMNMX.FTZ R11, R182, R11, !PT ;  /* 0x0000000bb60b7209 */ /* 0x001fca0007810000 */
        /* <DEDUP_REMOVED lines=14> */
[----:B------:R-:W1:Y:S01]  /*10950*/  MUFU.EX2 R198, R198 ;  /* 0x000000c600c67308 */ /* 0x000e620000000800 */
[----:B--2---:R-:W-:-:S07]  /*10960*/  FMNMX.FTZ R11, R197, R11, !PT ;  /* 0x0000000bc50b7209 */ /* 0x004fce0007810000 */
[----:B------:R-:W2:Y:S01]  /*10970*/  MUFU.EX2 R211, R211 ;  /* 0x000000d300d37308 */ /* 0x000ea20000000800 */
[----:B0-----:R-:W-:-:S05]  /*10980*/  FMNMX.FTZ R11, R199, R11, !PT ;  /* 0x0000000bc70b7209 */ /* 0x001fca0007810000 */
[----:B------:R-:W0:Y:S02]  /*10990*/  SHFL.BFLY PT, R215, R11, 0x2, 0x1f ;  /* 0x0c401f000bd77f89 */ /* 0x000e2400000e0000 */
[----:B------:R-:W3:Y:S01]  /*109a0*/  MUFU.EX2 R152, R152 ;  /* 0x0000009800987308 */ /* 0x000ee20000000800 */
[-C--:B-1----:R-:W-:Y:S01]  /*109b0*/  FMUL.FTZ R24, R24, R198.reuse ;  /* 0x000000c618187220 */ /* 0x082fe20000410000 */
[-C--:B------:R-:W-:Y:S01]  /*109c0*/  FMUL.FTZ R25, R25, R198.reuse ;  /* 0x000000c619197220 */ /* 0x080fe20000410000 */
[-C--:B------:R-:W-:Y:S01]  /*109d0*/  FMUL.FTZ R28, R28, R198.reuse ;  /* 0x000000c61c1c7220 */ /* 0x080fe20000410000 */
[-C--:B------:R-:W-:Y:S01]  /*109e0*/  FMUL.FTZ R29, R29, R198.reuse ;  /* 0x000000c61d1d7220 */ /* 0x080fe20000410000 */
[-C--:B------:R-:W-:Y:S01]  /*109f0*/  FMUL.FTZ R32, R32, R198.reuse ;  /* 0x000000c620207220 */ /* 0x080fe20000410000 */
[-C--:B------:R-:W-:Y:S01]  /*10a00*/  FMUL.FTZ R33, R33, R198.reuse ;  /* 0x000000c621217220 */ /* 0x080fe20000410000 */
[----:B------:R-:W-:Y:S01]  /*10a10*/  FMUL.FTZ R36, R36, R198 ;  /* 0x000000c624247220 */ /* 0x000fe20000410000 */
        /* <DEDUP_REMOVED lines=9> */
[C---:B---3--:R-:W-:Y:S01]  /*10ab0*/  FADD.FTZ R4, R152.reuse, R4 ;  /* 0x0000000498047221 */ /* 0x048fe20000010000 */
[----:B------:R-:W-:Y:S01]  /*10ac0*/  F2FP.F16.F32.PACK_AB R152, R152, R211 ;  /* 0x000000d39898723e */ /* 0x000fe200000000ff */
[-C--:B------:R-:W-:Y:S01]  /*10ad0*/  FMUL.FTZ R49, R49, R198.reuse ;  /* 0x000000c631317220 */ /* 0x080fe20000410000 */
[-C--:B------:R-:W-:Y:S01]  /*10ae0*/  FMUL.FTZ R52, R52, R198.reuse ;  /* 0x000000c634347220 */ /* 0x080fe20000410000 */
[-C--:B------:R-:W-:Y:S01]  /*10af0*/  FMUL.FTZ R53, R53, R198.reuse ;  /* 0x000000c635357220 */ /* 0x080fe20000410000 */
[----:B0-----:R-:W-:Y:S01]  /*10b00*/  FMNMX.FTZ R11, R11, R215, !PT ;  /* 0x000000d70b0b7209 */ /* 0x001fe20007810000 */
[-C--:B------:R-:W-:Y:S01]  /*10b10*/  FMUL.FTZ R56, R56, R198.reuse ;  /* 0x000000c638387220 */ /* 0x080fe20000410000 */
[----:B------:R-:W0:Y:S01]  /*10b20*/  MUFU.EX2 R159, R159 ;  /* 0x0000009f009f7308 */ /* 0x000e220000000800 */
[----:B-1----:R-:W-:Y:S01]  /*10b30*/  FADD.FTZ R4, R155, R4 ;  /* 0x000000049b047221 */ /* 0x002fe20000010000 */
[-C--:B------:R-:W-:Y:S01]  /*10b40*/  FMUL.FTZ R57, R57, R198.reuse ;  /* 0x000000c639397220 */ /* 0x080fe20000410000 */
[----:B------:R-:W1:Y:S01]  /*10b50*/  SHFL.BFLY PT, R176, R11, 0x1, 0x1f ;  /* 0x0c201f000bb07f89 */ /* 0x000e6200000e0000 */
        /* <DEDUP_REMOVED lines=21> */
[----:B---3--:R-:W-:Y:S01]  /*10cb0*/  FADD.FTZ R4, R160, R211 ;  /* 0x000000d3a0047221 */ /* 0x008fe20000010000 */
[----:B------:R-:W-:Y:S01]  /*10cc0*/  FMUL.FTZ R92, R92, R198 ;  /* 0x000000c65c5c7220 */ /* 0x000fe20000410000 */
[----:B-1----:R-:W-:Y:S01]  /*10cd0*/  FMNMX.FTZ R11, R11, R176, !PT ;  /* 0x000000b00b0b7209 */ /* 0x002fe20007810000 */
[-C--:B------:R-:W-:Y:S01]  /*10ce0*/  FMUL.FTZ R93, R93, R198.reuse ;  /* 0x000000c65d5d7220 */ /* 0x080fe20000410000 */
[-C--:B------:R-:W-:Y:S01]  /*10cf0*/  FMUL.FTZ R96, R96, R198.reuse ;  /* 0x000000c660607220 */ /* 0x080fe20000410000 */
[-C--:B------:R-:W-:Y:S01]  /*10d00*/  FMUL.FTZ R97, R97, R198.reuse ;  /* 0x000000c661617220 */ /* 0x080fe20000410000 */
[-C--:B------:R-:W-:Y:S01]  /*10d10*/  FMUL.FTZ R100, R100, R198.reuse ;  /* 0x000000c664647220 */ /* 0x080fe20000410000 */
[----:B------:R-:W-:Y:S01]  /*10d20*/  FADD.FTZ R176, -R11, R212 ;  /* 0x000000d40bb07221 */ /* 0x000fe20000010100 */
        /* <DEDUP_REMOVED lines=8> */
[-CC-:B------:R-:W-:Y:S01]  /*10db0*/  FFMA.FTZ R214, R154, R177.reuse, -R176.reuse ;  /* 0x000000b19ad67223 */ /* 0x180fe200000108b0 */
[-CC-:B------:R-:W-:Y:S01]  /*10dc0*/  FFMA.FTZ R154, R178, R177.reuse, -R176.reuse ;  /* 0x000000b1b29a7223 */ /* 0x180fe200000108b0 */
        /* <DEDUP_REMOVED lines=36> */
[----:B------:R-:W-:Y:S01]  /*11010*/  FFMA.FTZ R187, R187, R177, -R176 ;  /* 0x000000b1bbbb7223 */ /* 0x000fe200000108b0 */
[----:B------:R-:W4:Y:S01]  /*11020*/  MUFU.EX2 R172, R172 ;  /* 0x000000ac00ac7308 */ /* 0x000f220000000800 */
[----:B-----5:R-:W-:Y:S01]  /*11030*/  F2FP.F16.F32.PACK_AB R154, R156, R155 ;  /* 0x0000009b9c9a723e */ /* 0x020fe200000000ff */
[----:B--2---:R-:W-:Y:S01]  /*11040*/  FADD.FTZ R155, R163, R4 ;  /* 0x00000004a39b7221 */ /* 0x004fe20000010000 */
[-CC-:B------:R-:W-:Y:S01]  /*11050*/  FFMA.FTZ R190, R190, R177.reuse, -R176.reuse ;  /* 0x000000b1bebe7223 */ /* 0x180fe200000108b0 */
[-CC-:B------:R-:W-:Y:S01]  /*11060*/  FFMA.FTZ R191, R191, R177.reuse, -R176.reuse ;  /* 0x000000b1bfbf7223 */ /* 0x180fe200000108b0 */
[-CC-:B------:R-:W-:Y:S01]  /*11070*/  FFMA.FTZ R194, R194, R177.reuse, -R176.reuse ;  /* 0x000000b1c2c27223 */ /* 0x180fe200000108b0 */
[----:B0-----:R-:W-:Y:S01]  /*11080*/  FADD.FTZ R4, R164, R155 ;  /* 0x0000009ba4047221 */ /* 0x001fe20000010000 */
[-CC-:B------:R-:W-:Y:S01]  /*11090*/  FFMA.FTZ R195, R195, R177.reuse, -R176.reuse ;  /* 0x000000b1c3c37223 */ /* 0x180fe200000108b0 */
[----:B------:R-:W0:Y:S01]  /*110a0*/  MUFU.EX2 R174, R174 ;  /* 0x000000ae00ae7308 */ /* 0x000e220000000800 */
[-C--:B------:R-:W-:Y:S01]  /*110b0*/  FFMA.FTZ R197, R197, R177.reuse, -R176 ;  /* 0x000000b1c5c57223 */ /* 0x080fe200000108b0 */
[----:B-1----:R-:W-:Y:S01]  /*110c0*/  FADD.FTZ R155, R167, R4 ;  /* 0x00000004a79b7221 */ /* 0x002fe20000010000 */
[----:B------:R-:W-:Y:S01]  /*110d0*/  FFMA.FTZ R199, R199, R177, -R176 ;  /* 0x000000b1c7c77223 */ /* 0x000fe200000108b0 */
[----:B------:R-:W-:-:S02]  /*110e0*/  F2FP.F16.F32.PACK_AB R156, R160, R159 ;  /* 0x0000009fa09c723e */ /* 0x000fc400000000ff */
[C---:B---3--:R-:W-:Y:S01]  /*110f0*/  FADD.FTZ R4, R168.reuse, R155 ;  /* 0x0000009ba8047221 */ /* 0x048fe20000010000 */
[----:B------:R-:W-:Y:S01]  /*11100*/  F2FP.F16.F32.PACK_AB R160, R168, R167 ;  /* 0x000000a7a8a0723e */ /* 0x000fe200000000ff */
[----:B------:R-:W1:Y:S02]  /*11110*/  MUFU.EX2 R213, R213 ;  /* 0x000000d500d57308 */ /* 0x000e640000000800 */
[----:B----4-:R-:W-:-:S04]  /*11120*/  FADD.FTZ R155, R171, R4 ;  /* 0x00000004ab9b7221 */ /* 0x010fc80000010000 */
[----:B------:R-:W-:Y:S02]  /*11130*/  FADD.FTZ R155, R172, R155 ;  /* 0x0000009bac9b7221 */ /* 0x000fe40000010000 */
[----:B------:R-:W-:Y:S02]  /*11140*/  MUFU.EX2 R212, R196 ;  /* 0x000000c400d47308 */ /* 0x000fe40000000800 */
[----:B0-----:R-:W-:-:S06]  /*11150*/  FADD.FTZ R4, R174, R155 ;  /* 0x0000009bae047221 */ /* 0x001fcc0000010000 */
[----:B------:R0:W2:Y:S01]  /*11160*/  MUFU.EX2 R196, R223 ;  /* 0x000000df00c47308 */ /* 0x0000a20000000800 */
[----:B-1----:R-:W-:-:S07]  /*11170*/  FADD.FTZ R155, R213, R4 ;  /* 0x00000004d59b7221 */ /* 0x002fce0000010000 */
[----:B------:R-:W1:Y:S01]  /*11180*/  MUFU.EX2 R153, R153 ;  /* 0x0000009900997308 */ /* 0x000e620000000800 */
[-CC-:B0-----:R-:W-:Y:S01]  /*11190*/  FFMA.FTZ R223, R162, R177.reuse, -R176.reuse ;  /* 0x000000b1a2df7223 */ /* 0x181fe200000108b0 */
[----:B------:R-:W-:Y:S01]  /*111a0*/  FFMA.FTZ R162, R175, R177, -R176 ;  /* 0x000000b1afa27223 */ /* 0x000fe200000108b0 */
[----:B------:R-:W-:-:S05]  /*111b0*/  IADD3 R176, -R225, 0xb, RZ ;  /* 0x0000000be1b07810 */ /* 0x000fca0007ffe1ff */
[----:B------:R-:W0:Y:S01]  /*111c0*/  MUFU.EX2 R180, R180 ;  /* 0x000000b400b47308 */ /* 0x000e220000000800 */
        /* <DEDUP_REMOVED lines=8> */
[----:B-1----:R-:W-:Y:S01]  /*11250*/  FFMA.FTZ R3, R196, R3, R153 ;  /* 0x00000003c4037223 */ /* 0x002fe20000010099 */
        /* <DEDUP_REMOVED lines=31> */
[----:B--2---:R-:W-:-:S02]  /*11450*/  @!P1 VIADD R166, R5, 0x22840 ;  /* 0x0002284005a69836 */ /* 0x004fc40000000000 */
[-C--:B------:R-:W-:Y:S01]  /*11460*/  FMUL.FTZ R90, R90, R196.reuse ;  /* 0x000000c45a5a7220 */ /* 0x080fe20000410000 */
[-C--:B------:R-:W-:Y:S01]  /*11470*/  FMUL.FTZ R91, R91, R196.reuse ;  /* 0x000000c45b5b7220 */ /* 0x080fe20000410000 */
[-C--:B------:R-:W-:Y:S01]  /*11480*/  FMUL.FTZ R94, R94, R196.reuse ;  /* 0x000000c45e5e7220 */ /* 0x080fe20000410000 */
[-C--:B------:R-:W-:Y:S01]  /*11490*/  FMUL.FTZ R95, R95, R196.reuse ;  /* 0x000000c45f5f7220 */ /* 0x080fe20000410000 */
[----:B------:R-:W-:Y:S01]  /*114a0*/  @!P1 PRMT R166, RZ, 0x654, R166 ;  /* 0x00000654ffa69816 */ /* 0x000fe200000000a6 */
[----:B------:R2:W-:Y:S06]  /*114b0*/  BAR.ARV R176, 0x100 ;  /* 0x000400b00000751d */ /* 0x0005ec0000002000 */
[----:B------:R-:W4:Y:S01]  /*114c0*/  MUFU.EX2 R161, R161 ;  /* 0x000000a100a17308 */ /* 0x000f220000000800 */
[----:B------:R5:W-:Y:S01]  /*114d0*/  @!P1 SYNCS.ARRIVE.TRANS64.RED.A1T0 RZ, [R166+URZ], RZ ;  /* 0x000000ffa6ff99a7 */ /* 0x000be2000810043f */
[-C--:B------:R-:W-:Y:S01]  /*114e0*/  FMUL.FTZ R98, R98, R196.reuse ;  /* 0x000000c462627220 */ /* 0x080fe20000410000 */
[-C--:B------:R-:W-:Y:S01]  /*114f0*/  FMUL.FTZ R99, R99, R196.reuse ;  /* 0x000000c463637220 */ /* 0x080fe20000410000 */
[-C--:B------:R-:W-:Y:S01]  /*11500*/  FMUL.FTZ R102, R102, R196.reuse ;  /* 0x000000c466667220 */ /* 0x080fe20000410000 */
[-C--:B------:R-:W-:Y:S01]  /*11510*/  FMUL.FTZ R103, R103, R196.reuse ;  /* 0x000000c467677220 */ /* 0x080fe20000410000 */
[-C--:B------:R-:W-:Y:S01]  /*11520*/  FMUL.FTZ R106, R106, R196.reuse ;  /* 0x000000c46a6a7220 */ /* 0x080fe20000410000 */
[----:B------:R-:W-:Y:S01]  /*11530*/  FMUL.FTZ R107, R107, R196 ;  /* 0x000000c46b6b7220 */ /* 0x000fe20000410000 */
[----:B------:R-:W2:Y:S01]  /*11540*/  MUFU.EX2 R223, R223 ;  /* 0x000000df00df7308 */ /* 0x000ea20000000800 */
[----:B-----5:R-:W-:Y:S01]  /*11550*/  F2FP.F16.F32.PACK_AB R166, R181, R180 ;  /* 0x000000b4b5a6723e */ /* 0x020fe200000000ff */
[----:B-1----:R-:W-:Y:S01]  /*11560*/  FADD.FTZ R180, R214, R3 ;  /* 0x00000003d6b47221 */ /* 0x002fe20000010000 */
[-C--:B------:R-:W-:Y:S01]  /*11570*/  FMUL.FTZ R110, R110, R196.reuse ;  /* 0x000000c46e6e7220 */ /* 0x080fe20000410000 */
[-C--:B------:R-:W-:Y:S01]  /*11580*/  FMUL.FTZ R111, R111, R196.reuse ;  /* 0x000000c46f6f7220 */ /* 0x080fe20000410000 */
[-C--:B------:R-:W-:Y:S01]  /*11590*/  FMUL.FTZ R114, R114, R196.reuse ;  /* 0x000000c472727220 */ /* 0x080fe20000410000 */
[----:B0-----:R-:W-:Y:S01]  /*115a0*/  FADD.FTZ R180, R157, R180 ;  /* 0x000000b49db47221 */ /* 0x001fe20000010000 */
[-C--:B------:R-:W-:Y:S01]  /*115b0*/  FMUL.FTZ R115, R115, R196.reuse ;  /* 0x000000c473737220 */ /* 0x080fe20000410000 */
[----:B------:R-:W0:Y:S01]  /*115c0*/  MUFU.EX2 R165, R165 ;  /* 0x000000a500a57308 */ /* 0x000e220000000800 */
[-C--:B------:R-:W-:Y:S01]  /*115d0*/  FMUL.FTZ R118, R118, R196.reuse ;  /* 0x000000c476767220 */ /* 0x080fe20000410000 */
[----:B---3--:R-:W-:Y:S01]  /*115e0*/  FADD.FTZ R180, R215, R180 ;  /* 0x000000b4d7b47221 */ /* 0x008fe20000010000 */
[-C--:B------:R-:W-:Y:S01]  /*115f0*/  FMUL.FTZ R119, R119, R196.reuse ;  /* 0x000000c477777220 */ /* 0x080fe20000410000 */
[-C--:B------:R-:W-:Y:S01]  /*11600*/  FMUL.FTZ R122, R122, R196.reuse ;  /* 0x000000c47a7a7220 */ /* 0x080fe20000410000 */
[-C--:B------:R-:W-:Y:S01]  /*11610*/  FMUL.FTZ R123, R123, R196.reuse ;  /* 0x000000c47b7b7220 */ /* 0x080fe20000410000 */
[----:B----4-:R-:W-:Y:S01]  /*11620*/  FADD.FTZ R180, R161, R180 ;  /* 0x000000b4a1b47221 */ /* 0x010fe20000010000 */
[-C--:B------:R-:W-:Y:S01]  /*11630*/  FMUL.FTZ R126, R126, R196.reuse ;  /* 0x000000c47e7e7220 */ /* 0x080fe20000410000 */
[----:B------:R-:W1:Y:S01]  /*11640*/  MUFU.EX2 R169, R224 ;  /* 0x000000e000a97308 */ /* 0x000e620000000800 */
[-C--:B------:R-:W-:Y:S01]  /*11650*/  FMUL.FTZ R127, R127, R196.reuse ;  /* 0x000000c47f7f7220 */ /* 0x080fe20000410000 */
[----:B--2---:R-:W-:Y:S01]  /*11660*/  FADD.FTZ R180, R223, R180 ;  /* 0x000000b4dfb47221 */ /* 0x004fe20000010000 */
        /* <DEDUP_REMOVED lines=18> */
[----:B------:R-:W-:-:S03]  /*11790*/  FADD.FTZ R3, R175, R180 ;  /* 0x000000b4af037221 */ /* 0x000fc60000010000 */
[----:B------:R1:W3:Y:S01]  /*117a0*/  MUFU.EX2 R179, R162 ;  /* 0x000000a200b37308 */ /* 0x0002e20000000800 */
[----:B--2---:R-:W-:-:S07]  /*117b0*/  FADD.FTZ R180, R178, R3 ;  /* 0x00000003b2b47221 */ /* 0x004fce0000010000 */
[----:B------:R2:W4:Y:S01]  /*117c0*/  MUFU.EX2 R211, R158 ;  /* 0x0000009e00d37308 */ /* 0x0005220000000800 */
[----:B0-----:R-:W-:Y:S01]  /*117d0*/  FADD.FTZ R180, R173, R180 ;  /* 0x000000b4adb47221 */ /* 0x001fe20000010000 */
[----:B-1----:R-:W-:-:S06]  /*117e0*/  F2FP.F16.F32.PACK_AB R162, R172, R171 ;  /* 0x000000abaca2723e */ /* 0x002fcc00000000ff */
[----:B------:R-:W0:Y:S01]  /*117f0*/  MUFU.EX2 R182, R182 ;  /* 0x000000b600b67308 */ /* 0x000e220000000800 */
[----:B---3--:R-:W-:Y:S01]  /*11800*/  FADD.FTZ R3, R179, R180 ;  /* 0x000000b4b3037221 */ /* 0x008fe20000010000 */
[----:B--2---:R-:W-:Y:S02]  /*11810*/  F2FP.F16.F32.PACK_AB R158, R164, R163 ;  /* 0x000000a3a49e723e */ /* 0x004fe400000000ff */
[----:B------:R-:W-:Y:S01]  /*11820*/  F2FP.F16.F32.PACK_AB R164, R213, R174 ;  /* 0x000000aed5a4723e */ /* 0x000fe200000000ff */
[----:B------:R-:W-:Y:S01]  /*11830*/  FADD.FTZ R180, R198, R3 ;  /* 0x00000003c6b47221 */ /* 0x000fe20000010000 */
[----:B------:R-:W-:Y:S02]  /*11840*/  F2FP.F16.F32.PACK_AB R163, R179, R173 ;  /* 0x000000adb3a3723e */ /* 0x000fe400000000ff */
[----:B------:R-:W1:Y:S01]  /*11850*/  MUFU.EX2 R184, R184 ;  /* 0x000000b800b87308 */ /* 0x000e620000000800 */
[C---:B----4-:R-:W-:Y:S01]  /*11860*/  FADD.FTZ R3, R211.reuse, R180 ;  /* 0x000000b4d3037221 */ /* 0x050fe20000010000 */
[----:B------:R-:W-:-:S06]  /*11870*/  F2FP.F16.F32.PACK_AB R165, R211, R198 ;  /* 0x000000c6d3a5723e */ /* 0x000fcc00000000ff */
[----:B------:R-:W2:Y:S01]  /*11880*/  MUFU.EX2 R183, R183 ;  /* 0x000000b700b77308 */ /* 0x000ea20000000800 */
[----:B0-----:R-:W-:-:S07]  /*11890*/  FADD.FTZ R180, R182, R3 ;  /* 0x00000003b6b47221 */ /* 0x001fce0000010000 */
[----:B------:R-:W0:Y:S01]  /*118a0*/  MUFU.EX2 R185, R185 ;  /* 0x000000b900b97308 */ /* 0x000e220000000800 */
[----:B-1----:R-:W-:-:S07]  /*118b0*/  FADD.FTZ R4, R184, R155 ;  /* 0x0000009bb8047221 */ /* 0x002fce0000010000 */
[----:B------:R-:W1:Y:S01]  /*118c0*/  MUFU.EX2 R186, R186 ;  /* 0x000000ba00ba7308 */ /* 0x000e620000000800 */
[C---:B--2---:R-:W-:Y:S01]  /*118d0*/  FADD.FTZ R3, R183.reuse, R180 ;  /* 0x000000b4b7037221 */ /* 0x044fe20000010000 */
[----:B------:R-:W-:-:S06]  /*118e0*/  F2FP.F16.F32.PACK_AB R167, R183, R182 ;  /* 0x000000b6b7a7723e */ /* 0x000fcc00000000ff */
[----:B------:R-:W2:Y:S01]  /*118f0*/  MUFU.EX2 R188, R188 ;  /* 0x000000bc00bc7308 */ /* 0x000ea20000000800 */
[C---:B0-----:R-:W-:Y:S01]  /*11900*/  FADD.FTZ R155, R185.reuse, R4 ;  /* 0x00000004b99b7221 */ /* 0x041fe20000010000 */
[----:B------:R-:W-:-:S06]  /*11910*/  F2FP.F16.F32.PACK_AB R168, R185, R184 ;  /* 0x000000b8b9a8723e */ /* 0x000fcc00000000ff */
[----:B------:R-:W0:Y:S01]  /*11920*/  MUFU.EX2 R187, R187 ;  /* 0x000000bb00bb7308 */ /* 0x000e220000000800 */
[----:B-1----:R-:W-:-:S07]  /*11930*/  FADD.FTZ R180, R186, R3 ;  /* 0x00000003bab47221 */ /* 0x002fce0000010000 */
[----:B------:R-:W1:Y:S01]  /*11940*/  MUFU.EX2 R189, R189 ;  /* 0x000000bd00bd7308 */ /* 0x000e620000000800 */
[----:B--2---:R-:W-:-:S07]  /*11950*/  FADD.FTZ R4, R188, R155 ;  /* 0x0000009bbc047221 */ /* 0x004fce0000010000 */
[----:B------:R-:W2:Y:S01]  /*11960*/  MUFU.EX2 R171, R190 ;  /* 0x000000be00ab7308 */ /* 0x000ea20000000800 */
[C---:B0-----:R-:W-:Y:S01]  /*11970*/  FADD.FTZ R180, R187.reuse, R180 ;  /* 0x000000b4bbb47221 */ /* 0x041fe20000010000 */
[----:B------:R-:W-:-:S06]  /*11980*/  F2FP.F16.F32.PACK_AB R169, R187, R186 ;  /* 0x000000babba9723e */ /* 0x000fcc00000000ff */
[----:B------:R-:W0:Y:S01]  /*11990*/  MUFU.EX2 R192, R192 ;  /* 0x000000c000c07308 */ /* 0x000e220000000800 */
[C---:B-1----:R-:W-:Y:S01]  /*119a0*/  FADD.FTZ R155, R189.reuse, R4 ;  /* 0x00000004bd9b7221 */ /* 0x042fe20000010000 */
[----:B------:R-:W-:-:S06]  /*119b0*/  F2FP.F16.F32.PACK_AB R170, R189, R188 ;  /* 0x000000bcbdaa723e */ /* 0x000fcc00000000ff */
[----:B------:R-:W1:Y:S01]  /*119c0*/  MUFU.EX2 R191, R191 ;  /* 0x000000bf00bf7308 */ /* 0x000e620000000800 */
[----:B--2---:R-:W-:-:S07]  /*119d0*/  FADD.FTZ R184, R171, R180 ;  /* 0x000000b4abb87221 */ /* 0x004fce0000010000 */
[----:B------:R-:W2:Y:S01]  /*119e0*/  MUFU.EX2 R210, R210 ;  /* 0x000000d200d27308 */ /* 0x000ea20000000800 */
[----:B0-----:R-:W-:-:S07]  /*119f0*/  FADD.FTZ R155, R192, R155 ;  /* 0x0000009bc09b7221 */ /* 0x001fce0000010000 */
[----:B------:R-:W0:Y:S01]  /*11a00*/  MUFU.EX2 R194, R194 ;  /* 0x000000c200c27308 */ /* 0x000e220000000800 */
[C---:B-1----:R-:W-:Y:S01]  /*11a10*/  FADD.FTZ R3, R191.reuse, R184 ;  /* 0x000000b8bf037221 */ /* 0x042fe20000010000 */
[----:B------:R-:W-:-:S06]  /*11a20*/  F2FP.F16.F32.PACK_AB R171, R191, R171 ;  /* 0x000000abbfab723e */ /* 0x000fcc00000000ff */
[----:B------:R-:W1:Y:S01]  /*11a30*/  MUFU.EX2 R193, R193 ;  /* 0x000000c100c17308 */ /* 0x000e620000000800 */
[C---:B--2---:R-:W-:Y:S01]  /*11a40*/  FADD.FTZ R4, R210.reuse, R155 ;  /* 0x0000009bd2047221 */ /* 0x044fe20000010000 */
[----:B------:R-:W-:-:S06]  /*11a50*/  F2FP.F16.F32.PACK_AB R172, R210, R192 ;  /* 0x000000c0d2ac723e */ /* 0x000fcc00000000ff */
[----:B------:R-:W2:Y:S01]  /*11a60*/  MUFU.EX2 R195, R195 ;  /* 0x000000c300c37308 */ /* 0x000ea20000000800 */
[----:B0-----:R-:W-:-:S07]  /*11a70*/  FADD.FTZ R184, R194, R3 ;  /* 0x00000003c2b87221 */ /* 0x001fce0000010000 */
[----:B------:R-:W0:Y:S01]  /*11a80*/  MUFU.EX2 R197, R197 ;  /* 0x000000c500c57308 */ /* 0x000e220000000800 */
[----:B-1----:R-:W-:Y:S01]  /*11a90*/  FADD.FTZ R155, R193, R4 ;  /* 0x00000004c19b7221 */ /* 0x002fe20000010000 */
[----:B------:R-:W-:-:S03]  /*11aa0*/  F2FP.F16.F32.PACK_AB R174, R212, R193 ;  /* 0x000000c1d4ae723e */ /* 0x000fc600000000ff */
[----:B------:R-:W-:Y:S01]  /*11ab0*/  FADD.FTZ R4, R212, R155 ;  /* 0x0000009bd4047221 */ /* 0x000fe20000010000 */
[----:B------:R-:W-:Y:S02]  /*11ac0*/  F2FP.F16.F32.PACK_AB R155, R215, R157 ;  /* 0x0000009dd79b723e */ /* 0x000fe400000000ff */
[----:B------:R-:W1:Y:S01]  /*11ad0*/  MUFU.EX2 R180, R199 ;  /* 0x000000c700b47308 */ /* 0x000e620000000800 */
[----:B--2---:R-:W-:Y:S01]  /*11ae0*/  FADD.FTZ R184, R195, R184 ;  /* 0x000000b8c3b87221 */ /* 0x004fe20000010000 */
[----:B------:R-:W-:Y:S02]  /*11af0*/  F2FP.F16.F32.PACK_AB R157, R223, R161 ;  /* 0x000000a1df9d723e */ /* 0x000fe400000000ff */
[----:B------:R-:W-:Y:S02]  /*11b00*/  F2FP.F16.F32.PACK_AB R161, R178, R175 ;  /* 0x000000afb2a1723e */ /* 0x000fe400000000ff */
[----:B------:R-:W-:Y:S01]  /*11b10*/  F2FP.F16.F32.PACK_AB R173, R195, R194 ;  /* 0x000000c2c3ad723e */ /* 0x000fe200000000ff */
[----:B0-----:R-:W-:-:S04]  /*11b20*/  FADD.FTZ R3, R197, R184 ;  /* 0x000000b8c5037221 */ /* 0x001fc80000010000 */
[C---:B-1----:R-:W-:Y:S01]  /*11b30*/  FADD.FTZ R3, R180.reuse, R3 ;  /* 0x00000003b4037221 */ /* 0x042fe20000010000 */
[----:B------:R-:W-:Y:S01]  /*11b40*/  F2FP.F16.F32.PACK_AB R175, R180, R197 ;  /* 0x000000c5b4af723e */ /* 0x000fe200000000ff */
[----:B------:R-:W-:Y:S06]  /*11b50*/  @!P0 BRA `(.L_x_2160) ;  /* 0x0000000000048947 */ /* 0x000fec0003800000 */
[----:B------:R-:W-:Y:S01]  /*11b60*/  BPT.TRAP 0x1 ;  /* 0x000000040000795c */ /* 0x000fe20000300000 */
.L_x_2160:
[----:B------:R0:W1:Y:S01]  /*11b70*/  SYNCS.PHASECHK.TRANS64.TRYWAIT P3, [R5+URZ+0x22850], R208 ;  /* 0x022850d0050075a7 */ /* 0x000062000806017f */
[----:B------:R-:W-:Y:S05]  /*11b80*/  @!P0 BRA `(.L_x_2161) ;  /* 0x0000000000048947 */ /* 0x000fea0003800000 */
[----:B------:R-:W-:Y:S01]  /*11b90*/  BPT.TRAP 0x1 ;  /* 0x000000040000795c */ /* 0x000fe20000300000 */
.L_x_2161:
[----:B------:R-:W-:Y:S04]  /*11ba0*/  BSSY B0, `(.L_x_2162) ;  /* 0x0000004000007945 */ /* 0x000fe80003800000 */
[----:B-1----:R-:W-:Y:S05]  /*11bb0*/  @P3 BRA `(.L_x_2163) ;  /* 0x0000000000083947 */ /* 0x002fea0003800000 */
[----:B------:R-:W1:Y:S02]  /*11bc0*/  SYNCS.PHASECHK.TRANS64.TRYWAIT P3, [R5+URZ+0x22850], R208 ;  /* 0x022850d0050075a7 */ /* 0x000e64000806017f */
[----:B-1----:R-:W-:Y:S05]  /*11bd0*/  @!P3 BRA `(.L_x_2164) ;  /* 0x000000dc00a4b947 */ /* 0x002fea0003800000 */
.L_x_2163:
[----:B------:R-:W-:Y:S05]  /*11be0*/  BSYNC B0 ;  /* 0x0000000000007941 */ /* 0x000fea0003800000 */
.L_x_2162:
[----:B------:R-:W2:Y:S01]  /*11bf0*/  S2R R180, SR_TID.X ;  /* 0x0000000000b47919 */ /* 0x000ea20000002100 */
[----:B------:R-:W-:Y:S01]  /*11c00*/  IMAD.MOV.U32 R179, RZ, RZ, 0x40000040 ;  /* 0x40000040ffb37424 */ /* 0x000fe200078e00ff */
[----:B------:R-:W-:Y:S05]  /*11c10*/  WARPSYNC.ALL ;  /* 0x0000000000007948 */ /* 0x000fea0003800000 */
[----:B------:R-:W-:Y:S01]  /*11c20*/  R2UR UR7, R179 ;  /* 0x00000000b30772ca */ /* 0x000fe200000e0000 */
[----:B------:R-:W-:Y:S02]  /*11c30*/  IMAD R178, R16, 0xc00, R20 ;  /* 0x00000c0010b27824 */ /* 0x000fe400078e0214 */
[----:B01----:R-:W-:-:S02]  /*11c40*/  @!P1 VIADD R5, R5, 0x22860 ;  /* 0x0002286005059836 */ /* 0x003fc40000000000 */
[----:B------:R-:W-:Y:S01]  /*11c50*/  IMAD.MOV.U32 R212, RZ, RZ, R11 ;  /* 0x000000ffffd47224 */ /* 0x000fe200078e000b */
[----:B------:R-:W-:Y:S01]  /*11c60*/  R2UR UR6, R178 ;  /* 0x00000000b20672ca */ /* 0x000fe200000e0000 */
[----:B------:R-:W-:Y:S01]  /*11c70*/  IMAD.MOV.U32 R213, RZ, RZ, R10 ;  /* 0x000000ffffd57224 */ /* 0x000fe200078e000a */
        /* <DEDUP_REMOVED lines=48> */
[----:B-1----:R-:W-:-:S07]  /*11f80*/  IMAD.MOV.U32 R5, RZ, RZ, R209 ;  /* 0x000000ffff057224 */ /* 0x002fce00078e00d1 */
.L_x_2155:
[----:B------:R-:W-:-:S13]  /*11f90*/  ISETP.GE.AND P2, PT, R5, R219, PT ;  /* 0x000000db0500720c */ /* 0x000fda0003f46270 */
[----:B------:R-:W-:Y:S05]  /*11fa0*/  @!P2 BRA `(.L_x_2166) ;  /* 0x0000003400d0a947 */ /* 0x000fea0003800000 */
[----:B------:R-:W-:Y:S01]  /*11fb0*/  VIADD R207, R0, 0x8 ;  /* 0x0000000800cf7836 */ /* 0x000fe20000000000 */
[----:B------:R-:W-:Y:S01]  /*11fc0*/  MOV R212, R11 ;  /* 0x0000000b00d47202 */ /* 0x000fe20000000f00 */
[----:B------:R-:W-:-:S03]  /*11fd0*/  IMAD.MOV.U32 R213, RZ, RZ, R10 ;  /* 0x000000ffffd57224 */ /* 0x000fc600078e000a */
[----:B------:R-:W-:-:S07]  /*11fe0*/  IADD3 R207, R207, R204, -R205 ;  /* 0x000000cccfcf7210 */ /* 0x000fce0007ffe8cd */
.L_x_2184:
[----:B------:R-:W-:Y:S01]  /*11ff0*/  VIADD R16, R16, 0x1 ;  /* 0x0000000110107836 */ /* 0x000fe20000000000 */
[----:B------:R-:W-:Y:S05]  /*12000*/  YIELD ;  /* 0x0000000000007946 */ /* 0x000fea0003800000 */
[----:B------:R-:W-:-:S04]  /*12010*/  ISETP.NE.AND P2, PT, R16, 0x2, PT ;  /* 0x000000021000780c */ /* 0x000fc80003f45270 */
[----:B------:R-:W-:Y:S02]  /*12020*/  SEL R11, RZ, 0x1, P2 ;  /* 0x00000001ff0b7807 */ /* 0x000fe40001000000 */
[----:B------:R-:W-:Y:S02]  /*12030*/  SEL R16, R16, RZ, P2 ;  /* 0x000000ff10107207 */ /* 0x000fe40001000000 */
[----:B------:R-:W-:Y:S01]  /*12040*/  LOP3.LUT R200, R200, R11, RZ, 0x3c, !PT ;  /* 0x0000000bc8c87212 */ /* 0x000fe200078e3cff */
[----:B-1----:R-:W-:Y:S06]  /*12050*/  @!P0 BRA `(.L_x_2167) ;  /* 0x0000000000048947 */ /* 0x002fec0003800000 */
[----:B------:R-:W-:Y:S01]  /*12060*/  BPT.TRAP 0x1 ;  /* 0x000000040000795c */ /* 0x000fe20000300000 */
.L_x_2167:
[----:B------:R-:W-:Y:S01]  /*12070*/  IMAD R208, R16, 0x8, R17 ;  /* 0x0000000810d07824 */ /* 0x000fe200078e0211 */
[----:B------:R-:W-:-:S04]  /*12080*/  SHF.L.U32 R209, R200, 0x1f, RZ ;  /* 0x0000001fc8d17819 */ /* 0x000fc800000006ff */
[----:B------:R1:W2:Y:S01]  /*12090*/  SYNCS.PHASECHK.TRANS64.TRYWAIT P2, [R208+URZ+0x22830], R209 ;  /* 0x022830d1d00075a7 */ /* 0x0002a2000804017f */
[----:B------:R-:W-:Y:S05]  /*120a0*/  @!P0 BRA `(.L_x_2168) ;  /* 0x0000000000048947 */ /* 0x000fea0003800000 */
[----:B------:R-:W-:Y:S01]  /*120b0*/  BPT.TRAP 0x1 ;  /* 0x000000040000795c */ /* 0x000fe20000300000 */
.L_x_2168:
[----:B------:R-:W-:Y:S02]  /*120c0*/  IMAD R10, R16, 0x300, R21 ;  /* 0x00000300100a7824 */ /* 0x000fe400078e0215 */
[----:B------:R-:W-:Y:S01]  /*120d0*/  IMAD.MOV.U32 R11, RZ, RZ, 0x40000040 ;  /* 0x40000040ff0b7424 */ /* 0x000fe200078e00ff */
[----:B--2---:R-:W-:Y:S06]  /*120e0*/  @P2 BRA `(.L_x_2169) ;  /* 0x0000000000082947 */ /* 0x004fec0003800000 */
[----:B------:R-:W2:Y:S02]  /*120f0*/  SYNCS.PHASECHK.TRANS64.TRYWAIT P2, [R208+URZ+0x22830], R209 ;  /* 0x022830d1d00075a7 */ /* 0x000ea4000804017f */
[----:B--2---:R-:W-:Y:S05]  /*12100*/  @!P2 BRA `(.L_x_2170) ;  /* 0x000000d8006ca947 */ /* 0x004fea0003800000 */
.L_x_2169:
        /* <DEDUP_REMOVED lines=9> */
[----:B------:R-:W0:Y:S01]  /*121a0*/  S2R R224, SR_TID.X ;  /* 0x0000000000e07919 */ /* 0x000e220000002100 */
[----:B------:R-:W-:-:S10]  /*121b0*/  ISETP.GE.AND P2, PT, R226, 0x1, PT ;  /* 0x00000001e200780c */ /* 0x000fd40003f46270 */
[----:B------:R-:W-:Y:S01]  /*121c0*/  HGMMA.64x96x16.F32 R152, gdesc[UR4], RZ, !UPT, gsb0 ;  /* 0x01600000049879f0 */ /* 0x000fe2000c0008ff */
[----:B------:R-:W-:Y:S01]  /*121d0*/  R2UR UR6, R210 ;  /* 0x00000000d20672ca */ /* 0x000fe200000e0000 */
[----:B------:R-:W-:Y:S01]  /*121e0*/  VIADD R210, R10, 0x4 ;  /* 0x000000040ad27836 */ /* 0x000fe20000000000 */
[----:B------:R-:W-:Y:S01]  /*121f0*/  R2UR UR7, R211 ;  /* 0x00000000d30772ca */ /* 0x000fe200000e0000 */
[----:B------:R-:W-:Y:S01]  /*12200*/  IMAD.MOV.U32 R211, RZ, RZ, 0x40000040 ;  /* 0x40000040ffd37424 */ /* 0x000fe200078e00ff */
[----:B------:R-:W-:Y:S01]  /*12210*/  R2UR UR4, R14 ;  /* 0x000000000e0472ca */ /* 0x000fe200000e0000 */
[----:B------:R-:W-:Y:S01]  /*12220*/  VIADD R10, R10, 0x6 ;  /* 0x000000060a0a7836 */ /* 0x000fe20000000000 */
[----:B------:R-:W-:Y:S02]  /*12230*/  R2UR UR5, R15 ;  /* 0x000000000f0572ca */ /* 0x000fe400000e0000 */
[----:B0-----:R-:W-:Y:S01]  /*12240*/  SHF.R.U32.HI R224, RZ, 0x7, R224 ;  /* 0x00000007ffe07819 */ /* 0x001fe200000116e0 */
[----:B------:R-:W-:-:S02]  /*12250*/  WARPGROUP.DEPBAR.LE gsb0, 0x0 ;  /* 0x00008000000079c5 */ /* 0x000fc40000010000 */
        /* <DEDUP_REMOVED lines=75> */
[C---:B------:R-:W-:Y:S01]  /*12710*/  IADD3 R224, R166.reuse, UR40, RZ ;  /* 0x00000028a6e07c10 */ /* 0x040fe2000fffe0ff */
[----:B------:R-:W-:-:S04]  /*12720*/  VIADD R199, R166, UR51 ;  /* 0x00000033a6c77c36 */ /* 0x000fc80008000000 */
[C---:B------:R-:W-:Y:S02]  /*12730*/  IMAD.IADD R198, R0.reuse, 0x1, R224 ;  /* 0x0000000100c67824 */ /* 0x040fe400078e02e0 */
[----:B------:R-:W0:Y:S01]  /*12740*/  MUFU.TANH R152, R152 ;  /* 0x0000009800987308 */ /* 0x000e220000002400 */
[----:B------:R-:W-:-:S07]  /*12750*/  IMAD.IADD R197, R0, 0x1, R199 ;  /* 0x0000000100c57824 */ /* 0x000fce00078e02c7 */
        /* <DEDUP_REMOVED lines=45> */
[----:B---34-:R-:W-:Y:S05]  /*12a30*/  @!P2 BRA `(.L_x_2171) ;  /* 0x000000000058a947 */ /* 0x018fea0003800000 */
[----:B------:R-:W-:Y:S01]  /*12a40*/  IADD3 R196, R0, R204, -R205 ;  /* 0x000000cc00c47210 */ /* 0x000fe20007ffe8cd */
[----:B------:R-:W-:Y:S03]  /*12a50*/  BSSY B0, `(.L_x_2172) ;  /* 0x0000010000007945 */ /* 0x000fe60003800000 */
[----:B------:R-:W-:-:S13]  /*12a60*/  ISETP.GT.AND P2, PT, R196, -0x1, PT ;  /* 0xffffffffc400780c */ /* 0x000fda0003f44270 */
[----:B------:R-:W-:Y:S05]  /*12a70*/  @P2 BRA `(.L_x_2173) ;  /* 0x0000000000202947 */ /* 0x000fea0003800000 */
[----:B------:R-:W-:Y:S01]  /*12a80*/  IMAD.U32 R225, RZ, RZ, UR44 ;  /* 0x0000002cffe17e24 */ /* 0x000fe2000f8e00ff */
[----:B------:R-:W-:-:S04]  /*12a90*/  LOP3.LUT R196, RZ, R196, RZ, 0x33, !PT ;  /* 0x000000c4ffc47212 */ /* 0x000fc800078e33ff */
[----:B------:R-:W-:-:S13]  /*12aa0*/  ISETP.NE.AND P2, PT, R225, 0x1, PT ;  /* 0x00000001e100780c */ /* 0x000fda0003f45270 */
[----:B------:R-:W3:Y:S02]  /*12ab0*/  @P2 LDC.64 R166, c[0x0][0x9e8] ;  /* 0x00027a00ffa62b82 */ /* 0x000ee40000000a00 */
[----:B---3--:R-:W-:-:S05]  /*12ac0*/  @P2 IMAD.HI.U32 R166, R196, R166, RZ ;  /* 0x000000a6c4a62227 */ /* 0x008fca00078e00ff */
[----:B------:R-:W-:-:S04]  /*12ad0*/  @P2 SHF.R.U32.HI R196, RZ, R167, R166 ;  /* 0x000000a7ffc42219 */ /* 0x000fc800000116a6 */
[----:B------:R-:W-:Y:S01]  /*12ae0*/  LOP3.LUT R196, RZ, R196, RZ, 0x33, !PT ;  /* 0x000000c4ffc47212 */ /* 0x000fe200078e33ff */
[----:B------:R-:W-:Y:S06]  /*12af0*/  BRA `(.L_x_2174) ;  /* 0x0000000000147947 */ /* 0x000fec0003800000 */
.L_x_2173:
[----:B------:R-:W-:-:S05]  /*12b00*/  IMAD.U32 R225, RZ, RZ, UR44 ;  /* 0x0000002cffe17e24 */ /* 0x000fca000f8e00ff */
[----:B------:R-:W-:-:S13]  /*12b10*/  ISETP.NE.AND P2, PT, R225, 0x1, PT ;  /* 0x00000001e100780c */ /* 0x000fda0003f45270 */
[----:B------:R-:W3:Y:S02]  /*12b20*/  @P2 LDC.64 R166, c[0x0][0x9e8] ;  /* 0x00027a00ffa62b82 */ /* 0x000ee40000000a00 */
[----:B---3--:R-:W-:-:S05]  /*12b30*/  @P2 IMAD.HI.U32 R166, R196, R166, RZ ;  /* 0x000000a6c4a62227 */ /* 0x008fca00078e00ff */
[----:B------:R-:W-:-:S07]  /*12b40*/  @P2 SHF.R.U32.HI R196, RZ, R167, R166 ;  /* 0x000000a7ffc42219 */ /* 0x000fce00000116a6 */
.L_x_2174:
[----:B------:R-:W-:Y:S05]  /*12b50*/  BSYNC B0 ;  /* 0x0000000000007941 */ /* 0x000fea0003800000 */
.L_x_2172:
[----:B------:R-:W-:-:S04]  /*12b60*/  IMAD R166, R5, -0x60, -R201 ;  /* 0xffffffa005a67824 */ /* 0x000fc800078e0ac9 */
[----:B------:R-:W-:-:S05]  /*12b70*/  IMAD R166, R196, R225, R166 ;  /* 0x000000e1c4a67224 */ /* 0x000fca00078e02a6 */
[----:B------:R-:W-:Y:S02]  /*12b80*/  VIMNMX R197, R197, R166, !PT ;  /* 0x000000a6c5c57248 */ /* 0x000fe40007fe0100 */
[----:B------:R-:W-:-:S07]  /*12b90*/  VIADDMNMX R198, R166, R225, R198, PT ;  /* 0x000000e1a6c67246 */ /* 0x000fce00038001c6 */
.L_x_2171:
        /* <DEDUP_REMOVED lines=12> */
[----:B------:R-:W-:Y:S02]  /*12c60*/  ISETP.GT.AND P3, PT, R197, 0x1, !P2 ;  /* 0x00000001c500780c */ /* 0x000fe40005764270 */
        /* <DEDUP_REMOVED lines=126> */
[----:B------:R-:W-:-:S13]  /*13450*/  ISETP.GE.AND P6, PT, R226, 0x1, PT ;  /* 0x00000001e200780c */ /* 0x000fda0003fc6270 */
[----:B------:R-:W-:Y:S05]  /*13460*/  @!P6 BRA `(.L_x_2175) ;  /* 0x000000000060e947 */ /* 0x000fea0003800000 */
[----:B------:R-:W-:Y:S01]  /*13470*/  ISETP.GT.AND P6, PT, R207, -0x1, PT ;  /* 0xffffffffcf00780c */ /* 0x000fe20003fc4270 */
[----:B------:R-:W-:-:S12]  /*13480*/  BSSY B0, `(.L_x_2176) ;  /* 0x0000012000007945 */ /* 0x000fd80003800000 */
[----:B------:R-:W-:Y:S05]  /*13490*/  @P6 BRA `(.L_x_2177) ;  /* 0x0000000000286947 */ /* 0x000fea0003800000 */
[----:B------:R-:W-:Y:S02]  /*134a0*/  IMAD.U32 R177, RZ, RZ, UR44 ;  /* 0x0000002cffb17e24 */ /* 0x000fe4000f8e00ff */
[----:B------:R-:W-:-:S03]  /*134b0*/  VIADD R197, R0, 0x8 ;  /* 0x0000000800c57836 */ /* 0x000fc60000000000 */
[----:B------:R-:W-:Y:S02]  /*134c0*/  ISETP.NE.AND P6, PT, R177, 0x1, PT ;  /* 0x00000001b100780c */ /* 0x000fe40003fc5270 */
[----:B------:R-:W-:-:S04]  /*134d0*/  IADD3 R197, R197, R204, -R205 ;  /* 0x000000ccc5c57210 */ /* 0x000fc80007ffe8cd */
[----:B------:R-:W-:-:S07]  /*134e0*/  LOP3.LUT R197, RZ, R197, RZ, 0x33, !PT ;  /* 0x000000c5ffc57212 */ /* 0x000fce00078e33ff */
[----:B------:R-:W0:Y:S02]  /*134f0*/  @P6 LDC.64 R10, c[0x0][0x9e8] ;  /* 0x00027a00ff0a6b82 */ /* 0x000e240000000a00 */
[----:B0-----:R-:W-:-:S05]  /*13500*/  @P6 IMAD.HI.U32 R10, R197, R10, RZ ;  /* 0x0000000ac50a6227 */ /* 0x001fca00078e00ff */
[----:B------:R-:W-:-:S04]  /*13510*/  @P6 SHF.R.U32.HI R197, RZ, R11, R10 ;  /* 0x0000000bffc56219 */ /* 0x000fc8000001160a */
[----:B------:R-:W-:Y:S01]  /*13520*/  LOP3.LUT R197, RZ, R197, RZ, 0x33, !PT ;  /* 0x000000c5ffc57212 */ /* 0x000fe200078e33ff */
[----:B------:R-:W-:Y:S06]  /*13530*/  BRA `(.L_x_2178) ;  /* 0x0000000000187947 */ /* 0x000fec0003800000 */
.L_x_2177:
[----:B------:R-:W-:Y:S02]  /*13540*/  IMAD.U32 R177, RZ, RZ, UR44 ;  /* 0x0000002cffb17e24 */ /* 0x000fe4000f8e00ff */
[----:B------:R-:W-:-:S03]  /*13550*/  IMAD.MOV.U32 R197, RZ, RZ, R207 ;  /* 0x000000ffffc57224 */ /* 0x000fc600078e00cf */
[----:B------:R-:W-:-:S13]  /*13560*/  ISETP.NE.AND P6, PT, R177, 0x1, PT ;  /* 0x00000001b100780c */ /* 0x000fda0003fc5270 */
[----:B------:R-:W0:Y:S02]  /*13570*/  @P6 LDC.64 R10, c[0x0][0x9e8] ;  /* 0x00027a00ff0a6b82 */ /* 0x000e240000000a00 */
[----:B0-----:R-:W-:-:S05]  /*13580*/  @P6 IMAD.HI.U32 R10, R207, R10, RZ ;  /* 0x0000000acf0a6227 */ /* 0x001fca00078e00ff */
[----:B------:R-:W-:-:S07]  /*13590*/  @P6 SHF.R.U32.HI R197, RZ, R11, R10 ;  /* 0x0000000bffc56219 */ /* 0x000fce000001160a */
.L_x_2178:
[----:B------:R-:W-:Y:S05]  /*135a0*/  BSYNC B0 ;  /* 0x0000000000007941 */ /* 0x000fea0003800000 */
.L_x_2176:
[----:B------:R-:W-:-:S04]  /*135b0*/  IMAD.IADD R196, R196, 0x1, -R201 ;  /* 0x00000001c4c47824 */ /* 0x000fc800078e0ac9 */
[----:B------:R-:W-:-:S05]  /*135c0*/  IMAD R196, R197, R177, R196 ;  /* 0x000000b1c5c47224 */ /* 0x000fca00078e02c4 */
[----:B------:R-:W-:Y:S02]  /*135d0*/  VIADDMNMX R224, R196, R177, R224, PT ;  /* 0x000000b1c4e07246 */ /* 0x000fe400038001e0 */
[----:B------:R-:W-:-:S07]  /*135e0*/  VIMNMX R199, R199, R196, !PT ;  /* 0x000000c4c7c77248 */ /* 0x000fce0007fe0100 */
.L_x_2175:
        /* <DEDUP_REMOVED lines=56> */
[C---:B------:R-:W-:Y:S02]  /*13970*/  ISETP.GT.AND P2, PT, R199.reuse, 0x21, !P2 ;  /* 0x00000021c700780c */ /* 0x040fe40005744270 */
[----:B------:R-:W-:Y:S02]  /*13980*/  FMNMX.FTZ R10, R194, R11, !PT ;  /* 0x0000000bc20a7209 */ /* 0x000fe40007810000 */
[----:B------:R-:W-:Y:S02]  /*13990*/  ISETP.LT.OR P2, PT, R224, 0x22, P2 ;  /* 0x00000022e000780c */ /* 0x000fe40001741670 */
[----:B------:R-:W-:Y:S01]  /*139a0*/  ISETP.GT.AND P3, PT, R199, 0x50, !P3 ;  /* 0x00000050c700780c */ /* 0x000fe20005f64270 */
[----:B------:R-:W0:Y:S01]  /*139b0*/  SHFL.BFLY PT, R11, R10, 0x2, 0x1f ;  /* 0x0c401f000a0b7f89 */ /* 0x000e2200000e0000 */
[----:B------:R-:W-:-:S02]  /*139c0*/  FSEL R171, R171, -INF , !P2 ;  /* 0xff800000abab7808 */ /* 0x000fc40005000000 */
[----:B------:R-:W-:Y:S02]  /*139d0*/  ISETP.GT.AND P2, PT, R199, 0x28, !P6 ;  /* 0x00000028c700780c */ /* 0x000fe40007744270 */
[----:B------:R-:W-:Y:S02]  /*139e0*/  LOP3.LUT P6, RZ, R2, 0x80000, RZ, 0xc0, !PT ;  /* 0x0008000002ff7812 */ /* 0x000fe400078cc0ff */
        /* <DEDUP_REMOVED lines=12> */
[----:B------:R-:W-:Y:S02]  /*13ab0*/  ISETP.GT.AND P2, PT, R199, 0x30, !P2 ;  /* 0x00000030c700780c */ /* 0x000fe40005744270 */
[C---:B------:R-:W-:Y:S01]  /*13ac0*/  ISETP.LT.OR P4, PT, R224.reuse, 0x52, P4 ;  /* 0x00000052e000780c */ /* 0x040fe20002781670 */
[----:B------:R-:W0:Y:S01]  /*13ad0*/  SHFL.BFLY PT, R177, R10, 0x1, 0x1f ;  /* 0x0c201f000ab17f89 */ /* 0x000e2200000e0000 */
[C---:B------:R-:W-:Y:S02]  /*13ae0*/  ISETP.LT.OR P2, PT, R224.reuse, 0x31, P2 ;  /* 0x00000031e000780c */ /* 0x040fe40001741670 */
[----:B------:R-:W-:-:S02]  /*13af0*/  ISETP.LT.OR P5, PT, R224, 0x59, P5 ;  /* 0x00000059e000780c */ /* 0x000fc40002fa1670 */
[----:B------:R-:W-:Y:S02]  /*13b00*/  FSEL R178, R178, -INF , !P2 ;  /* 0xff800000b2b27808 */ /* 0x000fe40005000000 */
[----:B------:R-:W-:Y:S02]  /*13b10*/  LOP3.LUT P2, RZ, R2, 0x400, RZ, 0xc0, !PT ;  /* 0x0000040002ff7812 */ /* 0x000fe4000784c0ff */
[----:B------:R-:W-:Y:S02]  /*13b20*/  FSEL R190, R190, -INF , !P4 ;  /* 0xff800000bebe7808 */ /* 0x000fe40006000000 */
[----:B------:R-:W-:Y:S02]  /*13b30*/  ISETP.GT.AND P2, PT, R199, 0x31, !P2 ;  /* 0x00000031c700780c */ /* 0x000fe40005744270 */
[----:B------:R-:W-:Y:S02]  /*13b40*/  FSEL R192, R192, -INF , !P5 ;  /* 0xff800000c0c07808 */ /* 0x000fe40006800000 */
[----:B------:R-:W-:-:S04]  /*13b50*/  ISETP.LT.OR P2, PT, R224, 0x32, P2 ;  /* 0x00000032e000780c */ /* 0x000fc80001741670 */
[----:B------:R-:W-:Y:S02]  /*13b60*/  FSEL R179, R179, -INF , !P2 ;  /* 0xff800000b3b37808 */ /* 0x000fe40005000000 */
[----:B------:R-:W-:Y:S02]  /*13b70*/  LOP3.LUT P2, RZ, R2, 0x200, RZ, 0xc0, !PT ;  /* 0x0000020002ff7812 */ /* 0x000fe4000784c0ff */
[----:B0-----:R-:W-:Y:S01]  /*13b80*/  FMNMX.FTZ R10, R10, R177, !PT ;  /* 0x000000b10a0a7209 */ /* 0x001fe20007810000 */
[----:B------:R-:W-:Y:S01]  /*13b90*/  IMAD.U32 R177, RZ, RZ, UR45 ;  /* 0x0000002dffb17e24 */ /* 0x000fe2000f8e00ff */
[----:B------:R-:W-:Y:S02]  /*13ba0*/  ISETP.GT.AND P2, PT, R199, 0x38, !P2 ;  /* 0x00000038c700780c */ /* 0x000fe40005744270 */
[----:B------:R-:W-:Y:S02]  /*13bb0*/  FSETP.NEU.FTZ.AND P3, PT, R10, -INF , PT ;  /* 0xff8000000a00780b */ /* 0x000fe40003f7d000 */
[----:B------:R-:W-:-:S02]  /*13bc0*/  ISETP.LT.OR P2, PT, R224, 0x39, P2 ;  /* 0x00000039e000780c */ /* 0x000fc40001741670 */
[----:B------:R-:W-:Y:S02]  /*13bd0*/  FSEL R198, R10, RZ, P3 ;  /* 0x000000ff0ac67208 */ /* 0x000fe40001800000 */
        /* <DEDUP_REMOVED lines=21> */
[----:B------:R-:W-:Y:S02]  /*13d30*/  ISETP.GT.AND P2, PT, R199, RZ, !P6 ;  /* 0x000000ffc700720c */ /* 0x000fe40007744270 */
[----:B------:R-:W-:Y:S02]  /*13d40*/  LOP3.LUT P6, RZ, R2, 0x1, RZ, 0xc0, !PT ;  /* 0x0000000102ff7812 */ /* 0x000fe400078cc0ff */
[----:B------:R-:W-:-:S04]  /*13d50*/  ISETP.LT.OR P2, PT, R224, 0x1, P2 ;  /* 0x00000001e000780c */ /* 0x000fc80001741670 */
[----:B------:R-:W-:Y:S02]  /*13d60*/  FSEL R152, R152, -INF , !P2 ;  /* 0xff80000098987808 */ /* 0x000fe40005000000 */
[----:B------:R-:W-:Y:S02]  /*13d70*/  ISETP.GT.AND P2, PT, R199, 0x59, !P6 ;  /* 0x00000059c700780c */ /* 0x000fe40007744270 */
[----:B------:R-:W-:Y:S02]  /*13d80*/  FMNMX.FTZ R11, R152, R212, !PT ;  /* 0x000000d4980b7209 */ /* 0x000fe40007810000 */
[----:B------:R-:W-:Y:S02]  /*13d90*/  ISETP.LT.OR P2, PT, R224, 0x5a, P2 ;  /* 0x0000005ae000780c */ /* 0x000fe40001741670 */
[----:B------:R-:W-:Y:S02]  /*13da0*/  FMNMX.FTZ R11, R153, R11, !PT ;  /* 0x0000000b990b7209 */ /* 0x000fe40007810000 */
[----:B------:R-:W-:-:S02]  /*13db0*/  FSEL R193, R193, -INF , !P2 ;  /* 0xff800000c1c17808 */ /* 0x000fc40005000000 */
        /* <DEDUP_REMOVED lines=16> */
[----:B------:R-:W-:Y:S01]  /*13ec0*/  FMNMX.FTZ R196, R186, R11, !PT ;  /* 0x0000000bbac47209 */ /* 0x000fe20007810000 */
[----:B------:R-:W-:-:S03]  /*13ed0*/  FADD.FTZ R11, -R198, R213 ;  /* 0x000000d5c60b7221 */ /* 0x000fc60000010100 */
[----:B------:R-:W-:Y:S01]  /*13ee0*/  FMNMX.FTZ R196, R187, R196, !PT ;  /* 0x000000c4bbc47209 */ /* 0x000fe20007810000 */
[----:B------:R-:W-:-:S03]  /*13ef0*/  FMUL.FTZ R11, R11, R177 ;  /* 0x000000b10b0b7220 */ /* 0x000fc60000410000 */
[----:B------:R-:W-:Y:S01]  /*13f00*/  FMNMX.FTZ R197, R191, R196, !PT ;  /* 0x000000c4bfc57209 */ /* 0x000fe20007810000 */
[----:B------:R-:W-:-:S03]  /*13f10*/  FMUL.FTZ R196, R10, R177 ;  /* 0x000000b10ac47220 */ /* 0x000fc60000410000 */
[----:B------:R-:W-:Y:S02]  /*13f20*/  FMNMX.FTZ R197, R190, R197, !PT ;  /* 0x000000c5bec57209 */ /* 0x000fe40007810000 */
[----:B------:R-:W-:Y:S02]  /*13f30*/  FSEL R196, R196, RZ, P3 ;  /* 0x000000ffc4c47208 */ /* 0x000fe40001800000 */
[----:B------:R-:W-:-:S03]  /*13f40*/  FMNMX.FTZ R197, R192, R197, !PT ;  /* 0x000000c5c0c57209 */ /* 0x000fc60007810000 */
[--C-:B------:R-:W-:Y:S01]  /*13f50*/  FFMA.FTZ R166, R166, R177, -R196.reuse ;  /* 0x000000b1a6a67223 */ /* 0x100fe200000108c4 */
[----:B------:R-:W-:Y:S01]  /*13f60*/  FMNMX.FTZ R197, R193, R197, !PT ;  /* 0x000000c5c1c57209 */ /* 0x000fe20007810000 */
        /* <DEDUP_REMOVED lines=23> */
[----:B------:R-:W-:Y:S01]  /*140e0*/  MUFU.EX2 R166, R166 ;  /* 0x000000a600a67308 */ /* 0x000fe20000000800 */
[----:B------:R-:W0:Y:S07]  /*140f0*/  SHFL.BFLY PT, R196, R197, 0x2, 0x1f ;  /* 0x0c401f00c5c47f89 */ /* 0x000e2e00000e0000 */
[----:B------:R-:W-:Y:S08]  /*14100*/  MUFU.EX2 R167, R167 ;  /* 0x000000a700a77308 */ /* 0x000ff00000000800 */
[----:B------:R-:W-:Y:S08]  /*14110*/  MUFU.EX2 R154, R154 ;  /* 0x0000009a009a7308 */ /* 0x000ff00000000800 */
[----:B------:R-:W-:Y:S01]  /*14120*/  MUFU.EX2 R155, R155 ;  /* 0x0000009b009b7308 */ /* 0x000fe20000000800 */
[----:B0-----:R-:W-:-:S05]  /*14130*/  FMNMX.FTZ R197, R197, R196, !PT ;  /* 0x000000c4c5c57209 */ /* 0x001fca0007810000 */
[----:B------:R-:W0:Y:S02]  /*14140*/  SHFL.BFLY PT, R198, R197, 0x1, 0x1f ;  /* 0x0c201f00c5c67f89 */ /* 0x000e2400000e0000 */
[----:B------:R-:W3:Y:S08]  /*14150*/  MUFU.EX2 R196, R11 ;  /* 0x0000000b00c47308 */ /* 0x000ef00000000800 */
[----:B------:R-:W4:Y:S08]  /*14160*/  MUFU.EX2 R158, R158 ;  /* 0x0000009e009e7308 */ /* 0x000f300000000800 */
[----:B------:R-:W5:Y:S01]  /*14170*/  MUFU.EX2 R159, R159 ;  /* 0x0000009f009f7308 */ /* 0x000f620000000800 */
[----:B---3--:R-:W-:Y:S01]  /*14180*/  FFMA.FTZ R4, R196, R4, R166 ;  /* 0x00000004c4047223 */ /* 0x008fe200000100a6 */
[-C--:B------:R-:W-:Y:S01]  /*14190*/  FMUL.FTZ R24, R24, R196.reuse ;  /* 0x000000c418187220 */ /* 0x080fe20000410000 */
[-C--:B------:R-:W-:Y:S01]  /*141a0*/  FMUL.FTZ R25, R25, R196.reuse ;  /* 0x000000c419197220 */ /* 0x080fe20000410000 */
[----:B------:R-:W-:Y:S01]  /*141b0*/  FMUL.FTZ R28, R28, R196 ;  /* 0x000000c41c1c7220 */ /* 0x000fe20000410000 */
[----:B------:R-:W-:Y:S01]  /*141c0*/  FADD.FTZ R4, R167, R4 ;  /* 0x00000004a7047221 */ /* 0x000fe20000010000 */
[----:B0-----:R-:W-:Y:S01]  /*141d0*/  FMNMX.FTZ R11, R197, R198, !PT ;  /* 0x000000c6c50b7209 */ /* 0x001fe20007810000 */
[----:B------:R-:W-:Y:S01]  /*141e0*/  FMUL.FTZ R29, R29, R196 ;  /* 0x000000c41d1d7220 */ /* 0x000fe20000410000 */
[----:B------:R-:W0:Y:S01]  /*141f0*/  MUFU.EX2 R162, R162 ;  /* 0x000000a200a27308 */ /* 0x000e220000000800 */
[----:B------:R-:W-:Y:S01]  /*14200*/  FADD.FTZ R4, R154, R4 ;  /* 0x000000049a047221 */ /* 0x000fe20000010000 */
[C---:B------:R-:W-:Y:S01]  /*14210*/  FSETP.NEU.FTZ.AND P2, PT, R11.reuse, -INF , PT ;  /* 0xff8000000b00780b */ /* 0x040fe20003f5d000 */
[-C--:B------:R-:W-:Y:S01]  /*14220*/  FMUL.FTZ R198, R11, R177.reuse ;  /* 0x000000b10bc67220 */ /* 0x080fe20000410000 */
[----:B------:R-:W-:Y:S01]  /*14230*/  F2FP.F16.F32.PACK_AB R154, R155, R154 ;  /* 0x0000009a9b9a723e */ /* 0x000fe200000000ff */
[-C--:B------:R-:W-:Y:S01]  /*14240*/  FMUL.FTZ R32, R32, R196.reuse ;  /* 0x000000c420207220 */ /* 0x080fe20000410000 */
[-C--:B------:R-:W-:Y:S01]  /*14250*/  FMUL.FTZ R33, R33, R196.reuse ;  /* 0x000000c421217220 */ /* 0x080fe20000410000 */
[-C--:B------:R-:W-:Y:S01]  /*14260*/  FMUL.FTZ R36, R36, R196.reuse ;  /* 0x000000c424247220 */ /* 0x080fe20000410000 */
[----:B------:R-:W-:Y:S01]  /*14270*/  FSEL R198, R198, RZ, P2 ;  /* 0x000000ffc6c67208 */ /* 0x000fe20001000000 */
[----:B------:R-:W3:Y:S01]  /*14280*/  MUFU.EX2 R163, R163 ;  /* 0x000000a300a37308 */ /* 0x000ee20000000800 */
[-C--:B------:R-:W-:Y:S01]  /*14290*/  FMUL.FTZ R37, R37, R196.reuse ;  /* 0x000000c425257220 */ /* 0x080fe20000410000 */
[-C--:B------:R-:W-:Y:S01]  /*142a0*/  FMUL.FTZ R40, R40, R196.reuse ;  /* 0x000000c428287220 */ /* 0x080fe20000410000 */
[----:B------:R-:W-:Y:S01]  /*142b0*/  FMUL.FTZ R41, R41, R196 ;  /* 0x000000c429297220 */ /* 0x000fe20000410000 */
        /* <DEDUP_REMOVED lines=13> */
[----:B-1----:R-:W-:Y:S01]  /*14390*/  F2FP.F16.F32.PACK_AB R152, R167, R166 ;  /* 0x000000a6a798723e */ /* 0x002fe200000000ff */
[----:B------:R-:W-:Y:S01]  /*143a0*/  FADD.FTZ R167, R155, R4 ;  /* 0x000000049ba77221 */ /* 0x000fe20000010000 */
[-CC-:B------:R-:W-:Y:S01]  /*143b0*/  FFMA.FTZ R175, R175, R177.reuse, -R198.reuse ;  /* 0x000000b1afaf7223 */ /* 0x180fe200000108c6 */
[-CC-:B------:R-:W-:Y:S01]  /*143c0*/  FFMA.FTZ R178, R178, R177.reuse, -R198.reuse ;  /* 0x000000b1b2b27223 */ /* 0x180fe200000108c6 */
[-CC-:B------:R-:W-:Y:S01]  /*143d0*/  FFMA.FTZ R179, R179, R177.reuse, -R198.reuse ;  /* 0x000000b1b3b37223 */ /* 0x180fe200000108c6 */
[----:B----4-:R-:W-:Y:S01]  /*143e0*/  FADD.FTZ R4, R158, R167 ;  /* 0x000000a79e047221 */ /* 0x010fe20000010000 */
[-CC-:B------:R-:W-:Y:S01]  /*143f0*/  FFMA.FTZ R180, R180, R177.reuse, -R198.reuse ;  /* 0x000000b1b4b47223 */ /* 0x180fe200000108c6 */
[----:B------:R-:W1:Y:S01]  /*14400*/  MUFU.EX2 R169, R169 ;  /* 0x000000a900a97308 */ /* 0x000e620000000800 */
[-C--:B------:R-:W-:Y:S01]  /*14410*/  FFMA.FTZ R181, R181, R177.reuse, -R198 ;  /* 0x000000b1b5b57223 */ /* 0x080fe200000108c6 */
[----:B-----5:R-:W-:Y:S01]  /*14420*/  FADD.FTZ R167, R159, R4 ;  /* 0x000000049fa77221 */ /* 0x020fe20000010000 */
[-CC-:B------:R-:W-:Y:S01]  /*14430*/  FFMA.FTZ R182, R182, R177.reuse, -R198.reuse ;  /* 0x000000b1b6b67223 */ /* 0x180fe200000108c6 */
[-CC-:B------:R-:W-:Y:S01]  /*14440*/  FFMA.FTZ R183, R183, R177.reuse, -R198.reuse ;  /* 0x000000b1b7b77223 */ /* 0x180fe200000108c6 */
[-CC-:B------:R-:W-:Y:S01]  /*14450*/  FFMA.FTZ R186, R186, R177.reuse, -R198.reuse ;  /* 0x000000b1baba7223 */ /* 0x180fe200000108c6 */
[----:B0-----:R-:W-:Y:S01]  /*14460*/  FADD.FTZ R4, R162, R167 ;  /* 0x000000a7a2047221 */ /* 0x001fe20000010000 */
[-CC-:B------:R-:W-:Y:S01]  /*14470*/  FFMA.FTZ R187, R187, R177.reuse, -R198.reuse ;  /* 0x000000b1bbbb7223 */ /* 0x180fe200000108c6 */
[----:B------:R-:W0:Y:S01]  /*14480*/  MUFU.EX2 R172, R172 ;  /* 0x000000ac00ac7308 */ /* 0x000e220000000800 */
[-CC-:B------:R-:W-:Y:S01]  /*14490*/  FFMA.FTZ R191, R191, R177.reuse, -R198.reuse ;  /* 0x000000b1bfbf7223 */ /* 0x180fe200000108c6 */
[-CC-:B------:R-:W-:Y:S01]  /*144a0*/  FFMA.FTZ R190, R190, R177.reuse, -R198.reuse ;  /* 0x000000b1bebe7223 */ /* 0x180fe200000108c6 */
[-CC-:B------:R-:W-:Y:S01]  /*144b0*/  FFMA.FTZ R192, R192, R177.reuse, -R198.reuse ;  /* 0x000000b1c0c07223 */ /* 0x180fe200000108c6 */
[----:B------:R-:W-:Y:S01]  /*144c0*/  FFMA.FTZ R193, R193, R177, -R198 ;  /* 0x000000b1c1c17223 */ /* 0x000fe200000108c6 */
        /* <DEDUP_REMOVED lines=12> */
[----:B----4-:R-:W-:Y:S01]  /*14590*/  F2FP.F16.F32.PACK_AB R156, R159, R158 ;  /* 0x0000009e9f9c723e */ /* 0x010fe200000000ff */
[C---:B---3--:R-:W-:Y:S01]  /*145a0*/  FADD.FTZ R159, R163.reuse, R4 ;  /* 0x00000004a39f7221 */ /* 0x048fe20000010000 */
[----:B------:R-:W-:Y:S01]  /*145b0*/  F2FP.F16.F32.PACK_AB R158, R163, R162 ;  /* 0x000000a2a39e723e */ /* 0x000fe200000000ff */
[-C--:B------:R-:W-:Y:S01]  /*145c0*/  FMUL.FTZ R64, R64, R196.reuse ;  /* 0x000000c440407220 */ /* 0x080fe20000410000 */
[-C--:B------:R-:W-:Y:S01]  /*145d0*/  FMUL.FTZ R65, R65, R196.reuse ;  /* 0x000000c441417220 */ /* 0x080fe20000410000 */
[----:B--2---:R-:W-:Y:S01]  /*145e0*/  FADD.FTZ R4, R168, R159 ;  /* 0x0000009fa8047221 */ /* 0x004fe20000010000 */
[-C--:B------:R-:W-:Y:S01]  /*145f0*/  FMUL.FTZ R68, R68, R196.reuse ;  /* 0x000000c444447220 */ /* 0x080fe20000410000 */
[----:B------:R-:W2:Y:S01]  /*14600*/  MUFU.EX2 R210, R210 ;  /* 0x000000d200d27308 */ /* 0x000ea20000000800 */
[-C--:B------:R-:W-:Y:S01]  /*14610*/  FMUL.FTZ R69, R69, R196.reuse ;  /* 0x000000c445457220 */ /* 0x080fe20000410000 */
[----:B-1----:R-:W-:Y:S01]  /*14620*/  FADD.FTZ R163, R169, R4 ;  /* 0x00000004a9a37221 */ /* 0x002fe20000010000 */
[-C--:B------:R-:W-:Y:S01]  /*14630*/  FMUL.FTZ R72, R72, R196.reuse ;  /* 0x000000c448487220 */ /* 0x080fe20000410000 */
[-C--:B------:R-:W-:Y:S01]  /*14640*/  FMUL.FTZ R73, R73, R196.reuse ;  /* 0x000000c449497220 */ /* 0x080fe20000410000 */
[-C--:B------:R-:W-:Y:S01]  /*14650*/  FMUL.FTZ R76, R76, R196.reuse ;  /* 0x000000c44c4c7220 */ /* 0x080fe20000410000 */
[----:B0-----:R-:W-:Y:S01]  /*14660*/  FADD.FTZ R4, R172, R163 ;  /* 0x000000a3ac047221 */ /* 0x001fe20000010000 */
[----:B------:R-:W-:Y:S01]  /*14670*/  FMUL.FTZ R77, R77, R196 ;  /* 0x000000c44d4d7220 */ /* 0x000fe20000410000 */
[----:B------:R-:W0:Y:S01]  /*14680*/  MUFU.EX2 R225, R225 ;  /* 0x000000e100e17308 */ /* 0x000e220000000800 */
[C---:B-----5:R-:W-:Y:S01]  /*14690*/  F2FP.F16.F32.PACK_AB R162, R173.reuse, R172 ;  /* 0x000000acada2723e */ /* 0x060fe200000000ff */
[----:B------:R-:W-:Y:S01]  /*146a0*/  FADD.FTZ R163, R173, R4 ;  /* 0x00000004ada37221 */ /* 0x000fe20000010000 */
[----:B------:R-:W-:Y:S01]  /*146b0*/  FSEL R173, R11, RZ, P2 ;  /* 0x000000ff0bad7208 */ /* 0x000fe20001000000 */
        /* <DEDUP_REMOVED lines=46> */
[----:B------:R-:W-:Y:S01]  /*149a0*/  FMUL.FTZ R149, R149, R196 ;  /* 0x000000c495957220 */ /* 0x000fe20000410000 */
[----:B------:R-:W-:-:S05]  /*149b0*/  F2FP.F16.F32.PACK_AB R166, R214, R211 ;  /* 0x000000d3d6a6723e */ /* 0x000fca00000000ff */
[----:B------:R3:W-:Y:S08]  /*149c0*/  MUFU.EX2 R159, R160 ;  /* 0x000000a0009f7308 */ /* 0x0007f00000000800 */
[----:B------:R-:W4:Y:S01]  /*149d0*/  MUFU.EX2 R215, R215 ;  /* 0x000000d700d77308 */ /* 0x000f220000000800 */
[----:B---3--:R-:W-:Y:S01]  /*149e0*/  F2FP.F16.F32.PACK_AB R160, R169, R168 ;  /* 0x000000a8a9a0723e */ /* 0x008fe200000000ff */
[C---:B-1----:R-:W-:Y:S01]  /*149f0*/  FADD.FTZ R169, R185.reuse, R4 ;  /* 0x00000004b9a97221 */ /* 0x042fe20000010000 */
[----:B------:R-:W-:-:S03]  /*14a00*/  F2FP.F16.F32.PACK_AB R168, R185, R184 ;  /* 0x000000b8b9a8723e */ /* 0x000fc600000000ff */
[----:B--2---:R-:W-:Y:S02]  /*14a10*/  FADD.FTZ R4, R188, R169 ;  /* 0x000000a9bc047221 */ /* 0x004fe40000010000 */
[----:B------:R1:W-:Y:S02]  /*14a20*/  MUFU.EX2 R167, R170 ;  /* 0x000000aa00a77308 */ /* 0x0003e40000000800 */
[----:B0-----:R-:W-:-:S06]  /*14a30*/  FADD.FTZ R4, R189, R4 ;  /* 0x00000004bd047221 */ /* 0x001fcc0000010000 */
[----:B------:R-:W0:Y:S01]  /*14a40*/  MUFU.EX2 R223, R223 ;  /* 0x000000df00df7308 */ /* 0x000e220000000800 */
[----:B-1----:R-:W-:Y:S01]  /*14a50*/  F2FP.F16.F32.PACK_AB R170, R189, R188 ;  /* 0x000000bcbdaa723e */ /* 0x002fe200000000ff */
[----:B------:R-:W-:Y:S01]  /*14a60*/  FADD.FTZ R188, -R173, R212 ;  /* 0x000000d4adbc7221 */ /* 0x000fe20000010100 */
[----:B----4-:R-:W-:-:S03]  /*14a70*/  FADD.FTZ R4, R215, R4 ;  /* 0x00000004d7047221 */ /* 0x010fc60000010000 */
[----:B------:R-:W-:Y:S02]  /*14a80*/  FMUL.FTZ R188, R188, R177 ;  /* 0x000000b1bcbc7220 */ /* 0x000fe40000410000 */
[----:B------:R-:W1:Y:S08]  /*14a90*/  MUFU.EX2 R195, R195 ;  /* 0x000000c300c37308 */ /* 0x000e700000000800 */
        /* <DEDUP_REMOVED lines=24> */
[----:B0-----:R-:W-:Y:S01]  /*14c20*/  F2FP.F16.F32.PACK_AB R174, R194, R195 ;  /* 0x000000c3c2ae723e */ /* 0x001fe200000000ff */
[----:B------:R-:W-:Y:S01]  /*14c30*/  FFMA.FTZ R194, R188, R3, R197 ;  /* 0x00000003bcc27223 */ /* 0x000fe200000100c5 */
[-C--:B------:R-:W-:Y:S01]  /*14c40*/  FMUL.FTZ R54, R54, R188.reuse ;  /* 0x000000bc36367220 */ /* 0x080fe20000410000 */
[-C--:B------:R-:W-:Y:S01]  /*14c50*/  FMUL.FTZ R55, R55, R188.reuse ;  /* 0x000000bc37377220 */ /* 0x080fe20000410000 */
[-C--:B------:R-:W-:Y:S01]  /*14c60*/  FMUL.FTZ R58, R58, R188.reuse ;  /* 0x000000bc3a3a7220 */ /* 0x080fe20000410000 */
[C---:B-1----:R-:W-:Y:S01]  /*14c70*/  FADD.FTZ R194, R153.reuse, R194 ;  /* 0x000000c299c27221 */ /* 0x042fe20000010000 */
[----:B------:R-:W-:Y:S01]  /*14c80*/  F2FP.F16.F32.PACK_AB R153, R153, R197 ;  /* 0x000000c59999723e */ /* 0x000fe200000000ff */
[----:B------:R0:W1:Y:S01]  /*14c90*/  MUFU.EX2 R163, R164 ;  /* 0x000000a400a37308 */ /* 0x0000620000000800 */
[-C--:B------:R-:W-:Y:S01]  /*14ca0*/  FMUL.FTZ R59, R59, R188.reuse ;  /* 0x000000bc3b3b7220 */ /* 0x080fe20000410000 */
[----:B------:R-:W-:Y:S01]  /*14cb0*/  FADD.FTZ R194, R155, R194 ;  /* 0x000000c29bc27221 */ /* 0x000fe20000010000 */
[----:B--2---:R-:W-:Y:S01]  /*14cc0*/  F2FP.F16.F32.PACK_AB R155, R157, R155 ;  /* 0x0000009b9d9b723e */ /* 0x004fe200000000ff */
[-C--:B------:R-:W-:Y:S01]  /*14cd0*/  FMUL.FTZ R62, R62, R188.reuse ;  /* 0x000000bc3e3e7220 */ /* 0x080fe20000410000 */
[-C--:B------:R-:W-:Y:S01]  /*14ce0*/  FMUL.FTZ R63, R63, R188.reuse ;  /* 0x000000bc3f3f7220 */ /* 0x080fe20000410000 */
[----:B------:R-:W-:Y:S01]  /*14cf0*/  FADD.FTZ R194, R157, R194 ;  /* 0x000000c29dc27221 */ /* 0x000fe20000010000 */
[----:B------:R-:W-:Y:S01]  /*14d00*/  FMUL.FTZ R66, R66, R188 ;  /* 0x000000bc42427220 */ /* 0x000fe20000410000 */
[----:B------:R-:W2:Y:S01]  /*14d10*/  MUFU.EX2 R165, R165 ;  /* 0x000000a500a57308 */ /* 0x000ea20000000800 */
[----:B---3--:R-:W-:Y:S01]  /*14d20*/  F2FP.F16.F32.PACK_AB R157, R161, R159 ;  /* 0x0000009fa19d723e */ /* 0x008fe200000000ff */
[----:B------:R-:W-:Y:S01]  /*14d30*/  FADD.FTZ R194, R159, R194 ;  /* 0x000000c29fc27221 */ /* 0x000fe20000010000 */
[----:B0-----:R-:W-:Y:S01]  /*14d40*/  F2FP.F16.F32.PACK_AB R164, R225, R210 ;  /* 0x000000d2e1a4723e */ /* 0x001fe200000000ff */
        /* <DEDUP_REMOVED lines=17> */
[----:B------:R-:W-:Y:S01]  /*14e60*/  FADD.FTZ R3, R167, R194 ;  /* 0x000000c2a7037221 */ /* 0x000fe20000010000 */
[-C--:B------:R-:W-:Y:S01]  /*14e70*/  FMUL.FTZ R90, R90, R188.reuse ;  /* 0x000000bc5a5a7220 */ /* 0x080fe20000410000 */
[-C--:B------:R-:W-:Y:S01]  /*14e80*/  FMUL.FTZ R91, R91, R188.reuse ;  /* 0x000000bc5b5b7220 */ /* 0x080fe20000410000 */
[----:B------:R-:W-:Y:S01]  /*14e90*/  MUFU.EX2 R178, R178 ;  /* 0x000000b200b27308 */ /* 0x000fe20000000800 */
[C---:B0-----:R-:W-:Y:S01]  /*14ea0*/  FADD.FTZ R194, R184.reuse, R3 ;  /* 0x00000003b8c27221 */ /* 0x041fe20000010000 */
[----:B------:R-:W-:Y:S01]  /*14eb0*/  F2FP.F16.F32.PACK_AB R161, R184, R167 ;  /* 0x000000a7b8a1723e */ /* 0x000fe200000000ff */
[-C--:B------:R-:W-:Y:S01]  /*14ec0*/  FMUL.FTZ R94, R94, R188.reuse ;  /* 0x000000bc5e5e7220 */ /* 0x080fe20000410000 */
[-C--:B------:R-:W-:Y:S01]  /*14ed0*/  FMUL.FTZ R95, R95, R188.reuse ;  /* 0x000000bc5f5f7220 */ /* 0x080fe20000410000 */
[----:B------:R-:W-:Y:S01]  /*14ee0*/  FADD.FTZ R3, R169, R194 ;  /* 0x000000c2a9037221 */ /* 0x000fe20000010000 */
[-C--:B------:R-:W-:Y:S01]  /*14ef0*/  FMUL.FTZ R98, R98, R188.reuse ;  /* 0x000000bc62627220 */ /* 0x080fe20000410000 */
[-C--:B------:R-:W-:Y:S01]  /*14f00*/  FMUL.FTZ R99, R99, R188.reuse ;  /* 0x000000bc63637220 */ /* 0x080fe20000410000 */
        /* <DEDUP_REMOVED lines=16> */
[----:B------:R-:W1:Y:S01]  /*15010*/  MUFU.EX2 R181, R181 ;  /* 0x000000b500b57308 */ /* 0x000e620000000800 */
[----:B0-----:R-:W-:Y:S01]  /*15020*/  F2FP.F16.F32.PACK_AB R165, R179, R178 ;  /* 0x000000b2b3a5723e */ /* 0x001fe200000000ff */
        /* <DEDUP_REMOVED lines=13> */
[----:B------:R-:W-:Y:S01]  /*15100*/  FMUL.FTZ R150, R150, R188 ;  /* 0x000000bc96967220 */ /* 0x000fe20000410000 */
[----:B------:R2:W-:Y:S01]  /*15110*/  MUFU.EX2 R171, R186 ;  /* 0x000000ba00ab7308 */ /* 0x0005e20000000800 */
[----:B-1----:R-:W-:Y:S01]  /*15120*/  F2FP.F16.F32.PACK_AB R167, R181, R180 ;  /* 0x000000b4b5a7723e */ /* 0x002fe200000000ff */
[----:B------:R-:W-:-:S06]  /*15130*/  FMUL.FTZ R151, R151, R188 ;  /* 0x000000bc97977220 */ /* 0x000fcc0000410000 */
[----:B------:R-:W1:Y:S01]  /*15140*/  MUFU.EX2 R183, R183 ;  /* 0x000000b700b77308 */ /* 0x000e620000000800 */
[----:B--2---:R-:W-:-:S04]  /*15150*/  FADD.FTZ R186, R178, R3 ;  /* 0x00000003b2ba7221 */ /* 0x004fc80000010000 */
[----:B------:R-:W-:-:S03]  /*15160*/  FADD.FTZ R3, R179, R186 ;  /* 0x000000bab3037221 */ /* 0x000fc60000010000 */
[----:B------:R-:W2:Y:S01]  /*15170*/  MUFU.EX2 R194, R187 ;  /* 0x000000bb00c27308 */ /* 0x000ea20000000800 */
[----:B------:R-:W-:-:S04]  /*15180*/  FADD.FTZ R186, R180, R3 ;  /* 0x00000003b4ba7221 */ /* 0x000fc80000010000 */
[----:B------:R-:W-:-:S03]  /*15190*/  FADD.FTZ R3, R181, R186 ;  /* 0x000000bab5037221 */ /* 0x000fc60000010000 */
[----:B------:R-:W3:Y:S01]  /*151a0*/  MUFU.EX2 R173, R191 ;  /* 0x000000bf00ad7308 */ /* 0x000ee20000000800 */
[----:B0-----:R-:W-:Y:S01]  /*151b0*/  FADD.FTZ R186, R182, R3 ;  /* 0x00000003b6ba7221 */ /* 0x001fe20000010000 */
[----:B-1----:R-:W-:-:S03]  /*151c0*/  F2FP.F16.F32.PACK_AB R169, R183, R182 ;  /* 0x000000b6b7a9723e */ /* 0x002fc600000000ff */
[----:B------:R-:W-:-:S03]  /*151d0*/  FADD.FTZ R186, R183, R186 ;  /* 0x000000bab7ba7221 */ /* 0x000fc60000010000 */
[----:B------:R-:W0:Y:S01]  /*151e0*/  MUFU.EX2 R190, R190 ;  /* 0x000000be00be7308 */ /* 0x000e220000000800 */
[----:B------:R-:W-:Y:S01]  /*151f0*/  FADD.FTZ R3, R171, R186 ;  /* 0x000000baab037221 */ /* 0x000fe20000010000 */
[----:B--2---:R-:W-:-:S03]  /*15200*/  F2FP.F16.F32.PACK_AB R171, R194, R171 ;  /* 0x000000abc2ab723e */ /* 0x004fc600000000ff */
[----:B------:R-:W-:-:S03]  /*15210*/  FADD.FTZ R196, R194, R3 ;  /* 0x00000003c2c47221 */ /* 0x000fc60000010000 */
        /* <DEDUP_REMOVED lines=10> */
.L_x_2179:
[----:B------:R0:W1:Y:S01]  /*152c0*/  SYNCS.PHASECHK.TRANS64.TRYWAIT P2, [R208+URZ+0x22850], R209 ;  /* 0x022850d1d00075a7 */ /* 0x000062000804017f */
[----:B------:R-:W-:Y:S05]  /*152d0*/  @!P0 BRA `(.L_x_2180) ;  /* 0x0000000000048947 */ /* 0x000fea0003800000 */
[----:B------:R-:W-:Y:S01]  /*152e0*/  BPT.TRAP 0x1 ;  /* 0x000000040000795c */ /* 0x000fe20000300000 */
.L_x_2180:
[----:B------:R-:W-:Y:S04]  /*152f0*/  BSSY B0, `(.L_x_2181) ;  /* 0x0000004000007945 */ /* 0x000fe80003800000 */
[----:B-1----:R-:W-:Y:S05]  /*15300*/  @P2 BRA `(.L_x_2182) ;  /* 0x0000000000082947 */ /* 0x002fea0003800000 */
[----:B------:R-:W1:Y:S02]  /*15310*/  SYNCS.PHASECHK.TRANS64.TRYWAIT P2, [R208+URZ+0x22850], R209 ;  /* 0x022850d1d00075a7 */ /* 0x000e64000804017f */
[----:B-1----:R-:W-:Y:S05]  /*15320*/  @!P2 BRA `(.L_x_2183) ;  /* 0x000000a400f8a947 */ /* 0x002fea0003800000 */
.L_x_2182:
[----:B------:R-:W-:Y:S05]  /*15330*/  BSYNC B0 ;  /* 0x0000000000007941 */ /* 0x000fea0003800000 */
.L_x_2181:
[----:B------:R-:W2:Y:S01]  /*15340*/  S2R R180, SR_TID.X ;  /* 0x0000000000b47919 */ /* 0x000ea20000002100 */
[----:B------:R-:W-:Y:S01]  /*15350*/  IMAD.MOV.U32 R179, RZ, RZ, 0x40000040 ;  /* 0x40000040ffb37424 */ /* 0x000fe200078e00ff */
[----:B------:R-:W-:Y:S05]  /*15360*/  WARPSYNC.ALL ;  /* 0x0000000000007948 */ /* 0x000fea0003800000 */
[----:B------:R-:W-:Y:S01]  /*15370*/  R2UR UR7, R179 ;  /* 0x00000000b30772ca */ /* 0x000fe200000e0000 */
[----:B------:R-:W-:Y:S01]  /*15380*/  IMAD R178, R16, 0xc00, R20 ;  /* 0x00000c0010b27824 */ /* 0x000fe200078e0214 */
[C---:B------:R-:W-:Y:S01]  /*15390*/  ISETP.GT.AND P2, PT, R5.reuse, R219, PT ;  /* 0x000000db0500720c */ /* 0x040fe20003f44270 */
[----:B01----:R-:W-:Y:S01]  /*153a0*/  @!P1 VIADD R208, R208, 0x22860 ;  /* 0x00022860d0d09836 */ /* 0x003fe20000000000 */
[----:B------:R-:W-:Y:S01]  /*153b0*/  MOV R212, R11 ;  /* 0x0000000b00d47202 */ /* 0x000fe20000000f00 */
[----:B------:R-:W-:Y:S01]  /*153c0*/  VIADD R5, R5, 0xffffffff ;  /* 0xffffffff05057836 */ /* 0x000fe20000000000 */
[----:B------:R-:W-:Y:S01]  /*153d0*/  R2UR UR6, R178 ;  /* 0x00000000b20672ca */ /* 0x000fe200000e0000 */
[----:B------:R-:W-:Y:S01]  /*153e0*/  IMAD.MOV.U32 R213, RZ, RZ, R10 ;  /* 0x000000ffffd57224 */ /* 0x000fe200078e000a */
[----:B------:R-:W-:-:S02]  /*153f0*/  @!P1 PRMT R208, RZ, 0x654, R208 ;  /* 0x00000654ffd09816 */ /* 0x000fc400000000d0 */
[----:B--2---:R-:W-:-:S04]  /*15400*/  SHF.R.U32.HI R180, RZ, 0x7, R180 ;  /* 0x00000007ffb47819 */ /* 0x004fc800000116b4 */
[----:B------:R-:W-:-:S05]  /*15410*/  IADD3 R179, R180, 0x8, RZ ;  /* 0x00000008b4b37810 */ /* 0x000fca0007ffe0ff */
        /* <DEDUP_REMOVED lines=45> */
.L_x_2166:
[----:B------:R-:W-:Y:S05]  /*156f0*/  WARPSYNC.ALL ;  /* 0x0000000000007948 */ /* 0x000fea0003800000 */
[----:B------:R-:W2:Y:S01]  /*15700*/  SHFL.BFLY PT, R5, R4, 0x2, 0x1f ;  /* 0x0c401f0004057f89 */ /* 0x000ea200000e0000 */
[----:B------:R-:W-:Y:S01]  /*15710*/  IMAD.MOV.U32 R8, RZ, RZ, RZ ;  /* 0x000000ffff087224 */ /* 0x000fe200078e00ff */
[----:B------:R3:W-:Y:S06]  /*15720*/  BAR.ARV R176, 0x100 ;  /* 0x000400b00000751d */ /* 0x0007ec0000002000 */
[----:B------:R-:W-:-:S02]  /*15730*/  VIADD R16, R16, 0x1 ;  /* 0x0000000110107836 */ /* 0x000fc40000000000 */
[----:B------:R-:W-:Y:S06]  /*15740*/  BAR.ARV 0x8, 0x120 ;  /* 0x0204800000007b1d */ /* 0x000fec0000002000 */
[C---:B------:R-:W-:Y:S01]  /*15750*/  ISETP.NE.AND P1, PT, R16.reuse, 0x2, PT ;  /* 0x000000021000780c */ /* 0x040fe20003f25270 */
[----:B------:R-:W-:Y:S01]  /*15760*/  VIADD R233, R233, 0x1 ;  /* 0x00000001e9e97836 */ /* 0x000fe20000000000 */
[----:B------:R-:W4:Y:S01]  /*15770*/  SHFL.BFLY PT, R6, R3, 0x2, 0x1f ;  /* 0x0c401f0003067f89 */ /* 0x000f2200000e0000 */
[----:B------:R-:W-:Y:S02]  /*15780*/  PLOP3.LUT P0, PT, PT, PT, PT, 0x8, 0x0 ;  /* 0x000000000000781c */ /* 0x000fe40003f0e170 */
[----:B------:R-:W-:Y:S01]  /*15790*/  SEL R16, R16, RZ, P1 ;  /* 0x000000ff10107207 */ /* 0x000fe20000800000 */
[----:B--2---:R-:W-:Y:S01]  /*157a0*/  FADD.FTZ R0, R5, R4 ;  /* 0x0000000405007221 */ /* 0x004fe20000010000 */
[----:B------:R-:W-:-:S04]  /*157b0*/  IMAD.MOV.U32 R4, RZ, RZ, -0x800000 ;  /* 0xff800000ff047424 */ /* 0x000fc800078e00ff */
[----:B------:R-:W2:Y:S01]  /*157c0*/  SHFL.BFLY PT, R5, R0, 0x1, 0x1f ;  /* 0x0c201f0000057f89 */ /* 0x000ea200000e0000 */
[----:B----4-:R-:W-:Y:S01]  /*157d0*/  FADD.FTZ R7, R6, R3 ;  /* 0x0000000306077221 */ /* 0x010fe20000010000 */
[----:B------:R-:W-:-:S04]  /*157e0*/  SEL R3, RZ, 0x1, P1 ;  /* 0x00000001ff037807 */ /* 0x000fc80000800000 */
[----:B------:R-:W4:Y:S01]  /*157f0*/  SHFL.BFLY PT, R6, R7, 0x1, 0x1f ;  /* 0x0c201f0007067f89 */ /* 0x000f2200000e0000 */
[----:B------:R-:W-:Y:S01]  /*15800*/  LOP3.LUT R200, R200, R3, RZ, 0x3c, !PT ;  /* 0x00000003c8c87212 */ /* 0x000fe200078e3cff */
[----:B------:R-:W-:Y:S02]  /*15810*/  IMAD.MOV.U32 R3, RZ, RZ, -0x800000 ;  /* 0xff800000ff037424 */ /* 0x000fe400078e00ff */
[----:B--2---:R-:W-:Y:S01]  /*15820*/  FADD.FTZ R5, R0, R5 ;  /* 0x0000000500057221 */ /* 0x004fe20000010000 */
[----:B------:R-:W-:-:S04]  /*15830*/  IMAD.MOV.U32 R0, RZ, RZ, RZ ;  /* 0x000000ffff007224 */ /* 0x000fc800078e00ff */
[----:B------:R-:W-:-:S13]  /*15840*/  FSETP.NE.FTZ.AND P2, PT, R5, RZ, PT ;  /* 0x000000ff0500720b */ /* 0x000fda0003f55000 */
[----:B------:R-:W2:Y:S01]  /*15850*/  @P2 MUFU.RCP R8, R5 ;  /* 0x0000000500082308 */ /* 0x000ea20000001000 */
[----:B------:R-:W-:Y:S01]  /*15860*/  @P2 FMUL.FTZ R9, R177, 0.69314718246459960938 ;  /* 0x3f317218b1092820 */ /* 0x000fe20000410000 */
[----:B----4-:R-:W-:-:S05]  /*15870*/  FADD.FTZ R6, R7, R6 ;  /* 0x0000000607067221 */ /* 0x010fca0000010000 */
[----:B------:R-:W-:Y:S01]  /*15880*/  FSETP.NE.FTZ.AND P3, PT, R6, RZ, PT ;  /* 0x000000ff0600720b */ /* 0x000fe20003f75000 */
        /* <DEDUP_REMOVED lines=64> */
[----:B------:R-:W2:Y:S01]  /*15c90*/  @P3 MUFU.LG2 R12, R6 ;  /* 0x00000006000c3308 */ /* 0x000ea20000000c00 */
[----:B------:R-:W-:-:S07]  /*15ca0*/  @P3 FMUL.FTZ R177, R177, 0.69314718246459960938 ;  /* 0x3f317218b1b13820 */ /* 0x000fce0000410000 */
[----:B------:R-:W4:Y:S08]  /*15cb0*/  @P2 MUFU.LG2 R8, R5 ;  /* 0x0000000500082308 */ /* 0x000f300000000c00 */
[----:B------:R-:W5:Y:S01]  /*15cc0*/  @P3 MUFU.RCP R0, R6 ;  /* 0x0000000600003308 */ /* 0x000f620000001000 */
[----:B--2---:R-:W-:-:S04]  /*15cd0*/  @P3 FMUL.FTZ R12, R12, 0.69314718246459960938 ;  /* 0x3f3172180c0c3820 */ /* 0x004fc80000410000 */
[----:B------:R-:W-:Y:S01]  /*15ce0*/  @P3 FFMA.FTZ R4, R177, R11, R12 ;  /* 0x0000000bb1043223 */ /* 0x000fe2000001000c */
[----:B----4-:R-:W-:-:S04]  /*15cf0*/  @P2 FMUL.FTZ R8, R8, 0.69314718246459960938 ;  /* 0x3f31721808082820 */ /* 0x010fc80000410000 */
[----:B------:R-:W-:Y:S01]  /*15d00*/  @P2 FFMA.FTZ R3, R9, R10, R8 ;  /* 0x0000000a09032223 */ /* 0x000fe20000010008 */
        /* <DEDUP_REMOVED lines=63> */
[----:B---3--:R-:W-:-:S07]  /*16100*/  FMUL.FTZ R0, R151, R0 ;  /* 0x0000000097007220 */ /* 0x008fce0000410000 */
.L_x_2065:
[----:B------:R-:W-:Y:S05]  /*16110*/  WARPSYNC.ALL ;  /* 0x0000000000007948 */ /* 0x000fea0003800000 */
[----:B------:R-:W2:Y:S08]  /*16120*/  S2UR UR5, SR_CgaCtaId ;  /* 0x00000000000579c3 */ /* 0x000eb00000008800 */
[----:B------:R-:W-:Y:S06]  /*16130*/  BAR.SYNC.DEFER_BLOCKING 0x5, 0x120 ;  /* 0x0144800000007b1d */ /* 0x000fec0000010000 */
[----:B------:R-:W-:Y:S01]  /*16140*/  UMOV UR4, 0x400 ;  /* 0x0000040000047882 */ /* 0x000fe20000000000 */
[----:B------:R-:W-:Y:S01]  /*16150*/  BSSY B0, `(.L_x_2185) ;  /* 0x0000297000007945 */ /* 0x000fe20003800000 */
[----:B--2---:R-:W-:-:S06]  /*16160*/  ULEA UR4, UR5, UR4, 0x18 ;  /* 0x0000000405047291 */ /* 0x004fcc000f8ec03f */
[----:B------:R-:W-:-:S05]  /*16170*/  IMAD.U32 R17, RZ, RZ, UR4 ;  /* 0x00000004ff117e24 */ /* 0x000fca000f8e00ff */
[----:B01----:R0:W1:Y:S01]  /*16180*/  LDS.128 R208, [R17+0x228d0] ;  /* 0x0228d00011d07984 */ /* 0x0030620000000c00 */
        /* <DEDUP_REMOVED lines=10> */
[----:B------:R-:W4:Y:S01]  /*16230*/  LDC.64 R6, c[0x0][0xbd8] ;  /* 0x0002f600ff067b82 */ /* 0x000f220000000a00 */
        /* <DEDUP_REMOVED lines=12> */
[----:B---3--:R-:W-:Y:S02]  /*16300*/  MOV R9, R10 ;  /* 0x0000000a00097202 */ /* 0x008fe40000000f00 */
        /* <DEDUP_REMOVED lines=43> */
[----:B--2---:R-:W-:-:S03]  /*165c0*/  IMAD.WIDE R118, R11, 0x2, R8 ;  /* 0x000000020b767825 */ /* 0x004fc600078e0208 */
[C---:B------:R-:W-:Y:S02]  /*165d0*/  IADD3 R173, P1, R118.reuse, 0x20, RZ ;  /* 0x0000002076ad7810 */ /* 0x040fe40007f3e0ff */
[C---:B------:R-:W-:Y:S02]  /*165e0*/  IADD3 R175, P2, R118.reuse, 0x40, RZ ;  /* 0x0000004076af7810 */ /* 0x040fe40007f5e0ff */
[C---:B------:R-:W-:Y:S01]  /*165f0*/  IADD3 R177, P3, R118.reuse, 0x60, RZ ;  /* 0x0000006076b17810 */ /* 0x040fe20007f7e0ff */
[--C-:B------:R-:W-:Y:S01]  /*16600*/  IMAD.X R13, RZ, RZ, R119.reuse, P1 ;  /* 0x000000ffff0d7224 */ /* 0x100fe200008e0677 */
[C---:B------:R-:W-:Y:S01]  /*16610*/  IADD3 R183, P0, R118.reuse, 0x4040, RZ ;  /* 0x0000404076b77810 */ /* 0x040fe20007f1e0ff */
[--C-:B------:R-:W-:Y:S01]  /*16620*/  IMAD.X R15, RZ, RZ, R119.reuse, P2 ;  /* 0x000000ffff0f7224 */ /* 0x100fe200010e0677 */
[----:B------:R-:W-:Y:S01]  /*16630*/  LOP3.LUT R12, R173, 0x380, RZ, 0xc0, !PT ;  /* 0x00000380ad0c7812 */ /* 0x000fe200078ec0ff */
[--C-:B------:R-:W-:Y:S01]  /*16640*/  IMAD.X R21, RZ, RZ, R119.reuse, P3 ;  /* 0x000000ffff157224 */ /* 0x100fe200018e0677 */
[----:B------:R-:W-:Y:S01]  /*16650*/  IADD3 R179, P4, R118, 0x4000, RZ ;  /* 0x0000400076b37810 */ /* 0x000fe20007f9e0ff */
[----:B------:R-:W-:Y:S01]  /*16660*/  IMAD.X R47, RZ, RZ, R119, P0 ;  /* 0x000000ffff2f7224 */ /* 0x000fe200000e0677 */
[----:B------:R-:W-:-:S02]  /*16670*/  LOP3.LUT R14, R175, 0x380, RZ, 0xc0, !PT ;  /* 0x00000380af0e7812 */ /* 0x000fc400078ec0ff */
[----:B------:R-:W-:Y:S01]  /*16680*/  LOP3.LUT R20, R177, 0x380, RZ, 0xc0, !PT ;  /* 0x00000380b1147812 */ /* 0x000fe200078ec0ff */
[--C-:B-----5:R-:W-:Y:S01]  /*16690*/  IMAD.X R31, RZ, RZ, R119.reuse, P4 ;  /* 0x000000ffff1f7224 */ /* 0x120fe200020e0677 */
[----:B------:R-:W-:Y:S02]  /*166a0*/  IADD3 R10, P0, R118, 0xc000, RZ ;  /* 0x0000c000760a7810 */ /* 0x000fe40007f1e0ff */
[----:B------:R-:W-:Y:S02]  /*166b0*/  SHF.R.U64 R12, R12, 0x3, RZ ;  /* 0x000000030c0c7819 */ /* 0x000fe400000012ff */
[C---:B------:R-:W-:Y:S01]  /*166c0*/  IADD3 R185, P1, R118.reuse, 0x4060, RZ ;  /* 0x0000406076b97810 */ /* 0x040fe20007f3e0ff */
[--C-:B------:R-:W-:Y:S01]  /*166d0*/  IMAD.X R107, RZ, RZ, R119.reuse, P0 ;  /* 0x000000ffff6b7224 */ /* 0x100fe200000e0677 */
[----:B------:R-:W-:Y:S02]  /*166e0*/  IADD3 R90, P2, R118, 0x8000, RZ ;  /* 0x00008000765a7810 */ /* 0x000fe40007f5e0ff */
[----:B------:R-:W-:Y:S01]  /*166f0*/  SHF.R.U64 R14, R14, 0x3, RZ ;  /* 0x000000030e0e7819 */ /* 0x000fe200000012ff */
[--C-:B------:R-:W-:Y:S01]  /*16700*/  IMAD.X R87, RZ, RZ, R119.reuse, P1 ;  /* 0x000000ffff577224 */ /* 0x100fe200008e0677 */
[C---:B------:R-:W-:Y:S01]  /*16710*/  LOP3.LUT R11, R118.reuse, 0x380, RZ, 0xc0, !PT ;  /* 0x00000380760b7812 */ /* 0x040fe200078ec0ff */
[----:B------:R-:W-:Y:S01]  /*16720*/  IMAD.X R91, RZ, RZ, R119, P2 ;  /* 0x000000ffff5b7224 */ /* 0x000fe200010e0677 */
[----:B------:R-:W-:-:S02]  /*16730*/  IADD3 R94, P3, R118, 0x8020, RZ ;  /* 0x00008020765e7810 */ /* 0x000fc40007f7e0ff */
[----:B------:R-:W-:Y:S02]  /*16740*/  SHF.R.U64 R20, R20, 0x3, RZ ;  /* 0x0000000314147819 */ /* 0x000fe400000012ff */
[C---:B------:R-:W-:Y:S01]  /*16750*/  IADD3 R181, P5, R118.reuse, 0x4020, RZ ;  /* 0x0000402076b57810 */ /* 0x040fe20007fbe0ff */
[--C-:B------:R-:W-:Y:S01]  /*16760*/  IMAD.X R95, RZ, RZ, R119.reuse, P3 ;  /* 0x000000ffff5f7224 */ /* 0x100fe200018e0677 */
[----:B------:R-:W-:Y:S02]  /*16770*/  IADD3 R98, P4, R118, 0x8040, RZ ;  /* 0x0000804076627810 */ /* 0x000fe40007f9e0ff */
[----:B------:R-:W-:Y:S02]  /*16780*/  LOP3.LUT R12, R12, R173, RZ, 0x3c, !PT ;  /* 0x000000ad0c0c7212 */ /* 0x000fe400078e3cff */
[----:B------:R-:W-:Y:S01]  /*16790*/  LOP3.LUT R30, R179, 0x380, RZ, 0xc0, !PT ;  /* 0x00000380b31e7812 */ /* 0x000fe200078ec0ff */
[----:B------:R-:W-:Y:S01]  /*167a0*/  IMAD.X R99, RZ, RZ, R119, P4 ;  /* 0x000000ffff637224 */ /* 0x000fe200020e0677 */
[----:B------:R-:W-:-:S02]  /*167b0*/  LOP3.LUT R14, R14, R175, RZ, 0x3c, !PT ;  /* 0x000000af0e0e7212 */ /* 0x000fc400078e3cff */
[----:B------:R-:W-:Y:S02]  /*167c0*/  LOP3.LUT R173, R90, 0x380, RZ, 0xc0, !PT ;  /* 0x000003805aad7812 */ /* 0x000fe400078ec0ff */
[----:B------:R-:W-:Y:S02]  /*167d0*/  SHF.R.U64 R11, R11, 0x3, RZ ;  /* 0x000000030b0b7819 */ /* 0x000fe400000012ff */
[----:B------:R-:W-:Y:S02]  /*167e0*/  LOP3.LUT R20, R20, R177, RZ, 0x3c, !PT ;  /* 0x000000b114147212 */ /* 0x000fe400078e3cff */
[----:B------:R-:W-:Y:S02]  /*167f0*/  LOP3.LUT R175, R94, 0x380, RZ, 0xc0, !PT ;  /* 0x000003805eaf7812 */ /* 0x000fe400078ec0ff */
[----:B------:R-:W-:Y:S02]  /*16800*/  ISETP.NE.U32.AND P0, PT, RZ, UR4, PT ;  /* 0x00000004ff007c0c */ /* 0x000fe4000bf05070 */
[----:B------:R-:W-:-:S02]  /*16810*/  IADD3 R110, P1, R118, 0xc020, RZ ;  /* 0x0000c020766e7810 */ /* 0x000fc40007f3e0ff */
[----:B------:R-:W-:Y:S02]  /*16820*/  LOP3.LUT R38, R181, 0x380, RZ, 0xc0, !PT ;  /* 0x00000380b5267812 */ /* 0x000fe400078ec0ff */
[----:B------:R-:W-:Y:S01]  /*16830*/  LOP3.LUT R177, R98, 0x380, RZ, 0xc0, !PT ;  /* 0x0000038062b17812 */ /* 0x000fe200078ec0ff */
[----:B------:R-:W-:Y:S01]  /*16840*/  IMAD.X R111, RZ, RZ, R119, P1 ;  /* 0x000000ffff6f7224 */ /* 0x000fe200008e0677 */
[----:B------:R-:W-:Y:S02]  /*16850*/  IADD3.X R39, RZ, R119, RZ, P5, !PT ;  /* 0x00000077ff277210 */ /* 0x000fe40002ffe4ff */
[----:B------:R-:W-:Y:S02]  /*16860*/  LOP3.LUT R46, R183, 0x380, RZ, 0xc0, !PT ;  /* 0x00000380b72e7812 */ /* 0x000fe400078ec0ff */
[----:B------:R-:W-:Y:S02]  /*16870*/  SHF.R.U64 R30, R30, 0x3, RZ ;  /* 0x000000031e1e7819 */ /* 0x000fe400000012ff */
[----:B------:R-:W-:-:S02]  /*16880*/  IADD3 R102, P5, R118, 0x8060, RZ ;  /* 0x0000806076667810 */ /* 0x000fc40007fbe0ff */
[C---:B------:R-:W-:Y:S02]  /*16890*/  IADD3 R114, P2, R118.reuse, 0xc040, RZ ;  /* 0x0000c04076727810 */ /* 0x040fe40007f5e0ff */
[----:B------:R-:W-:Y:S01]  /*168a0*/  IADD3 R151, P3, R118, 0xc060, RZ ;  /* 0x0000c06076977810 */ /* 0x000fe20007f7e0ff */
[--C-:B------:R-:W-:Y:S01]  /*168b0*/  IMAD.X R103, RZ, RZ, R119.reuse, P5 ;  /* 0x000000ffff677224 */ /* 0x100fe200028e0677 */
[----:B------:R-:W-:Y:S01]  /*168c0*/  LOP3.LUT R86, R185, 0x380, RZ, 0xc0, !PT ;  /* 0x00000380b9567812 */ /* 0x000fe200078ec0ff */
[--C-:B------:R-:W-:Y:S01]  /*168d0*/  IMAD.X R115, RZ, RZ, R119.reuse, P2 ;  /* 0x000000ffff737224 */ /* 0x100fe200010e0677 */
[----:B------:R-:W-:Y:S02]  /*168e0*/  SHF.R.U64 R173, R173, 0x3, RZ ;  /* 0x00000003adad7819 */ /* 0x000fe400000012ff */
[----:B------:R-:W-:Y:S01]  /*168f0*/  LOP3.LUT R118, R11, R118, RZ, 0x3c, !PT ;  /* 0x000000760b767212 */ /* 0x000fe200078e3cff */
[----:B------:R-:W-:Y:S01]  /*16900*/  IMAD.X R11, RZ, RZ, R119, P3 ;  /* 0x000000ffff0b7224 */ /* 0x000fe200018e0677 */
[----:B------:R-:W-:-:S02]  /*16910*/  SHF.R.U64 R175, R175, 0x3, RZ ;  /* 0x00000003afaf7819 */ /* 0x000fc400000012ff */
[----:B------:R-:W-:Y:S01]  /*16920*/  ISETP.NE.AND.EX P0, PT, RZ, UR5, PT, P0 ;  /* 0x00000005ff007c0c */ /* 0x000fe2000bf05300 */
[----:B------:R-:W-:Y:S01]  /*16930*/  ULDC.64 UR4, c[0x0][0xbe0] ;  /* 0x0002f80000047ab9 */ /* 0x000fe20000000a00 */
[----:B------:R-:W-:Y:S02]  /*16940*/  SHF.R.U64 R38, R38, 0x3, RZ ;  /* 0x0000000326267819 */ /* 0x000fe400000012ff */
[----:B------:R-:W-:Y:S02]  /*16950*/  SHF.R.U64 R177, R177, 0x3, RZ ;  /* 0x00000003b1b17819 */ /* 0x000fe400000012ff */
[----:B------:R-:W-:Y:S02]  /*16960*/  SHF.R.U64 R46, R46, 0x3, RZ ;  /* 0x000000032e2e7819 */ /* 0x000fe400000012ff */
[----:B------:R-:W-:Y:S02]  /*16970*/  LOP3.LUT R30, R30, R179, RZ, 0x3c, !PT ;  /* 0x000000b31e1e7212 */ /* 0x000fe400078e3cff */
[----:B------:R-:W-:-:S02]  /*16980*/  SHF.R.U64 R86, R86, 0x3, RZ ;  /* 0x0000000356567819 */ /* 0x000fc400000012ff */
[----:B------:R-:W-:Y:S02]  /*16990*/  LOP3.LUT R179, R102, 0x380, RZ, 0xc0, !PT ;  /* 0x0000038066b37812 */ /* 0x000fe400078ec0ff */
[----:B------:R-:W-:Y:S02]  /*169a0*/  LOP3.LUT R90, R173, R90, RZ, 0x3c, !PT ;  /* 0x0000005aad5a7212 */ /* 0x000fe400078e3cff */
[----:B------:R-:W-:Y:S02]  /*169b0*/  ISETP.NE.U32.AND P1, PT, RZ, UR4, PT ;  /* 0x00000004ff007c0c */ /* 0x000fe4000bf25070 */
[----:B------:R-:W-:Y:S02]  /*169c0*/  LOP3.LUT R94, R175, R94, RZ, 0x3c, !PT ;  /* 0x0000005eaf5e7212 */ /* 0x000fe400078e3cff */
[----:B------:R-:W-:Y:S02]  /*169d0*/  LOP3.LUT R173, R10, 0x380, RZ, 0xc0, !PT ;  /* 0x000003800aad7812 */ /* 0x000fe400078ec0ff */
[----:B------:R-:W-:Y:S01]  /*169e0*/  MOV R118, R118 ;  /* 0x0000007600767202 */ /* 0x000fe20000000f00 */
[----:B------:R-:W-:Y:S01]  /*169f0*/  BAR.SYNC.DEFER_BLOCKING 0x1, 0x100 ;  /* 0x0044000000007b1d */ /* 0x000fe20000010000 */
[----:B------:R-:W-:-:S02]  /*16a00*/  LOP3.LUT R38, R38, R181, RZ, 0x3c, !PT ;  /* 0x000000b526267212 */ /* 0x000fc400078e3cff */
[----:B------:R-:W-:Y:S02]  /*16a10*/  LOP3.LUT R98, R177, R98, RZ, 0x3c, !PT ;  /* 0x00000062b1627212 */ /* 0x000fe400078e3cff */
[----:B------:R-:W-:Y:S02]  /*16a20*/  LOP3.LUT R175, R110, 0x380, RZ, 0xc0, !PT ;  /* 0x000003806eaf7812 */ /* 0x000fe400078ec0ff */
[----:B------:R-:W-:Y:S02]  /*16a30*/  MOV R28, R12 ;  /* 0x0000000c001c7202 */ /* 0x000fe40000000f00 */
[----:B------:R-:W-:Y:S02]  /*16a40*/  LOP3.LUT R46, R46, R183, RZ, 0x3c, !PT ;  /* 0x000000b72e2e7212 */ /* 0x000fe400078e3cff */
[----:B------:R-:W-:Y:S02]  /*16a50*/  LOP3.LUT R177, R114, 0x380, RZ, 0xc0, !PT ;  /* 0x0000038072b17812 */ /* 0x000fe400078ec0ff */
[----:B------:R-:W-:-:S02]  /*16a60*/  LOP3.LUT R174, R151, 0x380, RZ, 0xc0, !PT ;  /* 0x0000038097ae7812 */ /* 0x000fc400078ec0ff */
[----:B------:R-:W-:Y:S02]  /*16a70*/  MOV R14, R14 ;  /* 0x0000000e000e7202 */ /* 0x000fe40000000f00 */
[----:B------:R-:W-:Y:S02]  /*16a80*/  LOP3.LUT R86, R86, R185, RZ, 0x3c, !PT ;  /* 0x000000b956567212 */ /* 0x000fe400078e3cff */
[----:B------:R-:W-:Y:S02]  /*16a90*/  SHF.R.U64 R179, R179, 0x3, RZ ;  /* 0x00000003b3b37819 */ /* 0x000fe400000012ff */
[----:B------:R-:W-:Y:S02]  /*16aa0*/  MOV R20, R20 ;  /* 0x0000001400147202 */ /* 0x000fe40000000f00 */
[----:B------:R-:W-:Y:S01]  /*16ab0*/  ISETP.NE.AND.EX P1, PT, RZ, UR5, PT, P1 ;  /* 0x00000005ff007c0c */ /* 0x000fe2000bf25310 */
[----:B------:R-:W-:Y:S01]  /*16ac0*/  STSM.16.M88.4 [R118], R24 ;  /* 0x0000001876007844 */ /* 0x000fe20000000200 */
[----:B------:R-:W-:-:S02]  /*16ad0*/  SHF.R.U64 R173, R173, 0x3, RZ ;  /* 0x00000003adad7819 */ /* 0x000fc400000012ff */
[----:B------:R-:W-:Y:S01]  /*16ae0*/  MOV R30, R30 ;  /* 0x0000001e001e7202 */ /* 0x000fe20000000f00 */
[----:B------:R-:W-:Y:S01]  /*16af0*/  STSM.16.M88.4 [R28], R32 ;  /* 0x000000201c007844 */ /* 0x000fe20000000200 */
[----:B------:R-:W-:Y:S02]  /*16b00*/  SHF.R.U64 R175, R175, 0x3, RZ ;  /* 0x00000003afaf7819 */ /* 0x000fe400000012ff */
[----:B------:R-:W-:Y:S01]  /*16b10*/  MOV R38, R38 ;  /* 0x0000002600267202 */ /* 0x000fe20000000f00 */
[----:B------:R-:W-:Y:S01]  /*16b20*/  STSM.16.M88.4 [R14], R40 ;  /* 0x000000280e007844 */ /* 0x000fe20000000200 */
[----:B------:R-:W-:Y:S02]  /*16b30*/  SHF.R.U64 R177, R177, 0x3, RZ ;  /* 0x00000003b1b17819 */ /* 0x000fe400000012ff */
[----:B------:R-:W-:Y:S01]  /*16b40*/  SHF.R.U64 R174, R174, 0x3, RZ ;  /* 0x00000003aeae7819 */ /* 0x000fe200000012ff */
[----:B------:R2:W-:Y:S01]  /*16b50*/  STSM.16.M88.4 [R20], R48 ;  /* 0x0000003014007844 */ /* 0x0005e20000000200 */
[----:B------:R-:W-:-:S02]  /*16b60*/  MOV R46, R46 ;  /* 0x0000002e002e7202 */ /* 0x000fc40000000f00 */
[----:B------:R-:W-:Y:S01]  /*16b70*/  LOP3.LUT R102, R179, R102, RZ, 0x3c, !PT ;  /* 0x00000066b3667212 */ /* 0x000fe200078e3cff */
[----:B------:R-:W-:Y:S01]  /*16b80*/  STSM.16.M88.4 [R30], R56 ;  /* 0x000000381e007844 */ /* 0x000fe20000000200 */
[----:B------:R-:W-:Y:S02]  /*16b90*/  MOV R86, R86 ;  /* 0x0000005600567202 */ /* 0x000fe40000000f00 */
[----:B------:R-:W-:Y:S01]  /*16ba0*/  MOV R13, R90 ;  /* 0x0000005a000d7202 */ /* 0x000fe20000000f00 */
[----:B------:R-:W-:Y:S01]  /*16bb0*/  STSM.16.M88.4 [R38], R64 ;  /* 0x0000004026007844 */ /* 0x000fe20000000200 */
[----:B------:R-:W-:Y:S02]  /*16bc0*/  LOP3.LUT R106, R173, R10, RZ, 0x3c, !PT ;  /* 0x0000000aad6a7212 */ /* 0x000fe400078e3cff */
[----:B------:R-:W-:Y:S01]  /*16bd0*/  F2FP.F16.F32.PACK_AB R90, R93, R165 ;  /* 0x000000a55d5a723e */ /* 0x000fe200000000ff */
[----:B------:R-:W-:Y:S01]  /*16be0*/  STSM.16.M88.4 [R46], R72 ;  /* 0x000000482e007844 */ /* 0x000fe20000000200 */
[----:B------:R-:W-:-:S02]  /*16bf0*/  F2FP.F16.F32.PACK_AB R91, R152, R120 ;  /* 0x00000078985b723e */ /* 0x000fc400000000ff */
[----:B------:R-:W-:Y:S01]  /*16c00*/  LOP3.LUT R110, R175, R110, RZ, 0x3c, !PT ;  /* 0x0000006eaf6e7212 */ /* 0x000fe200078e3cff */
[----:B------:R-:W-:Y:S01]  /*16c10*/  STSM.16.M88.4 [R86], R80 ;  /* 0x0000005056007844 */ /* 0x000fe20000000200 */
[----:B------:R-:W-:Y:S01]  /*16c20*/  MOV R94, R94 ;  /* 0x0000005e005e7202 */ /* 0x000fe20000000f00 */
[----:B------:R-:W-:Y:S01]  /*16c30*/  ULDC UR4, c[0x0][0xa88] ;  /* 0x0002a20000047ab9 */ /* 0x000fe20000000800 */
[----:B------:R-:W-:Y:S01]  /*16c40*/  F2FP.F16.F32.PACK_AB R152, R97, R166 ;  /* 0x000000a66198723e */ /* 0x000fe200000000ff */
[----:B------:R3:W-:Y:S01]  /*16c50*/  STSM.16.M88.4 [R13], R88 ;  /* 0x000000580d007844 */ /* 0x0007e20000000200 */
[----:B------:R-:W-:Y:S01]  /*16c60*/  LOP3.LUT R114, R177, R114, RZ, 0x3c, !PT ;  /* 0x00000072b1727212 */ /* 0x000fe200078e3cff */
[----:B--2---:R-:W-:Y:S01]  /*16c70*/  IMAD.MOV.U32 R20, RZ, RZ, RZ ;  /* 0x000000ffff147224 */ /* 0x004fe200078e00ff */
[----:B------:R-:W-:Y:S01]  /*16c80*/  LOP3.LUT R10, R174, R151, RZ, 0x3c, !PT ;  /* 0x00000097ae0a7212 */ /* 0x000fe200078e3cff */
[----:B------:R2:W-:Y:S01]  /*16c90*/  STSM.16.M88.4 [R94], R152 ;  /* 0x000000985e007844 */ /* 0x0005e20000000200 */
[----:B------:R-:W-:-:S02]  /*16ca0*/  MOV R98, R98 ;  /* 0x0000006200627202 */ /* 0x000fc40000000f00 */
[----:B------:R-:W-:Y:S02]  /*16cb0*/  MOV R102, R102 ;  /* 0x0000006600667202 */ /* 0x000fe40000000f00 */
[----:B------:R-:W-:Y:S01]  /*16cc0*/  MOV R106, R106 ;  /* 0x0000006a006a7202 */ /* 0x000fe20000000f00 */
[----:B------:R2:W-:Y:S01]  /*16cd0*/  STSM.16.M88.4 [R98], R156 ;  /* 0x0000009c62007844 */ /* 0x0005e20000000200 */
[----:B------:R-:W-:Y:S02]  /*16ce0*/  F2FP.F16.F32.PACK_AB R173, R123, R122 ;  /* 0x0000007a7bad723e */ /* 0x000fe400000000ff */
[----:B------:R-:W-:Y:S01]  /*16cf0*/  F2FP.F16.F32.PACK_AB R174, R125, R124 ;  /* 0x0000007c7dae723e */ /* 0x000fe200000000ff */
[----:B------:R2:W-:Y:S01]  /*16d00*/  STSM.16.M88.4 [R102], R160 ;  /* 0x000000a066007844 */ /* 0x0005e20000000200 */
[----:B------:R-:W-:Y:S02]  /*16d10*/  F2FP.F16.F32.PACK_AB R175, R127, R126 ;  /* 0x0000007e7faf723e */ /* 0x000fe400000000ff */
[----:B------:R-:W-:-:S02]  /*16d20*/  MOV R110, R110 ;  /* 0x0000006e006e7202 */ /* 0x000fc40000000f00 */
[----:B------:R-:W-:Y:S01]  /*16d30*/  MOV R114, R114 ;  /* 0x0000007200727202 */ /* 0x000fe20000000f00 */
[----:B------:R2:W-:Y:S01]  /*16d40*/  STSM.16.M88.4 [R106], R172 ;  /* 0x000000ac6a007844 */ /* 0x0005e20000000200 */
[----:B------:R-:W-:Y:S01]  /*16d50*/  MOV R12, R10 ;  /* 0x0000000a000c7202 */ /* 0x000fe20000000f00 */
[----:B----4-:R-:W-:Y:S02]  /*16d60*/  IMAD.WIDE R10, R231, 0x4, R6 ;  /* 0x00000004e70a7825 */ /* 0x010fe400078e0206 */
[----:B------:R-:W4:Y:S01]  /*16d70*/  @P1 LDC.64 R6, c[0x0][0xbe0] ;  /* 0x0002f800ff061b82 */ /* 0x000f220000000a00 */
[----:B------:R2:W-:Y:S04]  /*16d80*/  STSM.16.M88.4 [R110], R128 ;  /* 0x000000806e007844 */ /* 0x0005e80000000200 */
[----:B------:R2:W-:Y:S04]  /*16d90*/  STSM.16.M88.4 [R114], R136 ;  /* 0x0000008872007844 */ /* 0x0005e80000000200 */
[----:B------:R2:W-:Y:S01]  /*16da0*/  STSM.16.M88.4 [R12], R144 ;  /* 0x000000900c007844 */ /* 0x0005e20000000200 */
[----:B------:R-:W-:Y:S01]  /*16db0*/  BAR.SYNC.DEFER_BLOCKING 0x1, 0x100 ;  /* 0x0044000000007b1d */ /* 0x000fe20000010000 */
[----:B------:R-:W-:-:S02]  /*16dc0*/  IMAD.U32 R0, RZ, RZ, UR4 ;  /* 0x00000004ff007e24 */ /* 0x000fc4000f8e00ff */
[----:B----4-:R-:W-:-:S03]  /*16dd0*/  @P1 IMAD.WIDE R6, R231, 0x4, R6 ;  /* 0x00000004e7061825 */ /* 0x010fc600078e0206 */
[----:B------:R2:W5:Y:S01]  /*16de0*/  @P0 LDG.E R20, desc[UR52][R10.64] ;  /* 0x000000340a140981 */ /* 0x000562000c1e1900 */
[----:B------:R-:W-:-:S03]  /*16df0*/  LEA R5, R216, R206, 0x6 ;  /* 0x000000ced8057211 */ /* 0x000fc600078e30ff */
[----:B------:R2:W5:Y:S02]  /*16e00*/  @P1 LDG.E R0, desc[UR52][R6.64] ;  /* 0x0000003406001981 */ /* 0x000564000c1e1900 */
[----:B------:R-:W-:-:S03]  /*16e10*/  IMAD.WIDE R8, R5, 0x2, R8 ;  /* 0x0000000205087825 */ /* 0x000fc600078e0208 */
[----:B---3--:R-:W-:Y:S01]  /*16e20*/  IADD3 R13, P4, R8, 0x1000, RZ ;  /* 0x00001000080d7810 */ /* 0x008fe20007f9e0ff */
[----:B------:R-:W-:-:S12]  /*16e30*/  @P1 BRA `(.L_x_2187) ;  /* 0x0000000000101947 */ /* 0x000fd80003800000 */
[----:B------:R-:W-:Y:S05]  /*16e40*/  @!P0 BRA `(.L_x_2187) ;  /* 0x00000000000c8947 */ /* 0x000fea0003800000 */
[----:B------:R-:W3:Y:S04]  /*16e50*/  LDG.E R5, desc[UR52][R10.64] ;  /* 0x000000340a057981 */ /* 0x000ee8000c1e1900 */
[----:B-----5:R-:W3:Y:S02]  /*16e60*/  LDG.E R0, desc[UR52][R10.64+0x4] ;  /* 0x000004340a007981 */ /* 0x020ee4000c1e1900 */
[----:B---3--:R-:W-:-:S07]  /*16e70*/  IMAD.IADD R0, R0, 0x1, -R5 ;  /* 0x0000000100007824 */ /* 0x008fce00078e0a05 */
.L_x_2187:
[----:B--2---:R-:W2:Y:S01]  /*16e80*/  LDL R10, [R1+0xc] ;  /* 0x00000c00010a7983 */ /* 0x004ea20000100800 */
[----:B------:R-:W-:Y:S01]  /*16e90*/  SHF.R.S32.HI R78, RZ, 0x1f, R222 ;  /* 0x0000001fff4e7819 */ /* 0x000fe200000114de */
[----:B------:R-:W-:Y:S01]  /*16ea0*/  ULDC.64 UR4, c[0x0][0xb70] ;  /* 0x0002dc0000047ab9 */ /* 0x000fe20000000a00 */
[--C-:B-----5:R-:W-:Y:S01]  /*16eb0*/  SHF.R.S32.HI R21, RZ, 0x1f, R20.reuse ;  /* 0x0000001fff157819 */ /* 0x120fe20000011414 */
[----:B------:R-:W3:Y:S01]  /*16ec0*/  S2R R15, SR_TID.X ;  /* 0x00000000000f7919 */ /* 0x000ee20000002100 */
[----:B------:R-:W-:Y:S01]  /*16ed0*/  SHF.R.S32.HI R5, RZ, 0x1f, R231 ;  /* 0x0000001fff057819 */ /* 0x000fe200000114e7 */
[----:B------:R-:W-:Y:S01]  /*16ee0*/  IMAD R7, R78, UR4, RZ ;  /* 0x000000044e077c24 */ /* 0x000fe2000f8e02ff */
[----:B------:R-:W-:Y:S02]  /*16ef0*/  SEL R80, R231, RZ, !P0 ;  /* 0x000000ffe7507207 */ /* 0x000fe40004000000 */
[----:B------:R-:W-:Y:S01]  /*16f00*/  SEL R81, R5, RZ, !P0 ;  /* 0x000000ff05517207 */ /* 0x000fe20004000000 */
[----:B------:R-:W-:Y:S01]  /*16f10*/  IMAD R11, R222, UR5, R7 ;  /* 0x00000005de0b7c24 */ /* 0x000fe2000f8e0207 */
[----:B------:R-:W-:Y:S01]  /*16f20*/  IADD3 R29, P0, R8, 0x3000, RZ ;  /* 0x00003000081d7810 */ /* 0x000fe20007f1e0ff */
[----:B------:R-:W-:Y:S01]  /*16f30*/  IMAD.WIDE.U32 R6, R222, UR4, R20 ;  /* 0x00000004de067c25 */ /* 0x000fe2000f8e0014 */
[----:B------:R-:W-:Y:S01]  /*16f40*/  ULDC.64 UR4, c[0x0][0xb78] ;  /* 0x0002de0000047ab9 */ /* 0x000fe20000000a00 */
[----:B------:R-:W-:-:S02]  /*16f50*/  IADD3 R25, P3, R8, 0x2000, RZ ;  /* 0x0000200008197810 */ /* 0x000fc40007f7e0ff */
[----:B------:R-:W-:Y:S01]  /*16f60*/  IMAD.IADD R7, R7, 0x1, R11 ;  /* 0x0000000107077824 */ /* 0x000fe200078e020b */
[C---:B------:R-:W-:Y:S01]  /*16f70*/  IADD3 R37, P2, R8.reuse, 0x5000, RZ ;  /* 0x0000500008257810 */ /* 0x040fe20007f5e0ff */
[----:B------:R-:W-:Y:S01]  /*16f80*/  IMAD R5, R81, UR4, RZ ;  /* 0x0000000451057c24 */ /* 0x000fe2000f8e02ff */
[----:B------:R-:W-:Y:S01]  /*16f90*/  IADD3 R33, P1, R8, 0x4000, RZ ;  /* 0x0000400008217810 */ /* 0x000fe20007f3e0ff */
[----:B------:R-:W-:Y:S01]  /*16fa0*/  IMAD.WIDE.U32 R6, R80, UR4, R6 ;  /* 0x0000000450067c25 */ /* 0x000fe2000f8e0006 */
[----:B------:R-:W-:Y:S02]  /*16fb0*/  LOP3.LUT R28, R29, 0x380, RZ, 0xc0, !PT ;  /* 0x000003801d1c7812 */ /* 0x000fe400078ec0ff */
[----:B------:R-:W-:Y:S02]  /*16fc0*/  LOP3.LUT R12, R13, 0x380, RZ, 0xc0, !PT ;  /* 0x000003800d0c7812 */ /* 0x000fe400078ec0ff */
[----:B------:R-:W-:Y:S02]  /*16fd0*/  LOP3.LUT R24, R25, 0x380, RZ, 0xc0, !PT ;  /* 0x0000038019187812 */ /* 0x000fe400078ec0ff */
[----:B------:R-:W-:-:S02]  /*16fe0*/  LOP3.LUT R36, R37, 0x380, RZ, 0xc0, !PT ;  /* 0x0000038025247812 */ /* 0x000fc400078ec0ff */
[----:B------:R-:W-:Y:S02]  /*16ff0*/  LOP3.LUT R32, R33, 0x380, RZ, 0xc0, !PT ;  /* 0x0000038021207812 */ /* 0x000fe400078ec0ff */
[----:B------:R-:W-:Y:S02]  /*17000*/  SHF.R.U64 R28, R28, 0x3, RZ ;  /* 0x000000031c1c7819 */ /* 0x000fe400000012ff */
[----:B------:R-:W-:Y:S02]  /*17010*/  SHF.R.U64 R12, R12, 0x3, RZ ;  /* 0x000000030c0c7819 */ /* 0x000fe400000012ff */
[----:B------:R-:W-:Y:S02]  /*17020*/  SHF.R.U64 R24, R24, 0x3, RZ ;  /* 0x0000000318187819 */ /* 0x000fe400000012ff */
[----:B---3--:R-:W-:Y:S02]  /*17030*/  IADD3 R15, R15, -0x80, RZ ;  /* 0xffffff800f0f7810 */ /* 0x008fe40007ffe0ff */
[----:B------:R-:W-:-:S02]  /*17040*/  SHF.R.U64 R36, R36, 0x3, RZ ;  /* 0x0000000324247819 */ /* 0x000fc400000012ff */
[----:B------:R-:W-:Y:S02]  /*17050*/  SHF.R.S32.HI R14, RZ, 0x1f, R15 ;  /* 0x0000001fff0e7819 */ /* 0x000fe4000001140f */
        /* <DEDUP_REMOVED lines=10> */
[----:B------:R-:W-:Y:S02]  /*17100*/  LEA.HI R14, R14, R15, RZ, 0x7 ;  /* 0x0000000f0e0e7211 */ /* 0x000fe400078f38ff */
[C---:B------:R-:W-:Y:S02]  /*17110*/  IADD3 R45, P4, R8.reuse, 0x7000, RZ ;  /* 0x00007000082d7810 */ /* 0x040fe40007f9e0ff */
[----:B------:R-:W-:Y:S02]  /*17120*/  IADD3 R49, P3, R8, 0x8000, RZ ;  /* 0x0000800008317810 */ /* 0x000fe40007f7e0ff */
[----:B------:R-:W-:Y:S01]  /*17130*/  LOP3.LUT R32, R32, R33, RZ, 0x3c, !PT ;  /* 0x0000002120207212 */ /* 0x000fe200078e3cff */
[----:B------:R-:W-:Y:S01]  /*17140*/  IMAD.X R33, RZ, RZ, R9, P1 ;  /* 0x000000ffff217224 */ /* 0x000fe200008e0609 */
[----:B------:R-:W-:Y:S02]  /*17150*/  IADD3 R57, P2, R8, 0xb000, RZ ;  /* 0x0000b00008397810 */ /* 0x000fe40007f5e0ff */
[----:B------:R-:W-:-:S02]  /*17160*/  LOP3.LUT R52, R53, 0x380, RZ, 0xc0, !PT ;  /* 0x0000038035347812 */ /* 0x000fc400078ec0ff */
[----:B------:R-:W-:Y:S02]  /*17170*/  LOP3.LUT R14, R14, 0xffffff80, RZ, 0xc0, !PT ;  /* 0xffffff800e0e7812 */ /* 0x000fe400078ec0ff */
[----:B------:R-:W-:Y:S02]  /*17180*/  LOP3.LUT R44, R45, 0x380, RZ, 0xc0, !PT ;  /* 0x000003802d2c7812 */ /* 0x000fe400078ec0ff */
[----:B------:R-:W-:Y:S01]  /*17190*/  LOP3.LUT R48, R49, 0x380, RZ, 0xc0, !PT ;  /* 0x0000038031307812 */ /* 0x000fe200078ec0ff */
[----:B------:R-:W-:Y:S01]  /*171a0*/  IMAD.IADD R14, R15, 0x1, -R14 ;  /* 0x000000010f0e7824 */ /* 0x000fe200078e0a0e */
[----:B------:R-:W-:Y:S02]  /*171b0*/  LOP3.LUT R56, R57, 0x380, RZ, 0xc0, !PT ;  /* 0x0000038039387812 */ /* 0x000fe400078ec0ff */
[----:B------:R-:W-:Y:S02]  /*171c0*/  SHF.R.U64 R52, R52, 0x3, RZ ;  /* 0x0000000334347819 */ /* 0x000fe400000012ff */
[----:B------:R-:W-:-:S02]  /*171d0*/  SHF.R.U64 R44, R44, 0x3, RZ ;  /* 0x000000032c2c7819 */ /* 0x000fc400000012ff */
[----:B------:R-:W-:Y:S02]  /*171e0*/  SHF.R.U64 R48, R48, 0x3, RZ ;  /* 0x0000000330307819 */ /* 0x000fe400000012ff */
        /* <DEDUP_REMOVED lines=11> */
[----:B------:R-:W-:Y:S02]  /*172a0*/  IADD3 R69, P3, R8, 0xe000, RZ ;  /* 0x0000e00008457810 */ /* 0x000fe40007f7e0ff */
[----:B------:R-:W-:Y:S02]  /*172b0*/  LOP3.LUT R64, R65, 0x380, RZ, 0xc0, !PT ;  /* 0x0000038041407812 */ /* 0x000fe400078ec0ff */
[----:B------:R-:W-:Y:S02]  /*172c0*/  LOP3.LUT R68, R69, 0x380, RZ, 0xc0, !PT ;  /* 0x0000038045447812 */ /* 0x000fe400078ec0ff */
[----:B------:R-:W-:Y:S02]  /*172d0*/  SHF.R.U64 R64, R64, 0x3, RZ ;  /* 0x0000000340407819 */ /* 0x000fe400000012ff */
[----:B------:R-:W-:-:S02]  /*172e0*/  SHF.R.U64 R68, R68, 0x3, RZ ;  /* 0x0000000344447819 */ /* 0x000fc400000012ff */
[----:B------:R-:W-:Y:S01]  /*172f0*/  LOP3.LUT R64, R64, R65, RZ, 0x3c, !PT ;  /* 0x0000004140407212 */ /* 0x000fe200078e3cff */
[--C-:B------:R-:W-:Y:S01]  /*17300*/  IMAD.X R65, RZ, RZ, R9.reuse, P4 ;  /* 0x000000ffff417224 */ /* 0x100fe200020e0609 */
[----:B------:R-:W-:Y:S01]  /*17310*/  LOP3.LUT R68, R68, R69, RZ, 0x3c, !PT ;  /* 0x0000004544447212 */ /* 0x000fe200078e3cff */
[----:B------:R-:W-:Y:S01]  /*17320*/  IMAD.X R69, RZ, RZ, R9, P3 ;  /* 0x000000ffff457224 */ /* 0x000fe200018e0609 */
[----:B------:R-:W-:Y:S01]  /*17330*/  SHF.R.S32.HI R207, RZ, 0x1f, R206 ;  /* 0x0000001fffcf7819 */ /* 0x000fe200000114ce */
[----:B------:R-:W-:-:S05]  /*17340*/  IMAD R83, R235, -0x80, R0 ;  /* 0xffffff80eb537824 */ /* 0x000fca00078e0200 */
[----:B------:R-:W-:Y:S02]  /*17350*/  ISETP.GE.AND P3, PT, R216, R83, PT ;  /* 0x00000053d800720c */ /* 0x000fe40003f66270 */
[----:B------:R-:W-:Y:S01]  /*17360*/  SHF.R.S32.HI R217, RZ, 0x1f, R216 ;  /* 0x0000001fffd97819 */ /* 0x000fe200000114d8 */
[----:B------:R-:W-:Y:S01]  /*17370*/  BSSY B1, `(.L_x_2188) ;  /* 0x000006b000017945 */ /* 0x000fe20003800000 */
[----:B--2---:R-:W-:Y:S02]  /*17380*/  IMAD R11, R235, 0x80, R10 ;  /* 0x00000080eb0b7824 */ /* 0x004fe400078e020a */
[----:B------:R-:W-:Y:S01]  /*17390*/  IMAD R10, R80, UR5, R5 ;  /* 0x00000005500a7c24 */ /* 0x000fe2000f8e0205 */
[----:B------:R-:W-:Y:S02]  /*173a0*/  ULDC.64 UR4, c[0x0][0xb40] ;  /* 0x0002d00000047ab9 */ /* 0x000fe40000000a00 */
[----:B------:R-:W-:Y:S02]  /*173b0*/  SHF.R.S32.HI R5, RZ, 0x1f, R11 ;  /* 0x0000001fff057819 */ /* 0x000fe4000001140b */
[----:B------:R-:W-:-:S04]  /*173c0*/  IADD3 R6, P5, R11, R6, RZ ;  /* 0x000000060b067210 */ /* 0x000fc80007fbe0ff */
[----:B------:R-:W-:Y:S02]  /*173d0*/  IADD3.X R5, R5, R7, R10, P5, !PT ;  /* 0x0000000705057210 */ /* 0x000fe40002ffe40a */
[----:B------:R-:W-:Y:S02]  /*173e0*/  LEA R58, P5, R6, UR4, 0x2 ;  /* 0x00000004063a7c11 */ /* 0x000fe4000f8a10ff */
[----:B------:R-:W-:Y:S02]  /*173f0*/  IADD3 R7, P1, R8, 0xa000, RZ ;  /* 0x0000a00008077810 */ /* 0x000fe40007f3e0ff */
[----:B------:R-:W-:Y:S01]  /*17400*/  LEA.HI.X R59, R6, UR5, R5, 0x2, P5 ;  /* 0x00000005063b7c11 */ /* 0x000fe2000a8f1405 */
[----:B------:R-:W-:Y:S01]  /*17410*/  VIADD R5, R11, 0x8 ;  /* 0x000000080b057836 */ /* 0x000fe20000000000 */
[----:B------:R-:W-:Y:S01]  /*17420*/  IADD3 R41, P5, R8, 0x6000, RZ ;  /* 0x0000600008297810 */ /* 0x000fe20007fbe0ff */
[----:B------:R-:W-:Y:S01]  /*17430*/  ULDC.64 UR4, c[0x0][0xaa0] ;  /* 0x0002a80000047ab9 */ /* 0x000fe20000000a00 */
[----:B------:R-:W-:-:S02]  /*17440*/  LOP3.LUT R6, R7, 0x380, RZ, 0xc0, !PT ;  /* 0x0000038007067812 */ /* 0x000fc400078ec0ff */
[----:B------:R-:W-:Y:S02]  /*17450*/  LOP3.LUT R40, R41, 0x380, RZ, 0xc0, !PT ;  /* 0x0000038029287812 */ /* 0x000fe400078ec0ff */
[----:B------:R-:W-:Y:S02]  /*17460*/  SHF.R.U64 R6, R6, 0x3, RZ ;  /* 0x0000000306067819 */ /* 0x000fe400000012ff */
[----:B------:R-:W-:Y:S02]  /*17470*/  SHF.R.U64 R40, R40, 0x3, RZ ;  /* 0x0000000328287819 */ /* 0x000fe400000012ff */
[----:B------:R-:W-:Y:S01]  /*17480*/  LOP3.LUT R6, R6, R7, RZ, 0x3c, !PT ;  /* 0x0000000706067212 */ /* 0x000fe200078e3cff */
[--C-:B------:R-:W-:Y:S01]  /*17490*/  IMAD.X R7, RZ, RZ, R9.reuse, P1 ;  /* 0x000000ffff077224 */ /* 0x100fe200008e0609 */
[----:B------:R-:W-:Y:S01]  /*174a0*/  LOP3.LUT R40, R40, R41, RZ, 0x3c, !PT ;  /* 0x0000002928287212 */ /* 0x000fe200078e3cff */
[----:B------:R-:W-:Y:S01]  /*174b0*/  IMAD.X R41, RZ, RZ, R9, P5 ;  /* 0x000000ffff297224 */ /* 0x000fe200028e0609 */
[----:B------:R-:W-:-:S02]  /*174c0*/  IADD3 R61, P5, R8, 0xc000, RZ ;  /* 0x0000c000083d7810 */ /* 0x000fc40007fbe0ff */
[C---:B------:R-:W-:Y:S02]  /*174d0*/  IADD3 R10, P2, R8.reuse, 0xf000, RZ ;  /* 0x0000f000080a7810 */ /* 0x040fe40007f5e0ff */
[-C--:B------:R-:W-:Y:S02]  /*174e0*/  ISETP.GE.OR P1, PT, R11, R0.reuse, P0 ;  /* 0x000000000b00720c */ /* 0x080fe40000726670 */
[----:B------:R-:W-:Y:S01]  /*174f0*/  LOP3.LUT R60, R61, 0x380, RZ, 0xc0, !PT ;  /* 0x000003803d3c7812 */ /* 0x000fe200078ec0ff */
[----:B------:R-:W-:Y:S01]  /*17500*/  IMAD.X R73, RZ, RZ, R9, P2 ;  /* 0x000000ffff497224 */ /* 0x000fe200010e0609 */
[----:B------:R-:W-:Y:S02]  /*17510*/  ISETP.GE.OR P0, PT, R5, R0, P0 ;  /* 0x000000000500720c */ /* 0x000fe40000706670 */
[----:B------:R-:W-:Y:S02]  /*17520*/  LOP3.LUT R11, R8, 0x380, RZ, 0xc0, !PT ;  /* 0x00000380080b7812 */ /* 0x000fe400078ec0ff */
[----:B------:R-:W-:-:S02]  /*17530*/  LOP3.LUT R5, R10, 0x380, RZ, 0xc0, !PT ;  /* 0x000003800a057812 */ /* 0x000fc400078ec0ff */
[----:B------:R-:W-:Y:S02]  /*17540*/  SHF.R.U64 R60, R60, 0x3, RZ ;  /* 0x000000033c3c7819 */ /* 0x000fe400000012ff */
[----:B------:R-:W-:Y:S01]  /*17550*/  SHF.R.U64 R11, R11, 0x3, RZ ;  /* 0x000000030b0b7819 */ /* 0x000fe200000012ff */
[----:B------:R-:W-:Y:S01]  /*17560*/  @!P1 STG.E desc[UR52][R58.64], R3 ;  /* 0x000000033a009986 */ /* 0x000fe2000c101934 */
[----:B------:R-:W-:Y:S02]  /*17570*/  SHF.R.U64 R5, R5, 0x3, RZ ;  /* 0x0000000305057819 */ /* 0x000fe400000012ff */
[----:B------:R-:W-:Y:S01]  /*17580*/  LOP3.LUT R60, R60, R61, RZ, 0x3c, !PT ;  /* 0x0000003d3c3c7212 */ /* 0x000fe200078e3cff */
[----:B------:R-:W-:Y:S01]  /*17590*/  IMAD.X R61, RZ, RZ, R9, P5 ;  /* 0x000000ffff3d7224 */ /* 0x000fe200028e0609 */
[----:B------:R-:W-:Y:S01]  /*175a0*/  LOP3.LUT R8, R11, R8, RZ, 0x3c, !PT ;  /* 0x000000080b087212 */ /* 0x000fe200078e3cff */
[----:B------:R2:W-:Y:S01]  /*175b0*/  @!P0 STG.E desc[UR52][R58.64+0x20], R4 ;  /* 0x000020043a008986 */ /* 0x0005e2000c101934 */
[----:B------:R-:W-:-:S03]  /*175c0*/  LOP3.LUT R72, R5, R10, RZ, 0x3c, !PT ;  /* 0x0000000a05487212 */ /* 0x000fc600078e3cff */
        /* <DEDUP_REMOVED lines=10> */
[----:B--2---:R-:W5:Y:S04]  /*17670*/  LD.E.128 R4, desc[UR52][R6.64] ;  /* 0x0000003406047980 */ /* 0x004f68000c101d00 */
[----:B------:R-:W5:Y:S04]  /*17680*/  LD.E.128 R56, desc[UR52][R56.64] ;  /* 0x0000003438387980 */ /* 0x000f68000c101d00 */
[----:B------:R-:W5:Y:S04]  /*17690*/  LD.E.128 R60, desc[UR52][R60.64] ;  /* 0x000000343c3c7980 */ /* 0x000f68000c101d00 */
[----:B------:R-:W5:Y:S04]  /*176a0*/  LD.E.128 R64, desc[UR52][R64.64] ;  /* 0x0000003440407980 */ /* 0x000f68000c101d00 */
[----:B------:R-:W5:Y:S04]  /*176b0*/  LD.E.128 R68, desc[UR52][R68.64] ;  /* 0x0000003444447980 */ /* 0x000f68000c101d00 */
[----:B------:R-:W5:Y:S01]  /*176c0*/  LD.E.128 R72, desc[UR52][R72.64] ;  /* 0x0000003448487980 */ /* 0x000f62000c101d00 */
[----:B------:R-:W-:Y:S01]  /*176d0*/  IMAD R3, R21, UR4, RZ ;  /* 0x0000000415037c24 */ /* 0x000fe2000f8e02ff */
[----:B------:R-:W-:Y:S01]  /*176e0*/  @!PT LDS RZ, [RZ] ;  /* 0x00000000fffff984 */ /* 0x000fe20000000800 */
[----:B------:R-:W-:Y:S01]  /*176f0*/  @!PT LDS RZ, [RZ] ;  /* 0x00000000fffff984 */ /* 0x000fe20000000800 */
[----:B------:R-:W-:Y:S01]  /*17700*/  @!PT LDS RZ, [RZ] ;  /* 0x00000000fffff984 */ /* 0x000fe20000000800 */
[----:B------:R-:W-:Y:S01]  /*17710*/  @!PT LDS RZ, [RZ] ;  /* 0x00000000fffff984 */ /* 0x000fe20000000800 */
[----:B------:R2:W-:Y:S06]  /*17720*/  MEMBAR.ALL.CTA ;  /* 0x0000000000007992 */ /* 0x0005ec0000008000 */
[----:B--2---:R-:W2:Y:S01]  /*17730*/  FENCE.VIEW.ASYNC.S ;  /* 0x00000000000073c6 */ /* 0x004ea20000000000 */
[----:B------:R-:W-:-:S04]  /*17740*/  IMAD.WIDE.U32 R76, R20, UR4, R206 ;  /* 0x00000004144c7c25 */ /* 0x000fc8000f8e00ce */
[----:B------:R-:W-:Y:S01]  /*17750*/  IMAD R3, R20, UR5, R3 ;  /* 0x0000000514037c24 */ /* 0x000fe2000f8e0203 */
[----:B------:R-:W-:Y:S01]  /*17760*/  ULDC.64 UR4, c[0x0][0xae0] ;  /* 0x0002b80000047ab9 */ /* 0x000fe20000000a00 */
[----:B------:R-:W-:Y:S02]  /*17770*/  VIADD R0, R216, 0x40 ;  /* 0x00000040d8007836 */ /* 0x000fe40000000000 */
[----:B------:R-:W-:Y:S02]  /*17780*/  IMAD R21, R78, UR4, RZ ;  /* 0x000000044e157c24 */ /* 0x000fe4000f8e02ff */
[----:B------:R-:W-:Y:S01]  /*17790*/  IMAD.IADD R77, R77, 0x1, R3 ;  /* 0x000000014d4d7824 */ /* 0x000fe200078e0203 */
[----:B------:R-:W-:Y:S01]  /*177a0*/  IADD3 R3, R216, 0x20, RZ ;  /* 0x00000020d8037810 */ /* 0x000fe20007ffe0ff */
[----:B------:R-:W-:Y:S01]  /*177b0*/  IMAD R79, R222, UR5, R21 ;  /* 0x00000005de4f7c24 */ /* 0x000fe2000f8e0215 */
[----:B------:R-:W-:Y:S01]  /*177c0*/  ISETP.GE.AND P0, PT, R0, R83, PT ;  /* 0x000000530000720c */ /* 0x000fe20003f06270 */
[----:B------:R-:W-:Y:S01]  /*177d0*/  IMAD.WIDE.U32 R20, R222, UR4, R76 ;  /* 0x00000004de147c25 */ /* 0x000fe2000f8e004c */
[----:B------:R-:W-:-:S03]  /*177e0*/  ULDC.64 UR4, c[0x0][0xae8] ;  /* 0x0002ba0000047ab9 */ /* 0x000fc60000000a00 */
[----:B------:R-:W-:Y:S01]  /*177f0*/  VIADD R0, R17, 0x22820 ;  /* 0x0002282011007836 */ /* 0x000fe20000000000 */
[-C--:B------:R-:W-:Y:S01]  /*17800*/  ISETP.GE.AND P2, PT, R3, R83.reuse, PT ;  /* 0x000000530300720c */ /* 0x080fe20003f46270 */
[----:B------:R-:W-:Y:S02]  /*17810*/  VIADD R78, R216, 0x60 ;  /* 0x00000060d84e7836 */ /* 0x000fe40000000000 */
[----:B------:R-:W-:Y:S01]  /*17820*/  IMAD.IADD R21, R21, 0x1, R79 ;  /* 0x0000000115157824 */ /* 0x000fe200078e024f */
[----:B------:R-:W-:Y:S01]  /*17830*/  PRMT R0, RZ, 0x654, R0 ;  /* 0x00000654ff007816 */ /* 0x000fe20000000000 */
[----:B------:R-:W-:Y:S01]  /*17840*/  IMAD R3, R81, UR4, RZ ;  /* 0x0000000451037c24 */ /* 0x000fe2000f8e02ff */
[----:B------:R-:W-:Y:S01]  /*17850*/  ISETP.GE.AND P1, PT, R78, R83, PT ;  /* 0x000000534e00720c */ /* 0x000fe20003f26270 */
[C---:B------:R-:W-:Y:S01]  /*17860*/  IMAD.WIDE.U32 R78, R80.reuse, UR4, R20 ;  /* 0x00000004504e7c25 */ /* 0x040fe2000f8e0014 */
[----:B--2---:R2:W-:Y:S03]  /*17870*/  SYNCS.ARRIVE.TRANS64.RED.A1T0 RZ, [R0+URZ], RZ ;  /* 0x000000ff00ff79a7 */ /* 0x0045e6000810043f */
[----:B------:R-:W-:-:S02]  /*17880*/  IMAD R3, R80, UR5, R3 ;  /* 0x0000000550037c24 */ /* 0x000fc4000f8e0203 */
[----:B------:R-:W-:-:S04]  /*17890*/  IMAD.WIDE R76, R235, 0x80, R216 ;  /* 0x00000080eb4c7825 */ /* 0x000fc800078e02d8 */
[----:B------:R-:W-:Y:S01]  /*178a0*/  IMAD.IADD R83, R79, 0x1, R3 ;  /* 0x000000014f537824 */ /* 0x000fe200078e0203 */
[----:B--2---:R-:W-:Y:S06]  /*178b0*/  @P3 BRA `(.L_x_2189) ;  /* 0x0000000000583947 */ /* 0x004fec0003800000 */
[----:B------:R-:W-:Y:S01]  /*178c0*/  ULDC.64 UR4, c[0x0][0xad8] ;  /* 0x0002b60000047ab9 */ /* 0x000fe20000000a00 */
[----:B------:R-:W-:Y:S01]  /*178d0*/  IMAD.MOV.U32 R20, RZ, RZ, R78 ;  /* 0x000000ffff147224 */ /* 0x000fe200078e004e */
[----:B------:R-:W-:Y:S01]  /*178e0*/  ULDC.64 UR6, c[0x0][0xa80] ;  /* 0x0002a00000067ab9 */ /* 0x000fe20000000a00 */
[----:B------:R-:W-:Y:S02]  /*178f0*/  IMAD.MOV.U32 R21, RZ, RZ, R83 ;  /* 0x000000ffff157224 */ /* 0x000fe400078e0053 */
[----:B------:R-:W-:Y:S02]  /*17900*/  IMAD R3, R77, UR4, RZ ;  /* 0x000000044d037c24 */ /* 0x000fe4000f8e02ff */
[----:B------:R-:W-:Y:S01]  /*17910*/  IMAD.WIDE.U32 R20, R76, UR4, R20 ;  /* 0x000000044c147c25 */ /* 0x000fe2000f8e0014 */
[----:B------:R-:W-:Y:S02]  /*17920*/  ULDC UR4, c[0x0][0xa8c] ;  /* 0x0002a30000047ab9 */ /* 0x000fe40000000800 */
[----:B------:R-:W-:Y:S01]  /*17930*/  ISETP.GE.AND P5, PT, R206, UR4, PT ;  /* 0x00000004ce007c0c */ /* 0x000fe2000bfa6270 */
[----:B------:R-:W-:Y:S01]  /*17940*/  IMAD R3, R76, UR5, R3 ;  /* 0x000000054c037c24 */ /* 0x000fe2000f8e0203 */
[----:B------:R-:W-:Y:S01]  /*17950*/  LEA R80, P3, R20, UR6, 0x1 ;  /* 0x0000000614507c11 */ /* 0x000fe2000f8608ff */
[----:B------:R-:W-:-:S02]  /*17960*/  VIADD R0, R206, 0x40 ;  /* 0x00000040ce007836 */ /* 0x000fc40000000000 */
[----:B------:R-:W-:-:S03]  /*17970*/  IMAD.IADD R3, R21, 0x1, R3 ;  /* 0x0000000115037824 */ /* 0x000fc600078e0203 */
[----:B------:R-:W-:Y:S01]  /*17980*/  ISETP.GE.AND P4, PT, R0, UR4, PT ;  /* 0x0000000400007c0c */ /* 0x000fe2000bf86270 */
[----:B------:R-:W-:Y:S01]  /*17990*/  VIADD R0, R206, 0xc0 ;  /* 0x000000c0ce007836 */ /* 0x000fe20000000000 */
[----:B------:R-:W-:Y:S01]  /*179a0*/  LEA.HI.X R81, R20, UR7, R3, 0x1, P3 ;  /* 0x0000000714517c11 */ /* 0x000fe200098f0c03 */
[----:B------:R-:W-:-:S04]  /*179b0*/  VIADD R3, R206, 0x80 ;  /* 0x00000080ce037836 */ /* 0x000fc80000000000 */
[----:B-----5:R2:W-:Y:S01]  /*179c0*/  @!P5 STG.E.128 desc[UR52][R80.64], R8 ;  /* 0x000000085000d986 */ /* 0x0205e2000c101d34 */
[----:B------:R-:W-:Y:S02]  /*179d0*/  ISETP.GE.AND P3, PT, R3, UR4, PT ;  /* 0x0000000403007c0c */ /* 0x000fe4000bf66270 */
[----:B------:R-:W-:-:S03]  /*179e0*/  ISETP.GE.AND P5, PT, R0, UR4, PT ;  /* 0x0000000400007c0c */ /* 0x000fc6000bfa6270 */
[----:B------:R2:W-:Y:S08]  /*179f0*/  @!P4 STG.E.128 desc[UR52][R80.64+0x80], R32 ;  /* 0x000080205000c986 */ /* 0x0005f0000c101d34 */
[----:B------:R2:W-:Y:S04]  /*17a00*/  @!P3 STG.E.128 desc[UR52][R80.64+0x100], R48 ;  /* 0x000100305000b986 */ /* 0x0005e8000c101d34 */
[----:B------:R2:W-:Y:S02]  /*17a10*/  @!P5 STG.E.128 desc[UR52][R80.64+0x180], R60 ;  /* 0x0001803c5000d986 */ /* 0x0005e4000c101d34 */
.L_x_2189:
[----:B------:R-:W-:Y:S05]  /*17a20*/  BSYNC B1 ;  /* 0x0000000000017941 */ /* 0x000fea0003800000 */
.L_x_2188:
[----:B------:R-:W-:Y:S04]  /*17a30*/  BSSY B1, `(.L_x_2190) ;  /* 0x000001a000017945 */ /* 0x000fe80003800000 */
[----:B------:R-:W-:Y:S05]  /*17a40*/  @P2 BRA `(.L_x_2191) ;  /* 0x0000000000602947 */ /* 0x000fea0003800000 */
[----:B------:R-:W-:Y:S01]  /*17a50*/  IADD3 R3, P2, R76, 0x20, RZ ;  /* 0x000000204c037810 */ /* 0x000fe20007f5e0ff */
[----:B------:R-:W-:Y:S01]  /*17a60*/  ULDC.64 UR6, c[0x0][0xad8] ;  /* 0x0002b60000067ab9 */ /* 0x000fe20000000a00 */
[----:B--2--5:R-:W-:Y:S01]  /*17a70*/  IMAD.MOV.U32 R8, RZ, RZ, R78 ;  /* 0x000000ffff087224 */ /* 0x024fe200078e004e */
[----:B------:R-:W-:Y:S01]  /*17a80*/  ULDC UR4, c[0x0][0xa8c] ;  /* 0x0002a30000047ab9 */ /* 0x000fe20000000800 */
[----:B------:R-:W-:Y:S01]  /*17a90*/  IADD3.X R0, RZ, R77, RZ, P2, !PT ;  /* 0x0000004dff007210 */ /* 0x000fe200017fe4ff */
[----:B------:R-:W-:Y:S01]  /*17aa0*/  IMAD.MOV.U32 R9, RZ, RZ, R83 ;  /* 0x000000ffff097224 */ /* 0x000fe200078e0053 */
        /* <DEDUP_REMOVED lines=18> */
.L_x_2191:
[----:B------:R-:W-:Y:S05]  /*17bd0*/  BSYNC B1 ;  /* 0x0000000000017941 */ /* 0x000fea0003800000 */
.L_x_2190:
[----:B------:R-:W-:Y:S04]  /*17be0*/  BSSY B1, `(.L_x_2192) ;  /* 0x000001a000017945 */ /* 0x000fe80003800000 */
[----:B------:R-:W-:Y:S05]  /*17bf0*/  @P0 BRA `(.L_x_2193) ;  /* 0x0000000000600947 */ /* 0x000fea0003800000 */
[----:B------:R-:W-:Y:S01]  /*17c00*/  IADD3 R3, P0, R76, 0x40, RZ ;  /* 0x000000404c037810 */ /* 0x000fe20007f1e0ff */
[C---:B--2--5:R-:W-:Y:S01]  /*17c10*/  VIADD R9, R206.reuse, 0x80 ;  /* 0x00000080ce097836 */ /* 0x064fe20000000000 */
[----:B------:R-:W-:Y:S01]  /*17c20*/  ULDC UR4, c[0x0][0xa8c] ;  /* 0x0002a30000047ab9 */ /* 0x000fe20000000800 */
[C---:B------:R-:W-:Y:S01]  /*17c30*/  VIADD R8, R206.reuse, 0x40 ;  /* 0x00000040ce087836 */ /* 0x040fe20000000000 */
[----:B------:R-:W-:Y:S01]  /*17c40*/  ULDC.64 UR6, c[0x0][0xad8] ;  /* 0x0002b60000067ab9 */ /* 0x000fe20000000a00 */
[----:B------:R-:W-:Y:S01]  /*17c50*/  IMAD.X R0, RZ, RZ, R77, P0 ;  /* 0x000000ffff007224 */ /* 0x000fe200000e064d */
[----:B------:R-:W-:Y:S01]  /*17c60*/  ISETP.GE.AND P4, PT, R9, UR4, PT ;  /* 0x0000000409007c0c */ /* 0x000fe2000bf86270 */
[----:B---3--:R-:W-:Y:S01]  /*17c70*/  VIADD R10, R206, 0xc0 ;  /* 0x000000c0ce0a7836 */ /* 0x008fe20000000000 */
        /* <DEDUP_REMOVED lines=16> */
.L_x_2193:
[----:B------:R-:W-:Y:S05]  /*17d80*/  BSYNC B1 ;  /* 0x0000000000017941 */ /* 0x000fea0003800000 */
.L_x_2192:
        /* <DEDUP_REMOVED lines=27> */
.L_x_2186:
[----:B------:R-:W-:Y:S01]  /*17f40*/  ULDC.64 UR4, c[0x0][0xbd8] ;  /* 0x0002f60000047ab9 */ /* 0x000fe20000000a00 */
[----:B------:R-:W2:Y:S01]  /*17f50*/  LDC.64 R4, c[0x0][0xbd8] ;  /* 0x0002f600ff047b82 */ /* 0x000ea20000000a00 */
[----:B------:R-:W-:Y:S01]  /*17f60*/  ISETP.NE.U32.AND P0, PT, RZ, UR4, PT ;  /* 0x00000004ff007c0c */ /* 0x000fe2000bf05070 */
[----:B------:R-:W-:-:S03]  /*17f70*/  IMAD.MOV.U32 R3, RZ, RZ, RZ ;  /* 0x000000ffff037224 */ /* 0x000fc600078e00ff */
[----:B------:R-:W-:Y:S01]  /*17f80*/  ISETP.NE.AND.EX P0, PT, RZ, UR5, PT, P0 ;  /* 0x00000005ff007c0c */ /* 0x000fe2000bf05300 */
[----:B------:R-:W-:Y:S02]  /*17f90*/  ULDC.64 UR4, c[0x0][0xbe0] ;  /* 0x0002f80000047ab9 */ /* 0x000fe40000000a00 */
[----:B------:R-:W-:-:S04]  /*17fa0*/  ISETP.NE.U32.AND P1, PT, RZ, UR4, PT ;  /* 0x00000004ff007c0c */ /* 0x000fc8000bf25070 */
[----:B------:R-:W-:Y:S01]  /*17fb0*/  ISETP.NE.AND.EX P1, PT, RZ, UR5, PT, P1 ;  /* 0x00000005ff007c0c */ /* 0x000fe2000bf25310 */
[----:B--2---:R-:W-:-:S12]  /*17fc0*/  IMAD.WIDE R4, R231, 0x4, R4 ;  /* 0x00000004e7047825 */ /* 0x004fd800078e0204 */
[----:B------:R-:W2:Y:S01]  /*17fd0*/  @P1 LDC.64 R6, c[0x0][0xbe0] ;  /* 0x0002f800ff061b82 */ /* 0x000ea20000000a00 */
[----:B------:R-:W-:Y:S02]  /*17fe0*/  ULDC UR4, c[0x0][0xa88] ;  /* 0x0002a20000047ab9 */ /* 0x000fe40000000800 */
[----:B------:R-:W-:Y:S01]  /*17ff0*/  IMAD.U32 R0, RZ, RZ, UR4 ;  /* 0x00000004ff007e24 */ /* 0x000fe2000f8e00ff */
[----:B------:R3:W5:Y:S01]  /*18000*/  @P0 LDG.E R3, desc[UR52][R4.64] ;  /* 0x0000003404030981 */ /* 0x000762000c1e1900 */
[----:B------:R-:W4:Y:S01]  /*18010*/  S2R R8, SR_TID.X ;  /* 0x0000000000087919 */ /* 0x000f220000002100 */
[----:B--2---:R-:W-:-:S05]  /*18020*/  @P1 IMAD.WIDE R6, R231, 0x4, R6 ;  /* 0x00000004e7061825 */ /* 0x004fca00078e0206 */
[----:B------:R3:W5:Y:S01]  /*18030*/  @P1 LDG.E R0, desc[UR52][R6.64] ;  /* 0x0000003406001981 */ /* 0x000762000c1e1900 */
[----:B----4-:R-:W-:-:S05]  /*18040*/  VIADD R8, R8, 0xffffff80 ;  /* 0xffffff8008087836 */ /* 0x010fca0000000000 */
[----:B------:R-:W-:Y:S01]  /*18050*/  ISETP.GT.AND P2, PT, R8, 0x7f, PT ;  /* 0x0000007f0800780c */ /* 0x000fe20003f44270 */
[----:B------:R-:W-:-:S12]  /*18060*/  @P1 BRA `(.L_x_2195) ;  /* 0x0000000000101947 */ /* 0x000fd80003800000 */
[----:B------:R-:W-:Y:S05]  /*18070*/  @!P0 BRA `(.L_x_2195) ;  /* 0x00000000000c8947 */ /* 0x000fea0003800000 */
[----:B---3--:R-:W2:Y:S04]  /*18080*/  LDG.E R7, desc[UR52][R4.64] ;  /* 0x0000003404077981 */ /* 0x008ea8000c1e1900 */
[----:B-----5:R-:W2:Y:S02]  /*18090*/  LDG.E R0, desc[UR52][R4.64+0x4] ;  /* 0x0000043404007981 */ /* 0x020ea4000c1e1900 */
[----:B--2---:R-:W-:-:S07]  /*180a0*/  IADD3 R0, -R7, R0, RZ ;  /* 0x0000000007007210 */ /* 0x004fce0007ffe1ff */
.L_x_2195:
[----:B---3--:R-:W-:Y:S01]  /*180b0*/  SHF.R.S32.HI R4, RZ, 0x1f, R231 ;  /* 0x0000001fff047819 */ /* 0x008fe200000114e7 */
[----:B------:R-:W-:Y:S01]  /*180c0*/  BSSY B1, `(.L_x_2196) ;  /* 0x000001d000017945 */ /* 0x000fe20003800000 */
[----:B------:R-:W-:Y:S02]  /*180d0*/  SHF.R.S32.HI R9, RZ, 0x1f, R222 ;  /* 0x0000001fff097819 */ /* 0x000fe400000114de */
[----:B------:R-:W-:Y:S02]  /*180e0*/  SHF.R.S32.HI R207, RZ, 0x1f, R206 ;  /* 0x0000001fffcf7819 */ /* 0x000fe400000114ce */
[----:B------:R-:W-:Y:S02]  /*180f0*/  SEL R11, R231, RZ, !P0 ;  /* 0x000000ffe70b7207 */ /* 0x000fe40004000000 */
[----:B------:R-:W-:Y:S02]  /*18100*/  SEL R10, R4, RZ, !P0 ;  /* 0x000000ff040a7207 */ /* 0x000fe40004000000 */
[----:B-----5:R-:W-:Y:S01]  /*18110*/  SHF.R.S32.HI R8, RZ, 0x1f, R3 ;  /* 0x0000001fff087819 */ /* 0x020fe20000011403 */
        /* <DEDUP_REMOVED lines=13> */
[----:B------:R-:W-:Y:S02]  /*181f0*/  IMAD R6, R10, UR4, RZ ;  /* 0x000000040a067c24 */ /* 0x000fe4000f8e02ff */
[----:B------:R-:W-:Y:S02]  /*18200*/  IMAD.IADD R5, R5, 0x1, R7 ;  /* 0x0000000105057824 */ /* 0x000fe400078e0207 */
        /* <DEDUP_REMOVED lines=8> */
.L_x_2197:
[----:B------:R-:W-:Y:S05]  /*18290*/  BSYNC B1 ;  /* 0x0000000000017941 */ /* 0x000fea0003800000 */
.L_x_2196:
[----:B------:R-:W-:Y:S01]  /*182a0*/  ULDC.64 UR4, c[0x0][0xaa0] ;  /* 0x0002a80000047ab9 */ /* 0x000fe20000000a00 */
[----:B------:R-:W-:Y:S01]  /*182b0*/  IMAD R13, R235, -0x80, R0 ;  /* 0xffffff80eb0d7824 */ /* 0x000fe200078e0200 */
[----:B------:R-:W-:Y:S01]  /*182c0*/  BSSY B1, `(.L_x_2198) ;  /* 0x000002d000017945 */ /* 0x000fe20003800000 */
[----:B--2---:R-:W-:Y:S02]  /*182d0*/  IMAD R6, R8, UR4, RZ ;  /* 0x0000000408067c24 */ /* 0x004fe4000f8e02ff */
[----:B------:R-:W-:Y:S01]  /*182e0*/  IMAD.WIDE.U32 R4, R3, UR4, R206 ;  /* 0x0000000403047c25 */ /* 0x000fe2000f8e00ce */
[----:B------:R-:W-:-:S03]  /*182f0*/  ISETP.GE.AND P1, PT, R216, R13, PT ;  /* 0x0000000dd800720c */ /* 0x000fc60003f26270 */
[----:B------:R-:W-:Y:S01]  /*18300*/  IMAD R3, R3, UR5, R6 ;  /* 0x0000000503037c24 */ /* 0x000fe2000f8e0206 */
[----:B------:R-:W-:Y:S01]  /*18310*/  ULDC.64 UR4, c[0x0][0xae0] ;  /* 0x0002b80000047ab9 */ /* 0x000fe20000000a00 */
[----:B------:R-:W-:Y:S02]  /*18320*/  VIADD R0, R216, 0x20 ;  /* 0x00000020d8007836 */ /* 0x000fe40000000000 */
[----:B------:R-:W-:Y:S01]  /*18330*/  IMAD R7, R9, UR4, RZ ;  /* 0x0000000409077c24 */ /* 0x000fe2000f8e02ff */
[----:B------:R-:W-:Y:S01]  /*18340*/  SHF.R.S32.HI R9, RZ, 0x1f, R216 ;  /* 0x0000001fff097819 */ /* 0x000fe200000114d8 */
[----:B------:R-:W-:Y:S01]  /*18350*/  IMAD.IADD R5, R5, 0x1, R3 ;  /* 0x0000000105057824 */ /* 0x000fe200078e0203 */
[----:B------:R-:W-:Y:S01]  /*18360*/  ISETP.GE.AND P0, PT, R0, R13, PT ;  /* 0x0000000d0000720c */ /* 0x000fe20003f06270 */
[C---:B------:R-:W-:Y:S02]  /*18370*/  IMAD R7, R222.reuse, UR5, R7 ;  /* 0x00000005de077c24 */ /* 0x040fe4000f8e0207 */
[----:B------:R-:W-:Y:S01]  /*18380*/  IMAD.WIDE.U32 R4, R222, UR4, R4 ;  /* 0x00000004de047c25 */ /* 0x000fe2000f8e0004 */
[----:B------:R-:W-:-:S03]  /*18390*/  ULDC.64 UR4, c[0x0][0xae8] ;  /* 0x0002ba0000047ab9 */ /* 0x000fc60000000a00 */
[----:B------:R-:W-:Y:S02]  /*183a0*/  IMAD.IADD R5, R5, 0x1, R7 ;  /* 0x0000000105057824 */ /* 0x000fe400078e0207 */
[----:B------:R-:W-:Y:S02]  /*183b0*/  IMAD R0, R10, UR4, RZ ;  /* 0x000000040a007c24 */ /* 0x000fe4000f8e02ff */
[----:B------:R-:W-:-:S04]  /*183c0*/  IMAD.WIDE.U32 R6, R11, UR4, R4 ;  /* 0x000000040b067c25 */ /* 0x000fc8000f8e0004 */
[----:B------:R-:W-:Y:S02]  /*183d0*/  IMAD R3, R11, UR5, R0 ;  /* 0x000000050b037c24 */ /* 0x000fe4000f8e0200 */
[----:B------:R-:W-:Y:S02]  /*183e0*/  IMAD.MOV.U32 R8, RZ, RZ, R216 ;  /* 0x000000ffff087224 */ /* 0x000fe400078e00d8 */
[----:B------:R-:W-:Y:S02]  /*183f0*/  VIADD R0, R216, 0x40 ;  /* 0x00000040d8007836 */ /* 0x000fe40000000000 */
[----:B------:R-:W-:-:S04]  /*18400*/  IMAD.WIDE R8, R235, 0x80, R8 ;  /* 0x00000080eb087825 */ /* 0x000fc800078e0208 */
        /* <DEDUP_REMOVED lines=24> */
.L_x_2199:
[----:B------:R-:W-:Y:S05]  /*18590*/  BSYNC B1 ;  /* 0x0000000000017941 */ /* 0x000fea0003800000 */
.L_x_2198:
[----:B------:R-:W-:Y:S01]  /*185a0*/  BSSY B1, `(.L_x_2200) ;  /* 0x000001c000017945 */ /* 0x000fe20003800000 */
[----:B------:R-:W-:Y:S01]  /*185b0*/  ISETP.GE.AND P1, PT, R0, R13, PT ;  /* 0x0000000d0000720c */ /* 0x000fe20003f26270 */
[----:B------:R-:W-:Y:S02]  /*185c0*/  VIADD R10, R216, 0x60 ;  /* 0x00000060d80a7836 */ /* 0x000fe40000000000 */
[----:B------:R-:W-:Y:S10]  /*185d0*/  @P0 BRA `(.L_x_2201) ;  /* 0x0000000000600947 */ /* 0x000ff40003800000 */
[----:B------:R-:W-:Y:S01]  /*185e0*/  IADD3 R3, P0, R8, 0x20, RZ ;  /* 0x0000002008037810 */ /* 0x000fe20007f1e0ff */
[C---:B------:R-:W-:Y:S01]  /*185f0*/  VIADD R5, R206.reuse, 0x80 ;  /* 0x00000080ce057836 */ /* 0x040fe20000000000 */
[----:B------:R-:W-:Y:S01]  /*18600*/  ULDC UR4, c[0x0][0xa8c] ;  /* 0x0002a30000047ab9 */ /* 0x000fe20000000800 */
[C---:B------:R-:W-:Y:S01]  /*18610*/  VIADD R4, R206.reuse, 0x40 ;  /* 0x00000040ce047836 */ /* 0x040fe20000000000 */
[----:B------:R-:W-:Y:S01]  /*18620*/  ULDC.64 UR6, c[0x0][0xad8] ;  /* 0x0002b60000067ab9 */ /* 0x000fe20000000a00 */
[----:B------:R-:W-:Y:S01]  /*18630*/  IMAD.X R0, RZ, RZ, R9, P0 ;  /* 0x000000ffff007224 */ /* 0x000fe200000e0609 */
[----:B------:R-:W-:Y:S01]  /*18640*/  ISETP.GE.AND P4, PT, R5, UR4, PT ;  /* 0x0000000405007c0c */ /* 0x000fe2000bf86270 */
[----:B------:R-:W-:Y:S01]  /*18650*/  VIADD R12, R206, 0xc0 ;  /* 0x000000c0ce0c7836 */ /* 0x000fe20000000000 */
        /* <DEDUP_REMOVED lines=16> */
.L_x_2201:
[----:B------:R-:W-:Y:S05]  /*18760*/  BSYNC B1 ;  /* 0x0000000000017941 */ /* 0x000fea0003800000 */
.L_x_2200:
        /* <DEDUP_REMOVED lines=27> */
.L_x_2203:
[----:B------:R-:W-:Y:S05]  /*18920*/  BSYNC B1 ;  /* 0x0000000000017941 */ /* 0x000fea0003800000 */
.L_x_2202:
        /* <DEDUP_REMOVED lines=25> */
.L_x_2194:
[----:B------:R-:W-:Y:S05]  /*18ac0*/  BSYNC B0 ;  /* 0x0000000000007941 */ /* 0x000fea0003800000 */
.L_x_2185:
[----:B------:R-:W-:Y:S02]  /*18ad0*/  ULDC UR4, c[0x0][0xc14] ;  /* 0x0003050000047ab9 */ /* 0x000fe40000000800 */
[----:B-1----:R-:W-:-:S13]  /*18ae0*/  ISETP.GE.AND P0, PT, R211, UR4, PT ;  /* 0x00000004d3007c0c */ /* 0x002fda000bf06270 */
[----:B------:R-:W-:Y:S05]  /*18af0*/  @!P0 BRA `(.L_x_2204) ;  /* 0xfffffe84002c8947 */ /* 0x000fea000383ffff */
[----:B------:R-:W-:Y:S05]  /*18b00*/  BRA `(.L_x_1991) ;  /* 0x0000006000387947 */ /* 0x000fea0003800000 */
.L_x_1989:
[----:B------:R-:W-:-:S08]  /*18b10*/  NOP ;  /* 0x0000000000007918 */ /* 0x000fd00000000000 */
[----:B--2---:R-:W0:-:S00]  /*18b20*/  USETMAXREG.DEALLOC.CTAPOOL 0x18 ;  /* 0x00000018000079c8 */ /* 0x004e0000080e0500 */
[----:B0-----:R-:W-:-:S06]  /*18b30*/  LOP3.LUT R0, R0, 0x3, RZ, 0xc0, !PT ;  /* 0x0000000300007812 */ /* 0x001fcc00078ec0ff */
[----:B------:R-:W0:Y:S02]  /*18b40*/  SHFL.IDX PT, R0, R0, RZ, 0x1f ;  /* 0x00001fff00007589 */ /* 0x000e2400000e0000 */
[----:B0-----:R-:W-:-:S13]  /*18b50*/  ISETP.NE.AND P0, PT, R0, RZ, PT ;  /* 0x000000ff0000720c */ /* 0x001fda0003f05270 */
[----:B------:R-:W-:Y:S05]  /*18b60*/  @P0 BRA `(.L_x_1991) ;  /* 0x0000006000200947 */ /* 0x000fea0003800000 */
[----:B------:R-:W-:Y:S01]  /*18b70*/  LOP3.LUT R7, R3, 0x1f, RZ, 0xc0, !PT ;  /* 0x0000001f03077812 */ /* 0x000fe200078ec0ff */
[----:B------:R-:W-:Y:S01]  /*18b80*/  ULDC UR5, c[0x0][0xc14] ;  /* 0x0003050000057ab9 */ /* 0x000fe20000000800 */
[----:B------:R-:W-:Y:S01]  /*18b90*/  LOP3.LUT R2, R2, 0xffffffdf, RZ, 0xc0, !PT ;  /* 0xffffffdf02027812 */ /* 0x000fe200078ec0ff */
[----:B------:R-:W-:Y:S01]  /*18ba0*/  IMAD.MOV.U32 R10, RZ, RZ, RZ ;  /* 0x000000ffff0a7224 */ /* 0x000fe200078e00ff */
[----:B------:R-:W-:Y:S01]  /*18bb0*/  ISETP.NE.AND P0, PT, R7, 0x1f, PT ;  /* 0x0000001f0700780c */ /* 0x000fe20003f05270 */
[----:B------:R-:W0:Y:S01]  /*18bc0*/  S2UR UR6, SR_CTAID.X ;  /* 0x00000000000679c3 */ /* 0x000e220000002500 */
[----:B------:R-:W-:-:S11]  /*18bd0*/  ULDC UR4, c[0x0][0xc10] ;  /* 0x0003040000047ab9 */ /* 0x000fd60000000800 */
[----:B------:R-:W-:Y:S02]  /*18be0*/  @P0 LOP3.LUT R2, R2, 0x20, RZ, 0xfc, !PT ;  /* 0x0000002002020812 */ /* 0x000fe400078efcff */
[----:B------:R-:W-:-:S13]  /*18bf0*/  ISETP.GE.OR P0, PT, R7, UR5, !P0 ;  /* 0x0000000507007c0c */ /* 0x000fda000c706670 */
[----:B------:R-:W1:Y:S02]  /*18c00*/  @!P0 LDC.64 R4, c[0x0][0xc58] ;  /* 0x00031600ff048b82 */ /* 0x000e640000000a00 */
[----:B-1----:R-:W-:-:S05]  /*18c10*/  @!P0 IMAD.WIDE.U32 R4, R7, 0x4, R4 ;  /* 0x0000000407048825 */ /* 0x002fca00078e0004 */
        /* <DEDUP_REMOVED lines=9> */
[----:B--2---:R-:W1:Y:S02]  /*18cb0*/  SHFL.UP PT, R0, R10, 0x1, RZ ;  /* 0x042000000a007989 */ /* 0x004e6400000e00ff */
[----:B-1----:R-:W-:-:S05]  /*18cc0*/  SEL R3, R0, RZ, P1 ;  /* 0x000000ff00037207 */ /* 0x002fca0000800000 */
[----:B------:R-:W-:-:S05]  /*18cd0*/  IMAD.IADD R3, R10, 0x1, R3 ;  /* 0x000000010a037824 */ /* 0x000fca00078e0203 */
[----:B------:R-:W1:Y:S02]  /*18ce0*/  SHFL.UP PT, R0, R3, 0x2, RZ ;  /* 0x0440000003007989 */ /* 0x000e6400000e00ff */
[----:B-1----:R-:W-:Y:S02]  /*18cf0*/  SEL R0, R0, RZ, P0 ;  /* 0x000000ff00007207 */ /* 0x002fe40000000000 */
[----:B------:R-:W-:-:S03]  /*18d00*/  ISETP.GE.U32.AND P0, PT, R7, 0x4, PT ;  /* 0x000000040700780c */ /* 0x000fc60003f06070 */
[----:B------:R-:W-:-:S05]  /*18d10*/  IMAD.IADD R0, R3, 0x1, R0 ;  /* 0x0000000103007824 */ /* 0x000fca00078e0200 */
[----:B------:R-:W1:Y:S05]  /*18d20*/  SHFL.UP PT, R6, R0, 0x4, RZ ;  /* 0x0480000000067989 */ /* 0x000e6a00000e00ff */
[----:B------:R-:W-:-:S04]  /*18d30*/  @P0 LOP3.LUT R2, R2, 0x8, RZ, 0xfc, !PT ;  /* 0x0000000802020812 */ /* 0x000fc800078efcff */
[----:B------:R-:W-:Y:S02]  /*18d40*/  LOP3.LUT R2, R2, 0xfffffffb, RZ, 0xc0, !PT ;  /* 0xfffffffb02027812 */ /* 0x000fe400078ec0ff */
[----:B-1----:R-:W-:Y:S01]  /*18d50*/  SEL R5, R6, RZ, P0 ;  /* 0x000000ff06057207 */ /* 0x002fe20000000000 */
[----:B------:R-:W-:Y:S01]  /*18d60*/  IMAD.MOV.U32 R6, RZ, RZ, RZ ;  /* 0x000000ffff067224 */ /* 0x000fe200078e00ff */
[----:B------:R-:W-:-:S03]  /*18d70*/  ISETP.GE.U32.AND P0, PT, R7, 0x8, PT ;  /* 0x000000080700780c */ /* 0x000fc60003f06070 */
[----:B------:R-:W-:-:S05]  /*18d80*/  IMAD.IADD R5, R0, 0x1, R5 ;  /* 0x0000000100057824 */ /* 0x000fca00078e0205 */
[----:B------:R-:W1:Y:S05]  /*18d90*/  SHFL.UP PT, R4, R5, 0x8, RZ ;  /* 0x0500000005047989 */ /* 0x000e6a00000e00ff */
[----:B------:R-:W-:-:S04]  /*18da0*/  @P0 LOP3.LUT R2, R2, 0x4, RZ, 0xfc, !PT ;  /* 0x0000000402020812 */ /* 0x000fc800078efcff */
[----:B------:R-:W-:Y:S02]  /*18db0*/  LOP3.LUT R2, R2, 0xfffffffd, RZ, 0xc0, !PT ;  /* 0xfffffffd02027812 */ /* 0x000fe400078ec0ff */
[----:B-1----:R-:W-:Y:S02]  /*18dc0*/  SEL R4, R4, RZ, P0 ;  /* 0x000000ff04047207 */ /* 0x002fe40000000000 */
[----:B------:R-:W-:-:S03]  /*18dd0*/  ISETP.GE.U32.AND P0, PT, R7, 0x10, PT ;  /* 0x000000100700780c */ /* 0x000fc60003f06070 */
[----:B------:R-:W-:-:S05]  /*18de0*/  IMAD.IADD R4, R5, 0x1, R4 ;  /* 0x0000000105047824 */ /* 0x000fca00078e0204 */
[----:B------:R-:W1:Y:S05]  /*18df0*/  SHFL.UP PT, R3, R4, 0x10, RZ ;  /* 0x0600000004037989 */ /* 0x000e6a00000e00ff */
[----:B------:R-:W-:Y:S02]  /*18e00*/  @P0 LOP3.LUT R2, R2, 0x2, RZ, 0xfc, !PT ;  /* 0x0000000202020812 */ /* 0x000fe400078efcff */
[----:B-1----:R-:W-:-:S05]  /*18e10*/  SEL R3, R3, RZ, P0 ;  /* 0x000000ff03037207 */ /* 0x002fca0000000000 */
[----:B------:R-:W-:-:S05]  /*18e20*/  IMAD.IADD R0, R4, 0x1, R3 ;  /* 0x0000000104007824 */ /* 0x000fca00078e0203 */
[----:B------:R-:W1:Y:S02]  /*18e30*/  SHFL.IDX PT, R3, R0, 0x1f, 0x1f ;  /* 0x03e01f0000037f89 */ /* 0x000e6400000e0000 */
[----:B-1----:R-:W-:-:S05]  /*18e40*/  IMAD R3, R3, UR4, RZ ;  /* 0x0000000403037c24 */ /* 0x002fca000f8e02ff */
[----:B0-----:R-:W-:Y:S02]  /*18e50*/  ISETP.GT.AND P0, PT, R3, UR6, PT ;  /* 0x0000000603007c0c */ /* 0x001fe4000bf04270 */
[----:B------:R-:W-:-:S11]  /*18e60*/  MOV R4, R3 ;  /* 0x0000000300047202 */ /* 0x000fd60000000f00 */
[----:B------:R-:W-:Y:S05]  /*18e70*/  @P0 BRA `(.L_x_2205) ;  /* 0x0000000000bc0947 */ /* 0x000fea0003800000 */
[----:B------:R-:W-:Y:S01]  /*18e80*/  IMAD.MOV.U32 R3, RZ, RZ, R4 ;  /* 0x000000ffff037224 */ /* 0x000fe200078e0004 */
[----:B------:R-:W-:Y:S01]  /*18e90*/  ULDC UR5, c[0x0][0xc14] ;  /* 0x0003050000057ab9 */ /* 0x000fe20000000800 */
[----:B------:R-:W-:Y:S01]  /*18ea0*/  IMAD.MOV.U32 R6, RZ, RZ, RZ ;  /* 0x000000ffff067224 */ /* 0x000fe200078e00ff */
[----:B------:R-:W-:Y:S01]  /*18eb0*/  ULDC UR7, c[0x0][0xc14] ;  /* 0x0003050000077ab9 */ /* 0x000fe20000000800 */
[----:B------:R-:W-:-:S05]  /*18ec0*/  ULDC UR4, c[0x0][0xc10] ;  /* 0x0003040000047ab9 */ /* 0x000fca0000000800 */
.L_x_2209:
        /* <DEDUP_REMOVED lines=15> */
.L_x_2208:
[----:B------:R-:W-:Y:S05]  /*18fc0*/  BSYNC B0 ;  /* 0x0000000000007941 */ /* 0x000fea0003800000 */
.L_x_2207:
[----:B-----5:R-:W0:Y:S01]  /*18fd0*/  SHFL.UP PT, R0, R10, 0x1, RZ ;  /* 0x042000000a007989 */ /* 0x020e2200000e00ff */
        /* <DEDUP_REMOVED lines=25> */
.L_x_2205:
        /* <DEDUP_REMOVED lines=20> */
.L_x_2210:
[----:B-12---:R-:W-:Y:S02]  /*192b0*/  IMAD.MOV R0, RZ, RZ, -R5 ;  /* 0x000000ffff007224 */ /* 0x006fe400078e0a05 */
[----:B---3--:R-:W-:Y:S02]  /*192c0*/  IMAD R16, R16, UR4, R7 ;  /* 0x0000000410107c24 */ /* 0x008fe4000f8e0207 */
[----:B------:R-:W-:Y:S02]  /*192d0*/  IMAD R3, R0, R11, RZ ;  /* 0x0000000b00037224 */ /* 0x000fe400078e02ff */
[----:B------:R-:W-:-:S04]  /*192e0*/  IMAD.MOV.U32 R4, RZ, RZ, RZ ;  /* 0x000000ffff047224 */ /* 0x000fc800078e00ff */
[----:B------:R-:W-:Y:S01]  /*192f0*/  IMAD.HI.U32 R4, R5, R3, R4 ;  /* 0x0000000305047227 */ /* 0x000fe200078e0004 */
[----:B------:R-:W-:Y:S02]  /*19300*/  IADD3 R3, -R16, UR6, RZ ;  /* 0x0000000610037c10 */ /* 0x000fe4000fffe1ff */
        /* <DEDUP_REMOVED lines=12> */
[----:B------:R-:W-:Y:S02]  /*193d0*/  @!P0 IADD3 R9, -R9, RZ, RZ ;  /* 0x000000ff09098210 */ /* 0x000fe40007ffe1ff */
[----:B------:R-:W-:-:S13]  /*193e0*/  ISETP.NE.AND P0, PT, R6, RZ, PT ;  /* 0x000000ff0600720c */ /* 0x000fda0003f05270 */
[----:B------:R-:W-:-:S05]  /*193f0*/  @!P0 LOP3.LUT R9, RZ, R6, RZ, 0x33, !PT ;  /* 0x00000006ff098212 */ /* 0x000fca00078e33ff */
[----:B------:R-:W-:Y:S02]  /*19400*/  IMAD R0, R8, R9, RZ ;  /* 0x0000000908007224 */ /* 0x000fe400078e02ff */
[----:B------:R-:W-:Y:S02]  /*19410*/  IMAD.MOV R9, RZ, RZ, -R9 ;  /* 0x000000ffff097224 */ /* 0x000fe400078e0a09 */
[----:B------:R-:W-:Y:S02]  /*19420*/  IMAD.MOV R5, RZ, RZ, -R0 ;  /* 0x000000ffff057224 */ /* 0x000fe400078e0a00 */
[----:B------:R-:W-:-:S03]  /*19430*/  IMAD R3, R6, R9, R3 ;  /* 0x0000000906037224 */ /* 0x000fc600078e0203 */
[----:B------:R-:W-:Y:S01]  /*19440*/  VIADDMNMX R8, R5, UR4, R8, PT ;  /* 0x0000000405087c46 */ /* 0x000fe2000b800108 */
[----:B------:R-:W-:-:S03]  /*19450*/  IMAD.IADD R0, R3, 0x1, R0 ;  /* 0x0000000103007824 */ /* 0x000fc600078e0200 */
[----:B------:R-:W-:-:S04]  /*19460*/  IABS R7, R8 ;  /* 0x0000000800077213 */ /* 0x000fc80000000000 */
[----:B------:R-:W1:Y:S08]  /*19470*/  I2F.RP R10, R7 ;  /* 0x00000007000a7306 */ /* 0x000e700000209400 */
[----:B-1----:R-:W1:Y:S02]  /*19480*/  MUFU.RCP R10, R10 ;  /* 0x0000000a000a7308 */ /* 0x002e640000001000 */
[----:B-1----:R-:W-:-:S06]  /*19490*/  VIADD R4, R10, 0xffffffe ;  /* 0x0ffffffe0a047836 */ /* 0x002fcc0000000000 */
[----:B------:R1:W2:Y:S02]  /*194a0*/  F2I.FTZ.U32.TRUNC.NTZ R5, R4 ;  /* 0x0000000400057305 */ /* 0x0002a4000021f000 */
[----:B-1----:R-:W-:Y:S02]  /*194b0*/  IMAD.MOV.U32 R4, RZ, RZ, RZ ;  /* 0x000000ffff047224 */ /* 0x002fe400078e00ff */
[----:B--2---:R-:W-:-:S04]  /*194c0*/  IMAD.MOV R6, RZ, RZ, -R5 ;  /* 0x000000ffff067224 */ /* 0x004fc800078e0a05 */
        /* <DEDUP_REMOVED lines=16> */
[----:B------:R-:W-:Y:S02]  /*195d0*/  @!P0 LOP3.LUT R5, RZ, R8, RZ, 0x33, !PT ;  /* 0x00000008ff058212 */ /* 0x000fe400078e33ff */
[----:B------:R-:W-:-:S05]  /*195e0*/  IADD3 R8, -R8, RZ, RZ ;  /* 0x000000ff08087210 */ /* 0x000fca0007ffe1ff */
[----:B------:R-:W-:Y:S01]  /*195f0*/  IMAD R18, R5, R8, R0 ;  /* 0x0000000805127224 */ /* 0x000fe200078e0200 */
[----:B------:R-:W-:-:S05]  /*19600*/  LOP3.LUT R0, RZ, R5, RZ, 0x33, !PT ;  /* 0x00000005ff007212 */ /* 0x000fca00078e33ff */
[----:B------:R-:W-:Y:S01]  /*19610*/  IMAD.IADD R17, R17, 0x1, R0 ;  /* 0x0000000111117824 */ /* 0x000fe200078e0200 */
[----:B------:R-:W-:Y:S06]  /*19620*/  BRA `(.L_x_2211) ;  /* 0x00000000000c7947 */ /* 0x000fec0003800000 */
.L_x_2206:
[----:B------:R-:W-:Y:S02]  /*19630*/  IMAD.MOV.U32 R17, RZ, RZ, RZ ;  /* 0x000000ffff117224 */ /* 0x000fe400078e00ff */
[----:B------:R-:W-:Y:S02]  /*19640*/  IMAD.U32 R16, RZ, RZ, UR6 ;  /* 0x00000006ff107e24 */ /* 0x000fe4000f8e00ff */
[----:B------:R-:W-:-:S07]  /*19650*/  IMAD.MOV.U32 R18, RZ, RZ, RZ ;  /* 0x000000ffff127224 */ /* 0x000fce00078e00ff */
.L_x_2211:
        /* <DEDUP_REMOVED lines=16> */
[----:B------:R-:W-:Y:S01]  /*19760*/  ULDC.64 UR38, c[0x0][0x198] ;  /* 0x0000660000267ab9 */ /* 0x000fe20000000a00 */
[----:B------:R-:W-:Y:S02]  /*19770*/  ULDC UR36, c[0x0][0xc] ;  /* 0x0000030000247ab9 */ /* 0x000fe40000000800 */
[----:B------:R1:W-:Y:S04]  /*19780*/  STL [R1+0xc], R0 ;  /* 0x00000c0001007387 */ /* 0x0003e80000100800 */
[----:B------:R1:W-:Y:S04]  /*19790*/  STL [R1+0x4], RZ ;  /* 0x000004ff01007387 */ /* 0x0003e80000100800 */
[----:B------:R1:W-:Y:S04]  /*197a0*/  STL [R1], RZ ;  /* 0x000000ff01007387 */ /* 0x0003e80000100800 */
[----:B------:R1:W-:Y:S02]  /*197b0*/  STL [R1+0x8], R0 ;  /* 0x0000080001007387 */ /* 0x0003e40000100800 */
.L_x_2312:
[----:B------:R-:W-:Y:S05]  /*197c0*/  YIELD ;  /* 0x0000000000007946 */ /* 0x000fea0003800000 */
[----:B------:R-:W-:Y:S01]  /*197d0*/  ULDC.64 UR4, c[0x0][0xa28] ;  /* 0x00028a0000047ab9 */ /* 0x000fe20000000a00 */
[----:B------:R-:W-:Y:S01]  /*197e0*/  IMAD.MOV.U32 R6, RZ, RZ, RZ ;  /* 0x000000ffff067224 */ /* 0x000fe200078e00ff */
[----:B------:R-:W-:Y:S01]  /*197f0*/  ISETP.NE.U32.AND P0, PT, RZ, UR4, PT ;  /* 0x00000004ff007c0c */ /* 0x000fe2000bf05070 */
[----:B-1----:R-:W-:Y:S01]  /*19800*/  IMAD.MOV.U32 R0, RZ, RZ, RZ ;  /* 0x000000ffff007224 */ /* 0x002fe200078e00ff */
[----:B------:R-:W-:Y:S01]  /*19810*/  ULDC.64 UR8, c[0x0][0xa08] ;  /* 0x0002820000087ab9 */ /* 0x000fe20000000a00 */
[----:B------:R-:W-:Y:S01]  /*19820*/  ULDC.64 UR10, c[0x0][0xa10] ;  /* 0x00028400000a7ab9 */ /* 0x000fe20000000a00 */
        /* <DEDUP_REMOVED lines=21> */
[----:B------:R-:W-:Y:S01]  /*19980*/  ISETP.NE.U32.AND P1, PT, RZ, UR8, PT ;  /* 0x00000008ff007c0c */ /* 0x000fe2000bf25070 */
[----:B------:R-:W-:Y:S01]  /*19990*/  ULDC UR6, c[0x0][0x338] ;  /* 0x0000ce0000067ab9 */ /* 0x000fe20000000800 */
[----:B------:R-:W-:Y:S01]  /*199a0*/  ULDC UR4, c[0x0][0x404] ;  /* 0x0001010000047ab9 */ /* 0x000fe20000000800 */
[----:B------:R-:W-:Y:S01]  /*199b0*/  UISETP.NE.AND.EX UP0, UPT, UR5, URZ, UPT, UP0 ;  /* 0x0000003f0500728c */ /* 0x000fe2000bf05300 */
[----:B------:R-:W-:Y:S01]  /*199c0*/  ISETP.NE.AND.EX P3, PT, RZ, UR9, PT, P1 ;  /* 0x00000009ff007c0c */ /* 0x000fe2000bf65310 */
[----:B------:R-:W-:Y:S01]  /*199d0*/  IMAD.U32 R9, RZ, RZ, UR6 ;  /* 0x00000006ff097e24 */ /* 0x000fe2000f8e00ff */
[----:B------:R-:W-:Y:S01]  /*199e0*/  ULDC UR5, c[0x0][0x2e0] ;  /* 0x0000b80000057ab9 */ /* 0x000fe20000000800 */
[----:B------:R-:W-:Y:S01]  /*199f0*/  USEL UR4, UR4, 0x1, UP0 ;  /* 0x0000000104047887 */ /* 0x000fe20008000000 */
[----:B------:R-:W-:-:S03]  /*19a00*/  ISETP.NE.U32.AND P1, PT, RZ, UR10, PT ;  /* 0x0000000aff007c0c */ /* 0x000fc6000bf25070 */
[----:B------:R-:W-:Y:S01]  /*19a10*/  UIMAD UR4, UR4, UR5, URZ ;  /* 0x00000005040472a4 */ /* 0x000fe2000f8e023f */
[----:B------:R-:W-:-:S05]  /*19a20*/  ISETP.NE.AND.EX P1, PT, RZ, UR11, PT, P1 ;  /* 0x0000000bff007c0c */ /* 0x000fca000bf25310 */
[----:B------:R-:W-:Y:S01]  /*19a30*/  IMAD.U32 R7, RZ, RZ, UR4 ;  /* 0x00000004ff077e24 */ /* 0x000fe2000f8e00ff */
[----:B-1----:R-:W-:Y:S07]  /*19a40*/  @P0 BRA `(.L_x_2213) ;  /* 0x0000000000100947 */ /* 0x002fee0003800000 */
[----:B------:R-:W-:Y:S05]  /*19a50*/  @!P2 BRA `(.L_x_2213) ;  /* 0x00000000000ca947 */ /* 0x000fea0003800000 */
[----:B------:R-:W2:Y:S04]  /*19a60*/  LDG.E R5, desc[UR52][R2.64] ;  /* 0x0000003402057981 */ /* 0x000ea8000c1e1900 */
[----:B-----5:R-:W2:Y:S02]  /*19a70*/  LDG.E R0, desc[UR52][R2.64+0x4] ;  /* 0x0000043402007981 */ /* 0x020ea4000c1e1900 */
[----:B--2---:R-:W-:-:S07]  /*19a80*/  IADD3 R0, -R5, R0, RZ ;  /* 0x0000000005007210 */ /* 0x004fce0007ffe1ff */
.L_x_2213:
[----:B------:R-:W1:Y:S01]  /*19a90*/  LDC.64 R4, c[0x0][0xa08] ;  /* 0x00028200ff047b82 */ /* 0x000e620000000a00 */
[----:B------:R-:W-:Y:S01]  /*19aa0*/  IMAD.MOV.U32 R8, RZ, RZ, RZ ;  /* 0x000000ffff087224 */ /* 0x000fe200078e00ff */
[----:B------:R-:W-:-:S06]  /*19ab0*/  ULDC.64 UR4, c[0x0][0xa20] ;  /* 0x0002880000047ab9 */ /* 0x000fcc0000000a00 */
[----:B------:R-:W2:Y:S01]  /*19ac0*/  LDC.64 R2, c[0x0][0xa10] ;  /* 0x00028400ff027b82 */ /* 0x000ea20000000a00 */
[----:B-1----:R-:W-:-:S05]  /*19ad0*/  IMAD.WIDE R4, R19, 0x4, R4 ;  /* 0x0000000413047825 */ /* 0x002fca00078e0204 */
[----:B------:R-:W3:Y:S01]  /*19ae0*/  @P3 LDG.E R8, desc[UR52][R4.64] ;  /* 0x0000003404083981 */ /* 0x000ee2000c1e1900 */
[----:B------:R-:W-:Y:S02]  /*19af0*/  IMAD.MOV.U32 R10, RZ, RZ, RZ ;  /* 0x000000ffff0a7224 */ /* 0x000fe400078e00ff */
[----:B--2---:R-:W-:-:S05]  /*19b00*/  IMAD.WIDE R2, R19, 0x4, R2 ;  /* 0x0000000413027825 */ /* 0x004fca00078e0202 */
[----:B------:R1:W5:Y:S01]  /*19b10*/  @P1 LDG.E R10, desc[UR52][R2.64] ;  /* 0x00000034020a1981 */ /* 0x000362000c1e1900 */
[----:B------:R-:W-:-:S04]  /*19b20*/  ISETP.NE.U32.AND P0, PT, RZ, UR4, PT ;  /* 0x00000004ff007c0c */ /* 0x000fc8000bf05070 */
[----:B------:R-:W-:Y:S01]  /*19b30*/  ISETP.NE.AND.EX P0, PT, RZ, UR5, PT, P0 ;  /* 0x00000005ff007c0c */ /* 0x000fe2000bf05300 */
[----:B---3-5:R-:W-:-:S05]  /*19b40*/  IMAD.IADD R8, R8, 0x1, R6 ;  /* 0x0000000108087824 */ /* 0x028fca00078e0206 */
[----:B------:R1:W-:Y:S07]  /*19b50*/  STL [R1+0x10], R8 ;  /* 0x0000100801007387 */ /* 0x0003ee0000100800 */
[----:B------:R-:W-:Y:S05]  /*19b60*/  @!P0 BRA `(.L_x_2214) ;  /* 0x0000000000108947 */ /* 0x000fea0003800000 */
[----:B------:R-:W2:Y:S02]  /*19b70*/  LDC.64 R4, c[0x0][0xa20] ;  /* 0x00028800ff047b82 */ /* 0x000ea40000000a00 */
[----:B--2---:R-:W-:-:S05]  /*19b80*/  IMAD.WIDE R4, R19, 0x4, R4 ;  /* 0x0000000413047825 */ /* 0x004fca00078e0204 */
[----:B------:R2:W5:Y:S01]  /*19b90*/  LDG.E R7, desc[UR52][R4.64] ;  /* 0x0000003404077981 */ /* 0x000562000c1e1900 */
[----:B------:R-:W-:Y:S05]  /*19ba0*/  BRA `(.L_x_2215) ;  /* 0x0000000000107947 */ /* 0x000fea0003800000 */
.L_x_2214:
[----:B------:R-:W-:Y:S05]  /*19bb0*/  @!P3 BRA `(.L_x_2215) ;  /* 0x00000000000cb947 */ /* 0x000fea0003800000 */
[----:B------:R-:W2:Y:S04]  /*19bc0*/  LDG.E R7, desc[UR52][R4.64] ;  /* 0x0000003404077981 */ /* 0x000ea8000c1e1900 */
[----:B------:R-:W2:Y:S02]  /*19bd0*/  LDG.E R4, desc[UR52][R4.64+0x4] ;  /* 0x0000043404047981 */ /* 0x000ea4000c1e1900 */
[----:B--2---:R-:W-:-:S07]  /*19be0*/  IMAD.IADD R7, R4, 0x1, -R7 ;  /* 0x0000000104077824 */ /* 0x004fce00078e0a07 */
.L_x_2215:
[----:B--2---:R-:W2:Y:S04]  /*19bf0*/  @P1 LDG.E R4, desc[UR52][R2.64] ;  /* 0x0000003402041981 */ /* 0x004ea8000c1e1900 */
[----:B-1----:R-:W2:Y:S01]  /*19c00*/  @P1 LDG.E R2, desc[UR52][R2.64+0x4] ;  /* 0x0000043402021981 */ /* 0x002ea2000c1e1900 */
[----:B-----5:R-:W-:Y:S02]  /*19c10*/  IMAD.IADD R5, R7, 0x1, -R6 ;  /* 0x0000000107057824 */ /* 0x020fe400078e0a06 */
[----:B--2---:R-:W-:Y:S01]  /*19c20*/  @P1 IMAD.IADD R9, R2, 0x1, -R4 ;  /* 0x0000000102091824 */ /* 0x004fe200078e0a04 */
[----:B------:R-:W-:-:S03]  /*19c30*/  LEA R4, R17, 0x80, 0x7 ;  /* 0x0000008011047811 */ /* 0x000fc600078e38ff */
[----:B------:R-:W-:-:S04]  /*19c40*/  IMAD.IADD R8, R5, 0x1, R9 ;  /* 0x0000000105087824 */ /* 0x000fc800078e0209 */
[C---:B------:R-:W-:Y:S01]  /*19c50*/  VIADD R20, R8.reuse, 0x5f ;  /* 0x0000005f08147836 */ /* 0x040fe20000000000 */
[----:B------:R-:W-:-:S03]  /*19c60*/  IADD3 R4, R8, R4, -R0 ;  /* 0x0000000408047210 */ /* 0x000fc60007ffe800 */
[----:B------:R-:W-:-:S05]  /*19c70*/  IMAD.HI R20, R20, 0x2aaaaaab, RZ ;  /* 0x2aaaaaab14147827 */ /* 0x000fca00078e02ff */
[----:B------:R-:W-:-:S04]  /*19c80*/  SHF.R.U32.HI R2, RZ, 0x1f, R20 ;  /* 0x0000001fff027819 */ /* 0x000fc80000011614 */
[----:B------:R-:W-:Y:S02]  /*19c90*/  LEA.HI.SX32 R20, R20, R2, 0x1c ;  /* 0x0000000214147211 */ /* 0x000fe400078fe2ff */
[----:B------:R-:W1:Y:S02]  /*19ca0*/  LDC.64 R2, c[0x0][0x9e0] ;  /* 0x00027800ff027b82 */ /* 0x000e640000000a00 */
[----:B-1----:R-:W-:Y:S01]  /*19cb0*/  ISETP.GE.AND P2, PT, R3, 0x1, PT ;  /* 0x000000010300780c */ /* 0x002fe20003f46270 */
[----:B------:R-:W-:-:S12]  /*19cc0*/  IMAD.IADD R2, R4, 0x1, R2 ;  /* 0x0000000104027824 */ /* 0x000fd800078e0202 */
[----:B------:R-:W-:Y:S05]  /*19cd0*/  @!P2 BRA `(.L_x_2216) ;  /* 0x000000000048a947 */ /* 0x000fea0003800000 */
        /* <DEDUP_REMOVED lines=11> */
.L_x_2218:
[----:B------:R-:W-:-:S13]  /*19d90*/  ISETP.NE.AND P0, PT, R3, 0x1, PT ;  /* 0x000000010300780c */ /* 0x000fda0003f05270 */
[----:B------:R-:W1:Y:S02]  /*19da0*/  @P0 LDC.64 R6, c[0x0][0x9e8] ;  /* 0x00027a00ff060b82 */ /* 0x000e640000000a00 */
[----:B-1----:R-:W-:-:S05]  /*19db0*/  @P0 IMAD.HI.U32 R6, R11, R6, RZ ;  /* 0x000000060b060227 */ /* 0x002fca00078e00ff */
[----:B------:R-:W-:-:S07]  /*19dc0*/  @P0 SHF.R.U32.HI R11, RZ, R7, R6 ;  /* 0x00000007ff0b0219 */ /* 0x000fce0000011606 */
.L_x_2219:
[----:B------:R-:W-:Y:S05]  /*19dd0*/  BSYNC B0 ;  /* 0x0000000000007941 */ /* 0x000fea0003800000 */
.L_x_2217:
[----:B------:R-:W-:-:S05]  /*19de0*/  IMAD R11, R11, R3, R3 ;  /* 0x000000030b0b7224 */ /* 0x000fca00078e0203 */
[----:B------:R-:W-:-:S07]  /*19df0*/  VIMNMX R2, R2, R11, PT ;  /* 0x0000000b02027248 */ /* 0x000fce0003fe0100 */
.L_x_2216:
[----:B------:R-:W-:Y:S01]  /*19e00*/  LEA R0, R17, -R0, 0x7 ;  /* 0x8000000011007211 */ /* 0x000fe200078e38ff */
[----:B------:R-:W-:-:S04]  /*19e10*/  ULDC UR4, c[0x0][0x9dc] ;  /* 0x0002770000047ab9 */ /* 0x000fc80000000800 */
        /* <DEDUP_REMOVED lines=13> */
.L_x_2222:
[----:B------:R-:W-:Y:S01]  /*19ef0*/  ISETP.NE.AND P0, PT, R3, 0x1, PT ;  /* 0x000000010300780c */ /* 0x000fe20003f05270 */
[----:B------:R-:W-:-:S12]  /*19f00*/  IMAD.MOV.U32 R11, RZ, RZ, R0 ;  /* 0x000000ffff0b7224 */ /* 0x000fd800078e0000 */
[----:B------:R-:W1:Y:S02]  /*19f10*/  @P0 LDC.64 R6, c[0x0][0x9e8] ;  /* 0x00027a00ff060b82 */ /* 0x000e640000000a00 */
[----:B-1----:R-:W-:-:S05]  /*19f20*/  @P0 IMAD.HI.U32 R6, R0, R6, RZ ;  /* 0x0000000600060227 */ /* 0x002fca00078e00ff */
[----:B------:R-:W-:-:S07]  /*19f30*/  @P0 SHF.R.U32.HI R11, RZ, R7, R6 ;  /* 0x00000007ff0b0219 */ /* 0x000fce0000011606 */
.L_x_2223:
[----:B------:R-:W-:Y:S05]  /*19f40*/  BSYNC B0 ;  /* 0x0000000000007941 */ /* 0x000fea0003800000 */
.L_x_2221:
[----:B------:R-:W-:-:S05]  /*19f50*/  IMAD R3, R11, R3, RZ ;  /* 0x000000030b037224 */ /* 0x000fca00078e02ff */
[----:B------:R-:W-:-:S07]  /*19f60*/  VIMNMX R8, R8, R3, !PT ;  /* 0x0000000308087248 */ /* 0x000fce0007fe0100 */
.L_x_2220:
[----:B------:R-:W-:Y:S01]  /*19f70*/  VIADD R2, R2, 0x5f ;  /* 0x0000005f02027836 */ /* 0x000fe20000000000 */
[----:B------:R-:W-:Y:S01]  /*19f80*/  BSSY B0, `(.L_x_2224) ;  /* 0x00000ea000007945 */ /* 0x000fe20003800000 */
[----:B------:R-:W-:Y:S01]  /*19f90*/  IMAD.HI R8, R8, 0x2aaaaaab, RZ ;  /* 0x2aaaaaab08087827 */ /* 0x000fe200078e02ff */
[----:B------:R-:W-:-:S03]  /*19fa0*/  PLOP3.LUT P2, PT, PT, PT, PT, 0x80, 0x0 ;  /* 0x000000000000781c */ /* 0x000fc60003f4f070 */
[----:B------:R-:W-:-:S05]  /*19fb0*/  IMAD.HI R2, R2, 0x2aaaaaab, RZ ;  /* 0x2aaaaaab02027827 */ /* 0x000fca00078e02ff */
[----:B------:R-:W-:-:S04]  /*19fc0*/  SHF.R.U32.HI R3, RZ, 0x1f, R2 ;  /* 0x0000001fff037819 */ /* 0x000fc80000011602 */
[----:B------:R-:W-:Y:S02]  /*19fd0*/  LEA.HI.SX32 R3, R2, R3, 0x1c ;  /* 0x0000000302037211 */ /* 0x000fe400078fe2ff */
[----:B------:R-:W-:Y:S02]  /*19fe0*/  SHF.R.U32.HI R2, RZ, 0x1f, R8 ;  /* 0x0000001fff027819 */ /* 0x000fe40000011608 */
[----:B------:R-:W-:Y:S02]  /*19ff0*/  VIMNMX R3, R20, R3, PT ;  /* 0x0000000314037248 */ /* 0x000fe40003fe0100 */
[----:B------:R-:W-:-:S03]  /*1a000*/  LEA.HI.SX32 R2, R8, R2, 0x1c ;  /* 0x0000000208027211 */ /* 0x000fc600078fe2ff */
[----:B------:R-:W-:Y:S01]  /*1a010*/  IMAD R3, R3, 0x60, -R5 ;  /* 0x0000006003037824 */ /* 0x000fe200078e0a05 */
[----:B------:R-:W-:-:S04]  /*1a020*/  VIMNMX R2, RZ, R2, !PT ;  /* 0x00000002ff027248 */ /* 0x000fc80007fe0100 */
[----:B------:R-:W-:Y:S01]  /*1a030*/  VIMNMX R9, R3, R9, PT ;  /* 0x0000000903097248 */ /* 0x000fe20003fe0100 */
[----:B------:R-:W-:-:S05]  /*1a040*/  IMAD R2, R2, 0x60, -R5 ;  /* 0x0000006002027824 */ /* 0x000fca00078e0a05 */
[----:B------:R-:W-:-:S04]  /*1a050*/  VIMNMX R5, RZ, R2, !PT ;  /* 0x00000002ff057248 */ /* 0x000fc80007fe0100 */
[----:B------:R-:W-:Y:S01]  /*1a060*/  ISETP.GT.AND P0, PT, R9, R5, PT ;  /* 0x000000050900720c */ /* 0x000fe20003f04270 */
[----:B------:R-:W-:-:S05]  /*1a070*/  IMAD.WIDE.U32 R2, R5, -0x55555555, RZ ;  /* 0xaaaaaaab05027825 */ /* 0x000fca00078e00ff */
[----:B------:R-:W-:-:S05]  /*1a080*/  SHF.R.U32.HI R2, RZ, 0x6, R3 ;  /* 0x00000006ff027819 */ /* 0x000fca0000011603 */
[----:B------:R-:W-:Y:S02]  /*1a090*/  IMAD.MOV.U32 R3, RZ, RZ, R2 ;  /* 0x000000ffff037224 */ /* 0x000fe400078e0002 */
[----:B------:R-:W-:-:S04]  /*1a0a0*/  @P0 VIADD R5, R9, 0x5f ;  /* 0x0000005f09050836 */ /* 0x000fc80000000000 */
[----:B------:R-:W-:-:S05]  /*1a0b0*/  @P0 IMAD.HI R5, R5, 0x2aaaaaab, RZ ;  /* 0x2aaaaaab05050827 */ /* 0x000fca00078e02ff */
[----:B------:R-:W-:-:S04]  /*1a0c0*/  @P0 SHF.R.U32.HI R6, RZ, 0x1f, R5 ;  /* 0x0000001fff060819 */ /* 0x000fc80000011605 */
[----:B------:R-:W-:-:S04]  /*1a0d0*/  @P0 LEA.HI.SX32 R3, R5, R6, 0x1c ;  /* 0x0000000605030211 */ /* 0x000fc800078fe2ff */
[----:B------:R-:W-:-:S13]  /*1a0e0*/  ISETP.GT.AND P0, PT, R3, R2, PT ;  /* 0x000000020300720c */ /* 0x000fda0003f04270 */
[----:B------:R-:W-:Y:S05]  /*1a0f0*/  @!P0 BRA `(.L_x_2225) ;  /* 0x0000000c00488947 */ /* 0x000fea0003800000 */
[----:B------:R-:W1:Y:S01]  /*1a100*/  LDC R5, c[0x0][0x428] ;  /* 0x00010a00ff057b82 */ /* 0x000e620000000800 */
[----:B------:R-:W-:Y:S01]  /*1a110*/  UMOV UR4, 0xffffffff ;  /* 0xffffffff00047882 */ /* 0x000fe20000000000 */
[----:B-1----:R-:W-:Y:S01]  /*1a120*/  ISETP.NE.AND P0, PT, R5, 0x1, PT ;  /* 0x000000010500780c */ /* 0x002fe20003f05270 */
[----:B------:R-:W-:-:S12]  /*1a130*/  IMAD.MOV.U32 R5, RZ, RZ, R18 ;  /* 0x000000ffff057224 */ /* 0x000fd800078e0012 */
[----:B------:R-:W1:Y:S08]  /*1a140*/  @P0 LDC R7, c[0x0][0x42c] ;  /* 0x00010b00ff070b82 */ /* 0x000e700000000800 */
[----:B------:R-:W2:Y:S01]  /*1a150*/  @P0 LDC R6, c[0x0][0x430] ;  /* 0x00010c00ff060b82 */ /* 0x000ea20000000800 */
[----:B-1----:R-:W-:-:S05]  /*1a160*/  @P0 IMAD.HI.U32 R7, R18, R7, RZ ;  /* 0x0000000712070227 */ /* 0x002fca00078e00ff */
[----:B--2---:R-:W-:Y:S02]  /*1a170*/  @P0 SHF.R.U32.HI R5, RZ, R6, R7 ;  /* 0x00000006ff050219 */ /* 0x004fe40000011607 */
[----:B------:R-:W-:Y:S01]  /*1a180*/  SEL R6, R19, RZ, !P1 ;  /* 0x000000ff13067207 */ /* 0x000fe20004800000 */
[----:B------:R-:W-:Y:S06]  /*1a190*/  BRA.DIV UR4, `(.L_x_2226) ;  /* 0x0000005a04707947 */ /* 0x000fec000b800000 */
.L_x_2382:
[----:B------:R-:W-:-:S03]  /*1a1a0*/  UMOV UR4, 0xffffffff ;  /* 0xffffffff00047882 */ /* 0x000fc60000000000 */
[----:B------:R-:W-:Y:S05]  /*1a1b0*/  BRA.DIV UR4, `(.L_x_2227) ;  /* 0x0000005a049c7947 */ /* 0x000fea000b800000 */
[----:B------:R-:W-:-:S13]  /*1a1c0*/  ELECT P6, URZ, PT ;  /* 0x00000000003f782f */ /* 0x000fda00038c0000 */
.L_x_2385:
[----:B------:R-:W2:Y:S01]  /*1a1d0*/  LDL R7, [R1+0x24] ;  /* 0x0000240001077983 */ /* 0x000ea20000100800 */
[----:B------:R-:W-:Y:S01]  /*1a1e0*/  MOV R9, 0x400 ;  /* 0x0000040000097802 */ /* 0x000fe20000000f00 */
[----:B------:R-:W-:Y:S01]  /*1a1f0*/  BSSY B1, `(.L_x_2228) ;  /* 0x000000a000017945 */ /* 0x000fe20003800000 */
[----:B--2---:R-:W-:-:S05]  /*1a200*/  VIADD R8, R7, 0x1 ;  /* 0x0000000107087836 */ /* 0x004fca0000000000 */
[----:B------:R-:W-:-:S04]  /*1a210*/  LEA.HI R7, R8, R8, RZ, 0x1 ;  /* 0x0000000808077211 */ /* 0x000fc800078f08ff */
[----:B------:R-:W-:-:S05]  /*1a220*/  LOP3.LUT R7, R7, 0xfffffffe, RZ, 0xc0, !PT ;  /* 0xfffffffe07077812 */ /* 0x000fca00078ec0ff */
[----:B------:R-:W-:Y:S02]  /*1a230*/  IMAD.IADD R8, R8, 0x1, -R7 ;  /* 0x0000000108087824 */ /* 0x000fe400078e0a07 */
[----:B------:R-:W1:Y:S03]  /*1a240*/  S2R R7, SR_CgaCtaId ;  /* 0x0000000000077919 */ /* 0x000e660000008800 */
[----:B------:R-:W-:Y:S02]  /*1a250*/  SHF.L.U32 R8, R8, 0x1f, RZ ;  /* 0x0000001f08087819 */ /* 0x000fe400000006ff */
[----:B-1----:R-:W-:-:S04]  /*1a260*/  LEA R7, R7, R9, 0x18 ;  /* 0x0000000907077211 */ /* 0x002fc800078ec0ff */
[----:B------:R-:W1:Y:S02]  /*1a270*/  SYNCS.PHASECHK.TRANS64.TRYWAIT P0, [R7+URZ+0x22820], R8 ;  /* 0x02282008070075a7 */ /* 0x000e64000800017f */
[----:B-1----:R-:W-:Y:S05]  /*1a280*/  @!P0 BRA `(.L_x_2229) ;  /* 0x0000005800888947 */ /* 0x002fea0003800000 */
.L_x_2386:
[----:B------:R-:W-:Y:S05]  /*1a290*/  BSYNC B1 ;  /* 0x0000000000017941 */ /* 0x000fea0003800000 */
.L_x_2228:
[----:B------:R-:W-:Y:S04]  /*1a2a0*/  BSSY B1, `(.L_x_2230) ;  /* 0x000004d000017945 */ /* 0x000fe80003800000 */
[----:B------:R-:W-:Y:S05]  /*1a2b0*/  @!P6 BRA `(.L_x_2231) ;  /* 0x00000004002ce947 */ /* 0x000fea0003800000 */
[----:B------:R-:W1:Y:S04]  /*1a2c0*/  LDL R11, [R1+0x4] ;  /* 0x00000400010b7983 */ /* 0x000e680000100800 */
[----:B------:R-:W2:Y:S01]  /*1a2d0*/  LDL R9, [R1+0xc] ;  /* 0x00000c0001097983 */ /* 0x000ea20000100800 */
[----:B-1----:R-:W-:Y:S01]  /*1a2e0*/  IMAD R8, R11, 0x8, R7 ;  /* 0x000000080b087824 */ /* 0x002fe200078e0207 */
[----:B--2---:R-:W-:-:S04]  /*1a2f0*/  SHF.L.U32 R11, R9, 0x1f, RZ ;  /* 0x0000001f090b7819 */ /* 0x004fc800000006ff */
[----:B------:R-:W1:Y:S02]  /*1a300*/  SYNCS.PHASECHK.TRANS64.TRYWAIT P0, [R8+URZ+0x228a0], R11 ;  /* 0x0228a00b080075a7 */ /* 0x000e64000800017f */
[----:B-1----:R-:W-:Y:S05]  /*1a310*/  @!P0 BRA `(.L_x_2232) ;  /* 0x0000005800788947 */ /* 0x002fea0003800000 */
.L_x_2387:
        /* <DEDUP_REMOVED lines=11> */
.L_x_2233:
[----:B--2---:R-:W2:Y:S01]  /*1a3d0*/  LDL R9, [R1+0x4] ;  /* 0x0000040001097983 */ /* 0x004ea20000100800 */
        /* <DEDUP_REMOVED lines=11> */
[----:B------:R-:W-:-:S05]  /*1a490*/  IMAD R9, R3, 0x60, R10 ;  /* 0x0000006003097824 */ /* 0x000fca00078e020a */
[----:B------:R-:W-:-:S04]  /*1a4a0*/  IADD3 R9, R9, -0x60, RZ ;  /* 0xffffffa009097810 */ /* 0x000fc80007ffe0ff */
[----:B------:R-:W-:-:S03]  /*1a4b0*/  R2UR UR11, R9 ;  /* 0x00000000090b72ca */ /* 0x000fc600000e0000 */
[----:B------:R-:W-:-:S10]  /*1a4c0*/  UIADD3 UR8, UR8, 0x1c400, URZ ;  /* 0x0001c40008087890 */ /* 0x000fd4000fffe03f */
[----:B------:R2:W-:Y:S01]  /*1a4d0*/  UTMALDG.4D [UR8], [UR4], desc[UR6] ;  /* 0x00000608040075b4 */ /* 0x0005e20008019000 */
[----:B------:R-:W3:Y:S02]  /*1a4e0*/  SYNCS.PHASECHK.TRANS64.TRYWAIT P0, [R8+URZ+0x228c0], R11 ;  /* 0x0228c00b080075a7 */ /* 0x000ee4000800017f */
[----:B--23--:R-:W-:Y:S05]  /*1a4f0*/  @!P0 BRA `(.L_x_2234) ;  /* 0x0000005800148947 */ /* 0x00cfea0003800000 */
.L_x_2388:
        /* <DEDUP_REMOVED lines=8> */
.L_x_2235:
[----:B-12---:R-:W2:Y:S01]  /*1a580*/  LDL R11, [R1+0x4] ;  /* 0x00000400010b7983 */ /* 0x006ea20000100800 */
        /* <DEDUP_REMOVED lines=30> */
.L_x_2231:
[----:B------:R-:W-:Y:S05]  /*1a770*/  BSYNC B1 ;  /* 0x0000000000017941 */ /* 0x000fea0003800000 */
.L_x_2230:
[----:B-1----:R-:W2:Y:S04]  /*1a780*/  LDL.LU R8, [R1+0x4] ;  /* 0x0000040001087983 */ /* 0x002ea80000300800 */
        /* <DEDUP_REMOVED lines=12> */
[C---:B------:R-:W-:Y:S02]  /*1a850*/  IMAD R8, R3.reuse, 0x60, R10 ;  /* 0x0000006003087824 */ /* 0x040fe400078e020a */
[----:B------:R-:W-:Y:S02]  /*1a860*/  VIADD R3, R3, 0xffffffff ;  /* 0xffffffff03037836 */ /* 0x000fe40000000000 */
[----:B------:R-:W-:-:S07]  /*1a870*/  VIADD R8, R8, 0xffffff40 ;  /* 0xffffff4008087836 */ /* 0x000fce0000000000 */
.L_x_2242:
[----:B------:R-:W-:Y:S05]  /*1a880*/  YIELD ;  /* 0x0000000000007946 */ /* 0x000fea0003800000 */
[----:B------:R-:W-:Y:S04]  /*1a890*/  BSSY B1, `(.L_x_2236) ;  /* 0x000004b000017945 */ /* 0x000fe80003800000 */
[----:B-1----:R-:W-:Y:S05]  /*1a8a0*/  @!P6 BRA `(.L_x_2237) ;  /* 0x000000040024e947 */ /* 0x002fea0003800000 */
[----:B------:R-:W2:Y:S04]  /*1a8b0*/  LDL R9, [R1+0x4] ;  /* 0x0000040001097983 */ /* 0x000ea80000100800 */
[----:B------:R-:W3:Y:S01]  /*1a8c0*/  LDL R10, [R1+0xc] ;  /* 0x00000c00010a7983 */ /* 0x000ee20000100800 */
[----:B--2---:R-:W-:Y:S01]  /*1a8d0*/  IMAD R9, R9, 0x8, R7 ;  /* 0x0000000809097824 */ /* 0x004fe200078e0207 */
[----:B---3--:R-:W-:-:S04]  /*1a8e0*/  SHF.L.U32 R10, R10, 0x1f, RZ ;  /* 0x0000001f0a0a7819 */ /* 0x008fc800000006ff */
[----:B------:R-:W1:Y:S02]  /*1a8f0*/  SYNCS.PHASECHK.TRANS64.TRYWAIT P0, [R9+URZ+0x228a0], R10 ;  /* 0x0228a00a090075a7 */ /* 0x000e64000800017f */
[----:B-1----:R-:W-:Y:S05]  /*1a900*/  @!P0 BRA `(.L_x_2238) ;  /* 0x0000005400248947 */ /* 0x002fea0003800000 */
.L_x_2389:
        /* <DEDUP_REMOVED lines=11> */
.L_x_2239:
[----:B--2---:R-:W2:Y:S01]  /*1a9c0*/  LDL R11, [R1+0x4] ;  /* 0x00000400010b7983 */ /* 0x004ea20000100800 */
        /* <DEDUP_REMOVED lines=14> */
[----:B------:R-:W3:Y:S02]  /*1aab0*/  SYNCS.PHASECHK.TRANS64.TRYWAIT P1, [R9+URZ+0x228c0], R10 ;  /* 0x0228c00a090075a7 */ /* 0x000ee4000802017f */
[----:B--23--:R-:W-:Y:S05]  /*1aac0*/  @!P1 BRA `(.L_x_2240) ;  /* 0x0000005000c89947 */ /* 0x00cfea0003800000 */
.L_x_2390:
        /* <DEDUP_REMOVED lines=8> */
.L_x_2241:
        /* <DEDUP_REMOVED lines=31> */
.L_x_2237:
[----:B------:R-:W-:Y:S05]  /*1ad40*/  BSYNC B1 ;  /* 0x0000000000017941 */ /* 0x000fea0003800000 */
.L_x_2236:
        /* <DEDUP_REMOVED lines=13> */
.L_x_2225:
[----:B------:R-:W-:Y:S05]  /*1ae20*/  BSYNC B0 ;  /* 0x0000000000007941 */ /* 0x000fea0003800000 */
.L_x_2224:
[----:B------:R-:W2:Y:S01]  /*1ae30*/  LDC.64 R2, c[0x0][0x9e0] ;  /* 0x00027800ff027b82 */ /* 0x000ea20000000a00 */
[----:B------:R-:W-:Y:S07]  /*1ae40*/  @!P2 WARPSYNC.ALL ;  /* 0x000000000000a948 */ /* 0x000fee0003800000 */
[----:B------:R-:W-:Y:S01]  /*1ae50*/  @!P2 BAR.SYNC.DEFER_BLOCKING 0xc, 0x120 ;  /* 0x030480000000ab1d */ /* 0x000fe20000010000 */
[----:B--2---:R-:W-:Y:S02]  /*1ae60*/  ISETP.GE.AND P0, PT, R3, 0x1, PT ;  /* 0x000000010300780c */ /* 0x004fe40003f06270 */
[----:B------:R-:W-:-:S11]  /*1ae70*/  IADD3 R2, R4, R2, RZ ;  /* 0x0000000204027210 */ /* 0x000fd60007ffe0ff */
[----:B------:R-:W-:Y:S05]  /*1ae80*/  @!P0 BRA `(.L_x_2243) ;  /* 0x0000000000488947 */ /* 0x000fea0003800000 */
[C---:B------:R-:W-:Y:S01]  /*1ae90*/  ISETP.GT.AND P1, PT, R4.reuse, RZ, PT ;  /* 0x000000ff0400720c */ /* 0x040fe20003f24270 */
[----:B------:R-:W-:Y:S01]  /*1aea0*/  BSSY B0, `(.L_x_2244) ;  /* 0x000000e000007945 */ /* 0x000fe20003800000 */
[----:B------:R-:W-:-:S11]  /*1aeb0*/  VIADD R6, R4, 0xffffffff ;  /* 0xffffffff04067836 */ /* 0x000fd60000000000 */
[----:B------:R-:W-:Y:S05]  /*1aec0*/  @P1 BRA `(.L_x_2245) ;  /* 0x00000000001c1947 */ /* 0x000fea0003800000 */
[----:B------:R-:W-:Y:S01]  /*1aed0*/  ISETP.NE.AND P1, PT, R3, 0x1, PT ;  /* 0x000000010300780c */ /* 0x000fe20003f25270 */
[----:B------:R-:W-:-:S12]  /*1aee0*/  IMAD.MOV R4, RZ, RZ, -R4 ;  /* 0x000000ffff047224 */ /* 0x000fd800078e0a04 */
[----:B------:R-:W2:Y:S02]  /*1aef0*/  @P1 LDC.64 R6, c[0x0][0x9e8] ;  /* 0x00027a00ff061b82 */ /* 0x000ea40000000a00 */
[----:B--2---:R-:W-:-:S05]  /*1af00*/  @P1 IMAD.HI.U32 R6, R4, R6, RZ ;  /* 0x0000000604061227 */ /* 0x004fca00078e00ff */
[----:B------:R-:W-:-:S04]  /*1af10*/  @P1 SHF.R.U32.HI R4, RZ, R7, R6 ;  /* 0x00000007ff041219 */ /* 0x000fc80000011606 */
[----:B------:R-:W-:Y:S01]  /*1af20*/  LOP3.LUT R6, RZ, R4, RZ, 0x33, !PT ;  /* 0x00000004ff067212 */ /* 0x000fe200078e33ff */
[----:B------:R-:W-:Y:S06]  /*1af30*/  BRA `(.L_x_2246) ;  /* 0x0000000000107947 */ /* 0x000fec0003800000 */
.L_x_2245:
[----:B------:R-:W-:-:S13]  /*1af40*/  ISETP.NE.AND P1, PT, R3, 0x1, PT ;  /* 0x000000010300780c */ /* 0x000fda0003f25270 */
[----:B------:R-:W2:Y:S02]  /*1af50*/  @P1 LDC.64 R4, c[0x0][0x9e8] ;  /* 0x00027a00ff041b82 */ /* 0x000ea40000000a00 */
[----:B--2---:R-:W-:-:S05]  /*1af60*/  @P1 IMAD.HI.U32 R4, R6, R4, RZ ;  /* 0x0000000406041227 */ /* 0x004fca00078e00ff */
[----:B------:R-:W-:-:S07]  /*1af70*/  @P1 SHF.R.U32.HI R6, RZ, R5, R4 ;  /* 0x00000005ff061219 */ /* 0x000fce0000011604 */
.L_x_2246:
[----:B------:R-:W-:Y:S05]  /*1af80*/  BSYNC B0 ;  /* 0x0000000000007941 */ /* 0x000fea0003800000 */
.L_x_2244:
[----:B------:R-:W-:-:S05]  /*1af90*/  IMAD R5, R6, R3, R3 ;  /* 0x0000000306057224 */ /* 0x000fca00078e0203 */
[----:B------:R-:W-:-:S07]  /*1afa0*/  VIMNMX R2, R2, R5, PT ;  /* 0x0000000502027248 */ /* 0x000fce0003fe0100 */
.L_x_2243:
[----:B------:R-:W-:Y:S01]  /*1afb0*/  VIADD R2, R2, 0x5f ;  /* 0x0000005f02027836 */ /* 0x000fe20000000000 */
[----:B------:R-:W-:-:S03]  /*1afc0*/  ULDC UR4, c[0x0][0x9dc] ;  /* 0x0002770000047ab9 */ /* 0x000fc60000000800 */
[----:B------:R-:W-:-:S05]  /*1afd0*/  IMAD.HI R2, R2, 0x2aaaaaab, RZ ;  /* 0x2aaaaaab02027827 */ /* 0x000fca00078e02ff */
[----:B------:R-:W-:-:S04]  /*1afe0*/  SHF.R.U32.HI R5, RZ, 0x1f, R2 ;  /* 0x0000001fff057819 */ /* 0x000fc80000011602 */
[----:B------:R-:W-:Y:S01]  /*1aff0*/  LEA.HI.SX32 R5, R2, R5, 0x1c ;  /* 0x0000000502057211 */ /* 0x000fe200078fe2ff */
[----:B------:R-:W-:-:S03]  /*1b000*/  VIADD R2, R0, -UR4 ;  /* 0x8000000400027c36 */ /* 0x000fc60008000000 */
[----:B------:R-:W-:-:S05]  /*1b010*/  VIMNMX R6, R20, R5, PT ;  /* 0x0000000514067248 */ /* 0x000fca0003fe0100 */
[----:B------:R2:W-:Y:S01]  /*1b020*/  STL [R1+0x20], R6 ;  /* 0x0000200601007387 */ /* 0x0005e20000100800 */
[----:B------:R-:W-:Y:S05]  /*1b030*/  @!P0 BRA `(.L_x_2247) ;  /* 0x0000000000448947 */ /* 0x000fea0003800000 */
[----:B------:R-:W-:Y:S01]  /*1b040*/  ISETP.GT.AND P0, PT, R0, -0x1, PT ;  /* 0xffffffff0000780c */ /* 0x000fe20003f04270 */
[----:B------:R-:W-:-:S12]  /*1b050*/  BSSY B0, `(.L_x_2248) ;  /* 0x000000d000007945 */ /* 0x000fd80003800000 */
[----:B------:R-:W-:Y:S05]  /*1b060*/  @P0 BRA `(.L_x_2249) ;  /* 0x00000000001c0947 */ /* 0x000fea0003800000 */
[----:B------:R-:W-:Y:S02]  /*1b070*/  ISETP.NE.AND P0, PT, R3, 0x1, PT ;  /* 0x000000010300780c */ /* 0x000fe40003f05270 */
[----:B------:R-:W-:-:S11]  /*1b080*/  LOP3.LUT R7, RZ, R0, RZ, 0x33, !PT ;  /* 0x00000000ff077212 */ /* 0x000fd600078e33ff */
[----:B------:R-:W3:Y:S02]  /*1b090*/  @P0 LDC.64 R4, c[0x0][0x9e8] ;  /* 0x00027a00ff040b82 */ /* 0x000ee40000000a00 */
[----:B---3--:R-:W-:-:S05]  /*1b0a0*/  @P0 IMAD.HI.U32 R4, R7, R4, RZ ;  /* 0x0000000407040227 */ /* 0x008fca00078e00ff */
[----:B------:R-:W-:-:S04]  /*1b0b0*/  @P0 SHF.R.U32.HI R7, RZ, R5, R4 ;  /* 0x00000005ff070219 */ /* 0x000fc80000011604 */
[----:B------:R-:W-:Y:S01]  /*1b0c0*/  LOP3.LUT R0, RZ, R7, RZ, 0x33, !PT ;  /* 0x00000007ff007212 */ /* 0x000fe200078e33ff */
[----:B------:R-:W-:Y:S06]  /*1b0d0*/  BRA `(.L_x_2250) ;  /* 0x0000000000107947 */ /* 0x000fec0003800000 */
.L_x_2249:
[----:B------:R-:W-:-:S13]  /*1b0e0*/  ISETP.NE.AND P0, PT, R3, 0x1, PT ;  /* 0x000000010300780c */ /* 0x000fda0003f05270 */
[----:B------:R-:W3:Y:S02]  /*1b0f0*/  @P0 LDC.64 R4, c[0x0][0x9e8] ;  /* 0x00027a00ff040b82 */ /* 0x000ee40000000a00 */
[----:B---3--:R-:W-:-:S05]  /*1b100*/  @P0 IMAD.HI.U32 R4, R0, R4, RZ ;  /* 0x0000000400040227 */ /* 0x008fca00078e00ff */
[----:B------:R-:W-:-:S07]  /*1b110*/  @P0 SHF.R.U32.HI R0, RZ, R5, R4 ;  /* 0x00000005ff000219 */ /* 0x000fce0000011604 */
.L_x_2250:
[----:B------:R-:W-:Y:S05]  /*1b120*/  BSYNC B0 ;  /* 0x0000000000007941 */ /* 0x000fea0003800000 */
.L_x_2248:
[----:B------:R-:W-:-:S05]  /*1b130*/  IMAD R3, R0, R3, RZ ;  /* 0x0000000300037224 */ /* 0x000fca00078e02ff */
[----:B------:R-:W-:-:S07]  /*1b140*/  VIMNMX R2, R2, R3, !PT ;  /* 0x0000000302027248 */ /* 0x000fce0007fe0100 */
.L_x_2247:
[----:B------:R-:W-:Y:S01]  /*1b150*/  IMAD.HI R2, R2, 0x2aaaaaab, RZ ;  /* 0x2aaaaaab02027827 */ /* 0x000fe200078e02ff */
[----:B------:R-:W-:Y:S04]  /*1b160*/  BSSY B6, `(.L_x_2251) ;  /* 0x00002ad000067945 */ /* 0x000fe80003800000 */
[----:B------:R-:W-:-:S04]  /*1b170*/  SHF.R.U32.HI R3, RZ, 0x1f, R2 ;  /* 0x0000001fff037819 */ /* 0x000fc80000011602 */
[----:B------:R-:W-:-:S04]  /*1b180*/  LEA.HI.SX32 R3, R2, R3, 0x1c ;  /* 0x0000000302037211 */ /* 0x000fc800078fe2ff */
[----:B------:R-:W-:-:S04]  /*1b190*/  VIMNMX R0, RZ, R3, !PT ;  /* 0x00000003ff007248 */ /* 0x000fc80007fe0100 */
[----:B------:R-:W-:Y:S01]  /*1b1a0*/  ISETP.GT.AND P0, PT, R6, R0, PT ;  /* 0x000000000600720c */ /* 0x000fe20003f04270 */
[----:B------:R3:W-:-:S12]  /*1b1b0*/  STL [R1+0x18], R0 ;  /* 0x0000180001007387 */ /* 0x0007d80000100800 */
[----:B---3--:R-:W-:Y:S05]  /*1b1c0*/  @P0 BRA `(.L_x_2252) ;  /* 0x0000000000440947 */ /* 0x008fea0003800000 */
[----:B------:R-:W3:Y:S02]  /*1b1d0*/  S2R R0, SR_TID.X ;  /* 0x0000000000007919 */ /* 0x000ee40000002100 */
[----:B---3--:R-:W-:-:S04]  /*1b1e0*/  LOP3.LUT R0, R0, 0x1f, RZ, 0xc0, !PT ;  /* 0x0000001f00007812 */ /* 0x008fc800078ec0ff */
[----:B------:R-:W-:-:S13]  /*1b1f0*/  ISETP.NE.AND P1, PT, R0, RZ, PT ;  /* 0x000000ff0000720c */ /* 0x000fda0003f25270 */
[----:B------:R-:W-:Y:S05]  /*1b200*/  @P1 BRA `(.L_x_2253) ;  /* 0x0000002800881947 */ /* 0x000fea0003800000 */
[----:B------:R-:W3:Y:S01]  /*1b210*/  S2R R7, SR_LANEID ;  /* 0x0000000000077919 */ /* 0x000ee20000000000 */
[----:B------:R-:W-:Y:S01]  /*1b220*/  VOTEU.ANY UR4, UPT, PT ;  /* 0x0000000000047886 */ /* 0x000fe200038e0100 */
[----:B------:R-:W4:Y:S01]  /*1b230*/  LDC.64 R2, c[0x0][0xc38] ;  /* 0x00030e00ff027b82 */ /* 0x000f220000000a00 */
[----:B------:R-:W3:Y:S08]  /*1b240*/  FLO.U32 R0, UR4 ;  /* 0x0000000400007d00 */ /* 0x000ef000080e0000 */
[----:B------:R-:W4:Y:S01]  /*1b250*/  POPC R5, UR4 ;  /* 0x0000000400057d09 */ /* 0x000f220008000000 */
[----:B---3--:R-:W-:-:S13]  /*1b260*/  ISETP.EQ.U32.AND P0, PT, R0, R7, PT ;  /* 0x000000070000720c */ /* 0x008fda0003f02070 */
[----:B----4-:R-:W3:Y:S01]  /*1b270*/  @P0 ATOMG.E.ADD.STRONG.GPU PT, R3, desc[UR52][R2.64], R5 ;  /* 0x00000005020309a8 */ /* 0x010ee200081ee1f4 */
[----:B------:R-:W4:Y:S02]  /*1b280*/  S2R R4, SR_LTMASK ;  /* 0x0000000000047919 */ /* 0x000f240000003900 */
[----:B----4-:R-:W-:-:S04]  /*1b290*/  LOP3.LUT R4, R4, UR4, RZ, 0xc0, !PT ;  /* 0x0000000404047c12 */ /* 0x010fc8000f8ec0ff */
[----:B------:R-:W4:Y:S01]  /*1b2a0*/  POPC R7, R4 ;  /* 0x0000000400077309 */ /* 0x000f220000000000 */
[----:B---3--:R-:W4:Y:S02]  /*1b2b0*/  SHFL.IDX PT, R0, R3, R0, 0x1f ;  /* 0x00001f0003007589 */ /* 0x008f2400000e0000 */
[----:B----4-:R-:W-:Y:S01]  /*1b2c0*/  IADD3 R16, R0, UR36, R7 ;  /* 0x0000002400107c10 */ /* 0x010fe2000fffe007 */
[----:B------:R-:W-:Y:S06]  /*1b2d0*/  BRA `(.L_x_2253) ;  /* 0x0000002800547947 */ /* 0x000fec0003800000 */
.L_x_2252:
[----:B------:R-:W3:Y:S01]  /*1b2e0*/  S2R R3, SR_CgaCtaId ;  /* 0x0000000000037919 */ /* 0x000ee20000008800 */
[----:B------:R-:W-:-:S04]  /*1b2f0*/  MOV R0, 0x400 ;  /* 0x0000040000007802 */ /* 0x000fc80000000f00 */
[----:B---3--:R-:W-:-:S05]  /*1b300*/  LEA R2, R3, R0, 0x18 ;  /* 0x0000000003027211 */ /* 0x008fca00078ec0ff */
[----:B------:R3:W-:Y:S01]  /*1b310*/  STL [R1+0x1c], R2 ;  /* 0x00001c0201007387 */ /* 0x0007e20000100800 */
[----:B------:R-:W-:-:S05]  /*1b320*/  VIADD R0, R2, 0x1c400 ;  /* 0x0001c40002007836 */ /* 0x000fca0000000000 */
[----:B------:R-:W-:-:S13]  /*1b330*/  LOP3.LUT P0, RZ, R0, 0x3ff, RZ, 0xc0, !PT ;  /* 0x000003ff00ff7812 */ /* 0x000fda000780c0ff */
[----:B---3--:R-:W-:Y:S05]  /*1b340*/  @!P0 BRA `(.L_x_2254) ;  /* 0x0000000000408947 */ /* 0x008fea0003800000 */
[----:B------:R-:W-:Y:S01]  /*1b350*/  MOV R2, 0x0 ;  /* 0x0000000000027802 */ /* 0x000fe20000000f00 */
[----:B------:R-:W-:Y:S01]  /*1b360*/  ULDC.64 UR6, c[0x4][0x90] ;  /* 0x0100240000067ab9 */ /* 0x000fe20000000a00 */
[----:B------:R-:W-:Y:S01]  /*1b370*/  ULDC.64 UR8, c[0x4][0x98] ;  /* 0x0100260000087ab9 */ /* 0x000fe20000000a00 */
[----:B------:R-:W-:Y:S01]  /*1b380*/  ULDC.64 UR4, c[0x4][0x8] ;  /* 0x0100020000047ab9 */ /* 0x000fe20000000a00 */
[----:B------:R-:W-:Y:S01]  /*1b390*/  IMAD.U32 R4, RZ, RZ, UR6 ;  /* 0x00000006ff047e24 */ /* 0x000fe2000f8e00ff */
[----:B------:R-:W-:Y:S01]  /*1b3a0*/  MOV R8, 0x70 ;  /* 0x0000007000087802 */ /* 0x000fe20000000f00 */
[----:B------:R-:W3:Y:S01]  /*1b3b0*/  LDC.64 R2, c[0x4][R2] ;  /* 0x0100000002027b82 */ /* 0x000ee20000000a00 */
[----:B------:R-:W-:Y:S02]  /*1b3c0*/  IMAD.U32 R5, RZ, RZ, UR7 ;  /* 0x00000007ff057e24 */ /* 0x000fe4000f8e00ff */
[----:B--2---:R-:W-:Y:S02]  /*1b3d0*/  IMAD.U32 R6, RZ, RZ, UR8 ;  /* 0x00000008ff067e24 */ /* 0x004fe4000f8e00ff */
[----:B------:R-:W-:-:S02]  /*1b3e0*/  IMAD.U32 R7, RZ, RZ, UR9 ;  /* 0x00000009ff077e24 */ /* 0x000fc4000f8e00ff */
[----:B------:R-:W-:Y:S02]  /*1b3f0*/  IMAD.U32 R10, RZ, RZ, UR4 ;  /* 0x00000004ff0a7e24 */ /* 0x000fe4000f8e00ff */
[----:B-1----:R-:W-:Y:S02]  /*1b400*/  IMAD.U32 R11, RZ, RZ, UR5 ;  /* 0x00000005ff0b7e24 */ /* 0x002fe4000f8e00ff */
[----:B------:R-:W-:Y:S02]  /*1b410*/  IMAD.MOV.U32 R12, RZ, RZ, 0x1 ;  /* 0x00000001ff0c7424 */ /* 0x000fe400078e00ff */
[----:B0-----:R-:W-:-:S07]  /*1b420*/  IMAD.MOV.U32 R13, RZ, RZ, RZ ;  /* 0x000000ffff0d7224 */ /* 0x001fce00078e00ff */
[----:B------:R-:W-:-:S07]  /*1b430*/  LEPC R20, `(.L_x_2254) ;  /* 0x000000001014794e */ /* 0x000fce0000000000 */
[----:B---3--:R-:W-:Y:S05]  /*1b440*/  CALL.ABS.NOINC R2 ;  /* 0x0000000002007343 */ /* 0x008fea0003c00000 */
.L_x_2254:
[----:B------:R-:W3:Y:S02]  /*1b450*/  LDL R2, [R1+0x1c] ;  /* 0x00001c0001027983 */ /* 0x000ee40000100800 */
[----:B---3--:R-:W-:-:S05]  /*1b460*/  VIADD R0, R2, 0x400 ;  /* 0x0000040002007836 */ /* 0x008fca0000000000 */
[----:B------:R-:W-:-:S13]  /*1b470*/  LOP3.LUT P0, RZ, R0, 0x3ff, RZ, 0xc0, !PT ;  /* 0x000003ff00ff7812 */ /* 0x000fda000780c0ff */
[----:B------:R-:W-:Y:S05]  /*1b480*/  @!P0 BRA `(.L_x_2255) ;  /* 0x0000000000808947 */ /* 0x000fea0003800000 */
[----:B------:R-:W-:Y:S01]  /*1b490*/  MOV R0, 0x0 ;  /* 0x0000000000007802 */ /* 0x000fe20000000f00 */
[----:B------:R-:W-:Y:S01]  /*1b4a0*/  ULDC.64 UR6, c[0x4][0x90] ;  /* 0x0100240000067ab9 */ /* 0x000fe20000000a00 */
[----:B------:R-:W-:Y:S01]  /*1b4b0*/  ULDC.64 UR8, c[0x4][0x98] ;  /* 0x0100260000087ab9 */ /* 0x000fe20000000a00 */
[----:B------:R-:W-:Y:S01]  /*1b4c0*/  ULDC.64 UR4, c[0x4][0x10] ;  /* 0x0100040000047ab9 */ /* 0x000fe20000000a00 */
[----:B------:R3:W4:Y:S01]  /*1b4d0*/  LDC.64 R2, c[0x4][R0] ;  /* 0x0100000000027b82 */ /* 0x0007220000000a00 */
[----:B------:R-:W-:Y:S01]  /*1b4e0*/  IMAD.U32 R4, RZ, RZ, UR6 ;  /* 0x00000006ff047e24 */ /* 0x000fe2000f8e00ff */
[----:B0-----:R-:W-:Y:S01]  /*1b4f0*/  MOV R13, RZ ;  /* 0x000000ff000d7202 */ /* 0x001fe20000000f00 */
[----:B------:R-:W-:Y:S02]  /*1b500*/  IMAD.U32 R5, RZ, RZ, UR7 ;  /* 0x00000007ff057e24 */ /* 0x000fe4000f8e00ff */
[----:B--2---:R-:W-:Y:S02]  /*1b510*/  IMAD.U32 R6, RZ, RZ, UR8 ;  /* 0x00000008ff067e24 */ /* 0x004fe4000f8e00ff */
[----:B------:R-:W-:-:S02]  /*1b520*/  IMAD.U32 R7, RZ, RZ, UR9 ;  /* 0x00000009ff077e24 */ /* 0x000fc4000f8e00ff */
[----:B------:R-:W-:Y:S02]  /*1b530*/  IMAD.U32 R10, RZ, RZ, UR4 ;  /* 0x00000004ff0a7e24 */ /* 0x000fe4000f8e00ff */
[----:B-1----:R-:W-:Y:S02]  /*1b540*/  IMAD.U32 R11, RZ, RZ, UR5 ;  /* 0x00000005ff0b7e24 */ /* 0x002fe4000f8e00ff */
[----:B------:R-:W-:Y:S02]  /*1b550*/  IMAD.MOV.U32 R8, RZ, RZ, 0x70 ;  /* 0x00000070ff087424 */ /* 0x000fe400078e00ff */
[----:B---3--:R-:W-:-:S07]  /*1b560*/  IMAD.MOV.U32 R12, RZ, RZ, 0x1 ;  /* 0x00000001ff0c7424 */ /* 0x008fce00078e00ff */
[----:B------:R-:W-:-:S07]  /*1b570*/  LEPC R20, `(.L_x_2256) ;  /* 0x000000001014794e */ /* 0x000fce0000000000 */
[----:B----4-:R-:W-:Y:S05]  /*1b580*/  CALL.ABS.NOINC R2 ;  /* 0x0000000002007343 */ /* 0x010fea0003c00000 */
.L_x_2256:
        /* <DEDUP_REMOVED lines=16> */
.L_x_2255:
[----:B------:R-:W3:Y:S01]  /*1b690*/  LDL.LU R4, [R1+0x28] ;  /* 0x0000280001047983 */ /* 0x000ee20000300800 */
[----:B------:R-:W4:Y:S01]  /*1b6a0*/  LDC R0, c[0x0][0x428] ;  /* 0x00010a00ff007b82 */ /* 0x000f220000000800 */
[----:B------:R-:W-:Y:S01]  /*1b6b0*/  ULDC.64 UR4, c[0x0][0x9f8] ;  /* 0x00027e0000047ab9 */ /* 0x000fe20000000a00 */
[----:B------:R-:W0:Y:S01]  /*1b6c0*/  S2R R5, SR_TID.X ;  /* 0x0000000000057919 */ /* 0x000e220000002100 */
[----:B----4-:R-:W-:Y:S01]  /*1b6d0*/  ISETP.NE.AND P0, PT, R0, 0x1, PT ;  /* 0x000000010000780c */ /* 0x010fe20003f05270 */
[----:B------:R-:W-:Y:S01]  /*1b6e0*/  IMAD.MOV.U32 R0, RZ, RZ, R18 ;  /* 0x000000ffff007224 */ /* 0x000fe200078e0012 */
[----:B0-----:R-:W-:-:S11]  /*1b6f0*/  LOP3.LUT R5, R5, 0x1f, RZ, 0xc0, !PT ;  /* 0x0000001f05057812 */ /* 0x001fd600078ec0ff */
[----:B------:R-:W0:Y:S08]  /*1b700*/  @P0 LDC R3, c[0x0][0x42c] ;  /* 0x00010b00ff030b82 */ /* 0x000e300000000800 */
[----:B------:R-:W4:Y:S01]  /*1b710*/  @P0 LDC R2, c[0x0][0x430] ;  /* 0x00010c00ff020b82 */ /* 0x000f220000000800 */
[----:B0-----:R-:W-:-:S05]  /*1b720*/  @P0 IMAD.HI.U32 R3, R18, R3, RZ ;  /* 0x0000000312030227 */ /* 0x001fca00078e00ff */
[----:B----4-:R-:W-:Y:S02]  /*1b730*/  @P0 SHF.R.U32.HI R0, RZ, R2, R3 ;  /* 0x00000002ff000219 */ /* 0x010fe40000011603 */
[----:B------:R-:W-:-:S04]  /*1b740*/  ISETP.NE.U32.AND P0, PT, RZ, UR4, PT ;  /* 0x00000004ff007c0c */ /* 0x000fc8000bf05070 */
[----:B------:R-:W-:Y:S01]  /*1b750*/  ISETP.NE.AND.EX P0, PT, RZ, UR5, PT, P0 ;  /* 0x00000005ff007c0c */ /* 0x000fe2000bf05300 */
[----:B------:R-:W-:-:S12]  /*1b760*/  ULDC.64 UR4, c[0x0][0xa00] ;  /* 0x0002800000047ab9 */ /* 0x000fd80000000a00 */
[----:B------:R-:W0:Y:S01]  /*1b770*/  @P0 LDC.64 R2, c[0x0][0x9f8] ;  /* 0x00027e00ff020b82 */ /* 0x000e220000000a00 */
[----:B------:R-:W-:-:S04]  /*1b780*/  ISETP.NE.AND P6, PT, R5, RZ, PT ;  /* 0x000000ff0500720c */ /* 0x000fc80003fc5270 */
[----:B------:R-:W-:-:S09]  /*1b790*/  PLOP3.LUT P1, PT, P6, PT, PT, 0x8, 0x0 ;  /* 0x000000000000781c */ /* 0x000fd2000372e170 */
[----:B------:R-:W-:Y:S01]  /*1b7a0*/  VOTEU.ALL UP1, P6 ;  /* 0x00000000003f7886 */ /* 0x000fe20003020000 */
[----:B0-----:R-:W-:-:S04]  /*1b7b0*/  @P0 IMAD.WIDE R2, R19, 0x4, R2 ;  /* 0x0000000413020825 */ /* 0x001fc800078e0202 */
[----:B------:R-:W-:-:S04]  /*1b7c0*/  @!UP1 UIADD3 UR8, UP0, UR38, 0x270, URZ ;  /* 0x0000027026089890 */ /* 0x000fc8000ff1e03f */
[----:B------:R-:W-:-:S03]  /*1b7d0*/  @!UP1 UIADD3.X UR9, URZ, UR39, URZ, UP0, !UPT ;  /* 0x000000273f099290 */ /* 0x000fc600087fe43f */
[----:B------:R-:W-:Y:S01]  /*1b7e0*/  VOTEU.ALL UP0, P6 ;  /* 0x00000000003f7886 */ /* 0x000fe20003000000 */
[----:B---3--:R-:W-:Y:S01]  /*1b7f0*/  IMAD R17, R17, 0x80, R4 ;  /* 0x0000008011117824 */ /* 0x008fe200078e0204 */
[----:B------:R-:W-:-:S06]  /*1b800*/  MOV R4, R19 ;  /* 0x0000001300047202 */ /* 0x000fcc0000000f00 */
[----:B------:R0:W5:Y:S01]  /*1b810*/  @P0 LDG.E R4, desc[UR52][R2.64] ;  /* 0x0000003402040981 */ /* 0x000162000c1e1900 */
[----:B------:R-:W-:-:S04]  /*1b820*/  ISETP.NE.U32.AND P0, PT, RZ, UR4, PT ;  /* 0x00000004ff007c0c */ /* 0x000fc8000bf05070 */
[----:B------:R-:W-:-:S04]  /*1b830*/  ISETP.NE.AND.EX P0, PT, RZ, UR5, PT, P0 ;  /* 0x00000005ff007c0c */ /* 0x000fc8000bf05300 */
[----:B0-----:R-:W-:-:S09]  /*1b840*/  SEL R2, R19, RZ, !P0 ;  /* 0x000000ff13027207 */ /* 0x001fd20004000000 */
.L_x_2257:
        /* <DEDUP_REMOVED lines=10> */
[----:B------:R-:W3:Y:S01]  /*1b8f0*/  LDL R3, [R1+0x20] ;  /* 0x0000200001037983 */ /* 0x000ee20000100800 */
[----:B------:R-:W0:Y:S01]  /*1b900*/  LDC.64 R20, c[0x0][0x3f8] ;  /* 0x0000fe00ff147b82 */ /* 0x000e220000000a00 */
[----:B------:R-:W-:Y:S02]  /*1b910*/  ULDC.64 UR4, c[0x0][0xa08] ;  /* 0x0002820000047ab9 */ /* 0x000fe40000000a00 */
[----:B0-----:R-:W-:Y:S01]  /*1b920*/  LOP3.LUT P0, RZ, R20, UR4, RZ, 0xfc, !PT ;  /* 0x0000000414ff7c12 */ /* 0x001fe2000f80fcff */
[----:B------:R-:W-:-:S03]  /*1b930*/  UMOV UR4, 0xffffffff ;  /* 0xffffffff00047882 */ /* 0x000fc60000000000 */
[----:B------:R-:W-:-:S04]  /*1b940*/  LOP3.LUT P0, RZ, R21, UR5, RZ, 0xfc, P0 ;  /* 0x0000000515ff7c12 */ /* 0x000fc8000800fcff */
[----:B--2--5:R-:W-:Y:S01]  /*1b950*/  SEL R6, R4, RZ, !P0 ;  /* 0x000000ff04067207 */ /* 0x024fe20004000000 */
[----:B---3--:R-:W-:Y:S01]  /*1b960*/  VIADD R3, R3, 0xffffffff ;  /* 0xffffffff03037836 */ /* 0x008fe20000000000 */
[----:B------:R-:W-:Y:S07]  /*1b970*/  BRA.DIV UR4, `(.L_x_2258) ;  /* 0x0000004604307947 */ /* 0x000fee000b800000 */
.L_x_2393:
[----:B------:R-:W-:Y:S01]  /*1b980*/  UMOV UR4, 0xffffffff ;  /* 0xffffffff00047882 */ /* 0x000fe20000000000 */
[----:B------:R-:W-:Y:S02]  /*1b990*/  SHF.R.S32.HI R8, RZ, 0x1f, R4 ;  /* 0x0000001fff087819 */ /* 0x000fe40000011404 */
[----:B------:R-:W-:Y:S05]  /*1b9a0*/  BRA.DIV UR4, `(.L_x_2259) ;  /* 0x0000004604587947 */ /* 0x000fea000b800000 */
[----:B------:R-:W-:-:S13]  /*1b9b0*/  ELECT P6, URZ, PT ;  /* 0x00000000003f782f */ /* 0x000fda00038c0000 */
.L_x_2396:
[----:B------:R-:W-:Y:S05]  /*1b9c0*/  @!P6 BRA `(.L_x_2260) ;  /* 0x0000000000fce947 */ /* 0x000fea0003800000 */
[----:B------:R-:W-:-:S04]  /*1b9d0*/  ISETP.NE.U32.AND P0, PT, R20, RZ, PT ;  /* 0x000000ff1400720c */ /* 0x000fc80003f05070 */
[----:B------:R-:W-:-:S13]  /*1b9e0*/  ISETP.NE.AND.EX P0, PT, R21, RZ, PT, P0 ;  /* 0x000000ff1500720c */ /* 0x000fda0003f05300 */
[----:B------:R-:W-:Y:S05]  /*1b9f0*/  @!P0 BRA `(.L_x_2261) ;  /* 0x0000000000488947 */ /* 0x000fea0003800000 */
[----:B-1----:R-:W0:Y:S01]  /*1ba00*/  LDC R9, c[0x0][0x41c] ;  /* 0x00010700ff097b82 */ /* 0x002e220000000800 */
[----:B------:R-:W-:Y:S01]  /*1ba10*/  IMAD.MOV.U32 R5, RZ, RZ, R3 ;  /* 0x000000ffff057224 */ /* 0x000fe200078e0003 */
[----:B------:R-:W-:Y:S01]  /*1ba20*/  ULDC.64 UR4, c[0x0][0x408] ;  /* 0x0001020000047ab9 */ /* 0x000fe20000000a00 */
[----:B0-----:R-:W-:-:S13]  /*1ba30*/  ISETP.NE.AND P0, PT, R9, 0x1, PT ;  /* 0x000000010900780c */ /* 0x001fda0003f05270 */
[----:B------:R-:W0:Y:S02]  /*1ba40*/  @P0 LDC.64 R6, c[0x0][0x420] ;  /* 0x00010800ff060b82 */ /* 0x000e240000000a00 */
[----:B0-----:R-:W-:-:S05]  /*1ba50*/  @P0 IMAD.HI.U32 R6, R3, R6, RZ ;  /* 0x0000000603060227 */ /* 0x001fca00078e00ff */
[----:B------:R-:W-:-:S04]  /*1ba60*/  @P0 SHF.R.U32.HI R5, RZ, R7, R6 ;  /* 0x00000007ff050219 */ /* 0x000fc80000011606 */
[--C-:B------:R-:W-:Y:S01]  /*1ba70*/  SHF.R.S32.HI R7, RZ, 0x1f, R5.reuse ;  /* 0x0000001fff077819 */ /* 0x100fe20000011405 */
[----:B------:R-:W-:-:S04]  /*1ba80*/  IMAD.MOV R6, RZ, RZ, -R5 ;  /* 0x000000ffff067224 */ /* 0x000fc800078e0a05 */
[----:B------:R-:W-:Y:S02]  /*1ba90*/  IMAD R3, R9, R6, R3 ;  /* 0x0000000609037224 */ /* 0x000fe400078e0203 */
[----:B------:R-:W-:-:S04]  /*1baa0*/  IMAD R6, R8, UR4, RZ ;  /* 0x0000000408067c24 */ /* 0x000fc8000f8e02ff */
[----:B------:R-:W-:Y:S02]  /*1bab0*/  IMAD R9, R4, UR5, R6 ;  /* 0x0000000504097c24 */ /* 0x000fe4000f8e0206 */
[----:B------:R-:W-:-:S04]  /*1bac0*/  IMAD.MOV.U32 R6, RZ, RZ, R5 ;  /* 0x000000ffff067224 */ /* 0x000fc800078e0005 */
[----:B------:R-:W-:-:S04]  /*1bad0*/  IMAD.WIDE.U32 R6, R4, UR4, R6 ;  /* 0x0000000404067c25 */ /* 0x000fc8000f8e0006 */
[----:B------:R-:W-:Y:S01]  /*1bae0*/  IMAD.IADD R5, R7, 0x1, R9 ;  /* 0x0000000107057824 */ /* 0x000fe200078e0209 */
[----:B------:R-:W-:-:S04]  /*1baf0*/  LEA R10, P0, R6, R20, 0x2 ;  /* 0x00000014060a7211 */ /* 0x000fc800078010ff */
[----:B------:R-:W-:-:S05]  /*1bb00*/  LEA.HI.X R11, R6, R21, R5, 0x2, P0 ;  /* 0x00000015060b7211 */ /* 0x000fca00000f1405 */
[----:B------:R0:W5:Y:S04]  /*1bb10*/  LDG.E R6, desc[UR52][R10.64] ;  /* 0x000000340a067981 */ /* 0x000168000c1e1900 */
.L_x_2261:
[----:B------:R-:W2:Y:S01]  /*1bb20*/  LDL R5, [R1] ;  /* 0x0000000001057983 */ /* 0x000ea20000100800 */
[----:B-1----:R-:W-:-:S03]  /*1bb30*/  MOV R9, 0x400 ;  /* 0x0000040000097802 */ /* 0x002fc60000000f00 */
[----:B------:R-:W3:Y:S01]  /*1bb40*/  LDL R7, [R1+0x8] ;  /* 0x0000080001077983 */ /* 0x000ee20000100800 */
[----:B0-----:R-:W0:Y:S02]  /*1bb50*/  S2R R10, SR_CgaCtaId ;  /* 0x00000000000a7919 */ /* 0x001e240000008800 */
[----:B0-----:R-:W-:-:S05]  /*1bb60*/  LEA R9, R10, R9, 0x18 ;  /* 0x000000090a097211 */ /* 0x001fca00078ec0ff */
[----:B--2---:R-:W-:Y:S01]  /*1bb70*/  IMAD R5, R5, 0x8, R9 ;  /* 0x0000000805057824 */ /* 0x004fe200078e0209 */
[----:B---3--:R-:W-:-:S04]  /*1bb80*/  SHF.L.U32 R7, R7, 0x1f, RZ ;  /* 0x0000001f07077819 */ /* 0x008fc800000006ff */
[----:B------:R-:W0:Y:S02]  /*1bb90*/  SYNCS.PHASECHK.TRANS64.TRYWAIT P0, [R5+URZ+0x22840], R7 ;  /* 0x02284007050075a7 */ /* 0x000e24000800017f */
[----:B0-----:R-:W-:Y:S05]  /*1bba0*/  @!P0 BRA `(.L_x_2262) ;  /* 0x0000004000f88947 */ /* 0x001fea0003800000 */
.L_x_2397:
        /* <DEDUP_REMOVED lines=11> */
.L_x_2263:
[----:B------:R-:W2:Y:S01]  /*1bc60*/  LDL R9, [R1] ;  /* 0x0000000001097983 */ /* 0x000ea20000100800 */
[----:B------:R-:W-:-:S03]  /*1bc70*/  MOV R10, 0x400 ;  /* 0x00000400000a7802 */ /* 0x000fc60000000f00 */
[----:B0-----:R-:W3:Y:S01]  /*1bc80*/  LDL R7, [R1+0x10] ;  /* 0x0000100001077983 */ /* 0x001ee20000100800 */
[----:B------:R-:W0:Y:S01]  /*1bc90*/  S2R R11, SR_CgaCtaId ;  /* 0x00000000000b7919 */ /* 0x000e220000008800 */
        /* <DEDUP_REMOVED lines=17> */
[----:B0-----:R-:W-:Y:S01]  /*1bdb0*/  NOP ;  /* 0x0000000000007918 */ /* 0x001fe20000000000 */
.L_x_2260:
[----:B------:R-:W2:Y:S01]  /*1bdc0*/  LDL.LU R10, [R1+0x24] ;  /* 0x00002400010a7983 */ /* 0x000ea20000300800 */
[----:B------:R-:W-:Y:S01]  /*1bdd0*/  MOV R7, 0x400 ;  /* 0x0000040000077802 */ /* 0x000fe20000000f00 */
[----:B------:R-:W-:Y:S05]  /*1bde0*/  WARPSYNC.ALL ;  /* 0x0000000000007948 */ /* 0x000fea0003800000 */
[----:B-1----:R-:W0:Y:S01]  /*1bdf0*/  S2R R9, SR_CgaCtaId ;  /* 0x0000000000097919 */ /* 0x002e220000008800 */
        /* <DEDUP_REMOVED lines=26> */
.L_x_2398:
[----:B------:R-:W-:Y:S05]  /*1bfa0*/  BSYNC B0 ;  /* 0x0000000000007941 */ /* 0x000fea0003800000 */
.L_x_2264:
        /* <DEDUP_REMOVED lines=11> */
.L_x_2399:
        /* <DEDUP_REMOVED lines=11> */
.L_x_2269:
        /* <DEDUP_REMOVED lines=8> */
[----:B------:R-:W-:Y:S02]  /*1c190*/  R2UR UR13, R6 ;  /* 0x00000000060d72ca */ /* 0x000fe400000e0000 */
[----:B0-----:R-:W-:-:S05]  /*1c1a0*/  LEA R9, R10, R9, 0x18 ;  /* 0x000000090a097211 */ /* 0x001fca00078ec0ff */
        /* <DEDUP_REMOVED lines=27> */
.L_x_2267:
[----:B------:R-:W-:Y:S05]  /*1c360*/  BSYNC B0 ;  /* 0x0000000000007941 */ /* 0x000fea0003800000 */
.L_x_2266:
[----:B------:R-:W2:Y:S04]  /*1c370*/  LDL R3, [R1+0x20] ;  /* 0x0000200001037983 */ /* 0x000ea80000100800 */
[----:B0-----:R-:W3:Y:S01]  /*1c380*/  LDL R2, [R1+0x18] ;  /* 0x0000180001027983 */ /* 0x001ee20000100800 */
        /* <DEDUP_REMOVED lines=27> */
[----:B------:R-:W-:Y:S01]  /*1c540*/  ULDC.64 UR4, c[0x0][0x408] ;  /* 0x0001020000047ab9 */ /* 0x000fe20000000a00 */
[----:B-1----:R-:W-:-:S13]  /*1c550*/  ISETP.NE.AND P0, PT, R11, 0x1, PT ;  /* 0x000000010b00780c */ /* 0x002fda0003f05270 */
[----:B------:R-:W1:Y:S02]  /*1c560*/  @P0 LDC.64 R2, c[0x0][0x420] ;  /* 0x00010800ff020b82 */ /* 0x000e640000000a00 */
[----:B-1----:R-:W-:-:S04]  /*1c570*/  @P0 IMAD.HI.U32 R6, R5, R2, RZ ;  /* 0x0000000205060227 */ /* 0x002fc800078e00ff */
[----:B------:R-:W-:Y:S01]  /*1c580*/  IMAD.MOV.U32 R2, RZ, RZ, R5 ;  /* 0x000000ffff027224 */ /* 0x000fe200078e0005 */
[----:B------:R-:W-:Y:S01]  /*1c590*/  @P0 SHF.R.U32.HI R2, RZ, R3, R6 ;  /* 0x00000003ff020219 */ /* 0x000fe20000011606 */
[----:B------:R-:W-:-:S03]  /*1c5a0*/  IMAD R6, R8, UR4, RZ ;  /* 0x0000000408067c24 */ /* 0x000fc6000f8e02ff */
[----:B------:R-:W-:Y:S01]  /*1c5b0*/  SHF.R.S32.HI R3, RZ, 0x1f, R2 ;  /* 0x0000001fff037819 */ /* 0x000fe20000011402 */
[C---:B------:R-:W-:Y:S02]  /*1c5c0*/  IMAD R10, R4.reuse, UR5, R6 ;  /* 0x00000005040a7c24 */ /* 0x040fe4000f8e0206 */
[----:B------:R-:W-:-:S04]  /*1c5d0*/  IMAD.WIDE.U32 R6, R4, UR4, R2 ;  /* 0x0000000404067c25 */ /* 0x000fc8000f8e0002 */
[----:B------:R-:W-:Y:S01]  /*1c5e0*/  IMAD.IADD R10, R10, 0x1, R7 ;  /* 0x000000010a0a7824 */ /* 0x000fe200078e0207 */
[----:B------:R-:W-:Y:S01]  /*1c5f0*/  LEA R20, P0, R6, R20, 0x2 ;  /* 0x0000001406147211 */ /* 0x000fe200078010ff */
[----:B------:R-:W-:-:S03]  /*1c600*/  IMAD.MOV R2, RZ, RZ, -R2 ;  /* 0x000000ffff027224 */ /* 0x000fc600078e0a02 */
[----:B------:R-:W-:Y:S01]  /*1c610*/  LEA.HI.X R21, R6, R21, R10, 0x2, P0 ;  /* 0x0000001506157211 */ /* 0x000fe200000f140a */
[----:B------:R-:W-:-:S04]  /*1c620*/  IMAD R5, R11, R2, R5 ;  /* 0x000000020b057224 */ /* 0x000fc800078e0205 */
[----:B------:R1:W5:Y:S04]  /*1c630*/  LDG.E R6, desc[UR52][R20.64] ;  /* 0x0000003414067981 */ /* 0x000368000c1e1900 */
.L_x_2276:
[----:B------:R-:W2:Y:S01]  /*1c640*/  S2R R3, SR_CgaCtaId ;  /* 0x0000000000037919 */ /* 0x000ea20000008800 */
[----:B------:R-:W-:-:S04]  /*1c650*/  MOV R2, 0x400 ;  /* 0x0000040000027802 */ /* 0x000fc80000000f00 */
[----:B--2---:R-:W-:Y:S02]  /*1c660*/  LEA R2, R3, R2, 0x18 ;  /* 0x0000000203027211 */ /* 0x004fe400078ec0ff */
[----:B------:R-:W-:-:S03]  /*1c670*/  SHF.L.U32 R3, R12, 0x1f, RZ ;  /* 0x0000001f0c037819 */ /* 0x000fc600000006ff */
[----:B------:R-:W-:-:S04]  /*1c680*/  IMAD R2, R13, 0x8, R2 ;  /* 0x000000080d027824 */ /* 0x000fc800078e0202 */
[----:B------:R-:W2:Y:S02]  /*1c690*/  SYNCS.PHASECHK.TRANS64.TRYWAIT P0, [R2+URZ+0x22840], R3 ;  /* 0x02284003020075a7 */ /* 0x000ea4000800017f */
[----:B--2---:R-:W-:Y:S05]  /*1c6a0*/  @!P0 BRA `(.L_x_2277) ;  /* 0x0000003800808947 */ /* 0x004fea0003800000 */
.L_x_2400:
        /* <DEDUP_REMOVED lines=11> */
.L_x_2278:
[----:B---3--:R-:W3:Y:S01]  /*1c760*/  LDL R7, [R1] ;  /* 0x0000000001077983 */ /* 0x008ee20000100800 */
[----:B------:R-:W-:-:S03]  /*1c770*/  MOV R11, 0x400 ;  /* 0x00000400000b7802 */ /* 0x000fc60000000f00 */
        /* <DEDUP_REMOVED lines=20> */
.L_x_2401:
        /* <DEDUP_REMOVED lines=8> */
.L_x_2280:
        /* <DEDUP_REMOVED lines=34> */
.L_x_2275:
[----:B------:R-:W-:Y:S05]  /*1cb60*/  BSYNC B2 ;  /* 0x0000000000027941 */ /* 0x000fea0003800000 */
.L_x_2274:
[----:B------:R-:W2:Y:S02]  /*1cb70*/  LDL R2, [R1+0x20] ;  /* 0x0000200001027983 */ /* 0x000ea40000100800 */
[----:B--2---:R-:W-:-:S07]  /*1cb80*/  VIADD R5, R2, 0xfffffffd ;  /* 0xfffffffd02057836 */ /* 0x004fce0000000000 */
.L_x_2273:
[----:B------:R-:W-:Y:S05]  /*1cb90*/  BSYNC B1 ;  /* 0x0000000000017941 */ /* 0x000fea0003800000 */
.L_x_2272:
[----:B------:R-:W2:Y:S01]  /*1cba0*/  LDL.LU R2, [R1+0x20] ;  /* 0x0000200001027983 */ /* 0x000ea20000300800 */
[----:B------:R-:W-:Y:S02]  /*1cbb0*/  IADD3 R9, R9, -0x2, RZ ;  /* 0xfffffffe09097810 */ /* 0x000fe40007ffe0ff */
[----:B--2---:R-:W-:-:S04]  /*1cbc0*/  LOP3.LUT R2, RZ, R2, RZ, 0x33, !PT ;  /* 0x00000002ff027212 */ /* 0x004fc800078e33ff */
[----:B------:R-:W-:-:S13]  /*1cbd0*/  ISETP.NE.AND P0, PT, R9, R2, PT ;  /* 0x000000020900720c */ /* 0x000fda0003f05270 */
[----:B------:R-:W-:Y:S05]  /*1cbe0*/  @!P0 BRA `(.L_x_2271) ;  /* 0x0000000c00a08947 */ /* 0x000fea0003800000 */
.L_x_2295:
        /* <DEDUP_REMOVED lines=9> */
[----:B0-----:R-:W-:Y:S06]  /*1cc80*/  @!P6 BRA `(.L_x_2282) ;  /* 0x000000040098e947 */ /* 0x001fec0003800000 */
        /* <DEDUP_REMOVED lines=22> */
.L_x_2283:
[----:B------:R-:W3:Y:S01]  /*1cdf0*/  S2R R3, SR_CgaCtaId ;  /* 0x0000000000037919 */ /* 0x000ee20000008800 */
[----:B------:R-:W-:-:S04]  /*1ce00*/  MOV R2, 0x400 ;  /* 0x0000040000027802 */ /* 0x000fc80000000f00 */
[----:B---3--:R-:W-:Y:S02]  /*1ce10*/  LEA R2, R3, R2, 0x18 ;  /* 0x0000000203027211 */ /* 0x008fe400078ec0ff */
[----:B------:R-:W-:-:S03]  /*1ce20*/  SHF.L.U32 R3, R9, 0x1f, RZ ;  /* 0x0000001f09037819 */ /* 0x000fc600000006ff */
[----:B------:R-:W-:-:S04]  /*1ce30*/  IMAD R2, R10, 0x8, R2 ;  /* 0x000000080a027824 */ /* 0x000fc800078e0202 */
[----:B------:R-:W3:Y:S02]  /*1ce40*/  SYNCS.PHASECHK.TRANS64.TRYWAIT P0, [R2+URZ+0x22840], R3 ;  /* 0x02284003020075a7 */ /* 0x000ee4000800017f */
[----:B---3--:R-:W-:Y:S05]  /*1ce50*/  @!P0 BRA `(.L_x_2284) ;  /* 0x0000003000bc8947 */ /* 0x008fea0003800000 */
.L_x_2402:
[----:B--2---:R-:W2:Y:S02]  /*1ce60*/  S2R R7, SR_TID.X ;  /* 0x0000000000077919 */ /* 0x004ea40000002100 */
        /* <DEDUP_REMOVED lines=10> */
.L_x_2285:
[----:B0-----:R-:W4:Y:S01]  /*1cf10*/  LDL R12, [R1+0x10] ;  /* 0x00001000010c7983 */ /* 0x001f220000100800 */
[----:B--2---:R-:W-:Y:S01]  /*1cf20*/  MOV R7, 0x400 ;  /* 0x0000040000077802 */ /* 0x004fe20000000f00 */
        /* <DEDUP_REMOVED lines=17> */
[----:B------:R-:W2:Y:S02]  /*1d040*/  SYNCS.PHASECHK.TRANS64.TRYWAIT P1, [R2+URZ+0x22860], R3 ;  /* 0x02286003020075a7 */ /* 0x000ea4000802017f */
[----:B0-2---:R-:W-:Y:S05]  /*1d050*/  @!P1 BRA `(.L_x_2286) ;  /* 0x0000003000509947 */ /* 0x005fea0003800000 */
.L_x_2403:
[----:B------:R-:W-:Y:S05]  /*1d060*/  @P0 BRA `(.L_x_2287) ;  /* 0x00000000001c0947 */ /* 0x000fea0003800000 */
[----:B------:R-:W2:Y:S01]  /*1d070*/  S2R R11, SR_TID.X ;  /* 0x00000000000b7919 */ /* 0x000ea20000002100 */
[----:B0--3--:R-:W-:-:S04]  /*1d080*/  IMAD.MOV.U32 R3, RZ, RZ, 0xc000 ;  /* 0x0000c000ff037424 */ /* 0x009fc800078e00ff */
[----:B------:R4:W-:Y:S01]  /*1d090*/  SYNCS.ARRIVE.TRANS64 RZ, [R2+URZ+0x22850], R3 ;  /* 0x0228500302ff79a7 */ /* 0x0009e2000800003f */
[----:B--2---:R-:W-:-:S04]  /*1d0a0*/  LOP3.LUT R11, R11, 0x1f, RZ, 0xc0, !PT ;  /* 0x0000001f0b0b7812 */ /* 0x004fc800078ec0ff */
[----:B------:R-:W-:-:S13]  /*1d0b0*/  ISETP.NE.AND P1, PT, R11, RZ, PT ;  /* 0x000000ff0b00720c */ /* 0x000fda0003f25270 */
[----:B----4-:R-:W-:Y:S05]  /*1d0c0*/  @!P1 BRA `(.L_x_2287) ;  /* 0x0000000000049947 */ /* 0x010fea0003800000 */
[----:B------:R-:W-:Y:S01]  /*1d0d0*/  BPT.TRAP 0x1 ;  /* 0x000000040000795c */ /* 0x000fe20000300000 */
.L_x_2287:
[----:B------:R-:W2:Y:S01]  /*1d0e0*/  S2R R11, SR_CgaCtaId ;  /* 0x00000000000b7919 */ /* 0x000ea20000008800 */
[----:B0--3--:R-:W-:Y:S01]  /*1d0f0*/  MOV R3, 0x400 ;  /* 0x0000040000037802 */ /* 0x009fe20000000f00 */
        /* <DEDUP_REMOVED lines=11> */
[----:B--2---:R-:W-:-:S05]  /*1d1b0*/  LEA R3, R11, R3, 0x18 ;  /* 0x000000030b037211 */ /* 0x004fca00078ec0ff */
        /* <DEDUP_REMOVED lines=19> */
.L_x_2282:
[----:B------:R-:W-:Y:S05]  /*1d2f0*/  BSYNC B1 ;  /* 0x0000000000017941 */ /* 0x000fea0003800000 */
.L_x_2281:
[----:B------:R-:W-:Y:S01]  /*1d300*/  VIADD R10, R10, 0x1 ;  /* 0x000000010a0a7836 */ /* 0x000fe20000000000 */
[----:B------:R-:W-:Y:S04]  /*1d310*/  BSSY B1, `(.L_x_2288) ;  /* 0x0000071000017945 */ /* 0x000fe80003800000 */
[----:B------:R-:W-:-:S04]  /*1d320*/  ISETP.NE.AND P0, PT, R10, 0x2, PT ;  /* 0x000000020a00780c */ /* 0x000fc80003f05270 */
[----:B------:R-:W-:Y:S02]  /*1d330*/  SEL R2, RZ, 0x1, P0 ;  /* 0x00000001ff027807 */ /* 0x000fe40000000000 */
[----:B0-----:R-:W-:Y:S02]  /*1d340*/  SEL R12, R10, RZ, P0 ;  /* 0x000000ff0a0c7207 */ /* 0x001fe40000000000 */
[----:B------:R-:W-:Y:S01]  /*1d350*/  LOP3.LUT R11, R9, R2, RZ, 0x3c, !PT ;  /* 0x00000002090b7212 */ /* 0x000fe200078e3cff */
[----:B------:R-:W-:-:S04]  /*1d360*/  VIADD R9, R5, 0xffffffff ;  /* 0xffffffff05097836 */ /* 0x000fc80000000000 */
        /* <DEDUP_REMOVED lines=18> */
[----:B------:R-:W-:Y:S01]  /*1d490*/  IMAD R10, R10, R3, R9 ;  /* 0x000000030a0a7224 */ /* 0x000fe200078e0209 */
[----:B------:R-:W-:-:S03]  /*1d4a0*/  SHF.R.S32.HI R3, RZ, 0x1f, R2 ;  /* 0x0000001fff037819 */ /* 0x000fc60000011402 */
[----:B------:R-:W-:-:S04]  /*1d4b0*/  IMAD.WIDE.U32 R2, R4, UR6, R2 ;  /* 0x0000000604027c25 */ /* 0x000fc8000f8e0002 */
[----:B------:R-:W-:Y:S01]  /*1d4c0*/  IMAD.IADD R3, R6, 0x1, R3 ;  /* 0x0000000106037824 */ /* 0x000fe200078e0203 */
[----:B------:R-:W-:-:S04]  /*1d4d0*/  LEA R6, P0, R2, UR4, 0x2 ;  /* 0x0000000402067c11 */ /* 0x000fc8000f8010ff */
[----:B------:R-:W-:-:S05]  /*1d4e0*/  LEA.HI.X R7, R2, UR5, R3, 0x2, P0 ;  /* 0x0000000502077c11 */ /* 0x000fca00080f1403 */
[----:B------:R2:W5:Y:S04]  /*1d4f0*/  LDG.E R6, desc[UR52][R6.64] ;  /* 0x0000003406067981 */ /* 0x000568000c1e1900 */
.L_x_2290:
[----:B------:R-:W3:Y:S01]  /*1d500*/  S2R R3, SR_CgaCtaId ;  /* 0x0000000000037919 */ /* 0x000ee20000008800 */
[----:B------:R-:W-:-:S04]  /*1d510*/  MOV R2, 0x400 ;  /* 0x0000040000027802 */ /* 0x000fc80000000f00 */
[----:B---3--:R-:W-:Y:S02]  /*1d520*/  LEA R2, R3, R2, 0x18 ;  /* 0x0000000203027211 */ /* 0x008fe400078ec0ff */
[----:B------:R-:W-:-:S03]  /*1d530*/  SHF.L.U32 R3, R11, 0x1f, RZ ;  /* 0x0000001f0b037819 */ /* 0x000fc600000006ff */
[----:B------:R-:W-:-:S04]  /*1d540*/  IMAD R2, R12, 0x8, R2 ;  /* 0x000000080c027824 */ /* 0x000fc800078e0202 */
[----:B------:R-:W3:Y:S02]  /*1d550*/  SYNCS.PHASECHK.TRANS64.TRYWAIT P0, [R2+URZ+0x22840], R3 ;  /* 0x02284003020075a7 */ /* 0x000ee4000800017f */
[----:B---3--:R-:W-:Y:S05]  /*1d560*/  @!P0 BRA `(.L_x_2291) ;  /* 0x0000002c00208947 */ /* 0x008fea0003800000 */
.L_x_2404:
        /* <DEDUP_REMOVED lines=11> */
.L_x_2292:
[----:B--2---:R-:W2:Y:S01]  /*1d620*/  LDL R7, [R1] ;  /* 0x0000000001077983 */ /* 0x004ea20000100800 */
        /* <DEDUP_REMOVED lines=20> */
[----:B0-2---:R-:W-:Y:S05]  /*1d770*/  @!P1 BRA `(.L_x_2293) ;  /* 0x0000002800b09947 */ /* 0x005fea0003800000 */
.L_x_2405:
        /* <DEDUP_REMOVED lines=8> */
.L_x_2294:
        /* <DEDUP_REMOVED lines=34> */
.L_x_2289:
[----:B------:R-:W-:Y:S05]  /*1da20*/  BSYNC B1 ;  /* 0x0000000000017941 */ /* 0x000fea0003800000 */
.L_x_2288:
[----:B------:R-:W2:Y:S01]  /*1da30*/  LDL R2, [R1+0x18] ;  /* 0x0000180001027983 */ /* 0x000ea20000100800 */
[----:B------:R-:W-:Y:S01]  /*1da40*/  VIADD R5, R5, 0xfffffffe ;  /* 0xfffffffe05057836 */ /* 0x000fe20000000000 */
[----:B--2---:R-:W-:-:S13]  /*1da50*/  ISETP.GT.AND P0, PT, R9, R2, PT ;  /* 0x000000020900720c */ /* 0x004fda0003f04270 */
[----:B------:R-:W-:Y:S05]  /*1da60*/  @P0 BRA `(.L_x_2295) ;  /* 0xfffffff000600947 */ /* 0x000fea000383ffff */
.L_x_2271:
[----:B------:R-:W-:Y:S05]  /*1da70*/  BSYNC B0 ;  /* 0x0000000000007941 */ /* 0x000fea0003800000 */
.L_x_2270:
        /* <DEDUP_REMOVED lines=23> */
.L_x_2297:
[----:B------:R-:W-:Y:S05]  /*1dbf0*/  BSYNC B0 ;  /* 0x0000000000007941 */ /* 0x000fea0003800000 */
.L_x_2296:
[----:B--2---:R-:W2:Y:S02]  /*1dc00*/  LDL.LU R2, [R1+0x8] ;  /* 0x0000080001027983 */ /* 0x004ea40000300800 */
[----:B--2---:R-:W-:-:S05]  /*1dc10*/  LOP3.LUT R2, R2, R0, RZ, 0x3c, !PT ;  /* 0x0000000002027212 */ /* 0x004fca00078e3cff */
[----:B------:R3:W-:Y:S02]  /*1dc20*/  STL [R1+0x8], R2 ;  /* 0x0000080201007387 */ /* 0x0007e40000100800 */
.L_x_2253:
[----:B------:R-:W-:Y:S05]  /*1dc30*/  BSYNC B6 ;  /* 0x0000000000067941 */ /* 0x000fea0003800000 */
.L_x_2251:
[----:B------:R-:W-:-:S03]  /*1dc40*/  UMOV UR4, 0xffffffff ;  /* 0xffffffff00047882 */ /* 0x000fc60000000000 */
[----:B------:R-:W-:Y:S05]  /*1dc50*/  BRA.DIV UR4, `(.L_x_2298) ;  /* 0x00000026048c7947 */ /* 0x000fea000b800000 */
[----:B------:R4:W0:Y:S04]  /*1dc60*/  SHFL.IDX PT, R4, R16, RZ, 0x1f ;  /* 0x00001fff10047589 */ /* 0x00082800000e0000 */
[----:B------:R-:W0:Y:S02]  /*1dc70*/  SHFL.IDX PT, R16, R16, 0x1, 0x1f ;  /* 0x00201f0010107f89 */ /* 0x000e2400000e0000 */
.L_x_2409:
[----:B------:R-:W5:Y:S01]  /*1dc80*/  S2R R7, SR_TID.X ;  /* 0x0000000000077919 */ /* 0x000f620000002100 */
[----:B------:R-:W-:Y:S01]  /*1dc90*/  ULDC UR4, c[0x0][0xc14] ;  /* 0x0003050000047ab9 */ /* 0x000fe20000000800 */
[----:B------:R-:W-:Y:S01]  /*1dca0*/  BSSY B0, `(.L_x_2299) ;  /* 0x000000b000007945 */ /* 0x000fe20003800000 */
[----:B------:R-:W-:Y:S02]  /*1dcb0*/  IMAD.U32 R0, RZ, RZ, UR4 ;  /* 0x00000004ff007e24 */ /* 0x000fe4000f8e00ff */
[----:B------:R-:W-:Y:S01]  /*1dcc0*/  IMAD.MOV.U32 R17, RZ, RZ, RZ ;  /* 0x000000ffff117224 */ /* 0x000fe200078e00ff */
[----:B-----5:R-:W-:-:S04]  /*1dcd0*/  LOP3.LUT R7, R7, 0x1f, RZ, 0xc0, !PT ;  /* 0x0000001f07077812 */ /* 0x020fc800078ec0ff */
[C---:B------:R-:W-:Y:S01]  /*1dce0*/  ISETP.NE.AND P0, PT, R7.reuse, 0x1f, PT ;  /* 0x0000001f0700780c */ /* 0x040fe20003f05270 */
[----:B------:R-:W-:-:S05]  /*1dcf0*/  IMAD.IADD R5, R7, 0x1, R19 ;  /* 0x0000000107057824 */ /* 0x000fca00078e0213 */
[----:B------:R-:W-:-:S13]  /*1dd00*/  ISETP.GE.OR P0, PT, R5, R0, !P0 ;  /* 0x000000000500720c */ /* 0x000fda0004706670 */
[----:B------:R-:W-:Y:S05]  /*1dd10*/  @P0 BRA `(.L_x_2300) ;  /* 0x00000000000c0947 */ /* 0x000fea0003800000 */
[----:B---3--:R-:W3:Y:S02]  /*1dd20*/  LDC.64 R2, c[0x0][0xc58] ;  /* 0x00031600ff027b82 */ /* 0x008ee40000000a00 */
[----:B---3--:R-:W-:-:S05]  /*1dd30*/  IMAD.WIDE R2, R5, 0x4, R2 ;  /* 0x0000000405027825 */ /* 0x008fca00078e0202 */
[----:B------:R3:W5:Y:S02]  /*1dd40*/  LDG.E R17, desc[UR52][R2.64] ;  /* 0x0000003402117981 */ /* 0x000764000c1e1900 */
.L_x_2300:
[----:B------:R-:W-:Y:S05]  /*1dd50*/  BSYNC B0 ;  /* 0x0000000000007941 */ /* 0x000fea0003800000 */
.L_x_2299:
[----:B------:R-:W-:-:S03]  /*1dd60*/  UMOV UR4, 0xffffffff ;  /* 0xffffffff00047882 */ /* 0x000fc60000000000 */
[----:B------:R-:W-:Y:S05]  /*1dd70*/  BRA.DIV UR4, `(.L_x_2301) ;  /* 0x0000002604907947 */ /* 0x000fea000b800000 */
        /* <DEDUP_REMOVED lines=8> */
[----:B------:R-:W-:Y:S02]  /*1de00*/  ISETP.GE.U32.AND P1, PT, R7, 0x8, PT ;  /* 0x000000080700780c */ /* 0x000fe40003f26070 */
[----:B---3--:R-:W-:-:S05]  /*1de10*/  IADD3 R3, R13, R14, RZ ;  /* 0x0000000e0d037210 */ /* 0x008fca0007ffe0ff */
[----:B------:R-:W0:Y:S02]  /*1de20*/  SHFL.UP PT, R14, R3, 0x4, RZ ;  /* 0x04800000030e7989 */ /* 0x000e2400000e00ff */
[----:B0-----:R-:W-:Y:S02]  /*1de30*/  SEL R14, R14, RZ, P0 ;  /* 0x000000ff0e0e7207 */ /* 0x001fe40000000000 */
[----:B------:R-:W-:-:S03]  /*1de40*/  ISETP.GE.U32.AND P0, PT, R7, 0x10, PT ;  /* 0x000000100700780c */ /* 0x000fc60003f06070 */
[----:B------:R-:W-:-:S05]  /*1de50*/  IMAD.IADD R5, R3, 0x1, R14 ;  /* 0x0000000103057824 */ /* 0x000fca00078e020e */
[----:B------:R-:W2:Y:S02]  /*1de60*/  SHFL.UP PT, R14, R5, 0x8, RZ ;  /* 0x05000000050e7989 */ /* 0x000ea400000e00ff */
[----:B--2---:R-:W-:-:S05]  /*1de70*/  SEL R6, R14, RZ, P1 ;  /* 0x000000ff0e067207 */ /* 0x004fca0000800000 */
[----:B------:R-:W-:-:S05]  /*1de80*/  IMAD.IADD R6, R5, 0x1, R6 ;  /* 0x0000000105067824 */ /* 0x000fca00078e0206 */
[----:B------:R-:W0:Y:S02]  /*1de90*/  SHFL.UP PT, R14, R6, 0x10, RZ ;  /* 0x06000000060e7989 */ /* 0x000e2400000e00ff */
[----:B0-----:R-:W-:-:S05]  /*1dea0*/  SEL R7, R14, RZ, P0 ;  /* 0x000000ff0e077207 */ /* 0x001fca0000000000 */
[----:B------:R-:W-:-:S05]  /*1deb0*/  IMAD.IADD R2, R6, 0x1, R7 ;  /* 0x0000000106027824 */ /* 0x000fca00078e0207 */
[----:B------:R0:W2:Y:S02]  /*1dec0*/  SHFL.IDX PT, R14, R2, 0x1f, 0x1f ;  /* 0x03e01f00020e7f89 */ /* 0x0000a400000e0000 */
.L_x_2417:
[----:B------:R-:W-:Y:S02]  /*1ded0*/  ULDC UR4, c[0x0][0xc10] ;  /* 0x0003040000047ab9 */ /* 0x000fe40000000800 */
[----:B------:R-:W-:-:S04]  /*1dee0*/  IMAD.U32 R5, RZ, RZ, UR4 ;  /* 0x00000004ff057e24 */ /* 0x000fc8000f8e00ff */
[----:B--2---:R-:W-:-:S04]  /*1def0*/  IMAD R3, R14, R5, RZ ;  /* 0x000000050e037224 */ /* 0x004fc800078e02ff */
[----:B----4-:R-:W-:-:S05]  /*1df00*/  IMAD.IADD R16, R16, 0x1, R3 ;  /* 0x0000000110107824 */ /* 0x010fca00078e0203 */
[----:B------:R-:W-:-:S13]  /*1df10*/  ISETP.GT.AND P0, PT, R16, R4, PT ;  /* 0x000000041000720c */ /* 0x000fda0003f04270 */
[----:B------:R-:W-:Y:S05]  /*1df20*/  @P0 BRA `(.L_x_2302) ;  /* 0x0000000000b40947 */ /* 0x000fea0003800000 */
[----:B------:R-:W2:Y:S02]  /*1df30*/  LDC R0, c[0x0][0xc14] ;  /* 0x00030500ff007b82 */ /* 0x000ea40000000800 */
.L_x_2307:
[----:B------:R-:W-:-:S05]  /*1df40*/  VIADD R19, R19, 0x1f ;  /* 0x0000001f13137836 */ /* 0x000fca0000000000 */
[----:B--2---:R-:W-:-:S13]  /*1df50*/  ISETP.GE.AND P0, PT, R19, R0, PT ;  /* 0x000000001300720c */ /* 0x004fda0003f06270 */
[----:B------:R-:W-:Y:S05]  /*1df60*/  @P0 BRA `(.L_x_2303) ;  /* 0x0000000400ec0947 */ /* 0x000fea0003800000 */
[----:B------:R-:W2:Y:S01]  /*1df70*/  S2R R7, SR_TID.X ;  /* 0x0000000000077919 */ /* 0x000ea20000002100 */
[----:B------:R-:W-:Y:S01]  /*1df80*/  BSSY B0, `(.L_x_2304) ;  /* 0x000000a000007945 */ /* 0x000fe20003800000 */
[----:B------:R-:W-:Y:S01]  /*1df90*/  IMAD.MOV.U32 R17, RZ, RZ, RZ ;  /* 0x000000ffff117224 */ /* 0x000fe200078e00ff */
[----:B--2---:R-:W-:-:S04]  /*1dfa0*/  LOP3.LUT R7, R7, 0x1f, RZ, 0xc0, !PT ;  /* 0x0000001f07077812 */ /* 0x004fc800078ec0ff */
[C---:B------:R-:W-:Y:S01]  /*1dfb0*/  ISETP.NE.AND P1, PT, R7.reuse, 0x1f, PT ;  /* 0x0000001f0700780c */ /* 0x040fe20003f25270 */
[----:B------:R-:W-:-:S05]  /*1dfc0*/  IMAD.IADD R5, R7, 0x1, R19 ;  /* 0x0000000107057824 */ /* 0x000fca00078e0213 */
[----:B------:R-:W-:-:S13]  /*1dfd0*/  ISETP.GE.OR P0, PT, R5, R0, !P1 ;  /* 0x000000000500720c */ /* 0x000fda0004f06670 */
[----:B------:R-:W-:Y:S05]  /*1dfe0*/  @P0 BRA `(.L_x_2305) ;  /* 0x00000000000c0947 */ /* 0x000fea0003800000 */
[----:B0-----:R-:W0:Y:S02]  /*1dff0*/  LDC.64 R2, c[0x0][0xc58] ;  /* 0x00031600ff027b82 */ /* 0x001e240000000a00 */
[----:B0-----:R-:W-:-:S05]  /*1e000*/  IMAD.WIDE R2, R5, 0x4, R2 ;  /* 0x0000000405027825 */ /* 0x001fca00078e0202 */
[----:B------:R2:W5:Y:S02]  /*1e010*/  LDG.E R17, desc[UR52][R2.64] ;  /* 0x0000003402117981 */ /* 0x000564000c1e1900 */
.L_x_2305:
[----:B------:R-:W-:Y:S05]  /*1e020*/  BSYNC B0 ;  /* 0x0000000000007941 */ /* 0x000fea0003800000 */
.L_x_2304:
[----:B------:R-:W-:-:S03]  /*1e030*/  UMOV UR4, 0xffffffff ;  /* 0xffffffff00047882 */ /* 0x000fc60000000000 */
[----:B------:R-:W-:Y:S05]  /*1e040*/  BRA.DIV UR4, `(.L_x_2306) ;  /* 0x0000002604ac7947 */ /* 0x000fea000b800000 */
[----:B-----5:R-:W3:Y:S01]  /*1e050*/  SHFL.UP PT, R14, R17, 0x1, RZ ;  /* 0x04200000110e7989 */ /* 0x020ee200000e00ff */
[C---:B------:R-:W-:Y:S02]  /*1e060*/  ISETP.NE.AND P0, PT, R7.reuse, RZ, PT ;  /* 0x000000ff0700720c */ /* 0x040fe40003f05270 */
[C---:B------:R-:W-:Y:S02]  /*1e070*/  ISETP.GE.U32.AND P1, PT, R7.reuse, 0x2, PT ;  /* 0x000000020700780c */ /* 0x040fe40003f26070 */
[----:B---3--:R-:W-:Y:S02]  /*1e080*/  SEL R14, R14, RZ, P0 ;  /* 0x000000ff0e0e7207 */ /* 0x008fe40000000000 */
[----:B------:R-:W-:-:S03]  /*1e090*/  ISETP.GE.U32.AND P0, PT, R7, 0x4, PT ;  /* 0x000000040700780c */ /* 0x000fc60003f06070 */
[----:B------:R-:W-:-:S05]  /*1e0a0*/  IMAD.IADD R13, R17, 0x1, R14 ;  /* 0x00000001110d7824 */ /* 0x000fca00078e020e */
[----:B------:R-:W3:Y:S02]  /*1e0b0*/  SHFL.UP PT, R14, R13, 0x2, RZ ;  /* 0x044000000d0e7989 */ /* 0x000ee400000e00ff */
[----:B---3--:R-:W-:Y:S02]  /*1e0c0*/  SEL R14, R14, RZ, P1 ;  /* 0x000000ff0e0e7207 */ /* 0x008fe40000800000 */
[----:B------:R-:W-:-:S03]  /*1e0d0*/  ISETP.GE.U32.AND P1, PT, R7, 0x8, PT ;  /* 0x000000080700780c */ /* 0x000fc60003f26070 */
[----:B--2---:R-:W-:-:S05]  /*1e0e0*/  IMAD.IADD R3, R13, 0x1, R14 ;  /* 0x000000010d037824 */ /* 0x004fca00078e020e */
[----:B------:R-:W2:Y:S02]  /*1e0f0*/  SHFL.UP PT, R14, R3, 0x4, RZ ;  /* 0x04800000030e7989 */ /* 0x000ea400000e00ff */
[----:B--2---:R-:W-:Y:S02]  /*1e100*/  SEL R14, R14, RZ, P0 ;  /* 0x000000ff0e0e7207 */ /* 0x004fe40000000000 */
[----:B------:R-:W-:-:S03]  /*1e110*/  ISETP.GE.U32.AND P0, PT, R7, 0x10, PT ;  /* 0x000000100700780c */ /* 0x000fc60003f06070 */
[----:B------:R-:W-:-:S05]  /*1e120*/  IMAD.IADD R5, R3, 0x1, R14 ;  /* 0x0000000103057824 */ /* 0x000fca00078e020e */
[----:B------:R-:W2:Y:S02]  /*1e130*/  SHFL.UP PT, R14, R5, 0x8, RZ ;  /* 0x05000000050e7989 */ /* 0x000ea400000e00ff */
[----:B--2---:R-:W-:-:S04]  /*1e140*/  SEL R6, R14, RZ, P1 ;  /* 0x000000ff0e067207 */ /* 0x004fc80000800000 */
[----:B------:R-:W-:-:S05]  /*1e150*/  IADD3 R6, R5, R6, RZ ;  /* 0x0000000605067210 */ /* 0x000fca0007ffe0ff */
[----:B------:R-:W2:Y:S02]  /*1e160*/  SHFL.UP PT, R14, R6, 0x10, RZ ;  /* 0x06000000060e7989 */ /* 0x000ea400000e00ff */
[----:B--2---:R-:W-:-:S05]  /*1e170*/  SEL R7, R14, RZ, P0 ;  /* 0x000000ff0e077207 */ /* 0x004fca0000000000 */
[----:B0-----:R-:W-:-:S05]  /*1e180*/  IMAD.IADD R2, R6, 0x1, R7 ;  /* 0x0000000106027824 */ /* 0x001fca00078e0207 */
[----:B------:R0:W2:Y:S02]  /*1e190*/  SHFL.IDX PT, R14, R2, 0x1f, 0x1f ;  /* 0x03e01f00020e7f89 */ /* 0x0000a400000e0000 */
.L_x_2425:
[----:B------:R-:W-:Y:S02]  /*1e1a0*/  ULDC UR4, c[0x0][0xc10] ;  /* 0x0003040000047ab9 */ /* 0x000fe40000000800 */
[----:B------:R-:W-:-:S04]  /*1e1b0*/  IMAD.U32 R5, RZ, RZ, UR4 ;  /* 0x00000004ff057e24 */ /* 0x000fc8000f8e00ff */
[----:B--2---:R-:W-:-:S04]  /*1e1c0*/  IMAD R3, R14, R5, RZ ;  /* 0x000000050e037224 */ /* 0x004fc800078e02ff */
[----:B------:R-:W-:-:S05]  /*1e1d0*/  IMAD.IADD R16, R3, 0x1, R16 ;  /* 0x0000000103107824 */ /* 0x000fca00078e0210 */
[----:B------:R-:W-:-:S13]  /*1e1e0*/  ISETP.GT.AND P0, PT, R16, R4, PT ;  /* 0x000000041000720c */ /* 0x000fda0003f04270 */
[----:B------:R-:W-:Y:S05]  /*1e1f0*/  @!P0 BRA `(.L_x_2307) ;  /* 0xfffffffc00508947 */ /* 0x000fea000383ffff */
.L_x_2302:
        /* <DEDUP_REMOVED lines=8> */
.L_x_2429:
[----:B------:R-:W-:Y:S01]  /*1e280*/  ISETP.NE.AND P0, PT, R3, RZ, PT ;  /* 0x000000ff0300720c */ /* 0x000fe20003f05270 */
[----:B------:R-:W-:-:S12]  /*1e290*/  IMAD.MOV.U32 R7, RZ, RZ, RZ ;  /* 0x000000ffff077224 */ /* 0x000fd800078e00ff */
[----:B------:R-:W-:Y:S05]  /*1e2a0*/  @!P0 BRA `(.L_x_2309) ;  /* 0x0000000000108947 */ /* 0x000fea0003800000 */
[----:B------:R-:W-:Y:S01]  /*1e2b0*/  UMOV UR4, 0xffffffff ;  /* 0xffffffff00047882 */ /* 0x000fe20000000000 */
[----:B------:R-:W-:Y:S02]  /*1e2c0*/  VIADD R12, R6, 0xffffffff ;  /* 0xffffffff060c7836 */ /* 0x000fe40000000000 */
[----:B------:R-:W-:Y:S05]  /*1e2d0*/  BRA.DIV UR4, `(.L_x_2310) ;  /* 0x0000002a04207947 */ /* 0x000fea000b800000 */
[----:B------:R4:W0:Y:S02]  /*1e2e0*/  SHFL.IDX PT, R7, R2, R12, 0x1f ;  /* 0x00001f0c02077589 */ /* 0x00082400000e0000 */
.L_x_2309:
[----:B0---4-:R-:W0:Y:S01]  /*1e2f0*/  LDC.64 R2, c[0x0][0xc68] ;  /* 0x00031a00ff027b82 */ /* 0x011e220000000a00 */
[----:B------:R-:W-:-:S04]  /*1e300*/  IMAD.IADD R19, R6, 0x1, R19 ;  /* 0x0000000106137824 */ /* 0x000fc800078e0213 */
[----:B0-----:R-:W-:-:S05]  /*1e310*/  IMAD.WIDE R2, R19, 0x4, R2 ;  /* 0x0000000413027825 */ /* 0x001fca00078e0202 */
[----:B-1----:R-:W2:Y:S01]  /*1e320*/  LDG.E R9, desc[UR52][R2.64] ;  /* 0x0000003402097981 */ /* 0x002ea2000c1e1900 */
[----:B------:R-:W-:-:S04]  /*1e330*/  IMAD R16, R7, R5, R16 ;  /* 0x0000000507107224 */ /* 0x000fc800078e0210 */
[----:B------:R-:W-:Y:S02]  /*1e340*/  IMAD.IADD R7, R4, 0x1, -R16 ;  /* 0x0000000104077824 */ /* 0x000fe400078e0a10 */
[----:B--23--:R-:W-:-:S05]  /*1e350*/  IMAD R6, R17, R9, RZ ;  /* 0x0000000911067224 */ /* 0x00cfca00078e02ff */
[----:B------:R-:W-:-:S04]  /*1e360*/  IABS R8, R6 ;  /* 0x0000000600087213 */ /* 0x000fc80000000000 */
[----:B------:R-:W0:Y:S08]  /*1e370*/  I2F.RP R11, R8 ;  /* 0x00000008000b7306 */ /* 0x000e300000209400 */
[----:B0-----:R-:W0:Y:S02]  /*1e380*/  MUFU.RCP R11, R11 ;  /* 0x0000000b000b7308 */ /* 0x001e240000001000 */
[----:B0-----:R-:W-:-:S06]  /*1e390*/  VIADD R12, R11, 0xffffffe ;  /* 0x0ffffffe0b0c7836 */ /* 0x001fcc0000000000 */
[----:B------:R-:W0:Y:S02]  /*1e3a0*/  F2I.FTZ.U32.TRUNC.NTZ R3, R12 ;  /* 0x0000000c00037305 */ /* 0x000e24000021f000 */
[----:B0-----:R-:W-:-:S04]  /*1e3b0*/  IMAD.MOV R2, RZ, RZ, -R3 ;  /* 0x000000ffff027224 */ /* 0x001fc800078e0a03 */
[----:B------:R-:W-:Y:S02]  /*1e3c0*/  IMAD R10, R2, R8, RZ ;  /* 0x00000008020a7224 */ /* 0x000fe400078e02ff */
[----:B------:R-:W-:-:S04]  /*1e3d0*/  IMAD.MOV.U32 R2, RZ, RZ, RZ ;  /* 0x000000ffff027224 */ /* 0x000fc800078e00ff */
[----:B------:R-:W-:Y:S01]  /*1e3e0*/  IMAD.HI.U32 R10, R3, R10, R2 ;  /* 0x0000000a030a7227 */ /* 0x000fe200078e0002 */
[----:B------:R-:W-:Y:S02]  /*1e3f0*/  IABS R3, R7 ;  /* 0x0000000700037213 */ /* 0x000fe40000000000 */
[----:B------:R-:W-:-:S03]  /*1e400*/  IABS R2, R6 ;  /* 0x0000000600027213 */ /* 0x000fc60000000000 */
[----:B------:R-:W-:Y:S01]  /*1e410*/  IMAD.HI.U32 R10, R10, R3, RZ ;  /* 0x000000030a0a7227 */ /* 0x000fe200078e00ff */
[----:B------:R-:W-:-:S05]  /*1e420*/  IADD3 R2, RZ, -R2, RZ ;  /* 0x80000002ff027210 */ /* 0x000fca0007ffe0ff */
[----:B------:R-:W-:-:S05]  /*1e430*/  IMAD R3, R10, R2, R3 ;  /* 0x000000020a037224 */ /* 0x000fca00078e0203 */
[----:B------:R-:W-:-:S13]  /*1e440*/  ISETP.GT.U32.AND P0, PT, R8, R3, PT ;  /* 0x000000030800720c */ /* 0x000fda0003f04070 */
[----:B------:R-:W-:Y:S02]  /*1e450*/  @!P0 IMAD.IADD R3, R3, 0x1, -R8 ;  /* 0x0000000103038824 */ /* 0x000fe400078e0a08 */
[----:B------:R-:W-:-:S03]  /*1e460*/  @!P0 VIADD R10, R10, 0x1 ;  /* 0x000000010a0a8836 */ /* 0x000fc60000000000 */
[----:B------:R-:W-:Y:S02]  /*1e470*/  ISETP.GE.U32.AND P0, PT, R3, R8, PT ;  /* 0x000000080300720c */ /* 0x000fe40003f06070 */
[----:B------:R-:W-:-:S11]  /*1e480*/  LOP3.LUT R3, R7, R6, RZ, 0x3c, !PT ;  /* 0x0000000607037212 */ /* 0x000fd600078e3cff */
        /* <DEDUP_REMOVED lines=10> */
[----:B------:R-:W-:-:S04]  /*1e530*/  VIADDMNMX R9, R8, R5, R9, PT ;  /* 0x0000000508097246 */ /* 0x000fc80003800109 */
        /* <DEDUP_REMOVED lines=11> */
[----:B------:R-:W-:-:S04]  /*1e5f0*/  IMAD.HI.U32 R2, R2, R3, RZ ;  /* 0x0000000302027227 */ /* 0x000fc800078e00ff */
[----:B------:R-:W-:-:S04]  /*1e600*/  IMAD.MOV R8, RZ, RZ, -R7 ;  /* 0x000000ffff087224 */ /* 0x000fc800078e0a07 */
[----:B------:R-:W-:Y:S01]  /*1e610*/  IMAD R8, R2, R8, R3 ;  /* 0x0000000802087224 */ /* 0x000fe200078e0203 */
[----:B------:R-:W-:-:S04]  /*1e620*/  LOP3.LUT R3, R6, R9, RZ, 0x3c, !PT ;  /* 0x0000000906037212 */ /* 0x000fc800078e3cff */
[----:B------:R-:W-:-:S13]  /*1e630*/  ISETP.GT.U32.AND P0, PT, R5, R8, PT ;  /* 0x000000080500720c */ /* 0x000fda0003f04070 */
[----:B------:R-:W-:Y:S01]  /*1e640*/  @!P0 IADD3 R8, R8, -R5, RZ ;  /* 0x8000000508088210 */ /* 0x000fe20007ffe0ff */
[----:B------:R-:W-:-:S03]  /*1e650*/  @!P0 VIADD R2, R2, 0x1 ;  /* 0x0000000102028836 */ /* 0x000fc60000000000 */
[----:B------:R-:W-:-:S13]  /*1e660*/  ISETP.GE.U32.AND P0, PT, R8, R5, PT ;  /* 0x000000050800720c */ /* 0x000fda0003f06070 */
[----:B------:R-:W-:Y:S01]  /*1e670*/  @P0 VIADD R2, R2, 0x1 ;  /* 0x0000000102020836 */ /* 0x000fe20000000000 */
[----:B------:R-:W-:Y:S01]  /*1e680*/  ISETP.GE.AND P0, PT, R3, RZ, PT ;  /* 0x000000ff0300720c */ /* 0x000fe20003f06270 */
[----:B------:R-:W-:-:S12]  /*1e690*/  IMAD.IADD R3, R6, 0x1, R4 ;  /* 0x0000000106037824 */ /* 0x000fd800078e0204 */
        /* <DEDUP_REMOVED lines=8> */
.L_x_2303:
[----:B------:R-:W-:Y:S01]  /*1e720*/  UMOV UR4, URZ ;  /* 0x0000003f00047c82 */ /* 0x000fe20008000000 */
[----:B------:R-:W-:Y:S01]  /*1e730*/  UMOV UR5, URZ ;  /* 0x0000003f00057c82 */ /* 0x000fe20008000000 */
[----:B------:R-:W-:Y:S01]  /*1e740*/  ULDC UR6, c[0x0][0xc14] ;  /* 0x0003050000067ab9 */ /* 0x000fe20000000800 */
[----:B------:R-:W-:Y:S02]  /*1e750*/  IMAD.MOV.U32 R16, RZ, RZ, R4 ;  /* 0x000000ffff107224 */ /* 0x000fe400078e0004 */
[----:B------:R-:W-:Y:S02]  /*1e760*/  IMAD.U32 R17, RZ, RZ, UR4 ;  /* 0x00000004ff117e24 */ /* 0x000fe4000f8e00ff */
[----:B------:R-:W-:Y:S02]  /*1e770*/  IMAD.U32 R18, RZ, RZ, UR5 ;  /* 0x00000005ff127e24 */ /* 0x000fe4000f8e00ff */
[----:B------:R-:W-:-:S07]  /*1e780*/  IMAD.U32 R19, RZ, RZ, UR6 ;  /* 0x00000006ff137e24 */ /* 0x000fce000f8e00ff */
.L_x_2311:
        /* <DEDUP_REMOVED lines=12> */
.L_x_2212:
[----:B-1----:R-:W3:Y:S01]  /*1e850*/  LDL.LU R0, [R1+0x24] ;  /* 0x0000240001007983 */ /* 0x002ee20000300800 */
[----:B------:R-:W-:Y:S01]  /*1e860*/  BSSY B0, `(.L_x_2313) ;  /* 0x000000b000007945 */ /* 0x000fe20003800000 */
[----:B------:R-:W1:Y:S01]  /*1e870*/  S2R R5, SR_CgaCtaId ;  /* 0x0000000000057919 */ /* 0x000e620000008800 */
[----:B---3--:R-:W-:-:S05]  /*1e880*/  VIADD R0, R0, 0x1 ;  /* 0x0000000100007836 */ /* 0x008fca0000000000 */
[----:B--2---:R-:W-:-:S04]  /*1e890*/  LEA.HI R2, R0, R0, RZ, 0x1 ;  /* 0x0000000000027211 */ /* 0x004fc800078f08ff */
[----:B------:R-:W-:-:S04]  /*1e8a0*/  LOP3.LUT R3, R2, 0xfffffffe, RZ, 0xc0, !PT ;  /* 0xfffffffe02037812 */ /* 0x000fc800078ec0ff */
[----:B------:R-:W-:Y:S02]  /*1e8b0*/  IADD3 R3, R0, -R3, RZ ;  /* 0x8000000300037210 */ /* 0x000fe40007ffe0ff */
[----:B------:R-:W-:Y:S02]  /*1e8c0*/  MOV R0, 0x400 ;  /* 0x0000040000007802 */ /* 0x000fe40000000f00 */
[----:B------:R-:W-:Y:S02]  /*1e8d0*/  SHF.L.U32 R3, R3, 0x1f, RZ ;  /* 0x0000001f03037819 */ /* 0x000fe400000006ff */
[----:B-1----:R-:W-:-:S04]  /*1e8e0*/  LEA R0, R5, R0, 0x18 ;  /* 0x0000000005007211 */ /* 0x002fc800078ec0ff */
[----:B------:R-:W1:Y:S02]  /*1e8f0*/  SYNCS.PHASECHK.TRANS64.TRYWAIT P0, [R0+URZ+0x22820], R3 ;  /* 0x02282003000075a7 */ /* 0x000e64000800017f */
[----:B-1----:R-:W-:Y:S05]  /*1e900*/  @!P0 BRA `(.L_x_2314) ;  /* 0x0000002000bc8947 */ /* 0x002fea0003800000 */
.L_x_2432:
[----:B------:R-:W-:Y:S05]  /*1e910*/  BSYNC B0 ;  /* 0x0000000000007941 */ /* 0x000fea0003800000 */
.L_x_2313:
[----:B------:R-:W-:-:S03]  /*1e920*/  UMOV UR4, 0xffffffff ;  /* 0xffffffff00047882 */ /* 0x000fc60000000000 */
[----:B------:R-:W-:Y:S05]  /*1e930*/  BRA.DIV UR4, `(.L_x_2315) ;  /* 0x0000002204c47947 */ /* 0x000fea000b800000 */
[----:B------:R-:W2:Y:S02]  /*1e940*/  S2R R2, SR_TID.X ;  /* 0x0000000000027919 */ /* 0x000ea40000002100 */
[----:B--2---:R-:W-:-:S04]  /*1e950*/  SHF.R.U32.HI R2, RZ, 0x5, R2 ;  /* 0x00000005ff027819 */ /* 0x004fc80000011602 */
[----:B------:R-:W-:-:S05]  /*1e960*/  LOP3.LUT R2, R2, 0x3, RZ, 0xc0, !PT ;  /* 0x0000000302027812 */ /* 0x000fca00078ec0ff */
[----:B------:R2:W3:Y:S02]  /*1e970*/  SHFL.IDX PT, R14, R2, RZ, 0x1f ;  /* 0x00001fff020e7589 */ /* 0x0004e400000e0000 */
.L_x_2435:
[----:B---3--:R-:W-:-:S13]  /*1e980*/  ISETP.NE.AND P0, PT, R14, RZ, PT ;  /* 0x000000ff0e00720c */ /* 0x008fda0003f05270 */
[----:B------:R-:W-:Y:S05]  /*1e990*/  @P0 BRA `(.L_x_1991) ;  /* 0x0000000000940947 */ /* 0x000fea0003800000 */
[----:B------:R-:W-:-:S03]  /*1e9a0*/  UMOV UR4, 0xffffffff ;  /* 0xffffffff00047882 */ /* 0x000fc60000000000 */
[----:B------:R-:W-:Y:S05]  /*1e9b0*/  BRA.DIV UR4, `(.L_x_2316) ;  /* 0x0000002204d87947 */ /* 0x000fea000b800000 */
[----:B------:R-:W-:-:S13]  /*1e9c0*/  ELECT P6, URZ, PT ;  /* 0x00000000003f782f */ /* 0x000fda00038c0000 */
.L_x_2438:
[----:B------:R-:W-:Y:S05]  /*1e9d0*/  @!P6 BRA `(.L_x_1991) ;  /* 0x000000000084e947 */ /* 0x000fea0003800000 */
[----:B--2---:R-:W2:Y:S02]  /*1e9e0*/  LDL.LU R2, [R1+0x2c] ;  /* 0x00002c0001027983 */ /* 0x004ea40000300800 */
[----:B--2---:R-:W-:-:S04]  /*1e9f0*/  LOP3.LUT R2, R2, 0x2, RZ, 0xfc, !PT ;  /* 0x0000000202027812 */ /* 0x004fc800078efcff */
[----:B------:R-:W-:-:S13]  /*1ea00*/  ISETP.NE.AND P2, PT, R2, 0x3, PT ;  /* 0x000000030200780c */ /* 0x000fda0003f45270 */
[----:B------:R-:W-:Y:S05]  /*1ea10*/  @!P2 BRA `(.L_x_2317) ;  /* 0x000000000004a947 */ /* 0x000fea0003800000 */
[----:B------:R-:W-:Y:S01]  /*1ea20*/  BPT.TRAP 0x1 ;  /* 0x000000040000795c */ /* 0x000fe20000300000 */
.L_x_2317:
        /* <DEDUP_REMOVED lines=14> */
.L_x_2439:
[----:B------:R-:W2:Y:S02]  /*1eb10*/  SYNCS.PHASECHK.TRANS64.TRYWAIT P0, [R7+URZ], R2 ;  /* 0x00000002070075a7 */ /* 0x000ea4000800017f */
[----:B--2---:R-:W-:Y:S05]  /*1eb20*/  @!P0 BRA `(.L_x_2319) ;  /* 0x0000002000b08947 */ /* 0x004fea0003800000 */
.L_x_2440:
[----:B------:R-:W-:Y:S05]  /*1eb30*/  @!P2 BRA `(.L_x_2320) ;  /* 0x000000000004a947 */ /* 0x000fea0003800000 */
[----:B------:R-:W-:Y:S01]  /*1eb40*/  BPT.TRAP 0x1 ;  /* 0x000000040000795c */ /* 0x000fe20000300000 */
.L_x_2320:
[----:B------:R-:W3:Y:S01]  /*1eb50*/  LDL.LU R4, [R1] ;  /* 0x0000000001047983 */ /* 0x000ee20000300800 */
[----:B------:R-:W-:-:S04]  /*1eb60*/  VIADD R0, R0, 0x22860 ;  /* 0x0002286000007836 */ /* 0x000fc80000000000 */
[----:B---3--:R-:W-:-:S04]  /*1eb70*/  IMAD R4, R4, 0x8, R0 ;  /* 0x0000000804047824 */ /* 0x008fc800078e0200 */
[----:B------:R-:W3:Y:S02]  /*1eb80*/  SYNCS.PHASECHK.TRANS64.TRYWAIT P0, [R4+URZ], R5 ;  /* 0x00000005040075a7 */ /* 0x000ee4000800017f */
[----:B---3--:R-:W-:Y:S05]  /*1eb90*/  @!P0 BRA `(.L_x_2321) ;  /* 0x0000002000a88947 */ /* 0x008fea0003800000 */
.L_x_2441:
[----:B------:R-:W-:-:S07]  /*1eba0*/  IMAD R3, R3, 0x8, R0 ;  /* 0x0000000803037824 */ /* 0x000fce00078e0200 */
.L_x_2322:
[----:B----4-:R4:W0:Y:S02]  /*1ebb0*/  SYNCS.PHASECHK.TRANS64.TRYWAIT P0, [R3+URZ], R2 ;  /* 0x00000002030075a7 */ /* 0x010824000800017f */
[----:B0-----:R-:W-:Y:S05]  /*1ebc0*/  @!P0 NANOSLEEP.SYNCS 0x989680 ;  /* 0x009896800000895d */ /* 0x001fea0003900000 */
[----:B------:R-:W0:Y:S02]  /*1ebd0*/  @!P0 SYNCS.PHASECHK.TRANS64 P0, [R3+URZ], R2 ;  /* 0x00000002030085a7 */ /* 0x000e24000800007f */
[----:B0-----:R-:W-:Y:S05]  /*1ebe0*/  @!P0 BRA `(.L_x_2322) ;  /* 0xfffffffc00f08947 */ /* 0x001fea000383ffff */
.L_x_1991:
[----:B------:R-:W-:Y:S05]  /*1ebf0*/  BSYNC B7 ;  /* 0x0000000000077941 */ /* 0x000fea0003800000 */
.L_x_1988:
[----:B------:R-:W-:Y:S05]  /*1ec00*/  EXIT ;  /* 0x000000000000794d */ /* 0x000fea0003800000 */
.L_x_2017:
[----:B0-----:R0:W1:Y:S02]  /*1ec10*/  SYNCS.PHASECHK.TRANS64.TRYWAIT P6, [R90+URZ+0x22890], R111 ;  /* 0x0228906f5a0075a7 */ /* 0x00106400080c017f */
[----:B-1----:R-:W-:Y:S05]  /*1ec20*/  @!P6 NANOSLEEP.SYNCS 0x989680 ;  /* 0x009896800000e95d */ /* 0x002fea0003900000 */
[----:B------:R-:W1:Y:S02]  /*1ec30*/  @!P6 SYNCS.PHASECHK.TRANS64 P6, [R90+URZ+0x22890], R111 ;  /* 0x0228906f5a00e5a7 */ /* 0x000e6400080c007f */
[----:B-1----:R-:W-:Y:S05]  /*1ec40*/  @!P6 BRA `(.L_x_2017) ;  /* 0xfffffffc00f0e947 */ /* 0x002fea000383ffff */
[----:B------:R-:W-:Y:S05]  /*1ec50*/  BRA `(.L_x_2323) ;  /* 0xfffffe4000787947 */ /* 0x000fea000383ffff */
.L_x_2035:
[----:B0-----:R0:W1:Y:S02]  /*1ec60*/  SYNCS.PHASECHK.TRANS64.TRYWAIT P5, [R90+URZ+0x22890], R111 ;  /* 0x0228906f5a0075a7 */ /* 0x00106400080a017f */
[----:B-1----:R-:W-:Y:S05]  /*1ec70*/  @!P5 NANOSLEEP.SYNCS 0x989680 ;  /* 0x009896800000d95d */ /* 0x002fea0003900000 */
[----:B------:R-:W1:Y:S02]  /*1ec80*/  @!P5 SYNCS.PHASECHK.TRANS64 P5, [R90+URZ+0x22890], R111 ;  /* 0x0228906f5a00d5a7 */ /* 0x000e6400080a007f */
[----:B-1----:R-:W-:Y:S05]  /*1ec90*/  @!P5 BRA `(.L_x_2035) ;  /* 0xfffffffc00f0d947 */ /* 0x002fea000383ffff */
[----:B------:R-:W-:Y:S05]  /*1eca0*/  BRA `(.L_x_2324) ;  /* 0xfffffe5000c87947 */ /* 0x000fea000383ffff */
.L_x_2044:
[----:B0-----:R0:W1:Y:S02]  /*1ecb0*/  SYNCS.PHASECHK.TRANS64.TRYWAIT P4, [R90+URZ+0x22890], R111 ;  /* 0x0228906f5a0075a7 */ /* 0x001064000808017f */
[----:B-1----:R-:W-:Y:S05]  /*1ecc0*/  @!P4 NANOSLEEP.SYNCS 0x989680 ;  /* 0x009896800000c95d */ /* 0x002fea0003900000 */
[----:B------:R-:W1:Y:S02]  /*1ecd0*/  @!P4 SYNCS.PHASECHK.TRANS64 P4, [R90+URZ+0x22890], R111 ;  /* 0x0228906f5a00c5a7 */ /* 0x000e64000808007f */
[----:B-1----:R-:W-:Y:S05]  /*1ece0*/  @!P4 BRA `(.L_x_2044) ;  /* 0xfffffffc00f0c947 */ /* 0x002fea000383ffff */
[----:B------:R-:W-:Y:S05]  /*1ecf0*/  BRA `(.L_x_2325) ;  /* 0xfffffe6000a47947 */ /* 0x000fea000383ffff */
.L_x_2050:
[----:B--2---:R2:W3:Y:S02]  /*1ed00*/  SYNCS.PHASECHK.TRANS64.TRYWAIT P3, [R90+URZ+0x228b0], R111 ;  /* 0x0228b06f5a0075a7 */ /* 0x0044e4000806017f */
[----:B---3--:R-:W-:Y:S05]  /*1ed10*/  @!P3 NANOSLEEP.SYNCS 0x989680 ;  /* 0x009896800000b95d */ /* 0x008fea0003900000 */
[----:B------:R-:W3:Y:S02]  /*1ed20*/  @!P3 SYNCS.PHASECHK.TRANS64 P3, [R90+URZ+0x228b0], R111 ;  /* 0x0228b06f5a00b5a7 */ /* 0x000ee4000806007f */
[----:B---3--:R-:W-:Y:S05]  /*1ed30*/  @!P3 BRA `(.L_x_2050) ;  /* 0xfffffffc00f0b947 */ /* 0x008fea000383ffff */
[----:B------:R-:W-:Y:S05]  /*1ed40*/  BRA `(.L_x_2326) ;  /* 0xfffffe6400347947 */ /* 0x000fea000383ffff */
.L_x_2066:
[----:B------:R-:W1:Y:S01]  /*1ed50*/  S2R R9, SR_TID.X ;  /* 0x0000000000097919 */ /* 0x000e620000002100 */
[----:B------:R-:W-:Y:S01]  /*1ed60*/  BSSY B0, `(.L_x_2327) ;  /* 0x000000c000007945 */ /* 0x000fe20003800000 */
[----:B------:R-:W-:Y:S01]  /*1ed70*/  IMAD.MOV.U32 R12, RZ, RZ, RZ ;  /* 0x000000ffff0c7224 */ /* 0x000fe200078e00ff */
[----:B------:R-:W-:Y:S01]  /*1ed80*/  MOV R15, 0xffffffff ;  /* 0xffffffff000f7802 */ /* 0x000fe20000000f00 */
[----:B------:R-:W-:Y:S02]  /*1ed90*/  IMAD.MOV.U32 R11, RZ, RZ, 0x1f ;  /* 0x0000001fff0b7424 */ /* 0x000fe400078e00ff */
[----:B-1----:R-:W-:-:S05]  /*1eda0*/  VIADD R9, R9, 0xffffff80 ;  /* 0xffffff8009097836 */ /* 0x002fca0000000000 */
[----:B------:R-:W-:-:S04]  /*1edb0*/  SHF.R.S32.HI R8, RZ, 0x1f, R9 ;  /* 0x0000001fff087819 */ /* 0x000fc80000011409 */
[----:B------:R-:W-:-:S04]  /*1edc0*/  LEA.HI R8, R8, R9, RZ, 0x7 ;  /* 0x0000000908087211 */ /* 0x000fc800078f38ff */
[----:B------:R-:W-:-:S05]  /*1edd0*/  SHF.R.S32.HI R8, RZ, 0x7, R8 ;  /* 0x00000007ff087819 */ /* 0x000fca0000011408 */
[----:B------:R-:W-:-:S07]  /*1ede0*/  IMAD.MOV.U32 R13, RZ, RZ, R8 ;  /* 0x000000ffff0d7224 */ /* 0x000fce00078e0008 */
[----:B0----5:R-:W-:Y:S05]  /*1edf0*/  WARPSYNC.COLLECTIVE R15, `(.L_x_2328) ;  /* 0x000000000f087348 */ /* 0x021fea0003c00000 */
[----:B------:R1:W2:Y:S02]  /*1ee00*/  SHFL.IDX P6, R14, R13, R12, R11 ;  /* 0x0000000c0d0e7389 */ /* 0x0002a400000c000b */
[----:B012--5:R-:W-:Y:S01]  /*1ee10*/  ENDCOLLECTIVE ;  /* 0x000000000000791b */ /* 0x027fe20003800000 */
.L_x_2328:
[----:B------:R-:W-:Y:S05]  /*1ee20*/  BSYNC B0 ;  /* 0x0000000000007941 */ /* 0x000fea0003800000 */
.L_x_2327:
[----:B------:R-:W-:Y:S05]  /*1ee30*/  BRA `(.L_x_2329) ;  /* 0xfffffe7000a07947 */ /* 0x000fea000383ffff */
.L_x_2082:
[----:B------:R-:W-:Y:S01]  /*1ee40*/  BSSY B1, `(.L_x_2330) ;  /* 0x0000008000017945 */ /* 0x000fe20003800000 */
[----:B------:R-:W-:Y:S02]  /*1ee50*/  IMAD.MOV.U32 R13, RZ, RZ, R5 ;  /* 0x000000ffff0d7224 */ /* 0x000fe400078e0005 */
[----:B------:R-:W-:Y:S02]  /*1ee60*/  IMAD.MOV.U32 R12, RZ, RZ, RZ ;  /* 0x000000ffff0c7224 */ /* 0x000fe400078e00ff */
[----:B------:R-:W-:Y:S02]  /*1ee70*/  IMAD.MOV.U32 R11, RZ, RZ, 0x1c1f ;  /* 0x00001c1fff0b7424 */ /* 0x000fe400078e00ff */
[----:B------:R-:W-:-:S07]  /*1ee80*/  IMAD.MOV.U32 R15, RZ, RZ, -0x1 ;  /* 0xffffffffff0f7424 */ /* 0x000fce00078e00ff */
[----:B0----5:R-:W-:Y:S05]  /*1ee90*/  WARPSYNC.COLLECTIVE R15, `(.L_x_2331) ;  /* 0x000000000f087348 */ /* 0x021fea0003c00000 */
[----:B------:R1:W2:Y:S02]  /*1eea0*/  SHFL.IDX P6, R14, R13, R12, R11 ;  /* 0x0000000c0d0e7389 */ /* 0x0002a400000c000b */
[----:B012--5:R-:W-:Y:S01]  /*1eeb0*/  ENDCOLLECTIVE ;  /* 0x000000000000791b */ /* 0x027fe20003800000 */
.L_x_2331:
[----:B------:R-:W-:Y:S05]  /*1eec0*/  BSYNC B1 ;  /* 0x0000000000017941 */ /* 0x000fea0003800000 */
.L_x_2330:
[----:B------:R-:W-:Y:S05]  /*1eed0*/  BRA `(.L_x_2332) ;  /* 0xfffffe7c00e47947 */ /* 0x000fea000383ffff */
.L_x_2083:
        /* <DEDUP_REMOVED lines=8> */
.L_x_2334:
[----:B------:R-:W-:Y:S05]  /*1ef60*/  BSYNC B1 ;  /* 0x0000000000017941 */ /* 0x000fea0003800000 */
.L_x_2333:
[----:B------:R-:W-:Y:S05]  /*1ef70*/  BRA `(.L_x_2335) ;  /* 0xfffffe7c00c47947 */ /* 0x000fea000383ffff */
.L_x_2084:
[----:B------:R-:W-:Y:S01]  /*1ef80*/  BSSY B1, `(.L_x_2336) ;  /* 0x0000008000017945 */ /* 0x000fe20003800000 */
[----:B------:R-:W-:Y:S01]  /*1ef90*/  IMAD.MOV.U32 R13, RZ, RZ, R3 ;  /* 0x000000ffff0d7224 */ /* 0x000fe200078e0003 */
[----:B------:R-:W-:Y:S01]  /*1efa0*/  MOV R15, 0xffffffff ;  /* 0xffffffff000f7802 */ /* 0x000fe20000000f00 */
[----:B------:R-:W-:Y:S02]  /*1efb0*/  IMAD.MOV.U32 R12, RZ, RZ, RZ ;  /* 0x000000ffff0c7224 */ /* 0x000fe400078e00ff */
[----:B------:R-:W-:-:S07]  /*1efc0*/  IMAD.MOV.U32 R11, RZ, RZ, 0x1c1f ;  /* 0x00001c1fff0b7424 */ /* 0x000fce00078e00ff */
[----:B0----5:R-:W-:Y:S05]  /*1efd0*/  WARPSYNC.COLLECTIVE R15, `(.L_x_2337) ;  /* 0x000000000f087348 */ /* 0x021fea0003c00000 */
[----:B------:R1:W2:Y:S02]  /*1efe0*/  SHFL.IDX P6, R14, R13, R12, R11 ;  /* 0x0000000c0d0e7389 */ /* 0x0002a400000c000b */
[----:B012--5:R-:W-:Y:S01]  /*1eff0*/  ENDCOLLECTIVE ;  /* 0x000000000000791b */ /* 0x027fe20003800000 */
.L_x_2337:
[----:B------:R-:W-:Y:S05]  /*1f000*/  BSYNC B1 ;  /* 0x0000000000017941 */ /* 0x000fea0003800000 */
.L_x_2336:
[----:B------:R-:W-:Y:S05]  /*1f010*/  BRA `(.L_x_2338) ;  /* 0xfffffe7c00a47947 */ /* 0x000fea000383ffff */
.L_x_2085:
        /* <DEDUP_REMOVED lines=8> */
.L_x_2340:
[----:B------:R-:W-:Y:S05]  /*1f0a0*/  BSYNC B1 ;  /* 0x0000000000017941 */ /* 0x000fea0003800000 */
.L_x_2339:
[----:B------:R-:W-:Y:S05]  /*1f0b0*/  BRA `(.L_x_2341) ;  /* 0xfffffe7c00847947 */ /* 0x000fea000383ffff */
.L_x_2086:
[----:B------:R-:W-:Y:S01]  /*1f0c0*/  BSSY B1, `(.L_x_2342) ;  /* 0x0000008000017945 */ /* 0x000fe20003800000 */
[----:B------:R-:W-:Y:S02]  /*1f0d0*/  IMAD.MOV.U32 R13, RZ, RZ, R5 ;  /* 0x000000ffff0d7224 */ /* 0x000fe400078e0005 */
[----:B------:R-:W-:Y:S02]  /*1f0e0*/  IMAD.MOV.U32 R12, RZ, RZ, 0x1 ;  /* 0x00000001ff0c7424 */ /* 0x000fe400078e00ff */
[----:B------:R-:W-:Y:S02]  /*1f0f0*/  IMAD.MOV.U32 R11, RZ, RZ, 0x1c1f ;  /* 0x00001c1fff0b7424 */ /* 0x000fe400078e00ff */
[----:B------:R-:W-:-:S07]  /*1f100*/  IMAD.MOV.U32 R15, RZ, RZ, -0x1 ;  /* 0xffffffffff0f7424 */ /* 0x000fce00078e00ff */
[----:B0----5:R-:W-:Y:S05]  /*1f110*/  WARPSYNC.COLLECTIVE R15, `(.L_x_2343) ;  /* 0x000000000f087348 */ /* 0x021fea0003c00000 */
[----:B------:R1:W2:Y:S02]  /*1f120*/  SHFL.IDX P6, R14, R13, R12, R11 ;  /* 0x0000000c0d0e7389 */ /* 0x0002a400000c000b */
[----:B012--5:R-:W-:Y:S01]  /*1f130*/  ENDCOLLECTIVE ;  /* 0x000000000000791b */ /* 0x027fe20003800000 */
.L_x_2343:
[----:B------:R-:W-:Y:S05]  /*1f140*/  BSYNC B1 ;  /* 0x0000000000017941 */ /* 0x000fea0003800000 */
.L_x_2342:
[----:B------:R-:W-:Y:S05]  /*1f150*/  BRA `(.L_x_2344) ;  /* 0xfffffe7c00647947 */ /* 0x000fea000383ffff */
.L_x_2087:
[----:B------:R-:W-:Y:S01]  /*1f160*/  BSSY B1, `(.L_x_2345) ;  /* 0x0000008000017945 */ /* 0x000fe20003800000 */
[----:B------:R-:W-:Y:S01]  /*1f170*/  IMAD.MOV.U32 R13, RZ, RZ, R4 ;  /* 0x000000ffff0d7224 */ /* 0x000fe200078e0004 */
[----:B------:R-:W-:Y:S01]  /*1f180*/  MOV R15, 0xffffffff ;  /* 0xffffffff000f7802 */ /* 0x000fe20000000f00 */
[----:B------:R-:W-:Y:S02]  /*1f190*/  IMAD.MOV.U32 R12, RZ, RZ, 0x1 ;  /* 0x00000001ff0c7424 */ /* 0x000fe400078e00ff */
[----:B------:R-:W-:-:S07]  /*1f1a0*/  IMAD.MOV.U32 R11, RZ, RZ, 0x1c1f ;  /* 0x00001c1fff0b7424 */ /* 0x000fce00078e00ff */
[----:B0----5:R-:W-:Y:S05]  /*1f1b0*/  WARPSYNC.COLLECTIVE R15, `(.L_x_2346) ;  /* 0x000000000f087348 */ /* 0x021fea0003c00000 */
[----:B------:R1:W2:Y:S02]  /*1f1c0*/  SHFL.IDX P6, R14, R13, R12, R11 ;  /* 0x0000000c0d0e7389 */ /* 0x0002a400000c000b */
[----:B012--5:R-:W-:Y:S01]  /*1f1d0*/  ENDCOLLECTIVE ;  /* 0x000000000000791b */ /* 0x027fe20003800000 */
.L_x_2346:
[----:B------:R-:W-:Y:S05]  /*1f1e0*/  BSYNC B1 ;  /* 0x0000000000017941 */ /* 0x000fea0003800000 */
.L_x_2345:
[----:B------:R-:W-:Y:S05]  /*1f1f0*/  BRA `(.L_x_2347) ;  /* 0xfffffe7c00447947 */ /* 0x000fea000383ffff */
.L_x_2088:
        /* <DEDUP_REMOVED lines=8> */
.L_x_2349:
[----:B------:R-:W-:Y:S05]  /*1f280*/  BSYNC B1 ;  /* 0x0000000000017941 */ /* 0x000fea0003800000 */
.L_x_2348:
[----:B------:R-:W-:Y:S05]  /*1f290*/  BRA `(.L_x_2350) ;  /* 0xfffffe7c00247947 */ /* 0x000fea000383ffff */
.L_x_2089:
        /* <DEDUP_REMOVED lines=8> */
.L_x_2352:
[----:B------:R-:W-:Y:S05]  /*1f320*/  BSYNC B1 ;  /* 0x0000000000017941 */ /* 0x000fea0003800000 */
.L_x_2351:
[----:B------:R-:W-:Y:S05]  /*1f330*/  BRA `(.L_x_2353) ;  /* 0xfffffe7c00047947 */ /* 0x000fea000383ffff */
.L_x_2091:
[----:B-1----:R1:W2:Y:S02]  /*1f340*/  SYNCS.PHASECHK.TRANS64.TRYWAIT P2, [R17+URZ+0x22800], R6 ;  /* 0x02280006110075a7 */ /* 0x0022a4000804017f */
[----:B--2---:R-:W-:Y:S05]  /*1f350*/  @!P2 NANOSLEEP.SYNCS 0x989680 ;  /* 0x009896800000a95d */ /* 0x004fea0003900000 */
[----:B------:R-:W2:Y:S02]  /*1f360*/  @!P2 SYNCS.PHASECHK.TRANS64 P2, [R17+URZ+0x22800], R6 ;  /* 0x022800061100a5a7 */ /* 0x000ea4000804007f */
[----:B--2---:R-:W-:Y:S05]  /*1f370*/  @!P2 BRA `(.L_x_2091) ;  /* 0xfffffffc00f0a947 */ /* 0x004fea000383ffff */
[----:B------:R-:W-:Y:S05]  /*1f380*/  BRA `(.L_x_2354) ;  /* 0xfffffe7c007c7947 */ /* 0x000fea000383ffff */
.L_x_2099:
        /* <DEDUP_REMOVED lines=8> */
.L_x_2356:
[----:B------:R-:W-:Y:S05]  /*1f410*/  BSYNC B1 ;  /* 0x0000000000017941 */ /* 0x000fea0003800000 */
.L_x_2355:
[----:B------:R-:W-:Y:S05]  /*1f420*/  BRA `(.L_x_2357) ;  /* 0xfffffe8c00507947 */ /* 0x000fea000383ffff */
.L_x_2100:
        /* <DEDUP_REMOVED lines=8> */
.L_x_2359:
[----:B------:R-:W-:Y:S05]  /*1f4b0*/  BSYNC B1 ;  /* 0x0000000000017941 */ /* 0x000fea0003800000 */
.L_x_2358:
[----:B------:R-:W-:Y:S05]  /*1f4c0*/  BRA `(.L_x_2360) ;  /* 0xfffffe8c00307947 */ /* 0x000fea000383ffff */
.L_x_2101:
        /* <DEDUP_REMOVED lines=8> */
.L_x_2362:
[----:B------:R-:W-:Y:S05]  /*1f550*/  BSYNC B1 ;  /* 0x0000000000017941 */ /* 0x000fea0003800000 */
.L_x_2361:
[----:B------:R-:W-:Y:S05]  /*1f560*/  BRA `(.L_x_2363) ;  /* 0xfffffe8c00107947 */ /* 0x000fea000383ffff */
.L_x_2102:
        /* <DEDUP_REMOVED lines=8> */
.L_x_2365:
[----:B------:R-:W-:Y:S05]  /*1f5f0*/  BSYNC B1 ;  /* 0x0000000000017941 */ /* 0x000fea0003800000 */
.L_x_2364:
[----:B------:R-:W-:Y:S05]  /*1f600*/  BRA `(.L_x_2366) ;  /* 0xfffffe8800f07947 */ /* 0x000fea000383ffff */
.L_x_2103:
        /* <DEDUP_REMOVED lines=8> */
.L_x_2368:
[----:B------:R-:W-:Y:S05]  /*1f690*/  BSYNC B1 ;  /* 0x0000000000017941 */ /* 0x000fea0003800000 */
.L_x_2367:
[----:B------:R-:W-:Y:S05]  /*1f6a0*/  BRA `(.L_x_2369) ;  /* 0xfffffe8800d07947 */ /* 0x000fea000383ffff */
.L_x_2104:
        /* <DEDUP_REMOVED lines=8> */
.L_x_2371:
[----:B------:R-:W-:Y:S05]  /*1f730*/  BSYNC B1 ;  /* 0x0000000000017941 */ /* 0x000fea0003800000 */
.L_x_2370:
[----:B------:R-:W-:Y:S05]  /*1f740*/  BRA `(.L_x_2372) ;  /* 0xfffffe8800b47947 */ /* 0x000fea000383ffff */
.L_x_2105:
        /* <DEDUP_REMOVED lines=8> */
.L_x_2374:
[----:B------:R-:W-:Y:S05]  /*1f7d0*/  BSYNC B1 ;  /* 0x0000000000017941 */ /* 0x000fea0003800000 */
.L_x_2373:
[----:B------:R-:W-:Y:S05]  /*1f7e0*/  BRA `(.L_x_2375) ;  /* 0xfffffe8800987947 */ /* 0x000fea000383ffff */
.L_x_2106:
        /* <DEDUP_REMOVED lines=8> */
.L_x_2377:
[----:B------:R-:W-:Y:S05]  /*1f870*/  BSYNC B1 ;  /* 0x0000000000017941 */ /* 0x000fea0003800000 */
.L_x_2376:
[----:B------:R-:W-:Y:S05]  /*1f880*/  BRA `(.L_x_2378) ;  /* 0xfffffe88007c7947 */ /* 0x000fea000383ffff */
.L_x_2108:
[----:B-1----:R1:W2:Y:S02]  /*1f890*/  SYNCS.PHASECHK.TRANS64.TRYWAIT P2, [R17+URZ+0x22800], R4 ;  /* 0x02280004110075a7 */ /* 0x0022a4000804017f */
[----:B--2---:R-:W-:Y:S05]  /*1f8a0*/  @!P2 NANOSLEEP.SYNCS 0x989680 ;  /* 0x009896800000a95d */ /* 0x004fea0003900000 */
[----:B------:R-:W2:Y:S02]  /*1f8b0*/  @!P2 SYNCS.PHASECHK.TRANS64 P2, [R17+URZ+0x22800], R4 ;  /* 0x022800041100a5a7 */ /* 0x000ea4000804007f */
[----:B--2---:R-:W-:Y:S05]  /*1f8c0*/  @!P2 BRA `(.L_x_2108) ;  /* 0xfffffffc00f0a947 */ /* 0x004fea000383ffff */
[----:B------:R-:W-:Y:S05]  /*1f8d0*/  BRA `(.L_x_2379) ;  /* 0xfffffe8800d87947 */ /* 0x000fea000383ffff */
.L_x_2114:
[----:B---3--:R3:W4:Y:S02]  /*1f8e0*/  SYNCS.PHASECHK.TRANS64.TRYWAIT P2, [R5+URZ+0x22830], R20 ;  /* 0x02283014050075a7 */ /* 0x008724000804017f */
[----:B----4-:R-:W-:Y:S05]  /*1f8f0*/  @!P2 NANOSLEEP.SYNCS 0x989680 ;  /* 0x009896800000a95d */ /* 0x010fea0003900000 */
[----:B------:R-:W4:Y:S02]  /*1f900*/  @!P2 SYNCS.PHASECHK.TRANS64 P2, [R5+URZ+0x22830], R20 ;  /* 0x022830140500a5a7 */ /* 0x000f24000804007f */
[----:B----4-:R-:W-:Y:S05]  /*1f910*/  @!P2 BRA `(.L_x_2114) ;  /* 0xfffffffc00f0a947 */ /* 0x010fea000383ffff */
[----:B------:R-:W-:Y:S05]  /*1f920*/  BRA `(.L_x_2113) ;  /* 0xfffffe9800407947 */ /* 0x000fea000383ffff */
.L_x_2127:
[----:B-1----:R1:W2:Y:S02]  /*1f930*/  SYNCS.PHASECHK.TRANS64.TRYWAIT P2, [R5+URZ+0x22850], R20 ;  /* 0x02285014050075a7 */ /* 0x0022a4000804017f */
[----:B--2---:R-:W-:Y:S05]  /*1f940*/  @!P2 NANOSLEEP.SYNCS 0x989680 ;  /* 0x009896800000a95d */ /* 0x004fea0003900000 */
[----:B------:R-:W2:Y:S02]  /*1f950*/  @!P2 SYNCS.PHASECHK.TRANS64 P2, [R5+URZ+0x22850], R20 ;  /* 0x022850140500a5a7 */ /* 0x000ea4000804007f */
[----:B--2---:R-:W-:Y:S05]  /*1f960*/  @!P2 BRA `(.L_x_2127) ;  /* 0xfffffffc00f0a947 */ /* 0x004fea000383ffff */
[----:B------:R-:W-:Y:S05]  /*1f970*/  BRA `(.L_x_2126) ;  /* 0xfffffec000747947 */ /* 0x000fea000383ffff */
.L_x_2136:
[----:B-1----:R1:W2:Y:S02]  /*1f980*/  SYNCS.PHASECHK.TRANS64.TRYWAIT P2, [R210+URZ+0x22830], R207 ;  /* 0x022830cfd20075a7 */ /* 0x0022a4000804017f */
[----:B--2---:R-:W-:Y:S05]  /*1f990*/  @!P2 NANOSLEEP.SYNCS 0x989680 ;  /* 0x009896800000a95d */ /* 0x004fea0003900000 */
[----:B------:R-:W2:Y:S02]  /*1f9a0*/  @!P2 SYNCS.PHASECHK.TRANS64 P2, [R210+URZ+0x22830], R207 ;  /* 0x022830cfd200a5a7 */ /* 0x000ea4000804007f */
[----:B--2---:R-:W-:Y:S05]  /*1f9b0*/  @!P2 BRA `(.L_x_2136) ;  /* 0xfffffffc00f0a947 */ /* 0x004fea000383ffff */
[----:B------:R-:W-:Y:S05]  /*1f9c0*/  BRA `(.L_x_2135) ;  /* 0xfffffec800307947 */ /* 0x000fea000383ffff */
.L_x_2149:
[----:B-1----:R1:W2:Y:S02]  /*1f9d0*/  SYNCS.PHASECHK.TRANS64.TRYWAIT P2, [R210+URZ+0x22850], R207 ;  /* 0x022850cfd20075a7 */ /* 0x0022a4000804017f */
[----:B--2---:R-:W-:Y:S05]  /*1f9e0*/  @!P2 NANOSLEEP.SYNCS 0x989680 ;  /* 0x009896800000a95d */ /* 0x004fea0003900000 */
[----:B------:R-:W2:Y:S02]  /*1f9f0*/  @!P2 SYNCS.PHASECHK.TRANS64 P2, [R210+URZ+0x22850], R207 ;  /* 0x022850cfd200a5a7 */ /* 0x000ea4000804007f */
[----:B--2---:R-:W-:Y:S05]  /*1fa00*/  @!P2 BRA `(.L_x_2149) ;  /* 0xfffffffc00f0a947 */ /* 0x004fea000383ffff */
[----:B------:R-:W-:Y:S05]  /*1fa10*/  BRA `(.L_x_2148) ;  /* 0xfffffef800a07947 */ /* 0x000fea000383ffff */
.L_x_2159:
[----:B--2---:R2:W3:Y:S02]  /*1fa20*/  SYNCS.PHASECHK.TRANS64.TRYWAIT P3, [R5+URZ+0x22830], R208 ;  /* 0x022830d0050075a7 */ /* 0x0044e4000806017f */
[----:B---3--:R-:W-:Y:S05]  /*1fa30*/  @!P3 NANOSLEEP.SYNCS 0x989680 ;  /* 0x009896800000b95d */ /* 0x008fea0003900000 */
[----:B------:R-:W3:Y:S02]  /*1fa40*/  @!P3 SYNCS.PHASECHK.TRANS64 P3, [R5+URZ+0x22830], R208 ;  /* 0x022830d00500b5a7 */ /* 0x000ee4000806007f */
[----:B---3--:R-:W-:Y:S05]  /*1fa50*/  @!P3 BRA `(.L_x_2159) ;  /* 0xfffffffc00f0b947 */ /* 0x008fea000383ffff */
[----:B------:R-:W-:Y:S05]  /*1fa60*/  BRA `(.L_x_2158) ;  /* 0xffffff00006c7947 */ /* 0x000fea000383ffff */
.L_x_2164:
[----:B-1----:R1:W2:Y:S02]  /*1fa70*/  SYNCS.PHASECHK.TRANS64.TRYWAIT P3, [R5+URZ+0x22850], R208 ;  /* 0x022850d0050075a7 */ /* 0x0022a4000806017f */
[----:B--2---:R-:W-:Y:S05]  /*1fa80*/  @!P3 NANOSLEEP.SYNCS 0x989680 ;  /* 0x009896800000b95d */ /* 0x004fea0003900000 */
[----:B------:R-:W2:Y:S02]  /*1fa90*/  @!P3 SYNCS.PHASECHK.TRANS64 P3, [R5+URZ+0x22850], R208 ;  /* 0x022850d00500b5a7 */ /* 0x000ea4000806007f */
[----:B--2---:R-:W-:Y:S05]  /*1faa0*/  @!P3 BRA `(.L_x_2164) ;  /* 0xfffffffc00f0b947 */ /* 0x004fea000383ffff */
[----:B------:R-:W-:Y:S05]  /*1fab0*/  BRA `(.L_x_2163) ;  /* 0xffffff2000487947 */ /* 0x000fea000383ffff */
.L_x_2170:
[----:B--2---:R2:W3:Y:S02]  /*1fac0*/  SYNCS.PHASECHK.TRANS64.TRYWAIT P2, [R208+URZ+0x22830], R209 ;  /* 0x022830d1d00075a7 */ /* 0x0044e4000804017f */
[----:B---3--:R-:W-:Y:S05]  /*1fad0*/  @!P2 NANOSLEEP.SYNCS 0x989680 ;  /* 0x009896800000a95d */ /* 0x008fea0003900000 */
[----:B------:R-:W3:Y:S02]  /*1fae0*/  @!P2 SYNCS.PHASECHK.TRANS64 P2, [R208+URZ+0x22830], R209 ;  /* 0x022830d1d000a5a7 */ /* 0x000ee4000804007f */
[----:B---3--:R-:W-:Y:S05]  /*1faf0*/  @!P2 BRA `(.L_x_2170) ;  /* 0xfffffffc00f0a947 */ /* 0x008fea000383ffff */
[----:B------:R-:W-:Y:S05]  /*1fb00*/  BRA `(.L_x_2169) ;  /* 0xffffff2400807947 */ /* 0x000fea000383ffff */
.L_x_2183:
[----:B-1----:R1:W2:Y:S02]  /*1fb10*/  SYNCS.PHASECHK.TRANS64.TRYWAIT P2, [R208+URZ+0x22850], R209 ;  /* 0x022850d1d00075a7 */ /* 0x0022a4000804017f */
[----:B--2---:R-:W-:Y:S05]  /*1fb20*/  @!P2 NANOSLEEP.SYNCS 0x989680 ;  /* 0x009896800000a95d */ /* 0x004fea0003900000 */
[----:B------:R-:W2:Y:S02]  /*1fb30*/  @!P2 SYNCS.PHASECHK.TRANS64 P2, [R208+URZ+0x22850], R209 ;  /* 0x022850d1d000a5a7 */ /* 0x000ea4000804007f */
[----:B--2---:R-:W-:Y:S05]  /*1fb40*/  @!P2 BRA `(.L_x_2183) ;  /* 0xfffffffc00f0a947 */ /* 0x004fea000383ffff */
[----:B------:R-:W-:Y:S05]  /*1fb50*/  BRA `(.L_x_2182) ;  /* 0xffffff5400f47947 */ /* 0x000fea000383ffff */
.L_x_2226:
[----:B------:R-:W1:Y:S01]  /*1fb60*/  S2R R11, SR_TID.X ;  /* 0x00000000000b7919 */ /* 0x000e620000002100 */
[----:B------:R-:W-:Y:S01]  /*1fb70*/  BSSY B1, `(.L_x_2380) ;  /* 0x000000a000017945 */ /* 0x000fe20003800000 */
[----:B------:R-:W-:Y:S02]  /*1fb80*/  IMAD.MOV.U32 R12, RZ, RZ, RZ ;  /* 0x000000ffff0c7224 */ /* 0x000fe400078e00ff */
[----:B------:R-:W-:Y:S01]  /*1fb90*/  IMAD.MOV.U32 R15, RZ, RZ, -0x1 ;  /* 0xffffffffff0f7424 */ /* 0x000fe200078e00ff */
[----:B-1----:R-:W-:-:S04]  /*1fba0*/  SHF.R.U32.HI R11, RZ, 0x5, R11 ;  /* 0x00000005ff0b7819 */ /* 0x002fc8000001160b */
[----:B------:R-:W-:-:S05]  /*1fbb0*/  LOP3.LUT R11, R11, 0x3, RZ, 0xc0, !PT ;  /* 0x000000030b0b7812 */ /* 0x000fca00078ec0ff */
[----:B0-----:R-:W-:Y:S02]  /*1fbc0*/  IMAD.MOV.U32 R13, RZ, RZ, R11 ;  /* 0x000000ffff0d7224 */ /* 0x001fe400078e000b */
[----:B------:R-:W-:-:S07]  /*1fbd0*/  IMAD.MOV.U32 R11, RZ, RZ, 0x1f ;  /* 0x0000001fff0b7424 */ /* 0x000fce00078e00ff */
[----:B------:R-:W-:Y:S05]  /*1fbe0*/  WARPSYNC.COLLECTIVE R15, `(.L_x_2381) ;  /* 0x000000000f087348 */ /* 0x000fea0003c00000 */
[----:B------:R0:W1:Y:S02]  /*1fbf0*/  SHFL.IDX P6, R14, R13, R12, R11 ;  /* 0x0000000c0d0e7389 */ /* 0x00006400000c000b */
[----:B01----:R-:W-:Y:S01]  /*1fc00*/  ENDCOLLECTIVE ;  /* 0x000000000000791b */ /* 0x003fe20003800000 */
.L_x_2381:
[----:B------:R-:W-:Y:S05]  /*1fc10*/  BSYNC B1 ;  /* 0x0000000000017941 */ /* 0x000fea0003800000 */
.L_x_2380:
[----:B------:R-:W-:Y:S05]  /*1fc20*/  BRA `(.L_x_2382) ;  /* 0xffffffa4005c7947 */ /* 0x000fea000383ffff */
.L_x_2227:
[----:B------:R-:W-:Y:S01]  /*1fc30*/  BSSY B1, `(.L_x_2383) ;  /* 0x0000006000017945 */ /* 0x000fe20003800000 */
[----:B------:R-:W-:-:S07]  /*1fc40*/  IMAD.MOV.U32 R15, RZ, RZ, -0x1 ;  /* 0xffffffffff0f7424 */ /* 0x000fce00078e00ff */
[----:B0-----:R-:W-:Y:S05]  /*1fc50*/  WARPSYNC.COLLECTIVE R15, `(.L_x_2384) ;  /* 0x000000000f0c7348 */ /* 0x001fea0003c00000 */
[----:B------:R-:W-:Y:S02]  /*1fc60*/  ELECT P6, UR62, PT ;  /* 0x00000000003e782f */ /* 0x000fe400038c0000 */
[----:B------:R-:W-:Y:S01]  /*1fc70*/  MOV R14, UR62 ;  /* 0x0000003e000e7c02 */ /* 0x000fe20008000f00 */
[----:B0-----:R-:W-:Y:S10]  /*1fc80*/  ENDCOLLECTIVE ;  /* 0x000000000000791b */ /* 0x001ff40003800000 */
.L_x_2384:
[----:B------:R-:W-:Y:S05]  /*1fc90*/  BSYNC B1 ;  /* 0x0000000000017941 */ /* 0x000fea0003800000 */
.L_x_2383:
[----:B------:R-:W-:Y:S05]  /*1fca0*/  BRA `(.L_x_2385) ;  /* 0xffffffa400487947 */ /* 0x000fea000383ffff */
.L_x_2229:
[----:B-1----:R1:W2:Y:S02]  /*1fcb0*/  SYNCS.PHASECHK.TRANS64.TRYWAIT P0, [R7+URZ+0x22820], R8 ;  /* 0x02282008070075a7 */ /* 0x0022a4000800017f */
[----:B--2---:R-:W-:Y:S05]  /*1fcc0*/  @!P0 NANOSLEEP.SYNCS 0x989680 ;  /* 0x009896800000895d */ /* 0x004fea0003900000 */
[----:B------:R-:W2:Y:S02]  /*1fcd0*/  @!P0 SYNCS.PHASECHK.TRANS64 P0, [R7+URZ+0x22820], R8 ;  /* 0x02282008070085a7 */ /* 0x000ea4000800007f */
[----:B--2---:R-:W-:Y:S05]  /*1fce0*/  @!P0 BRA `(.L_x_2229) ;  /* 0xfffffffc00f08947 */ /* 0x004fea000383ffff */
[----:B------:R-:W-:Y:S05]  /*1fcf0*/  BRA `(.L_x_2386) ;  /* 0xffffffa400647947 */ /* 0x000fea000383ffff */
.L_x_2232:
[----:B-1----:R1:W2:Y:S02]  /*1fd00*/  SYNCS.PHASECHK.TRANS64.TRYWAIT P0, [R8+URZ+0x228a0], R11 ;  /* 0x0228a00b080075a7 */ /* 0x0022a4000800017f */
[----:B--2---:R-:W-:Y:S05]  /*1fd10*/  @!P0 NANOSLEEP.SYNCS 0x989680 ;  /* 0x009896800000895d */ /* 0x004fea0003900000 */
[----:B------:R-:W2:Y:S02]  /*1fd20*/  @!P0 SYNCS.PHASECHK.TRANS64 P0, [R8+URZ+0x228a0], R11 ;  /* 0x0228a00b080085a7 */ /* 0x000ea4000800007f */
[----:B--2---:R-:W-:Y:S05]  /*1fd30*/  @!P0 BRA `(.L_x_2232) ;  /* 0xfffffffc00f08947 */ /* 0x004fea000383ffff */
[----:B------:R-:W-:Y:S05]  /*1fd40*/  BRA `(.L_x_2387) ;  /* 0xffffffa400747947 */ /* 0x000fea000383ffff */
.L_x_2234:
[----:B--2---:R2:W3:Y:S02]  /*1fd50*/  SYNCS.PHASECHK.TRANS64.TRYWAIT P0, [R8+URZ+0x228c0], R11 ;  /* 0x0228c00b080075a7 */ /* 0x0044e4000800017f */
[----:B---3--:R-:W-:Y:S05]  /*1fd60*/  @!P0 NANOSLEEP.SYNCS 0x989680 ;  /* 0x009896800000895d */ /* 0x008fea0003900000 */
[----:B------:R-:W3:Y:S02]  /*1fd70*/  @!P0 SYNCS.PHASECHK.TRANS64 P0, [R8+URZ+0x228c0], R11 ;  /* 0x0228c00b080085a7 */ /* 0x000ee4000800007f */
[----:B---3--:R-:W-:Y:S05]  /*1fd80*/  @!P0 BRA `(.L_x_2234) ;  /* 0xfffffffc00f08947 */ /* 0x008fea000383ffff */
[----:B------:R-:W-:Y:S05]  /*1fd90*/  BRA `(.L_x_2388) ;  /* 0xffffffa400d87947 */ /* 0x000fea000383ffff */
.L_x_2238:
[----:B-1----:R1:W2:Y:S02]  /*1fda0*/  SYNCS.PHASECHK.TRANS64.TRYWAIT P0, [R9+URZ+0x228a0], R10 ;  /* 0x0228a00a090075a7 */ /* 0x0022a4000800017f */
[----:B--2---:R-:W-:Y:S05]  /*1fdb0*/  @!P0 NANOSLEEP.SYNCS 0x989680 ;  /* 0x009896800000895d */ /* 0x004fea0003900000 */
[----:B------:R-:W2:Y:S02]  /*1fdc0*/  @!P0 SYNCS.PHASECHK.TRANS64 P0, [R9+URZ+0x228a0], R10 ;  /* 0x0228a00a090085a7 */ /* 0x000ea4000800007f */
[----:B--2---:R-:W-:Y:S05]  /*1fdd0*/  @!P0 BRA `(.L_x_2238) ;  /* 0xfffffffc00f08947 */ /* 0x004fea000383ffff */
[----:B------:R-:W-:Y:S05]  /*1fde0*/  BRA `(.L_x_2389) ;  /* 0xffffffa800c87947 */ /* 0x000fea000383ffff */
.L_x_2240:
[----:B--2---:R2:W3:Y:S02]  /*1fdf0*/  SYNCS.PHASECHK.TRANS64.TRYWAIT P1, [R9+URZ+0x228c0], R10 ;  /* 0x0228c00a090075a7 */ /* 0x0044e4000802017f */
[----:B---3--:R-:W-:Y:S05]  /*1fe00*/  @!P1 NANOSLEEP.SYNCS 0x989680 ;  /* 0x009896800000995d */ /* 0x008fea0003900000 */
[----:B------:R-:W3:Y:S02]  /*1fe10*/  @!P1 SYNCS.PHASECHK.TRANS64 P1, [R9+URZ+0x228c0], R10 ;  /* 0x0228c00a090095a7 */ /* 0x000ee4000802007f */
[----:B---3--:R-:W-:Y:S05]  /*1fe20*/  @!P1 BRA `(.L_x_2240) ;  /* 0xfffffffc00f09947 */ /* 0x008fea000383ffff */
[----:B------:R-:W-:Y:S05]  /*1fe30*/  BRA `(.L_x_2390) ;  /* 0xffffffac00247947 */ /* 0x000fea000383ffff */
.L_x_2258:
[----:B------:R-:W0:Y:S01]  /*1fe40*/  S2R R5, SR_TID.X ;  /* 0x0000000000057919 */ /* 0x000e220000002100 */
[----:B------:R-:W-:Y:S01]  /*1fe50*/  BSSY B0, `(.L_x_2391) ;  /* 0x000000a000007945 */ /* 0x000fe20003800000 */
[----:B------:R-:W-:Y:S01]  /*1fe60*/  IMAD.MOV.U32 R12, RZ, RZ, RZ ;  /* 0x000000ffff0c7224 */ /* 0x000fe200078e00ff */
[----:B-1----:R-:W-:Y:S01]  /*1fe70*/  MOV R11, 0x1f ;  /* 0x0000001f000b7802 */ /* 0x002fe20000000f00 */
[----:B------:R-:W-:Y:S01]  /*1fe80*/  IMAD.MOV.U32 R15, RZ, RZ, -0x1 ;  /* 0xffffffffff0f7424 */ /* 0x000fe200078e00ff */
[----:B0-----:R-:W-:-:S04]  /*1fe90*/  SHF.R.U32.HI R5, RZ, 0x5, R5 ;  /* 0x00000005ff057819 */ /* 0x001fc80000011605 */
[----:B------:R-:W-:-:S05]  /*1fea0*/  LOP3.LUT R5, R5, 0x3, RZ, 0xc0, !PT ;  /* 0x0000000305057812 */ /* 0x000fca00078ec0ff */
[----:B------:R-:W-:-:S07]  /*1feb0*/  IMAD.MOV.U32 R13, RZ, RZ, R5 ;  /* 0x000000ffff0d7224 */ /* 0x000fce00078e0005 */
[----:B------:R-:W-:Y:S05]  /*1fec0*/  WARPSYNC.COLLECTIVE R15, `(.L_x_2392) ;  /* 0x000000000f087348 */ /* 0x000fea0003c00000 */
[----:B------:R0:W1:Y:S02]  /*1fed0*/  SHFL.IDX P6, R14, R13, R12, R11 ;  /* 0x0000000c0d0e7389 */ /* 0x00006400000c000b */
[----:B01----:R-:W-:Y:S01]  /*1fee0*/  ENDCOLLECTIVE ;  /* 0x000000000000791b */ /* 0x003fe20003800000 */
.L_x_2392:
[----:B------:R-:W-:Y:S05]  /*1fef0*/  BSYNC B0 ;  /* 0x0000000000007941 */ /* 0x000fea0003800000 */
.L_x_2391:
[----:B------:R-:W-:Y:S05]  /*1ff00*/  BRA `(.L_x_2393) ;  /* 0xffffffb8009c7947 */ /* 0x000fea000383ffff */
.L_x_2259:
[----:B------:R-:W-:Y:S01]  /*1ff10*/  BSSY B0, `(.L_x_2394) ;  /* 0x0000006000007945 */ /* 0x000fe20003800000 */
[----:B------:R-:W-:-:S07]  /*1ff20*/  IMAD.MOV.U32 R15, RZ, RZ, -0x1 ;  /* 0xffffffffff0f7424 */ /* 0x000fce00078e00ff */
[----:B-1----:R-:W-:Y:S05]  /*1ff30*/  WARPSYNC.COLLECTIVE R15, `(.L_x_2395) ;  /* 0x000000000f0c7348 */ /* 0x002fea0003c00000 */
[----:B------:R-:W-:Y:S02]  /*1ff40*/  ELECT P6, UR62, PT ;  /* 0x00000000003e782f */ /* 0x000fe400038c0000 */
[----:B------:R-:W-:Y:S01]  /*1ff50*/  MOV R14, UR62 ;  /* 0x0000003e000e7c02 */ /* 0x000fe20008000f00 */
[----:B-1----:R-:W-:Y:S10]  /*1ff60*/  ENDCOLLECTIVE ;  /* 0x000000000000791b */ /* 0x002ff40003800000 */
.L_x_2395:
[----:B------:R-:W-:Y:S05]  /*1ff70*/  BSYNC B0 ;  /* 0x0000000000007941 */ /* 0x000fea0003800000 */
.L_x_2394:
[----:B------:R-:W-:Y:S05]  /*1ff80*/  BRA `(.L_x_2396) ;  /* 0xffffffb8008c7947 */ /* 0x000fea000383ffff */
.L_x_2262:
[----:B0-----:R0:W1:Y:S02]  /*1ff90*/  SYNCS.PHASECHK.TRANS64.TRYWAIT P0, [R5+URZ+0x22840], R7 ;  /* 0x02284007050075a7 */ /* 0x001064000800017f */
[----:B-1----:R-:W-:Y:S05]  /*1ffa0*/  @!P0 NANOSLEEP.SYNCS 0x989680 ;  /* 0x009896800000895d */ /* 0x002fea0003900000 */
[----:B------:R-:W1:Y:S02]  /*1ffb0*/  @!P0 SYNCS.PHASECHK.TRANS64 P0, [R5+URZ+0x22840], R7 ;  /* 0x02284007050085a7 */ /* 0x000e64000800007f */
[----:B-1----:R-:W-:Y:S05]  /*1ffc0*/  @!P0 BRA `(.L_x_2262) ;  /* 0xfffffffc00f08947 */ /* 0x002fea000383ffff */
[----:B------:R-:W-:Y:S05]  /*1ffd0*/  BRA `(.L_x_2397) ;  /* 0xffffffb800f47947 */ /* 0x000fea000383ffff */
.L_x_2265:
        /* <DEDUP_REMOVED lines=8> */
.L_x_2268:
[----:B0-----:R0:W1:Y:S02]  /*20060*/  SYNCS.PHASECHK.TRANS64.TRYWAIT P0, [R2+URZ+0x22860], R5 ;  /* 0x02286005020075a7 */ /* 0x001064000800017f */
[----:B-1----:R-:W-:Y:S05]  /*20070*/  @!P0 NANOSLEEP.SYNCS 0x989680 ;  /* 0x009896800000895d */ /* 0x002fea0003900000 */
[----:B------:R-:W1:Y:S02]  /*20080*/  @!P0 SYNCS.PHASECHK.TRANS64 P0, [R2+URZ+0x22860], R5 ;  /* 0x02286005020085a7 */ /* 0x000e64000800007f */
[----:B-1----:R-:W-:Y:S05]  /*20090*/  @!P0 BRA `(.L_x_2268) ;  /* 0xfffffffc00f08947 */ /* 0x002fea000383ffff */
[----:B------:R-:W-:Y:S05]  /*200a0*/  BRA `(.L_x_2399) ;  /* 0xffffffbc00ec7947 */ /* 0x000fea000383ffff */
.L_x_2277:
[----:B--2---:R2:W3:Y:S02]  /*200b0*/  SYNCS.PHASECHK.TRANS64.TRYWAIT P0, [R2+URZ+0x22840], R3 ;  /* 0x02284003020075a7 */ /* 0x0044e4000800017f */
[----:B---3--:R-:W-:Y:S05]  /*200c0*/  @!P0 NANOSLEEP.SYNCS 0x989680 ;  /* 0x009896800000895d */ /* 0x008fea0003900000 */
[----:B------:R-:W3:Y:S02]  /*200d0*/  @!P0 SYNCS.PHASECHK.TRANS64 P0, [R2+URZ+0x22840], R3 ;  /* 0x02284003020085a7 */ /* 0x000ee4000800007f */
[----:B---3--:R-:W-:Y:S05]  /*200e0*/  @!P0 BRA `(.L_x_2277) ;  /* 0xfffffffc00f08947 */ /* 0x008fea000383ffff */
[----:B------:R-:W-:Y:S05]  /*200f0*/  BRA `(.L_x_2400) ;  /* 0xffffffc4006c7947 */ /* 0x000fea000383ffff */
.L_x_2279:
[----:B0-----:R0:W3:Y:S02]  /*20100*/  SYNCS.PHASECHK.TRANS64.TRYWAIT P0, [R2+URZ+0x22860], R3 ;  /* 0x02286003020075a7 */ /* 0x0010e4000800017f */
[----:B---3--:R-:W-:Y:S05]  /*20110*/  @!P0 NANOSLEEP.SYNCS 0x989680 ;  /* 0x009896800000895d */ /* 0x008fea0003900000 */
[----:B------:R-:W3:Y:S02]  /*20120*/  @!P0 SYNCS.PHASECHK.TRANS64 P0, [R2+URZ+0x22860], R3 ;  /* 0x02286003020085a7 */ /* 0x000ee4000800007f */
[----:B---3--:R-:W-:Y:S05]  /*20130*/  @!P0 BRA `(.L_x_2279) ;  /* 0xfffffffc00f08947 */ /* 0x008fea000383ffff */
[----:B------:R-:W-:Y:S05]  /*20140*/  BRA `(.L_x_2401) ;  /* 0xffffffc400dc7947 */ /* 0x000fea000383ffff */
.L_x_2284:
[----:B---3--:R3:W4:Y:S02]  /*20150*/  SYNCS.PHASECHK.TRANS64.TRYWAIT P0, [R2+URZ+0x22840], R3 ;  /* 0x02284003020075a7 */ /* 0x008724000800017f */
[----:B----4-:R-:W-:Y:S05]  /*20160*/  @!P0 NANOSLEEP.SYNCS 0x989680 ;  /* 0x009896800000895d */ /* 0x010fea0003900000 */
[----:B------:R-:W4:Y:S02]  /*20170*/  @!P0 SYNCS.PHASECHK.TRANS64 P0, [R2+URZ+0x22840], R3 ;  /* 0x02284003020085a7 */ /* 0x000f24000800007f */
[----:B----4-:R-:W-:Y:S05]  /*20180*/  @!P0 BRA `(.L_x_2284) ;  /* 0xfffffffc00f08947 */ /* 0x010fea000383ffff */
[----:B------:R-:W-:Y:S05]  /*20190*/  BRA `(.L_x_2402) ;  /* 0xffffffcc00307947 */ /* 0x000fea000383ffff */
.L_x_2286:
[----:B0-----:R0:W2:Y:S02]  /*201a0*/  SYNCS.PHASECHK.TRANS64.TRYWAIT P1, [R2+URZ+0x22860], R3 ;  /* 0x02286003020075a7 */ /* 0x0010a4000802017f */
[----:B--2---:R-:W-:Y:S05]  /*201b0*/  @!P1 NANOSLEEP.SYNCS 0x989680 ;  /* 0x009896800000995d */ /* 0x004fea0003900000 */
[----:B------:R-:W2:Y:S02]  /*201c0*/  @!P1 SYNCS.PHASECHK.TRANS64 P1, [R2+URZ+0x22860], R3 ;  /* 0x02286003020095a7 */ /* 0x000ea4000802007f */
[----:B--2---:R-:W-:Y:S05]  /*201d0*/  @!P1 BRA `(.L_x_2286) ;  /* 0xfffffffc00f09947 */ /* 0x004fea000383ffff */
[----:B------:R-:W-:Y:S05]  /*201e0*/  BRA `(.L_x_2403) ;  /* 0xffffffcc009c7947 */ /* 0x000fea000383ffff */
.L_x_2291:
[----:B---3--:R3:W4:Y:S02]  /*201f0*/  SYNCS.PHASECHK.TRANS64.TRYWAIT P0, [R2+URZ+0x22840], R3 ;  /* 0x02284003020075a7 */ /* 0x008724000800017f */
[----:B----4-:R-:W-:Y:S05]  /*20200*/  @!P0 NANOSLEEP.SYNCS 0x989680 ;  /* 0x009896800000895d */ /* 0x010fea0003900000 */
[----:B------:R-:W4:Y:S02]  /*20210*/  @!P0 SYNCS.PHASECHK.TRANS64 P0, [R2+URZ+0x22840], R3 ;  /* 0x02284003020085a7 */ /* 0x000f24000800007f */
[----:B----4-:R-:W-:Y:S05]  /*20220*/  @!P0 BRA `(.L_x_2291) ;  /* 0xfffffffc00f08947 */ /* 0x010fea000383ffff */
[----:B------:R-:W-:Y:S05]  /*20230*/  BRA `(.L_x_2404) ;  /* 0xffffffd000cc7947 */ /* 0x000fea000383ffff */
.L_x_2293:
[----:B0-----:R0:W2:Y:S02]  /*20240*/  SYNCS.PHASECHK.TRANS64.TRYWAIT P1, [R2+URZ+0x22860], R3 ;  /* 0x02286003020075a7 */ /* 0x0010a4000802017f */
[----:B--2---:R-:W-:Y:S05]  /*20250*/  @!P1 NANOSLEEP.SYNCS 0x989680 ;  /* 0x009896800000995d */ /* 0x004fea0003900000 */
[----:B------:R-:W2:Y:S02]  /*20260*/  @!P1 SYNCS.PHASECHK.TRANS64 P1, [R2+URZ+0x22860], R3 ;  /* 0x02286003020095a7 */ /* 0x000ea4000802007f */
[----:B--2---:R-:W-:Y:S05]  /*20270*/  @!P1 BRA `(.L_x_2293) ;  /* 0xfffffffc00f09947 */ /* 0x004fea000383ffff */
[----:B------:R-:W-:Y:S05]  /*20280*/  BRA `(.L_x_2405) ;  /* 0xffffffd4003c7947 */ /* 0x000fea000383ffff */
.L_x_2298:
[----:B------:R-:W-:Y:S01]  /*20290*/  BSSY B0, `(.L_x_2406) ;  /* 0x0000008000007945 */ /* 0x000fe20003800000 */
[----:B0-----:R-:W-:Y:S02]  /*202a0*/  IMAD.MOV.U32 R13, RZ, RZ, R16 ;  /* 0x000000ffff0d7224 */ /* 0x001fe400078e0010 */
[----:B------:R-:W-:Y:S02]  /*202b0*/  IMAD.MOV.U32 R12, RZ, RZ, RZ ;  /* 0x000000ffff0c7224 */ /* 0x000fe400078e00ff */
[----:B-1----:R-:W-:Y:S02]  /*202c0*/  IMAD.MOV.U32 R11, RZ, RZ, 0x1f ;  /* 0x0000001fff0b7424 */ /* 0x002fe400078e00ff */
[----:B------:R-:W-:-:S07]  /*202d0*/  IMAD.MOV.U32 R15, RZ, RZ, -0x1 ;  /* 0xffffffffff0f7424 */ /* 0x000fce00078e00ff */
[----:B--23--:R-:W-:Y:S05]  /*202e0*/  WARPSYNC.COLLECTIVE R15, `(.L_x_2407) ;  /* 0x000000000f087348 */ /* 0x00cfea0003c00000 */
[----:B------:R0:W1:Y:S02]  /*202f0*/  SHFL.IDX P6, R14, R13, R12, R11 ;  /* 0x0000000c0d0e7389 */ /* 0x00006400000c000b */
[----:B0123--:R-:W-:Y:S01]  /*20300*/  ENDCOLLECTIVE ;  /* 0x000000000000791b */ /* 0x00ffe20003800000 */
.L_x_2407:
[----:B------:R-:W-:Y:S05]  /*20310*/  BSYNC B0 ;  /* 0x0000000000007941 */ /* 0x000fea0003800000 */
.L_x_2406:
        /* <DEDUP_REMOVED lines=8> */
.L_x_2408:
[----:B------:R-:W-:Y:S01]  /*203a0*/  MOV R16, R14 ;  /* 0x0000000e00107202 */ /* 0x000fe20000000f00 */
[----:B------:R-:W-:Y:S06]  /*203b0*/  BRA `(.L_x_2409) ;  /* 0xffffffd800307947 */ /* 0x000fec000383ffff */
.L_x_2301:
[----:B------:R-:W-:Y:S01]  /*203c0*/  BSSY B0, `(.L_x_2410) ;  /* 0x0000008000007945 */ /* 0x000fe20003800000 */
[----:B0----5:R-:W-:Y:S02]  /*203d0*/  IMAD.MOV.U32 R13, RZ, RZ, R17 ;  /* 0x000000ffff0d7224 */ /* 0x021fe400078e0011 */
[----:B------:R-:W-:Y:S02]  /*203e0*/  IMAD.MOV.U32 R12, RZ, RZ, 0x1 ;  /* 0x00000001ff0c7424 */ /* 0x000fe400078e00ff */
[----:B-1----:R-:W-:Y:S02]  /*203f0*/  IMAD.MOV.U32 R11, RZ, RZ, RZ ;  /* 0x000000ffff0b7224 */ /* 0x002fe400078e00ff */
[----:B------:R-:W-:-:S07]  /*20400*/  IMAD.MOV.U32 R15, RZ, RZ, -0x1 ;  /* 0xffffffffff0f7424 */ /* 0x000fce00078e00ff */
[----:B--234-:R-:W-:Y:S05]  /*20410*/  WARPSYNC.COLLECTIVE R15, `(.L_x_2411) ;  /* 0x000000000f087348 */ /* 0x01cfea0003c00000 */
[----:B------:R0:W1:Y:S02]  /*20420*/  SHFL.UP P6, R14, R13, R12, R11 ;  /* 0x0400000c0d0e7389 */ /* 0x00006400000c000b */
[----:B01234-:R-:W-:Y:S01]  /*20430*/  ENDCOLLECTIVE ;  /* 0x000000000000791b */ /* 0x01ffe20003800000 */
.L_x_2411:
[----:B------:R-:W-:Y:S05]  /*20440*/  BSYNC B0 ;  /* 0x0000000000007941 */ /* 0x000fea0003800000 */
.L_x_2410:
[C---:B------:R-:W-:Y:S01]  /*20450*/  ISETP.NE.AND P0, PT, R7.reuse, RZ, PT ;  /* 0x000000ff0700720c */ /* 0x040fe20003f05270 */
        /* <DEDUP_REMOVED lines=9> */
.L_x_2412:
        /* <DEDUP_REMOVED lines=8> */
.L_x_2413:
        /* <DEDUP_REMOVED lines=8> */
.L_x_2414:
        /* <DEDUP_REMOVED lines=8> */
.L_x_2415:
        /* <DEDUP_REMOVED lines=8> */
.L_x_2416:
[----:B------:R-:W-:Y:S05]  /*206f0*/  BRA `(.L_x_2417) ;  /* 0xffffffd400f47947 */ /* 0x000fea000383ffff */
.L_x_2306:
[----:B------:R-:W-:Y:S01]  /*20700*/  BSSY B0, `(.L_x_2418) ;  /* 0x0000008000007945 */ /* 0x000fe20003800000 */
[----:B-----5:R-:W-:Y:S01]  /*20710*/  IMAD.MOV.U32 R13, RZ, RZ, R17 ;  /* 0x000000ffff0d7224 */ /* 0x020fe200078e0011 */
[----:B-1----:R-:W-:Y:S01]  /*20720*/  MOV R11, RZ ;  /* 0x000000ff000b7202 */ /* 0x002fe20000000f00 */
[----:B------:R-:W-:Y:S02]  /*20730*/  IMAD.MOV.U32 R12, RZ, RZ, 0x1 ;  /* 0x00000001ff0c7424 */ /* 0x000fe400078e00ff */
[----:B------:R-:W-:-:S07]  /*20740*/  IMAD.MOV.U32 R15, RZ, RZ, -0x1 ;  /* 0xffffffffff0f7424 */ /* 0x000fce00078e00ff */
[----:B0-2---:R-:W-:Y:S05]  /*20750*/  WARPSYNC.COLLECTIVE R15, `(.L_x_2419) ;  /* 0x000000000f087348 */ /* 0x005fea0003c00000 */
[----:B------:R1:W3:Y:S02]  /*20760*/  SHFL.UP P6, R14, R13, R12, R11 ;  /* 0x0400000c0d0e7389 */ /* 0x0002e400000c000b */
[----:B0123--:R-:W-:Y:S01]  /*20770*/  ENDCOLLECTIVE ;  /* 0x000000000000791b */ /* 0x00ffe20003800000 */
.L_x_2419:
[----:B------:R-:W-:Y:S05]  /*20780*/  BSYNC B0 ;  /* 0x0000000000007941 */ /* 0x000fea0003800000 */
.L_x_2418:
        /* <DEDUP_REMOVED lines=10> */
.L_x_2420:
        /* <DEDUP_REMOVED lines=8> */
.L_x_2421:
        /* <DEDUP_REMOVED lines=8> */
.L_x_2422:
        /* <DEDUP_REMOVED lines=8> */
.L_x_2423:
        /* <DEDUP_REMOVED lines=8> */
.L_x_2424:
[----:B------:R-:W-:Y:S05]  /*20a30*/  BRA `(.L_x_2425) ;  /* 0xffffffd400d87947 */ /* 0x000fea000383ffff */
.L_x_2308:
[----:B------:R-:W-:Y:S01]  /*20a40*/  BSSY B0, `(.L_x_2426) ;  /* 0x0000006000007945 */ /* 0x000fe20003800000 */
[----:B------:R-:W-:Y:S01]  /*20a50*/  PLOP3.LUT P6, PT, P6, PT, PT, 0x8, 0x0 ;  /* 0x000000000000781c */ /* 0x000fe200037ce170 */
[----:B------:R-:W-:-:S12]  /*20a60*/  IMAD.MOV.U32 R15, RZ, RZ, -0x1 ;  /* 0xffffffffff0f7424 */ /* 0x000fd800078e00ff */
[----:B01----:R-:W-:Y:S05]  /*20a70*/  WARPSYNC.COLLECTIVE R15, `(.L_x_2427) ;  /* 0x000000000f087348 */ /* 0x003fea0003c00000 */
[----:B------:R-:W-:Y:S01]  /*20a80*/  VOTE.ANY R14, PT, P6 ;  /* 0x00000000000e7806 */ /* 0x000fe200030e0100 */
[----:B01----:R-:W-:Y:S06]  /*20a90*/  ENDCOLLECTIVE ;  /* 0x000000000000791b */ /* 0x003fec0003800000 */
.L_x_2427:
[----:B------:R-:W-:Y:S05]  /*20aa0*/  BSYNC B0 ;  /* 0x0000000000007941 */ /* 0x000fea0003800000 */
.L_x_2426:
[----:B------:R-:W-:Y:S01]  /*20ab0*/  IMAD.MOV.U32 R3, RZ, RZ, R14 ;  /* 0x000000ffff037224 */ /* 0x000fe200078e000e */
[----:B------:R-:W-:Y:S01]  /*20ac0*/  MOV R15, 0xffffffff ;  /* 0xffffffff000f7802 */ /* 0x000fe20000000f00 */
[----:B------:R-:W-:Y:S02]  /*20ad0*/  IMAD.MOV.U32 R13, RZ, RZ, R17 ;  /* 0x000000ffff0d7224 */ /* 0x000fe400078e0011 */
[----:B------:R-:W0:Y:S01]  /*20ae0*/  POPC R6, R3 ;  /* 0x0000000300067309 */ /* 0x000e220000000000 */
[----:B------:R-:W-:Y:S02]  /*20af0*/  IMAD.MOV.U32 R11, RZ, RZ, 0x1f ;  /* 0x0000001fff0b7424 */ /* 0x000fe400078e00ff */
[----:B0-----:R-:W-:-:S07]  /*20b00*/  IMAD.MOV.U32 R12, RZ, RZ, R6 ;  /* 0x000000ffff0c7224 */ /* 0x001fce00078e0006 */
[----:B------:R-:W-:Y:S05]  /*20b10*/  WARPSYNC.COLLECTIVE R15, `(.L_x_2428) ;  /* 0x000000000f087348 */ /* 0x000fea0003c00000 */
[----:B------:R0:W1:Y:S02]  /*20b20*/  SHFL.IDX P6, R14, R13, R12, R11 ;  /* 0x0000000c0d0e7389 */ /* 0x00006400000c000b */
[----:B01----:R-:W-:Y:S01]  /*20b30*/  ENDCOLLECTIVE ;  /* 0x000000000000791b */ /* 0x003fe20003800000 */
.L_x_2428:
[----:B------:R-:W-:Y:S01]  /*20b40*/  IMAD.MOV.U32 R17, RZ, RZ, R14 ;  /* 0x000000ffff117224 */ /* 0x000fe200078e000e */
[----:B------:R-:W-:Y:S06]  /*20b50*/  BRA `(.L_x_2429) ;  /* 0xffffffd400c87947 */ /* 0x000fec000383ffff */
.L_x_2310:
[----:B------:R-:W-:Y:S01]  /*20b60*/  BSSY B0, `(.L_x_2430) ;  /* 0x0000007000007945 */ /* 0x000fe20003800000 */
[----:B------:R-:W-:Y:S02]  /*20b70*/  IMAD.MOV.U32 R13, RZ, RZ, R2 ;  /* 0x000000ffff0d7224 */ /* 0x000fe400078e0002 */
[----:B-1----:R-:W-:Y:S02]  /*20b80*/  IMAD.MOV.U32 R11, RZ, RZ, 0x1f ;  /* 0x0000001fff0b7424 */ /* 0x002fe400078e00ff */
[----:B------:R-:W-:-:S07]  /*20b90*/  IMAD.MOV.U32 R15, RZ, RZ, -0x1 ;  /* 0xffffffffff0f7424 */ /* 0x000fce00078e00ff */
[----:B0-23--:R-:W-:Y:S05]  /*20ba0*/  WARPSYNC.COLLECTIVE R15, `(.L_x_2431) ;  /* 0x000000000f087348 */ /* 0x00dfea0003c00000 */
[----:B------:R1:W4:Y:S02]  /*20bb0*/  SHFL.IDX P6, R14, R13, R12, R11 ;  /* 0x0000000c0d0e7389 */ /* 0x00032400000c000b */
[----:B01234-:R-:W-:Y:S01]  /*20bc0*/  ENDCOLLECTIVE ;  /* 0x000000000000791b */ /* 0x01ffe20003800000 */
.L_x_2431:
[----:B------:R-:W-:Y:S05]  /*20bd0*/  BSYNC B0 ;  /* 0x0000000000007941 */ /* 0x000fea0003800000 */
.L_x_2430:
[----:B------:R-:W-:Y:S01]  /*20be0*/  IMAD.MOV.U32 R7, RZ, RZ, R14 ;  /* 0x000000ffff077224 */ /* 0x000fe200078e000e */
[----:B------:R-:W-:Y:S06]  /*20bf0*/  BRA `(.L_x_2309) ;  /* 0xffffffd400bc7947 */ /* 0x000fec000383ffff */
.L_x_2314:
[----:B-1----:R1:W2:Y:S02]  /*20c00*/  SYNCS.PHASECHK.TRANS64.TRYWAIT P0, [R0+URZ+0x22820], R3 ;  /* 0x02282003000075a7 */ /* 0x0022a4000800017f */
[----:B--2---:R-:W-:Y:S05]  /*20c10*/  @!P0 NANOSLEEP.SYNCS 0x989680 ;  /* 0x009896800000895d */ /* 0x004fea0003900000 */
[----:B------:R-:W2:Y:S02]  /*20c20*/  @!P0 SYNCS.PHASECHK.TRANS64 P0, [R0+URZ+0x22820], R3 ;  /* 0x02282003000085a7 */ /* 0x000ea4000800007f */
[----:B--2---:R-:W-:Y:S05]  /*20c30*/  @!P0 BRA `(.L_x_2314) ;  /* 0xfffffffc00f08947 */ /* 0x004fea000383ffff */
[----:B------:R-:W-:Y:S05]  /*20c40*/  BRA `(.L_x_2432) ;  /* 0xffffffdc00307947 */ /* 0x000fea000383ffff */
.L_x_2315:
        /* <DEDUP_REMOVED lines=11> */
.L_x_2434:
[----:B------:R-:W-:Y:S05]  /*20d00*/  BSYNC B0 ;  /* 0x0000000000007941 */ /* 0x000fea0003800000 */
.L_x_2433:
[----:B------:R-:W-:Y:S05]  /*20d10*/  BRA `(.L_x_2435) ;  /* 0xffffffdc00187947 */ /* 0x000fea000383ffff */
.L_x_2316:
[----:B------:R-:W-:Y:S01]  /*20d20*/  BSSY B0, `(.L_x_2436) ;  /* 0x0000006000007945 */ /* 0x000fe20003800000 */
[----:B------:R-:W-:-:S07]  /*20d30*/  IMAD.MOV.U32 R15, RZ, RZ, -0x1 ;  /* 0xffffffffff0f7424 */ /* 0x000fce00078e00ff */
[----:B012---:R-:W-:Y:S05]  /*20d40*/  WARPSYNC.COLLECTIVE R15, `(.L_x_2437) ;  /* 0x000000000f0c7348 */ /* 0x007fea0003c00000 */
[----:B------:R-:W-:Y:S02]  /*20d50*/  ELECT P6, UR62, PT ;  /* 0x00000000003e782f */ /* 0x000fe400038c0000 */
[----:B------:R-:W-:Y:S01]  /*20d60*/  MOV R14, UR62 ;  /* 0x0000003e000e7c02 */ /* 0x000fe20008000f00 */
[----:B012---:R-:W-:Y:S10]  /*20d70*/  ENDCOLLECTIVE ;  /* 0x000000000000791b */ /* 0x007ff40003800000 */
.L_x_2437:
[----:B------:R-:W-:Y:S05]  /*20d80*/  BSYNC B0 ;  /* 0x0000000000007941 */ /* 0x000fea0003800000 */
.L_x_2436:
[----:B------:R-:W-:Y:S05]  /*20d90*/  BRA `(.L_x_2438) ;  /* 0xffffffdc000c7947 */ /* 0x000fea000383ffff */
.L_x_2318:
[----:B-1----:R1:W2:Y:S02]  /*20da0*/  SYNCS.PHASECHK.TRANS64.TRYWAIT P0, [R6+URZ], R5 ;  /* 0x00000005060075a7 */ /* 0x0022a4000800017f */
[----:B--2---:R-:W-:Y:S05]  /*20db0*/  @!P0 NANOSLEEP.SYNCS 0x989680 ;  /* 0x009896800000895d */ /* 0x004fea0003900000 */
[----:B------:R-:W2:Y:S02]  /*20dc0*/  @!P0 SYNCS.PHASECHK.TRANS64 P0, [R6+URZ], R5 ;  /* 0x00000005060085a7 */ /* 0x000ea4000800007f */
[----:B--2---:R-:W-:Y:S05]  /*20dd0*/  @!P0 BRA `(.L_x_2318) ;  /* 0xfffffffc00f08947 */ /* 0x004fea000383ffff */
[----:B------:R-:W-:Y:S05]  /*20de0*/  BRA `(.L_x_2439) ;  /* 0xffffffdc00487947 */ /* 0x000fea000383ffff */
.L_x_2319:
[----:B--2---:R2:W3:Y:S02]  /*20df0*/  SYNCS.PHASECHK.TRANS64.TRYWAIT P0, [R7+URZ], R2 ;  /* 0x00000002070075a7 */ /* 0x0044e4000800017f */
[----:B---3--:R-:W-:Y:S05]  /*20e00*/  @!P0 NANOSLEEP.SYNCS 0x989680 ;  /* 0x009896800000895d */ /* 0x008fea0003900000 */
[----:B------:R-:W3:Y:S02]  /*20e10*/  @!P0 SYNCS.PHASECHK.TRANS64 P0, [R7+URZ], R2 ;  /* 0x00000002070085a7 */ /* 0x000ee4000800007f */
[----:B---3--:R-:W-:Y:S05]  /*20e20*/  @!P0 BRA `(.L_x_2319) ;  /* 0xfffffffc00f08947 */ /* 0x008fea000383ffff */
[----:B------:R-:W-:Y:S05]  /*20e30*/  BRA `(.L_x_2440) ;  /* 0xffffffdc003c7947 */ /* 0x000fea000383ffff */
.L_x_2321:
[----:B---3--:R3:W4:Y:S02]  /*20e40*/  SYNCS.PHASECHK.TRANS64.TRYWAIT P0, [R4+URZ], R5 ;  /* 0x00000005040075a7 */ /* 0x008724000800017f */
[----:B----4-:R-:W-:Y:S05]  /*20e50*/  @!P0 NANOSLEEP.SYNCS 0x989680 ;  /* 0x009896800000895d */ /* 0x010fea0003900000 */
[----:B------:R-:W4:Y:S02]  /*20e60*/  @!P0 SYNCS.PHASECHK.TRANS64 P0, [R4+URZ], R5 ;  /* 0x00000005040085a7 */ /* 0x000f24000800007f */
[----:B----4-:R-:W-:Y:S05]  /*20e70*/  @!P0 BRA `(.L_x_2321) ;  /* 0xfffffffc00f08947 */ /* 0x010fea000383ffff */
[----:B------:R-:W-:Y:S05]  /*20e80*/  BRA `(.L_x_2441) ;  /* 0xffffffdc00447947 */ /* 0x000fea000383ffff */
.L_x_2442:
        /* <DEDUP_REMOVED lines=15> */
.L_x_4724:


//--------------------- .text._ZN7cutlass13device_kernelIN5flash11enable_sm90INS1_16FlashAttnFwdSm90INS1_25CollectiveMainloopFwdSm90ILi2EN4cute5tupleIJNS5_1CILi1EEES8_S8_EEENS6_IJNS7_ILi128EEENS7_ILi96EEENS7_ILi64EEEEEELi256ENS_6half_tEfNS_4arch4Sm90ELb0ELb1ELb1ELb1ELb0ELb0ELb1ELb1ELb0ELb0ELb0ELb0EEENS1_21CollectiveEpilogueFwdINS6_IJSA_NS7_ILi256EEESB_EEES9_SE_SG_Li256ELb1ELb0ELb0ELb0EEENS1_36VarlenDynamicPersistentTileSchedulerILi128ELi96ELi256ELi32ELb0ELb0ELb1ELb1ELb0ELb1EEEEEEEEEvNT_6ParamsE --------------------------
	.section	.text._ZN7cutlass13device_kernelIN5flash11enable_sm90INS1_16FlashAttnFwdSm90INS1_25CollectiveMainloopFwdSm90ILi2EN4cute5tupleIJNS5_1CILi1EEES8_S8_EEENS6_IJNS7_ILi128EEENS7_ILi96EEENS7_ILi64EEEEEELi256ENS_6half_tEfNS_4arch4Sm90ELb0ELb1ELb1ELb1ELb0ELb0ELb1ELb1ELb0ELb0ELb0ELb0EEENS1_21CollectiveEpilogueFwdINS6_IJSA_NS7_ILi256EEESB_EEES9_SE_SG_Li256ELb1ELb0ELb0ELb0EEENS1_36VarlenDynamicPersistentTileSchedulerILi128ELi96ELi256ELi32ELb0ELb0ELb1ELb1ELb0ELb1EEEEEEEEEvNT_6ParamsE,"ax",@progbits
	.align	128
.text._ZN7cutlass13device_kernelIN5flash11enable_sm90INS1_16FlashAttnFwdSm90INS1_25CollectiveMainloopFwdSm90ILi2EN4cute5tupleIJNS5_1CILi1EEES8_S8_EEENS6_IJNS7_ILi128EEENS7_ILi96EEENS7_ILi64EEEEEELi256ENS_6half_tEfNS_4arch4Sm90ELb0ELb1ELb1ELb1ELb0ELb0ELb1ELb1ELb0ELb0ELb0ELb0EEENS1_21CollectiveEpilogueFwdINS6_IJSA_NS7_ILi256EEESB_EEES9_SE_SG_Li256ELb1ELb0ELb0ELb0EEENS1_36VarlenDynamicPersistentTileSchedulerILi128ELi96ELi256ELi32ELb0ELb0ELb1ELb1ELb0ELb1EEEEEEEEEvNT_6ParamsE:
        .type           _ZN7cutlass13device_kernelIN5flash11enable_sm90INS1_16FlashAttnFwdSm90INS1_25CollectiveMainloopFwdSm90ILi2EN4cute5tupleIJNS5_1CILi1EEES8_S8_EEENS6_IJNS7_ILi128EEENS7_ILi96EEENS7_ILi64EEEEEELi256ENS_6half_tEfNS_4arch4Sm90ELb0ELb1ELb1ELb1ELb0ELb0ELb1ELb1ELb0ELb0ELb0ELb0EEENS1_21CollectiveEpilogueFwdINS6_IJSA_NS7_ILi256EEESB_EEES9_SE_SG_Li256ELb1ELb0ELb0ELb0EEENS1_36VarlenDynamicPersistentTileSchedulerILi128ELi96ELi256ELi32ELb0ELb0ELb1ELb1ELb0ELb1EEEEEEEEEvNT_6ParamsE,@function
        .size           _ZN7cutlass13device_kernelIN5flash11enable_sm90INS1_16FlashAttnFwdSm90INS1_25CollectiveMainloopFwdSm90ILi2EN4cute5tupleIJNS5_1CILi1EEES8_S8_EEENS6_IJNS7_ILi128EEENS7_ILi96EEENS7_ILi64EEEEEELi256ENS_6half_tEfNS_4arch4Sm90ELb0ELb1ELb1ELb1ELb0ELb0ELb1ELb1ELb0ELb0ELb0ELb0EEENS1_21CollectiveEpilogueFwdINS6_IJSA_NS7_ILi256EEESB_EEES9_SE_SG_Li256ELb1ELb0ELb0ELb0EEENS1_36VarlenDynamicPersistentTileSchedulerILi128ELi96ELi256ELi32ELb0ELb0ELb1ELb1ELb0ELb1EEEEEEEEEvNT_6ParamsE,(.L_x_4725 - _ZN7cutlass13device_kernelIN5flash11enable_sm90INS1_16FlashAttnFwdSm90INS1_25CollectiveMainloopFwdSm90ILi2EN4cute5tupleIJNS5_1CILi1EEES8_S8_EEENS6_IJNS7_ILi128EEENS7_ILi96EEENS7_ILi64EEEEEELi256ENS_6half_tEfNS_4arch4Sm90ELb0ELb1ELb1ELb1ELb0ELb0ELb1ELb1ELb0ELb0ELb0ELb0EEENS1_21CollectiveEpilogueFwdINS6_IJSA_NS7_ILi256EEESB_EEES9_SE_SG_Li256ELb1ELb0ELb0ELb0EEENS1_36VarlenDynamicPersistentTileSchedulerILi128ELi96ELi256ELi32ELb0ELb0ELb1ELb1ELb0ELb1EEEEEEEEEvNT_6ParamsE)
        .other          _ZN7cutlass13device_kernelIN5flash11enable_sm90INS1_16FlashAttnFwdSm90INS1_25CollectiveMainloopFwdSm90ILi2EN4cute5tupleIJNS5_1CILi1EEES8_S8_EEENS6_IJNS7_ILi128EEENS7_ILi96EEENS7_ILi64EEEEEELi256ENS_6half_tEfNS_4arch4Sm90ELb0ELb1ELb1ELb1ELb0ELb0ELb1ELb1ELb0ELb0ELb0ELb0EEENS1_21CollectiveEpilogueFwdINS6_IJSA_NS7_ILi256EEESB_EEES9_SE_SG_Li256ELb1ELb0ELb0ELb0EEENS1_36VarlenDynamicPersistentTileSchedulerILi128ELi96ELi256ELi32ELb0ELb0ELb1ELb1ELb0ELb1EEEEEEEEEvNT_6ParamsE,@"STO_CUDA_ENTRY STV_DEFAULT"
_ZN7cutlass13device_kernelIN5flash11enable_sm90INS1_16FlashAttnFwdSm90INS1_25CollectiveMainloopFwdSm90ILi2EN4cute5tupleIJNS5_1CILi1EEES8_S8_EEENS6_IJNS7_ILi128EEENS7_ILi96EEENS7_ILi64EEEEEELi256ENS_6half_tEfNS_4arch4Sm90ELb0ELb1ELb1ELb1ELb0ELb0ELb1ELb1ELb0ELb0ELb0ELb0EEENS1_21CollectiveEpilogueFwdINS6_IJSA_NS7_ILi256EEESB_EEES9_SE_SG_Li256ELb1ELb0ELb0ELb0EEENS1_36VarlenDynamicPersistentTileSchedulerILi128ELi96ELi256ELi32ELb0ELb0ELb1ELb1ELb0ELb1EEEEEEEEEvNT_6ParamsE:
[----:B------:R-:W0:Y:S02]  /*0000*/  LDC R1, c[0x0][0x28] ;  /* 0x00000a00ff017b82 */ /* 0x000e240000000800 */
[----:B0-----:R-:W-:Y:S01]  /*0010*/  VIADD R1, R1, 0xfffffb70 ;  /* 0xfffffb7001017836 */ /* 0x001fe20000000000 */
[----:B------:R-:W0:Y:S01]  /*0020*/  S2R R3, SR_TID.X ;  /* 0x0000000000037919 */ /* 0x000e220000002100 */
[----:B------:R-:W-:Y:S01]  /*0030*/  ELECT P0, URZ, PT ;  /* 0x00000000003f782f */ /* 0x000fe20003800000 */
[----:B------:R-:W-:Y:S01]  /*0040*/  BSSY B0, `(.L_x_2443) ;  /* 0x0000018000007945 */ /* 0x000fe20003800000 */
[----:B------:R-:W-:Y:S02]  /*0050*/  ULDC UR4, c[0x0][0x20] ;  /* 0x0000080000047ab9 */ /* 0x000fe40000000800 */
[----:B------:R-:W-:Y:S01]  /*0060*/  IADD3 R16, P1, R1, UR4, RZ ;  /* 0x0000000401107c10 */ /* 0x000fe2000ff3e0ff */
[----:B------:R-:W-:-:S04]  /*0070*/  ULDC UR4, c[0x0][0x24] ;  /* 0x0000090000047ab9 */ /* 0x000fc80000000800 */
[----:B------:R-:W-:Y:S01]  /*0080*/  IMAD.X R17, RZ, RZ, UR4, P1 ;  /* 0x00000004ff117e24 */ /* 0x000fe200088e06ff */
        /* <DEDUP_REMOVED lines=19> */
.L_x_2444:
[----:B------:R-:W-:Y:S05]  /*01c0*/  BSYNC B0 ;  /* 0x0000000000007941 */ /* 0x000fea0003800000 */
.L_x_2443:
        /* <DEDUP_REMOVED lines=43> */
.L_x_2445:
        /* <DEDUP_REMOVED lines=22> */
.L_x_2446:
        /* <DEDUP_REMOVED lines=18> */
.L_x_2447:
        /* <DEDUP_REMOVED lines=22> */
.L_x_2448:
        /* <DEDUP_REMOVED lines=22> */
.L_x_2449:
[----:B------:R-:W-:Y:S01]  /*09c0*/  IADD3 R2, P0, R16, 0x70, RZ ;  /* 0x0000007010027810 */ /* 0x000fe20007f1e0ff */
[----:B------:R-:W-:Y:S01]  /*09d0*/  UMOV UR48, 0x1 ;  /* 0x0000000100307882 */ /* 0x000fe20000000000 */
[----:B------:R-:W-:Y:S01]  /*09e0*/  PLOP3.LUT P1, PT, PT, PT, UP0, 0x80, 0x0 ;  /* 0x000000000000781c */ /* 0x000fe20003f2f008 */
[----:B------:R-:W-:Y:S01]  /*09f0*/  NOP ;  /* 0x0000000000007918 */ /* 0x000fe20000000000 */
[----:B------:R-:W-:Y:S01]  /*0a00*/  USEL UR48, UR48, 0x2, !UP0 ;  /* 0x0000000230307887 */ /* 0x000fe2000c000000 */
[----:B------:R4:W-:Y:S01]  /*0a10*/  STL [R1+0x478], R2 ;  /* 0x0004780201007387 */ /* 0x0009e20000100800 */
[----:B------:R-:W-:Y:S01]  /*0a20*/  ULDC.64 UR54, c[0x0][0x208] ;  /* 0x0000820000367ab9 */ /* 0x000fe20000000a00 */
[----:B----4-:R-:W-:-:S05]  /*0a30*/  IMAD.X R2, RZ, RZ, R17, P0 ;  /* 0x000000ffff027224 */ /* 0x010fca00000e0611 */
[----:B------:R4:W-:Y:S01]  /*0a40*/  STL [R1+0x474], R2 ;  /* 0x0004740201007387 */ /* 0x0009e20000100800 */
[----:B0123--:R-:W-:Y:S06]  /*0a50*/  BAR.SYNC.DEFER_BLOCKING 0x0 ;  /* 0x0000000000007b1d */ /* 0x00ffec0000010000 */
[----:B------:R-:W-:Y:S05]  /*0a60*/  @!P1 BRA `(.L_x_2450) ;  /* 0x0000021c00849947 */ /* 0x000fea0003800000 */
.L_x_2451:
[----:B------:R-:W-:-:S08]  /*0a70*/  NOP ;  /* 0x0000000000007918 */ /* 0x000fd00000000000 */
[----:B------:R-:W0:Y:S02]  /*0a80*/  USETMAXREG.TRY_ALLOC.CTAPOOL UP0, 0xf0 ;  /* 0x000000f0000079c8 */ /* 0x000e240008000600 */
[----:B0-----:R-:W-:-:S13]  /*0a90*/  PLOP3.LUT P0, PT, PT, PT, UP0, 0x80, 0x0 ;  /* 0x000000000000781c */ /* 0x001fda0003f0f008 */
[----:B------:R-:W-:Y:S05]  /*0aa0*/  @!P0 BRA `(.L_x_2451) ;  /* 0xfffffffc00f08947 */ /* 0x000fea000383ffff */
[----:B------:R-:W-:Y:S01]  /*0ab0*/  ISETP.NE.AND P0, PT, R28, 0x1, PT ;  /* 0x000000011c00780c */ /* 0x000fe20003f05270 */
[----:B------:R-:W0:Y:S08]  /*0ac0*/  S2UR UR4, SR_CgaCtaId ;  /* 0x00000000000479c3 */ /* 0x000e300000008800 */
[----:B------:R-:W-:Y:S06]  /*0ad0*/  BAR.ARV 0x8, 0x120 ;  /* 0x0204800000007b1d */ /* 0x000fec0000002000 */
[----:B------:R-:W-:-:S02]  /*0ae0*/  UMOV UR44, 0x400 ;  /* 0x00000400002c7882 */ /* 0x000fc40000000000 */
[----:B------:R-:W-:Y:S08]  /*0af0*/  @!P0 BAR.ARV 0x9, 0x100 ;  /* 0x0244000000008b1d */ /* 0x000ff00000002000 */
[----:B------:R-:W-:Y:S01]  /*0b00*/  BAR.SYNC.DEFER_BLOCKING 0x5, 0x120 ;  /* 0x0144800000007b1d */ /* 0x000fe20000010000 */
[C---:B------:R-:W-:Y:S02]  /*0b10*/  IADD3 R200, P1, R16.reuse, 0x218, RZ ;  /* 0x0000021810c87810 */ /* 0x040fe40007f3e0ff */
[----:B------:R-:W-:Y:S01]  /*0b20*/  IADD3 R204, P2, R16, 0x224, RZ ;  /* 0x0000022410cc7810 */ /* 0x000fe20007f5e0ff */
[----:B0-----:R-:W-:-:S02]  /*0b30*/  ULEA UR44, UR4, UR44, 0x18 ;  /* 0x0000002c042c7291 */ /* 0x001fc4000f8ec03f */
[--C-:B------:R-:W-:Y:S01]  /*0b40*/  IMAD.X R201, RZ, RZ, R17.reuse, P1 ;  /* 0x000000ffffc97224 */ /* 0x100fe200008e0611 */
[----:B------:R-:W-:Y:S01]  /*0b50*/  ULDC UR4, c[0x0][0xd14] ;  /* 0x0003450000047ab9 */ /* 0x000fe20000000800 */
[----:B------:R-:W-:Y:S01]  /*0b60*/  STL.64 [R1+0x218], RZ ;  /* 0x000218ff01007387 */ /* 0x000fe20000100a00 */
[----:B------:R-:W-:-:S03]  /*0b70*/  IMAD.X R203, RZ, RZ, R17, P2 ;  /* 0x000000ffffcb7224 */ /* 0x000fc600010e0611 */
[----:B------:R-:W-:Y:S04]  /*0b80*/  STL [R1+0x220], RZ ;  /* 0x000220ff01007387 */ /* 0x000fe80000100800 */
[----:B------:R-:W-:Y:S04]  /*0b90*/  STL [R1+0x224], RZ ;  /* 0x000224ff01007387 */ /* 0x000fe80000100800 */
[----:B------:R-:W0:Y:S01]  /*0ba0*/  LDS.128 R8, [UR44+0x324d0] ;  /* 0x0324d02cff087984 */ /* 0x000e220008000c00 */
[----:B------:R-:W-:Y:S06]  /*0bb0*/  BAR.ARV 0x4, 0x120 ;  /* 0x0104800000007b1d */ /* 0x000fec0000002000 */
[----:B0-----:R-:W-:-:S13]  /*0bc0*/  ISETP.GE.AND P0, PT, R11, UR4, PT ;  /* 0x000000040b007c0c */ /* 0x001fda000bf06270 */
[----:B------:R-:W-:Y:S05]  /*0bd0*/  @P0 EXIT ;  /* 0x000000000000094d */ /* 0x000fea0003800000 */
[----:B------:R-:W0:Y:S01]  /*0be0*/  S2R R0, SR_TID.X ;  /* 0x0000000000007919 */ /* 0x000e220000002100 */
[----:B------:R-:W1:Y:S01]  /*0bf0*/  S2UR UR4, SR_SWINHI ;  /* 0x00000000000479c3 */ /* 0x000e620000002f00 */
[----:B------:R-:W-:Y:S01]  /*0c00*/  IMAD.MOV.U32 R193, RZ, RZ, 0x2 ;  /* 0x00000002ffc17424 */ /* 0x000fe200078e00ff */
[----:B------:R-:W-:Y:S01]  /*0c10*/  R2UR UR5, R9 ;  /* 0x00000000090572ca */ /* 0x000fe200000e0000 */
[----:B------:R-:W-:Y:S01]  /*0c20*/  VIADD R199, R28, 0x8 ;  /* 0x000000081cc77836 */ /* 0x000fe20000000000 */
[----:B------:R-:W-:Y:S02]  /*0c30*/  R2UR UR6, R11 ;  /* 0x000000000b0672ca */ /* 0x000fe400000e0000 */
[----:B------:R-:W-:Y:S02]  /*0c40*/  R2UR UR7, R10 ;  /* 0x000000000a0772ca */ /* 0x000fe400000e0000 */
[----:B------:R-:W-:Y:S01]  /*0c50*/  IADD3 R198, -R28, 0xb, RZ ;  /* 0x0000000b1cc67810 */ /* 0x000fe20007ffe1ff */
[----:B------:R-:W-:Y:S01]  /*0c60*/  UMOV UR36, UR44 ;  /* 0x0000002c00247c82 */ /* 0x000fe20008000000 */
[----:B-1----:R-:W-:Y:S01]  /*0c70*/  UMOV UR37, UR4 ;  /* 0x0000000400257c82 */ /* 0x002fe20008000000 */
[----:B0-----:R-:W-:-:S05]  /*0c80*/  VIADD R196, R0, 0xffffff80 ;  /* 0xffffff8000c47836 */ /* 0x001fca0000000000 */
[----:B------:R-:W-:-:S04]  /*0c90*/  SHF.R.S32.HI R29, RZ, 0x1f, R196 ;  /* 0x0000001fff1d7819 */ /* 0x000fc800000114c4 */
[CC--:B----4-:R-:W-:Y:S02]  /*0ca0*/  LEA.HI R2, R29.reuse, R196.reuse, RZ, 0x4 ;  /* 0x000000c41d027211 */ /* 0x0d0fe400078f20ff */
[CC--:B------:R-:W-:Y:S02]  /*0cb0*/  LEA.HI R3, R29.reuse, R196.reuse, RZ, 0x5 ;  /* 0x000000c41d037211 */ /* 0x0c0fe400078f28ff */
[----:B------:R-:W-:Y:S02]  /*0cc0*/  LEA.HI R0, R29, R196, RZ, 0x7 ;  /* 0x000000c41d007211 */ /* 0x000fe400078f38ff */
[----:B------:R-:W-:Y:S01]  /*0cd0*/  SHF.R.S32.HI R7, RZ, 0x4, R2 ;  /* 0x00000004ff077819 */ /* 0x000fe20000011402 */
[----:B------:R-:W-:Y:S01]  /*0ce0*/  IMAD.SHL.U32 R4, R3, 0x20, RZ ;  /* 0x0000002003047824 */ /* 0x000fe200078e00ff */
[----:B------:R-:W-:Y:S02]  /*0cf0*/  LOP3.LUT R3, R0, 0xffffff80, RZ, 0xc0, !PT ;  /* 0xffffff8000037812 */ /* 0x000fe400078ec0ff */
[----:B------:R-:W-:-:S02]  /*0d00*/  LOP3.LUT R5, R2, 0x3fffff0, RZ, 0xc0, !PT ;  /* 0x03fffff002057812 */ /* 0x000fc400078ec0ff */
[----:B------:R-:W-:Y:S01]  /*0d10*/  LEA.HI R2, R2, R7, RZ, 0x1 ;  /* 0x0000000702027211 */ /* 0x000fe200078f08ff */
[----:B------:R-:W-:Y:S01]  /*0d20*/  IMAD.IADD R202, R196, 0x1, -R3 ;  /* 0x00000001c4ca7824 */ /* 0x000fe200078e0a03 */
[----:B------:R-:W-:Y:S01]  /*0d30*/  LOP3.LUT R4, R4, 0xfffffc00, RZ, 0xc0, !PT ;  /* 0xfffffc0004047812 */ /* 0x000fe200078ec0ff */
[----:B------:R-:W-:Y:S01]  /*0d40*/  IMAD.IADD R5, R196, 0x1, -R5 ;  /* 0x00000001c4057824 */ /* 0x000fe200078e0a05 */
[----:B------:R-:W-:Y:S02]  /*0d50*/  LOP3.LUT R2, R2, 0x1ffffffe, RZ, 0xc0, !PT ;  /* 0x1ffffffe02027812 */ /* 0x000fe400078ec0ff */
[----:B------:R-:W-:Y:S01]  /*0d60*/  SHF.R.S32.HI R3, RZ, 0x1f, R202 ;  /* 0x0000001fff037819 */ /* 0x000fe200000114ca */
[----:B------:R-:W-:Y:S01]  /*0d70*/  IMAD R5, R5, 0x40, R4 ;  /* 0x0000004005057824 */ /* 0x000fe200078e0204 */
[----:B------:R-:W-:Y:S01]  /*0d80*/  SHF.R.S32.HI R207, RZ, 0x7, R0 ;  /* 0x00000007ffcf7819 */ /* 0x000fe20000011400 */
[----:B------:R-:W-:Y:S01]  /*0d90*/  IMAD.IADD R2, R7, 0x1, -R2 ;  /* 0x0000000107027824 */ /* 0x000fe200078e0a02 */
[----:B------:R-:W-:-:S02]  /*0da0*/  LEA.HI R30, R3, R202, RZ, 0x2 ;  /* 0x000000ca031e7211 */ /* 0x000fc400078f10ff */
[----:B------:R-:W-:Y:S01]  /*0db0*/  LEA.HI R3, R3, R202, RZ, 0x5 ;  /* 0x000000ca03037211 */ /* 0x000fe200078f28ff */
[----:B------:R-:W-:Y:S01]  /*0dc0*/  IMAD R192, R2, 0x8, R5 ;  /* 0x0000000802c07824 */ /* 0x000fe200078e0205 */
[--C-:B------:R-:W-:Y:S02]  /*0dd0*/  SHF.R.S32.HI R2, RZ, 0x2, R30.reuse ;  /* 0x00000002ff027819 */ /* 0x100fe4000001141e */
[----:B------:R-:W-:Y:S01]  /*0de0*/  SHF.R.S32.HI R5, RZ, 0x1f, R30 ;  /* 0x0000001fff057819 */ /* 0x000fe2000001141e */
[----:B------:R-:W-:Y:S01]  /*0df0*/  IMAD.WIDE R192, R192, R193, UR36 ;  /* 0x00000024c0c07e25 */ /* 0x000fe2000f8e02c1 */
[----:B------:R-:W-:Y:S02]  /*0e00*/  SHF.R.S32.HI R3, RZ, 0x5, R3 ;  /* 0x00000005ff037819 */ /* 0x000fe40000011403 */
[----:B------:R-:W-:Y:S02]  /*0e10*/  LEA.HI R5, R5, R2, RZ, 0x3 ;  /* 0x0000000205057211 */ /* 0x000fe400078f18ff */
[----:B------:R-:W-:-:S02]  /*0e20*/  IADD3 R7, P4, R192, 0x20, RZ ;  /* 0x00000020c0077810 */ /* 0x000fc40007f9e0ff */
[----:B------:R-:W-:Y:S02]  /*0e30*/  LOP3.LUT R5, R5, 0xfffffff8, RZ, 0xc0, !PT ;  /* 0xfffffff805057812 */ /* 0x000fe400078ec0ff */
[----:B------:R-:W-:Y:S02]  /*0e40*/  LOP3.LUT R4, R7, 0x380, RZ, 0xc0, !PT ;  /* 0x0000038007047812 */ /* 0x000fe400078ec0ff */
[----:B------:R-:W-:Y:S01]  /*0e50*/  IADD3 R9, P0, R192, 0x4000, RZ ;  /* 0x00004000c0097810 */ /* 0x000fe20007f1e0ff */
[----:B------:R-:W-:Y:S01]  /*0e60*/  IMAD.IADD R2, R2, 0x1, -R5 ;  /* 0x0000000102027824 */ /* 0x000fe200078e0a05 */
[----:B------:R-:W-:Y:S02]  /*0e70*/  SHF.R.U64 R4, R4, 0x3, RZ ;  /* 0x0000000304047819 */ /* 0x000fe400000012ff */
[----:B------:R-:W-:Y:S01]  /*0e80*/  LOP3.LUT R8, R9, 0x380, RZ, 0xc0, !PT ;  /* 0x0000038009087812 */ /* 0x000fe200078ec0ff */
[----:B------:R-:W-:Y:S01]  /*0e90*/  IMAD R31, R3, 0x10, R2 ;  /* 0x00000010031f7824 */ /* 0x000fe200078e0202 */
[----:B------:R-:W-:Y:S01]  /*0ea0*/  LOP3.LUT R2, R4, R7, RZ, 0x3c, !PT ;  /* 0x0000000704027212 */ /* 0x000fe200078e3cff */
[----:B------:R-:W-:Y:S01]  /*0eb0*/  IMAD.X R3, RZ, RZ, R193, P4 ;  /* 0x000000ffff037224 */ /* 0x000fe200020e06c1 */
[----:B------:R-:W-:-:S02]  /*0ec0*/  IADD3 R225, P1, R192, 0x4020, RZ ;  /* 0x00004020c0e17810 */ /* 0x000fc40007f3e0ff */
[C---:B------:R-:W-:Y:S02]  /*0ed0*/  IADD3 R5, P5, R192.reuse, 0x40, RZ ;  /* 0x00000040c0057810 */ /* 0x040fe40007fbe0ff */
[C---:B------:R-:W-:Y:S02]  /*0ee0*/  IADD3 R7, P6, R192.reuse, 0x60, RZ ;  /* 0x00000060c0077810 */ /* 0x040fe40007fde0ff */
[----:B------:R-:W-:Y:S02]  /*0ef0*/  IADD3 R11, P2, R192, 0x4040, RZ ;  /* 0x00004040c00b7810 */ /* 0x000fe40007f5e0ff */
[----:B------:R-:W-:Y:S02]  /*0f00*/  SHF.R.U64 R8, R8, 0x3, RZ ;  /* 0x0000000308087819 */ /* 0x000fe400000012ff */
[----:B------:R-:W-:Y:S02]  /*0f10*/  LOP3.LUT R224, R225, 0x380, RZ, 0xc0, !PT ;  /* 0x00000380e1e07812 */ /* 0x000fe400078ec0ff */
[----:B------:R-:W-:-:S02]  /*0f20*/  LOP3.LUT R4, R5, 0x380, RZ, 0xc0, !PT ;  /* 0x0000038005047812 */ /* 0x000fc400078ec0ff */
[----:B------:R-:W-:Y:S02]  /*0f30*/  LOP3.LUT R6, R7, 0x380, RZ, 0xc0, !PT ;  /* 0x0000038007067812 */ /* 0x000fe400078ec0ff */
[----:B------:R-:W-:Y:S02]  /*0f40*/  LOP3.LUT R10, R11, 0x380, RZ, 0xc0, !PT ;  /* 0x000003800b0a7812 */ /* 0x000fe400078ec0ff */
[----:B------:R-:W-:Y:S01]  /*0f50*/  LOP3.LUT R8, R8, R9, RZ, 0x3c, !PT ;  /* 0x0000000908087212 */ /* 0x000fe200078e3cff */
[----:B------:R-:W-:Y:S01]  /*0f60*/  IMAD.X R9, RZ, RZ, R193, P0 ;  /* 0x000000ffff097224 */ /* 0x000fe200000e06c1 */
[----:B------:R-:W-:Y:S02]  /*0f70*/  SHF.R.U64 R224, R224, 0x3, RZ ;  /* 0x00000003e0e07819 */ /* 0x000fe400000012ff */
[----:B------:R-:W-:Y:S02]  /*0f80*/  SHF.R.U64 R4, R4, 0x3, RZ ;  /* 0x0000000304047819 */ /* 0x000fe400000012ff */
[----:B------:R-:W-:-:S02]  /*0f90*/  SHF.R.U64 R6, R6, 0x3, RZ ;  /* 0x0000000306067819 */ /* 0x000fc400000012ff */
[----:B------:R-:W-:Y:S02]  /*0fa0*/  SHF.R.U64 R10, R10, 0x3, RZ ;  /* 0x000000030a0a7819 */ /* 0x000fe400000012ff */
[----:B------:R-:W-:Y:S02]  /*0fb0*/  IADD3 R23, P0, R192, 0x8060, RZ ;  /* 0x00008060c0177810 */ /* 0x000fe40007f1e0ff */
        /* <DEDUP_REMOVED lines=8> */
[----:B------:R-:W-:-:S02]  /*1040*/  LOP3.LUT R22, R23, 0x380, RZ, 0xc0, !PT ;  /* 0x0000038017167812 */ /* 0x000fc400078ec0ff */
[C---:B------:R-:W-:Y:S02]  /*1050*/  IADD3 R25, P1, R192.reuse, 0xc000, RZ ;  /* 0x0000c000c0197810 */ /* 0x040fe40007f3e0ff */
[C---:B------:R-:W-:Y:S02]  /*1060*/  IADD3 R13, P3, R192.reuse, 0x4060, RZ ;  /* 0x00004060c00d7810 */ /* 0x040fe40007f7e0ff */
[C---:B------:R-:W-:Y:S02]  /*1070*/  IADD3 R15, P4, R192.reuse, 0x8000, RZ ;  /* 0x00008000c00f7810 */ /* 0x040fe40007f9e0ff */
[C---:B------:R-:W-:Y:S02]  /*1080*/  IADD3 R19, P5, R192.reuse, 0x8020, RZ ;  /* 0x00008020c0137810 */ /* 0x040fe40007fbe0ff */
[C---:B------:R-:W-:Y:S02]  /*1090*/  IADD3 R21, P6, R192.reuse, 0x8040, RZ ;  /* 0x00008040c0157810 */ /* 0x040fe40007fde0ff */
[----:B------:R-:W-:-:S02]  /*10a0*/  IADD3 R27, P2, R192, 0xc020, RZ ;  /* 0x0000c020c01b7810 */ /* 0x000fc40007f5e0ff */
[----:B------:R-:W-:Y:S02]  /*10b0*/  SHF.R.U64 R22, R22, 0x3, RZ ;  /* 0x0000000316167819 */ /* 0x000fe400000012ff */
[----:B------:R-:W-:Y:S02]  /*10c0*/  LOP3.LUT R24, R25, 0x380, RZ, 0xc0, !PT ;  /* 0x0000038019187812 */ /* 0x000fe400078ec0ff */
[----:B------:R-:W-:Y:S02]  /*10d0*/  LOP3.LUT R12, R13, 0x380, RZ, 0xc0, !PT ;  /* 0x000003800d0c7812 */ /* 0x000fe400078ec0ff */
[----:B------:R-:W-:Y:S02]  /*10e0*/  LOP3.LUT R14, R15, 0x380, RZ, 0xc0, !PT ;  /* 0x000003800f0e7812 */ /* 0x000fe400078ec0ff */
[----:B------:R-:W-:Y:S02]  /*10f0*/  LOP3.LUT R18, R19, 0x380, RZ, 0xc0, !PT ;  /* 0x0000038013127812 */ /* 0x000fe400078ec0ff */
[----:B------:R-:W-:-:S02]  /*1100*/  LOP3.LUT R20, R21, 0x380, RZ, 0xc0, !PT ;  /* 0x0000038015147812 */ /* 0x000fc400078ec0ff */
[----:B------:R-:W-:Y:S02]  /*1110*/  LOP3.LUT R26, R27, 0x380, RZ, 0xc0, !PT ;  /* 0x000003801b1a7812 */ /* 0x000fe400078ec0ff */
[----:B------:R-:W-:Y:S02]  /*1120*/  LEA.HI R0, R0, R207, RZ, 0x1 ;  /* 0x000000cf00007211 */ /* 0x000fe400078f08ff */
[----:B------:R-:W-:Y:S02]  /*1130*/  LEA.HI R29, R29, R196, RZ, 0x3 ;  /* 0x000000c41d1d7211 */ /* 0x000fe400078f18ff */
[----:B------:R-:W-:Y:S01]  /*1140*/  LOP3.LUT R22, R22, R23, RZ, 0x3c, !PT ;  /* 0x0000001716167212 */ /* 0x000fe200078e3cff */
[----:B------:R-:W-:Y:S01]  /*1150*/  IMAD.X R23, RZ, RZ, R193, P0 ;  /* 0x000000ffff177224 */ /* 0x000fe200000e06c1 */
[----:B------:R-:W-:Y:S02]  /*1160*/  SHF.R.U64 R24, R24, 0x3, RZ ;  /* 0x0000000318187819 */ /* 0x000fe400000012ff */
[----:B------:R-:W-:-:S02]  /*1170*/  SHF.R.U64 R12, R12, 0x3, RZ ;  /* 0x000000030c0c7819 */ /* 0x000fc400000012ff */
[----:B------:R-:W-:Y:S02]  /*1180*/  SHF.R.U64 R14, R14, 0x3, RZ ;  /* 0x000000030e0e7819 */ /* 0x000fe400000012ff */
[----:B------:R-:W-:Y:S02]  /*1190*/  SHF.R.U64 R18, R18, 0x3, RZ ;  /* 0x0000000312127819 */ /* 0x000fe400000012ff */
[----:B------:R-:W-:Y:S02]  /*11a0*/  SHF.R.U64 R20, R20, 0x3, RZ ;  /* 0x0000000314147819 */ /* 0x000fe400000012ff */
[----:B------:R-:W-:Y:S02]  /*11b0*/  SHF.R.U64 R26, R26, 0x3, RZ ;  /* 0x000000031a1a7819 */ /* 0x000fe400000012ff */
[----:B------:R-:W-:Y:S02]  /*11c0*/  MOV R233, R2 ;  /* 0x0000000200e97202 */ /* 0x000fe40000000f00 */
[----:B------:R-:W-:-:S02]  /*11d0*/  MOV R232, R4 ;  /* 0x0000000400e87202 */ /* 0x000fc40000000f00 */
[----:B------:R-:W-:Y:S02]  /*11e0*/  LOP3.LUT R0, R0, 0x3fffffe, RZ, 0xc0, !PT ;  /* 0x03fffffe00007812 */ /* 0x000fe400078ec0ff */
        /* <DEDUP_REMOVED lines=15> */
[----:B------:R-:W-:Y:S01]  /*12e0*/  MOV R210, R22 ;  /* 0x0000001600d27202 */ /* 0x000fe20000000f00 */
[----:B------:R-:W-:Y:S01]  /*12f0*/  IMAD.IADD R5, R196, 0x1, -R5 ;  /* 0x00000001c4057824 */ /* 0x000fe200078e0a05 */
[----:B------:R-:W-:Y:S01]  /*1300*/  IADD3 R22, P0, R16, 0x13c, RZ ;  /* 0x0000013c10167810 */ /* 0x000fe20007f1e0ff */
[----:B------:R-:W-:Y:S01]  /*1310*/  IMAD.IADD R3, R202, 0x1, -R3 ;  /* 0x00000001ca037824 */ /* 0x000fe200078e0a03 */
[----:B------:R-:W-:Y:S01]  /*1320*/  IADD3 R206, P1, R16, 0x230, RZ ;  /* 0x0000023010ce7810 */ /* 0x000fe20007f3e0ff */
        /* <DEDUP_REMOVED lines=9> */
[----:B------:R-:W-:-:S02]  /*13c0*/  MOV R222, R12 ;  /* 0x0000000c00de7202 */ /* 0x000fc40000000f00 */
[----:B------:R-:W-:Y:S02]  /*13d0*/  MOV R221, R14 ;  /* 0x0000000e00dd7202 */ /* 0x000fe40000000f00 */
[----:B------:R-:W-:Y:S02]  /*13e0*/  MOV R220, R18 ;  /* 0x0000001200dc7202 */ /* 0x000fe40000000f00 */
[----:B------:R-:W-:Y:S02]  /*13f0*/  MOV R211, R20 ;  /* 0x0000001400d37202 */ /* 0x000fe40000000f00 */
[----:B------:R-:W-:Y:S02]  /*1400*/  MOV R209, R24 ;  /* 0x0000001800d17202 */ /* 0x000fe40000000f00 */
[----:B------:R-:W-:Y:S02]  /*1410*/  MOV R208, R26 ;  /* 0x0000001a00d07202 */ /* 0x000fe40000000f00 */
[----:B------:R-:W-:-:S07]  /*1420*/  SHF.R.S32.HI R190, RZ, 0x3, R29 ;  /* 0x00000003ffbe7819 */ /* 0x000fce000001141d */
.L_x_2577:
[----:B------:R-:W-:Y:S01]  /*1430*/  ULDC.64 UR8, c[0x0][0xb20] ;  /* 0x0002c80000087ab9 */ /* 0x000fe20000000a00 */
[----:B------:R-:W-:Y:S01]  /*1440*/  ULDC UR4, c[0x0][0x404] ;  /* 0x0001010000047ab9 */ /* 0x000fe20000000800 */
[----:B------:R-:W-:-:S04]  /*1450*/  UISETP.NE.U32.AND UP0, UPT, UR8, URZ, UPT ;  /* 0x0000003f0800728c */ /* 0x000fc8000bf05070 */
[----:B------:R-:W-:-:S03]  /*1460*/  UISETP.NE.AND.EX UP0, UPT, UR9, URZ, UPT, UP0 ;  /* 0x0000003f0900728c */ /* 0x000fc6000bf05300 */
[----:B------:R-:W-:Y:S02]  /*1470*/  ULDC.64 UR8, c[0x0][0xb10] ;  /* 0x0002c40000087ab9 */ /* 0x000fe40000000a00 */
[----:B------:R-:W-:Y:S01]  /*1480*/  UISETP.NE.U32.AND UP1, UPT, UR8, URZ, UPT ;  /* 0x0000003f0800728c */ /* 0x000fe2000bf25070 */
[----:B------:R-:W-:-:S03]  /*1490*/  PLOP3.LUT P0, PT, PT, PT, UP0, 0x80, 0x0 ;  /* 0x000000000000781c */ /* 0x000fc60003f0f008 */
[----:B------:R-:W-:-:S03]  /*14a0*/  UISETP.NE.AND.EX UP1, UPT, UR9, URZ, UPT, UP1 ;  /* 0x0000003f0900728c */ /* 0x000fc6000bf25310 */
[----:B------:R-:W-:Y:S02]  /*14b0*/  @UP0 ULDC.64 UR8, c[0x0][0xb20] ;  /* 0x0002c80000080ab9 */ /* 0x000fe40000000a00 */
[----:B------:R-:W-:Y:S01]  /*14c0*/  @UP0 UIMAD.WIDE UR8, UR6, 0x4, UR8 ;  /* 0x00000004060808a5 */ /* 0x000fe2000f8e0208 */
[----:B------:R-:W-:-:S05]  /*14d0*/  PLOP3.LUT P2, PT, PT, PT, UP1, 0x80, 0x0 ;  /* 0x000000000000781c */ /* 0x000fca0003f4f018 */
[----:B------:R-:W-:Y:S01]  /*14e0*/  @UP1 ULDC.64 UR10, c[0x0][0xb10] ;  /* 0x0002c400000a1ab9 */ /* 0x000fe20000000a00 */
[----:B------:R-:W-:Y:S02]  /*14f0*/  IMAD.U32 R2, RZ, RZ, UR8 ;  /* 0x00000008ff027e24 */ /* 0x000fe4000f8e00ff */
[----:B------:R-:W-:Y:S01]  /*1500*/  IMAD.U32 R3, RZ, RZ, UR9 ;  /* 0x00000009ff037e24 */ /* 0x000fe2000f8e00ff */
[----:B------:R-:W-:-:S04]  /*1510*/  @UP1 UIMAD.WIDE UR8, UR6, 0x4, UR10 ;  /* 0x00000004060818a5 */ /* 0x000fc8000f8e020a */
[----:B--2---:R-:W2:Y:S02]  /*1520*/  @P0 LDG.E R2, desc[UR54][R2.64] ;  /* 0x0000003602020981 */ /* 0x004ea4000c1e1900 */
[----:B01-345:R-:W-:Y:S02]  /*1530*/  IMAD.U32 R4, RZ, RZ, UR8 ;  /* 0x00000008ff047e24 */ /* 0x03bfe4000f8e00ff */
[----:B------:R-:W-:Y:S01]  /*1540*/  IMAD.U32 R5, RZ, RZ, UR9 ;  /* 0x00000009ff057e24 */ /* 0x000fe2000f8e00ff */
[----:B------:R-:W-:-:S04]  /*1550*/  ULDC.64 UR8, c[0x0][0x3f8] ;  /* 0x0000fe0000087ab9 */ /* 0x000fc80000000a00 */
[----:B------:R-:W3:Y:S01]  /*1560*/  @P2 LDG.E R4, desc[UR54][R4.64] ;  /* 0x0000003604042981 */ /* 0x000ee2000c1e1900 */
[----:B------:R-:W-:Y:S01]  /*1570*/  UISETP.NE.U32.AND UP0, UPT, UR8, URZ, UPT ;  /* 0x0000003f0800728c */ /* 0x000fe2000bf05070 */
[----:B------:R-:W-:Y:S01]  /*1580*/  UMOV UR42, URZ ;  /* 0x0000003f002a7c82 */ /* 0x000fe20008000000 */
[----:B------:R-:W-:Y:S02]  /*1590*/  ULDC UR38, c[0x0][0x288] ;  /* 0x0000a20000267ab9 */ /* 0x000fe40000000800 */
[----:B------:R-:W-:Y:S01]  /*15a0*/  UISETP.NE.AND.EX UP0, UPT, UR9, URZ, UPT, UP0 ;  /* 0x0000003f0900728c */ /* 0x000fe2000bf05300 */
[----:B------:R-:W-:Y:S02]  /*15b0*/  UMOV UR39, UR7 ;  /* 0x0000000700277c82 */ /* 0x000fe40008000000 */
[----:B------:R-:W-:Y:S01]  /*15c0*/  ULDC.64 UR8, c[0x0][0xb18] ;  /* 0x0002c60000087ab9 */ /* 0x000fe20000000a00 */
[----:B------:R-:W-:Y:S01]  /*15d0*/  USEL UR4, UR4, 0x1, UP0 ;  /* 0x0000000104047887 */ /* 0x000fe20008000000 */
[----:B------:R-:W-:Y:S01]  /*15e0*/  ISETP.NE.U32.AND P1, PT, RZ, UR8, PT ;  /* 0x00000008ff007c0c */ /* 0x000fe2000bf25070 */
[----:B------:R-:W-:-:S02]  /*15f0*/  ULDC UR8, c[0x0][0x2e0] ;  /* 0x0000b80000087ab9 */ /* 0x000fc40000000800 */
[----:B------:R-:W-:Y:S01]  /*1600*/  UIMAD UR4, UR4, UR8, URZ ;  /* 0x00000008040472a4 */ /* 0x000fe2000f8e023f */
[----:B------:R-:W-:Y:S02]  /*1610*/  ISETP.NE.AND.EX P1, PT, RZ, UR9, PT, P1 ;  /* 0x00000009ff007c0c */ /* 0x000fe4000bf25310 */
[----:B--2---:R-:W-:Y:S02]  /*1620*/  @P0 R2UR UR42, R2 ;  /* 0x00000000022a02ca */ /* 0x004fe400000e0000 */
        /* <DEDUP_REMOVED lines=15> */
.L_x_2452:
[----:B------:R-:W-:Y:S01]  /*1720*/  UMOV UR40, UR5 ;  /* 0x0000000500287c82 */ /* 0x000fe20008000000 */
[----:B------:R-:W-:Y:S01]  /*1730*/  UMOV UR41, UR6 ;  /* 0x0000000600297c82 */ /* 0x000fe20008000000 */
[----:B------:R-:W-:Y:S05]  /*1740*/  @!P1 BRA `(.L_x_2453) ;  /* 0x00000000001c9947 */ /* 0x000fea0003800000 */
[----:B------:R-:W-:Y:S02]  /*1750*/  ULDC.64 UR8, c[0x0][0xb18] ;  /* 0x0002c60000087ab9 */ /* 0x000fe40000000a00 */
[----:B------:R-:W-:-:S06]  /*1760*/  UIMAD.WIDE UR6, UR6, 0x4, UR8 ;  /* 0x00000004060678a5 */ /* 0x000fcc000f8e0208 */
[----:B------:R-:W-:Y:S02]  /*1770*/  IMAD.U32 R2, RZ, RZ, UR6 ;  /* 0x00000006ff027e24 */ /* 0x000fe4000f8e00ff */
[----:B------:R-:W-:-:S05]  /*1780*/  IMAD.U32 R3, RZ, RZ, UR7 ;  /* 0x00000007ff037e24 */ /* 0x000fca000f8e00ff */
[----:B------:R-:W2:Y:S02]  /*1790*/  LDG.E R2, desc[UR54][R2.64] ;  /* 0x0000003602027981 */ /* 0x000ea4000c1e1900 */
[----:B--2---:R-:W-:Y:S01]  /*17a0*/  R2UR UR4, R2 ;  /* 0x00000000020472ca */ /* 0x004fe200000e0000 */
[----:B------:R-:W-:-:S14]  /*17b0*/  BRA `(.L_x_2454) ;  /* 0x0000000000347947 */ /* 0x000fdc0003800000 */
.L_x_2453:
        /* <DEDUP_REMOVED lines=13> */
.L_x_2454:
[----:B------:R-:W0:Y:S01]  /*1890*/  S2R R0, SR_TID.X ;  /* 0x0000000000007919 */ /* 0x000e220000002100 */
[----:B------:R-:W-:Y:S01]  /*18a0*/  UIADD3 UR6, UP2, UR36, 0x32450, URZ ;  /* 0x0003245024067890 */ /* 0x000fe2000ff5e03f */
[----:B------:R-:W-:Y:S01]  /*18b0*/  IMAD.MOV.U32 R2, RZ, RZ, 0x3000 ;  /* 0x00003000ff027424 */ /* 0x000fe200078e00ff */
[----:B------:R-:W-:Y:S01]  /*18c0*/  UIADD3 UR12, UP3, UR36, 0x32460, URZ ;  /* 0x00032460240c7890 */ /* 0x000fe2000ff7e03f */
[----:B------:R-:W-:Y:S01]  /*18d0*/  IMAD.U32 R3, RZ, RZ, UR48 ;  /* 0x00000030ff037e24 */ /* 0x000fe2000f8e00ff */
[----:B------:R-:W-:Y:S01]  /*18e0*/  UIADD3 UR8, UP0, UR36, 0x32430, URZ ;  /* 0x0003243024087890 */ /* 0x000fe2000ff1e03f */
[----:B------:R-:W-:Y:S01]  /*18f0*/  IMAD.MOV.U32 R8, RZ, RZ, 0x1 ;  /* 0x00000001ff087424 */ /* 0x000fe200078e00ff */
[----:B------:R-:W-:Y:S01]  /*1900*/  UIADD3 UR10, UP1, UR36, 0x32440, URZ ;  /* 0x00032440240a7890 */ /* 0x000fe2000ff3e03f */
[----:B------:R-:W-:Y:S01]  /*1910*/  IMAD.MOV.U32 R9, RZ, RZ, RZ ;  /* 0x000000ffff097224 */ /* 0x000fe200078e00ff */
[----:B------:R-:W-:Y:S01]  /*1920*/  UIADD3.X UR7, URZ, UR37, URZ, UP2, !UPT ;  /* 0x000000253f077290 */ /* 0x000fe200097fe43f */
[----:B------:R-:W-:Y:S01]  /*1930*/  IMAD.MOV.U32 R5, RZ, RZ, 0x100 ;  /* 0x00000100ff057424 */ /* 0x000fe200078e00ff */
[----:B------:R-:W-:Y:S01]  /*1940*/  UIADD3.X UR13, URZ, UR37, URZ, UP3, !UPT ;  /* 0x000000253f0d7290 */ /* 0x000fe20009ffe43f */
[----:B------:R-:W-:Y:S01]  /*1950*/  IMAD.MOV.U32 R6, RZ, RZ, 0x1 ;  /* 0x00000001ff067424 */ /* 0x000fe200078e00ff */
[----:B------:R-:W-:Y:S01]  /*1960*/  UIADD3.X UR9, URZ, UR37, URZ, UP0, !UPT ;  /* 0x000000253f097290 */ /* 0x000fe200087fe43f */
[----:B------:R-:W-:Y:S01]  /*1970*/  IMAD.MOV.U32 R7, RZ, RZ, RZ ;  /* 0x000000ffff077224 */ /* 0x000fe200078e00ff */
[----:B------:R-:W-:Y:S01]  /*1980*/  UIADD3.X UR11, URZ, UR37, URZ, UP1, !UPT ;  /* 0x000000253f0b7290 */ /* 0x000fe20008ffe43f */
[----:B------:R-:W-:Y:S01]  /*1990*/  IMAD.U32 R10, RZ, RZ, UR6 ;  /* 0x00000006ff0a7e24 */ /* 0x000fe2000f8e00ff */
[----:B------:R-:W-:Y:S01]  /*19a0*/  STL.64 [R1+0x18], R2 ;  /* 0x0000180201007387 */ /* 0x000fe20000100a00 */
[----:B------:R-:W-:Y:S01]  /*19b0*/  IMAD.U32 R18, RZ, RZ, UR12 ;  /* 0x0000000cff127e24 */ /* 0x000fe2000f8e00ff */
[----:B------:R-:W-:Y:S01]  /*19c0*/  UIADD3 UR42, -UR42, UR4, URZ ;  /* 0x000000042a2a7290 */ /* 0x000fe2000fffe13f */
[----:B------:R-:W-:Y:S01]  /*19d0*/  IMAD.U32 R11, RZ, RZ, UR7 ;  /* 0x00000007ff0b7e24 */ /* 0x000fe2000f8e00ff */
[----:B------:R1:W-:Y:S01]  /*19e0*/  STL.64 [R1+0x60], R8 ;  /* 0x0000600801007387 */ /* 0x0003e20000100a00 */
[----:B------:R-:W-:Y:S01]  /*19f0*/  IMAD.U32 R19, RZ, RZ, UR13 ;  /* 0x0000000dff137e24 */ /* 0x000fe2000f8e00ff */
[----:B------:R-:W-:Y:S01]  /*1a00*/  ULDC.64 UR6, c[0x0][0xad8] ;  /* 0x0002b60000067ab9 */ /* 0x000fe20000000a00 */
[----:B------:R-:W-:Y:S01]  /*1a10*/  IMAD.U32 R20, RZ, RZ, UR5 ;  /* 0x00000005ff147e24 */ /* 0x000fe2000f8e00ff */
[----:B------:R-:W-:Y:S01]  /*1a20*/  UISETP.GE.AND UP0, UPT, UR7, 0x1, UPT ;  /* 0x000000010700788c */ /* 0x000fe2000bf06270 */
[----:B------:R-:W-:Y:S01]  /*1a30*/  IMAD.MOV.U32 R12, RZ, RZ, 0xc000 ;  /* 0x0000c000ff0c7424 */ /* 0x000fe200078e00ff */
[----:B------:R-:W-:Y:S01]  /*1a40*/  STL.128 [R1+0x440], RZ ;  /* 0x000440ff01007387 */ /* 0x000fe20000100c00 */
[----:B------:R-:W-:Y:S01]  /*1a50*/  IMAD.U32 R13, RZ, RZ, UR48 ;  /* 0x00000030ff0d7e24 */ /* 0x000fe2000f8e00ff */
[----:B------:R-:W-:Y:S01]  /*1a60*/  ULEA UR4, UR5, 0x80, 0x7 ;  /* 0x0000008005047891 */ /* 0x000fe2000f8e383f */
[----:B------:R-:W-:Y:S01]  /*1a70*/  IMAD.MOV.U32 R15, RZ, RZ, 0x100 ;  /* 0x00000100ff0f7424 */ /* 0x000fe200078e00ff */
[----:B------:R-:W-:Y:S01]  /*1a80*/  STL [R1+0x70], R20 ;  /* 0x0000701401007387 */ /* 0x000fe20000100800 */
[----:B0-----:R-:W-:Y:S01]  /*1a90*/  LOP3.LUT R0, R0, 0x7f, RZ, 0xc0, !PT ;  /* 0x0000007f00007812 */ /* 0x001fe200078ec0ff */
[----:B-1----:R-:W-:Y:S01]  /*1aa0*/  IMAD.U32 R8, RZ, RZ, UR8 ;  /* 0x00000008ff087e24 */ /* 0x002fe2000f8e00ff */
[----:B------:R-:W-:Y:S01]  /*1ab0*/  PLOP3.LUT P2, PT, PT, PT, UP0, 0x80, 0x0 ;  /* 0x000000000000781c */ /* 0x000fe20003f4f008 */
[----:B------:R-:W-:Y:S01]  /*1ac0*/  IMAD.U32 R2, RZ, RZ, UR10 ;  /* 0x0000000aff027e24 */ /* 0x000fe2000f8e00ff */
[----:B------:R-:W-:Y:S01]  /*1ad0*/  ISETP.NE.AND P0, PT, R0, RZ, PT ;  /* 0x000000ff0000720c */ /* 0x000fe20003f05270 */
[----:B------:R-:W-:Y:S01]  /*1ae0*/  IMAD.U32 R9, RZ, RZ, UR9 ;  /* 0x00000009ff097e24 */ /* 0x000fe2000f8e00ff */
[----:B------:R-:W0:Y:S01]  /*1af0*/  LDC R0, c[0x0][0xa80] ;  /* 0x0002a000ff007b82 */ /* 0x000e220000000800 */
[----:B------:R-:W-:Y:S01]  /*1b00*/  IMAD.U32 R3, RZ, RZ, UR11 ;  /* 0x0000000bff037e24 */ /* 0x000fe2000f8e00ff */
[----:B------:R-:W-:Y:S01]  /*1b10*/  SEL R4, RZ, 0x1, P0 ;  /* 0x00000001ff047807 */ /* 0x000fe20000000000 */
[----:B------:R-:W-:Y:S01]  /*1b20*/  STL.128 [R1+0x450], RZ ;  /* 0x000450ff01007387 */ /* 0x000fe20000100c00 */
[----:B------:R-:W-:Y:S01]  /*1b30*/  UIADD3 UR8, UR42, UR4, -UR38 ;  /* 0x000000042a087290 */ /* 0x000fe2000fffe826 */
[----:B------:R-:W-:-:S02]  /*1b40*/  IADD3 R34, P0, R16, 0x440, RZ ;  /* 0x0000044010227810 */ /* 0x000fc40007f1e0ff */
[----:B------:R-:W-:Y:S01]  /*1b50*/  IMAD.MOV.U32 R14, RZ, RZ, R4 ;  /* 0x000000ffff0e7224 */ /* 0x000fe200078e0004 */
[----:B------:R1:W-:Y:S01]  /*1b60*/  STL.128 [R1+0x20], R4 ;  /* 0x0000200401007387 */ /* 0x0003e20000100c00 */
[----:B------:R-:W-:Y:S01]  /*1b70*/  IADD3 R32, P1, R16, 0x38, RZ ;  /* 0x0000003810207810 */ /* 0x000fe20007f3e0ff */
[----:B------:R-:W-:Y:S01]  /*1b80*/  UIADD3 UR6, UR8, UR6, URZ ;  /* 0x0000000608067290 */ /* 0x000fe2000fffe03f */
[--C-:B------:R-:W-:Y:S01]  /*1b90*/  IMAD.X R35, RZ, RZ, R17.reuse, P0 ;  /* 0x000000ffff237224 */ /* 0x100fe200000e0611 */
[----:B------:R2:W-:Y:S02]  /*1ba0*/  STL.128 [R1+0x50], R12 ;  /* 0x0000500c01007387 */ /* 0x0005e40000100c00 */
[----:B------:R-:W-:Y:S02]  /*1bb0*/  IMAD.X R33, RZ, RZ, R17, P1 ;  /* 0x000000ffff217224 */ /* 0x000fe400008e0611 */
[----:B------:R2:W-:Y:S04]  /*1bc0*/  STL.64 [R1+0x8], R8 ;  /* 0x0000080801007387 */ /* 0x0005e80000100a00 */
[----:B------:R2:W-:Y:S01]  /*1bd0*/  STL.64 [R1+0x10], R2 ;  /* 0x0000100201007387 */ /* 0x0005e20000100a00 */
[----:B-1----:R-:W-:-:S03]  /*1be0*/  IMAD.MOV.U32 R4, RZ, RZ, R10 ;  /* 0x000000ffff047224 */ /* 0x002fc600078e000a */
[----:B------:R2:W-:Y:S01]  /*1bf0*/  STL.64 [R1+0x30], R2 ;  /* 0x0000300201007387 */ /* 0x0005e20000100a00 */
[----:B------:R-:W-:Y:S02]  /*1c00*/  IMAD.MOV.U32 R5, RZ, RZ, R11 ;  /* 0x000000ffff057224 */ /* 0x000fe400078e000b */
[----:B------:R-:W-:Y:S01]  /*1c10*/  IMAD.MOV.U32 R6, RZ, RZ, R18 ;  /* 0x000000ffff067224 */ /* 0x000fe200078e0012 */
[----:B0-----:R2:W-:Y:S01]  /*1c20*/  STL [R1+0x460], R0 ;  /* 0x0004600001007387 */ /* 0x0015e20000100800 */
[----:B------:R-:W-:-:S03]  /*1c30*/  IMAD.MOV.U32 R7, RZ, RZ, R19 ;  /* 0x000000ffff077224 */ /* 0x000fc600078e0013 */
[----:B------:R2:W-:Y:S04]  /*1c40*/  STL.128 [R1+0x230], RZ ;  /* 0x000230ff01007387 */ /* 0x0005e80000100c00 */
[----:B------:R2:W-:Y:S04]  /*1c50*/  STL.128 [R1+0x40], R4 ;  /* 0x0000400401007387 */ /* 0x0005e80000100c00 */
[----:B------:R2:W-:Y:S04]  /*1c60*/  STL.64 [R1+0x68], R6 ;  /* 0x0000680601007387 */ /* 0x0005e80000100a00 */
        /* <DEDUP_REMOVED lines=44> */
.L_x_2456:
[----:B------:R-:W-:-:S11]  /*1f30*/  UISETP.NE.AND UP0, UPT, UR7, 0x1, UPT ;  /* 0x000000010700788c */ /* 0x000fd6000bf05270 */
[----:B------:R-:W-:Y:S02]  /*1f40*/  @UP0 ULDC.64 UR10, c[0x0][0xae0] ;  /* 0x0002b800000a0ab9 */ /* 0x000fe40000000a00 */
[----:B------:R-:W-:-:S04]  /*1f50*/  UIMAD.WIDE.U32 UR8, UR4, UR10, URZ ;  /* 0x0000000a040872a5 */ /* 0x000fc8000f8e003f */
[----:B------:R-:W-:-:S12]  /*1f60*/  @UP0 USHF.R.U32.HI UR4, URZ, UR11, UR9 ;  /* 0x0000000b3f040299 */ /* 0x000fd80008011609 */
.L_x_2457:
[----:B------:R-:W-:-:S04]  /*1f70*/  UIMAD UR4, UR4, UR7, UR7 ;  /* 0x00000007040472a4 */ /* 0x000fc8000f8e0207 */
[----:B------:R-:W-:-:S04]  /*1f80*/  UISETP.LT.AND UP0, UPT, UR6, UR4, UPT ;  /* 0x000000040600728c */ /* 0x000fc8000bf01270 */
[----:B------:R-:W-:-:S12]  /*1f90*/  USEL UR6, UR6, UR4, UP0 ;  /* 0x0000000406067287 */ /* 0x000fd80008000000 */
.L_x_2455:
[----:B------:R-:W-:Y:S02]  /*1fa0*/  UIADD3 UR8, UR42, 0x5f, URZ ;  /* 0x0000005f2a087890 */ /* 0x000fe4000fffe03f */
[----:B------:R-:W-:Y:S02]  /*1fb0*/  UIADD3 UR10, UR6, 0x5f, URZ ;  /* 0x0000005f060a7890 */ /* 0x000fe4000fffe03f */
[----:B------:R-:W-:Y:S02]  /*1fc0*/  UIMAD.WIDE UR8, UR8, 0x2aaaaaab, URZ ;  /* 0x2aaaaaab080878a5 */ /* 0x000fe4000f8e023f */
[----:B------:R-:W-:Y:S02]  /*1fd0*/  UIMAD.WIDE UR10, UR10, 0x2aaaaaab, URZ ;  /* 0x2aaaaaab0a0a78a5 */ /* 0x000fe4000f8e023f */
[----:B------:R-:W-:Y:S02]  /*1fe0*/  USHF.R.U32.HI UR4, URZ, 0x1f, UR9 ;  /* 0x0000001f3f047899 */ /* 0x000fe40008011609 */
[----:B------:R-:W-:-:S02]  /*1ff0*/  USHF.R.U32.HI UR6, URZ, 0x1f, UR11 ;  /* 0x0000001f3f067899 */ /* 0x000fc4000801160b */
[----:B------:R-:W-:Y:S02]  /*2000*/  ULEA UR5, UR5, -UR38, 0x7 ;  /* 0x8000002605057291 */ /* 0x000fe4000f8e383f */
[----:B------:R-:W-:Y:S02]  /*2010*/  ULEA.HI.SX32 UR4, UR9, UR4, 0x1c ;  /* 0x0000000409047291 */ /* 0x000fe4000f8fe23f */
[----:B------:R-:W-:Y:S02]  /*2020*/  ULEA.HI.SX32 UR6, UR11, UR6, 0x1c ;  /* 0x000000060b067291 */ /* 0x000fe4000f8fe23f */
[----:B------:R-:W-:Y:S02]  /*2030*/  UIADD3 UR5, UR42, UR5, URZ ;  /* 0x000000052a057290 */ /* 0x000fe4000fffe03f */
        /* <DEDUP_REMOVED lines=16> */
.L_x_2459:
[----:B------:R-:W-:-:S11]  /*2140*/  UISETP.NE.AND UP0, UPT, UR7, 0x1, UPT ;  /* 0x000000010700788c */ /* 0x000fd6000bf05270 */
[----:B------:R-:W-:Y:S02]  /*2150*/  @UP0 ULDC.64 UR10, c[0x0][0xae0] ;  /* 0x0002b800000a0ab9 */ /* 0x000fe40000000a00 */
[----:B------:R-:W-:-:S04]  /*2160*/  UIMAD.WIDE.U32 UR4, UR6, UR10, URZ ;  /* 0x0000000a060472a5 */ /* 0x000fc8000f8e003f */
[----:B------:R-:W-:-:S12]  /*2170*/  @UP0 USHF.R.U32.HI UR6, URZ, UR11, UR5 ;  /* 0x0000000b3f060299 */ /* 0x000fd80008011605 */
.L_x_2460:
[----:B------:R-:W-:-:S04]  /*2180*/  UIMAD UR6, UR6, UR7, URZ ;  /* 0x00000007060672a4 */ /* 0x000fc8000f8e023f */
[----:B------:R-:W-:-:S04]  /*2190*/  UISETP.LT.AND UP0, UPT, UR8, UR6, UPT ;  /* 0x000000060800728c */ /* 0x000fc8000bf01270 */
[----:B------:R-:W-:-:S12]  /*21a0*/  USEL UR8, UR8, UR6, !UP0 ;  /* 0x0000000608087287 */ /* 0x000fd8000c000000 */
.L_x_2458:
        /* <DEDUP_REMOVED lines=9> */
[----:B--2---:R-:W0:Y:S01]  /*2240*/  SHFL.IDX PT, R0, R207, RZ, 0x1f ;  /* 0x00001fffcf007589 */ /* 0x004e2200000e0000 */
        /* <DEDUP_REMOVED lines=23> */
[----:B0-----:R-:W-:Y:S01]  /*23c0*/  LEA.HI R2, R0, R0, RZ, 0x1 ;  /* 0x0000000000027211 */ /* 0x001fe200078f08ff */
[----:B------:R-:W-:Y:S01]  /*23d0*/  IMAD.U32 R14, RZ, RZ, UR5 ;  /* 0x00000005ff0e7e24 */ /* 0x000fe2000f8e00ff */
[----:B------:R-:W-:Y:S01]  /*23e0*/  ULOP3.LUT UP0, URZ, UR6, 0x1bf, URZ, 0xc0, !UPT ;  /* 0x000001bf063f7892 */ /* 0x000fe2000f80c03f */
[----:B------:R-:W-:Y:S01]  /*23f0*/  IMAD.MOV.U32 R15, RZ, RZ, 0x40000040 ;  /* 0x40000040ff0f7424 */ /* 0x000fe200078e00ff */
[----:B------:R-:W-:Y:S01]  /*2400*/  LOP3.LUT R3, R2, 0x7fffe, RZ, 0xc0, !PT ;  /* 0x0007fffe02037812 */ /* 0x000fe200078ec0ff */
[----:B------:R0:W-:Y:S01]  /*2410*/  STL.128 [R1+0xa0], R8 ;  /* 0x0000a00801007387 */ /* 0x0001e20000100c00 */
[----:B------:R-:W-:Y:S01]  /*2420*/  IMAD.X R44, RZ, RZ, R17, P1 ;  /* 0x000000ffff2c7224 */ /* 0x000fe200008e0611 */
[----:B------:R-:W-:Y:S01]  /*2430*/  IADD3 R30, P5, R16, 0x118, RZ ;  /* 0x00000118101e7810 */ /* 0x000fe20007fbe0ff */
[----:B-1----:R-:W-:Y:S01]  /*2440*/  IMAD.MOV.U32 R5, RZ, RZ, 0x40000040 ;  /* 0x40000040ff057424 */ /* 0x002fe200078e00ff */
[----:B------:R0:W-:Y:S01]  /*2450*/  STL.64 [R1+0x78], RZ ;  /* 0x000078ff01007387 */ /* 0x0001e20000100a00 */
[----:B------:R-:W-:Y:S01]  /*2460*/  IMAD.IADD R3, R0, 0x1, -R3 ;  /* 0x0000000100037824 */ /* 0x000fe200078e0a03 */
[----:B------:R-:W-:Y:S01]  /*2470*/  PLOP3.LUT P1, PT, PT, PT, UP0, 0x80, 0x0 ;  /* 0x000000000000781c */ /* 0x000fe20003f2f008 */
[----:B--2---:R-:W-:Y:S01]  /*2480*/  IMAD.MOV.U32 R13, RZ, RZ, 0x40000040 ;  /* 0x40000040ff0d7424 */ /* 0x004fe200078e00ff */
[----:B------:R0:W-:Y:S01]  /*2490*/  STL.128 [R1+0xb0], RZ ;  /* 0x0000b0ff01007387 */ /* 0x0001e20000100c00 */
[C---:B------:R-:W-:Y:S01]  /*24a0*/  IADD3 R28, P6, R16.reuse, 0x110, RZ ;  /* 0x00000110101c7810 */ /* 0x040fe20007fde0ff */
[--C-:B------:R-:W-:Y:S01]  /*24b0*/  IMAD.X R31, RZ, RZ, R17.reuse, P5 ;  /* 0x000000ffff1f7224 */ /* 0x100fe200028e0611 */
[----:B------:R-:W-:Y:S01]  /*24c0*/  LEA R3, R3, UR6, 0xd ;  /* 0x0000000603037c11 */ /* 0x000fe2000f8e68ff */
[----:B------:R0:W-:Y:S01]  /*24d0*/  STL.128 [R1+0xc0], RZ ;  /* 0x0000c0ff01007387 */ /* 0x0001e20000100c00 */
[----:B------:R-:W-:Y:S01]  /*24e0*/  IADD3 R24, P0, R16, 0xa8, RZ ;  /* 0x000000a810187810 */ /* 0x000fe20007f1e0ff */
[----:B------:R-:W-:Y:S01]  /*24f0*/  IMAD.X R45, RZ, RZ, R17, P6 ;  /* 0x000000ffff2d7224 */ /* 0x000fe200030e0611 */
[----:B------:R-:W-:Y:S01]  /*2500*/  SHF.R.U32.HI R0, RZ, 0x4, R3 ;  /* 0x00000004ff007819 */ /* 0x000fe20000011603 */
[----:B------:R-:W-:Y:S01]  /*2510*/  VIADD R2, R3, 0xa000 ;  /* 0x0000a00003027836 */ /* 0x000fe20000000000 */
[----:B------:R0:W-:Y:S01]  /*2520*/  STL.128 [R1+0xd0], RZ ;  /* 0x0000d0ff01007387 */ /* 0x0001e20000100c00 */
[----:B------:R-:W-:Y:S01]  /*2530*/  IMAD.X R25, RZ, RZ, R17, P0 ;  /* 0x000000ffff197224 */ /* 0x000fe200000e0611 */
[----:B------:R-:W-:-:S02]  /*2540*/  LOP3.LUT R0, R0, 0x3fff, RZ, 0xc0, !PT ;  /* 0x00003fff00007812 */ /* 0x000fc400078ec0ff */
[----:B------:R-:W-:Y:S01]  /*2550*/  SHF.R.U32.HI R2, RZ, 0x4, R2 ;  /* 0x00000004ff027819 */ /* 0x000fe20000011602 */
[----:B------:R0:W-:Y:S01]  /*2560*/  STL.128 [R1+0xe0], RZ ;  /* 0x0000e0ff01007387 */ /* 0x0001e20000100c00 */
[----:B------:R-:W-:Y:S02]  /*2570*/  LOP3.LUT R4, R0, 0x10000, RZ, 0xfc, !PT ;  /* 0x0001000000047812 */ /* 0x000fe400078efcff */
[----:B------:R-:W-:Y:S01]  /*2580*/  LOP3.LUT R2, R2, 0x3fff, RZ, 0xc0, !PT ;  /* 0x00003fff02027812 */ /* 0x000fe200078ec0ff */
[----:B------:R0:W-:Y:S01]  /*2590*/  STL.128 [R1+0xf0], RZ ;  /* 0x0000f0ff01007387 */ /* 0x0001e20000100c00 */
[----:B------:R-:W-:Y:S02]  /*25a0*/  IADD3 R23, P2, R16, 0x98, RZ ;  /* 0x0000009810177810 */ /* 0x000fe40007f5e0ff */
[----:B------:R-:W-:Y:S01]  /*25b0*/  LOP3.LUT R2, R2, 0x10000, RZ, 0xfc, !PT ;  /* 0x0001000002027812 */ /* 0x000fe200078efcff */
[----:B------:R0:W-:Y:S01]  /*25c0*/  STL.64 [R1+0x98], R4 ;  /* 0x0000980401007387 */ /* 0x0001e20000100a00 */
[C---:B------:R-:W-:Y:S01]  /*25d0*/  IADD3 R19, P3, R16.reuse, 0x90, RZ ;  /* 0x0000009010137810 */ /* 0x040fe20007f7e0ff */
[--C-:B------:R-:W-:Y:S01]  /*25e0*/  IMAD.X R42, RZ, RZ, R17.reuse, P2 ;  /* 0x000000ffff2a7224 */ /* 0x100fe200010e0611 */
[C---:B------:R-:W-:Y:S01]  /*25f0*/  IADD3 R26, P4, R16.reuse, 0x88, RZ ;  /* 0x00000088101a7810 */ /* 0x040fe20007f9e0ff */
[----:B------:R-:W-:Y:S01]  /*2600*/  IMAD.MOV.U32 R12, RZ, RZ, R2 ;  /* 0x000000ffff0c7224 */ /* 0x000fe200078e0002 */
[----:B------:R0:W-:Y:S01]  /*2610*/  STL.128 [R1+0x100], RZ ;  /* 0x000100ff01007387 */ /* 0x0001e20000100c00 */
[C---:B------:R-:W-:Y:S01]  /*2620*/  IADD3 R18, P5, R16.reuse, 0x80, RZ ;  /* 0x0000008010127810 */ /* 0x040fe20007fbe0ff */
[--C-:B------:R-:W-:Y:S01]  /*2630*/  IMAD.X R40, RZ, RZ, R17.reuse, P3 ;  /* 0x000000ffff287224 */ /* 0x100fe200018e0611 */
[C---:B------:R-:W-:Y:S01]  /*2640*/  IADD3 R36, P6, R16.reuse, 0x78, RZ ;  /* 0x0000007810247810 */ /* 0x040fe20007fde0ff */
[----:B------:R0:W-:Y:S01]  /*2650*/  STL.128 [R1+0x110], R12 ;  /* 0x0001100c01007387 */ /* 0x0001e20000100c00 */
[----:B------:R-:W-:Y:S01]  /*2660*/  IADD3 R38, P0, R16, 0xb0, RZ ;  /* 0x000000b010267810 */ /* 0x000fe20007f1e0ff */
[----:B------:R-:W-:-:S02]  /*2670*/  IMAD.X R43, RZ, RZ, R17, P4 ;  /* 0x000000ffff2b7224 */ /* 0x000fc400020e0611 */
[--C-:B------:R-:W-:Y:S02]  /*2680*/  IMAD.X R41, RZ, RZ, R17.reuse, P5 ;  /* 0x000000ffff297224 */ /* 0x100fe400028e0611 */
[--C-:B------:R-:W-:Y:S02]  /*2690*/  IMAD.X R37, RZ, RZ, R17.reuse, P6 ;  /* 0x000000ffff257224 */ /* 0x100fe400030e0611 */
[----:B------:R-:W-:Y:S01]  /*26a0*/  IMAD.X R39, RZ, RZ, R17, P0 ;  /* 0x000000ffff277224 */ /* 0x000fe200000e0611 */
[----:B------:R-:W-:Y:S06]  /*26b0*/  @!P1 BRA `(.L_x_2462) ;  /* 0x0000000000409947 */ /* 0x000fec0003800000 */
[----:B------:R-:W-:Y:S01]  /*26c0*/  MOV R0, 0x0 ;  /* 0x0000000000007802 */ /* 0x000fe20000000f00 */
[----:B------:R-:W-:Y:S01]  /*26d0*/  ULDC.64 UR4, c[0x4][0x90] ;  /* 0x0100240000047ab9 */ /* 0x000fe20000000a00 */
[----:B------:R-:W-:Y:S01]  /*26e0*/  ULDC.64 UR6, c[0x4][0x28] ;  /* 0x01000a0000067ab9 */ /* 0x000fe20000000a00 */
[----:B0-----:R-:W-:Y:S01]  /*26f0*/  IMAD.U32 R4, RZ, RZ, UR4 ;  /* 0x00000004ff047e24 */ /* 0x001fe2000f8e00ff */
        /* <DEDUP_REMOVED lines=12> */
.L_x_2462:
[----:B------:R-:W1:Y:S01]  /*27c0*/  S2R R20, SR_TID.X ;  /* 0x0000000000147919 */ /* 0x000e620000002100 */
[----:B0-----:R-:W0:Y:S01]  /*27d0*/  LDC.64 R14, c[0x0][0x428] ;  /* 0x00010a00ff0e7b82 */ /* 0x001e220000000a00 */
[----:B------:R-:W-:Y:S01]  /*27e0*/  IADD3 R8, P0, R16, 0x120, RZ ;  /* 0x0000012010087810 */ /* 0x000fe20007f1e0ff */
[----:B------:R-:W-:Y:S01]  /*27f0*/  ULDC UR4, c[0x0][0x20] ;  /* 0x0000080000047ab9 */ /* 0x000fe20000000800 */
[----:B------:R-:W-:Y:S01]  /*2800*/  IMAD.U32 R7, RZ, RZ, UR38 ;  /* 0x00000026ff077e24 */ /* 0x000fe2000f8e00ff */
[----:B------:R-:W-:Y:S01]  /*2810*/  STL.64 [R1+0x130], R36 ;  /* 0x0001302401007387 */ /* 0x000fe20000100a00 */
[----:B------:R-:W-:Y:S02]  /*2820*/  IMAD.U32 R13, RZ, RZ, UR42 ;  /* 0x0000002aff0d7e24 */ /* 0x000fe4000f8e00ff */
[--C-:B------:R-:W-:Y:S01]  /*2830*/  IMAD.X R9, RZ, RZ, R17.reuse, P0 ;  /* 0x000000ffff097224 */ /* 0x100fe200000e0611 */
[----:B------:R-:W2:Y:S01]  /*2840*/  LDC R21, c[0x0][0x430] ;  /* 0x00010c00ff157b82 */ /* 0x000ea20000000800 */
[----:B------:R-:W-:Y:S01]  /*2850*/  VIADD R6, R22, -UR4 ;  /* 0x8000000416067c36 */ /* 0x000fe20008000000 */
[----:B------:R-:W-:Y:S04]  /*2860*/  STL.64 [R1+0x120], R194 ;  /* 0x000120c201007387 */ /* 0x000fe80000100a00 */
[----:B------:R-:W-:Y:S02]  /*2870*/  STL.64 [R1+0x128], R8 ;  /* 0x0001280801007387 */ /* 0x000fe40000100a00 */
[----:B------:R-:W3:Y:S02]  /*2880*/  LDC.64 R10, c[0x0][0xad0] ;  /* 0x0002b400ff0a7b82 */ /* 0x000ee40000000a00 */
[----:B------:R-:W-:Y:S04]  /*2890*/  STL.U8 [R1+0x138], RZ ;  /* 0x000138ff01007387 */ /* 0x000fe80000100000 */
[----:B------:R4:W-:Y:S02]  /*28a0*/  STL [R6+0x4], R7 ;  /* 0x0000040706007387 */ /* 0x0009e40000100800 */
[----:B------:R-:W5:Y:S02]  /*28b0*/  LDC.64 R4, c[0x0][0xad8] ;  /* 0x0002b600ff047b82 */ /* 0x000f640000000a00 */
[----:B------:R0:W-:Y:S04]  /*28c0*/  STL [R6+0x8], R13 ;  /* 0x0000080d06007387 */ /* 0x0001e80000100800 */
[----:B0-----:R0:W-:Y:S01]  /*28d0*/  STL [R6+0x24], R14 ;  /* 0x0000240e06007387 */ /* 0x0011e20000100800 */
[----:B-1----:R-:W-:Y:S01]  /*28e0*/  VIADD R196, R20, 0xffffff80 ;  /* 0xffffff8014c47836 */ /* 0x002fe20000000000 */
[----:B------:R-:W1:Y:S02]  /*28f0*/  LDC.64 R2, c[0x0][0xae0] ;  /* 0x0002b800ff027b82 */ /* 0x000e640000000a00 */
[----:B------:R0:W-:Y:S04]  /*2900*/  STL [R6+0x28], R15 ;  /* 0x0000280f06007387 */ /* 0x0001e80000100800 */
[----:B--2---:R0:W-:Y:S04]  /*2910*/  STL [R6+0x2c], R21 ;  /* 0x00002c1506007387 */ /* 0x0041e80000100800 */
[----:B---3--:R0:W-:Y:S04]  /*2920*/  STL [R6+0xc], R11 ;  /* 0x00000c0b06007387 */ /* 0x0081e80000100800 */
[----:B------:R0:W-:Y:S04]  /*2930*/  STL [R6+0x14], RZ ;  /* 0x000014ff06007387 */ /* 0x0001e80000100800 */
[----:B------:R0:W-:Y:S04]  /*2940*/  STL [R6], R196 ;  /* 0x000000c406007387 */ /* 0x0001e80000100800 */
[----:B-----5:R0:W-:Y:S04]  /*2950*/  STL [R6+0x10], R4 ;  /* 0x0000100406007387 */ /* 0x0201e80000100800 */
[----:B------:R0:W-:Y:S04]  /*2960*/  STL [R6+0x18], R5 ;  /* 0x0000180506007387 */ /* 0x0001e80000100800 */
[----:B-1----:R0:W-:Y:S04]  /*2970*/  STL [R6+0x1c], R2 ;  /* 0x00001c0206007387 */ /* 0x0021e80000100800 */
[----:B------:R0:W-:Y:S04]  /*2980*/  STL [R6+0x20], R3 ;  /* 0x0000200306007387 */ /* 0x0001e80000100800 */
[----:B----4-:R-:W2:Y:S01]  /*2990*/  LDL R7, [R1+0x224] ;  /* 0x0002240001077983 */ /* 0x010ea20000100800 */
        /* <DEDUP_REMOVED lines=9> */
[----:B------:R-:W1:Y:S02]  /*2a30*/  SYNCS.PHASECHK.TRANS64.TRYWAIT P0, [UR44+0x32400], R0 ;  /* 0x03240000ff0075a7 */ /* 0x000e64000800016c */
[----:B01----:R-:W-:Y:S05]  /*2a40*/  @!P0 BRA `(.L_x_2464) ;  /* 0x0000024c00b48947 */ /* 0x003fea0003800000 */
.L_x_2671:
[----:B------:R-:W-:Y:S05]  /*2a50*/  BSYNC B0 ;  /* 0x0000000000007941 */ /* 0x000fea0003800000 */
.L_x_2463:
[----:B------:R-:W2:Y:S04]  /*2a60*/  LDL R29, [R1+0x1c] ;  /* 0x00001c00011d7983 */ /* 0x000ea80000100800 */
[----:B------:R1:W5:Y:S01]  /*2a70*/  LDL.64 R20, [R1+0x218] ;  /* 0x0002180001147983 */ /* 0x0003620000100a00 */
[----:B------:R-:W-:Y:S01]  /*2a80*/  IMAD.U32 R10, RZ, RZ, UR36 ;  /* 0x00000024ff0a7e24 */ /* 0x000fe2000f8e00ff */
[C---:B------:R-:W-:Y:S01]  /*2a90*/  IADD3 R14, P0, R16.reuse, 0x138, RZ ;  /* 0x00000138100e7810 */ /* 0x040fe20007f1e0ff */
[----:B------:R-:W-:Y:S01]  /*2aa0*/  IMAD.U32 R11, RZ, RZ, UR37 ;  /* 0x00000025ff0b7e24 */ /* 0x000fe2000f8e00ff */
[C---:B0-----:R-:W-:Y:S01]  /*2ab0*/  IADD3 R0, P1, R16.reuse, 0x430, RZ ;  /* 0x0000043010007810 */ /* 0x041fe20007f3e0ff */
[----:B------:R-:W-:Y:S01]  /*2ac0*/  IMAD.MOV.U32 R8, RZ, RZ, R27 ;  /* 0x000000ffff087224 */ /* 0x000fe200078e001b */
[----:B------:R-:W-:Y:S01]  /*2ad0*/  STL.64 [R1+0x210], R24 ;  /* 0x0002101801007387 */ /* 0x000fe20000100a00 */
[----:B------:R-:W-:Y:S01]  /*2ae0*/  IMAD.MOV.U32 R9, RZ, RZ, R44 ;  /* 0x000000ffff097224 */ /* 0x000fe200078e002c */
[----:B------:R-:W-:Y:S05]  /*2af0*/  WARPSYNC.ALL ;  /* 0x0000000000007948 */ /* 0x000fea0003800000 */
[----:B------:R0:W-:Y:S01]  /*2b00*/  STL.128 [R1+0x1a0], R8 ;  /* 0x0001a00801007387 */ /* 0x0001e20000100c00 */
[----:B------:R-:W-:Y:S01]  /*2b10*/  IMAD.X R15, RZ, RZ, R17, P0 ;  /* 0x000000ffff0f7224 */ /* 0x000fe200000e0611 */
[----:B------:R-:W-:Y:S01]  /*2b20*/  BSSY B0, `(.L_x_2465) ;  /* 0x000002c000007945 */ /* 0x000fe20003800000 */
[----:B------:R-:W-:Y:S01]  /*2b30*/  IMAD.MOV.U32 R12, RZ, RZ, R18 ;  /* 0x000000ffff0c7224 */ /* 0x000fe200078e0012 */
[----:B------:R-:W-:Y:S01]  /*2b40*/  IADD3 R18, P0, R16, 0x170, RZ ;  /* 0x0000017010127810 */ /* 0x000fe20007f1e0ff */
[----:B------:R-:W-:Y:S01]  /*2b50*/  IMAD.MOV.U32 R13, RZ, RZ, R41 ;  /* 0x000000ffff0d7224 */ /* 0x000fe200078e0029 */
[----:B------:R-:W-:Y:S01]  /*2b60*/  STL.64 [R1+0x178], R200 ;  /* 0x000178c801007387 */ /* 0x000fe20000100a00 */
[----:B------:R-:W-:-:S03]  /*2b70*/  IMAD.X R7, RZ, RZ, R17, P1 ;  /* 0x000000ffff077224 */ /* 0x000fc600008e0611 */
[----:B------:R3:W-:Y:S01]  /*2b80*/  STL.128 [R1+0x180], R12 ;  /* 0x0001800c01007387 */ /* 0x0007e20000100c00 */
[----:B0-----:R-:W-:Y:S02]  /*2b90*/  IMAD.MOV.U32 R10, RZ, RZ, R32 ;  /* 0x000000ffff0a7224 */ /* 0x001fe400078e0020 */
[----:B------:R-:W-:Y:S02]  /*2ba0*/  IMAD.MOV.U32 R11, RZ, RZ, R33 ;  /* 0x000000ffff0b7224 */ /* 0x000fe400078e0021 */
[----:B------:R-:W-:Y:S02]  /*2bb0*/  IMAD.MOV.U32 R8, RZ, RZ, R204 ;  /* 0x000000ffff087224 */ /* 0x000fe400078e00cc */
[----:B------:R-:W-:Y:S02]  /*2bc0*/  IMAD.MOV.U32 R9, RZ, RZ, R203 ;  /* 0x000000ffff097224 */ /* 0x000fe400078e00cb */
[----:B------:R-:W-:Y:S01]  /*2bd0*/  IMAD.MOV.U32 R32, RZ, RZ, R18 ;  /* 0x000000ffff207224 */ /* 0x000fe200078e0012 */
[----:B------:R1:W-:Y:S01]  /*2be0*/  BAR.SYNC.DEFER_BLOCKING R199, 0x100 ;  /* 0x000400c70000751d */ /* 0x0003e20000010000 */
[----:B---3--:R-:W-:Y:S01]  /*2bf0*/  IADD3 R12, P1, R16, 0x128, RZ ;  /* 0x00000128100c7810 */ /* 0x008fe20007f3e0ff */
[----:B------:R-:W-:-:S02]  /*2c00*/  IMAD.MOV.U32 R14, RZ, RZ, R206 ;  /* 0x000000ffff0e7224 */ /* 0x000fc400078e00ce */
[----:B------:R-:W-:Y:S02]  /*2c10*/  IMAD.MOV.U32 R15, RZ, RZ, R205 ;  /* 0x000000ffff0f7224 */ /* 0x000fe400078e00cd */
[----:B------:R-:W-:Y:S01]  /*2c20*/  IMAD.X R13, RZ, RZ, R17, P1 ;  /* 0x000000ffff0d7224 */ /* 0x000fe200008e0611 */
[----:B------:R0:W-:Y:S01]  /*2c30*/  STL.128 [R1+0x1b0], R8 ;  /* 0x0001b00801007387 */ /* 0x0001e20000100c00 */
[----:B------:R-:W-:-:S03]  /*2c40*/  IMAD.MOV.U32 R18, RZ, RZ, R23 ;  /* 0x000000ffff127224 */ /* 0x000fc600078e0017 */
[----:B------:R-:W-:Y:S01]  /*2c50*/  STL.128 [R1+0x1f0], R12 ;  /* 0x0001f00c01007387 */ /* 0x000fe20000100c00 */
[----:B0-----:R-:W-:Y:S02]  /*2c60*/  IMAD.MOV.U32 R8, RZ, RZ, R19 ;  /* 0x000000ffff087224 */ /* 0x001fe400078e0013 */
[----:B------:R-:W-:Y:S02]  /*2c70*/  IMAD.MOV.U32 R9, RZ, RZ, R40 ;  /* 0x000000ffff097224 */ /* 0x000fe400078e0028 */
[----:B------:R-:W-:Y:S02]  /*2c80*/  IMAD.MOV.U32 R10, RZ, RZ, R28 ;  /* 0x000000ffff0a7224 */ /* 0x000fe400078e001c */
[----:B------:R-:W-:Y:S02]  /*2c90*/  IMAD.MOV.U32 R11, RZ, RZ, R45 ;  /* 0x000000ffff0b7224 */ /* 0x000fe400078e002d */
[----:B------:R-:W-:-:S03]  /*2ca0*/  IMAD.X R19, RZ, RZ, R17, P0 ;  /* 0x000000ffff137224 */ /* 0x000fc600000e0611 */
[----:B------:R0:W-:Y:S01]  /*2cb0*/  STL.128 [R1+0x1c0], R8 ;  /* 0x0001c00801007387 */ /* 0x0001e20000100c00 */
[----:B------:R-:W-:Y:S02]  /*2cc0*/  IMAD.MOV.U32 R33, RZ, RZ, R19 ;  /* 0x000000ffff217224 */ /* 0x000fe400078e0013 */
[----:B------:R-:W-:-:S03]  /*2cd0*/  IMAD.MOV.U32 R19, RZ, RZ, R42 ;  /* 0x000000ffff137224 */ /* 0x000fc600078e002a */
[----:B------:R-:W-:Y:S04]  /*2ce0*/  STL.128 [R1+0x1e0], R32 ;  /* 0x0001e02001007387 */ /* 0x000fe80000100c00 */
[----:B------:R-:W-:Y:S01]  /*2cf0*/  STL.128 [R1+0x190], R16 ;  /* 0x0001901001007387 */ /* 0x000fe20000100c00 */
[----:B0-----:R-:W-:Y:S02]  /*2d00*/  IMAD.MOV.U32 R8, RZ, RZ, R30 ;  /* 0x000000ffff087224 */ /* 0x001fe400078e001e */
[----:B------:R-:W-:Y:S02]  /*2d10*/  IMAD.MOV.U32 R9, RZ, RZ, R31 ;  /* 0x000000ffff097224 */ /* 0x000fe400078e001f */
[----:B------:R-:W-:Y:S02]  /*2d20*/  IMAD.MOV.U32 R10, RZ, RZ, R0 ;  /* 0x000000ffff0a7224 */ /* 0x000fe400078e0000 */
[----:B------:R-:W-:-:S05]  /*2d30*/  IMAD.MOV.U32 R11, RZ, RZ, R7 ;  /* 0x000000ffff0b7224 */ /* 0x000fca00078e0007 */
[----:B------:R0:W-:Y:S02]  /*2d40*/  STL.128 [R1+0x1d0], R8 ;  /* 0x0001d00801007387 */ /* 0x0001e40000100c00 */
[----:B0-----:R-:W-:Y:S02]  /*2d50*/  IMAD.MOV.U32 R8, RZ, RZ, R26 ;  /* 0x000000ffff087224 */ /* 0x001fe400078e001a */
[----:B------:R-:W-:Y:S02]  /*2d60*/  IMAD.MOV.U32 R9, RZ, RZ, R43 ;  /* 0x000000ffff097224 */ /* 0x000fe400078e002b */
[----:B------:R-:W-:Y:S02]  /*2d70*/  IMAD.MOV.U32 R10, RZ, RZ, R38 ;  /* 0x000000ffff0a7224 */ /* 0x000fe400078e0026 */
[----:B------:R-:W-:-:S05]  /*2d80*/  IMAD.MOV.U32 R11, RZ, RZ, R39 ;  /* 0x000000ffff0b7224 */ /* 0x000fca00078e0027 */
[----:B------:R1:W-:Y:S01]  /*2d90*/  STL.128 [R1+0x200], R8 ;  /* 0x0002000801007387 */ /* 0x0003e20000100c00 */
[----:B--2---:R-:W-:-:S04]  /*2da0*/  LOP3.LUT R0, R29, 0x1, RZ, 0xfc, !PT ;  /* 0x000000011d007812 */ /* 0x004fc800078efcff */
[----:B------:R-:W-:-:S13]  /*2db0*/  ISETP.NE.AND P1, PT, R0, 0x3, PT ;  /* 0x000000030000780c */ /* 0x000fda0003f25270 */
[----:B-1----:R-:W-:Y:S05]  /*2dc0*/  @!P1 BRA `(.L_x_2466) ;  /* 0x0000000000049947 */ /* 0x002fea0003800000 */
[----:B------:R-:W-:Y:S01]  /*2dd0*/  BPT.TRAP 0x1 ;  /* 0x000000040000795c */ /* 0x000fe20000300000 */
.L_x_2466:
[----:B------:R-:W-:Y:S05]  /*2de0*/  BSYNC B0 ;  /* 0x0000000000007941 */ /* 0x000fea0003800000 */
.L_x_2465:
[----:B------:R-:W2:Y:S01]  /*2df0*/  LDL.64 R8, [R1+0x8] ;  /* 0x0000080001087983 */ /* 0x000ea20000100a00 */
[----:B-----5:R-:W-:Y:S01]  /*2e00*/  SHF.L.U32 R21, R21, 0x1f, RZ ;  /* 0x0000001f15157819 */ /* 0x020fe200000006ff */
[----:B------:R-:W-:Y:S01]  /*2e10*/  BSSY B0, `(.L_x_2467) ;  /* 0x0000006000007945 */ /* 0x000fe20003800000 */
[----:B--2---:R-:W-:-:S05]  /*2e20*/  MOV R7, R8 ;  /* 0x0000000800077202 */ /* 0x004fca0000000f00 */
[----:B------:R-:W-:-:S04]  /*2e30*/  IMAD R20, R20, 0x8, R7 ;  /* 0x0000000814147824 */ /* 0x000fc800078e0207 */
[----:B------:R0:W1:Y:S01]  /*2e40*/  SYNCS.PHASECHK.TRANS64.TRYWAIT P0, [R20+URZ], R21 ;  /* 0x00000015140075a7 */ /* 0x000062000800017f */
[----:B------:R-:W-:Y:S05]  /*2e50*/  @!P1 BRA `(.L_x_2468) ;  /* 0x0000000000049947 */ /* 0x000fea0003800000 */
[----:B------:R-:W-:Y:S01]  /*2e60*/  BPT.TRAP 0x1 ;  /* 0x000000040000795c */ /* 0x000fe20000300000 */
.L_x_2468:
[----:B------:R-:W-:Y:S05]  /*2e70*/  BSYNC B0 ;  /* 0x0000000000007941 */ /* 0x000fea0003800000 */
.L_x_2467:
[----:B------:R-:W-:Y:S04]  /*2e80*/  BSSY B0, `(.L_x_2469) ;  /* 0x0000004000007945 */ /* 0x000fe80003800000 */
[----:B-1----:R-:W-:Y:S05]  /*2e90*/  @P0 BRA `(.L_x_2470) ;  /* 0x0000000000080947 */ /* 0x002fea0003800000 */
[----:B------:R-:W1:Y:S02]  /*2ea0*/  SYNCS.PHASECHK.TRANS64.TRYWAIT P0, [R20+URZ], R21 ;  /* 0x00000015140075a7 */ /* 0x000e64000800017f */
[----:B-1----:R-:W-:Y:S05]  /*2eb0*/  @!P0 BRA `(.L_x_2471) ;  /* 0x0000024800b08947 */ /* 0x002fea0003800000 */
.L_x_2470:
[----:B------:R-:W-:Y:S05]  /*2ec0*/  BSYNC B0 ;  /* 0x0000000000007941 */ /* 0x000fea0003800000 */
.L_x_2469:
[----:B------:R-:W2:Y:S04]  /*2ed0*/  LDL R13, [R1+0x218] ;  /* 0x00021800010d7983 */ /* 0x000ea80000100800 */
[----:B------:R-:W2:Y:S01]  /*2ee0*/  LDL.64 R8, [R1+0xa0] ;  /* 0x0000a00001087983 */ /* 0x000ea20000100a00 */
[----:B------:R-:W-:Y:S05]  /*2ef0*/  WARPSYNC.ALL ;  /* 0x0000000000007948 */ /* 0x000fea0003800000 */
[----:B01----:R-:W3:Y:S04]  /*2f00*/  LDL.64 R20, [R1+0x98] ;  /* 0x0000980001147983 */ /* 0x003ee80000100a00 */
        /* <DEDUP_REMOVED lines=21> */
[C---:B------:R-:W-:Y:S01]  /*3060*/  VIADD R10, R8.reuse, 0x4 ;  /* 0x00000004080a7836 */ /* 0x040fe20000000000 */
        /* <DEDUP_REMOVED lines=30> */
[----:B------:R-:W1:Y:S02]  /*3250*/  SYNCS.PHASECHK.TRANS64.TRYWAIT P0, [UR44+0x32410], R7 ;  /* 0x03241007ff0075a7 */ /* 0x000e64000800016c */
[----:B01----:R-:W-:Y:S05]  /*3260*/  @!P0 BRA `(.L_x_2473) ;  /* 0x0000024400d88947 */ /* 0x003fea0003800000 */
.L_x_2672:
[----:B------:R-:W-:Y:S05]  /*3270*/  BSYNC B0 ;  /* 0x0000000000007941 */ /* 0x000fea0003800000 */
.L_x_2472:
[----:B0-----:R-:W2:Y:S04]  /*3280*/  LDL R7, [R1+0x54] ;  /* 0x0000540001077983 */ /* 0x001ea80000100800 */
[----:B------:R0:W5:Y:S01]  /*3290*/  LDL.64 R8, [R1+0x218] ;  /* 0x0002180001087983 */ /* 0x0001620000100a00 */
[----:B------:R-:W-:Y:S01]  /*32a0*/  BSSY B0, `(.L_x_2474) ;  /* 0x0000005000007945 */ /* 0x000fe20003800000 */
[----:B--2---:R-:W-:-:S04]  /*32b0*/  LOP3.LUT R7, R7, 0x1, RZ, 0xfc, !PT ;  /* 0x0000000107077812 */ /* 0x004fc800078efcff */
[----:B------:R-:W-:-:S13]  /*32c0*/  ISETP.NE.AND P1, PT, R7, 0x3, PT ;  /* 0x000000030700780c */ /* 0x000fda0003f25270 */
[----:B0-----:R-:W-:Y:S05]  /*32d0*/  @!P1 BRA `(.L_x_2475) ;  /* 0x0000000000049947 */ /* 0x001fea0003800000 */
[----:B------:R-:W-:Y:S01]  /*32e0*/  BPT.TRAP 0x1 ;  /* 0x000000040000795c */ /* 0x000fe20000300000 */
.L_x_2475:
[----:B------:R-:W-:Y:S05]  /*32f0*/  BSYNC B0 ;  /* 0x0000000000007941 */ /* 0x000fea0003800000 */
.L_x_2474:
        /* <DEDUP_REMOVED lines=8> */
.L_x_2477:
[----:B------:R-:W-:Y:S05]  /*3380*/  BSYNC B0 ;  /* 0x0000000000007941 */ /* 0x000fea0003800000 */
.L_x_2476:
[----:B------:R-:W-:Y:S04]  /*3390*/  BSSY B0, `(.L_x_2478) ;  /* 0x0000004000007945 */ /* 0x000fe80003800000 */
[----:B-1----:R-:W-:Y:S05]  /*33a0*/  @P0 BRA `(.L_x_2479) ;  /* 0x0000000000080947 */ /* 0x002fea0003800000 */
[----:B------:R-:W1:Y:S02]  /*33b0*/  SYNCS.PHASECHK.TRANS64.TRYWAIT P0, [R8+URZ], R9 ;  /* 0x00000009080075a7 */ /* 0x000e64000800017f */
[----:B-1----:R-:W-:Y:S05]  /*33c0*/  @!P0 BRA `(.L_x_2480) ;  /* 0x0000024400988947 */ /* 0x002fea0003800000 */
.L_x_2479:
[----:B------:R-:W-:Y:S05]  /*33d0*/  BSYNC B0 ;  /* 0x0000000000007941 */ /* 0x000fea0003800000 */
.L_x_2478:
[----:B------:R-:W2:Y:S04]  /*33e0*/  LDL R21, [R1+0x218] ;  /* 0x0002180001157983 */ /* 0x000ea80000100800 */
[----:B01----:R-:W2:Y:S04]  /*33f0*/  LDL.64 R8, [R1+0x118] ;  /* 0x0001180001087983 */ /* 0x003ea80000100a00 */
[----:B------:R-:W3:Y:S04]  /*3400*/  LDL R7, [R1+0x90] ;  /* 0x0000900001077983 */ /* 0x000ee80000100800 */
[----:B------:R-:W4:Y:S04]  /*3410*/  LDL.64 R10, [R1+0x110] ;  /* 0x00011000010a7983 */ /* 0x000f280000100a00 */
[----:B------:R-:W5:Y:S04]  /*3420*/  LDL.64 R12, [R1+0x110] ;  /* 0x00011000010c7983 */ /* 0x000f680000100a00 */
[----:B------:R-:W5:Y:S04]  /*3430*/  LDL.64 R14, [R1+0x110] ;  /* 0x00011000010e7983 */ /* 0x000f680000100a00 */
[----:B------:R-:W5:Y:S01]  /*3440*/  LDL.64 R18, [R1+0x110] ;  /* 0x0001100001127983 */ /* 0x000f620000100a00 */
[----:B------:R-:W-:Y:S05]  /*3450*/  WARPSYNC.ALL ;  /* 0x0000000000007948 */ /* 0x000fea0003800000 */
[----:B------:R-:W-:Y:S01]  /*3460*/  WARPGROUP.ARRIVE ;  /* 0x00000000000079c5 */ /* 0x000fe20000000000 */
[----:B--2---:R-:W-:Y:S01]  /*3470*/  IMAD R8, R21, 0xc00, R8 ;  /* 0x00000c0015087824 */ /* 0x004fe200078e0208 */
[----:B------:R-:W-:Y:S01]  /*3480*/  R2UR UR7, R9 ;  /* 0x00000000090772ca */ /* 0x000fe200000e0000 */
[----:B------:R-:W2:Y:S01]  /*3490*/  LDL.64 R20, [R1+0x110] ;  /* 0x0001100001147983 */ /* 0x000ea20000100a00 */
[----:B---3--:R-:W-:-:S02]  /*34a0*/  ISETP.NE.U32.AND P0, PT, R7, RZ, PT ;  /* 0x000000ff0700720c */ /* 0x008fc40003f05070 */
        /* <DEDUP_REMOVED lines=132> */
[----:B------:R-:W-:Y:S01]  /*3cf0*/  R2UR UR5, R21 ;  /* 0x00000000150572ca */ /* 0x000fe200000e0000 */
[----:B------:R-:W0:Y:S01]  /*3d00*/  S2R R23, SR_TID.X ;  /* 0x0000000000177919 */ /* 0x000e220000002100 */
[----:B---3--:R-:W-:Y:S01]  /*3d10*/  VIADD R12, R12, 0xc02 ;  /* 0x00000c020c0c7836 */ /* 0x008fe20000000000 */
[----:B------:R-:W-:Y:S02]  /*3d20*/  WARPGROUP.DEPBAR.LE gsb0, 0x0 ;  /* 0x00008000000079c5 */ /* 0x000fe40000010000 */
[----:B------:R-:W-:-:S08]  /*3d30*/  WARPGROUP.ARRIVE ;  /* 0x00000000000079c5 */ /* 0x000fd00000000000 */
[----:B------:R-:W-:Y:S01]  /*3d40*/  HGMMA.64x96x16.F32 R24, gdesc[UR4], R24, gsb0 ;  /* 0x01600000041879f0 */ /* 0x000fe20008000818 */
[----:B0-----:R-:W-:-:S04]  /*3d50*/  LOP3.LUT R23, R23, 0x7f, RZ, 0xc0, !PT ;  /* 0x0000007f17177812 */ /* 0x001fc800078ec0ff */
[----:B------:R-:W-:Y:S01]  /*3d60*/  ISETP.NE.AND P0, PT, R23, RZ, PT ;  /* 0x000000ff1700720c */ /* 0x000fe20003f05270 */
        /* <DEDUP_REMOVED lines=52> */
[----:B------:R-:W2:Y:S04]  /*40b0*/  LDL.64 R12, [R1+0x170] ;  /* 0x00017000010c7983 */ /* 0x000ea80000100a00 */
[----:B------:R-:W3:Y:S04]  /*40c0*/  LDL R14, [R6] ;  /* 0x00000000060e7983 */ /* 0x000ee80000100800 */
[----:B------:R-:W4:Y:S04]  /*40d0*/  LDL R9, [R6+0x8] ;  /* 0x0000080006097983 */ /* 0x000f280000100800 */
[----:B------:R-:W5:Y:S04]  /*40e0*/  LDL R20, [R1+0x70] ;  /* 0x0000700001147983 */ /* 0x000f680000100800 */
[----:B-1----:R-:W4:Y:S04]  /*40f0*/  LDL R7, [R6+0x18] ;  /* 0x0000180006077983 */ /* 0x002f280000100800 */
[----:B------:R-:W5:Y:S04]  /*4100*/  LDL R8, [R6+0x4] ;  /* 0x0000040006087983 */ /* 0x000f680000100800 */
[----:B------:R-:W5:Y:S04]  /*4110*/  LDL R18, [R6+0xc] ;  /* 0x00000c0006127983 */ /* 0x000f680000100800 */
[----:B------:R-:W5:Y:S04]  /*4120*/  LDL R15, [R6+0x10] ;  /* 0x00001000060f7983 */ /* 0x000f680000100800 */
[----:B------:R-:W5:Y:S04]  /*4130*/  LDL R19, [R6+0x14] ;  /* 0x0000140006137983 */ /* 0x000f680000100800 */
[----:B--2---:R3:W2:Y:S02]  /*4140*/  LD.E R12, desc[UR54][R12.64] ;  /* 0x000000360c0c7980 */ /* 0x0046a4000c101900 */
[----:B---3--:R-:W-:-:S04]  /*4150*/  SHF.R.S32.HI R13, RZ, 0x1f, R14 ;  /* 0x0000001fff0d7819 */ /* 0x008fc8000001140e */
        /* <DEDUP_REMOVED lines=9> */
[----:B----4-:R-:W-:Y:S01]  /*41f0*/  ISETP.GE.AND P1, PT, R7, 0x1, PT ;  /* 0x000000010700780c */ /* 0x010fe20003f26270 */
[----:B------:R-:W-:Y:S01]  /*4200*/  BSSY B0, `(.L_x_2481) ;  /* 0x0000095000007945 */ /* 0x000fe20003800000 */
[-C--:B--2---:R-:W-:Y:S01]  /*4210*/  FMUL.FTZ R10, R24, R12.reuse ;  /* 0x0000000c180a7220 */ /* 0x084fe20000410000 */
[----:B------:R-:W-:Y:S01]  /*4220*/  SHF.R.S32.HI R24, RZ, 0x1f, R21 ;  /* 0x0000001fff187819 */ /* 0x000fe20000011415 */
[----:B------:R-:W-:-:S03]  /*4230*/  FMUL.FTZ R11, R25, R12 ;  /* 0x0000000c190b7220 */ /* 0x000fc60000410000 */
[----:B------:R-:W-:Y:S01]  /*4240*/  LEA.HI R23, R24, R21, RZ, 0x2 ;  /* 0x0000001518177211 */ /* 0x000fe200078f10ff */
[----:B------:R-:W-:-:S03]  /*4250*/  FMUL.FTZ R95, R26, R12 ;  /* 0x0000000c1a5f7220 */ /* 0x000fc60000410000 */
[--C-:B------:R-:W-:Y:S02]  /*4260*/  SHF.R.S32.HI R25, RZ, 0x2, R23.reuse ;  /* 0x00000002ff197819 */ /* 0x100fe40000011417 */
[----:B------:R-:W-:Y:S02]  /*4270*/  SHF.R.S32.HI R26, RZ, 0x1f, R23 ;  /* 0x0000001fff1a7819 */ /* 0x000fe40000011417 */
[----:B------:R-:W-:Y:S02]  /*4280*/  LEA.HI R24, R24, R21, RZ, 0x5 ;  /* 0x0000001518187211 */ /* 0x000fe400078f28ff */
[----:B------:R-:W-:Y:S01]  /*4290*/  LEA.HI R26, R26, R25, RZ, 0x3 ;  /* 0x000000191a1a7211 */ /* 0x000fe200078f18ff */
[----:B------:R-:W-:Y:S01]  /*42a0*/  FMUL.FTZ R89, R27, R12 ;  /* 0x0000000c1b597220 */ /* 0x000fe20000410000 */
[----:B------:R-:W-:Y:S02]  /*42b0*/  SHF.R.S32.HI R27, RZ, 0x5, R24 ;  /* 0x00000005ff1b7819 */ /* 0x000fe40000011418 */
[----:B------:R-:W-:-:S02]  /*42c0*/  LOP3.LUT R26, R26, 0xfffffff8, RZ, 0xc0, !PT ;  /* 0xfffffff81a1a7812 */ /* 0x000fc400078ec0ff */
        /* <DEDUP_REMOVED lines=46> */
[----:B-----5:R-:W-:Y:S02]  /*45b0*/  IMAD R27, R20, 0x8, R27 ;  /* 0x00000008141b7824 */ /* 0x020fe400078e021b */
[----:B------:R-:W-:Y:S01]  /*45c0*/  FMUL.FTZ R181, R71, R12 ;  /* 0x0000000c47b57220 */ /* 0x000fe20000410000 */
[----:B------:R-:W-:Y:S01]  /*45d0*/  IMAD.IADD R14, R21, 0x1, -R14 ;  /* 0x00000001150e7824 */ /* 0x000fe200078e0a0e */
[----:B------:R-:W-:Y:S01]  /*45e0*/  IADD3 R21, -R8, 0x1, R23 ;  /* 0x0000000108157810 */ /* 0x000fe20007ffe117 */
[----:B------:R-:W-:Y:S01]  /*45f0*/  IMAD.U32 R26, R27, 0x10, R26 ;  /* 0x000000101b1a7824 */ /* 0x000fe200078e001a */
[----:B------:R-:W1:Y:S03]  /*4600*/  MUFU.TANH R10, R10 ;  /* 0x0000000a000a7308 */ /* 0x000e660000002400 */
[----:B------:R-:W-:Y:S01]  /*4610*/  IMAD R26, R13, 0x40, R26 ;  /* 0x000000400d1a7824 */ /* 0x000fe200078e021a */
[----:B------:R-:W-:Y:S01]  /*4620*/  LOP3.LUT R13, RZ, R18, RZ, 0x33, !PT ;  /* 0x00000012ff0d7212 */ /* 0x000fe200078e33ff */
[----:B------:R-:W-:-:S03]  /*4630*/  IMAD R12, R14, -0x2, R21 ;  /* 0xfffffffe0e0c7824 */ /* 0x000fc600078e0215 */
[----:B------:R-:W2:Y:S01]  /*4640*/  MUFU.TANH R11, R11 ;  /* 0x0000000b000b7308 */ /* 0x000ea20000002400 */
[----:B------:R-:W-:-:S07]  /*4650*/  IMAD R23, R14, -0x2, R23 ;  /* 0xfffffffe0e177824 */ /* 0x000fce00078e0217 */
[----:B------:R-:W3:Y:S01]  /*4660*/  MUFU.TANH R95, R95 ;  /* 0x0000005f005f7308 */ /* 0x000ee20000002400 */
[----:B------:R-:W-:-:S07]  /*4670*/  IMAD.IADD R18, R12, 0x1, R15 ;  /* 0x000000010c127824 */ /* 0x000fce00078e020f */
        /* <DEDUP_REMOVED lines=45> */
[----:B------:R-:W-:-:S02]  /*4950*/  IMAD.U32 R25, RZ, RZ, UR4 ;  /* 0x00000004ff197e24 */ /* 0x000fc4000f8e00ff */
[----:B------:R-:W-:Y:S02]  /*4960*/  IMAD.IADD R21, R12, 0x1, R13 ;  /* 0x000000010c157824 */ /* 0x000fe400078e020d */
[----:B------:R-:W-:Y:S01]  /*4970*/  VIADD R20, R19, UR4 ;  /* 0x0000000413147c36 */ /* 0x000fe20008000000 */
[----:B------:R-:W-:Y:S01]  /*4980*/  VIADDMNMX R12, R26, R18, R23, PT ;  /* 0x000000121a0c7246 */ /* 0x000fe20003800117 */
[----:B------:R-:W-:Y:S02]  /*4990*/  IMAD R24, R14, -0x2, R25 ;  /* 0xfffffffe0e187824 */ /* 0x000fe400078e0219 */
[----:B------:R-:W-:Y:S01]  /*49a0*/  IMAD.IADD R13, R21, 0x1, R26 ;  /* 0x00000001150d7824 */ /* 0x000fe200078e021a */
[----:B-1234-:R-:W-:Y:S06]  /*49b0*/  @!P1 BRA `(.L_x_2482) ;  /* 0x0000000000649947 */ /* 0x01efec0003800000 */
        /* <DEDUP_REMOVED lines=12> */
.L_x_2486:
[----:B------:R-:W-:Y:S05]  /*4a80*/  BSYNC B2 ;  /* 0x0000000000027941 */ /* 0x000fea0003800000 */
.L_x_2485:
[----:B------:R-:W-:Y:S01]  /*4a90*/  LOP3.LUT R14, RZ, R14, RZ, 0x33, !PT ;  /* 0x0000000eff0e7212 */ /* 0x000fe200078e33ff */
[----:B------:R-:W-:Y:S06]  /*4aa0*/  BRA `(.L_x_2487) ;  /* 0x0000000000187947 */ /* 0x000fec0003800000 */
.L_x_2484:
[----:B------:R-:W-:-:S13]  /*4ab0*/  ISETP.NE.AND P1, PT, R7, 0x1, PT ;  /* 0x000000010700780c */ /* 0x000fda0003f25270 */
[----:B------:R-:W-:Y:S05]  /*4ac0*/  @!P1 BRA `(.L_x_2487) ;  /* 0x0000000000109947 */ /* 0x000fea0003800000 */
[----:B------:R-:W2:Y:S04]  /*4ad0*/  LDL R15, [R6+0x1c] ;  /* 0x00001c00060f7983 */ /* 0x000ea80000100800 */
[----:B------:R-:W3:Y:S01]  /*4ae0*/  LDL R19, [R6+0x20] ;  /* 0x0000200006137983 */ /* 0x000ee20000100800 */
[----:B--2---:R-:W-:-:S05]  /*4af0*/  IMAD.HI.U32 R14, R14, R15, RZ ;  /* 0x0000000f0e0e7227 */ /* 0x004fca00078e00ff */
[----:B---3--:R-:W-:-:S07]  /*4b00*/  SHF.R.U32.HI R14, RZ, R19, R14 ;  /* 0x00000013ff0e7219 */ /* 0x008fce000001160e */
.L_x_2487:
[----:B------:R-:W-:Y:S05]  /*4b10*/  BSYNC B1 ;  /* 0x0000000000017941 */ /* 0x000fea0003800000 */
.L_x_2483:
[----:B------:R-:W-:-:S05]  /*4b20*/  IMAD R14, R7, R14, R24 ;  /* 0x0000000e070e7224 */ /* 0x000fca00078e0218 */
[----:B------:R-:W-:Y:S02]  /*4b30*/  VIMNMX R13, R13, R14, !PT ;  /* 0x0000000e0d0d7248 */ /* 0x000fe40007fe0100 */
[----:B------:R-:W-:-:S07]  /*4b40*/  VIADDMNMX R12, R14, R7, R12, PT ;  /* 0x000000070e0c7246 */ /* 0x000fce000380010c */
.L_x_2482:
[----:B------:R-:W-:Y:S05]  /*4b50*/  BSYNC B0 ;  /* 0x0000000000007941 */ /* 0x000fea0003800000 */
.L_x_2481:
[----:B------:R-:W-:Y:S01]  /*4b60*/  ISETP.GE.AND P1, PT, R20, 0x2, PT ;  /* 0x000000021400780c */ /* 0x000fe20003f26270 */
[----:B------:R-:W-:Y:S01]  /*4b70*/  VIADD R26, R26, 0x8 ;  /* 0x000000081a1a7836 */ /* 0x000fe20000000000 */
[C---:B------:R-:W-:Y:S01]  /*4b80*/  ISETP.GE.AND P5, PT, R20.reuse, 0xa, PT ;  /* 0x0000000a1400780c */ /* 0x040fe20003fa6270 */
[----:B------:R-:W-:Y:S01]  /*4b90*/  BSSY B0, `(.L_x_2488) ;  /* 0x000008f000007945 */ /* 0x000fe20003800000 */
[----:B------:R-:W-:Y:S02]  /*4ba0*/  ISETP.GT.AND P3, PT, R13, 0x1, !P1 ;  /* 0x000000010d00780c */ /* 0x000fe40004f64270 */
[----:B------:R-:W-:Y:S02]  /*4bb0*/  ISETP.GE.AND P2, PT, R20, 0x9, PT ;  /* 0x000000091400780c */ /* 0x000fe40003f46270 */
[----:B------:R-:W-:Y:S02]  /*4bc0*/  ISETP.LT.OR P3, PT, R12, 0x2, P3 ;  /* 0x000000020c00780c */ /* 0x000fe40001f61670 */
[----:B------:R-:W-:-:S02]  /*4bd0*/  P2R R15, PR, RZ, 0x20 ;  /* 0x00000020ff0f7803 */ /* 0x000fc40000000000 */
[----:B------:R-:W-:Y:S01]  /*4be0*/  FSEL R101, R11, -INF , !P3 ;  /* 0xff8000000b657808 */ /* 0x000fe20005800000 */
[----:B------:R-:W-:Y:S01]  /*4bf0*/  IMAD.IADD R11, R21, 0x1, R26 ;  /* 0x00000001150b7824 */ /* 0x000fe200078e021a */
[C---:B------:R-:W-:Y:S02]  /*4c00*/  ISETP.GT.AND P3, PT, R13.reuse, 0x9, !P5 ;  /* 0x000000090d00780c */ /* 0x040fe40006f64270 */
[----:B------:R-:W-:Y:S02]  /*4c10*/  ISETP.GT.AND P4, PT, R13, 0x8, !P2 ;  /* 0x000000080d00780c */ /* 0x000fe40005784270 */
        /* <DEDUP_REMOVED lines=101> */
[----:B------:R-:W-:Y:S02]  /*5270*/  ISETP.GE.AND P6, PT, R20, 0x5a, PT ;  /* 0x0000005a1400780c */ /* 0x000fe40003fc6270 */
[----:B------:R-:W-:Y:S02]  /*5280*/  VIADDMNMX R10, R26, R18, R23, PT ;  /* 0x000000121a0a7246 */ /* 0x000fe40003800117 */
        /* <DEDUP_REMOVED lines=18> */
.L_x_2493:
[----:B------:R-:W-:Y:S05]  /*53b0*/  BSYNC B2 ;  /* 0x0000000000027941 */ /* 0x000fea0003800000 */
.L_x_2492:
[----:B------:R-:W-:Y:S01]  /*53c0*/  LOP3.LUT R8, RZ, R8, RZ, 0x33, !PT ;  /* 0x00000008ff087212 */ /* 0x000fe200078e33ff */
[----:B------:R-:W-:Y:S06]  /*53d0*/  BRA `(.L_x_2494) ;  /* 0x0000000000187947 */ /* 0x000fec0003800000 */
.L_x_2491:
[----:B------:R-:W-:-:S13]  /*53e0*/  ISETP.NE.AND P6, PT, R7, 0x1, PT ;  /* 0x000000010700780c */ /* 0x000fda0003fc5270 */
[----:B------:R-:W-:Y:S05]  /*53f0*/  @!P6 BRA `(.L_x_2494) ;  /* 0x000000000010e947 */ /* 0x000fea0003800000 */
[----:B------:R-:W2:Y:S04]  /*5400*/  LDL R9, [R6+0x1c] ;  /* 0x00001c0006097983 */ /* 0x000ea80000100800 */
[----:B------:R-:W3:Y:S01]  /*5410*/  LDL R13, [R6+0x20] ;  /* 0x00002000060d7983 */ /* 0x000ee20000100800 */
[----:B--2---:R-:W-:-:S05]  /*5420*/  IMAD.HI.U32 R8, R8, R9, RZ ;  /* 0x0000000908087227 */ /* 0x004fca00078e00ff */
[----:B---3--:R-:W-:-:S07]  /*5430*/  SHF.R.U32.HI R8, RZ, R13, R8 ;  /* 0x0000000dff087219 */ /* 0x008fce0000011608 */
.L_x_2494:
[----:B------:R-:W-:Y:S05]  /*5440*/  BSYNC B1 ;  /* 0x0000000000017941 */ /* 0x000fea0003800000 */
.L_x_2490:
[----:B------:R-:W-:-:S05]  /*5450*/  IMAD R8, R7, R8, R24 ;  /* 0x0000000807087224 */ /* 0x000fca00078e0218 */
[----:B------:R-:W-:Y:S02]  /*5460*/  VIADDMNMX R10, R8, R7, R10, PT ;  /* 0x00000007080a7246 */ /* 0x000fe4000380010a */
[----:B------:R-:W-:-:S07]  /*5470*/  VIMNMX R11, R11, R8, !PT ;  /* 0x000000080b0b7248 */ /* 0x000fce0007fe0100 */
.L_x_2489:
[----:B------:R-:W-:Y:S05]  /*5480*/  BSYNC B0 ;  /* 0x0000000000007941 */ /* 0x000fea0003800000 */
.L_x_2488:
        /* <DEDUP_REMOVED lines=13> */
[----:B------:R-:W5:Y:S01]  /*5560*/  LDL R18, [R1+0x380] ;  /* 0x0003800001127983 */ /* 0x000f620000100800 */
[----:B------:R-:W-:Y:S02]  /*5570*/  ISETP.LT.OR P1, PT, R10, 0xa, P1 ;  /* 0x0000000a0a00780c */ /* 0x000fe40000f21670 */
[----:B------:R-:W-:Y:S01]  /*5580*/  ISETP.NE.AND P6, PT, R28, RZ, PT ;  /* 0x000000ff1c00720c */ /* 0x000fe20003fc5270 */
[----:B------:R-:W5:Y:S01]  /*5590*/  LDL R21, [R1+0x25c] ;  /* 0x00025c0001157983 */ /* 0x000f620000100800 */
[----:B------:R-:W-:-:S02]  /*55a0*/  FSEL R83, R83, -INF , !P1 ;  /* 0xff80000053537808 */ /* 0x000fc40004800000 */
[----:B------:R-:W-:Y:S01]  /*55b0*/  ISETP.NE.AND P1, PT, R19, RZ, PT ;  /* 0x000000ff1300720c */ /* 0x000fe20003f25270 */
[----:B------:R-:W5:Y:S01]  /*55c0*/  LDL R23, [R1+0x264] ;  /* 0x0002640001177983 */ /* 0x000f620000100800 */
[----:B------:R-:W-:Y:S02]  /*55d0*/  FMNMX.FTZ R8, R107, R101, !PT ;  /* 0x000000656b087209 */ /* 0x000fe40007810000 */
[----:B------:R-:W-:Y:S01]  /*55e0*/  ISETP.GT.AND P1, PT, R11, 0x10, !P1 ;  /* 0x000000100b00780c */ /* 0x000fe20004f24270 */
[----:B------:R-:W5:Y:S01]  /*55f0*/  LDL R19, [R1+0x258] ;  /* 0x0002580001137983 */ /* 0x000f620000100800 */
[----:B------:R-:W-:Y:S02]  /*5600*/  FMNMX.FTZ R8, R97, R8, !PT ;  /* 0x0000000861087209 */ /* 0x000fe40007810000 */
[----:B------:R-:W-:Y:S01]  /*5610*/  ISETP.LT.OR P1, PT, R10, 0x11, P1 ;  /* 0x000000110a00780c */ /* 0x000fe20000f21670 */
[----:B------:R-:W5:Y:S01]  /*5620*/  LDL R152, [R1+0x248] ;  /* 0x0002480001987983 */ /* 0x000f620000100800 */
[----:B------:R-:W-:-:S02]  /*5630*/  FMNMX.FTZ R7, R91, R8, !PT ;  /* 0x000000085b077209 */ /* 0x000fc40007810000 */
[----:B------:R-:W-:Y:S01]  /*5640*/  FSEL R182, R182, -INF , !P1 ;  /* 0xff800000b6b67808 */ /* 0x000fe20004800000 */
[----:B------:R-:W5:Y:S01]  /*5650*/  LDL R154, [R1+0x24c] ;  /* 0x00024c00019a7983 */ /* 0x000f620000100800 */
[----:B------:R-:W-:Y:S02]  /*5660*/  ISETP.NE.AND P1, PT, R25, RZ, PT ;  /* 0x000000ff1900720c */ /* 0x000fe40003f25270 */
[C---:B------:R-:W-:Y:S01]  /*5670*/  ISETP.GT.AND P3, PT, R11.reuse, 0x50, !P3 ;  /* 0x000000500b00780c */ /* 0x040fe20005f64270 */
[----:B------:R-:W5:Y:S01]  /*5680*/  LDL R144, [R1+0x234] ;  /* 0x0002340001907983 */ /* 0x000f620000100800 */
[C---:B------:R-:W-:Y:S02]  /*5690*/  ISETP.GT.AND P1, PT, R11.reuse, 0x11, !P1 ;  /* 0x000000110b00780c */ /* 0x040fe40004f24270 */
[----:B------:R-:W-:Y:S01]  /*56a0*/  ISETP.GT.AND P4, PT, R11, 0x51, !P4 ;  /* 0x000000510b00780c */ /* 0x000fe20006784270 */
[----:B------:R-:W5:Y:S01]  /*56b0*/  LDL R146, [R1+0x238] ;  /* 0x0002380001927983 */ /* 0x000f620000100800 */
[----:B------:R-:W-:-:S02]  /*56c0*/  ISETP.LT.OR P1, PT, R10, 0x12, P1 ;  /* 0x000000120a00780c */ /* 0x000fc40000f21670 */
[----:B------:R-:W-:Y:S01]  /*56d0*/  ISETP.LT.OR P3, PT, R10, 0x51, P3 ;  /* 0x000000510a00780c */ /* 0x000fe20001f61670 */
[----:B------:R-:W5:Y:S01]  /*56e0*/  LDL R148, [R1+0x23c] ;  /* 0x00023c0001947983 */ /* 0x000f620000100800 */
[----:B------:R-:W-:Y:S02]  /*56f0*/  FSEL R162, R162, -INF , !P1 ;  /* 0xff800000a2a27808 */ /* 0x000fe40004800000 */
[C---:B------:R-:W-:Y:S01]  /*5700*/  ISETP.GT.AND P1, PT, R11.reuse, 0x18, !P2 ;  /* 0x000000180b00780c */ /* 0x040fe20005724270 */
[----:B------:R-:W5:Y:S01]  /*5710*/  LDL R110, [R1+0x240] ;  /* 0x00024000016e7983 */ /* 0x000f620000100800 */
[----:B------:R-:W-:Y:S02]  /*5720*/  ISETP.NE.AND P2, PT, R14, RZ, PT ;  /* 0x000000ff0e00720c */ /* 0x000fe40003f45270 */
[----:B------:R-:W-:Y:S01]  /*5730*/  ISETP.LT.OR P1, PT, R10, 0x19, P1 ;  /* 0x000000190a00780c */ /* 0x000fe20000f21670 */
[----:B------:R-:W5:Y:S01]  /*5740*/  LDL R14, [R1+0x368] ;  /* 0x00036800010e7983 */ /* 0x000f620000100800 */
[----:B------:R-:W-:-:S02]  /*5750*/  ISETP.GT.AND P5, PT, R11, 0x58, !P5 ;  /* 0x000000580b00780c */ /* 0x000fc40006fa4270 */
[----:B------:R-:W-:Y:S01]  /*5760*/  FSEL R229, R229, -INF , !P1 ;  /* 0xff800000e5e57808 */ /* 0x000fe20004800000 */
[----:B------:R-:W5:Y:S01]  /*5770*/  LDL R150, [R1+0x244] ;  /* 0x0002440001967983 */ /* 0x000f620000100800 */
[----:B------:R-:W-:Y:S02]  /*5780*/  ISETP.GT.AND P1, PT, R11, 0x19, !P6 ;  /* 0x000000190b00780c */ /* 0x000fe40007724270 */
[----:B------:R-:W-:Y:S01]  /*5790*/  ISETP.NE.AND P6, PT, R38, RZ, PT ;  /* 0x000000ff2600720c */ /* 0x000fe20003fc5270 */
[----:B------:R-:W5:Y:S01]  /*57a0*/  LDL R112, [R1+0x250] ;  /* 0x0002500001707983 */ /* 0x000f620000100800 */
[C---:B------:R-:W-:Y:S02]  /*57b0*/  ISETP.LT.OR P1, PT, R10.reuse, 0x1a, P1 ;  /* 0x0000001a0a00780c */ /* 0x040fe40000f21670 */
[----:B------:R-:W-:Y:S01]  /*57c0*/  ISETP.LT.OR P4, PT, R10, 0x52, P4 ;  /* 0x000000520a00780c */ /* 0x000fe20002781670 */
[----:B------:R-:W5:Y:S01]  /*57d0*/  LDL R38, [R1+0x3e0] ;  /* 0x0003e00001267983 */ /* 0x000f620000100800 */
[----:B------:R-:W-:-:S02]  /*57e0*/  FSEL R228, R228, -INF , !P1 ;  /* 0xff800000e4e47808 */ /* 0x000fc40004800000 */
[----:B------:R-:W-:Y:S01]  /*57f0*/  ISETP.NE.AND P1, PT, R29, RZ, PT ;  /* 0x000000ff1d00720c */ /* 0x000fe20003f25270 */
[----:B------:R-:W5:Y:S01]  /*5800*/  LDL R114, [R1+0x260] ;  /* 0x0002600001727983 */ /* 0x000f620000100800 */
[----:B------:R-:W-:Y:S02]  /*5810*/  FSEL R178, R178, -INF , !P3 ;  /* 0xff800000b2b27808 */ /* 0x000fe40005800000 */
[----:B------:R-:W-:Y:S01]  /*5820*/  ISETP.GT.AND P1, PT, R11, 0x20, !P1 ;  /* 0x000000200b00780c */ /* 0x000fe20004f24270 */
[----:B------:R-:W5:Y:S01]  /*5830*/  LDL R25, [R1+0x268] ;  /* 0x0002680001197983 */ /* 0x000f620000100800 */
[C---:B------:R-:W-:Y:S02]  /*5840*/  ISETP.LT.OR P5, PT, R10.reuse, 0x59, P5 ;  /* 0x000000590a00780c */ /* 0x040fe40002fa1670 */
[----:B------:R-:W-:Y:S01]  /*5850*/  ISETP.LT.OR P1, PT, R10, 0x21, P1 ;  /* 0x000000210a00780c */ /* 0x000fe20000f21670 */
[----:B------:R-:W5:Y:S01]  /*5860*/  LDL R27, [R1+0x26c] ;  /* 0x00026c00011b7983 */ /* 0x000f620000100800 */
[----:B------:R-:W-:-:S02]  /*5870*/  FSEL R179, R179, -INF , !P4 ;  /* 0xff800000b3b37808 */ /* 0x000fc40006000000 */
[----:B------:R-:W-:Y:S01]  /*5880*/  FSEL R187, R187, -INF , !P1 ;  /* 0xff800000bbbb7808 */ /* 0x000fe20004800000 */
[----:B------:R-:W5:Y:S01]  /*5890*/  LDL R116, [R1+0x270] ;  /* 0x0002700001747983 */ /* 0x000f620000100800 */
[----:B------:R-:W-:Y:S02]  /*58a0*/  ISETP.NE.AND P1, PT, R30, RZ, PT ;  /* 0x000000ff1e00720c */ /* 0x000fe40003f25270 */
[----:B------:R-:W-:Y:S01]  /*58b0*/  FSEL R180, R180, -INF , !P5 ;  /* 0xff800000b4b47808 */ /* 0x000fe20006800000 */
[----:B------:R-:W5:Y:S01]  /*58c0*/  LDL R29, [R1+0x274] ;  /* 0x00027400011d7983 */ /* 0x000f620000100800 */
[----:B------:R-:W-:-:S03]  /*58d0*/  ISETP.GT.AND P1, PT, R11, 0x21, !P1 ;  /* 0x000000210b00780c */ /* 0x000fc60004f24270 */
[----:B------:R-:W5:Y:S01]  /*58e0*/  LDL R118, [R1+0x280] ;  /* 0x0002800001767983 */ /* 0x000f620000100800 */
[----:B------:R-:W-:-:S03]  /*58f0*/  ISETP.LT.OR P1, PT, R10, 0x22, P1 ;  /* 0x000000220a00780c */ /* 0x000fc60000f21670 */
[----:B------:R-:W5:Y:S01]  /*5900*/  LDL R120, [R1+0x290] ;  /* 0x0002900001787983 */ /* 0x000f620000100800 */
[----:B------:R-:W-:Y:S02]  /*5910*/  FSEL R188, R188, -INF , !P1 ;  /* 0xff800000bcbc7808 */ /* 0x000fe40004800000 */
[----:B------:R-:W-:Y:S01]  /*5920*/  ISETP.NE.AND P1, PT, R31, RZ, PT ;  /* 0x000000ff1f00720c */ /* 0x000fe20003f25270 */
[----:B------:R-:W5:Y:S03]  /*5930*/  LDL R41, [R1+0x294] ;  /* 0x0002940001297983 */ /* 0x000f660000100800 */
[----:B------:R-:W-:Y:S01]  /*5940*/  ISETP.GT.AND P1, PT, R11, 0x28, !P1 ;  /* 0x000000280b00780c */ /* 0x000fe20004f24270 */
[----:B------:R-:W5:Y:S03]  /*5950*/  LDL R31, [R1+0x278] ;  /* 0x00027800011f7983 */ /* 0x000f660000100800 */
[----:B------:R-:W-:Y:S01]  /*5960*/  ISETP.LT.OR P1, PT, R10, 0x29, P1 ;  /* 0x000000290a00780c */ /* 0x000fe20000f21670 */
[----:B------:R-:W5:Y:S03]  /*5970*/  LDL R43, [R1+0x298] ;  /* 0x00029800012b7983 */ /* 0x000f660000100800 */
[----:B------:R-:W-:Y:S01]  /*5980*/  FSEL R189, R189, -INF , !P1 ;  /* 0xff800000bdbd7808 */ /* 0x000fe20004800000 */
[----:B------:R-:W5:Y:S01]  /*5990*/  LDL R45, [R1+0x29c] ;  /* 0x00029c00012d7983 */ /* 0x000f620000100800 */
[----:B------:R-:W-:-:S03]  /*59a0*/  ISETP.NE.AND P1, PT, R32, RZ, PT ;  /* 0x000000ff2000720c */ /* 0x000fc60003f25270 */
        /* <DEDUP_REMOVED lines=38> */
[C---:B------:R-:W-:Y:S01]  /*5c10*/  ISETP.GT.AND P1, PT, R11.reuse, 0x40, !P1 ;  /* 0x000000400b00780c */ /* 0x040fe20004f24270 */
[----:B------:R-:W5:Y:S03]  /*5c20*/  LDL R37, [R1+0x288] ;  /* 0x0002880001257983 */ /* 0x000f660000100800 */
[----:B------:R-:W-:Y:S01]  /*5c30*/  ISETP.LT.OR P1, PT, R10, 0x41, P1 ;  /* 0x000000410a00780c */ /* 0x000fe20000f21670 */
[----:B------:R-:W5:Y:S03]  /*5c40*/  LDL R130, [R1+0x2e0] ;  /* 0x0002e00001827983 */ /* 0x000f660000100800 */
[----:B------:R-:W-:Y:S01]  /*5c50*/  FSEL R174, R174, -INF , !P1 ;  /* 0xff800000aeae7808 */ /* 0x000fe20004800000 */
[----:B------:R-:W5:Y:S01]  /*5c60*/  LDL R71, [R1+0x2e4] ;  /* 0x0002e40001477983 */ /* 0x000f620000100800 */
[----:B------:R-:W-:-:S02]  /*5c70*/  ISETP.GT.AND P1, PT, R11, RZ, !P2 ;  /* 0x000000ff0b00720c */ /* 0x000fc40005724270 */
[----:B------:R-:W-:Y:S01]  /*5c80*/  ISETP.NE.AND P2, PT, R40, RZ, PT ;  /* 0x000000ff2800720c */ /* 0x000fe20003f45270 */
[----:B------:R-:W5:Y:S01]  /*5c90*/  LDL R73, [R1+0x2e8] ;  /* 0x0002e80001497983 */ /* 0x000f620000100800 */
[----:B------:R-:W-:Y:S02]  /*5ca0*/  ISETP.LT.OR P1, PT, R10, 0x1, P1 ;  /* 0x000000010a00780c */ /* 0x000fe40000f21670 */
[----:B------:R-:W-:Y:S01]  /*5cb0*/  ISETP.GT.AND P2, PT, R11, 0x49, !P2 ;  /* 0x000000490b00780c */ /* 0x000fe20005744270 */
[----:B------:R-:W5:Y:S01]  /*5cc0*/  LDL R75, [R1+0x2ec] ;  /* 0x0002ec00014b7983 */ /* 0x000f620000100800 */
[----:B------:R-:W-:Y:S02]  /*5cd0*/  FSEL R95, R95, -INF , !P1 ;  /* 0xff8000005f5f7808 */ /* 0x000fe40004800000 */
[----:B------:R-:W-:Y:S01]  /*5ce0*/  ISETP.GT.AND P1, PT, R11, 0x41, !P6 ;  /* 0x000000410b00780c */ /* 0x000fe20007724270 */
[----:B------:R-:W5:Y:S01]  /*5cf0*/  LDL R132, [R1+0x2f0] ;  /* 0x0002f00001847983 */ /* 0x000f620000100800 */
[----:B------:R-:W-:-:S02]  /*5d00*/  FMNMX.FTZ R6, R95, R89, !PT ;  /* 0x000000595f067209 */ /* 0x000fc40007810000 */
[----:B------:R-:W-:Y:S01]  /*5d10*/  ISETP.LT.OR P1, PT, R10, 0x42, P1 ;  /* 0x000000420a00780c */ /* 0x000fe20000f21670 */
[----:B------:R-:W5:Y:S01]  /*5d20*/  LDL R77, [R1+0x2f4] ;  /* 0x0002f400014d7983 */ /* 0x000f620000100800 */
[----:B------:R-:W-:Y:S02]  /*5d30*/  FMNMX.FTZ R6, R87, R6, !PT ;  /* 0x0000000657067209 */ /* 0x000fe40007810000 */
[----:B------:R-:W-:Y:S01]  /*5d40*/  FSEL R175, R175, -INF , !P1 ;  /* 0xff800000afaf7808 */ /* 0x000fe20004800000 */
[----:B------:R-:W5:Y:S01]  /*5d50*/  LDL R79, [R1+0x2f8] ;  /* 0x0002f800014f7983 */ /* 0x000f620000100800 */
[----:B------:R-:W-:Y:S02]  /*5d60*/  FMNMX.FTZ R9, R83, R6, !PT ;  /* 0x0000000653097209 */ /* 0x000fe40007810000 */
[----:B------:R-:W-:Y:S01]  /*5d70*/  FMNMX.FTZ R6, R156, R7, !PT ;  /* 0x000000079c067209 */ /* 0x000fe20007810000 */
[----:B------:R-:W5:Y:S01]  /*5d80*/  LDL R81, [R1+0x2fc] ;  /* 0x0002fc0001517983 */ /* 0x000f620000100800 */
[----:B------:R-:W-:-:S02]  /*5d90*/  FMNMX.FTZ R9, R182, R9, !PT ;  /* 0x00000009b6097209 */ /* 0x000fc40007810000 */
[----:B------:R-:W-:Y:S01]  /*5da0*/  FMNMX.FTZ R6, R163, R6, !PT ;  /* 0x00000006a3067209 */ /* 0x000fe20007810000 */
[----:B------:R-:W5:Y:S01]  /*5db0*/  LDL R134, [R1+0x300] ;  /* 0x0003000001867983 */ /* 0x000f620000100800 */
[----:B------:R-:W-:Y:S02]  /*5dc0*/  FMNMX.FTZ R8, R162, R9, !PT ;  /* 0x00000009a2087209 */ /* 0x000fe40007810000 */
[----:B------:R-:W-:Y:S01]  /*5dd0*/  FMNMX.FTZ R7, R165, R6, !PT ;  /* 0x00000006a5077209 */ /* 0x000fe20007810000 */
        /* <DEDUP_REMOVED lines=23> */
[----:B------:R-:W-:Y:S01]  /*5f50*/  ISETP.NE.AND P1, PT, R39, RZ, PT ;  /* 0x000000ff2700720c */ /* 0x000fe20003f25270 */
[----:B------:R-:W5:Y:S01]  /*5f60*/  LDL R111, [R1+0x324] ;  /* 0x00032400016f7983 */ /* 0x000f620000100800 */
[----:B------:R-:W-:Y:S02]  /*5f70*/  FMNMX.FTZ R6, R214, R7, !PT ;  /* 0x00000007d6067209 */ /* 0x000fe40007810000 */
[----:B------:R-:W-:Y:S01]  /*5f80*/  FMNMX.FTZ R8, R218, R9, !PT ;  /* 0x00000009da087209 */ /* 0x000fe20007810000 */
[----:B------:R-:W5:Y:S01]  /*5f90*/  LDL R39, [R1+0x28c] ;  /* 0x00028c0001277983 */ /* 0x000f620000100800 */
[----:B------:R-:W-:Y:S02]  /*5fa0*/  ISETP.GT.AND P1, PT, R11, 0x48, !P1 ;  /* 0x000000480b00780c */ /* 0x000fe40004f24270 */
[----:B------:R-:W-:Y:S01]  /*5fb0*/  FMNMX.FTZ R7, R215, R6, !PT ;  /* 0x00000006d7077209 */ /* 0x000fe20007810000 */
[----:B------:R-:W5:Y:S01]  /*5fc0*/  LDL R113, [R1+0x328] ;  /* 0x0003280001717983 */ /* 0x000f620000100800 */
[----:B------:R-:W-:-:S02]  /*5fd0*/  FMNMX.FTZ R9, R219, R8, !PT ;  /* 0x00000008db097209 */ /* 0x000fc40007810000 */
[----:B------:R-:W-:Y:S01]  /*5fe0*/  ISETP.LT.OR P1, PT, R10, 0x49, P1 ;  /* 0x000000490a00780c */ /* 0x000fe20000f21670 */
[----:B------:R-:W5:Y:S01]  /*5ff0*/  LDL R115, [R1+0x32c] ;  /* 0x00032c0001737983 */ /* 0x000f620000100800 */
[----:B------:R-:W-:Y:S02]  /*6000*/  FMNMX.FTZ R7, R172, R7, !PT ;  /* 0x00000007ac077209 */ /* 0x000fe40007810000 */
[----:B------:R-:W-:Y:S01]  /*6010*/  FMNMX.FTZ R6, R174, R9, !PT ;  /* 0x00000009ae067209 */ /* 0x000fe20007810000 */
[----:B------:R-:W5:Y:S01]  /*6020*/  LDL R140, [R1+0x330] ;  /* 0x00033000018c7983 */ /* 0x000f620000100800 */
[----:B------:R-:W-:Y:S02]  /*6030*/  ISETP.LT.OR P2, PT, R10, 0x4a, P2 ;  /* 0x0000004a0a00780c */ /* 0x000fe40001741670 */
[----:B------:R-:W-:Y:S01]  /*6040*/  FSEL R176, R176, -INF , !P1 ;  /* 0xff800000b0b07808 */ /* 0x000fe20004800000 */
[----:B------:R-:W5:Y:S01]  /*6050*/  LDL R117, [R1+0x334] ;  /* 0x0003340001757983 */ /* 0x000f620000100800 */
[----:B------:R-:W-:-:S02]  /*6060*/  FMNMX.FTZ R7, R166, R7, !PT ;  /* 0x00000007a6077209 */ /* 0x000fc40007810000 */
[----:B------:R-:W-:Y:S01]  /*6070*/  FMNMX.FTZ R9, R175, R6, !PT ;  /* 0x00000006af097209 */ /* 0x000fe20007810000 */
[----:B------:R-:W5:Y:S01]  /*6080*/  LDL R119, [R1+0x338] ;  /* 0x0003380001777983 */ /* 0x000f620000100800 */
[----:B------:R-:W-:Y:S02]  /*6090*/  FSEL R177, R177, -INF , !P2 ;  /* 0xff800000b1b17808 */ /* 0x000fe40005000000 */
[----:B------:R-:W-:Y:S01]  /*60a0*/  FMNMX.FTZ R6, R168, R7, !PT ;  /* 0x00000007a8067209 */ /* 0x000fe20007810000 */
[----:B------:R-:W5:Y:S01]  /*60b0*/  LDL R121, [R1+0x33c] ;  /* 0x00033c0001797983 */ /* 0x000f620000100800 */
[----:B------:R-:W-:Y:S02]  /*60c0*/  FMNMX.FTZ R8, R176, R9, !PT ;  /* 0x00000009b0087209 */ /* 0x000fe40007810000 */
[----:B------:R-:W-:Y:S01]  /*60d0*/  ISETP.NE.AND P6, PT, R20, RZ, PT ;  /* 0x000000ff1400720c */ /* 0x000fe20003fc5270 */
[----:B------:R-:W5:Y:S01]  /*60e0*/  LDL R142, [R1+0x340] ;  /* 0x00034000018e7983 */ /* 0x000f620000100800 */
[----:B------:R-:W-:-:S02]  /*60f0*/  FMNMX.FTZ R6, R169, R6, !PT ;  /* 0x00000006a9067209 */ /* 0x000fc40007810000 */
[----:B------:R-:W-:Y:S01]  /*6100*/  FMNMX.FTZ R7, R177, R8, !PT ;  /* 0x00000008b1077209 */ /* 0x000fe20007810000 */
[----:B------:R-:W5:Y:S01]  /*6110*/  LDL R20, [R1+0x350] ;  /* 0x0003500001147983 */ /* 0x000f620000100800 */
[----:B------:R-:W-:Y:S02]  /*6120*/  ISETP.GT.AND P6, PT, R11, 0x59, !P6 ;  /* 0x000000590b00780c */ /* 0x000fe400077c4270 */
[----:B------:R-:W-:Y:S01]  /*6130*/  FMNMX.FTZ R6, R167, R6, !PT ;  /* 0x00000006a7067209 */ /* 0x000fe20007810000 */
[----:B------:R-:W5:Y:S01]  /*6140*/  LDL R123, [R1+0x344] ;  /* 0x00034400017b7983 */ /* 0x000f620000100800 */
[----:B------:R-:W-:Y:S02]  /*6150*/  FMNMX.FTZ R8, R178, R7, !PT ;  /* 0x00000007b2087209 */ /* 0x000fe40007810000 */
[----:B------:R-:W-:Y:S01]  /*6160*/  ISETP.LT.OR P6, PT, R10, 0x5a, P6 ;  /* 0x0000005a0a00780c */ /* 0x000fe200037c1670 */
        /* <DEDUP_REMOVED lines=8> */
[----:B------:R-:W-:Y:S01]  /*61f0*/  FMNMX.FTZ R8, R173, R8, !PT ;  /* 0x00000008ad087209 */ /* 0x000fe20007810000 */
[----:B------:R-:W5:Y:S01]  /*6200*/  LDL R108, [R1+0x358] ;  /* 0x00035800016c7983 */ /* 0x000f620000100800 */
[----:B------:R-:W-:-:S03]  /*6210*/  FMNMX.FTZ R9, R181, R6, !PT ;  /* 0x00000006b5097209 */ /* 0x000fc60007810000 */
[----:B------:R-:W5:Y:S04]  /*6220*/  LDL R100, [R1+0x35c] ;  /* 0x00035c0001647983 */ /* 0x000f680000100800 */
[----:B------:R-:W-:Y:S04]  /*6230*/  STL.64 [R1+0x440], R8 ;  /* 0x0004400801007387 */ /* 0x000fe80000100a00 */
[----:B------:R-:W3:Y:S04]  /*6240*/  LDL R15, [R1+0x444] ;  /* 0x00044400010f7983 */ /* 0x000ee80000100800 */
[----:B------:R-:W0:Y:S04]  /*6250*/  SHFL.BFLY PT, R7, R8, 0x2, 0x1f ;  /* 0x0c401f0008077f89 */ /* 0x000e2800000e0000 */
[----:B------:R-:W5:Y:S04]  /*6260*/  LDL R102, [R1+0x360] ;  /* 0x0003600001667983 */ /* 0x000f680000100800 */
[----:B------:R-:W5:Y:S04]  /*6270*/  LDL R104, [R1+0x364] ;  /* 0x0003640001687983 */ /* 0x000f680000100800 */
[----:B------:R-:W5:Y:S04]  /*6280*/  LDL R96, [R1+0x36c] ;  /* 0x00036c0001607983 */ /* 0x000f680000100800 */
[----:B------:R-:W5:Y:S04]  /*6290*/  LDL R98, [R1+0x370] ;  /* 0x0003700001627983 */ /* 0x000f680000100800 */
[----:B------:R-:W5:Y:S01]  /*62a0*/  LDL R90, [R1+0x374] ;  /* 0x00037400015a7983 */ /* 0x000f620000100800 */
[----:B0-----:R-:W-:-:S03]  /*62b0*/  FMNMX.FTZ R10, R8, R7, !PT ;  /* 0x00000007080a7209 */ /* 0x001fc60007810000 */
[----:B------:R-:W5:Y:S04]  /*62c0*/  LDL R92, [R1+0x378] ;  /* 0x00037800015c7983 */ /* 0x000f680000100800 */
[----:B------:R-:W0:Y:S04]  /*62d0*/  SHFL.BFLY PT, R11, R10, 0x1, 0x1f ;  /* 0x0c201f000a0b7f89 */ /* 0x000e2800000e0000 */
[----:B------:R-:W4:Y:S04]  /*62e0*/  LDL.64 R6, [R1+0xa8] ;  /* 0x0000a80001067983 */ /* 0x000f280000100a00 */
[----:B------:R-:W5:Y:S04]  /*62f0*/  LDL R94, [R1+0x37c] ;  /* 0x00037c00015e7983 */ /* 0x000f680000100800 */
[----:B------:R-:W5:Y:S04]  /*6300*/  LDL R86, [R1+0x384] ;  /* 0x0003840001567983 */ /* 0x000f680000100800 */
[----:B------:R-:W5:Y:S04]  /*6310*/  LDL R88, [R1+0x388] ;  /* 0x0003880001587983 */ /* 0x000f680000100800 */
[----:B------:R-:W5:Y:S01]  /*6320*/  LDL R84, [R1+0x38c] ;  /* 0x00038c0001547983 */ /* 0x000f620000100800 */
[----:B0-----:R-:W-:-:S03]  /*6330*/  FMNMX.FTZ R10, R10, R11, !PT ;  /* 0x0000000b0a0a7209 */ /* 0x001fc60007810000 */
[----:B------:R-:W5:Y:S04]  /*6340*/  LDL R80, [R1+0x390] ;  /* 0x0003900001507983 */ /* 0x000f680000100800 */
[----:B------:R-:W-:Y:S04]  /*6350*/  STL [R1+0x440], R10 ;  /* 0x0004400a01007387 */ /* 0x000fe80000100800 */
[----:B------:R-:W4:Y:S04]  /*6360*/  LDL R159, [R1+0x440] ;  /* 0x00044000019f7983 */ /* 0x000f280000100800 */
        /* <DEDUP_REMOVED lines=28> */
[----:B--2---:R0:W-:Y:S04]  /*6530*/  STL [R1+0x230], R12 ;  /* 0x0002300c01007387 */ /* 0x0041e80000100800 */
[----:B------:R-:W2:Y:S04]  /*6540*/  LDL R11, [R1+0x414] ;  /* 0x00041400010b7983 */ /* 0x000ea80000100800 */
[----:B------:R-:W2:Y:S04]  /*6550*/  LDL R234, [R1+0x408] ;  /* 0x0004080001ea7983 */ /* 0x000ea80000100800 */
[----:B0-----:R-:W2:Y:S04]  /*6560*/  LDL R12, [R1+0x428] ;  /* 0x00042800010c7983 */ /* 0x001ea80000100800 */
[----:B------:R-:W2:Y:S04]  /*6570*/  LDL R236, [R1+0x40c] ;  /* 0x00040c0001ec7983 */ /* 0x000ea80000100800 */
[----:B------:R-:W2:Y:S04]  /*6580*/  LDL R235, [R1+0x410] ;  /* 0x0004100001eb7983 */ /* 0x000ea80000100800 */
[----:B------:R-:W2:Y:S04]  /*6590*/  LDL R226, [R1+0x418] ;  /* 0x0004180001e27983 */ /* 0x000ea80000100800 */
[----:B------:R-:W2:Y:S04]  /*65a0*/  LDL R227, [R1+0x41c] ;  /* 0x00041c0001e37983 */ /* 0x000ea80000100800 */
[----:B------:R-:W2:Y:S04]  /*65b0*/  LDL R225, [R1+0x42c] ;  /* 0x00042c0001e17983 */ /* 0x000ea80000100800 */
[----:B---3--:R-:W0:Y:S02]  /*65c0*/  SHFL.BFLY PT, R8, R15, 0x2, 0x1f ;  /* 0x0c401f000f087f89 */ /* 0x008e2400000e0000 */
[----:B0-----:R-:W-:-:S05]  /*65d0*/  FMNMX.FTZ R8, R8, R15, !PT ;  /* 0x0000000f08087209 */ /* 0x001fca0007810000 */
[----:B------:R-:W0:Y:S02]  /*65e0*/  SHFL.BFLY PT, R9, R8, 0x1, 0x1f ;  /* 0x0c201f0008097f89 */ /* 0x000e2400000e0000 */
[----:B0-----:R-:W-:Y:S02]  /*65f0*/  FMNMX.FTZ R10, R8, R9, !PT ;  /* 0x00000009080a7209 */ /* 0x001fe40007810000 */
[----:B------:R-:W3:Y:S04]  /*6600*/  LDL R8, [R1+0x420] ;  /* 0x0004200001087983 */ /* 0x000ee80000100800 */
[----:B------:R-:W3:Y:S01]  /*6610*/  LDL R9, [R1+0x424] ;  /* 0x0004240001097983 */ /* 0x000ee20000100800 */
[----:B----4-:R-:W-:Y:S01]  /*6620*/  FSETP.NEU.FTZ.AND P1, PT, R159, -INF , PT ;  /* 0xff8000009f00780b */ /* 0x010fe20003f3d000 */
[----:B------:R-:W-:Y:S01]  /*6630*/  FMUL.FTZ R159, R158, R159 ;  /* 0x0000009f9e9f7220 */ /* 0x000fe20000410000 */
[----:B------:R-:W-:-:S04]  /*6640*/  IMAD R6, R13, 0xc00, R6 ;  /* 0x00000c000d067824 */ /* 0x000fc800078e0206 */
[----:B------:R-:W-:Y:S01]  /*6650*/  FSEL R159, R159, RZ, P1 ;  /* 0x000000ff9f9f7208 */ /* 0x000fe20000800000 */
[----:B-----5:R0:W-:Y:S01]  /*6660*/  STL [R1+0x254], R160 ;  /* 0x000254a001007387 */ /* 0x0201e20000100800 */
[----:B------:R-:W-:-:S03]  /*6670*/  FSETP.NEU.FTZ.AND P1, PT, R10, -INF , PT ;  /* 0xff8000000a00780b */ /* 0x000fc60003f3d000 */
[-CC-:B------:R-:W-:Y:S01]  /*6680*/  FFMA.FTZ R13, R101, R158.reuse, -R159.reuse ;  /* 0x0000009e650d7223 */ /* 0x180fe2000001089f */
[----:B------:R1:W-:Y:S01]  /*6690*/  STL [R1+0x350], R20 ;  /* 0x0003501401007387 */ /* 0x0003e20000100800 */
[-C--:B0-----:R-:W-:Y:S01]  /*66a0*/  FMUL.FTZ R160, R10, R158.reuse ;  /* 0x0000009e0aa07220 */ /* 0x081fe20000410000 */
[-CC-:B------:R-:W-:Y:S01]  /*66b0*/  FFMA.FTZ R15, R97, R158.reuse, -R159.reuse ;  /* 0x0000009e610f7223 */ /* 0x180fe2000001089f */
[----:B-1----:R0:W-:Y:S03]  /*66c0*/  MUFU.EX2 R20, R13 ;  /* 0x0000000d00147308 */ /* 0x0021e60000000800 */
[----:B------:R-:W-:Y:S01]  /*66d0*/  FSEL R160, R160, RZ, P1 ;  /* 0x000000ffa0a07208 */ /* 0x000fe20000800000 */
[----:B------:R1:W-:Y:S04]  /*66e0*/  STL [R1+0x368], R14 ;  /* 0x0003680e01007387 */ /* 0x0003e80000100800 */
[----:B------:R4:W-:Y:S01]  /*66f0*/  STL [R1+0x380], R18 ;  /* 0x0003801201007387 */ /* 0x0009e20000100800 */
[----:B0-----:R-:W-:-:S03]  /*6700*/  FFMA.FTZ R13, R91, R158, -R159 ;  /* 0x0000009e5b0d7223 */ /* 0x001fc6000001089f */
[----:B------:R0:W-:Y:S01]  /*6710*/  STL [R1+0x258], R19 ;  /* 0x0002581301007387 */ /* 0x0001e20000100800 */
[----:B-1----:R1:W-:Y:S03]  /*6720*/  MUFU.EX2 R14, R15 ;  /* 0x0000000f000e7308 */ /* 0x0023e60000000800 */
[----:B------:R5:W-:Y:S04]  /*6730*/  STL [R1+0x25c], R21 ;  /* 0x00025c1501007387 */ /* 0x000be80000100800 */
[----:B------:R5:W-:Y:S01]  /*6740*/  STL [R1+0x264], R23 ;  /* 0x0002641701007387 */ /* 0x000be20000100800 */
[----:B----4-:R4:W-:Y:S01]  /*6750*/  MUFU.EX2 R18, R13 ;  /* 0x0000000d00127308 */ /* 0x0109e20000000800 */
[-C--:B0-----:R-:W-:Y:S01]  /*6760*/  FFMA.FTZ R19, R107, R158.reuse, -R159 ;  /* 0x0000009e6b137223 */ /* 0x081fe2000001089f */
[-CC-:B-1----:R-:W-:Y:S01]  /*6770*/  FFMA.FTZ R15, R87, R158.reuse, -R160.reuse ;  /* 0x0000009e570f7223 */ /* 0x182fe200000108a0 */
[-CC-:B-----5:R-:W-:Y:S01]  /*6780*/  FFMA.FTZ R21, R95, R158.reuse, -R160.reuse ;  /* 0x0000009e5f157223 */ /* 0x1a0fe200000108a0 */
[-CC-:B------:R-:W-:Y:S01]  /*6790*/  FFMA.FTZ R23, R89, R158.reuse, -R160.reuse ;  /* 0x0000009e59177223 */ /* 0x180fe200000108a0 */
[----:B----4-:R-:W-:-:S03]  /*67a0*/  FFMA.FTZ R13, R83, R158, -R160 ;  /* 0x0000009e530d7223 */ /* 0x010fc600000108a0 */
[----:B------:R-:W-:Y:S08]  /*67b0*/  MUFU.EX2 R19, R19 ;  /* 0x0000001300137308 */ /* 0x000ff00000000800 */
[----:B------:R-:W-:Y:S08]  /*67c0*/  MUFU.EX2 R21, R21 ;  /* 0x0000001500157308 */ /* 0x000ff00000000800 */
[----:B------:R-:W0:Y:S08]  /*67d0*/  MUFU.EX2 R23, R23 ;  /* 0x0000001700177308 */ /* 0x000e300000000800 */
[----:B------:R-:W-:Y:S08]  /*67e0*/  MUFU.EX2 R15, R15 ;  /* 0x0000000f000f7308 */ /* 0x000ff00000000800 */
[----:B------:R-:W1:Y:S01]  /*67f0*/  MUFU.EX2 R13, R13 ;  /* 0x0000000d000d7308 */ /* 0x000e620000000800 */
[----:B------:R4:W-:Y:S01]  /*6800*/  STL [R1+0x28c], R39 ;  /* 0x00028c2701007387 */ /* 0x0009e20000100800 */
[----:B------:R-:W-:-:S02]  /*6810*/  R2UR UR6, R6 ;  /* 0x00000000060672ca */ /* 0x000fc400000e0000 */
[----:B------:R-:W-:Y:S01]  /*6820*/  R2UR UR7, R7 ;  /* 0x00000000070772ca */ /* 0x000fe200000e0000 */
[----:B------:R5:W-:Y:S01]  /*6830*/  STL [R1+0x3e0], R38 ;  /* 0x0003e02601007387 */ /* 0x000be20000100800 */
[----:B0-----:R-:W-:-:S03]  /*6840*/  F2FP.F16.F32.PACK_AB R153, R23, R21 ;  /* 0x000000151799723e */ /* 0x001fc600000000ff */
[----:B------:R0:W-:Y:S01]  /*6850*/  STL [R1+0x248], R152 ;  /* 0x0002489801007387 */ /* 0x0001e20000100800 */
[----:B----4-:R-:W-:-:S03]  /*6860*/  IMAD.MOV.U32 R39, RZ, RZ, R7 ;  /* 0x000000ffff277224 */ /* 0x010fc600078e0007 */
[----:B------:R4:W-:Y:S01]  /*6870*/  STL [R1+0x24c], R154 ;  /* 0x00024c9a01007387 */ /* 0x0009e20000100800 */
[----:B-----5:R-:W-:Y:S01]  /*6880*/  VIADD R38, R6, 0x80 ;  /* 0x0000008006267836 */ /* 0x020fe20000000000 */
[----:B-1----:R-:W-:Y:S02]  /*6890*/  F2FP.F16.F32.PACK_AB R155, R13, R15 ;  /* 0x0000000f0d9b723e */ /* 0x002fe400000000ff */
[----:B0-----:R-:W-:Y:S01]  /*68a0*/  F2FP.F16.F32.PACK_AB R152, R20, R19 ;  /* 0x000000131498723e */ /* 0x001fe200000000ff */
        /* <DEDUP_REMOVED lines=110> */
[----:B0-----:R-:W-:-:S06]  /*6f90*/  WARPGROUP.ARRIVE ;  /* 0x00000000000079c5 */ /* 0x001fcc0000000000 */
        /* <DEDUP_REMOVED lines=9> */
[----:B--2---:R0:W-:Y:S01]  /*7030*/  STL [R1+0x414], R11 ;  /* 0x0004140b01007387 */ /* 0x0041e20000100800 */
[----:B------:R-:W-:Y:S03]  /*7040*/  MUFU.EX2 R156, R156 ;  /* 0x0000009c009c7308 */ /* 0x000fe60000000800 */
[----:B------:R2:W-:Y:S05]  /*7050*/  STL [R1+0x428], R12 ;  /* 0x0004280c01007387 */ /* 0x0005ea0000100800 */
[----:B------:R-:W4:Y:S08]  /*7060*/  MUFU.EX2 R163, R163 ;  /* 0x000000a300a37308 */ /* 0x000f300000000800 */
[----:B------:R-:W-:Y:S08]  /*7070*/  MUFU.EX2 R165, R165 ;  /* 0x000000a500a57308 */ /* 0x000ff00000000800 */
[----:B------:R-:W5:Y:S08]  /*7080*/  MUFU.EX2 R164, R164 ;  /* 0x000000a400a47308 */ /* 0x000f700000000800 */
[----:B------:R-:W-:Y:S08]  /*7090*/  MUFU.EX2 R182, R182 ;  /* 0x000000b600b67308 */ /* 0x000ff00000000800 */
[----:B------:R-:W1:Y:S08]  /*70a0*/  MUFU.EX2 R162, R162 ;  /* 0x000000a200a27308 */ /* 0x000e700000000800 */
[----:B0-----:R-:W-:Y:S08]  /*70b0*/  MUFU.EX2 R11, R229 ;  /* 0x000000e5000b7308 */ /* 0x001ff00000000800 */
[----:B--2---:R-:W0:Y:S01]  /*70c0*/  MUFU.EX2 R12, R228 ;  /* 0x000000e4000c7308 */ /* 0x004e220000000800 */
[----:B------:R-:W-:Y:S04]  /*70d0*/  STL [R1+0x408], R234 ;  /* 0x000408ea01007387 */ /* 0x000fe80000100800 */
[----:B------:R-:W-:Y:S04]  /*70e0*/  STL [R1+0x40c], R236 ;  /* 0x00040cec01007387 */ /* 0x000fe80000100800 */
[----:B------:R-:W-:Y:S04]  /*70f0*/  STL [R1+0x410], R235 ;  /* 0x000410eb01007387 */ /* 0x000fe80000100800 */
[----:B------:R-:W-:Y:S04]  /*7100*/  STL [R1+0x418], R226 ;  /* 0x000418e201007387 */ /* 0x000fe80000100800 */
[----:B------:R-:W-:Y:S04]  /*7110*/  STL [R1+0x41c], R227 ;  /* 0x00041ce301007387 */ /* 0x000fe80000100800 */
[----:B---3--:R-:W-:Y:S04]  /*7120*/  STL [R1+0x420], R8 ;  /* 0x0004200801007387 */ /* 0x008fe80000100800 */
[----:B------:R-:W-:Y:S04]  /*7130*/  STL [R1+0x424], R9 ;  /* 0x0004240901007387 */ /* 0x000fe80000100800 */
[----:B------:R-:W-:Y:S01]  /*7140*/  STL [R1+0x42c], R225 ;  /* 0x00042ce101007387 */ /* 0x000fe20000100800 */
        /* <DEDUP_REMOVED lines=9> */
[----:B------:R-:W2:Y:S01]  /*71e0*/  MUFU.EX2 R184, R184 ;  /* 0x000000b800b87308 */ /* 0x000ea20000000800 */
[----:B------:R-:W-:-:S02]  /*71f0*/  WARPGROUP.DEPBAR.LE gsb0, 0x0 ;  /* 0x00008000000079c5 */ /* 0x000fc40000010000 */
[----:B----4-:R-:W-:Y:S02]  /*7200*/  F2FP.F16.F32.PACK_AB R152, R163, R156 ;  /* 0x0000009ca398723e */ /* 0x010fe400000000ff */
[----:B-----5:R-:W-:Y:S02]  /*7210*/  F2FP.F16.F32.PACK_AB R154, R164, R165 ;  /* 0x000000a5a49a723e */ /* 0x020fe400000000ff */
[----:B-1----:R-:W-:Y:S02]  /*7220*/  F2FP.F16.F32.PACK_AB R153, R162, R182 ;  /* 0x000000b6a299723e */ /* 0x002fe400000000ff */
[----:B0-----:R-:W-:Y:S01]  /*7230*/  F2FP.F16.F32.PACK_AB R155, R12, R11 ;  /* 0x0000000b0c9b723e */ /* 0x001fe200000000ff */
        /* <DEDUP_REMOVED lines=32> */
[----:B0-----:R-:W-:-:S06]  /*7440*/  WARPGROUP.ARRIVE ;  /* 0x00000000000079c5 */ /* 0x001fcc0000000000 */
[----:B------:R-:W-:Y:S01]  /*7450*/  HGMMA.64x256x16.F32 R24, R152, gdesc[UR8].tnspB, R24, gsb0 ;  /* 0x43e0000898187df0 */ /* 0x000fe20008000818 */
[----:B------:R-:W-:Y:S08]  /*7460*/  MUFU.EX2 R185, R185 ;  /* 0x000000b900b97308 */ /* 0x000ff00000000800 */
[----:B------:R-:W0:Y:S08]  /*7470*/  MUFU.EX2 R186, R186 ;  /* 0x000000ba00ba7308 */ /* 0x000e300000000800 */
[----:B------:R-:W-:Y:S08]  /*7480*/  MUFU.EX2 R187, R187 ;  /* 0x000000bb00bb7308 */ /* 0x000ff00000000800 */
[----:B------:R-:W1:Y:S08]  /*7490*/  MUFU.EX2 R188, R188 ;  /* 0x000000bc00bc7308 */ /* 0x000e700000000800 */
[----:B------:R-:W-:Y:S08]  /*74a0*/  MUFU.EX2 R189, R189 ;  /* 0x000000bd00bd7308 */ /* 0x000ff00000000800 */
[----:B------:R-:W3:Y:S01]  /*74b0*/  MUFU.EX2 R197, R197 ;  /* 0x000000c500c57308 */ /* 0x000ee20000000800 */
        /* <DEDUP_REMOVED lines=13> */
[----:B------:R-:W4:Y:S08]  /*7590*/  MUFU.EX2 R213, R213 ;  /* 0x000000d500d57308 */ /* 0x000f300000000800 */
[----:B------:R-:W-:Y:S08]  /*75a0*/  MUFU.EX2 R214, R214 ;  /* 0x000000d600d67308 */ /* 0x000ff00000000800 */
[----:B------:R-:W5:Y:S08]  /*75b0*/  MUFU.EX2 R215, R215 ;  /* 0x000000d700d77308 */ /* 0x000f700000000800 */
[----:B------:R-:W-:Y:S08]  /*75c0*/  MUFU.EX2 R216, R216 ;  /* 0x000000d800d87308 */ /* 0x000ff00000000800 */
[----:B------:R-:W5:Y:S08]  /*75d0*/  MUFU.EX2 R217, R217 ;  /* 0x000000d900d97308 */ /* 0x000f700000000800 */
[----:B------:R-:W-:Y:S01]  /*75e0*/  MUFU.EX2 R218, R218 ;  /* 0x000000da00da7308 */ /* 0x000fe20000000800 */
[----:B------:R-:W-:-:S02]  /*75f0*/  WARPGROUP.DEPBAR.LE gsb0, 0x0 ;  /* 0x00008000000079c5 */ /* 0x000fc40000010000 */
[----:B--2---:R-:W-:Y:S02]  /*7600*/  F2FP.F16.F32.PACK_AB R152, R184, R161 ;  /* 0x000000a1b898723e */ /* 0x004fe400000000ff */
[----:B0-----:R-:W-:Y:S02]  /*7610*/  F2FP.F16.F32.PACK_AB R154, R186, R185 ;  /* 0x000000b9ba9a723e */ /* 0x001fe400000000ff */
[----:B-1----:R-:W-:Y:S02]  /*7620*/  F2FP.F16.F32.PACK_AB R153, R188, R187 ;  /* 0x000000bbbc99723e */ /* 0x002fe400000000ff */
[----:B---3--:R-:W-:Y:S01]  /*7630*/  F2FP.F16.F32.PACK_AB R155, R197, R189 ;  /* 0x000000bdc59b723e */ /* 0x008fe200000000ff */
        /* <DEDUP_REMOVED lines=34> */
[----:B------:R-:W0:Y:S01]  /*7860*/  MUFU.EX2 R219, R219 ;  /* 0x000000db00db7308 */ /* 0x000e220000000800 */
[----:B------:R-:W-:Y:S02]  /*7870*/  VIADD R8, R6, 0x180 ;  /* 0x0000018006087836 */ /* 0x000fe40000000000 */
        /* <DEDUP_REMOVED lines=8> */
[----:B------:R-:W-:Y:S02]  /*7900*/  IMAD.MOV.U32 R9, RZ, RZ, R7 ;  /* 0x000000ffff097224 */ /* 0x000fe400078e0007 */
        /* <DEDUP_REMOVED lines=10> */
[----:B------:R-:W-:Y:S01]  /*79b0*/  FFMA.FTZ R160, R181, R158, -R160 ;  /* 0x0000009eb5a07223 */ /* 0x000fe200000108a0 */
[----:B------:R-:W-:Y:S08]  /*79c0*/  MUFU.EX2 R172, R172 ;  /* 0x000000ac00ac7308 */ /* 0x000ff00000000800 */
[----:B------:R-:W1:Y:S08]  /*79d0*/  MUFU.EX2 R166, R166 ;  /* 0x000000a600a67308 */ /* 0x000e700000000800 */
[----:B------:R-:W-:Y:S08]  /*79e0*/  MUFU.EX2 R168, R168 ;  /* 0x000000a800a87308 */ /* 0x000ff00000000800 */
[----:B------:R-:W2:Y:S08]  /*79f0*/  MUFU.EX2 R169, R169 ;  /* 0x000000a900a97308 */ /* 0x000eb00000000800 */
[----:B------:R-:W-:Y:S08]  /*7a00*/  MUFU.EX2 R174, R174 ;  /* 0x000000ae00ae7308 */ /* 0x000ff00000000800 */
[----:B------:R-:W3:Y:S08]  /*7a10*/  MUFU.EX2 R159, R175 ;  /* 0x000000af009f7308 */ /* 0x000ef00000000800 */
[----:B------:R-:W-:Y:S01]  /*7a20*/  MUFU.EX2 R158, R176 ;  /* 0x000000b0009e7308 */ /* 0x000fe20000000800 */
[----:B------:R-:W-:Y:S01]  /*7a30*/  VIADD R8, R6, 0x200 ;  /* 0x0000020006087836 */ /* 0x000fe20000000000 */
[----:B------:R-:W-:-:S02]  /*7a40*/  WARPGROUP.DEPBAR.LE gsb0, 0x0 ;  /* 0x00008000000079c5 */ /* 0x000fc40000010000 */
[----:B----4-:R-:W-:Y:S02]  /*7a50*/  F2FP.F16.F32.PACK_AB R152, R213, R212 ;  /* 0x000000d4d598723e */ /* 0x010fe400000000ff */
[----:B-----5:R-:W-:Y:S02]  /*7a60*/  F2FP.F16.F32.PACK_AB R154, R215, R214 ;  /* 0x000000d6d79a723e */ /* 0x020fe400000000ff */
[----:B------:R-:W-:Y:S02]  /*7a70*/  F2FP.F16.F32.PACK_AB R153, R217, R216 ;  /* 0x000000d8d999723e */ /* 0x000fe400000000ff */
        /* <DEDUP_REMOVED lines=35> */
[----:B------:R-:W-:Y:S02]  /*7cb0*/  R2UR UR7, R9 ;  /* 0x00000000090772ca */ /* 0x000fe400000e0000 */
[----:B------:R-:W0:Y:S01]  /*7cc0*/  MUFU.EX2 R9, R177 ;  /* 0x000000b100097308 */ /* 0x000e220000000800 */
[----:B------:R-:W-:Y:S01]  /*7cd0*/  R2UR UR6, R8 ;  /* 0x00000000080672ca */ /* 0x000fe200000e0000 */
[----:B------:R-:W-:Y:S01]  /*7ce0*/  FADD.FTZ R19, R19, R20 ;  /* 0x0000001413137221 */ /* 0x000fe20000010000 */
[----:B------:R-:W-:-:S04]  /*7cf0*/  FADD.FTZ R20, R21, R23 ;  /* 0x0000001715147221 */ /* 0x000fc80000010000 */
[----:B------:R-:W-:Y:S01]  /*7d00*/  FADD.FTZ R20, R15, R20 ;  /* 0x000000140f147221 */ /* 0x000fe20000010000 */
[----:B------:R-:W-:Y:S08]  /*7d10*/  MUFU.EX2 R8, R167 ;  /* 0x000000a700087308 */ /* 0x000ff00000000800 */
[----:B------:R-:W4:Y:S08]  /*7d20*/  MUFU.EX2 R171, R171 ;  /* 0x000000ab00ab7308 */ /* 0x000f300000000800 */
[----:B------:R-:W-:Y:S08]  /*7d30*/  MUFU.EX2 R170, R170 ;  /* 0x000000aa00aa7308 */ /* 0x000ff00000000800 */
[----:B------:R-:W5:Y:S08]  /*7d40*/  MUFU.EX2 R173, R173 ;  /* 0x000000ad00ad7308 */ /* 0x000f700000000800 */
[----:B------:R-:W-:Y:S08]  /*7d50*/  MUFU.EX2 R178, R178 ;  /* 0x000000b200b27308 */ /* 0x000ff00000000800 */
[----:B------:R-:W5:Y:S08]  /*7d60*/  MUFU.EX2 R179, R179 ;  /* 0x000000b300b37308 */ /* 0x000f700000000800 */
[----:B------:R-:W-:Y:S08]  /*7d70*/  MUFU.EX2 R180, R180 ;  /* 0x000000b400b47308 */ /* 0x000ff00000000800 */
[----:B------:R-:W5:Y:S01]  /*7d80*/  MUFU.EX2 R15, R160 ;  /* 0x000000a0000f7308 */ /* 0x000f620000000800 */
[----:B------:R-:W-:Y:S01]  /*7d90*/  VIADD R6, R6, 0x280 ;  /* 0x0000028006067836 */ /* 0x000fe20000000000 */
[----:B------:R-:W-:-:S02]  /*7da0*/  WARPGROUP.DEPBAR.LE gsb0, 0x0 ;  /* 0x00008000000079c5 */ /* 0x000fc40000010000 */
[----:B-1----:R-:W-:Y:S02]  /*7db0*/  F2FP.F16.F32.PACK_AB R152, R166, R172 ;  /* 0x000000aca698723e */ /* 0x002fe400000000ff */
[----:B--2---:R-:W-:Y:S02]  /*7dc0*/  F2FP.F16.F32.PACK_AB R154, R169, R168 ;  /* 0x000000a8a99a723e */ /* 0x004fe400000000ff */
[----:B---3--:R-:W-:Y:S02]  /*7dd0*/  F2FP.F16.F32.PACK_AB R153, R159, R174 ;  /* 0x000000ae9f99723e */ /* 0x008fe400000000ff */
        /* <DEDUP_REMOVED lines=36> */
[----:B------:R-:W-:Y:S01]  /*8020*/  R2UR UR7, R7 ;  /* 0x00000000070772ca */ /* 0x000fe200000e0000 */
[----:B------:R-:W-:Y:S01]  /*8030*/  FADD.FTZ R19, R14, R19 ;  /* 0x000000130e137221 */ /* 0x000fe20000010000 */
[----:B------:R-:W-:Y:S01]  /*8040*/  FADD.FTZ R13, R13, R20 ;  /* 0x000000140d0d7221 */ /* 0x000fe20000010000 */
[----:B------:R-:W2:Y:S02]  /*8050*/  @!P0 LDL.64 R6, [R1+0x68] ;  /* 0x0000680001068983 */ /* 0x000ea40000100a00 */
[----:B------:R-:W-:-:S04]  /*8060*/  FADD.FTZ R19, R18, R19 ;  /* 0x0000001312137221 */ /* 0x000fc80000010000 */
[----:B------:R-:W-:Y:S01]  /*8070*/  FADD.FTZ R156, R156, R19 ;  /* 0x000000139c9c7221 */ /* 0x000fe20000010000 */
[----:B------:R-:W-:Y:S02]  /*8080*/  FADD.FTZ R19, R182, R13 ;  /* 0x0000000db6137221 */ /* 0x000fe40000010000 */
[----:B------:R-:W3:Y:S01]  /*8090*/  @!P0 LDL R13, [R1+0x218] ;  /* 0x00021800010d8983 */ /* 0x000ee20000100800 */
[----:B------:R-:W-:Y:S02]  /*80a0*/  WARPGROUP.DEPBAR.LE gsb0, 0x0 ;  /* 0x00008000000079c5 */ /* 0x000fe40000010000 */
[----:B----4-:R-:W-:Y:S02]  /*80b0*/  F2FP.F16.F32.PACK_AB R152, R171, R8 ;  /* 0x00000008ab98723e */ /* 0x010fe400000000ff */
[----:B-----5:R-:W-:Y:S02]  /*80c0*/  F2FP.F16.F32.PACK_AB R154, R173, R170 ;  /* 0x000000aaad9a723e */ /* 0x020fe400000000ff */
[----:B------:R-:W-:-:S02]  /*80d0*/  F2FP.F16.F32.PACK_AB R153, R179, R178 ;  /* 0x000000b2b399723e */ /* 0x000fc400000000ff */
[----:B------:R-:W-:Y:S01]  /*80e0*/  F2FP.F16.F32.PACK_AB R155, R15, R180 ;  /* 0x000000b40f9b723e */ /* 0x000fe200000000ff */
        /* <DEDUP_REMOVED lines=79> */
[----:B------:R-:W4:Y:S04]  /*85e0*/  LDL R155, [R1+0x230] ;  /* 0x00023000019b7983 */ /* 0x000f280000100800 */
[----:B------:R-:W5:Y:S04]  /*85f0*/  LDL R153, [R1+0x234] ;  /* 0x0002340001997983 */ /* 0x000f680000100800 */
[----:B0-----:R-:W5:Y:S04]  /*8600*/  LDL R119, [R1+0x238] ;  /* 0x0002380001777983 */ /* 0x001f680000100800 */
        /* <DEDUP_REMOVED lines=124> */
[----:B------:R-:W5:Y:S01]  /*8dd0*/  LDL R18, [R1+0x42c] ;  /* 0x00042c0001127983 */ /* 0x000f620000100800 */
        /* <DEDUP_REMOVED lines=20> */
[----:B--2---:R-:W-:Y:S02]  /*8f20*/  @!P0 MOV R6, R6 ;  /* 0x0000000600068202 */ /* 0x004fe40000000f00 */
[----:B------:R-:W-:Y:S01]  /*8f30*/  FADD.FTZ R171, R171, R8 ;  /* 0x00000008abab7221 */ /* 0x000fe20000010000 */
[----:B------:R-:W-:Y:S02]  /*8f40*/  FADD.FTZ R179, R179, R178 ;  /* 0x000000b2b3b37221 */ /* 0x000fe40000010000 */
[----:B---3--:R-:W-:Y:S02]  /*8f50*/  @!P0 IMAD R13, R13, 0x8, R6 ;  /* 0x000000080d0d8824 */ /* 0x008fe400078e0206 */
        /* <DEDUP_REMOVED lines=14> */
[----:B----4-:R2:W-:Y:S04]  /*9040*/  STL [R1+0x230], R155 ;  /* 0x0002309b01007387 */ /* 0x0105e80000100800 */
        /* <DEDUP_REMOVED lines=128> */
[----:B0-----:R-:W3:Y:S01]  /*9850*/  LDL R0, [R1+0x70] ;  /* 0x0000700001007983 */ /* 0x001ee20000100800 */
[----:B------:R-:W-:Y:S01]  /*9860*/  ISETP.GE.AND P1, PT, R5, 0x1, PT ;  /* 0x000000010500780c */ /* 0x000fe20003f26270 */
[----:B------:R-:W-:Y:S01]  /*9870*/  IMAD.U32 R7, RZ, RZ, UR38 ;  /* 0x00000026ff077e24 */ /* 0x000fe2000f8e00ff */
[----:B------:R-:W-:-:S06]  /*9880*/  UIADD3 UR45, UR45, -0x2, URZ ;  /* 0xfffffffe2d2d7890 */ /* 0x000fcc000fffe03f */
[----:B-1----:R-:W-:Y:S02]  /*9890*/  IMAD.U32 R10, RZ, RZ, UR45 ;  /* 0x0000002dff0a7e24 */ /* 0x002fe4000f8e00ff */
[----:B---3--:R-:W-:-:S05]  /*98a0*/  IMAD.SHL.U32 R0, R0, 0x80, RZ ;  /* 0x0000008000007824 */ /* 0x008fca00078e00ff */
[----:B------:R-:W-:-:S05]  /*98b0*/  IADD3 R7, R0, UR42, -R7 ;  /* 0x0000002a00077c10 */ /* 0x000fca000fffe807 */
[----:B------:R-:W-:Y:S01]  /*98c0*/  IMAD.IADD R4, R7, 0x1, R4 ;  /* 0x0000000107047824 */ /* 0x000fe200078e0204 */
[----:B--2---:R-:W-:Y:S06]  /*98d0*/  @!P1 BRA `(.L_x_2495) ;  /* 0x0000000000409947 */ /* 0x004fec0003800000 */
        /* <DEDUP_REMOVED lines=10> */
.L_x_2497:
[----:B------:R-:W-:-:S13]  /*9980*/  ISETP.NE.AND P1, PT, R5, 0x1, PT ;  /* 0x000000010500780c */ /* 0x000fda0003f25270 */
[----:B------:R-:W-:-:S05]  /*9990*/  @P1 IMAD.HI.U32 R2, R6, R2, RZ ;  /* 0x0000000206021227 */ /* 0x000fca00078e00ff */
[----:B------:R-:W-:-:S07]  /*99a0*/  @P1 SHF.R.U32.HI R6, RZ, R3, R2 ;  /* 0x00000003ff061219 */ /* 0x000fce0000011602 */
.L_x_2498:
[----:B------:R-:W-:Y:S05]  /*99b0*/  BSYNC B0 ;  /* 0x0000000000007941 */ /* 0x000fea0003800000 */
.L_x_2496:
[----:B------:R-:W-:-:S05]  /*99c0*/  IMAD R5, R6, R5, R5 ;  /* 0x0000000506057224 */ /* 0x000fca00078e0205 */
[----:B------:R-:W-:-:S07]  /*99d0*/  VIMNMX R4, R4, R5, PT ;  /* 0x0000000504047248 */ /* 0x000fce0003fe0100 */
.L_x_2495:
        /* <DEDUP_REMOVED lines=8> */
.L_x_2503:
[----:B------:R-:W-:Y:S01]  /*9a60*/  BSSY B0, `(.L_x_2502) ;  /* 0x0000004000007945 */ /* 0x000fe20003800000 */
[----:B------:R-:W-:Y:S01]  /*9a70*/  VIADD R0, R16, 0x178 ;  /* 0x0000017810007836 */ /* 0x000fe20000000000 */
[----:B------:R-:W-:-:S07]  /*9a80*/  MOV R212, 0x9aa0 ;  /* 0x00009aa000d47802 */ /* 0x000fce0000000f00 */
[----:B------:R-:W-:Y:S05]  /*9a90*/  CALL.REL.NOINC `($_ZN7cutlass13device_kernelIN5flash11enable_sm90INS1_16FlashAttnFwdSm90INS1_25CollectiveMainloopFwdSm90ILi2EN4cute5tupleIJNS5_1CILi1EEES8_S8_EEENS6_IJNS7_ILi128EEENS7_ILi96EEENS7_ILi64EEEEEELi256ENS_6half_tEfNS_4arch4Sm90ELb0ELb1ELb1ELb1ELb0ELb0ELb1ELb1ELb0ELb0ELb0ELb0EEENS1_21CollectiveEpilogueFwdINS6_IJSA_NS7_ILi256EEESB_EEES9_SE_SG_Li256ELb1ELb0ELb0ELb0EEENS1_36VarlenDynamicPersistentTileSchedulerILi128ELi96ELi256ELi32ELb0ELb0ELb1ELb1ELb0ELb1EEEEEEEEEvNT_6ParamsE$_ZZN5flash25CollectiveMainloopFwdSm90ILi2EN4cute5tupleIJNS1_1CILi1EEES4_S4_EEENS2_IJNS3_ILi128EEENS3_ILi96EEENS3_ILi64EEEEEELi256EN7cutlass6half_tEfNSA_4arch4Sm90ELb0ELb1ELb1ELb1ELb0ELb0ELb1ELb1ELb0ELb0ELb0ELb0EE3mmaINS_16FlashAttnFwdSm90ISE_NS_21CollectiveEpilogueFwdINS2_IJS6_NS3_ILi256EEES7_EEES5_SB_SD_Li256ELb1ELb0ELb0ELb0EEENS_36VarlenDynamicPersistentTileSchedulerILi128ELi96ELi256ELi32ELb0ELb0ELb1ELb1ELb0ELb1EEEE13SharedStorageENS1_6TensorINS1_11ArrayEngineIfLm128EEENS1_6LayoutINS2_IJNS2_IJNS3_ILi2EEEST_NS3_ILi32EEEEEES4_S4_EEENS2_IJNS2_IJS4_ST_NS3_ILi4EEEEEENS3_ILi0EEESZ_EEEEEEENS_7SoftmaxILi2ELi0EEEEEbRKNSE_6ParamsENSA_25PipelineTmaAsyncNoClusterILi2ENSA_16PipelineTmaAsyncILi2EEEEES1B_RNSA_13PipelineStateILj2EEERT0_RT1_iRiRKNS_16SeqlenInfoQKNewKILb1ELb0EEENS2_IJiiiiEEERT_ENKUliT_T0_T1_E_clIZSF_ISO_S12_S14_EbS17_S1B_S1B_S1E_S1G_S1I_iS1J_S1N_S1O_S1Q_EUlRS1R_iE1_NS3_ILb0EEENS3_ILb1EEEEEDaiS1R_S1S_S1T_) ;  /* 0x000001f000587944 */ /* 0x000fea0003c00000 */
[----:B------:R-:W-:Y:S05]  /*9aa0*/  BSYNC B0 ;  /* 0x0000000000007941 */ /* 0x000fea0003800000 */
.L_x_2502:
[C---:B------:R-:W-:Y:S01]  /*9ab0*/  ISETP.GT.AND P1, PT, R10.reuse, R188, PT ;  /* 0x000000bc0a00720c */ /* 0x040fe20003f24270 */
[----:B------:R-:W-:-:S12]  /*9ac0*/  VIADD R10, R10, 0xffffffff ;  /* 0xffffffff0a0a7836 */ /* 0x000fd80000000000 */
[----:B------:R-:W-:Y:S05]  /*9ad0*/  @P1 BRA `(.L_x_2503) ;  /* 0xfffffffc00e01947 */ /* 0x000fea000383ffff */
[----:B------:R-:W-:Y:S05]  /*9ae0*/  BSYNC B1 ;  /* 0x0000000000017941 */ /* 0x000fea0003800000 */
.L_x_2501:
[----:B------:R-:W2:Y:S02]  /*9af0*/  LDL R0, [R1+0x70] ;  /* 0x0000700001007983 */ /* 0x000ea40000100800 */
[----:B--2---:R-:W-:-:S07]  /*9b00*/  IMAD.SHL.U32 R0, R0, 0x80, RZ ;  /* 0x0000008000007824 */ /* 0x004fce00078e00ff */
.L_x_2500:
[----:B------:R-:W-:Y:S05]  /*9b10*/  BSYNC B2 ;  /* 0x0000000000027941 */ /* 0x000fea0003800000 */
.L_x_2499:
[----:B------:R-:W0:Y:S01]  /*9b20*/  LDC R5, c[0x0][0xadc] ;  /* 0x0002b700ff057b82 */ /* 0x000e220000000800 */
[----:B------:R-:W-:-:S06]  /*9b30*/  UIADD3 UR4, UR42, 0x80, -UR38 ;  /* 0x000000802a047890 */ /* 0x000fcc000fffe826 */
[----:B------:R-:W-:Y:S01]  /*9b40*/  VIADD R0, R0, UR4 ;  /* 0x0000000400007c36 */ /* 0x000fe20008000000 */
[----:B------:R-:W-:-:S03]  /*9b50*/  ULDC UR4, c[0x0][0xad4] ;  /* 0x0002b50000047ab9 */ /* 0x000fc60000000800 */
[----:B------:R-:W-:Y:S01]  /*9b60*/  VIADD R2, R0, -UR4 ;  /* 0x8000000400027c36 */ /* 0x000fe20008000000 */
[----:B0-----:R-:W-:-:S13]  /*9b70*/  ISETP.GE.AND P1, PT, R5, 0x1, PT ;  /* 0x000000010500780c */ /* 0x001fda0003f26270 */
[----:B------:R-:W-:Y:S05]  /*9b80*/  @!P1 BRA `(.L_x_2504) ;  /* 0x0000000000449947 */ /* 0x000fea0003800000 */
        /* <DEDUP_REMOVED lines=10> */
.L_x_2506:
[----:B------:R-:W-:-:S13]  /*9c30*/  ISETP.NE.AND P1, PT, R5, 0x1, PT ;  /* 0x000000010500780c */ /* 0x000fda0003f25270 */
[----:B------:R-:W0:Y:S02]  /*9c40*/  @P1 LDC.64 R6, c[0x0][0xae0] ;  /* 0x0002b800ff061b82 */ /* 0x000e240000000a00 */
[----:B0-----:R-:W-:-:S05]  /*9c50*/  @P1 IMAD.HI.U32 R4, R0, R6, RZ ;  /* 0x0000000600041227 */ /* 0x001fca00078e00ff */
[----:B------:R-:W-:-:S07]  /*9c60*/  @P1 SHF.R.U32.HI R0, RZ, R7, R4 ;  /* 0x00000007ff001219 */ /* 0x000fce0000011604 */
.L_x_2507:
[----:B------:R-:W-:Y:S05]  /*9c70*/  BSYNC B0 ;  /* 0x0000000000007941 */ /* 0x000fea0003800000 */
.L_x_2505:
[----:B------:R-:W-:-:S05]  /*9c80*/  IMAD R3, R0, R5, RZ ;  /* 0x0000000500037224 */ /* 0x000fca00078e02ff */
[----:B------:R-:W-:-:S07]  /*9c90*/  VIMNMX R2, R2, R3, !PT ;  /* 0x0000000302027248 */ /* 0x000fce0007fe0100 */
.L_x_2504:
[----:B------:R-:W-:-:S04]  /*9ca0*/  VIADD R2, R2, 0x5f ;  /* 0x0000005f02027836 */ /* 0x000fc80000000000 */
[----:B------:R-:W-:-:S05]  /*9cb0*/  IMAD.HI R2, R2, 0x2aaaaaab, RZ ;  /* 0x2aaaaaab02027827 */ /* 0x000fca00078e02ff */
[----:B------:R-:W-:-:S04]  /*9cc0*/  SHF.R.U32.HI R3, RZ, 0x1f, R2 ;  /* 0x0000001fff037819 */ /* 0x000fc80000011602 */
[----:B------:R-:W-:-:S04]  /*9cd0*/  LEA.HI.SX32 R2, R2, R3, 0x1c ;  /* 0x0000000302027211 */ /* 0x000fc800078fe2ff */
[----:B------:R-:W-:-:S04]  /*9ce0*/  VIMNMX R2, R2, UR43, !PT ;  /* 0x0000002b02027c48 */ /* 0x000fc8000ffe0100 */
[----:B------:R-:W-:-:S13]  /*9cf0*/  ISETP.GE.AND P1, PT, R10, R2, PT ;  /* 0x000000020a00720c */ /* 0x000fda0003f26270 */
[----:B------:R-:W-:Y:S05]  /*9d00*/  @!P1 BRA `(.L_x_2508) ;  /* 0x0000009c00749947 */ /* 0x000fea0003800000 */
.L_x_2525:
[----:B0-----:R-:W2:Y:S04]  /*9d10*/  LD.E R3, desc[UR54][R16.64+0x218] ;  /* 0x0002183610037980 */ /* 0x001ea8000c101900 */
[----:B-1----:R-:W3:Y:S01]  /*9d20*/  LD.E R0, desc[UR54][R16.64+0x220] ;  /* 0x0002203610007980 */ /* 0x002ee2000c101900 */
        /* <DEDUP_REMOVED lines=17> */
[----:B-1----:R-:W-:Y:S01]  /*9e40*/  @!P2 IMAD.MOV.U32 R3, RZ, RZ, RZ ;  /* 0x000000ffff03a224 */ /* 0x002fe200078e00ff */
[----:B--2---:R-:W-:-:S04]  /*9e50*/  LOP3.LUT R0, R0, 0x1, RZ, 0xfc, !PT ;  /* 0x0000000100007812 */ /* 0x004fc800078efcff */
[----:B------:R-:W-:-:S13]  /*9e60*/  ISETP.NE.AND P3, PT, R0, 0x3, PT ;  /* 0x000000030000780c */ /* 0x000fda0003f65270 */
[----:B0-----:R-:W-:Y:S05]  /*9e70*/  @!P3 BRA `(.L_x_2510) ;  /* 0x000000000004b947 */ /* 0x001fea0003800000 */
[----:B------:R-:W-:Y:S01]  /*9e80*/  BPT.TRAP 0x1 ;  /* 0x000000040000795c */ /* 0x000fe20000300000 */
.L_x_2510:
[----:B------:R-:W-:Y:S05]  /*9e90*/  BSYNC B0 ;  /* 0x0000000000007941 */ /* 0x000fea0003800000 */
.L_x_2509:
[----:B------:R-:W2:Y:S01]  /*9ea0*/  LD.E.64 R4, desc[UR54][R20.64+0x8] ;  /* 0x0000083614047980 */ /* 0x000ea2000c101b00 */
[----:B-----5:R-:W-:Y:S02]  /*9eb0*/  SHF.L.U32 R8, R9, 0x1f, RZ ;  /* 0x0000001f09087819 */ /* 0x020fe400000006ff */
[----:B--2---:R-:W-:-:S05]  /*9ec0*/  MOV R4, R4 ;  /* 0x0000000400047202 */ /* 0x004fca0000000f00 */
[----:B------:R-:W-:-:S04]  /*9ed0*/  IMAD R3, R3, 0x8, R4 ;  /* 0x0000000803037824 */ /* 0x000fc800078e0204 */
[----:B------:R0:W1:Y:S01]  /*9ee0*/  SYNCS.PHASECHK.TRANS64.TRYWAIT P2, [R3+URZ], R8 ;  /* 0x00000008030075a7 */ /* 0x000062000804017f */
[----:B------:R-:W2:Y:S04]  /*9ef0*/  LD.E R4, desc[UR54][R20.64+0x1c] ;  /* 0x00001c3614047980 */ /* 0x000ea8000c101900 */
[----:B------:R0:W5:Y:S04]  /*9f00*/  LD.E R0, desc[UR54][R16.64+0x218] ;  /* 0x0002183610007980 */ /* 0x000168000c101900 */
[----:B------:R0:W5:Y:S01]  /*9f10*/  LD.E R6, desc[UR54][R16.64+0x21c] ;  /* 0x00021c3610067980 */ /* 0x000162000c101900 */
[----:B------:R-:W-:Y:S01]  /*9f20*/  BSSY B0, `(.L_x_2511) ;  /* 0x0000005000007945 */ /* 0x000fe20003800000 */
[----:B--2---:R-:W-:-:S04]  /*9f30*/  LOP3.LUT R4, R4, 0x1, RZ, 0xfc, !PT ;  /* 0x0000000104047812 */ /* 0x004fc800078efcff */
[----:B------:R-:W-:-:S13]  /*9f40*/  ISETP.NE.AND P3, PT, R4, 0x3, PT ;  /* 0x000000030400780c */ /* 0x000fda0003f65270 */
[----:B01----:R-:W-:Y:S05]  /*9f50*/  @!P3 BRA `(.L_x_2512) ;  /* 0x000000000004b947 */ /* 0x003fea0003800000 */
[----:B------:R-:W-:Y:S01]  /*9f60*/  BPT.TRAP 0x1 ;  /* 0x000000040000795c */ /* 0x000fe20000300000 */
.L_x_2512:
[----:B------:R-:W-:Y:S05]  /*9f70*/  BSYNC B0 ;  /* 0x0000000000007941 */ /* 0x000fea0003800000 */
.L_x_2511:
[----:B------:R-:W-:Y:S04]  /*9f80*/  BSSY B0, `(.L_x_2513) ;  /* 0x0000008000007945 */ /* 0x000fe80003800000 */
[----:B------:R-:W-:Y:S05]  /*9f90*/  @P2 BRA `(.L_x_2514) ;  /* 0x0000000000182947 */ /* 0x000fea0003800000 */
[----:B------:R-:W2:Y:S01]  /*9fa0*/  LD.E.64 R4, desc[UR54][R20.64+0x8] ;  /* 0x0000083614047980 */ /* 0x000ea2000c101b00 */
[----:B-----5:R-:W-:Y:S02]  /*9fb0*/  SHF.L.U32 R3, R6, 0x1f, RZ ;  /* 0x0000001f06037819 */ /* 0x020fe400000006ff */
[----:B--2---:R-:W-:-:S05]  /*9fc0*/  MOV R5, R4 ;  /* 0x0000000400057202 */ /* 0x004fca0000000f00 */
[----:B------:R-:W-:-:S04]  /*9fd0*/  IMAD R0, R0, 0x8, R5 ;  /* 0x0000000800007824 */ /* 0x000fc800078e0205 */
[----:B------:R-:W0:Y:S02]  /*9fe0*/  SYNCS.PHASECHK.TRANS64.TRYWAIT P2, [R0+URZ], R3 ;  /* 0x00000003000075a7 */ /* 0x000e24000804017f */
[----:B0-----:R-:W-:Y:S05]  /*9ff0*/  @!P2 BRA `(.L_x_2515) ;  /* 0x000001d800a0a947 */ /* 0x001fea0003800000 */
.L_x_2514:
[----:B------:R-:W-:Y:S05]  /*a000*/  BSYNC B0 ;  /* 0x0000000000007941 */ /* 0x000fea0003800000 */
.L_x_2513:
        /* <DEDUP_REMOVED lines=14> */
[----:B0-----:R-:W-:Y:S01]  /*a0f0*/  IMAD.MOV.U32 R0, RZ, RZ, 0x1 ;  /* 0x00000001ff007424 */ /* 0x001fe200078e00ff */
        /* <DEDUP_REMOVED lines=42> */
[----:B0-----:R-:W-:Y:S05]  /*a3a0*/  @!P3 BRA `(.L_x_2517) ;  /* 0x000000000004b947 */ /* 0x001fea0003800000 */
[----:B------:R-:W-:Y:S01]  /*a3b0*/  BPT.TRAP 0x1 ;  /* 0x000000040000795c */ /* 0x000fe20000300000 */
.L_x_2517:
[----:B------:R-:W-:Y:S05]  /*a3c0*/  BSYNC B0 ;  /* 0x0000000000007941 */ /* 0x000fea0003800000 */
.L_x_2516:
[----:B------:R-:W2:Y:S01]  /*a3d0*/  LDL.64 R6, [R1+0x40] ;  /* 0x0000400001067983 */ /* 0x000ea20000100a00 */
[----:B-----5:R-:W-:Y:S02]  /*a3e0*/  SHF.L.U32 R8, R5, 0x1f, RZ ;  /* 0x0000001f05087819 */ /* 0x020fe400000006ff */
[----:B--2---:R-:W-:-:S05]  /*a3f0*/  MOV R6, R6 ;  /* 0x0000000600067202 */ /* 0x004fca0000000f00 */
[----:B------:R-:W-:-:S04]  /*a400*/  IMAD R3, R3, 0x8, R6 ;  /* 0x0000000803037824 */ /* 0x000fc800078e0206 */
[----:B------:R0:W1:Y:S01]  /*a410*/  SYNCS.PHASECHK.TRANS64.TRYWAIT P2, [R3+URZ], R8 ;  /* 0x00000008030075a7 */ /* 0x000062000804017f */
[----:B------:R0:W5:Y:S04]  /*a420*/  LD.E R4, desc[UR54][R16.64+0x218] ;  /* 0x0002183610047980 */ /* 0x000168000c101900 */
[----:B------:R0:W5:Y:S01]  /*a430*/  LD.E R5, desc[UR54][R16.64+0x21c] ;  /* 0x00021c3610057980 */ /* 0x000162000c101900 */
[----:B------:R-:W-:Y:S04]  /*a440*/  BSSY B0, `(.L_x_2518) ;  /* 0x0000003000007945 */ /* 0x000fe80003800000 */
[----:B------:R-:W-:Y:S05]  /*a450*/  @!P3 BRA `(.L_x_2519) ;  /* 0x000000000004b947 */ /* 0x000fea0003800000 */
[----:B------:R-:W-:Y:S01]  /*a460*/  BPT.TRAP 0x1 ;  /* 0x000000040000795c */ /* 0x000fe20000300000 */
.L_x_2519:
[----:B------:R-:W-:Y:S05]  /*a470*/  BSYNC B0 ;  /* 0x0000000000007941 */ /* 0x000fea0003800000 */
.L_x_2518:
[----:B------:R-:W-:Y:S04]  /*a480*/  BSSY B0, `(.L_x_2520) ;  /* 0x0000006000007945 */ /* 0x000fe80003800000 */
[----:B-1----:R-:W-:Y:S05]  /*a490*/  @P2 BRA `(.L_x_2521) ;  /* 0x0000000000102947 */ /* 0x002fea0003800000 */
[----:B-----5:R-:W-:Y:S01]  /*a4a0*/  IMAD R4, R4, 0x8, R6 ;  /* 0x0000000804047824 */ /* 0x020fe200078e0206 */
[----:B------:R-:W-:-:S04]  /*a4b0*/  SHF.L.U32 R5, R5, 0x1f, RZ ;  /* 0x0000001f05057819 */ /* 0x000fc800000006ff */
[----:B------:R-:W1:Y:S02]  /*a4c0*/  SYNCS.PHASECHK.TRANS64.TRYWAIT P2, [R4+URZ], R5 ;  /* 0x00000005040075a7 */ /* 0x000e64000804017f */
[----:B-1----:R-:W-:Y:S05]  /*a4d0*/  @!P2 BRA `(.L_x_2522) ;  /* 0x000001d4007ca947 */ /* 0x002fea0003800000 */
.L_x_2521:
[----:B------:R-:W-:Y:S05]  /*a4e0*/  BSYNC B0 ;  /* 0x0000000000007941 */ /* 0x000fea0003800000 */
.L_x_2520:
[----:B------:R-:W2:Y:S04]  /*a4f0*/  LD.E R11, desc[UR54][R16.64+0x218] ;  /* 0x00021836100b7980 */ /* 0x000ea8000c101900 */
[----:B------:R-:W2:Y:S04]  /*a500*/  LDL.64 R6, [R1+0x118] ;  /* 0x0001180001067983 */ /* 0x000ea80000100a00 */
[----:B0-----:R-:W3:Y:S04]  /*a510*/  LDL R3, [R1+0x90] ;  /* 0x0000900001037983 */ /* 0x001ee80000100800 */
[----:B-1---5:R-:W4:Y:S04]  /*a520*/  LDL.64 R4, [R1+0x110] ;  /* 0x0001100001047983 */ /* 0x022f280000100a00 */
[----:B------:R-:W4:Y:S04]  /*a530*/  LDL.64 R8, [R1+0x110] ;  /* 0x0001100001087983 */ /* 0x000f280000100a00 */
[----:B------:R-:W4:Y:S04]  /*a540*/  LDL.64 R12, [R1+0x110] ;  /* 0x00011000010c7983 */ /* 0x000f280000100a00 */
[----:B------:R-:W4:Y:S01]  /*a550*/  LDL.64 R14, [R1+0x110] ;  /* 0x00011000010e7983 */ /* 0x000f220000100a00 */
[----:B------:R-:W-:Y:S05]  /*a560*/  WARPSYNC.ALL ;  /* 0x0000000000007948 */ /* 0x000fea0003800000 */
[----:B------:R-:W-:Y:S01]  /*a570*/  WARPGROUP.ARRIVE ;  /* 0x00000000000079c5 */ /* 0x000fe20000000000 */
[----:B------:R-:W4:Y:S01]  /*a580*/  LDL.64 R18, [R1+0x110] ;  /* 0x0001100001127983 */ /* 0x000f220000100a00 */
[----:B--2---:R-:W-:Y:S01]  /*a590*/  IMAD R6, R11, 0xc00, R6 ;  /* 0x00000c000b067824 */ /* 0x004fe200078e0206 */
[----:B------:R-:W-:-:S02]  /*a5a0*/  R2UR UR7, R7 ;  /* 0x00000000070772ca */ /* 0x000fc400000e0000 */
[----:B---3--:R-:W-:Y:S02]  /*a5b0*/  ISETP.NE.U32.AND P2, PT, R3, RZ, PT ;  /* 0x000000ff0300720c */ /* 0x008fe40003f45070 */
[----:B------:R-:W-:Y:S02]  /*a5c0*/  R2UR UR6, R6 ;  /* 0x00000000060672ca */ /* 0x000fe400000e0000 */
[----:B----4-:R-:W-:Y:S02]  /*a5d0*/  R2UR UR4, R4 ;  /* 0x00000000040472ca */ /* 0x010fe400000e0000 */
        /* <DEDUP_REMOVED lines=161> */
[----:B------:R-:W-:Y:S04]  /*aff0*/  STL [R1+0x90], R0 ;  /* 0x0000900001007387 */ /* 0x000fe80000100800 */
[----:B------:R-:W-:Y:S01]  /*b000*/  STL [R1+0x90], R0 ;  /* 0x0000900001007387 */ /* 0x000fe20000100800 */
[----:B------:R-:W-:-:S02]  /*b010*/  WARPGROUP.DEPBAR.LE gsb0, 0x0 ;  /* 0x00008000000079c5 */ /* 0x000fc40000010000 */
[----:B------:R-:W-:-:S06]  /*b020*/  WARPGROUP.ARRIVE ;  /* 0x00000000000079c5 */ /* 0x000fcc0000000000 */
[----:B------:R-:W-:Y:S01]  /*b030*/  HGMMA.64x96x16.F32 R24, gdesc[UR4], R24, gsb0 ;  /* 0x01600000041879f0 */ /* 0x000fe20008000818 */
        /* <DEDUP_REMOVED lines=22> */
[----:B------:R-:W2:Y:S04]  /*b1a0*/  LDL.64 R12, [R1+0x170] ;  /* 0x00017000010c7983 */ /* 0x000ea80000100a00 */
[----:B------:R-:W3:Y:S04]  /*b1b0*/  LD.E.64 R4, desc[UR54][R16.64+0x440] ;  /* 0x0004403610047980 */ /* 0x000ee8000c101b00 */
        /* <DEDUP_REMOVED lines=64> */
[----:B--2---:R-:W2:Y:S02]  /*b5c0*/  LD.E R9, desc[UR54][R12.64] ;  /* 0x000000360c097980 */ /* 0x004ea4000c101900 */
[-C--:B--2---:R-:W-:Y:S01]  /*b5d0*/  FMUL.FTZ R7, R24, R9.reuse ;  /* 0x0000000918077220 */ /* 0x084fe20000410000 */
[-C--:B------:R-:W-:Y:S01]  /*b5e0*/  FMUL.FTZ R8, R25, R9.reuse ;  /* 0x0000000919087220 */ /* 0x080fe20000410000 */
[----:B------:R-:W-:-:S04]  /*b5f0*/  FMUL.FTZ R11, R28, R9 ;  /* 0x000000091c0b7220 */ /* 0x000fc80000410000 */
[----:B------:R-:W3:Y:S01]  /*b600*/  MUFU.TANH R7, R7 ;  /* 0x0000000700077308 */ /* 0x000ee20000002400 */
[-C--:B------:R-:W-:Y:S01]  /*b610*/  FMUL.FTZ R18, R29, R9.reuse ;  /* 0x000000091d127220 */ /* 0x080fe20000410000 */
[----:B------:R-:W-:-:S06]  /*b620*/  FMUL.FTZ R24, R32, R9 ;  /* 0x0000000920187220 */ /* 0x000fcc0000410000 */
[----:B------:R-:W2:Y:S01]  /*b630*/  MUFU.TANH R8, R8 ;  /* 0x0000000800087308 */ /* 0x000ea20000002400 */
[-C--:B------:R-:W-:Y:S01]  /*b640*/  FMUL.FTZ R6, R26, R9.reuse ;  /* 0x000000091a067220 */ /* 0x080fe20000410000 */
[----:B------:R-:W-:-:S06]  /*b650*/  FMUL.FTZ R26, R33, R9 ;  /* 0x00000009211a7220 */ /* 0x000fcc0000410000 */
[----:B------:R3:W0:Y:S01]  /*b660*/  MUFU.TANH R12, R11 ;  /* 0x0000000b000c7308 */ /* 0x0006220000002400 */
[----:B------:R-:W-:-:S07]  /*b670*/  FMUL.FTZ R28, R36, R9 ;  /* 0x00000009241c7220 */ /* 0x000fce0000410000 */
[----:B------:R-:W1:Y:S01]  /*b680*/  MUFU.TANH R18, R18 ;  /* 0x0000001200127308 */ /* 0x000e620000002400 */
[----:B---3--:R-:W-:Y:S01]  /*b690*/  FMNMX.FTZ R11, R7, R4, !PT ;  /* 0x00000004070b7209 */ /* 0x008fe20007810000 */
[-C--:B------:R-:W-:Y:S01]  /*b6a0*/  FMUL.FTZ R32, R37, R9.reuse ;  /* 0x0000000925207220 */ /* 0x080fe20000410000 */
[-C--:B------:R-:W-:Y:S01]  /*b6b0*/  FMUL.FTZ R40, R40, R9.reuse ;  /* 0x0000000928287220 */ /* 0x080fe20000410000 */
[----:B------:R-:W-:-:S04]  /*b6c0*/  FMUL.FTZ R76, R41, R9 ;  /* 0x00000009294c7220 */ /* 0x000fc80000410000 */
        /* <DEDUP_REMOVED lines=9> */
[----:B0-----:R-:W-:Y:S01]  /*b760*/  FMNMX.FTZ R11, R12, R11, !PT ;  /* 0x0000000b0c0b7209 */ /* 0x001fe20007810000 */
[-C--:B------:R-:W-:Y:S01]  /*b770*/  FMUL.FTZ R36, R53, R9.reuse ;  /* 0x0000000935247220 */ /* 0x080fe20000410000 */
[-C--:B------:R-:W-:Y:S01]  /*b780*/  FMUL.FTZ R72, R61, R9.reuse ;  /* 0x000000093d487220 */ /* 0x080fe20000410000 */
[-C--:B------:R-:W-:Y:S01]  /*b790*/  FMUL.FTZ R74, R64, R9.reuse ;  /* 0x00000009404a7220 */ /* 0x080fe20000410000 */
[-C--:B------:R-:W-:Y:S01]  /*b7a0*/  FMUL.FTZ R78, R65, R9.reuse ;  /* 0x00000009414e7220 */ /* 0x080fe20000410000 */
[-C--:B------:R-:W-:Y:S01]  /*b7b0*/  FMUL.FTZ R88, R68, R9.reuse ;  /* 0x0000000944587220 */ /* 0x080fe20000410000 */
[----:B------:R-:W-:Y:S01]  /*b7c0*/  FMUL.FTZ R90, R69, R9 ;  /* 0x00000009455a7220 */ /* 0x000fe20000410000 */
[----:B------:R-:W0:Y:S01]  /*b7d0*/  MUFU.TANH R28, R28 ;  /* 0x0000001c001c7308 */ /* 0x000e220000002400 */
[----:B-1----:R-:W-:Y:S01]  /*b7e0*/  FMNMX.FTZ R11, R18, R11, !PT ;  /* 0x0000000b120b7209 */ /* 0x002fe20007810000 */
[-C--:B------:R-:W-:Y:S01]  /*b7f0*/  FMUL.FTZ R130, R30, R9.reuse ;  /* 0x000000091e827220 */ /* 0x080fe20000410000 */
[-C--:B------:R-:W-:Y:S01]  /*b800*/  FMUL.FTZ R3, R27, R9.reuse ;  /* 0x000000091b037220 */ /* 0x080fe20000410000 */
[-C--:B------:R-:W-:Y:S01]  /*b810*/  FMUL.FTZ R132, R31, R9.reuse ;  /* 0x000000091f847220 */ /* 0x080fe20000410000 */
[-C--:B------:R-:W-:Y:S01]  /*b820*/  FMUL.FTZ R142, R34, R9.reuse ;  /* 0x00000009228e7220 */ /* 0x080fe20000410000 */
[-C--:B------:R-:W-:Y:S01]  /*b830*/  FMUL.FTZ R184, R35, R9.reuse ;  /* 0x0000000923b87220 */ /* 0x080fe20000410000 */
[----:B------:R-:W-:Y:S01]  /*b840*/  FMUL.FTZ R226, R38, R9 ;  /* 0x0000000926e27220 */ /* 0x000fe20000410000 */
[----:B------:R-:W1:Y:S01]  /*b850*/  MUFU.TANH R32, R32 ;  /* 0x0000002000207308 */ /* 0x000e620000002400 */
        /* <DEDUP_REMOVED lines=21> */
[----:B------:R-:W-:Y:S01]  /*b9b0*/  FMUL.FTZ R71, R71, R9 ;  /* 0x0000000947477220 */ /* 0x000fe20000410000 */
[----:B------:R-:W4:Y:S01]  /*b9c0*/  LD.E R33, desc[UR54][R16.64+0x238] ;  /* 0x0002383610217980 */ /* 0x000f22000c101900 */
[----:B------:R-:W0:Y:S01]  /*b9d0*/  MUFU.TANH R80, R80 ;  /* 0x0000005000507308 */ /* 0x000e220000002400 */
[----:B-1----:R-:W-:-:S02]  /*b9e0*/  FMNMX.FTZ R11, R32, R11, !PT ;  /* 0x0000000b200b7209 */ /* 0x002fc40007810000 */
[----:B------:R-:W4:Y:S04]  /*b9f0*/  LD.E R45, desc[UR54][R16.64+0x25c] ;  /* 0x00025c36102d7980 */ /* 0x000f28000c101900 */
[----:B------:R-:W4:Y:S01]  /*ba00*/  LD.E R41, desc[UR54][R16.64+0x26c] ;  /* 0x00026c3610297980 */ /* 0x000f22000c101900 */
[----:B------:R-:W1:Y:S01]  /*ba10*/  MUFU.TANH R82, R82 ;  /* 0x0000005200527308 */ /* 0x000e620000002400 */
[----:B---3--:R-:W-:Y:S01]  /*ba20*/  FMNMX.FTZ R11, R40, R11, !PT ;  /* 0x0000000b280b7209 */ /* 0x008fe20007810000 */
[----:B------:R-:W-:Y:S01]  /*ba30*/  FMUL.FTZ R48, R57, R9 ;  /* 0x0000000939307220 */ /* 0x000fe20000410000 */
[----:B------:R-:W3:Y:S04]  /*ba40*/  LD.E R34, desc[UR54][R16.64+0x250] ;  /* 0x0002503610227980 */ /* 0x000ee8000c101900 */
[----:B------:R-:W3:Y:S01]  /*ba50*/  LD.E R37, desc[UR54][R16.64+0x288] ;  /* 0x0002883610257980 */ /* 0x000ee2000c101900 */
[----:B------:R-:W1:Y:S01]  /*ba60*/  MUFU.TANH R84, R84 ;  /* 0x0000005400547308 */ /* 0x000e620000002400 */
[----:B--2---:R-:W-:-:S02]  /*ba70*/  FMNMX.FTZ R11, R76, R11, !PT ;  /* 0x0000000b4c0b7209 */ /* 0x004fc40007810000 */
[----:B------:R-:W2:Y:S04]  /*ba80*/  LD.E R38, desc[UR54][R16.64+0x260] ;  /* 0x0002603610267980 */ /* 0x000ea8000c101900 */
[----:B------:R-:W2:Y:S01]  /*ba90*/  LD.E R49, desc[UR54][R16.64+0x2b8] ;  /* 0x0002b83610317980 */ /* 0x000ea2000c101900 */
[----:B------:R-:W1:Y:S01]  /*baa0*/  MUFU.TANH R86, R86 ;  /* 0x0000005600567308 */ /* 0x000e620000002400 */
[----:B0-----:R-:W-:Y:S02]  /*bab0*/  FMNMX.FTZ R11, R80, R11, !PT ;  /* 0x0000000b500b7209 */ /* 0x001fe40007810000 */
[----:B------:R-:W3:Y:S05]  /*bac0*/  LD.E R42, desc[UR54][R16.64+0x264] ;  /* 0x00026436102a7980 */ /* 0x000eea000c101900 */
[----:B------:R-:W0:Y:S01]  /*bad0*/  MUFU.TANH R52, R52 ;  /* 0x0000003400347308 */ /* 0x000e220000002400 */
[----:B-1----:R-:W-:Y:S01]  /*bae0*/  FMNMX.FTZ R11, R82, R11, !PT ;  /* 0x0000000b520b7209 */ /* 0x002fe20007810000 */
[----:B------:R-:W2:Y:S04]  /*baf0*/  LD.E R50, desc[UR54][R16.64+0x284] ;  /* 0x0002843610327980 */ /* 0x000ea8000c101900 */
        /* <DEDUP_REMOVED lines=9> */
[----:B------:R-:W1:Y:S01]  /*bb90*/  MUFU.TANH R48, R48 ;  /* 0x0000003000307308 */ /* 0x000e620000002400 */
[----:B0-----:R-:W-:Y:S01]  /*bba0*/  FMNMX.FTZ R11, R52, R11, !PT ;  /* 0x0000000b340b7209 */ /* 0x001fe20007810000 */
[----:B------:R-:W2:Y:S06]  /*bbb0*/  LD.E R62, desc[UR54][R16.64+0x2c4] ;  /* 0x0002c436103e7980 */ /* 0x000eac000c101900 */
[----:B------:R-:W0:Y:S01]  /*bbc0*/  MUFU.TANH R60, R60 ;  /* 0x0000003c003c7308 */ /* 0x000e220000002400 */
[----:B-1----:R-:W-:Y:S01]  /*bbd0*/  FMNMX.FTZ R11, R36, R11, !PT ;  /* 0x0000000b240b7209 */ /* 0x002fe20007810000 */
[----:B------:R-:W2:Y:S04]  /*bbe0*/  LD.E R66, desc[UR54][R16.64+0x2d0] ;  /* 0x0002d03610427980 */ /* 0x000ea8000c101900 */
[----:B------:R-:W2:Y:S02]  /*bbf0*/  LD.E R61, desc[UR54][R16.64+0x2e8] ;  /* 0x0002e836103d7980 */ /* 0x000ea4000c101900 */
[----:B------:R-:W1:Y:S01]  /*bc00*/  MUFU.TANH R72, R72 ;  /* 0x0000004800487308 */ /* 0x000e620000002400 */
[----:B------:R-:W-:Y:S01]  /*bc10*/  FMNMX.FTZ R11, R44, R11, !PT ;  /* 0x0000000b2c0b7209 */ /* 0x000fe20007810000 */
[----:B------:R-:W2:Y:S06]  /*bc20*/  LD.E R68, desc[UR54][R16.64+0x2e0] ;  /* 0x0002e03610447980 */ /* 0x000eac000c101900 */
        /* <DEDUP_REMOVED lines=13> */
[----:B------:R-:W2:Y:S03]  /*bd00*/  LD.E R39, desc[UR54][R16.64+0x278] ;  /* 0x0002783610277980 */ /* 0x000ea6000c101900 */
[----:B------:R-:W-:Y:S01]  /*bd10*/  FMNMX.FTZ R11, R78, R11, !PT ;  /* 0x0000000b4e0b7209 */ /* 0x000fe20007810000 */
[----:B------:R-:W2:Y:S03]  /*bd20*/  LD.E R35, desc[UR54][R16.64+0x27c] ;  /* 0x00027c3610237980 */ /* 0x000ea6000c101900 */
[----:B0-----:R-:W-:Y:S01]  /*bd30*/  FMNMX.FTZ R11, R88, R11, !PT ;  /* 0x0000000b580b7209 */ /* 0x001fe20007810000 */
[----:B------:R-:W0:Y:S01]  /*bd40*/  MUFU.TANH R6, R6 ;  /* 0x0000000600067308 */ /* 0x000e220000002400 */
[----:B------:R-:W2:Y:S04]  /*bd50*/  LD.E R57, desc[UR54][R16.64+0x28c] ;  /* 0x00028c3610397980 */ /* 0x000ea8000c101900 */
[----:B------:R-:W2:Y:S01]  /*bd60*/  LD.E R55, desc[UR54][R16.64+0x298] ;  /* 0x0002983610377980 */ /* 0x000ea2000c101900 */
[----:B-1----:R-:W-:-:S02]  /*bd70*/  FMNMX.FTZ R13, R90, R11, !PT ;  /* 0x0000000b5a0d7209 */ /* 0x002fc40007810000 */
[----:B------:R-:W1:Y:S01]  /*bd80*/  MUFU.TANH R3, R3 ;  /* 0x0000000300037308 */ /* 0x000e620000002400 */
[----:B------:R-:W2:Y:S04]  /*bd90*/  LD.E R47, desc[UR54][R16.64+0x2a8] ;  /* 0x0002a836102f7980 */ /* 0x000ea8000c101900 */
[----:B------:R-:W0:Y:S03]  /*bda0*/  SHFL.BFLY PT, R14, R13, 0x2, 0x1f ;  /* 0x0c401f000d0e7f89 */ /* 0x000e2600000e0000 */
[----:B------:R-:W1:Y:S01]  /*bdb0*/  MUFU.TANH R130, R130 ;  /* 0x0000008200827308 */ /* 0x000e620000002400 */
[----:B------:R-:W2:Y:S04]  /*bdc0*/  LD.E R51, desc[UR54][R16.64+0x2ac] ;  /* 0x0002ac3610337980 */ /* 0x000ea8000c101900 */
[----:B------:R-:W2:Y:S03]  /*bdd0*/  LD.E R67, desc[UR54][R16.64+0x2c8] ;  /* 0x0002c83610437980 */ /* 0x000ea6000c101900 */
[----:B------:R-:W1:Y:S01]  /*bde0*/  MUFU.TANH R132, R132 ;  /* 0x0000008400847308 */ /* 0x000e620000002400 */
[----:B------:R-:W2:Y:S04]  /*bdf0*/  LD.E R59, desc[UR54][R16.64+0x2cc] ;  /* 0x0002cc36103b7980 */ /* 0x000ea8000c101900 */
[----:B------:R-:W2:Y:S01]  /*be00*/  LD.E R63, desc[UR54][R16.64+0x2dc] ;  /* 0x0002dc36103f7980 */ /* 0x000ea2000c101900 */
[----:B0-----:R-:W-:-:S05]  /*be10*/  FMNMX.FTZ R11, R13, R14, !PT ;  /* 0x0000000e0d0b7209 */ /* 0x001fca0007810000 */
[----:B------:R-:W0:Y:S01]  /*be20*/  SHFL.BFLY PT, R30, R11, 0x1, 0x1f ;  /* 0x0c201f000b1e7f89 */ /* 0x000e2200000e0000 */
[----:B------:R-:W1:Y:S01]  /*be30*/  MUFU.TANH R142, R142 ;  /* 0x0000008e008e7308 */ /* 0x000e620000002400 */
[----:B------:R-:W-:-:S07]  /*be40*/  FMNMX.FTZ R20, R6, R5, !PT ;  /* 0x0000000506147209 */ /* 0x000fce0007810000 */
[----:B------:R-:W1:Y:S08]  /*be50*/  MUFU.TANH R184, R184 ;  /* 0x000000b800b87308 */ /* 0x000e700000002400 */
[----:B------:R-:W1:Y:S01]  /*be60*/  MUFU.TANH R226, R226 ;  /* 0x000000e200e27308 */ /* 0x000e620000002400 */
[----:B0-----:R-:W-:Y:S02]  /*be70*/  FMNMX.FTZ R15, R11, R30, !PT ;  /* 0x0000001e0b0f7209 */ /* 0x001fe40007810000 */
[----:B-1----:R-:W-:-:S05]  /*be80*/  FMNMX.FTZ R11, R3, R20, !PT ;  /* 0x00000014030b7209 */ /* 0x002fca0007810000 */
[----:B------:R-:W0:Y:S01]  /*be90*/  MUFU.TANH R182, R182 ;  /* 0x000000b600b67308 */ /* 0x000e220000002400 */
[----:B------:R-:W-:-:S07]  /*bea0*/  FMUL.FTZ R14, R46, R9 ;  /* 0x000000092e0e7220 */ /* 0x000fce0000410000 */
[----:B------:R-:W1:Y:S01]  /*beb0*/  MUFU.TANH R176, R176 ;  /* 0x000000b000b07308 */ /* 0x000e620000002400 */
[----:B------:R-:W-:-:S07]  /*bec0*/  FMNMX.FTZ R11, R130, R11, !PT ;  /* 0x0000000b820b7209 */ /* 0x000fce0007810000 */
[----:B------:R-:W1:Y:S01]  /*bed0*/  MUFU.TANH R166, R166 ;  /* 0x000000a600a67308 */ /* 0x000e620000002400 */
[----:B------:R-:W-:-:S07]  /*bee0*/  FMNMX.FTZ R11, R132, R11, !PT ;  /* 0x0000000b840b7209 */ /* 0x000fce0007810000 */
[----:B------:R-:W-:Y:S01]  /*bef0*/  MUFU.TANH R158, R158 ;  /* 0x0000009e009e7308 */ /* 0x000fe20000002400 */
[----:B------:R-:W-:-:S07]  /*bf00*/  FMNMX.FTZ R11, R142, R11, !PT ;  /* 0x0000000b8e0b7209 */ /* 0x000fce0007810000 */
[----:B------:R-:W-:Y:S01]  /*bf10*/  MUFU.TANH R160, R160 ;  /* 0x000000a000a07308 */ /* 0x000fe20000002400 */
[----:B------:R-:W-:-:S07]  /*bf20*/  FMNMX.FTZ R11, R184, R11, !PT ;  /* 0x0000000bb80b7209 */ /* 0x000fce0007810000 */
[----:B------:R-:W-:Y:S01]  /*bf30*/  MUFU.TANH R168, R168 ;  /* 0x000000a800a87308 */ /* 0x000fe20000002400 */
[----:B------:R-:W-:-:S07]  /*bf40*/  FMNMX.FTZ R11, R226, R11, !PT ;  /* 0x0000000be20b7209 */ /* 0x000fce0007810000 */
[----:B------:R-:W-:Y:S01]  /*bf50*/  MUFU.TANH R174, R174 ;  /* 0x000000ae00ae7308 */ /* 0x000fe20000002400 */
[----:B0-----:R-:W-:-:S07]  /*bf60*/  FMNMX.FTZ R11, R182, R11, !PT ;  /* 0x0000000bb60b7209 */ /* 0x001fce0007810000 */
[----:B------:R-:W-:Y:S08]  /*bf70*/  MUFU.TANH R214, R214 ;  /* 0x000000d600d67308 */ /* 0x000ff00000002400 */
        /* <DEDUP_REMOVED lines=8> */
[----:B------:R-:W-:Y:S04]  /*c000*/  ST.E desc[UR54][R16.64+0x440], R13 ;  /* 0x0004400d10007985 */ /* 0x000fe8000c101936 */
[----:B------:R-:W3:Y:S03]  /*c010*/  LD.E R30, desc[UR54][R16.64+0x240] ;  /* 0x00024036101e7980 */ /* 0x000ee6000c101900 */
[----:B------:R-:W0:Y:S01]  /*c020*/  MUFU.TANH R14, R14 ;  /* 0x0000000e000e7308 */ /* 0x000e220000002400 */
[----:B-1----:R-:W-:Y:S01]  /*c030*/  FMNMX.FTZ R11, R176, R11, !PT ;  /* 0x0000000bb00b7209 */ /* 0x002fe20007810000 */
[----:B------:R-:W2:Y:S03]  /*c040*/  LD.E R46, desc[UR54][R16.64+0x280] ;  /* 0x00028036102e7980 */ /* 0x000ea6000c101900 */
[----:B------:R-:W-:-:S04]  /*c050*/  FMNMX.FTZ R11, R166, R11, !PT ;  /* 0x0000000ba60b7209 */ /* 0x000fc80007810000 */
[----:B0-----:R-:W-:-:S04]  /*c060*/  FMNMX.FTZ R11, R14, R11, !PT ;  /* 0x0000000b0e0b7209 */ /* 0x001fc80007810000 */
        /* <DEDUP_REMOVED lines=12> */
[----:B------:R0:W-:Y:S03]  /*c130*/  ST.E desc[UR54][R16.64+0x440], R15 ;  /* 0x0004400f10007985 */ /* 0x0001e6000c101936 */
[----:B------:R-:W-:Y:S01]  /*c140*/  FMNMX.FTZ R9, R71, R20, !PT ;  /* 0x0000001447097209 */ /* 0x000fe20007810000 */
[----:B------:R-:W4:Y:S04]  /*c150*/  LD.E R19, desc[UR54][R16.64+0x440] ;  /* 0x0004403610137980 */ /* 0x000f28000c101900 */
[----:B------:R-:W-:Y:S04]  /*c160*/  ST.E desc[UR54][R16.64+0x444], R9 ;  /* 0x0004440910007985 */ /* 0x000fe8000c101936 */
[----:B------:R-:W3:Y:S04]  /*c170*/  LD.E R11, desc[UR54][R16.64+0x444] ;  /* 0x00044436100b7980 */ /* 0x000ee8000c101900 */
[----:B0-----:R-:W2:Y:S04]  /*c180*/  LD.E R15, desc[UR54][R16.64+0x450] ;  /* 0x00045036100f7980 */ /* 0x001ea8000c101900 */
[----:B------:R-:W2:Y:S01]  /*c190*/  LD.E R20, desc[UR54][R16.64+0x454] ;  /* 0x0004543610147980 */ /* 0x000ea2000c101900 */
[----:B----4-:R-:W-:-:S04]  /*c1a0*/  FMUL.FTZ R27, R19, R21 ;  /* 0x00000015131b7220 */ /* 0x010fc80000410000 */
[----:B------:R-:W-:Y:S02]  /*c1b0*/  FFMA.FTZ R153, R8, R21, -R27 ;  /* 0x0000001508997223 */ /* 0x000fe4000001081b */
[----:B---3--:R-:W0:Y:S02]  /*c1c0*/  SHFL.BFLY PT, R8, R11, 0x2, 0x1f ;  /* 0x0c401f000b087f89 */ /* 0x008e2400000e0000 */
[----:B0-----:R-:W-:-:S05]  /*c1d0*/  FMNMX.FTZ R8, R11, R8, !PT ;  /* 0x000000080b087209 */ /* 0x001fca0007810000 */
[----:B------:R-:W0:Y:S01]  /*c1e0*/  SHFL.BFLY PT, R9, R8, 0x1, 0x1f ;  /* 0x0c201f0008097f89 */ /* 0x000e2200000e0000 */
[-C--:B------:R-:W-:Y:S01]  /*c1f0*/  FFMA.FTZ R29, R88, R21.reuse, -R27 ;  /* 0x00000015581d7223 */ /* 0x080fe2000001081b */
[----:B------:R-:W-:Y:S01]  /*c200*/  FADD.FTZ R4, R4, -R19 ;  /* 0x8000001304047221 */ /* 0x000fe20000010000 */
[----:B------:R-:W-:-:S03]  /*c210*/  FFMA.FTZ R152, R7, R21, -R27 ;  /* 0x0000001507987223 */ /* 0x000fc6000001081b */
[-C--:B------:R-:W-:Y:S01]  /*c220*/  FMUL.FTZ R4, R4, R21.reuse ;  /* 0x0000001504047220 */ /* 0x080fe20000410000 */
[----:B------:R-:W-:Y:S02]  /*c230*/  FFMA.FTZ R155, R12, R21, -R27 ;  /* 0x000000150c9b7223 */ /* 0x000fe4000001081b */
[----:B------:R-:W-:Y:S01]  /*c240*/  MUFU.EX2 R152, R152 ;  /* 0x0000009800987308 */ /* 0x000fe20000000800 */
[----:B0-----:R-:W-:-:S05]  /*c250*/  FMNMX.FTZ R88, R8, R9, !PT ;  /* 0x0000000908587209 */ /* 0x001fca0007810000 */
[----:B------:R-:W-:Y:S01]  /*c260*/  FADD.FTZ R100, R5, -R88 ;  /* 0x8000005805647221 */ /* 0x000fe20000010000 */
[-C--:B------:R-:W-:Y:S01]  /*c270*/  FMUL.FTZ R77, R88, R21.reuse ;  /* 0x00000015584d7220 */ /* 0x080fe20000410000 */
[----:B------:R-:W2:Y:S01]  /*c280*/  MUFU.EX2 R25, R4 ;  /* 0x0000000400197308 */ /* 0x000ea20000000800 */
[-C--:B------:R-:W-:Y:S01]  /*c290*/  FFMA.FTZ R154, R18, R21.reuse, -R27 ;  /* 0x00000015129a7223 */ /* 0x080fe2000001081b */
[----:B------:R-:W-:Y:S01]  /*c2a0*/  FMUL.FTZ R100, R21, R100 ;  /* 0x0000006415647220 */ /* 0x000fe20000410000 */
[-CC-:B------:R-:W-:Y:S01]  /*c2b0*/  FFMA.FTZ R185, R6, R21.reuse, -R77.reuse ;  /* 0x0000001506b97223 */ /* 0x180fe2000001084d */
[-CC-:B------:R-:W-:Y:S01]  /*c2c0*/  FFMA.FTZ R186, R3, R21.reuse, -R77.reuse ;  /* 0x0000001503ba7223 */ /* 0x180fe2000001084d */
[----:B------:R-:W-:-:S03]  /*c2d0*/  FFMA.FTZ R6, R130, R21, -R77 ;  /* 0x0000001582067223 */ /* 0x000fc6000001084d */
[----:B------:R-:W-:Y:S01]  /*c2e0*/  MUFU.EX2 R153, R153 ;  /* 0x0000009900997308 */ /* 0x000fe20000000800 */
[-C--:B------:R-:W-:Y:S01]  /*c2f0*/  FFMA.FTZ R181, R132, R21.reuse, -R77 ;  /* 0x0000001584b57223 */ /* 0x080fe2000001084d */
[-C--:B------:R-:W-:Y:S01]  /*c300*/  FFMA.FTZ R7, R24, R21.reuse, -R27 ;  /* 0x0000001518077223 */ /* 0x080fe2000001081b */
[----:B------:R-:W-:-:S05]  /*c310*/  FFMA.FTZ R179, R142, R21, -R77 ;  /* 0x000000158eb37223 */ /* 0x000fca000001084d */
[----:B------:R-:W-:Y:S01]  /*c320*/  MUFU.EX2 R155, R155 ;  /* 0x0000009b009b7308 */ /* 0x000fe20000000800 */
[-C--:B------:R-:W-:Y:S01]  /*c330*/  FFMA.FTZ R180, R26, R21.reuse, -R27 ;  /* 0x000000151ab47223 */ /* 0x080fe2000001081b */
[-CC-:B------:R-:W-:Y:S01]  /*c340*/  FFMA.FTZ R173, R176, R21.reuse, -R77.reuse ;  /* 0x00000015b0ad7223 */ /* 0x180fe2000001084d */
[-C--:B------:R-:W-:Y:S01]  /*c350*/  FFMA.FTZ R184, R184, R21.reuse, -R77 ;  /* 0x00000015b8b87223 */ /* 0x080fe2000001084d */
[-C--:B------:R-:W-:Y:S01]  /*c360*/  FFMA.FTZ R175, R28, R21.reuse, -R27 ;  /* 0x000000151caf7223 */ /* 0x080fe2000001081b */
[-C--:B------:R-:W-:Y:S01]  /*c370*/  FFMA.FTZ R177, R226, R21.reuse, -R77 ;  /* 0x00000015e2b17223 */ /* 0x080fe2000001084d */
[-C--:B------:R-:W-:Y:S01]  /*c380*/  FFMA.FTZ R178, R32, R21.reuse, -R27 ;  /* 0x0000001520b27223 */ /* 0x080fe2000001081b */
[-CC-:B------:R-:W-:Y:S01]  /*c390*/  FFMA.FTZ R182, R182, R21.reuse, -R77.reuse ;  /* 0x00000015b6b67223 */ /* 0x180fe2000001084d */
[----:B------:R-:W-:Y:S01]  /*c3a0*/  MUFU.EX2 R100, R100 ;  /* 0x0000006400647308 */ /* 0x000fe20000000800 */
[-CC-:B------:R-:W-:Y:S01]  /*c3b0*/  FFMA.FTZ R171, R14, R21.reuse, -R77.reuse ;  /* 0x000000150eab7223 */ /* 0x180fe2000001084d */
[-CC-:B------:R-:W-:Y:S01]  /*c3c0*/  FFMA.FTZ R85, R158, R21.reuse, -R77.reuse ;  /* 0x000000159e557223 */ /* 0x180fe2000001084d */
[-C--:B------:R-:W-:Y:S01]  /*c3d0*/  FFMA.FTZ R165, R160, R21.reuse, -R77 ;  /* 0x00000015a0a57223 */ /* 0x080fe2000001084d */
[-CC-:B------:R-:W-:Y:S01]  /*c3e0*/  FFMA.FTZ R172, R40, R21.reuse, -R27.reuse ;  /* 0x0000001528ac7223 */ /* 0x180fe2000001081b */
[-CC-:B------:R-:W-:Y:S01]  /*c3f0*/  FFMA.FTZ R169, R76, R21.reuse, -R27.reuse ;  /* 0x000000154ca97223 */ /* 0x180fe2000001081b */
[-CC-:B------:R-:W-:Y:S01]  /*c400*/  FFMA.FTZ R167, R80, R21.reuse, -R27.reuse ;  /* 0x0000001550a77223 */ /* 0x180fe2000001081b */
[-CC-:B------:R-:W-:Y:S01]  /*c410*/  FFMA.FTZ R170, R82, R21.reuse, -R27.reuse ;  /* 0x0000001552aa7223 */ /* 0x180fe2000001081b */
[----:B------:R-:W0:Y:S01]  /*c420*/  MUFU.EX2 R185, R185 ;  /* 0x000000b900b97308 */ /* 0x000e220000000800 */
[-CC-:B------:R-:W-:Y:S01]  /*c430*/  FFMA.FTZ R164, R84, R21.reuse, -R27.reuse ;  /* 0x0000001554a47223 */ /* 0x180fe2000001081b */
[-CC-:B------:R-:W-:Y:S01]  /*c440*/  FFMA.FTZ R161, R86, R21.reuse, -R27.reuse ;  /* 0x0000001556a17223 */ /* 0x180fe2000001081b */
[-CC-:B------:R-:W-:Y:S01]  /*c450*/  FFMA.FTZ R162, R52, R21.reuse, -R27.reuse ;  /* 0x0000001534a27223 */ /* 0x180fe2000001081b */
[-CC-:B------:R-:W-:Y:S01]  /*c460*/  FFMA.FTZ R159, R36, R21.reuse, -R27.reuse ;  /* 0x00000015249f7223 */ /* 0x180fe2000001081b */
[-CC-:B------:R-:W-:Y:S01]  /*c470*/  FFMA.FTZ R19, R44, R21.reuse, -R27.reuse ;  /* 0x000000152c137223 */ /* 0x180fe2000001081b */
[-CC-:B------:R-:W-:Y:S01]  /*c480*/  FFMA.FTZ R156, R48, R21.reuse, -R27.reuse ;  /* 0x00000015309c7223 */ /* 0x180fe2000001081b */
[-C--:B------:R-:W-:Y:S01]  /*c490*/  FFMA.FTZ R13, R72, R21.reuse, -R27 ;  /* 0x00000015480d7223 */ /* 0x080fe2000001081b */
[----:B------:R-:W1:Y:S01]  /*c4a0*/  MUFU.EX2 R186, R186 ;  /* 0x000000ba00ba7308 */ /* 0x000e620000000800 */
[-C--:B------:R-:W-:Y:S01]  /*c4b0*/  FFMA.FTZ R176, R166, R21.reuse, -R77 ;  /* 0x00000015a6b07223 */ /* 0x080fe2000001084d */
[-CC-:B------:R-:W-:Y:S01]  /*c4c0*/  FFMA.FTZ R11, R74, R21.reuse, -R27.reuse ;  /* 0x000000154a0b7223 */ /* 0x180fe2000001081b */
[-CC-:B------:R-:W-:Y:S01]  /*c4d0*/  FFMA.FTZ R12, R78, R21.reuse, -R27.reuse ;  /* 0x000000154e0c7223 */ /* 0x180fe2000001081b */
[-C--:B------:R-:W-:Y:S01]  /*c4e0*/  FFMA.FTZ R9, R90, R21.reuse, -R27 ;  /* 0x000000155a097223 */ /* 0x080fe2000001081b */
[-CC-:B------:R-:W-:Y:S01]  /*c4f0*/  FFMA.FTZ R168, R168, R21.reuse, -R77.reuse ;  /* 0x00000015a8a87223 */ /* 0x180fe2000001084d */
[-CC-:B------:R-:W-:Y:S01]  /*c500*/  FFMA.FTZ R163, R174, R21.reuse, -R77.reuse ;  /* 0x00000015aea37223 */ /* 0x180fe2000001084d */
[-CC-:B------:R-:W-:Y:S01]  /*c510*/  FFMA.FTZ R216, R216, R21.reuse, -R77.reuse ;  /* 0x00000015d8d87223 */ /* 0x180fe2000001084d */
[----:B------:R-:W3:Y:S01]  /*c520*/  MUFU.EX2 R6, R6 ;  /* 0x0000000600067308 */ /* 0x000ee20000000800 */
[--C-:B------:R-:W-:Y:S01]  /*c530*/  FFMA.FTZ R166, R214, R21, -R77.reuse ;  /* 0x00000015d6a67223 */ /* 0x100fe2000001084d */
[----:B--2---:R-:W-:Y:S01]  /*c540*/  FFMA.FTZ R214, R25, R15, R152 ;  /* 0x0000000f19d67223 */ /* 0x004fe20000010098 */
[-CC-:B------:R-:W-:Y:S01]  /*c550*/  FFMA.FTZ R228, R228, R21.reuse, -R77.reuse ;  /* 0x00000015e4e47223 */ /* 0x180fe2000001084d */
[-CC-:B------:R-:W-:Y:S01]  /*c560*/  FFMA.FTZ R236, R236, R21.reuse, -R77.reuse ;  /* 0x00000015ecec7223 */ /* 0x180fe2000001084d */
[-C--:B------:R-:W-:Y:S01]  /*c570*/  FFMA.FTZ R75, R23, R21.reuse, -R77 ;  /* 0x00000015174b7223 */ /* 0x080fe2000001084d */
[----:B------:R-:W2:Y:S02]  /*c580*/  LD.E R4, desc[UR54][R16.64+0x42c] ;  /* 0x00042c3610047980 */ /* 0x000ea4000c101900 */
[----:B------:R-:W4:Y:S01]  /*c590*/  MUFU.EX2 R154, R154 ;  /* 0x0000009a009a7308 */ /* 0x000f220000000800 */
[----:B0-----:R-:W-:Y:S01]  /*c5a0*/  FFMA.FTZ R15, R100, R20, R185 ;  /* 0x00000014640f7223 */ /* 0x001fe200000100b9 */
[-C--:B------:R-:W-:Y:S01]  /*c5b0*/  FFMA.FTZ R18, R60, R21.reuse, -R27 ;  /* 0x000000153c127223 */ /* 0x080fe2000001081b */
[-C--:B------:R-:W-:Y:S01]  /*c5c0*/  FFMA.FTZ R3, R73, R21.reuse, -R77 ;  /* 0x0000001549037223 */ /* 0x080fe2000001084d */
[----:B------:R-:W2:Y:S04]  /*c5d0*/  LD.E R24, desc[UR54][R16.64+0x424] ;  /* 0x0004243610187980 */ /* 0x000ea8000c101900 */
[----:B------:R-:W0:Y:S01]  /*c5e0*/  MUFU.EX2 R181, R181 ;  /* 0x000000b500b57308 */ /* 0x000e220000000800 */
[----:B------:R-:W-:Y:S01]  /*c5f0*/  FADD.FTZ R214, R153, R214 ;  /* 0x000000d699d67221 */ /* 0x000fe20000010000 */
[----:B-1----:R-:W-:Y:S01]  /*c600*/  FADD.FTZ R15, R186, R15 ;  /* 0x0000000fba0f7221 */ /* 0x002fe20000010000 */
[----:B------:R-:W2:Y:S04]  /*c610*/  LD.E R130, desc[UR54][R16.64+0x3c0] ;  /* 0x0003c03610827980 */ /* 0x000ea8000c101900 */
[----:B------:R-:W2:Y:S01]  /*c620*/  LD.E R132, desc[UR54][R16.64+0x3d0] ;  /* 0x0003d03610847980 */ /* 0x000ea2000c101900 */
[----:B------:R-:W1:Y:S01]  /*c630*/  MUFU.EX2 R7, R7 ;  /* 0x0000000700077308 */ /* 0x000e620000000800 */
[----:B------:R-:W-:-:S02]  /*c640*/  FFMA.FTZ R160, R218, R21, -R77 ;  /* 0x00000015daa07223 */ /* 0x000fc4000001084d */
[----:B------:R-:W2:Y:S04]  /*c650*/  LD.E R142, desc[UR54][R16.64+0x3f4] ;  /* 0x0003f436108e7980 */ /* 0x000ea8000c101900 */
[----:B------:R-:W2:Y:S01]  /*c660*/  LD.E R5, desc[UR54][R16.64+0x258] ;  /* 0x0002583610057980 */ /* 0x000ea2000c101900 */
[----:B------:R-:W1:Y:S01]  /*c670*/  MUFU.EX2 R179, R179 ;  /* 0x000000b300b37308 */ /* 0x000e620000000800 */
[-CC-:B------:R-:W-:Y:S01]  /*c680*/  FFMA.FTZ R158, R234, R21.reuse, -R77.reuse ;  /* 0x00000015ea9e7223 */ /* 0x180fe2000001084d */
[----:B------:R-:W-:Y:S01]  /*c690*/  FFMA.FTZ R14, R71, R21, -R77 ;  /* 0x00000015470e7223 */ /* 0x000fe2000001084d */
[----:B------:R-:W-:Y:S01]  /*c6a0*/  FADD.FTZ R21, R155, R214 ;  /* 0x000000d69b157221 */ /* 0x000fe20000010000 */
[----:B------:R-:W2:Y:S04]  /*c6b0*/  LD.E R26, desc[UR54][R16.64+0x230] ;  /* 0x00023036101a7980 */ /* 0x000ea8000c101900 */
[----:B------:R-:W1:Y:S01]  /*c6c0*/  MUFU.EX2 R180, R180 ;  /* 0x000000b400b47308 */ /* 0x000e620000000800 */
[----:B---3--:R-:W-:Y:S01]  /*c6d0*/  FADD.FTZ R20, R6, R15 ;  /* 0x0000000f06147221 */ /* 0x008fe20000010000 */
[----:B------:R-:W3:Y:S06]  /*c6e0*/  LD.E R36, desc[UR54][R16.64+0x254] ;  /* 0x0002543610247980 */ /* 0x000eec000c101900 */
[----:B------:R-:W1:Y:S01]  /*c6f0*/  MUFU.EX2 R184, R184 ;  /* 0x000000b800b87308 */ /* 0x000e620000000800 */
[----:B----4-:R-:W-:Y:S01]  /*c700*/  FADD.FTZ R214, R154, R21 ;  /* 0x000000159ad67221 */ /* 0x010fe20000010000 */
[----:B0-----:R-:W-:Y:S01]  /*c710*/  FADD.FTZ R20, R181, R20 ;  /* 0x00000014b5147221 */ /* 0x001fe20000010000 */
[----:B------:R-:W4:Y:S04]  /*c720*/  LD.E R28, desc[UR54][R16.64+0x234] ;  /* 0x00023436101c7980 */ /* 0x000f28000c101900 */
[----:B------:R-:W3:Y:S01]  /*c730*/  LD.E R32, desc[UR54][R16.64+0x244] ;  /* 0x0002443610207980 */ /* 0x000ee2000c101900 */
[----:B------:R-:W0:Y:S08]  /*c740*/  MUFU.EX2 R175, R175 ;  /* 0x000000af00af7308 */ /* 0x000e300000000800 */
[----:B------:R-:W0:Y:S01]  /*c750*/  MUFU.EX2 R177, R177 ;  /* 0x000000b100b17308 */ /* 0x000e220000000800 */
[----:B------:R-:W3:Y:S01]  /*c760*/  LD.E R40, desc[UR54][R16.64+0x270] ;  /* 0x0002703610287980 */ /* 0x000ee2000c101900 */
[----:B-1----:R-:W-:-:S06]  /*c770*/  FADD.FTZ R15, R7, R214 ;  /* 0x000000d6070f7221 */ /* 0x002fcc0000010000 */
[----:B------:R-:W1:Y:S01]  /*c780*/  MUFU.EX2 R178, R178 ;  /* 0x000000b200b27308 */ /* 0x000e620000000800 */
[----:B------:R-:W3:Y:S01]  /*c790*/  LD.E R44, desc[UR54][R16.64+0x274] ;  /* 0x00027436102c7980 */ /* 0x000ee2000c101900 */
[----:B------:R-:W-:-:S06]  /*c7a0*/  FADD.FTZ R21, R179, R20 ;  /* 0x00000014b3157221 */ /* 0x000fcc0000010000 */
[----:B------:R-:W1:Y:S01]  /*c7b0*/  MUFU.EX2 R182, R182 ;  /* 0x000000b600b67308 */ /* 0x000e620000000800 */
[----:B------:R-:W-:Y:S01]  /*c7c0*/  FADD.FTZ R20, R180, R15 ;  /* 0x0000000fb4147221 */ /* 0x000fe20000010000 */
[----:B------:R-:W-:Y:S01]  /*c7d0*/  FADD.FTZ R214, R184, R21 ;  /* 0x00000015b8d67221 */ /* 0x000fe20000010000 */
[----:B------:R-:W3:Y:S04]  /*c7e0*/  LD.E R52, desc[UR54][R16.64+0x290] ;  /* 0x0002903610347980 */ /* 0x000ee8000c101900 */
[----:B------:R-:W3:Y:S01]  /*c7f0*/  LD.E R48, desc[UR54][R16.64+0x2a0] ;  /* 0x0002a03610307980 */ /* 0x000ee2000c101900 */
[----:B------:R-:W1:Y:S08]  /*c800*/  MUFU.EX2 R172, R172 ;  /* 0x000000ac00ac7308 */ /* 0x000e700000000800 */
[----:B------:R-:W1:Y:S01]  /*c810*/  MUFU.EX2 R173, R173 ;  /* 0x000000ad00ad7308 */ /* 0x000e620000000800 */
[----:B------:R-:W3:Y:S01]  /*c820*/  LD.E R60, desc[UR54][R16.64+0x2c0] ;  /* 0x0002c036103c7980 */ /* 0x000ee2000c101900 */
[----:B0-----:R-:W-:-:S03]  /*c830*/  FADD.FTZ R15, R175, R20 ;  /* 0x00000014af0f7221 */ /* 0x001fc60000010000 */
[----:B------:R-:W3:Y:S03]  /*c840*/  LD.E R76, desc[UR54][R16.64+0x2d4] ;  /* 0x0002d436104c7980 */ /* 0x000ee6000c101900 */
[----:B------:R-:W0:Y:S01]  /*c850*/  MUFU.EX2 R176, R176 ;  /* 0x000000b000b07308 */ /* 0x000e220000000800 */
[----:B------:R-:W-:Y:S01]  /*c860*/  FADD.FTZ R21, R177, R214 ;  /* 0x000000d6b1157221 */ /* 0x000fe20000010000 */
[----:B------:R-:W3:Y:S01]  /*c870*/  LD.E R74, desc[UR54][R16.64+0x2e4] ;  /* 0x0002e436104a7980 */ /* 0x000ee2000c101900 */
[----:B-1----:R-:W-:-:S05]  /*c880*/  FADD.FTZ R15, R178, R15 ;  /* 0x0000000fb20f7221 */ /* 0x002fca0000010000 */
[----:B------:R-:W1:Y:S01]  /*c890*/  MUFU.EX2 R171, R171 ;  /* 0x000000ab00ab7308 */ /* 0x000e620000000800 */
[----:B------:R-:W3:Y:S01]  /*c8a0*/  LD.E R72, desc[UR54][R16.64+0x2f0] ;  /* 0x0002f03610487980 */ /* 0x000ee2000c101900 */
[----:B------:R-:W-:-:S03]  /*c8b0*/  FADD.FTZ R20, R182, R21 ;  /* 0x00000015b6147221 */ /* 0x000fc60000010000 */
[----:B------:R-:W3:Y:S03]  /*c8c0*/  LD.E R80, desc[UR54][R16.64+0x300] ;  /* 0x0003003610507980 */ /* 0x000ee6000c101900 */
[----:B------:R-:W1:Y:S01]  /*c8d0*/  MUFU.EX2 R174, R85 ;  /* 0x0000005500ae7308 */ /* 0x000e620000000800 */
[----:B------:R-:W3:Y:S04]  /*c8e0*/  LD.E R86, desc[UR54][R16.64+0x304] ;  /* 0x0003043610567980 */ /* 0x000ee8000c101900 */
[----:B------:R-:W3:Y:S04]  /*c8f0*/  LD.E R82, desc[UR54][R16.64+0x310] ;  /* 0x0003103610527980 */ /* 0x000ee8000c101900 */
[----:B------:R-:W3:Y:S04]  /*c900*/  LD.E R78, desc[UR54][R16.64+0x314] ;  /* 0x00031436104e7980 */ /* 0x000ee8000c101900 */
[----:B------:R-:W3:Y:S01]  /*c910*/  LD.E R84, desc[UR54][R16.64+0x320] ;  /* 0x0003203610547980 */ /* 0x000ee2000c101900 */
[----:B------:R-:W-:Y:S01]  /*c920*/  FADD.FTZ R214, R172, R15 ;  /* 0x0000000facd67221 */ /* 0x000fe20000010000 */
[----:B------:R-:W-:-:S02]  /*c930*/  FADD.FTZ R15, R173, R20 ;  /* 0x00000014ad0f7221 */ /* 0x000fc40000010000 */
[----:B------:R-:W3:Y:S02]  /*c940*/  LD.E R90, desc[UR54][R16.64+0x330] ;  /* 0x00033036105a7980 */ /* 0x000ee4000c101900 */
[----:B0-----:R-:W-:Y:S01]  /*c950*/  FADD.FTZ R20, R176, R15 ;  /* 0x0000000fb0147221 */ /* 0x001fe20000010000 */
[----:B------:R0:W-:Y:S01]  /*c960*/  MUFU.EX2 R8, R29 ;  /* 0x0000001d00087308 */ /* 0x0001e20000000800 */
[----:B------:R-:W3:Y:S02]  /*c970*/  LD.E R27, desc[UR54][R16.64+0x24c] ;  /* 0x00024c36101b7980 */ /* 0x000ee4000c101900 */
[----:B-1----:R-:W-:Y:S02]  /*c980*/  FADD.FTZ R141, R171, R20 ;  /* 0x00000014ab8d7221 */ /* 0x002fe40000010000 */
[----:B------:R-:W3:Y:S02]  /*c990*/  LD.E R71, desc[UR54][R16.64+0x2ec] ;  /* 0x0002ec3610477980 */ /* 0x000ee4000c101900 */
[----:B------:R-:W-:-:S02]  /*c9a0*/  FADD.FTZ R20, R174, R141 ;  /* 0x0000008dae147221 */ /* 0x000fc40000010000 */
[----:B0-----:R-:W3:Y:S04]  /*c9b0*/  LD.E R29, desc[UR54][R16.64+0x248] ;  /* 0x00024836101d7980 */ /* 0x001ee8000c101900 */
[----:B------:R-:W3:Y:S04]  /*c9c0*/  LD.E R73, desc[UR54][R16.64+0x2f8] ;  /* 0x0002f83610497980 */ /* 0x000ee8000c101900 */
[----:B------:R-:W3:Y:S04]  /*c9d0*/  LD.E R77, desc[UR54][R16.64+0x2fc] ;  /* 0x0002fc36104d7980 */ /* 0x000ee8000c101900 */
[----:B------:R-:W3:Y:S04]  /*c9e0*/  LD.E R85, desc[UR54][R16.64+0x31c] ;  /* 0x00031c3610557980 */ /* 0x000ee8000c101900 */
[----:B------:R-:W3:Y:S01]  /*c9f0*/  LD.E R141, desc[UR54][R16.64+0x3fc] ;  /* 0x0003fc36108d7980 */ /* 0x000ee2000c101900 */
[----:B------:R-:W0:Y:S08]  /*ca00*/  MUFU.EX2 R169, R169 ;  /* 0x000000a900a97308 */ /* 0x000e300000000800 */
[----:B------:R-:W1:Y:S08]  /*ca10*/  MUFU.EX2 R167, R167 ;  /* 0x000000a700a77308 */ /* 0x000e700000000800 */
[----:B------:R-:W1:Y:S01]  /*ca20*/  MUFU.EX2 R170, R170 ;  /* 0x000000aa00aa7308 */ /* 0x000e620000000800 */
[----:B0-----:R-:W-:-:S07]  /*ca30*/  FADD.FTZ R214, R169, R214 ;  /* 0x000000d6a9d67221 */ /* 0x001fce0000010000 */
[----:B------:R-:W0:Y:S08]  /*ca40*/  MUFU.EX2 R164, R164 ;  /* 0x000000a400a47308 */ /* 0x000e300000000800 */
[----:B------:R-:W0:Y:S01]  /*ca50*/  MUFU.EX2 R165, R165 ;  /* 0x000000a500a57308 */ /* 0x000e220000000800 */
[----:B-1----:R-:W-:-:S07]  /*ca60*/  FADD.FTZ R15, R167, R214 ;  /* 0x000000d6a70f7221 */ /* 0x002fce0000010000 */
[----:B------:R-:W1:Y:S08]  /*ca70*/  MUFU.EX2 R161, R161 ;  /* 0x000000a100a17308 */ /* 0x000e700000000800 */
[----:B------:R-:W1:Y:S01]  /*ca80*/  MUFU.EX2 R168, R168 ;  /* 0x000000a800a87308 */ /* 0x000e620000000800 */
[----:B------:R-:W-:-:S07]  /*ca90*/  FADD.FTZ R15, R170, R15 ;  /* 0x0000000faa0f7221 */ /* 0x000fce0000010000 */
[----:B------:R-:W1:Y:S08]  /*caa0*/  MUFU.EX2 R162, R162 ;  /* 0x000000a200a27308 */ /* 0x000e700000000800 */
[----:B------:R-:W1:Y:S01]  /*cab0*/  MUFU.EX2 R163, R163 ;  /* 0x000000a300a37308 */ /* 0x000e620000000800 */
[----:B0-----:R-:W-:Y:S01]  /*cac0*/  FADD.FTZ R214, R164, R15 ;  /* 0x0000000fa4d67221 */ /* 0x001fe20000010000 */
[----:B------:R-:W-:-:S06]  /*cad0*/  FADD.FTZ R187, R165, R20 ;  /* 0x00000014a5bb7221 */ /* 0x000fcc0000010000 */
[----:B------:R-:W0:Y:S08]  /*cae0*/  MUFU.EX2 R159, R159 ;  /* 0x0000009f009f7308 */ /* 0x000e300000000800 */
[----:B------:R-:W0:Y:S01]  /*caf0*/  MUFU.EX2 R166, R166 ;  /* 0x000000a600a67308 */ /* 0x000e220000000800 */
[----:B-1----:R-:W-:Y:S01]  /*cb00*/  FADD.FTZ R189, R161, R214 ;  /* 0x000000d6a1bd7221 */ /* 0x002fe20000010000 */
[----:B------:R-:W-:-:S06]  /*cb10*/  FADD.FTZ R20, R168, R187 ;  /* 0x000000bba8147221 */ /* 0x000fcc0000010000 */
[----:B------:R-:W1:Y:S08]  /*cb20*/  MUFU.EX2 R19, R19 ;  /* 0x0000001300137308 */ /* 0x000e700000000800 */
[----:B------:R1:W1:Y:S01]  /*cb30*/  MUFU.EX2 R23, R216 ;  /* 0x000000d800177308 */ /* 0x0002620000000800 */
[----:B------:R-:W-:Y:S01]  /*cb40*/  FADD.FTZ R214, R162, R189 ;  /* 0x000000bda2d67221 */ /* 0x000fe20000010000 */
[----:B------:R-:W-:-:S06]  /*cb50*/  FADD.FTZ R187, R163, R20 ;  /* 0x00000014a3bb7221 */ /* 0x000fcc0000010000 */
[----:B------:R-:W1:Y:S08]  /*cb60*/  MUFU.EX2 R156, R156 ;  /* 0x0000009c009c7308 */ /* 0x000e700000000800 */
[----:B------:R-:W1:Y:S01]  /*cb70*/  MUFU.EX2 R160, R160 ;  /* 0x000000a000a07308 */ /* 0x000e620000000800 */
[----:B0-----:R-:W-:Y:S01]  /*cb80*/  FADD.FTZ R214, R159, R214 ;  /* 0x000000d69fd67221 */ /* 0x001fe20000010000 */
[----:B-1----:R-:W-:-:S06]  /*cb90*/  FADD.FTZ R216, R166, R187 ;  /* 0x000000bba6d87221 */ /* 0x002fcc0000010000 */
[----:B------:R-:W0:Y:S08]  /*cba0*/  MUFU.EX2 R18, R18 ;  /* 0x0000001200127308 */ /* 0x000e300000000800 */
[----:B------:R-:W1:Y:S01]  /*cbb0*/  MUFU.EX2 R21, R228 ;  /* 0x000000e400157308 */ /* 0x000e620000000800 */
[----:B------:R-:W-:Y:S01]  /*cbc0*/  FADD.FTZ R187, R19, R214 ;  /* 0x000000d613bb7221 */ /* 0x000fe20000010000 */
[----:B------:R-:W-:-:S06]  /*cbd0*/  FADD.FTZ R189, R23, R216 ;  /* 0x000000d817bd7221 */ /* 0x000fcc0000010000 */
[----:B------:R-:W1:Y:S08]  /*cbe0*/  MUFU.EX2 R13, R13 ;  /* 0x0000000d000d7308 */ /* 0x000e700000000800 */
[----:B------:R-:W2:Y:S01]  /*cbf0*/  MUFU.EX2 R158, R158 ;  /* 0x0000009e009e7308 */ /* 0x000ea20000000800 */
[----:B------:R-:W-:Y:S01]  /*cc00*/  FADD.FTZ R187, R156, R187 ;  /* 0x000000bb9cbb7221 */ /* 0x000fe20000010000 */
[----:B------:R-:W-:-:S06]  /*cc10*/  FADD.FTZ R214, R160, R189 ;  /* 0x000000bda0d67221 */ /* 0x000fcc0000010000 */
[----:B------:R-:W2:Y:S08]  /*cc20*/  MUFU.EX2 R11, R11 ;  /* 0x0000000b000b7308 */ /* 0x000eb00000000800 */
[----:B------:R-:W2:Y:S01]  /*cc30*/  MUFU.EX2 R15, R236 ;  /* 0x000000ec000f7308 */ /* 0x000ea20000000800 */
[----:B0-----:R-:W-:Y:S01]  /*cc40*/  FADD.FTZ R216, R18, R187 ;  /* 0x000000bb12d87221 */ /* 0x001fe20000010000 */
[----:B-1----:R-:W-:-:S06]  /*cc50*/  FADD.FTZ R187, R21, R214 ;  /* 0x000000d615bb7221 */ /* 0x002fcc0000010000 */
[----:B------:R-:W0:Y:S08]  /*cc60*/  MUFU.EX2 R12, R12 ;  /* 0x0000000c000c7308 */ /* 0x000e300000000800 */
[----:B------:R1:W4:Y:S01]  /*cc70*/  MUFU.EX2 R20, R75 ;  /* 0x0000004b00147308 */ /* 0x0003220000000800 */
[----:B------:R-:W-:Y:S01]  /*cc80*/  FADD.FTZ R216, R13, R216 ;  /* 0x000000d80dd87221 */ /* 0x000fe20000010000 */
[----:B--2---:R-:W-:-:S06]  /*cc90*/  FADD.FTZ R214, R158, R187 ;  /* 0x000000bb9ed67221 */ /* 0x004fcc0000010000 */
[----:B------:R-:W2:Y:S01]  /*cca0*/  MUFU.EX2 R3, R3 ;  /* 0x0000000300037308 */ /* 0x000ea20000000800 */
[----:B-1----:R-:W-:Y:S01]  /*ccb0*/  FADD.FTZ R75, R11, R216 ;  /* 0x000000d80b4b7221 */ /* 0x002fe20000010000 */
[----:B------:R-:W-:-:S06]  /*ccc0*/  FADD.FTZ R187, R15, R214 ;  /* 0x000000d60fbb7221 */ /* 0x000fcc0000010000 */
[----:B------:R-:W1:Y:S01]  /*ccd0*/  MUFU.EX2 R14, R14 ;  /* 0x0000000e000e7308 */ /* 0x000e620000000800 */
[----:B0-----:R-:W-:Y:S01]  /*cce0*/  FADD.FTZ R75, R12, R75 ;  /* 0x0000004b0c4b7221 */ /* 0x001fe20000010000 */
[----:B----4-:R-:W-:-:S06]  /*ccf0*/  FADD.FTZ R214, R20, R187 ;  /* 0x000000bb14d67221 */ /* 0x010fcc0000010000 */
[----:B------:R-:W0:Y:S01]  /*cd00*/  MUFU.EX2 R9, R9 ;  /* 0x0000000900097308 */ /* 0x000e220000000800 */
[----:B------:R-:W-:Y:S01]  /*cd10*/  FADD.FTZ R216, R8, R75 ;  /* 0x0000004b08d87221 */ /* 0x000fe20000010000 */
[----:B--2---:R-:W-:Y:S01]  /*cd20*/  FADD.FTZ R75, R3, R214 ;  /* 0x000000d6034b7221 */ /* 0x004fe20000010000 */
[----:B------:R-:W-:-:S03]  /*cd30*/  FMUL.FTZ R217, R25, R24 ;  /* 0x0000001819d97220 */ /* 0x000fc60000410000 */
[----:B-1----:R-:W-:Y:S01]  /*cd40*/  FADD.FTZ R75, R14, R75 ;  /* 0x0000004b0e4b7221 */ /* 0x002fe20000010000 */
[----:B------:R-:W-:Y:S01]  /*cd50*/  FMUL.FTZ R219, R100, R4 ;  /* 0x0000000464db7220 */ /* 0x000fe20000410000 */
[----:B------:R-:W-:-:S03]  /*cd60*/  FMUL.FTZ R189, R25, R26 ;  /* 0x0000001a19bd7220 */ /* 0x000fc60000410000 */
[----:B------:R3:W-:Y:S01]  /*cd70*/  ST.E desc[UR54][R16.64+0x454], R75 ;  /* 0x0004544b10007985 */ /* 0x0007e2000c101936 */
[----:B0-----:R-:W-:-:S03]  /*cd80*/  FADD.FTZ R187, R9, R216 ;  /* 0x000000d809bb7221 */ /* 0x001fc60000010000 */
[----:B------:R0:W-:Y:S01]  /*cd90*/  ST.E desc[UR54][R16.64+0x424], R217 ;  /* 0x000424d910007985 */ /* 0x0001e2000c101936 */
[C---:B------:R-:W-:Y:S01]  /*cda0*/  FMUL.FTZ R197, R25.reuse, R28 ;  /* 0x0000001c19c57220 */ /* 0x040fe20000410000 */
[C---:B------:R-:W-:Y:S01]  /*cdb0*/  FMUL.FTZ R213, R25.reuse, R30 ;  /* 0x0000001e19d57220 */ /* 0x040fe20000410000 */
[C---:B---3--:R-:W-:Y:S01]  /*cdc0*/  FMUL.FTZ R75, R25.reuse, R36 ;  /* 0x00000024194b7220 */ /* 0x048fe20000410000 */
[----:B------:R1:W-:Y:S01]  /*cdd0*/  ST.E desc[UR54][R16.64+0x450], R187 ;  /* 0x000450bb10007985 */ /* 0x0003e2000c101936 */
[C---:B------:R-:W-:Y:S01]  /*cde0*/  FMUL.FTZ R215, R25.reuse, R32 ;  /* 0x0000002019d77220 */ /* 0x040fe20000410000 */
[C---:B------:R-:W-:Y:S01]  /*cdf0*/  FMUL.FTZ R225, R25.reuse, R44 ;  /* 0x0000002c19e17220 */ /* 0x040fe20000410000 */
[C---:B0-----:R-:W-:Y:S01]  /*ce00*/  FMUL.FTZ R217, R25.reuse, R42 ;  /* 0x0000002a19d97220 */ /* 0x041fe20000410000 */
[----:B------:R0:W-:Y:S01]  /*ce10*/  ST.E desc[UR54][R16.64+0x42c], R219 ;  /* 0x00042cdb10007985 */ /* 0x0001e2000c101936 */
[----:B------:R-:W-:-:S03]  /*ce20*/  FMUL.FTZ R227, R25, R46 ;  /* 0x0000002e19e37220 */ /* 0x000fc60000410000 */
[----:B------:R2:W-:Y:S04]  /*ce30*/  ST.E desc[UR54][R16.64+0x230], R189 ;  /* 0x000230bd10007985 */ /* 0x0005e8000c101936 */
[----:B------:R3:W-:Y:S01]  /*ce40*/  ST.E desc[UR54][R16.64+0x254], R75 ;  /* 0x0002544b10007985 */ /* 0x0007e2000c101936 */
[C---:B-1----:R-:W-:Y:S01]  /*ce50*/  FMUL.FTZ R187, R25.reuse, R34 ;  /* 0x0000002219bb7220 */ /* 0x042fe20000410000 */
[C---:B0-----:R-:W-:Y:S01]  /*ce60*/  FMUL.FTZ R219, R25.reuse, R40 ;  /* 0x0000002819db7220 */ /* 0x041fe20000410000 */
[C---:B--2---:R-:W-:Y:S01]  /*ce70*/  FMUL.FTZ R189, R25.reuse, R38 ;  /* 0x0000002619bd7220 */ /* 0x044fe20000410000 */
[C---:B---3--:R-:W-:Y:S01]  /*ce80*/  FMUL.FTZ R75, R25.reuse, R50 ;  /* 0x00000032194b7220 */ /* 0x048fe20000410000 */
[----:B------:R0:W-:Y:S04]  /*ce90*/  ST.E desc[UR54][R16.64+0x234], R197 ;  /* 0x000234c510007985 */ /* 0x0001e8000c101936 */
[----:B------:R1:W-:Y:S04]  /*cea0*/  ST.E desc[UR54][R16.64+0x240], R213 ;  /* 0x000240d510007985 */ /* 0x0003e8000c101936 */
[----:B------:R2:W-:Y:S04]  /*ceb0*/  ST.E desc[UR54][R16.64+0x244], R215 ;  /* 0x000244d710007985 */ /* 0x0005e8000c101936 */
[----:B------:R3:W-:Y:S01]  /*cec0*/  ST.E desc[UR54][R16.64+0x250], R187 ;  /* 0x000250bb10007985 */ /* 0x0007e2000c101936 */
[----:B0-----:R-:W-:-:S03]  /*ced0*/  FMUL.FTZ R197, R25, R54 ;  /* 0x0000003619c57220 */ /* 0x001fc60000410000 */
[----:B------:R0:W-:Y:S01]  /*cee0*/  ST.E desc[UR54][R16.64+0x260], R189 ;  /* 0x000260bd10007985 */ /* 0x0001e2000c101936 */
[----:B-1----:R-:W-:-:S03]  /*cef0*/  FMUL.FTZ R213, R25, R48 ;  /* 0x0000003019d57220 */ /* 0x002fc60000410000 */
[----:B------:R1:W-:Y:S01]  /*cf00*/  ST.E desc[UR54][R16.64+0x264], R217 ;  /* 0x000264d910007985 */ /* 0x0003e2000c101936 */
[----:B--2---:R-:W-:-:S03]  /*cf10*/  FMUL.FTZ R215, R25, R56 ;  /* 0x0000003819d77220 */ /* 0x004fc60000410000 */
[----:B------:R2:W-:Y:S01]  /*cf20*/  ST.E desc[UR54][R16.64+0x270], R219 ;  /* 0x000270db10007985 */ /* 0x0005e2000c101936 */
[----:B---3--:R-:W-:-:S03]  /*cf30*/  FMUL.FTZ R187, R25, R52 ;  /* 0x0000003419bb7220 */ /* 0x008fc60000410000 */
[----:B------:R3:W-:Y:S01]  /*cf40*/  ST.E desc[UR54][R16.64+0x274], R225 ;  /* 0x000274e110007985 */ /* 0x0007e2000c101936 */
[----:B0-----:R-:W-:-:S03]  /*cf50*/  FMUL.FTZ R189, R25, R58 ;  /* 0x0000003a19bd7220 */ /* 0x001fc60000410000 */
[----:B------:R0:W-:Y:S01]  /*cf60*/  ST.E desc[UR54][R16.64+0x280], R227 ;  /* 0x000280e310007985 */ /* 0x0001e2000c101936 */
[----:B-1----:R-:W-:-:S03]  /*cf70*/  FMUL.FTZ R217, R25, R64 ;  /* 0x0000004019d97220 */ /* 0x002fc60000410000 */
[----:B------:R1:W-:Y:S01]  /*cf80*/  ST.E desc[UR54][R16.64+0x284], R75 ;  /* 0x0002844b10007985 */ /* 0x0003e2000c101936 */
[C---:B--2---:R-:W-:Y:S01]  /*cf90*/  FMUL.FTZ R219, R25.reuse, R60 ;  /* 0x0000003c19db7220 */ /* 0x044fe20000410000 */
[C---:B---3--:R-:W-:Y:S01]  /*cfa0*/  FMUL.FTZ R225, R25.reuse, R62 ;  /* 0x0000003e19e17220 */ /* 0x048fe20000410000 */
[C---:B0-----:R-:W-:Y:S01]  /*cfb0*/  FMUL.FTZ R227, R25.reuse, R66 ;  /* 0x0000004219e37220 */ /* 0x041fe20000410000 */
[C---:B-1----:R-:W-:Y:S01]  /*cfc0*/  FMUL.FTZ R75, R25.reuse, R76 ;  /* 0x0000004c194b7220 */ /* 0x042fe20000410000 */
        /* <DEDUP_REMOVED lines=59> */
[----:B-1----:R-:W-:Y:S01]  /*d380*/  FMUL.FTZ R75, R25, R140 ;  /* 0x0000008c194b7220 */ /* 0x002fe20000410000 */
        /* <DEDUP_REMOVED lines=10> */
[C---:B0-----:R-:W-:Y:S01]  /*d430*/  FMUL.FTZ R187, R25.reuse, R132 ;  /* 0x0000008419bb7220 */ /* 0x041fe20000410000 */
        /* <DEDUP_REMOVED lines=9> */
[C---:B------:R-:W-:Y:S02]  /*d4d0*/  FMUL.FTZ R35, R100.reuse, R35 ;  /* 0x0000002364237220 */ /* 0x040fe40000410000 */
[----:B------:R3:W-:Y:S01]  /*d4e0*/  ST.E desc[UR54][R16.64+0x3b4], R225 ;  /* 0x0003b4e110007985 */ /* 0x0007e2000c101936 */
[----:B0-----:R-:W-:Y:S01]  /*d4f0*/  FMUL.FTZ R189, R25, R150 ;  /* 0x0000009619bd7220 */ /* 0x001fe20000410000 */
[----:B------:R-:W-:-:S02]  /*d500*/  FMUL.FTZ R37, R100, R37 ;  /* 0x0000002564257220 */ /* 0x000fc40000410000 */
[----:B------:R0:W-:Y:S01]  /*d510*/  ST.E desc[UR54][R16.64+0x3c0], R227 ;  /* 0x0003c0e310007985 */ /* 0x0001e2000c101936 */
[C---:B-1----:R-:W-:Y:S01]  /*d520*/  FMUL.FTZ R217, R25.reuse, R142 ;  /* 0x0000008e19d97220 */ /* 0x042fe20000410000 */
[C---:B------:R-:W-:Y:S02]  /*d530*/  FMUL.FTZ R57, R100.reuse, R57 ;  /* 0x0000003964397220 */ /* 0x040fe40000410000 */
[----:B------:R1:W-:Y:S01]  /*d540*/  ST.E desc[UR54][R16.64+0x3c4], R75 ;  /* 0x0003c44b10007985 */ /* 0x0003e2000c101936 */
[C---:B--2---:R-:W-:Y:S01]  /*d550*/  FMUL.FTZ R219, R25.reuse, R148 ;  /* 0x0000009419db7220 */ /* 0x044fe20000410000 */
[C---:B------:R-:W-:Y:S01]  /*d560*/  FMUL.FTZ R55, R100.reuse, R55 ;  /* 0x0000003764377220 */ /* 0x040fe20000410000 */
[C---:B------:R-:W-:Y:S01]  /*d570*/  FMUL.FTZ R53, R100.reuse, R53 ;  /* 0x0000003564357220 */ /* 0x040fe20000410000 */
[C---:B---3--:R-:W-:Y:S01]  /*d580*/  FMUL.FTZ R225, R25.reuse, R146 ;  /* 0x0000009219e17220 */ /* 0x048fe20000410000 */
[C---:B------:R-:W-:Y:S01]  /*d590*/  FMUL.FTZ R47, R100.reuse, R47 ;  /* 0x0000002f642f7220 */ /* 0x040fe20000410000 */
[C---:B------:R-:W-:Y:S01]  /*d5a0*/  FMUL.FTZ R51, R100.reuse, R51 ;  /* 0x0000003364337220 */ /* 0x040fe20000410000 */
[C---:B------:R-:W-:Y:S01]  /*d5b0*/  FMUL.FTZ R49, R100.reuse, R49 ;  /* 0x0000003164317220 */ /* 0x040fe20000410000 */
[C---:B0-----:R-:W-:Y:S01]  /*d5c0*/  FMUL.FTZ R227, R25.reuse, R144 ;  /* 0x0000009019e37220 */ /* 0x041fe20000410000 */
[C---:B------:R-:W-:Y:S01]  /*d5d0*/  FMUL.FTZ R69, R100.reuse, R69 ;  /* 0x0000004564457220 */ /* 0x040fe20000410000 */
[C---:B------:R-:W-:Y:S01]  /*d5e0*/  FMUL.FTZ R67, R100.reuse, R67 ;  /* 0x0000004364437220 */ /* 0x040fe20000410000 */
[C---:B------:R-:W-:Y:S01]  /*d5f0*/  FMUL.FTZ R59, R100.reuse, R59 ;  /* 0x0000003b643b7220 */ /* 0x040fe20000410000 */
[C---:B-1----:R-:W-:Y:S01]  /*d600*/  FMUL.FTZ R75, R25.reuse, R212 ;  /* 0x000000d4194b7220 */ /* 0x042fe20000410000 */
        /* <DEDUP_REMOVED lines=66> */
[----:B------:R2:W-:Y:S04]  /*da30*/  ST.E desc[UR54][R16.64+0x288], R37 ;  /* 0x0002882510007985 */ /* 0x0005e8000c101936 */
        /* <DEDUP_REMOVED lines=48> */
[----:B------:R4:W-:Y:S04]  /*dd40*/  ST.E desc[UR54][R16.64+0x40c], R143 ;  /* 0x00040c8f10007985 */ /* 0x0009e8000c101936 */
[----:B------:R-:W-:Y:S04]  /*dd50*/  ST.E desc[UR54][R16.64+0x418], R149 ;  /* 0x0004189510007985 */ /* 0x000fe8000c101936 */
[----:B------:R-:W-:Y:S04]  /*dd60*/  ST.E desc[UR54][R16.64+0x41c], R147 ;  /* 0x00041c9310007985 */ /* 0x000fe8000c101936 */
[----:B------:R4:W-:Y:S01]  /*dd70*/  ST.E desc[UR54][R16.64+0x428], R145 ;  /* 0x0004289110007985 */ /* 0x0009e2000c101936 */
[----:B------:R1:W-:Y:S06]  /*dd80*/  BAR.SYNC.DEFER_BLOCKING R199, 0x100 ;  /* 0x000400c70000751d */ /* 0x0003ec0000010000 */
[----:B0-----:R-:W4:Y:S04]  /*dd90*/  LD.E R5, desc[UR54][R16.64+0x230] ;  /* 0x0002303610057980 */ /* 0x001f28000c101900 */
[----:B------:R-:W4:Y:S04]  /*dda0*/  LD.E R25, desc[UR54][R16.64+0x234] ;  /* 0x0002343610197980 */ /* 0x000f28000c101900 */
[----:B------:R-:W4:Y:S04]  /*ddb0*/  LD.E R27, desc[UR54][R16.64+0x238] ;  /* 0x00023836101b7980 */ /* 0x000f28000c101900 */
[----:B------:R-:W4:Y:S04]  /*ddc0*/  LD.E R29, desc[UR54][R16.64+0x23c] ;  /* 0x00023c36101d7980 */ /* 0x000f28000c101900 */
[----:B------:R-:W4:Y:S04]  /*ddd0*/  LD.E R31, desc[UR54][R16.64+0x240] ;  /* 0x00024036101f7980 */ /* 0x000f28000c101900 */
[----:B------:R-:W4:Y:S04]  /*dde0*/  LD.E R33, desc[UR54][R16.64+0x244] ;  /* 0x0002443610217980 */ /* 0x000f28000c101900 */
[----:B-1----:R-:W4:Y:S04]  /*ddf0*/  LD.E R35, desc[UR54][R16.64+0x248] ;  /* 0x0002483610237980 */ /* 0x002f28000c101900 */
[----:B--2---:R-:W2:Y:S04]  /*de00*/  LD.E R37, desc[UR54][R16.64+0x24c] ;  /* 0x00024c3610257980 */ /* 0x004ea8000c101900 */
[----:B------:R-:W2:Y:S04]  /*de10*/  LD.E R39, desc[UR54][R16.64+0x250] ;  /* 0x0002503610277980 */ /* 0x000ea8000c101900 */
[----:B------:R-:W2:Y:S04]  /*de20*/  LD.E R41, desc[UR54][R16.64+0x254] ;  /* 0x0002543610297980 */ /* 0x000ea8000c101900 */
[----:B------:R-:W2:Y:S04]  /*de30*/  LD.E R43, desc[UR54][R16.64+0x258] ;  /* 0x00025836102b7980 */ /* 0x000ea8000c101900 */
[----:B------:R-:W2:Y:S04]  /*de40*/  LD.E R45, desc[UR54][R16.64+0x25c] ;  /* 0x00025c36102d7980 */ /* 0x000ea8000c101900 */
        /* <DEDUP_REMOVED lines=121> */
[----:B------:R-:W-:Y:S04]  /*e5e0*/  ST.E desc[UR54][R16.64+0x244], R33 ;  /* 0x0002442110007985 */ /* 0x000fe8000c101936 */
[----:B------:R-:W-:Y:S04]  /*e5f0*/  ST.E desc[UR54][R16.64+0x248], R35 ;  /* 0x0002482310007985 */ /* 0x000fe8000c101936 */
[----:B--2---:R-:W-:Y:S04]  /*e600*/  ST.E desc[UR54][R16.64+0x24c], R37 ;  /* 0x00024c2510007985 */ /* 0x004fe8000c101936 */
[----:B------:R-:W-:Y:S04]  /*e610*/  ST.E desc[UR54][R16.64+0x250], R39 ;  /* 0x0002502710007985 */ /* 0x000fe8000c101936 */
[----:B------:R-:W-:Y:S04]  /*e620*/  ST.E desc[UR54][R16.64+0x254], R41 ;  /* 0x0002542910007985 */ /* 0x000fe8000c101936 */
[----:B------:R-:W-:Y:S04]  /*e630*/  ST.E desc[UR54][R16.64+0x258], R43 ;  /* 0x0002582b10007985 */ /* 0x000fe8000c101936 */
[----:B------:R-:W-:Y:S04]  /*e640*/  ST.E desc[UR54][R16.64+0x25c], R45 ;  /* 0x00025c2d10007985 */ /* 0x000fe8000c101936 */
[----:B---3--:R-:W-:Y:S04]  /*e650*/  ST.E desc[UR54][R16.64+0x260], R47 ;  /* 0x0002602f10007985 */ /* 0x008fe8000c101936 */
        /* <DEDUP_REMOVED lines=115> */
[----:B0-----:R-:W4:Y:S04]  /*ed90*/  LD.E R187, desc[UR54][R16.64+0x218] ;  /* 0x0002183610bb7980 */ /* 0x001f28000c101900 */
[----:B-1----:R-:W4:Y:S04]  /*eda0*/  LD.E.64 R4, desc[UR54][R16.64+0xa8] ;  /* 0x0000a83610047980 */ /* 0x002f28000c101b00 */
[----:B------:R-:W4:Y:S04]  /*edb0*/  LDL R188, [R1+0x88] ;  /* 0x0000880001bc7983 */ /* 0x000f280000100800 */
[----:B--2---:R-:W2:Y:S04]  /*edc0*/  LD.E R24, desc[UR54][R16.64+0x230] ;  /* 0x0002303610187980 */ /* 0x004ea8000c101900 */
[----:B------:R-:W2:Y:S04]  /*edd0*/  LD.E R25, desc[UR54][R16.64+0x234] ;  /* 0x0002343610197980 */ /* 0x000ea8000c101900 */
[----:B---3--:R-:W2:Y:S04]  /*ede0*/  LD.E R26, desc[UR54][R16.64+0x238] ;  /* 0x00023836101a7980 */ /* 0x008ea8000c101900 */
[----:B------:R-:W2:Y:S04]  /*edf0*/  LD.E R27, desc[UR54][R16.64+0x23c] ;  /* 0x00023c36101b7980 */ /* 0x000ea8000c101900 */
[----:B----4-:R-:W2:Y:S04]  /*ee00*/  LD.E R28, desc[UR54][R16.64+0x240] ;  /* 0x00024036101c7980 */ /* 0x010ea8000c101900 */
        /* <DEDUP_REMOVED lines=272> */
[----:B0-----:R-:W-:-:S06]  /*ff10*/  WARPGROUP.ARRIVE ;  /* 0x00000000000079c5 */ /* 0x001fcc0000000000 */
        /* <DEDUP_REMOVED lines=700> */
[----:B0-----:R-:W4:Y:S04]  /*12ae0*/  LD.E R25, desc[UR54][R16.64+0x258] ;  /* 0x0002583610197980 */ /* 0x001f28000c101900 */
        /* <DEDUP_REMOVED lines=247> */
[----:B0-----:R-:W2:Y:S04]  /*13a60*/  LDL.64 R4, [R1+0x68] ;  /* 0x0000680001047983 */ /* 0x001ea80000100a00 */
[----:B------:R-:W3:Y:S01]  /*13a70*/  LD.E R0, desc[UR54][R16.64+0x218] ;  /* 0x0002183610007980 */ /* 0x000ee2000c101900 */
[----:B--2---:R-:W-:-:S05]  /*13a80*/  MOV R3, R4 ;  /* 0x0000000400037202 */ /* 0x004fca0000000f00 */
[----:B---3--:R-:W-:-:S05]  /*13a90*/  IMAD R0, R0, 0x8, R3 ;  /* 0x0000000800007824 */ /* 0x008fca00078e0203 */
[----:B------:R-:W-:-:S04]  /*13aa0*/  PRMT R0, RZ, 0x654, R0 ;  /* 0x00000654ff007816 */ /* 0x000fc80000000000 */
[----:B------:R1:W-:Y:S03]  /*13ab0*/  SYNCS.ARRIVE.TRANS64.RED.A1T0 RZ, [R0+URZ], RZ ;  /* 0x000000ff00ff79a7 */ /* 0x0003e6000810043f */
.L_x_2524:
[----:B------:R-:W-:Y:S05]  /*13ac0*/  BSYNC B0 ;  /* 0x0000000000007941 */ /* 0x000fea0003800000 */
.L_x_2523:
[----:B------:R-:W-:Y:S05]  /*13ad0*/  @P1 BRA `(.L_x_2525) ;  /* 0xffffff60008c1947 */ /* 0x000fea000383ffff */
.L_x_2508:
[----:B------:R-:W-:-:S13]  /*13ae0*/  ISETP.GE.AND P1, PT, R10, UR43, PT ;  /* 0x0000002b0a007c0c */ /* 0x000fda000bf26270 */
[----:B------:R-:W-:Y:S05]  /*13af0*/  @!P1 BRA `(.L_x_2526) ;  /* 0x000000b000649947 */ /* 0x000fea0003800000 */
[----:B0-----:R0:W5:Y:S02]  /*13b00*/  LDL.64 R2, [R1+0x178] ;  /* 0x0001780001027983 */ /* 0x0011640000100a00 */
.L_x_2557:
[----:B0----5:R-:W2:Y:S04]  /*13b10*/  LD.E R5, desc[UR54][R2.64] ;  /* 0x0000003602057980 */ /* 0x021ea8000c101900 */
        /* <DEDUP_REMOVED lines=13> */
[----:B------:R-:W-:Y:S05]  /*13bf0*/  YIELD ;  /* 0x0000000000007946 */ /* 0x000fea0003800000 */
[----:B------:R-:W-:Y:S01]  /*13c00*/  BSSY B0, `(.L_x_2527) ;  /* 0x0000006000007945 */ /* 0x000fe20003800000 */
[----:B---3--:R-:W-:Y:S01]  /*13c10*/  @!P1 IMAD.MOV.U32 R5, RZ, RZ, RZ ;  /* 0x000000ffff059224 */ /* 0x008fe200078e00ff */
[----:B--2---:R-:W-:-:S04]  /*13c20*/  LOP3.LUT R0, R0, 0x1, RZ, 0xfc, !PT ;  /* 0x0000000100007812 */ /* 0x004fc800078efcff */
[----:B------:R-:W-:-:S13]  /*13c30*/  ISETP.NE.AND P2, PT, R0, 0x3, PT ;  /* 0x000000030000780c */ /* 0x000fda0003f45270 */
[----:B-1----:R-:W-:Y:S05]  /*13c40*/  @!P2 BRA `(.L_x_2528) ;  /* 0x000000000004a947 */ /* 0x002fea0003800000 */
[----:B------:R-:W-:Y:S01]  /*13c50*/  BPT.TRAP 0x1 ;  /* 0x000000040000795c */ /* 0x000fe20000300000 */
.L_x_2528:
[----:B------:R-:W-:Y:S05]  /*13c60*/  BSYNC B0 ;  /* 0x0000000000007941 */ /* 0x000fea0003800000 */
.L_x_2527:
        /* <DEDUP_REMOVED lines=13> */
.L_x_2530:
[----:B------:R-:W-:Y:S05]  /*13d40*/  BSYNC B0 ;  /* 0x0000000000007941 */ /* 0x000fea0003800000 */
.L_x_2529:
        /* <DEDUP_REMOVED lines=8> */
.L_x_2532:
[----:B------:R-:W-:Y:S05]  /*13dd0*/  BSYNC B0 ;  /* 0x0000000000007941 */ /* 0x000fea0003800000 */
.L_x_2531:
[----:B------:R-:W2:Y:S04]  /*13de0*/  LD.E R5, desc[UR54][R2.64] ;  /* 0x0000003602057980 */ /* 0x000ea8000c101900 */
[----:B------:R-:W2:Y:S01]  /*13df0*/  LDL.64 R8, [R1+0xa0] ;  /* 0x0000a00001087983 */ /* 0x000ea20000100a00 */
[----:B------:R-:W-:Y:S05]  /*13e00*/  WARPSYNC.ALL ;  /* 0x0000000000007948 */ /* 0x000fea0003800000 */
[----:B------:R-:W3:Y:S04]  /*13e10*/  LDL.64 R18, [R1+0x98] ;  /* 0x0000980001127983 */ /* 0x000ee80000100a00 */
[----:B-1---5:R-:W4:Y:S04]  /*13e20*/  LDL.64 R6, [R1+0x98] ;  /* 0x0000980001067983 */ /* 0x022f280000100a00 */
[----:B------:R-:W4:Y:S01]  /*13e30*/  LDL.64 R12, [R1+0x98] ;  /* 0x00009800010c7983 */ /* 0x000f220000100a00 */
[----:B--2---:R-:W-:-:S03]  /*13e40*/  IMAD R4, R5, 0x300, R8 ;  /* 0x0000030005047824 */ /* 0x004fc600078e0208 */
[----:B------:R-:W2:Y:S01]  /*13e50*/  LDL.64 R14, [R1+0x98] ;  /* 0x00009800010e7983 */ /* 0x000ea20000100a00 */
        /* <DEDUP_REMOVED lines=11> */
[----:B---3--:R-:W-:-:S02]  /*13f10*/  R2UR UR4, R18 ;  /* 0x00000000120472ca */ /* 0x008fc400000e0000 */
[----:B------:R-:W-:Y:S01]  /*13f20*/  R2UR UR5, R19 ;  /* 0x00000000130572ca */ /* 0x000fe200000e0000 */
[----:B------:R-:W3:-:S12]  /*13f30*/  LDL R18, [R1+0x54] ;  /* 0x0000540001127983 */ /* 0x000ed80000100800 */
        /* <DEDUP_REMOVED lines=31> */
[----:B---3--:R-:W-:-:S04]  /*14130*/  LOP3.LUT R18, R18, 0x1, RZ, 0xfc, !PT ;  /* 0x0000000112127812 */ /* 0x008fc800078efcff */
[----:B------:R-:W-:Y:S01]  /*14140*/  ISETP.NE.AND P2, PT, R18, 0x3, PT ;  /* 0x000000031200780c */ /* 0x000fe20003f45270 */
[----:B------:R-:W-:Y:S01]  /*14150*/  BSSY B0, `(.L_x_2534) ;  /* 0x0000004000007945 */ /* 0x000fe20003800000 */
[----:B------:R-:W-:-:S11]  /*14160*/  WARPGROUP.DEPBAR.LE gsb0, 0x0 ;  /* 0x00008000000079c5 */ /* 0x000fd60000010000 */
[----:B-1----:R-:W-:Y:S05]  /*14170*/  @!P2 BRA `(.L_x_2535) ;  /* 0x000000000004a947 */ /* 0x002fea0003800000 */
[----:B------:R-:W-:Y:S01]  /*14180*/  BPT.TRAP 0x1 ;  /* 0x000000040000795c */ /* 0x000fe20000300000 */
.L_x_2535:
[----:B------:R-:W-:Y:S05]  /*14190*/  BSYNC B0 ;  /* 0x0000000000007941 */ /* 0x000fea0003800000 */
.L_x_2534:
        /* <DEDUP_REMOVED lines=10> */
.L_x_2537:
[----:B------:R-:W-:Y:S05]  /*14240*/  BSYNC B0 ;  /* 0x0000000000007941 */ /* 0x000fea0003800000 */
.L_x_2536:
[----:B------:R-:W-:Y:S04]  /*14250*/  BSSY B0, `(.L_x_2538) ;  /* 0x0000006000007945 */ /* 0x000fe80003800000 */
[----:B--2---:R-:W-:Y:S05]  /*14260*/  @P1 BRA `(.L_x_2539) ;  /* 0x0000000000101947 */ /* 0x004fea0003800000 */
[----:B-----5:R-:W-:Y:S01]  /*14270*/  IMAD R4, R4, 0x8, R7 ;  /* 0x0000000804047824 */ /* 0x020fe200078e0207 */
[----:B-1----:R-:W-:-:S04]  /*14280*/  SHF.L.U32 R5, R6, 0x1f, RZ ;  /* 0x0000001f06057819 */ /* 0x002fc800000006ff */
[----:B------:R-:W1:Y:S02]  /*14290*/  SYNCS.PHASECHK.TRANS64.TRYWAIT P1, [R4+URZ], R5 ;  /* 0x00000005040075a7 */ /* 0x000e64000802017f */
[----:B-1----:R-:W-:Y:S05]  /*142a0*/  @!P1 BRA `(.L_x_2540) ;  /* 0x0000013800309947 */ /* 0x002fea0003800000 */
.L_x_2539:
[----:B------:R-:W-:Y:S05]  /*142b0*/  BSYNC B0 ;  /* 0x0000000000007941 */ /* 0x000fea0003800000 */
.L_x_2538:
        /* <DEDUP_REMOVED lines=203> */
[----:B------:R-:W3:Y:S01]  /*14f70*/  LDL.64 R8, [R1+0x170] ;  /* 0x0001700001087983 */ /* 0x000ee20000100a00 */
[----:B------:R-:W-:Y:S02]  /*14f80*/  ULDC UR4, c[0x0][0x20] ;  /* 0x0000080000047ab9 */ /* 0x000fe40000000800 */
[----:B------:R-:W-:Y:S01]  /*14f90*/  VIADD R7, R22, -UR4 ;  /* 0x8000000416077c36 */ /* 0x000fe20008000000 */
[----:B------:R-:W4:Y:S04]  /*14fa0*/  LDL R18, [R1+0x70] ;  /* 0x0000700001127983 */ /* 0x000f280000100800 */
[----:B------:R-:W4:Y:S04]  /*14fb0*/  LDL R12, [R7] ;  /* 0x00000000070c7983 */ /* 0x000f280000100800 */
[----:B------:R-:W4:Y:S04]  /*14fc0*/  LDL R6, [R7+0x8] ;  /* 0x0000080007067983 */ /* 0x000f280000100800 */
[----:B--2---:R-:W2:Y:S04]  /*14fd0*/  LDL R4, [R7+0x18] ;  /* 0x0000180007047983 */ /* 0x004ea80000100800 */
[----:B------:R-:W2:Y:S04]  /*14fe0*/  LDL R5, [R7+0x4] ;  /* 0x0000040007057983 */ /* 0x000ea80000100800 */
[----:B------:R-:W2:Y:S04]  /*14ff0*/  LDL R14, [R7+0xc] ;  /* 0x00000c00070e7983 */ /* 0x000ea80000100800 */
[----:B------:R-:W2:Y:S04]  /*15000*/  LDL R13, [R7+0x10] ;  /* 0x00001000070d7983 */ /* 0x000ea80000100800 */
[----:B------:R-:W2:Y:S04]  /*15010*/  LDL R15, [R7+0x14] ;  /* 0x00001400070f7983 */ /* 0x000ea80000100800 */
[----:B---3--:R-:W3:Y:S01]  /*15020*/  LD.E R11, desc[UR54][R8.64] ;  /* 0x00000036080b7980 */ /* 0x008ee2000c101900 */
[----:B----4-:R-:W-:-:S04]  /*15030*/  SHF.R.S32.HI R23, RZ, 0x1f, R12 ;  /* 0x0000001fff177819 */ /* 0x010fc8000001140c */
[----:B------:R-:W-:Y:S02]  /*15040*/  LEA.HI R23, R23, R12, RZ, 0x7 ;  /* 0x0000000c17177211 */ /* 0x000fe400078f38ff */
[----:B--2---:R-:W-:Y:S01]  /*15050*/  ISETP.GE.AND P2, PT, R4, 0x1, PT ;  /* 0x000000010400780c */ /* 0x004fe20003f46270 */
[----:B------:R-:W-:Y:S01]  /*15060*/  BSSY B0, `(.L_x_2541) ;  /* 0x000009a000007945 */ /* 0x000fe20003800000 */
[-C--:B---3--:R-:W-:Y:S01]  /*15070*/  FMUL.FTZ R9, R25, R11.reuse ;  /* 0x0000000b19097220 */ /* 0x088fe20000410000 */
[----:B------:R-:W-:Y:S01]  /*15080*/  LOP3.LUT R25, R23, 0xffffff80, RZ, 0xc0, !PT ;  /* 0xffffff8017197812 */ /* 0x000fe200078ec0ff */
[----:B------:R-:W-:-:S04]  /*15090*/  FMUL.FTZ R8, R24, R11 ;  /* 0x0000000b18087220 */ /* 0x000fc80000410000 */
[----:B------:R-:W-:Y:S02]  /*150a0*/  IMAD.IADD R25, R12, 0x1, -R25 ;  /* 0x000000010c197824 */ /* 0x000fe400078e0a19 */
[-C--:B------:R-:W-:Y:S01]  /*150b0*/  FMUL.FTZ R87, R27, R11.reuse ;  /* 0x0000000b1b577220 */ /* 0x080fe20000410000 */
[-C--:B------:R-:W-:Y:S02]  /*150c0*/  FMUL.FTZ R28, R28, R11.reuse ;  /* 0x0000000b1c1c7220 */ /* 0x080fe40000410000 */
[----:B------:R-:W-:Y:S01]  /*150d0*/  SHF.R.S32.HI R24, RZ, 0x1f, R25 ;  /* 0x0000001fff187819 */ /* 0x000fe20000011419 */
[----:B------:R-:W-:-:S03]  /*150e0*/  FMUL.FTZ R29, R29, R11 ;  /* 0x0000000b1d1d7220 */ /* 0x000fc60000410000 */
[----:B------:R-:W-:Y:S01]  /*150f0*/  LEA.HI R27, R24, R25, RZ, 0x2 ;  /* 0x00000019181b7211 */ /* 0x000fe200078f10ff */
[----:B------:R2:W3:Y:S01]  /*15100*/  MUFU.TANH R72, R28 ;  /* 0x0000001c00487308 */ /* 0x0004e20000002400 */
[----:B------:R-:W-:Y:S02]  /*15110*/  FMUL.FTZ R89, R30, R11 ;  /* 0x0000000b1e597220 */ /* 0x000fe40000410000 */
[----:B------:R-:W-:-:S05]  /*15120*/  LOP3.LUT R30, R27, 0x7ffffffc, RZ, 0xc0, !PT ;  /* 0x7ffffffc1b1e7812 */ /* 0x000fca00078ec0ff */
[----:B------:R4:W0:Y:S01]  /*15130*/  MUFU.TANH R73, R29 ;  /* 0x0000001d00497308 */ /* 0x0008220000002400 */
[----:B--2---:R-:W-:Y:S02]  /*15140*/  SHF.R.S32.HI R28, RZ, 0x2, R27 ;  /* 0x00000002ff1c7819 */ /* 0x004fe4000001141b */
[----:B------:R-:W-:Y:S02]  /*15150*/  SHF.R.S32.HI R12, RZ, 0x7, R23 ;  /* 0x00000007ff0c7819 */ /* 0x000fe40000011417 */
[----:B------:R-:W-:Y:S02]  /*15160*/  LEA.HI R24, R24, R25, RZ, 0x5 ;  /* 0x0000001918187211 */ /* 0x000fe400078f28ff */
[----:B----4-:R-:W-:Y:S01]  /*15170*/  SHF.R.S32.HI R29, RZ, 0x1f, R27 ;  /* 0x0000001fff1d7819 */ /* 0x010fe2000001141b */
[----:B------:R-:W-:-:S03]  /*15180*/  IMAD.IADD R30, R25, 0x1, -R30 ;  /* 0x00000001191e7824 */ /* 0x000fc600078e0a1e */
[----:B------:R-:W-:Y:S02]  /*15190*/  LEA.HI R29, R29, R28, RZ, 0x3 ;  /* 0x0000001c1d1d7211 */ /* 0x000fe400078f18ff */
[----:B------:R-:W-:Y:S02]  /*151a0*/  LEA.HI R23, R23, R12, RZ, 0x1 ;  /* 0x0000000c17177211 */ /* 0x000fe400078f08ff */
[----:B------:R-:W-:Y:S02]  /*151b0*/  LOP3.LUT R29, R29, 0xfffffff8, RZ, 0xc0, !PT ;  /* 0xfffffff81d1d7812 */ /* 0x000fe400078ec0ff */
[----:B------:R-:W-:Y:S01]  /*151c0*/  SHF.R.S32.HI R25, RZ, 0x5, R24 ;  /* 0x00000005ff197819 */ /* 0x000fe20000011418 */
        /* <DEDUP_REMOVED lines=37> */
[----:B------:R-:W-:Y:S02]  /*15420*/  IMAD R24, R10, -0x60, R6 ;  /* 0xffffffa00a187824 */ /* 0x000fe400078e0206 */
[-C--:B------:R-:W-:Y:S01]  /*15430*/  FMUL.FTZ R149, R71, R11.reuse ;  /* 0x0000000b47957220 */ /* 0x080fe20000410000 */
[----:B------:R-:W-:Y:S02]  /*15440*/  IMAD R18, R18, 0x8, R25 ;  /* 0x0000000812127824 */ /* 0x000fe400078e0219 */
        /* <DEDUP_REMOVED lines=9> */
[----:B------:R-:W2:Y:S03]  /*154e0*/  MUFU.TANH R8, R8 ;  /* 0x0000000800087308 */ /* 0x000ea60000002400 */
[----:B------:R-:W-:Y:S01]  /*154f0*/  IMAD R18, R23, 0x40, R18 ;  /* 0x0000004017127824 */ /* 0x000fe200078e0212 */
[----:B------:R-:W-:-:S04]  /*15500*/  LOP3.LUT R23, RZ, R14, RZ, 0x33, !PT ;  /* 0x0000000eff177212 */ /* 0x000fc800078e33ff */
[----:B------:R-:W4:Y:S01]  /*15510*/  MUFU.TANH R9, R9 ;  /* 0x0000000900097308 */ /* 0x000f220000002400 */
[----:B------:R-:W-:-:S07]  /*15520*/  IMAD R12, R30, -0x2, R11 ;  /* 0xfffffffe1e0c7824 */ /* 0x000fce00078e020b */
[----:B------:R-:W0:Y:S01]  /*15530*/  MUFU.TANH R26, R26 ;  /* 0x0000001a001a7308 */ /* 0x000e220000002400 */
[----:B------:R-:W-:-:S07]  /*15540*/  IMAD R11, R10, -0x60, RZ ;  /* 0xffffffa00a0b7824 */ /* 0x000fce00078e02ff */
        /* <DEDUP_REMOVED lines=42> */
[----:B------:R-:W-:-:S02]  /*157f0*/  IMAD.IADD R67, R12, 0x1, R23 ;  /* 0x000000010c437824 */ /* 0x000fc400078e0217 */
[----:B------:R-:W-:-:S05]  /*15800*/  IMAD R30, R30, -0x2, R11 ;  /* 0xfffffffe1e1e7824 */ /* 0x000fca00078e020b */
[----:B------:R1:W0:Y:S01]  /*15810*/  MUFU.TANH R51, R65 ;  /* 0x0000004100337308 */ /* 0x0002220000002400 */
[----:B------:R-:W-:Y:S02]  /*15820*/  IMAD R28, R10, -0x60, R15 ;  /* 0xffffffa00a1c7824 */ /* 0x000fe400078e020f */
[----:B-1----:R-:W-:Y:S02]  /*15830*/  IMAD.IADD R65, R12, 0x1, R13 ;  /* 0x000000010c417824 */ /* 0x002fe400078e020d */
[--C-:B------:R-:W-:Y:S02]  /*15840*/  IMAD.IADD R12, R67, 0x1, R18.reuse ;  /* 0x00000001430c7824 */ /* 0x100fe400078e0212 */
        /* <DEDUP_REMOVED lines=14> */
.L_x_2546:
[----:B------:R-:W-:Y:S05]  /*15930*/  BSYNC B2 ;  /* 0x0000000000027941 */ /* 0x000fea0003800000 */
.L_x_2545:
[----:B------:R-:W-:Y:S01]  /*15940*/  LOP3.LUT R13, RZ, R13, RZ, 0x33, !PT ;  /* 0x0000000dff0d7212 */ /* 0x000fe200078e33ff */
[----:B------:R-:W-:Y:S06]  /*15950*/  BRA `(.L_x_2547) ;  /* 0x0000000000187947 */ /* 0x000fec0003800000 */
.L_x_2544:
[----:B------:R-:W-:-:S13]  /*15960*/  ISETP.NE.AND P1, PT, R4, 0x1, PT ;  /* 0x000000010400780c */ /* 0x000fda0003f25270 */
[----:B------:R-:W-:Y:S05]  /*15970*/  @!P1 BRA `(.L_x_2547) ;  /* 0x0000000000109947 */ /* 0x000fea0003800000 */
[----:B------:R-:W2:Y:S04]  /*15980*/  LDL R14, [R7+0x1c] ;  /* 0x00001c00070e7983 */ /* 0x000ea80000100800 */
[----:B------:R-:W3:Y:S01]  /*15990*/  LDL R24, [R7+0x20] ;  /* 0x0000200007187983 */ /* 0x000ee20000100800 */
[----:B--2---:R-:W-:-:S05]  /*159a0*/  IMAD.HI.U32 R13, R13, R14, RZ ;  /* 0x0000000e0d0d7227 */ /* 0x004fca00078e00ff */
[----:B---3--:R-:W-:-:S07]  /*159b0*/  SHF.R.U32.HI R13, RZ, R24, R13 ;  /* 0x00000018ff0d7219 */ /* 0x008fce000001160d */
.L_x_2547:
[----:B------:R-:W-:Y:S05]  /*159c0*/  BSYNC B1 ;  /* 0x0000000000017941 */ /* 0x000fea0003800000 */
.L_x_2543:
[----:B------:R-:W-:-:S05]  /*159d0*/  IMAD R13, R4, R13, R30 ;  /* 0x0000000d040d7224 */ /* 0x000fca00078e021e */
[----:B------:R-:W-:Y:S02]  /*159e0*/  VIMNMX R12, R12, R13, !PT ;  /* 0x0000000d0c0c7248 */ /* 0x000fe40007fe0100 */
[----:B------:R-:W-:-:S07]  /*159f0*/  VIADDMNMX R11, R13, R4, R11, PT ;  /* 0x000000040d0b7246 */ /* 0x000fce000380010b */
.L_x_2542:
[----:B------:R-:W-:Y:S05]  /*15a00*/  BSYNC B0 ;  /* 0x0000000000007941 */ /* 0x000fea0003800000 */
.L_x_2541:
        /* <DEDUP_REMOVED lines=133> */
.L_x_2553:
[----:B------:R-:W-:Y:S05]  /*16260*/  BSYNC B2 ;  /* 0x0000000000027941 */ /* 0x000fea0003800000 */
.L_x_2552:
[----:B------:R-:W-:Y:S01]  /*16270*/  LOP3.LUT R5, RZ, R5, RZ, 0x33, !PT ;  /* 0x00000005ff057212 */ /* 0x000fe200078e33ff */
[----:B------:R-:W-:Y:S06]  /*16280*/  BRA `(.L_x_2554) ;  /* 0x0000000000187947 */ /* 0x000fec0003800000 */
.L_x_2551:
[----:B------:R-:W-:-:S13]  /*16290*/  ISETP.NE.AND P6, PT, R4, 0x1, PT ;  /* 0x000000010400780c */ /* 0x000fda0003fc5270 */
[----:B------:R-:W-:Y:S05]  /*162a0*/  @!P6 BRA `(.L_x_2554) ;  /* 0x000000000010e947 */ /* 0x000fea0003800000 */
[----:B------:R-:W2:Y:S04]  /*162b0*/  LDL R6, [R7+0x1c] ;  /* 0x00001c0007067983 */ /* 0x000ea80000100800 */
[----:B------:R-:W3:Y:S01]  /*162c0*/  LDL R12, [R7+0x20] ;  /* 0x00002000070c7983 */ /* 0x000ee20000100800 */
[----:B--2---:R-:W-:-:S05]  /*162d0*/  IMAD.HI.U32 R5, R5, R6, RZ ;  /* 0x0000000605057227 */ /* 0x004fca00078e00ff */
[----:B---3--:R-:W-:-:S07]  /*162e0*/  SHF.R.U32.HI R5, RZ, R12, R5 ;  /* 0x0000000cff057219 */ /* 0x008fce0000011605 */
.L_x_2554:
[----:B------:R-:W-:Y:S05]  /*162f0*/  BSYNC B1 ;  /* 0x0000000000017941 */ /* 0x000fea0003800000 */
.L_x_2550:
[----:B------:R-:W-:-:S05]  /*16300*/  IMAD R5, R4, R5, R30 ;  /* 0x0000000504057224 */ /* 0x000fca00078e021e */
[----:B------:R-:W-:Y:S02]  /*16310*/  VIADDMNMX R9, R5, R4, R9, PT ;  /* 0x0000000405097246 */ /* 0x000fe40003800109 */
[----:B------:R-:W-:-:S07]  /*16320*/  VIMNMX R8, R8, R5, !PT ;  /* 0x0000000508087248 */ /* 0x000fce0007fe0100 */
.L_x_2549:
[----:B------:R-:W-:Y:S05]  /*16330*/  BSYNC B0 ;  /* 0x0000000000007941 */ /* 0x000fea0003800000 */
.L_x_2548:
        /* <DEDUP_REMOVED lines=12> */
[----:B------:R-:W5:Y:S01]  /*16400*/  LD.E R68, desc[UR54][R16.64+0x248] ;  /* 0x0002483610447980 */ /* 0x000f62000c101900 */
[----:B------:R-:W-:Y:S02]  /*16410*/  ISETP.NE.AND P2, PT, R46, RZ, PT ;  /* 0x000000ff2e00720c */ /* 0x000fe40003f45270 */
[----:B------:R-:W-:Y:S01]  /*16420*/  ISETP.LT.OR P1, PT, R9, 0xa, P1 ;  /* 0x0000000a0900780c */ /* 0x000fe20000f21670 */
[----:B------:R-:W5:Y:S01]  /*16430*/  LD.E R46, desc[UR54][R16.64+0x2b4] ;  /* 0x0002b436102e7980 */ /* 0x000f62000c101900 */
[----:B------:R-:W-:Y:S02]  /*16440*/  ISETP.NE.AND P6, PT, R36, RZ, PT ;  /* 0x000000ff2400720c */ /* 0x000fe40003fc5270 */
[----:B------:R-:W-:Y:S01]  /*16450*/  FSEL R99, R99, -INF , !P1 ;  /* 0xff80000063637808 */ /* 0x000fe20004800000 */
[----:B------:R-:W5:Y:S01]  /*16460*/  LD.E R64, desc[UR54][R16.64+0x25c] ;  /* 0x00025c3610407980 */ /* 0x000f62000c101900 */
        /* <DEDUP_REMOVED lines=33> */
[----:B------:R-:W-:Y:S01]  /*16680*/  ISETP.LT.OR P4, PT, R9, 0x52, P4 ;  /* 0x000000520900780c */ /* 0x000fe20002781670 */
[----:B------:R-:W5:Y:S01]  /*16690*/  LD.E R50, desc[UR54][R16.64+0x2d4] ;  /* 0x0002d43610327980 */ /* 0x000f62000c101900 */
[----:B------:R-:W-:-:S02]  /*166a0*/  ISETP.GT.AND P1, PT, R8, 0x20, !P1 ;  /* 0x000000200800780c */ /* 0x000fc40004f24270 */
[C---:B------:R-:W-:Y:S01]  /*166b0*/  ISETP.LT.OR P5, PT, R9.reuse, 0x59, P5 ;  /* 0x000000590900780c */ /* 0x040fe20002fa1670 */
[----:B------:R-:W5:Y:S01]  /*166c0*/  LD.E R88, desc[UR54][R16.64+0x2bc] ;  /* 0x0002bc3610587980 */ /* 0x000f62000c101900 */
[----:B------:R-:W-:-:S03]  /*166d0*/  ISETP.LT.OR P1, PT, R9, 0x21, P1 ;  /* 0x000000210900780c */ /* 0x000fc60000f21670 */
[----:B------:R-:W5:Y:S01]  /*166e0*/  LD.E R84, desc[UR54][R16.64+0x2c8] ;  /* 0x0002c83610547980 */ /* 0x000f62000c101900 */
[----:B------:R-:W-:Y:S02]  /*166f0*/  FSEL R133, R133, -INF , !P1 ;  /* 0xff80000085857808 */ /* 0x000fe40004800000 */
[----:B------:R-:W-:Y:S01]  /*16700*/  ISETP.NE.AND P1, PT, R40, RZ, PT ;  /* 0x000000ff2800720c */ /* 0x000fe20003f25270 */
[----:B------:R-:W5:Y:S03]  /*16710*/  LD.E R96, desc[UR54][R16.64+0x2cc] ;  /* 0x0002cc3610607980 */ /* 0x000f66000c101900 */
[----:B------:R-:W-:Y:S01]  /*16720*/  ISETP.GT.AND P1, PT, R8, 0x21, !P1 ;  /* 0x000000210800780c */ /* 0x000fe20004f24270 */
[----:B------:R-:W4:Y:S03]  /*16730*/  LD.E R40, desc[UR54][R16.64+0x294] ;  /* 0x0002943610287980 */ /* 0x000f26000c101900 */
[----:B------:R-:W-:Y:S01]  /*16740*/  ISETP.LT.OR P1, PT, R9, 0x22, P1 ;  /* 0x000000220900780c */ /* 0x000fe20000f21670 */
[----:B------:R-:W5:Y:S03]  /*16750*/  LD.E R102, desc[UR54][R16.64+0x2d8] ;  /* 0x0002d83610667980 */ /* 0x000f66000c101900 */
[----:B------:R-:W-:Y:S01]  /*16760*/  FSEL R125, R125, -INF , !P1 ;  /* 0xff8000007d7d7808 */ /* 0x000fe20004800000 */
[----:B------:R-:W5:Y:S01]  /*16770*/  LD.E R100, desc[UR54][R16.64+0x2dc] ;  /* 0x0002dc3610647980 */ /* 0x000f62000c101900 */
[----:B------:R-:W-:-:S02]  /*16780*/  ISETP.NE.AND P1, PT, R54, RZ, PT ;  /* 0x000000ff3600720c */ /* 0x000fc40003f25270 */
[----:B------:R-:W-:Y:S01]  /*16790*/  FSEL R143, R143, -INF , !P3 ;  /* 0xff8000008f8f7808 */ /* 0x000fe20005800000 */
        /* <DEDUP_REMOVED lines=52> */
[----:B------:R-:W4:Y:S01]  /*16ae0*/  LD.E R34, desc[UR54][R16.64+0x260] ;  /* 0x0002603610227980 */ /* 0x000f22000c101900 */
[----:B------:R-:W-:Y:S02]  /*16af0*/  ISETP.NE.AND P2, PT, R66, RZ, PT ;  /* 0x000000ff4200720c */ /* 0x000fe40003f45270 */
[----:B------:R-:W-:Y:S01]  /*16b00*/  ISETP.LT.OR P1, PT, R9, 0x42, P1 ;  /* 0x000000420900780c */ /* 0x000fe20000f21670 */
[----:B------:R-:W5:Y:S03]  /*16b10*/  LD.E R66, desc[UR54][R16.64+0x24c] ;  /* 0x00024c3610427980 */ /* 0x000f66000c101900 */
[----:B------:R-:W-:Y:S01]  /*16b20*/  FSEL R127, R127, -INF , !P1 ;  /* 0xff8000007f7f7808 */ /* 0x000fe20004800000 */
[----:B------:R-:W5:Y:S01]  /*16b30*/  LD.E R142, desc[UR54][R16.64+0x388] ;  /* 0x00038836108e7980 */ /* 0x000f62000c101900 */
[----:B------:R-:W-:-:S03]  /*16b40*/  ISETP.GT.AND P1, PT, R8, RZ, !P6 ;  /* 0x000000ff0800720c */ /* 0x000fc60007724270 */
[----:B------:R-:W5:Y:S01]  /*16b50*/  LD.E R144, desc[UR54][R16.64+0x38c] ;  /* 0x00038c3610907980 */ /* 0x000f62000c101900 */
[----:B------:R-:W-:-:S03]  /*16b60*/  ISETP.LT.OR P1, PT, R9, 0x1, P1 ;  /* 0x000000010900780c */ /* 0x000fc60000f21670 */
[----:B------:R-:W5:Y:S01]  /*16b70*/  LD.E R146, desc[UR54][R16.64+0x398] ;  /* 0x0003983610927980 */ /* 0x000f62000c101900 */
[----:B------:R-:W-:Y:S02]  /*16b80*/  FSEL R6, R26, -INF , !P1 ;  /* 0xff8000001a067808 */ /* 0x000fe40004800000 */
[----:B------:R-:W-:Y:S01]  /*16b90*/  ISETP.NE.AND P1, PT, R62, RZ, PT ;  /* 0x000000ff3e00720c */ /* 0x000fe20003f25270 */
        /* <DEDUP_REMOVED lines=22> */
[----:B------:R-:W-:Y:S02]  /*16d00*/  ISETP.GT.AND P2, PT, R8, 0x49, !P2 ;  /* 0x000000490800780c */ /* 0x000fe40005744270 */
[----:B------:R-:W-:Y:S01]  /*16d10*/  FMNMX.FTZ R12, R63, R12, !PT ;  /* 0x0000000c3f0c7209 */ /* 0x000fe20007810000 */
[----:B------:R-:W2:Y:S01]  /*16d20*/  LD.E R24, desc[UR54][R16.64+0x234] ;  /* 0x0002343610187980 */ /* 0x000ea2000c101900 */
[----:B------:R-:W-:Y:S02]  /*16d30*/  ISETP.NE.AND P6, PT, R28, RZ, PT ;  /* 0x000000ff1c00720c */ /* 0x000fe40003fc5270 */
[----:B------:R-:W-:Y:S01]  /*16d40*/  FMNMX.FTZ R12, R61, R12, !PT ;  /* 0x0000000c3d0c7209 */ /* 0x000fe20007810000 */
[----:B------:R-:W2:Y:S03]  /*16d50*/  LD.E R28, desc[UR54][R16.64+0x42c] ;  /* 0x00042c36101c7980 */ /* 0x000ea6000c101900 */
        /* <DEDUP_REMOVED lines=27> */
[----:B------:R-:W2:Y:S01]  /*16f10*/  LD.E R234, desc[UR54][R16.64+0x3e8] ;  /* 0x0003e83610ea7980 */ /* 0x000ea2000c101900 */
[----:B------:R-:W-:-:S02]  /*16f20*/  FMNMX.FTZ R14, R6, R5, !PT ;  /* 0x00000005060e7209 */ /* 0x000fc40007810000 */
[----:B------:R-:W-:Y:S01]  /*16f30*/  FMNMX.FTZ R12, R37, R12, !PT ;  /* 0x0000000c250c7209 */ /* 0x000fe20007810000 */
[----:B------:R-:W2:Y:S01]  /*16f40*/  LD.E R236, desc[UR54][R16.64+0x3ec] ;  /* 0x0003ec3610ec7980 */ /* 0x000ea2000c101900 */
        /* <DEDUP_REMOVED lines=12> */
[----:B------:R-:W-:-:S03]  /*17010*/  FMNMX.FTZ R14, R135, R14, !PT ;  /* 0x0000000e870e7209 */ /* 0x000fc60007810000 */
[----:B------:R-:W0:Y:S01]  /*17020*/  SHFL.BFLY PT, R12, R7, 0x2, 0x1f ;  /* 0x0c401f00070c7f89 */ /* 0x000e2200000e0000 */
[----:B------:R-:W-:-:S04]  /*17030*/  FMNMX.FTZ R14, R133, R14, !PT ;  /* 0x0000000e850e7209 */ /* 0x000fc80007810000 */
[----:B------:R-:W-:-:S04]  /*17040*/  FMNMX.FTZ R14, R125, R14, !PT ;  /* 0x0000000e7d0e7209 */ /* 0x000fc80007810000 */
[----:B------:R-:W-:-:S04]  /*17050*/  FMNMX.FTZ R14, R11, R14, !PT ;  /* 0x0000000e0b0e7209 */ /* 0x000fc80007810000 */
[----:B------:R-:W-:-:S04]  /*17060*/  FMNMX.FTZ R14, R19, R14, !PT ;  /* 0x0000000e130e7209 */ /* 0x000fc80007810000 */
[----:B------:R-:W-:-:S04]  /*17070*/  FMNMX.FTZ R14, R21, R14, !PT ;  /* 0x0000000e150e7209 */ /* 0x000fc80007810000 */
[----:B------:R-:W-:Y:S02]  /*17080*/  FMNMX.FTZ R14, R121, R14, !PT ;  /* 0x0000000e790e7209 */ /* 0x000fe40007810000 */
[----:B0-----:R-:W-:Y:S02]  /*17090*/  FMNMX.FTZ R18, R7, R12, !PT ;  /* 0x0000000c07127209 */ /* 0x001fe40007810000 */
[----:B------:R-:W-:Y:S02]  /*170a0*/  FMNMX.FTZ R14, R123, R14, !PT ;  /* 0x0000000e7b0e7209 */ /* 0x000fe40007810000 */
[----:B------:R-:W-:Y:S01]  /*170b0*/  ISETP.GT.AND P1, PT, R8, 0x48, !P1 ;  /* 0x000000480800780c */ /* 0x000fe20004f24270 */
[----:B------:R-:W0:Y:S01]  /*170c0*/  SHFL.BFLY PT, R65, R18, 0x1, 0x1f ;  /* 0x0c201f0012417f89 */ /* 0x000e2200000e0000 */
[----:B------:R-:W-:Y:S02]  /*170d0*/  FMNMX.FTZ R14, R129, R14, !PT ;  /* 0x0000000e810e7209 */ /* 0x000fe40007810000 */
[----:B------:R-:W-:-:S02]  /*170e0*/  ISETP.LT.OR P1, PT, R9, 0x49, P1 ;  /* 0x000000490900780c */ /* 0x000fc40000f21670 */
[----:B------:R-:W-:Y:S02]  /*170f0*/  ISETP.LT.OR P2, PT, R9, 0x4a, P2 ;  /* 0x0000004a0900780c */ /* 0x000fe40001741670 */
[----:B------:R-:W-:Y:S01]  /*17100*/  FSEL R145, R145, -INF , !P4 ;  /* 0xff80000091917808 */ /* 0x000fe20006000000 */
[----:B------:R1:W-:Y:S01]  /*17110*/  ST.E desc[UR54][R16.64+0x440], R7 ;  /* 0x0004400710007985 */ /* 0x0003e2000c101936 */
[----:B------:R-:W-:Y:S02]  /*17120*/  FMNMX.FTZ R14, R131, R14, !PT ;  /* 0x0000000e830e7209 */ /* 0x000fe40007810000 */
[----:B------:R-:W-:Y:S01]  /*17130*/  FSEL R139, R139, -INF , !P1 ;  /* 0xff8000008b8b7808 */ /* 0x000fe20004800000 */
[----:B------:R-:W3:Y:S01]  /*17140*/  LD.E R12, desc[UR54][R16.64+0x460] ;  /* 0x00046036100c7980 */ /* 0x000ee2000c101900 */
[----:B------:R-:W-:Y:S02]  /*17150*/  FMNMX.FTZ R14, R127, R14, !PT ;  /* 0x0000000e7f0e7209 */ /* 0x000fe40007810000 */
[----:B------:R-:W-:-:S02]  /*17160*/  FSEL R141, R141, -INF , !P2 ;  /* 0xff8000008d8d7808 */ /* 0x000fc40005000000 */
[----:B------:R-:W-:-:S04]  /*17170*/  FMNMX.FTZ R14, R139, R14, !PT ;  /* 0x0000000e8b0e7209 */ /* 0x000fc80007810000 */
[----:B------:R-:W-:Y:S02]  /*17180*/  FMNMX.FTZ R14, R141, R14, !PT ;  /* 0x0000000e8d0e7209 */ /* 0x000fe40007810000 */
[----:B------:R-:W-:Y:S02]  /*17190*/  ISETP.GT.AND P1, PT, R8, 0x59, !P6 ;  /* 0x000000590800780c */ /* 0x000fe40007724270 */
[----:B------:R-:W-:Y:S01]  /*171a0*/  FMNMX.FTZ R14, R143, R14, !PT ;  /* 0x0000000e8f0e7209 */ /* 0x000fe20007810000 */
[----:B------:R-:W4:Y:S01]  /*171b0*/  LD.E R8, desc[UR54][R16.64+0x454] ;  /* 0x0004543610087980 */ /* 0x000f22000c101900 */
[----:B0-----:R-:W-:Y:S02]  /*171c0*/  FMNMX.FTZ R65, R18, R65, !PT ;  /* 0x0000004112417209 */ /* 0x001fe40007810000 */
[----:B------:R-:W-:Y:S02]  /*171d0*/  ISETP.LT.OR P1, PT, R9, 0x5a, P1 ;  /* 0x0000005a0900780c */ /* 0x000fe40000f21670 */
[----:B------:R-:W-:-:S02]  /*171e0*/  FSEL R147, R147, -INF , !P5 ;  /* 0xff80000093937808 */ /* 0x000fc40006800000 */
[----:B------:R-:W-:Y:S01]  /*171f0*/  FMNMX.FTZ R14, R145, R14, !PT ;  /* 0x0000000e910e7209 */ /* 0x000fe20007810000 */
[----:B------:R0:W-:Y:S01]  /*17200*/  ST.E desc[UR54][R16.64+0x440], R65 ;  /* 0x0004404110007985 */ /* 0x0001e2000c101936 */
[----:B------:R-:W-:Y:S02]  /*17210*/  FSEL R149, R149, -INF , !P1 ;  /* 0xff80000095957808 */ /* 0x000fe40004800000 */
[----:B------:R-:W-:Y:S01]  /*17220*/  FMNMX.FTZ R14, R147, R14, !PT ;  /* 0x0000000e930e7209 */ /* 0x000fe20007810000 */
[----:B------:R-:W3:Y:S03]  /*17230*/  LD.E R67, desc[UR54][R16.64+0x440] ;  /* 0x0004403610437980 */ /* 0x000ee6000c101900 */
[----:B-1----:R-:W-:Y:S01]  /*17240*/  FMNMX.FTZ R7, R149, R14, !PT ;  /* 0x0000000e95077209 */ /* 0x002fe20007810000 */
[----:B------:R-:W5:Y:S04]  /*17250*/  LD.E R9, desc[UR54][R16.64+0x450] ;  /* 0x0004503610097980 */ /* 0x000f68000c101900 */
[----:B------:R-:W-:Y:S04]  /*17260*/  ST.E desc[UR54][R16.64+0x444], R7 ;  /* 0x0004440710007985 */ /* 0x000fe8000c101936 */
[----:B------:R-:W2:Y:S04]  /*17270*/  LD.E R14, desc[UR54][R16.64+0x444] ;  /* 0x00044436100e7980 */ /* 0x000ea8000c101900 */
[----:B0-----:R-:W4:Y:S01]  /*17280*/  LD.E R65, desc[UR54][R16.64+0x360] ;  /* 0x0003603610417980 */ /* 0x001f22000c101900 */
[C---:B---3--:R-:W-:Y:S01]  /*17290*/  FMUL.FTZ R18, R67.reuse, R12 ;  /* 0x0000000c43127220 */ /* 0x048fe20000410000 */
[----:B------:R-:W-:-:S04]  /*172a0*/  FSETP.NEU.FTZ.AND P1, PT, R67, -INF , PT ;  /* 0xff8000004300780b */ /* 0x000fc80003f3d000 */
[----:B------:R-:W-:-:S05]  /*172b0*/  FSEL R20, R18, RZ, P1 ;  /* 0x000000ff12147208 */ /* 0x000fca0000800000 */
[-CC-:B------:R-:W-:Y:S02]  /*172c0*/  FFMA.FTZ R176, R43, R12.reuse, -R20.reuse ;  /* 0x0000000c2bb07223 */ /* 0x180fe40000010814 */
[----:B--2---:R-:W0:Y:S01]  /*172d0*/  SHFL.BFLY PT, R43, R14, 0x2, 0x1f ;  /* 0x0c401f000e2b7f89 */ /* 0x004e2200000e0000 */
[-CC-:B------:R-:W-:Y:S01]  /*172e0*/  FFMA.FTZ R153, R59, R12.reuse, -R20.reuse ;  /* 0x0000000c3b997223 */ /* 0x180fe20000010814 */
[----:B------:R-:W-:Y:S02]  /*172f0*/  FSEL R67, R67, RZ, P1 ;  /* 0x000000ff43437208 */ /* 0x000fe40000800000 */
[----:B0-----:R-:W-:Y:S01]  /*17300*/  FMNMX.FTZ R14, R14, R43, !PT ;  /* 0x0000002b0e0e7209 */ /* 0x001fe20007810000 */
[-CC-:B------:R-:W-:Y:S01]  /*17310*/  FFMA.FTZ R187, R187, R12.reuse, -R20.reuse ;  /* 0x0000000cbbbb7223 */ /* 0x180fe20000010814 */
[-CC-:B------:R-:W-:Y:S01]  /*17320*/  FFMA.FTZ R152, R63, R12.reuse, -R20.reuse ;  /* 0x0000000c3f987223 */ /* 0x180fe20000010814 */
[-CC-:B------:R-:W-:Y:S01]  /*17330*/  FFMA.FTZ R154, R61, R12.reuse, -R20.reuse ;  /* 0x0000000c3d9a7223 */ /* 0x180fe20000010814 */
[-CC-:B------:R-:W-:Y:S01]  /*17340*/  FFMA.FTZ R182, R55, R12.reuse, -R20.reuse ;  /* 0x0000000c37b67223 */ /* 0x180fe20000010814 */
[----:B------:R-:W0:Y:S01]  /*17350*/  SHFL.BFLY PT, R59, R14, 0x1, 0x1f ;  /* 0x0c201f000e3b7f89 */ /* 0x000e2200000e0000 */
        /* <DEDUP_REMOVED lines=17> */
[----:B------:R-:W-:Y:S01]  /*17470*/  FADD.FTZ R67, R4, -R67 ;  /* 0x8000004304437221 */ /* 0x000fe20000010000 */
[-C--:B------:R-:W-:Y:S01]  /*17480*/  FFMA.FTZ R20, R57, R12.reuse, -R20 ;  /* 0x0000000c39147223 */ /* 0x080fe20000010814 */
[----:B------:R-:W-:Y:S01]  /*17490*/  MUFU.EX2 R187, R187 ;  /* 0x000000bb00bb7308 */ /* 0x000fe20000000800 */
[----:B------:R-:W2:Y:S01]  /*174a0*/  LD.E R29, desc[UR54][R16.64+0x424] ;  /* 0x00042436101d7980 */ /* 0x000ea2000c101900 */
[----:B------:R-:W-:Y:S01]  /*174b0*/  FMUL.FTZ R4, R67, R12 ;  /* 0x0000000c43047220 */ /* 0x000fe20000410000 */
[----:B0-----:R-:W-:-:S02]  /*174c0*/  FMNMX.FTZ R57, R14, R59, !PT ;  /* 0x0000003b0e397209 */ /* 0x001fc40007810000 */
[----:B------:R-:W3:Y:S02]  /*174d0*/  LD.E R31, desc[UR54][R16.64+0x240] ;  /* 0x00024036101f7980 */ /* 0x000ee4000c101900 */
[C---:B------:R-:W-:Y:S01]  /*174e0*/  FSETP.NEU.FTZ.AND P1, PT, R57.reuse, -INF , PT ;  /* 0xff8000003900780b */ /* 0x040fe20003f3d000 */
[CC--:B------:R-:W-:Y:S01]  /*174f0*/  FMUL.FTZ R58, R57.reuse, R12.reuse ;  /* 0x0000000c393a7220 */ /* 0x0c0fe20000410000 */
[----:B------:R0:W-:Y:S01]  /*17500*/  MUFU.EX2 R14, R20 ;  /* 0x00000014000e7308 */ /* 0x0001e20000000800 */
[----:B------:R-:W3:Y:S03]  /*17510*/  LD.E R33, desc[UR54][R16.64+0x250] ;  /* 0x0002503610217980 */ /* 0x000ee6000c101900 */
[----:B------:R-:W-:Y:S01]  /*17520*/  FSEL R104, R58, RZ, P1 ;  /* 0x000000ff3a687208 */ /* 0x000fe20000800000 */
[----:B------:R-:W3:Y:S03]  /*17530*/  LD.E R27, desc[UR54][R16.64+0x264] ;  /* 0x00026436101b7980 */ /* 0x000ee6000c101900 */
[----:B------:R-:W5:Y:S01]  /*17540*/  MUFU.EX2 R4, R4 ;  /* 0x0000000400047308 */ /* 0x000f620000000800 */
[----:B0-----:R-:W-:Y:S01]  /*17550*/  FSEL R20, R57, RZ, P1 ;  /* 0x000000ff39147208 */ /* 0x001fe20000800000 */
[-C--:B------:R-:W-:Y:S01]  /*17560*/  FFMA.FTZ R164, R121, R12.reuse, -R104 ;  /* 0x0000000c79a47223 */ /* 0x080fe20000010868 */
[----:B------:R-:W3:Y:S03]  /*17570*/  LD.E R25, desc[UR54][R16.64+0x270] ;  /* 0x0002703610197980 */ /* 0x000ee6000c101900 */
[----:B------:R-:W-:Y:S01]  /*17580*/  FADD.FTZ R151, R5, -R20 ;  /* 0x8000001405977221 */ /* 0x000fe20000010000 */
[----:B------:R-:W3:Y:S01]  /*17590*/  LD.E R43, desc[UR54][R16.64+0x2b0] ;  /* 0x0002b036102b7980 */ /* 0x000ee2000c101900 */
[----:B------:R-:W0:Y:S01]  /*175a0*/  MUFU.EX2 R152, R152 ;  /* 0x0000009800987308 */ /* 0x000e220000000800 */
[-CC-:B------:R-:W-:Y:S01]  /*175b0*/  FFMA.FTZ R185, R6, R12.reuse, -R104.reuse ;  /* 0x0000000c06b97223 */ /* 0x180fe20000010868 */
[----:B------:R-:W-:Y:S01]  /*175c0*/  FMUL.FTZ R121, R12, R151 ;  /* 0x000000970c797220 */ /* 0x000fe20000410000 */
[-CC-:B------:R-:W-:Y:S01]  /*175d0*/  FFMA.FTZ R186, R87, R12.reuse, -R104.reuse ;  /* 0x0000000c57ba7223 */ /* 0x180fe20000010868 */
[----:B------:R-:W3:Y:S04]  /*175e0*/  LD.E R63, desc[UR54][R16.64+0x364] ;  /* 0x00036436103f7980 */ /* 0x000ee8000c101900 */
[----:B------:R-:W1:Y:S01]  /*175f0*/  MUFU.EX2 R154, R154 ;  /* 0x0000009a009a7308 */ /* 0x000e620000000800 */
[----:B------:R-:W-:Y:S01]  /*17600*/  FFMA.FTZ R155, R89, R12, -R104 ;  /* 0x0000000c599b7223 */ /* 0x000fe20000010868 */
[----:B-----5:R-:W-:-:S06]  /*17610*/  FFMA.FTZ R9, R4, R9, R187 ;  /* 0x0000000904097223 */ /* 0x020fcc00000100bb */
[----:B------:R-:W5:Y:S01]  /*17620*/  MUFU.EX2 R153, R153 ;  /* 0x0000009900997308 */ /* 0x000f620000000800 */
[-CC-:B------:R-:W-:Y:S01]  /*17630*/  FFMA.FTZ R6, R99, R12.reuse, -R104.reuse ;  /* 0x0000000c63067223 */ /* 0x180fe20000010868 */
[----:B0-----:R-:W-:Y:S01]  /*17640*/  FADD.FTZ R9, R152, R9 ;  /* 0x0000000998097221 */ /* 0x001fe20000010000 */
[----:B------:R-:W3:Y:S04]  /*17650*/  LD.E R55, desc[UR54][R16.64+0x314] ;  /* 0x0003143610377980 */ /* 0x000ee8000c101900 */
[----:B------:R-:W3:Y:S01]  /*17660*/  LD.E R61, desc[UR54][R16.64+0x370] ;  /* 0x00037036103d7980 */ /* 0x000ee2000c101900 */
[----:B------:R-:W-:Y:S01]  /*17670*/  MUFU.EX2 R185, R185 ;  /* 0x000000b900b97308 */ /* 0x000fe20000000800 */
[----:B------:R-:W-:-:S07]  /*17680*/  FFMA.FTZ R169, R11, R12, -R104 ;  /* 0x0000000c0ba97223 */ /* 0x000fce0000010868 */
[----:B------:R-:W-:Y:S01]  /*17690*/  MUFU.EX2 R182, R182 ;  /* 0x000000b600b67308 */ /* 0x000fe20000000800 */
[-CC-:B------:R-:W-:Y:S01]  /*176a0*/  FFMA.FTZ R170, R19, R12.reuse, -R104.reuse ;  /* 0x0000000c13aa7223 */ /* 0x180fe20000010868 */
[-CC-:B------:R-:W-:Y:S01]  /*176b0*/  FFMA.FTZ R163, R21, R12.reuse, -R104.reuse ;  /* 0x0000000c15a37223 */ /* 0x180fe20000010868 */
[-CC-:B------:R-:W-:Y:S01]  /*176c0*/  FFMA.FTZ R179, R109, R12.reuse, -R104.reuse ;  /* 0x0000000c6db37223 */ /* 0x180fe20000010868 */
[-CC-:B------:R-:W-:Y:S01]  /*176d0*/  FFMA.FTZ R184, R115, R12.reuse, -R104.reuse ;  /* 0x0000000c73b87223 */ /* 0x180fe20000010868 */
[----:B------:R-:W3:Y:S03]  /*176e0*/  LD.E R53, desc[UR54][R16.64+0x300] ;  /* 0x0003003610357980 */ /* 0x000ee6000c101900 */
[----:B------:R-:W4:Y:S01]  /*176f0*/  MUFU.EX2 R121, R121 ;  /* 0x0000007900797308 */ /* 0x000f220000000800 */
[-CC-:B------:R-:W-:Y:S01]  /*17700*/  FFMA.FTZ R180, R137, R12.reuse, -R104.reuse ;  /* 0x0000000c89b47223 */ /* 0x180fe20000010868 */
[-CC-:B------:R-:W-:Y:S01]  /*17710*/  FFMA.FTZ R181, R135, R12.reuse, -R104.reuse ;  /* 0x0000000c87b57223 */ /* 0x180fe20000010868 */
[-CC-:B------:R-:W-:Y:S01]  /*17720*/  FFMA.FTZ R171, R133, R12.reuse, -R104.reuse ;  /* 0x0000000c85ab7223 */ /* 0x180fe20000010868 */
[----:B------:R-:W-:-:S04]  /*17730*/  FFMA.FTZ R172, R125, R12, -R104 ;  /* 0x0000000c7dac7223 */ /* 0x000fc80000010868 */
        /* <DEDUP_REMOVED lines=8> */
[----:B------:R-:W0:Y:S01]  /*177c0*/  MUFU.EX2 R186, R186 ;  /* 0x000000ba00ba7308 */ /* 0x000e220000000800 */
[-CC-:B------:R-:W-:Y:S01]  /*177d0*/  FFMA.FTZ R19, R139, R12.reuse, -R104.reuse ;  /* 0x0000000c8b137223 */ /* 0x180fe20000010868 */
[-CC-:B------:R-:W-:Y:S01]  /*177e0*/  FFMA.FTZ R11, R143, R12.reuse, -R104.reuse ;  /* 0x0000000c8f0b7223 */ /* 0x180fe20000010868 */
[----:B------:R-:W-:Y:S01]  /*177f0*/  FFMA.FTZ R149, R149, R12, -R104 ;  /* 0x0000000c95957223 */ /* 0x000fe20000010868 */
[----:B-1----:R-:W-:Y:S01]  /*17800*/  FADD.FTZ R12, R154, R9 ;  /* 0x000000099a0c7221 */ /* 0x002fe20000010000 */
[----:B------:R-:W3:Y:S03]  /*17810*/  LD.E R35, desc[UR54][R16.64+0x274] ;  /* 0x0002743610237980 */ /* 0x000ee6000c101900 */
[----:B------:R-:W1:Y:S01]  /*17820*/  MUFU.EX2 R155, R155 ;  /* 0x0000009b009b7308 */ /* 0x000e620000000800 */
[----:B-----5:R-:W-:Y:S01]  /*17830*/  FADD.FTZ R123, R153, R12 ;  /* 0x0000000c997b7221 */ /* 0x020fe20000010000 */
[----:B------:R-:W5:Y:S06]  /*17840*/  LD.E R49, desc[UR54][R16.64+0x2e4] ;  /* 0x0002e43610317980 */ /* 0x000f6c000c101900 */
[----:B------:R-:W1:Y:S01]  /*17850*/  MUFU.EX2 R178, R178 ;  /* 0x000000b200b27308 */ /* 0x000e620000000800 */
[----:B----4-:R-:W-:Y:S01]  /*17860*/  FFMA.FTZ R9, R121, R8, R185 ;  /* 0x0000000879097223 */ /* 0x010fe200000100b9 */
[----:B------:R-:W-:Y:S01]  /*17870*/  FADD.FTZ R12, R182, R123 ;  /* 0x0000007bb60c7221 */ /* 0x000fe20000010000 */
[----:B------:R-:W4:Y:S04]  /*17880*/  LD.E R37, desc[UR54][R16.64+0x284] ;  /* 0x0002843610257980 */ /* 0x000f28000c101900 */
[----:B------:R-:W5:Y:S01]  /*17890*/  LD.E R39, desc[UR54][R16.64+0x290] ;  /* 0x0002903610277980 */ /* 0x000f62000c101900 */
[----:B------:R-:W1:Y:S03]  /*178a0*/  MUFU.EX2 R6, R6 ;  /* 0x0000000600067308 */ /* 0x000e660000000800 */
[----:B------:R-:W5:Y:S04]  /*178b0*/  LD.E R47, desc[UR54][R16.64+0x2e0] ;  /* 0x0002e036102f7980 */ /* 0x000f68000c101900 */
[----:B------:R-:W5:Y:S01]  /*178c0*/  LD.E R41, desc[UR54][R16.64+0x2a4] ;  /* 0x0002a43610297980 */ /* 0x000f62000c101900 */
[----:B------:R-:W1:Y:S01]  /*178d0*/  MUFU.EX2 R177, R177 ;  /* 0x000000b100b17308 */ /* 0x000e620000000800 */
[----:B0-----:R-:W-:Y:S01]  /*178e0*/  FADD.FTZ R8, R186, R9 ;  /* 0x00000009ba087221 */ /* 0x001fe20000010000 */
[----:B------:R-:W-:Y:S01]  /*178f0*/  FADD.FTZ R123, R7, R12 ;  /* 0x0000000c077b7221 */ /* 0x000fe20000010000 */
[----:B------:R-:W5:Y:S04]  /*17900*/  LD.E R5, desc[UR54][R16.64+0x420] ;  /* 0x0004203610057980 */ /* 0x000f68000c101900 */
[----:B------:R-:W5:Y:S01]  /*17910*/  LD.E R58, desc[UR54][R16.64+0x238] ;  /* 0x00023836103a7980 */ /* 0x000f62000c101900 */
[----:B------:R-:W0:Y:S03]  /*17920*/  MUFU.EX2 R179, R179 ;  /* 0x000000b300b37308 */ /* 0x000e260000000800 */
[----:B------:R-:W5:Y:S04]  /*17930*/  LD.E R45, desc[UR54][R16.64+0x2c0] ;  /* 0x0002c036102d7980 */ /* 0x000f68000c101900 */
[----:B------:R-:W5:Y:S01]  /*17940*/  LD.E R51, desc[UR54][R16.64+0x2f4] ;  /* 0x0002f43610337980 */ /* 0x000f62000c101900 */
[----:B------:R-:W0:Y:S01]  /*17950*/  MUFU.EX2 R175, R175 ;  /* 0x000000af00af7308 */ /* 0x000e220000000800 */
[----:B-1----:R-:W-:Y:S01]  /*17960*/  FADD.FTZ R9, R155, R8 ;  /* 0x000000089b097221 */ /* 0x002fe20000010000 */
[----:B------:R-:W-:Y:S01]  /*17970*/  FADD.FTZ R12, R178, R123 ;  /* 0x0000007bb20c7221 */ /* 0x000fe20000010000 */
[----:B------:R-:W5:Y:S04]  /*17980*/  LD.E R104, desc[UR54][R16.64+0x2ec] ;  /* 0x0002ec3610687980 */ /* 0x000f68000c101900 */
[----:B------:R-:W5:Y:S01]  /*17990*/  LD.E R67, desc[UR54][R16.64+0x350] ;  /* 0x0003503610437980 */ /* 0x000f62000c101900 */
[----:B------:R-:W1:Y:S08]  /*179a0*/  MUFU.EX2 R184, R184 ;  /* 0x000000b800b87308 */ /* 0x000e700000000800 */
[----:B------:R-:W1:Y:S01]  /*179b0*/  MUFU.EX2 R176, R176 ;  /* 0x000000b000b07308 */ /* 0x000e620000000800 */
[----:B------:R-:W-:Y:S01]  /*179c0*/  FADD.FTZ R8, R6, R9 ;  /* 0x0000000906087221 */ /* 0x000fe20000010000 */
[----:B------:R-:W-:Y:S01]  /*179d0*/  FADD.FTZ R12, R177, R12 ;  /* 0x0000000cb10c7221 */ /* 0x000fe20000010000 */
[----:B------:R-:W5:Y:S04]  /*179e0*/  LD.E R59, desc[UR54][R16.64+0x354] ;  /* 0x00035436103b7980 */ /* 0x000f68000c101900 */
[----:B------:R-:W5:Y:S01]  /*179f0*/  LD.E R87, desc[UR54][R16.64+0x394] ;  /* 0x0003943610577980 */ /* 0x000f62000c101900 */
[----:B------:R-:W1:Y:S08]  /*17a00*/  MUFU.EX2 R180, R180 ;  /* 0x000000b400b47308 */ /* 0x000e700000000800 */
[----:B------:R-:W1:Y:S01]  /*17a10*/  MUFU.EX2 R173, R173 ;  /* 0x000000ad00ad7308 */ /* 0x000e620000000800 */
[----:B0-----:R-:W-:Y:S01]  /*17a20*/  FADD.FTZ R9, R179, R8 ;  /* 0x00000008b3097221 */ /* 0x001fe20000010000 */
[----:B------:R-:W-:Y:S01]  /*17a30*/  FADD.FTZ R123, R175, R12 ;  /* 0x0000000caf7b7221 */ /* 0x000fe20000010000 */
[----:B------:R-:W5:Y:S05]  /*17a40*/  LD.E R89, desc[UR54][R16.64+0x3a4] ;  /* 0x0003a43610597980 */ /* 0x000f6a000c101900 */
[----:B------:R-:W0:Y:S01]  /*17a50*/  MUFU.EX2 R174, R174 ;  /* 0x000000ae00ae7308 */ /* 0x000e220000000800 */
[----:B-1----:R-:W-:Y:S01]  /*17a60*/  FADD.FTZ R9, R184, R9 ;  /* 0x00000009b8097221 */ /* 0x002fe20000010000 */
[----:B------:R-:W-:Y:S01]  /*17a70*/  FADD.FTZ R12, R176, R123 ;  /* 0x0000007bb00c7221 */ /* 0x000fe20000010000 */
[----:B------:R-:W5:Y:S05]  /*17a80*/  LD.E R99, desc[UR54][R16.64+0x3d0] ;  /* 0x0003d03610637980 */ /* 0x000f6a000c101900 */
[----:B------:R-:W1:Y:S01]  /*17a90*/  MUFU.EX2 R168, R168 ;  /* 0x000000a800a87308 */ /* 0x000e620000000800 */
[----:B------:R-:W-:Y:S01]  /*17aa0*/  FADD.FTZ R8, R180, R9 ;  /* 0x00000009b4087221 */ /* 0x000fe20000010000 */
[----:B------:R-:W-:Y:S01]  /*17ab0*/  FADD.FTZ R9, R173, R12 ;  /* 0x0000000cad097221 */ /* 0x000fe20000010000 */
[----:B------:R-:W5:Y:S04]  /*17ac0*/  LD.E R109, desc[UR54][R16.64+0x3f4] ;  /* 0x0003f436106d7980 */ /* 0x000f68000c101900 */
[----:B------:R-:W5:Y:S01]  /*17ad0*/  LD.E R115, desc[UR54][R16.64+0x410] ;  /* 0x0004103610737980 */ /* 0x000f62000c101900 */
[----:B------:R-:W1:Y:S01]  /*17ae0*/  MUFU.EX2 R167, R167 ;  /* 0x000000a700a77308 */ /* 0x000e620000000800 */
[----:B0-----:R-:W-:-:S02]  /*17af0*/  FADD.FTZ R123, R174, R9 ;  /* 0x00000009ae7b7221 */ /* 0x001fc40000010000 */
[----:B------:R-:W5:Y:S04]  /*17b00*/  LD.E R125, desc[UR54][R16.64+0x3fc] ;  /* 0x0003fc36107d7980 */ /* 0x000f68000c101900 */
[----:B------:R-:W5:Y:S01]  /*17b10*/  LD.E R135, desc[UR54][R16.64+0x408] ;  /* 0x0004083610877980 */ /* 0x000f62000c101900 */
[----:B------:R-:W0:Y:S01]  /*17b20*/  MUFU.EX2 R166, R166 ;  /* 0x000000a600a67308 */ /* 0x000e220000000800 */
[----:B-1----:R-:W-:Y:S02]  /*17b30*/  FADD.FTZ R12, R168, R123 ;  /* 0x0000007ba80c7221 */ /* 0x002fe40000010000 */
[----:B------:R-:W5:Y:S04]  /*17b40*/  LD.E R123, desc[UR54][R16.64+0x3f8] ;  /* 0x0003f836107b7980 */ /* 0x000f68000c101900 */
[----:B------:R-:W5:Y:S01]  /*17b50*/  LD.E R133, desc[UR54][R16.64+0x418] ;  /* 0x0004183610857980 */ /* 0x000f62000c101900 */
[----:B------:R-:W-:-:S03]  /*17b60*/  FADD.FTZ R127, R167, R12 ;  /* 0x0000000ca77f7221 */ /* 0x000fc60000010000 */
[----:B------:R-:W5:Y:S04]  /*17b70*/  LD.E R131, desc[UR54][R16.64+0x41c] ;  /* 0x00041c3610837980 */ /* 0x000f68000c101900 */
[----:B------:R-:W5:Y:S01]  /*17b80*/  LD.E R129, desc[UR54][R16.64+0x428] ;  /* 0x0004283610817980 */ /* 0x000f62000c101900 */
[----:B0-----:R-:W-:-:S03]  /*17b90*/  FADD.FTZ R12, R166, R127 ;  /* 0x0000007fa60c7221 */ /* 0x001fc60000010000 */
[----:B------:R-:W5:Y:S01]  /*17ba0*/  LD.E R127, desc[UR54][R16.64+0x40c] ;  /* 0x00040c36107f7980 */ /* 0x000f62000c101900 */
[----:B------:R-:W0:Y:S08]  /*17bb0*/  MUFU.EX2 R181, R181 ;  /* 0x000000b500b57308 */ /* 0x000e300000000800 */
[----:B------:R-:W1:Y:S08]  /*17bc0*/  MUFU.EX2 R171, R171 ;  /* 0x000000ab00ab7308 */ /* 0x000e700000000800 */
[----:B------:R-:W1:Y:S01]  /*17bd0*/  MUFU.EX2 R172, R172 ;  /* 0x000000ac00ac7308 */ /* 0x000e620000000800 */
[----:B0-----:R-:W-:-:S07]  /*17be0*/  FADD.FTZ R8, R181, R8 ;  /* 0x00000008b5087221 */ /* 0x001fce0000010000 */
[----:B------:R-:W0:Y:S01]  /*17bf0*/  MUFU.EX2 R169, R169 ;  /* 0x000000a900a97308 */ /* 0x000e220000000800 */
[----:B-1----:R-:W-:-:S07]  /*17c00*/  FADD.FTZ R9, R171, R8 ;  /* 0x00000008ab097221 */ /* 0x002fce0000010000 */
[----:B------:R-:W1:Y:S08]  /*17c10*/  MUFU.EX2 R170, R170 ;  /* 0x000000aa00aa7308 */ /* 0x000e700000000800 */
[----:B------:R-:W1:Y:S01]  /*17c20*/  MUFU.EX2 R165, R165 ;  /* 0x000000a500a57308 */ /* 0x000e620000000800 */
[----:B------:R-:W-:-:S07]  /*17c30*/  FADD.FTZ R8, R172, R9 ;  /* 0x00000009ac087221 */ /* 0x000fce0000010000 */
[----:B------:R-:W2:Y:S01]  /*17c40*/  MUFU.EX2 R160, R160 ;  /* 0x000000a000a07308 */ /* 0x000ea20000000800 */
[----:B0-----:R-:W-:-:S07]  /*17c50*/  FADD.FTZ R9, R169, R8 ;  /* 0x00000008a9097221 */ /* 0x001fce0000010000 */
[----:B------:R-:W0:Y:S08]  /*17c60*/  MUFU.EX2 R163, R163 ;  /* 0x000000a300a37308 */ /* 0x000e300000000800 */
[----:B------:R-:W3:Y:S01]  /*17c70*/  MUFU.EX2 R159, R159 ;  /* 0x0000009f009f7308 */ /* 0x000ee20000000800 */
[----:B-1----:R-:W-:-:S07]  /*17c80*/  FADD.FTZ R8, R170, R9 ;  /* 0x00000009aa087221 */ /* 0x002fce0000010000 */
[----:B------:R-:W1:Y:S01]  /*17c90*/  MUFU.EX2 R164, R164 ;  /* 0x000000a400a47308 */ /* 0x000e620000000800 */
[----:B------:R-:W-:-:S07]  /*17ca0*/  FADD.FTZ R9, R165, R12 ;  /* 0x0000000ca5097221 */ /* 0x000fce0000010000 */
[----:B------:R-:W1:Y:S08]  /*17cb0*/  MUFU.EX2 R158, R158 ;  /* 0x0000009e009e7308 */ /* 0x000e700000000800 */
[----:B------:R-:W1:Y:S01]  /*17cc0*/  MUFU.EX2 R161, R161 ;  /* 0x000000a100a17308 */ /* 0x000e620000000800 */
[C---:B--2---:R-:W-:Y:S01]  /*17cd0*/  FMUL.FTZ R141, R4.reuse, R29 ;  /* 0x0000001d048d7220 */ /* 0x044fe20000410000 */
[----:B------:R-:W-:Y:S01]  /*17ce0*/  FMUL.FTZ R29, R4, R30 ;  /* 0x0000001e041d7220 */ /* 0x000fe20000410000 */
[----:B------:R-:W-:-:S05]  /*17cf0*/  FADD.FTZ R12, R160, R9 ;  /* 0x00000009a00c7221 */ /* 0x000fca0000010000 */
[----:B------:R-:W2:Y:S01]  /*17d00*/  MUFU.EX2 R23, R23 ;  /* 0x0000001700177308 */ /* 0x000ea20000000800 */
[----:B0-----:R-:W-:Y:S01]  /*17d10*/  FADD.FTZ R9, R163, R8 ;  /* 0x00000008a3097221 */ /* 0x001fe20000010000 */
[----:B------:R0:W-:Y:S06]  /*17d20*/  ST.E desc[UR54][R16.64+0x230], R29 ;  /* 0x0002301d10007985 */ /* 0x0001ec000c101936 */
[----:B------:R-:W2:Y:S01]  /*17d30*/  MUFU.EX2 R162, R162 ;  /* 0x000000a200a27308 */ /* 0x000ea20000000800 */
[C---:B---3--:R-:W-:Y:S01]  /*17d40*/  FMUL.FTZ R31, R4.reuse, R31 ;  /* 0x0000001f041f7220 */ /* 0x048fe20000410000 */
[C---:B------:R-:W-:Y:S01]  /*17d50*/  FMUL.FTZ R33, R4.reuse, R33 ;  /* 0x0000002104217220 */ /* 0x040fe20000410000 */
[C---:B------:R-:W-:Y:S01]  /*17d60*/  FMUL.FTZ R27, R4.reuse, R27 ;  /* 0x0000001b041b7220 */ /* 0x040fe20000410000 */
[----:B------:R-:W-:-:S04]  /*17d70*/  FMUL.FTZ R25, R4, R25 ;  /* 0x0000001904197220 */ /* 0x000fc80000410000 */
[----:B------:R-:W3:Y:S01]  /*17d80*/  MUFU.EX2 R15, R15 ;  /* 0x0000000f000f7308 */ /* 0x000ee20000000800 */
[----:B0-----:R-:W-:Y:S01]  /*17d90*/  FMUL.FTZ R29, R4, R34 ;  /* 0x00000022041d7220 */ /* 0x001fe20000410000 */
[----:B------:R-:W-:Y:S01]  /*17da0*/  FADD.FTZ R137, R159, R12 ;  /* 0x0000000c9f897221 */ /* 0x000fe20000010000 */
[----:B-1----:R-:W-:-:S05]  /*17db0*/  FADD.FTZ R8, R164, R9 ;  /* 0x00000009a4087221 */ /* 0x002fca0000010000 */
[----:B------:R-:W0:Y:S01]  /*17dc0*/  MUFU.EX2 R21, R21 ;  /* 0x0000001500157308 */ /* 0x000e220000000800 */
[----:B------:R-:W-:Y:S01]  /*17dd0*/  FADD.FTZ R12, R158, R137 ;  /* 0x000000899e0c7221 */ /* 0x000fe20000010000 */
[----:B------:R1:W-:Y:S06]  /*17de0*/  ST.E desc[UR54][R16.64+0x240], R31 ;  /* 0x0002401f10007985 */ /* 0x0003ec000c101936 */
[----:B------:R-:W0:Y:S01]  /*17df0*/  MUFU.EX2 R18, R18 ;  /* 0x0000001200127308 */ /* 0x000e220000000800 */
[----:B------:R2:W-:Y:S01]  /*17e00*/  ST.E desc[UR54][R16.64+0x250], R33 ;  /* 0x0002502110007985 */ /* 0x0005e2000c101936 */
[----:B------:R-:W-:-:S06]  /*17e10*/  FADD.FTZ R9, R161, R8 ;  /* 0x00000008a1097221 */ /* 0x000fcc0000010000 */
[----:B------:R-:W0:Y:S01]  /*17e20*/  MUFU.EX2 R156, R156 ;  /* 0x0000009c009c7308 */ /* 0x000e220000000800 */
[----:B------:R0:W-:Y:S01]  /*17e30*/  ST.E desc[UR54][R16.64+0x260], R29 ;  /* 0x0002601d10007985 */ /* 0x0001e2000c101936 */
[----:B-1----:R-:W-:-:S03]  /*17e40*/  FMUL.FTZ R31, R4, R40 ;  /* 0x00000028041f7220 */ /* 0x002fc60000410000 */
[----:B------:R1:W-:Y:S01]  /*17e50*/  ST.E desc[UR54][R16.64+0x264], R27 ;  /* 0x0002641b10007985 */ /* 0x0003e2000c101936 */
[C---:B--2---:R-:W-:Y:S02]  /*17e60*/  FMUL.FTZ R33, R4.reuse, R38 ;  /* 0x0000002604217220 */ /* 0x044fe40000410000 */
[----:B------:R-:W2:Y:S01]  /*17e70*/  MUFU.EX2 R13, R13 ;  /* 0x0000000d000d7308 */ /* 0x000ea20000000800 */
[----:B------:R1:W-:Y:S01]  /*17e80*/  ST.E desc[UR54][R16.64+0x270], R25 ;  /* 0x0002701910007985 */ /* 0x0003e2000c101936 */
[----:B------:R-:W-:Y:S01]  /*17e90*/  FADD.FTZ R137, R23, R12 ;  /* 0x0000000c17897221 */ /* 0x000fe20000010000 */
[----:B0-----:R-:W-:-:S05]  /*17ea0*/  FMUL.FTZ R29, R4, R42 ;  /* 0x0000002a041d7220 */ /* 0x001fca0000410000 */
[----:B------:R-:W0:Y:S01]  /*17eb0*/  MUFU.EX2 R19, R19 ;  /* 0x0000001300137308 */ /* 0x000e220000000800 */
[C---:B-1----:R-:W-:Y:S01]  /*17ec0*/  FMUL.FTZ R27, R4.reuse, R44 ;  /* 0x0000002c041b7220 */ /* 0x042fe20000410000 */
[----:B------:R-:W-:Y:S01]  /*17ed0*/  FMUL.FTZ R25, R4, R46 ;  /* 0x0000002e04197220 */ /* 0x000fe20000410000 */
[----:B------:R-:W-:-:S05]  /*17ee0*/  FADD.FTZ R8, R162, R9 ;  /* 0x00000009a2087221 */ /* 0x000fca0000010000 */
[----:B------:R-:W1:Y:S01]  /*17ef0*/  MUFU.EX2 R20, R20 ;  /* 0x0000001400147308 */ /* 0x000e620000000800 */
[----:B------:R2:W-:Y:S01]  /*17f00*/  ST.E desc[UR54][R16.64+0x294], R31 ;  /* 0x0002941f10007985 */ /* 0x0005e2000c101936 */
[----:B---3--:R-:W-:-:S03]  /*17f10*/  FADD.FTZ R137, R15, R137 ;  /* 0x000000890f897221 */ /* 0x008fc60000010000 */
[----:B------:R3:W-:Y:S01]  /*17f20*/  ST.E desc[UR54][R16.64+0x2a0], R33 ;  /* 0x0002a02110007985 */ /* 0x0007e2000c101936 */
[----:B------:R-:W-:-:S03]  /*17f30*/  FADD.FTZ R9, R21, R8 ;  /* 0x0000000815097221 */ /* 0x000fc60000010000 */
[----:B------:R0:W-:Y:S01]  /*17f40*/  ST.E desc[UR54][R16.64+0x2b4], R25 ;  /* 0x0002b41910007985 */ /* 0x0001e2000c101936 */
[----:B------:R-:W1:Y:S03]  /*17f50*/  MUFU.EX2 R11, R11 ;  /* 0x0000000b000b7308 */ /* 0x000e660000000800 */
[----:B------:R4:W-:Y:S01]  /*17f60*/  ST.E desc[UR54][R16.64+0x2c4], R27 ;  /* 0x0002c41b10007985 */ /* 0x0009e2000c101936 */
[C---:B------:R-:W-:Y:S01]  /*17f70*/  FMUL.FTZ R35, R4.reuse, R35 ;  /* 0x0000002304237220 */ /* 0x040fe20000410000 */
[C---:B--2---:R-:W-:Y:S02]  /*17f80*/  FMUL.FTZ R31, R4.reuse, R50 ;  /* 0x00000032041f7220 */ /* 0x044fe40000410000 */
[----:B------:R2:W-:Y:S01]  /*17f90*/  ST.E desc[UR54][R16.64+0x2d0], R29 ;  /* 0x0002d01d10007985 */ /* 0x0005e2000c101936 */
[C---:B---3--:R-:W-:Y:S01]  /*17fa0*/  FMUL.FTZ R33, R4.reuse, R48 ;  /* 0x0000003004217220 */ /* 0x048fe20000410000 */
[C---:B0-----:R-:W-:Y:S01]  /*17fb0*/  FMUL.FTZ R25, R4.reuse, R52 ;  /* 0x0000003404197220 */ /* 0x041fe20000410000 */
[C---:B----4-:R-:W-:Y:S01]  /*17fc0*/  FMUL.FTZ R27, R4.reuse, R56 ;  /* 0x00000038041b7220 */ /* 0x050fe20000410000 */
[----:B--2---:R-:W-:Y:S01]  /*17fd0*/  FMUL.FTZ R29, R4, R54 ;  /* 0x00000036041d7220 */ /* 0x004fe20000410000 */
[----:B------:R-:W0:Y:S01]  /*17fe0*/  MUFU.EX2 R12, R145 ;  /* 0x00000091000c7308 */ /* 0x000e220000000800 */
[----:B------:R-:W-:Y:S01]  /*17ff0*/  FADD.FTZ R137, R18, R137 ;  /* 0x0000008912897221 */ /* 0x000fe20000010000 */
[----:B------:R2:W-:Y:S01]  /*18000*/  ST.E desc[UR54][R16.64+0x274], R35 ;  /* 0x0002742310007985 */ /* 0x0005e2000c101936 */
[----:B------:R-:W-:Y:S01]  /*18010*/  FADD.FTZ R9, R156, R9 ;  /* 0x000000099c097221 */ /* 0x000fe20000010000 */
[C---:B------:R-:W-:Y:S01]  /*18020*/  FMUL.FTZ R37, R4.reuse, R37 ;  /* 0x0000002504257220 */ /* 0x040fe20000410000 */
[C---:B-----5:R-:W-:Y:S01]  /*18030*/  FMUL.FTZ R39, R4.reuse, R39 ;  /* 0x0000002704277220 */ /* 0x060fe20000410000 */
[----:B------:R3:W-:Y:S01]  /*18040*/  ST.E desc[UR54][R16.64+0x2d4], R31 ;  /* 0x0002d41f10007985 */ /* 0x0007e2000c101936 */
[----:B------:R-:W-:-:S03]  /*18050*/  FMUL.FTZ R41, R4, R41 ;  /* 0x0000002904297220 */ /* 0x000fc60000410000 */
[----:B------:R4:W-:Y:S01]  /*18060*/  ST.E desc[UR54][R16.64+0x2f0], R33 ;  /* 0x0002f02110007985 */ /* 0x0009e2000c101936 */
[----:B------:R-:W-:-:S03]  /*18070*/  FMUL.FTZ R5, R4, R5 ;  /* 0x0000000504057220 */ /* 0x000fc60000410000 */
[----:B------:R5:W-:Y:S01]  /*18080*/  ST.E desc[UR54][R16.64+0x304], R25 ;  /* 0x0003041910007985 */ /* 0x000be2000c101936 */
[----:B--2---:R-:W-:-:S03]  /*18090*/  FMUL.FTZ R35, R121, R64 ;  /* 0x0000004079237220 */ /* 0x004fc60000410000 */
[----:B------:R2:W-:Y:S01]  /*180a0*/  ST.E desc[UR54][R16.64+0x310], R27 ;  /* 0x0003101b10007985 */ /* 0x0005e2000c101936 */
[----:B---3--:R-:W-:-:S03]  /*180b0*/  FMUL.FTZ R31, R121, R66 ;  /* 0x00000042791f7220 */ /* 0x008fc60000410000 */
[----:B------:R3:W-:Y:S01]  /*180c0*/  ST.E desc[UR54][R16.64+0x320], R29 ;  /* 0x0003201d10007985 */ /* 0x0007e2000c101936 */
[C---:B----4-:R-:W-:Y:S01]  /*180d0*/  FMUL.FTZ R33, R121.reuse, R60 ;  /* 0x0000003c79217220 */ /* 0x050fe20000410000 */
[C---:B-----5:R-:W-:Y:S01]  /*180e0*/  FMUL.FTZ R25, R121.reuse, R58 ;  /* 0x0000003a79197220 */ /* 0x060fe20000410000 */
[----:B------:R-:W4:Y:S01]  /*180f0*/  MUFU.EX2 R8, R147 ;  /* 0x0000009300087308 */ /* 0x000f220000000800 */
[----:B--2---:R-:W-:Y:S01]  /*18100*/  FMUL.FTZ R27, R121, R70 ;  /* 0x00000046791b7220 */ /* 0x004fe20000410000 */
[----:B------:R-:W-:Y:S01]  /*18110*/  FADD.FTZ R139, R13, R137 ;  /* 0x000000890d8b7221 */ /* 0x000fe20000010000 */
[----:B---3--:R-:W-:Y:S01]  /*18120*/  FMUL.FTZ R29, R121, R68 ;  /* 0x00000044791d7220 */ /* 0x008fe20000410000 */
[----:B------:R-:W-:Y:S01]  /*18130*/  FADD.FTZ R137, R19, R9 ;  /* 0x0000000913897221 */ /* 0x000fe20000010000 */
[----:B------:R2:W-:Y:S03]  /*18140*/  ST.E desc[UR54][R16.64+0x284], R37 ;  /* 0x0002842510007985 */ /* 0x0005e6000c101936 */
[----:B------:R-:W3:Y:S01]  /*18150*/  MUFU.EX2 R9, R149 ;  /* 0x0000009500097308 */ /* 0x000ee20000000800 */
[----:B------:R5:W-:Y:S01]  /*18160*/  ST.E desc[UR54][R16.64+0x290], R39 ;  /* 0x0002902710007985 */ /* 0x000be2000c101936 */
[----:B-1----:R-:W-:-:S03]  /*18170*/  FADD.FTZ R137, R20, R137 ;  /* 0x0000008914897221 */ /* 0x002fc60000010000 */
[----:B------:R1:W-:Y:S04]  /*18180*/  ST.E desc[UR54][R16.64+0x2a4], R41 ;  /* 0x0002a42910007985 */ /* 0x0003e8000c101936 */
[----:B------:R0:W-:Y:S01]  /*18190*/  ST.E desc[UR54][R16.64+0x420], R5 ;  /* 0x0004200510007985 */ /* 0x0001e2000c101936 */
[----:B--2---:R-:W-:-:S03]  /*181a0*/  FMUL.FTZ R37, R121, R62 ;  /* 0x0000003e79257220 */ /* 0x004fc60000410000 */
[----:B------:R2:W-:Y:S01]  /*181b0*/  ST.E desc[UR54][R16.64+0x238], R25 ;  /* 0x0002381910007985 */ /* 0x0005e2000c101936 */
[----:B-----5:R-:W-:-:S03]  /*181c0*/  FMUL.FTZ R39, R121, R82 ;  /* 0x0000005279277220 */ /* 0x020fc60000410000 */
[----:B------:R5:W-:Y:S01]  /*181d0*/  ST.E desc[UR54][R16.64+0x23c], R27 ;  /* 0x00023c1b10007985 */ /* 0x000be2000c101936 */
[----:B-1----:R-:W-:-:S03]  /*181e0*/  FMUL.FTZ R41, R121, R74 ;  /* 0x0000004a79297220 */ /* 0x002fc60000410000 */
[----:B------:R1:W-:Y:S01]  /*181f0*/  ST.E desc[UR54][R16.64+0x248], R29 ;  /* 0x0002481d10007985 */ /* 0x0003e2000c101936 */
[----:B0-----:R-:W-:-:S03]  /*18200*/  FMUL.FTZ R5, R121, R80 ;  /* 0x0000005079057220 */ /* 0x001fc60000410000 */
[----:B------:R0:W-:Y:S01]  /*18210*/  ST.E desc[UR54][R16.64+0x24c], R31 ;  /* 0x00024c1f10007985 */ /* 0x0001e2000c101936 */
[----:B--2---:R-:W-:-:S03]  /*18220*/  FMUL.FTZ R25, R121, R72 ;  /* 0x0000004879197220 */ /* 0x004fc60000410000 */
[----:B------:R2:W-:Y:S01]  /*18230*/  ST.E desc[UR54][R16.64+0x258], R33 ;  /* 0x0002582110007985 */ /* 0x0005e2000c101936 */
[----:B-----5:R-:W-:-:S03]  /*18240*/  FMUL.FTZ R27, R121, R78 ;  /* 0x0000004e791b7220 */ /* 0x020fc60000410000 */
[----:B------:R5:W-:Y:S01]  /*18250*/  ST.E desc[UR54][R16.64+0x25c], R35 ;  /* 0x00025c2310007985 */ /* 0x000be2000c101936 */
[C---:B-1----:R-:W-:Y:S01]  /*18260*/  FMUL.FTZ R29, R121.reuse, R76 ;  /* 0x0000004c791d7220 */ /* 0x042fe20000410000 */
[C---:B0-----:R-:W-:Y:S01]  /*18270*/  FMUL.FTZ R31, R121.reuse, R94 ;  /* 0x0000005e791f7220 */ /* 0x041fe20000410000 */
[C---:B--2---:R-:W-:Y:S01]  /*18280*/  FMUL.FTZ R33, R121.reuse, R86 ;  /* 0x0000005679217220 */ /* 0x044fe20000410000 */
[----:B-----5:R-:W-:Y:S01]  /*18290*/  FMUL.FTZ R35, R121, R92 ;  /* 0x0000005c79237220 */ /* 0x020fe20000410000 */
[----:B------:R0:W-:Y:S01]  /*182a0*/  ST.E desc[UR54][R16.64+0x268], R37 ;  /* 0x0002682510007985 */ /* 0x0001e2000c101936 */
[----:B------:R-:W-:-:S03]  /*182b0*/  FADD.FTZ R137, R11, R137 ;  /* 0x000000890b897221 */ /* 0x000fc60000010000 */
        /* <DEDUP_REMOVED lines=9> */
[----:B-----5:R-:W-:-:S03]  /*18350*/  FMUL.FTZ R25, R121, R96 ;  /* 0x0000006079197220 */ /* 0x020fc60000410000 */
[----:B------:R5:W-:Y:S01]  /*18360*/  ST.E desc[UR54][R16.64+0x29c], R31 ;  /* 0x00029c1f10007985 */ /* 0x000be2000c101936 */
[----:B0-----:R-:W-:-:S03]  /*18370*/  FMUL.FTZ R27, R121, R102 ;  /* 0x00000066791b7220 */ /* 0x001fc60000410000 */
[----:B------:R0:W-:Y:S01]  /*18380*/  ST.E desc[UR54][R16.64+0x2a8], R33 ;  /* 0x0002a82110007985 */ /* 0x0001e2000c101936 */
[----:B-1----:R-:W-:-:S03]  /*18390*/  FMUL.FTZ R29, R121, R100 ;  /* 0x00000064791d7220 */ /* 0x002fc60000410000 */
[----:B------:R1:W-:Y:S01]  /*183a0*/  ST.E desc[UR54][R16.64+0x2ac], R35 ;  /* 0x0002ac2310007985 */ /* 0x0003e2000c101936 */
[C---:B--2---:R-:W-:Y:S01]  /*183b0*/  FMUL.FTZ R41, R121.reuse, R98 ;  /* 0x0000006279297220 */ /* 0x044fe20000410000 */
[C---:B-----5:R-:W-:Y:S01]  /*183c0*/  FMUL.FTZ R31, R121.reuse, R104 ;  /* 0x00000068791f7220 */ /* 0x060fe20000410000 */
[C---:B0-----:R-:W-:Y:S01]  /*183d0*/  FMUL.FTZ R33, R121.reuse, R106 ;  /* 0x0000006a79217220 */ /* 0x041fe20000410000 */
[----:B-1----:R-:W-:Y:S01]  /*183e0*/  FMUL.FTZ R35, R121, R108 ;  /* 0x0000006c79237220 */ /* 0x002fe20000410000 */
[----:B------:R-:W-:Y:S01]  /*183f0*/  FADD.FTZ R137, R12, R137 ;  /* 0x000000890c897221 */ /* 0x000fe20000010000 */
[----:B------:R0:W-:Y:S04]  /*18400*/  ST.E desc[UR54][R16.64+0x2b8], R37 ;  /* 0x0002b82510007985 */ /* 0x0001e8000c101936 */
[----:B------:R1:W-:Y:S01]  /*18410*/  ST.E desc[UR54][R16.64+0x2bc], R39 ;  /* 0x0002bc2710007985 */ /* 0x0003e2000c101936 */
[----:B----4-:R-:W-:-:S03]  /*18420*/  FADD.FTZ R137, R8, R137 ;  /* 0x0000008908897221 */ /* 0x010fc60000010000 */
        /* <DEDUP_REMOVED lines=8> */
[----:B----4-:R-:W-:-:S03]  /*184b0*/  FMUL.FTZ R25, R121, R116 ;  /* 0x0000007479197220 */ /* 0x010fc60000410000 */
[----:B------:R4:W-:Y:S01]  /*184c0*/  ST.E desc[UR54][R16.64+0x2ec], R31 ;  /* 0x0002ec1f10007985 */ /* 0x0009e2000c101936 */
[----:B0-----:R-:W-:-:S03]  /*184d0*/  FMUL.FTZ R27, R121, R118 ;  /* 0x00000076791b7220 */ /* 0x001fc60000410000 */
[----:B------:R0:W-:Y:S01]  /*184e0*/  ST.E desc[UR54][R16.64+0x2f8], R33 ;  /* 0x0002f82110007985 */ /* 0x0001e2000c101936 */
[----:B-1----:R-:W-:-:S03]  /*184f0*/  FMUL.FTZ R29, R121, R120 ;  /* 0x00000078791d7220 */ /* 0x002fc60000410000 */
[----:B------:R1:W-:Y:S01]  /*18500*/  ST.E desc[UR54][R16.64+0x2fc], R35 ;  /* 0x0002fc2310007985 */ /* 0x0003e2000c101936 */
[C---:B--2---:R-:W-:Y:S01]  /*18510*/  FMUL.FTZ R41, R121.reuse, R122 ;  /* 0x0000007a79297220 */ /* 0x044fe20000410000 */
[C---:B----4-:R-:W-:Y:S01]  /*18520*/  FMUL.FTZ R31, R121.reuse, R124 ;  /* 0x0000007c791f7220 */ /* 0x050fe20000410000 */
[C---:B0-----:R-:W-:Y:S01]  /*18530*/  FMUL.FTZ R33, R121.reuse, R126 ;  /* 0x0000007e79217220 */ /* 0x041fe20000410000 */
[----:B-1----:R-:W-:Y:S01]  /*18540*/  FMUL.FTZ R35, R121, R128 ;  /* 0x0000008079237220 */ /* 0x002fe20000410000 */
[----:B------:R0:W-:Y:S01]  /*18550*/  ST.E desc[UR54][R16.64+0x308], R37 ;  /* 0x0003082510007985 */ /* 0x0001e2000c101936 */
[----:B------:R-:W-:Y:S01]  /*18560*/  FADD.FTZ R139, R14, R139 ;  /* 0x0000008b0e8b7221 */ /* 0x000fe20000010000 */
[----:B---3--:R-:W-:Y:S02]  /*18570*/  FADD.FTZ R137, R9, R137 ;  /* 0x0000008909897221 */ /* 0x008fe40000010000 */
        /* <DEDUP_REMOVED lines=32> */
[C---:B0-----:R-:W-:Y:S01]  /*18780*/  FMUL.FTZ R139, R4.reuse, R24 ;  /* 0x00000018048b7220 */ /* 0x041fe20000410000 */
        /* <DEDUP_REMOVED lines=11> */
[C---:B---3--:R-:W-:Y:S01]  /*18840*/  FMUL.FTZ R137, R4.reuse, R36 ;  /* 0x0000002404897220 */ /* 0x048fe20000410000 */
        /* <DEDUP_REMOVED lines=30> */
[----:B------:R-:W-:Y:S01]  /*18a30*/  FMUL.FTZ R119, R4, R119 ;  /* 0x0000007704777220 */ /* 0x000fe20000410000 */
[C---:B0-----:R-:W-:Y:S01]  /*18a40*/  FMUL.FTZ R37, R121.reuse, R150 ;  /* 0x0000009679257220 */ /* 0x041fe20000410000 */
[C---:B-1----:R-:W-:Y:S01]  /*18a50*/  FMUL.FTZ R39, R121.reuse, R188 ;  /* 0x000000bc79277220 */ /* 0x042fe20000410000 */
[C---:B--2---:R-:W-:Y:S01]  /*18a60*/  FMUL.FTZ R5, R121.reuse, R212 ;  /* 0x000000d479057220 */ /* 0x044fe20000410000 */
[C---:B---3--:R-:W-:Y:S01]  /*18a70*/  FMUL.FTZ R25, R121.reuse, R214 ;  /* 0x000000d679197220 */ /* 0x048fe20000410000 */
[C---:B----4-:R-:W-:Y:S01]  /*18a80*/  FMUL.FTZ R27, R121.reuse, R216 ;  /* 0x000000d8791b7220 */ /* 0x050fe20000410000 */
        /* <DEDUP_REMOVED lines=73> */
[----:B0-----:R-:W5:Y:S04]  /*18f20*/  LD.E R5, desc[UR54][R16.64+0x230] ;  /* 0x0002303610057980 */ /* 0x001f68000c101900 */
        /* <DEDUP_REMOVED lines=256> */
[----:B0-----:R-:W5:Y:S04]  /*19f30*/  LD.E.64 R4, desc[UR54][R16.64+0xa8] ;  /* 0x0000a83610047980 */ /* 0x001f68000c101b00 */
[----:B------:R-:W5:Y:S04]  /*19f40*/  LDL R188, [R1+0x88] ;  /* 0x0000880001bc7983 */ /* 0x000f680000100800 */
[----:B-1----:R-:W5:Y:S04]  /*19f50*/  LD.E R24, desc[UR54][R16.64+0x230] ;  /* 0x0002303610187980 */ /* 0x002f68000c101900 */
[----:B------:R-:W5:Y:S04]  /*19f60*/  LD.E R25, desc[UR54][R16.64+0x234] ;  /* 0x0002343610197980 */ /* 0x000f68000c101900 */
        /* <DEDUP_REMOVED lines=1230> */
.L_x_2556:
[----:B------:R-:W-:Y:S05]  /*1ec50*/  BSYNC B0 ;  /* 0x0000000000007941 */ /* 0x000fea0003800000 */
.L_x_2555:
[C---:B------:R-:W-:Y:S01]  /*1ec60*/  ISETP.GT.AND P1, PT, R10.reuse, UR43, PT ;  /* 0x0000002b0a007c0c */ /* 0x040fe2000bf24270 */
[----:B------:R-:W-:-:S12]  /*1ec70*/  VIADD R10, R10, 0xffffffff ;  /* 0xffffffff0a0a7836 */ /* 0x000fd80000000000 */
[----:B------:R-:W-:Y:S05]  /*1ec80*/  @P1 BRA `(.L_x_2557) ;  /* 0xffffff4c00a01947 */ /* 0x000fea000383ffff */
.L_x_2526:
[----:B------:R-:W-:Y:S05]  /*1ec90*/  WARPSYNC.ALL ;  /* 0x0000000000007948 */ /* 0x000fea0003800000 */
[----:B0-----:R-:W1:Y:S04]  /*1eca0*/  LDL R5, [R1+0x450] ;  /* 0x0004500001057983 */ /* 0x001e680000100800 */
[----:B------:R-:W2:Y:S04]  /*1ecb0*/  LDL R6, [R1+0x454] ;  /* 0x0004540001067983 */ /* 0x000ea80000100800 */
[----:B------:R-:W3:Y:S04]  /*1ecc0*/  LDL R132, [R1+0x218] ;  /* 0x0002180001847983 */ /* 0x000ee80000100800 */
[----:B------:R-:W4:Y:S04]  /*1ecd0*/  LDL.64 R12, [R1+0x398] ;  /* 0x00039800010c7983 */ /* 0x000f280000100a00 */
[----:B------:R-:W5:Y:S04]  /*1ece0*/  LDL.64 R14, [R1+0x3d8] ;  /* 0x0003d800010e7983 */ /* 0x000f680000100a00 */
[----:B------:R-:W4:Y:S04]  /*1ecf0*/  LDL.64 R136, [R1+0x230] ;  /* 0x0002300001887983 */ /* 0x000f280000100a00 */
        /* <DEDUP_REMOVED lines=59> */
[----:B-1----:R-:W0:Y:S02]  /*1f0b0*/  SHFL.BFLY PT, R0, R5, 0x2, 0x1f ;  /* 0x0c401f0005007f89 */ /* 0x002e2400000e0000 */
[----:B0-----:R-:W-:-:S05]  /*1f0c0*/  FADD.FTZ R0, R5, R0 ;  /* 0x0000000005007221 */ /* 0x001fca0000010000 */
[----:B------:R-:W0:Y:S02]  /*1f0d0*/  SHFL.BFLY PT, R3, R0, 0x1, 0x1f ;  /* 0x0c201f0000037f89 */ /* 0x000e2400000e0000 */
[----:B0-----:R-:W-:Y:S01]  /*1f0e0*/  FADD.FTZ R2, R0, R3 ;  /* 0x0000000300027221 */ /* 0x001fe20000010000 */
[----:B---3--:R-:W-:Y:S01]  /*1f0f0*/  VIADD R132, R132, 0x1 ;  /* 0x0000000184847836 */ /* 0x008fe20000000000 */
[----:B------:R-:W3:Y:S04]  /*1f100*/  LDL R0, [R1+0x224] ;  /* 0x0002240001007983 */ /* 0x000ee80000100800 */
[----:B------:R-:W-:Y:S04]  /*1f110*/  STL [R1+0x450], R2 ;  /* 0x0004500201007387 */ /* 0x000fe80000100800 */
[----:B------:R-:W4:Y:S04]  /*1f120*/  LDL R146, [R1+0x450] ;  /* 0x0004500001927983 */ /* 0x000f280000100800 */
[----:B--2---:R-:W0:Y:S02]  /*1f130*/  SHFL.BFLY PT, R3, R6, 0x2, 0x1f ;  /* 0x0c401f0006037f89 */ /* 0x004e2400000e0000 */
[----:B0-----:R-:W-:Y:S01]  /*1f140*/  FADD.FTZ R3, R3, R6 ;  /* 0x0000000603037221 */ /* 0x001fe20000010000 */
[----:B------:R-:W-:Y:S01]  /*1f150*/  ISETP.NE.AND P2, PT, R132, 0x2, PT ;  /* 0x000000028400780c */ /* 0x000fe20003f45270 */
[----:B------:R-:W2:Y:S04]  /*1f160*/  LDL.64 R6, [R1+0x428] ;  /* 0x0004280001067983 */ /* 0x000ea80000100a00 */
[----:B------:R-:W0:Y:S08]  /*1f170*/  SHFL.BFLY PT, R4, R3, 0x1, 0x1f ;  /* 0x0c201f0003047f89 */ /* 0x000e3000000e0000 */
[----:B------:R-:W2:Y:S01]  /*1f180*/  @!P2 LDL R23, [R1+0x21c] ;  /* 0x00021c000117a983 */ /* 0x000ea20000100800 */
[----:B0-----:R-:W-:-:S03]  /*1f190*/  FADD.FTZ R138, R3, R4 ;  /* 0x00000004038a7221 */ /* 0x001fc60000010000 */
[----:B------:R-:W2:Y:S02]  /*1f1a0*/  LDL.64 R4, [R1+0x3f8] ;  /* 0x0003f80001047983 */ /* 0x000ea40000100a00 */
[----:B------:R-:W-:Y:S02]  /*1f1b0*/  FSETP.NE.FTZ.AND P1, PT, R138, RZ, PT ;  /* 0x000000ff8a00720b */ /* 0x000fe40003f35000 */
[----:B------:R-:W2:Y:S11]  /*1f1c0*/  LDL.64 R2, [R1+0x418] ;  /* 0x0004180001027983 */ /* 0x000eb60000100a00 */
[----:B------:R-:W2:Y:S04]  /*1f1d0*/  @P1 LDL R141, [R1+0x460] ;  /* 0x00046000018d1983 */ /* 0x000ea80000100800 */
[----:B------:R-:W2:Y:S01]  /*1f1e0*/  @P1 LDL R143, [R1+0x444] ;  /* 0x00044400018f1983 */ /* 0x000ea20000100800 */
[----:B------:R-:W-:-:S02]  /*1f1f0*/  IMAD.MOV.U32 R140, RZ, RZ, -0x800000 ;  /* 0xff800000ff8c7424 */ /* 0x000fc400078e00ff */
[----:B------:R-:W-:Y:S01]  /*1f200*/  IMAD.MOV.U32 R134, RZ, RZ, RZ ;  /* 0x000000ffff867224 */ /* 0x000fe200078e00ff */
[----:B------:R0:W-:Y:S08]  /*1f210*/  BAR.ARV R198, 0x100 ;  /* 0x000400c60000751d */ /* 0x0001f00000002000 */
[----:B------:R-:W-:Y:S06]  /*1f220*/  BAR.ARV 0x8, 0x120 ;  /* 0x0204800000007b1d */ /* 0x000fec0000002000 */
[----:B----4-:R-:W-:-:S13]  /*1f230*/  FSETP.NE.FTZ.AND P0, PT, R146, RZ, PT ;  /* 0x000000ff9200720b */ /* 0x010fda0003f15000 */
[----:B------:R-:W4:Y:S04]  /*1f240*/  @P0 LDL R135, [R1+0x460] ;  /* 0x0004600001870983 */ /* 0x000f280000100800 */
[----:B------:R-:W2:Y:S01]  /*1f250*/  @P0 LDL R142, [R1+0x440] ;  /* 0x00044000018e0983 */ /* 0x000ea20000100800 */
[----:B------:R-:W1:Y:S02]  /*1f260*/  @P0 MUFU.LG2 R139, R146 ;  /* 0x00000092008b0308 */ /* 0x000e640000000c00 */
[----:B-1----:R-:W-:-:S06]  /*1f270*/  @P0 FMUL.FTZ R144, R139, 0.69314718246459960938 ;  /* 0x3f3172188b900820 */ /* 0x002fcc0000410000 */
[----:B------:R-:W1:Y:S08]  /*1f280*/  @P1 MUFU.LG2 R145, R138 ;  /* 0x0000008a00911308 */ /* 0x000e700000000c00 */
[----:B------:R-:W0:Y:S01]  /*1f290*/  @P0 MUFU.RCP R134, R146 ;  /* 0x0000009200860308 */ /* 0x000e220000001000 */
[----:B---3--:R-:W-:Y:S02]  /*1f2a0*/  VIADD R0, R0, 0x1 ;  /* 0x0000000100007836 */ /* 0x008fe40000000000 */
[----:B-1----:R-:W-:Y:S01]  /*1f2b0*/  @P1 FMUL.FTZ R145, R145, 0.69314718246459960938 ;  /* 0x3f31721891911820 */ /* 0x002fe20000410000 */
[----:B------:R-:W-:Y:S01]  /*1f2c0*/  STL [R1+0x454], R138 ;  /* 0x0004548a01007387 */ /* 0x000fe20000100800 */
[-C--:B0-----:R-:W-:Y:S01]  /*1f2d0*/  FMUL.FTZ R137, R137, R134.reuse ;  /* 0x0000008689897220 */ /* 0x081fe20000410000 */
[-C--:B------:R-:W-:Y:S01]  /*1f2e0*/  FMUL.FTZ R136, R136, R134.reuse ;  /* 0x0000008688887220 */ /* 0x080fe20000410000 */
        /* <DEDUP_REMOVED lines=98> */
[----:B--2---:R-:W-:Y:S01]  /*1f910*/  @P0 FFMA.FTZ R140, R135, R142, R144 ;  /* 0x0000008e878c0223 */ /* 0x004fe20000010090 */
[----:B------:R-:W-:-:S06]  /*1f920*/  IMAD.MOV.U32 R135, RZ, RZ, RZ ;  /* 0x000000ffff877224 */ /* 0x000fcc00078e00ff */
[----:B------:R-:W0:Y:S01]  /*1f930*/  @P1 MUFU.RCP R135, R138 ;  /* 0x0000008a00871308 */ /* 0x000e220000001000 */
[----:B------:R-:W-:Y:S01]  /*1f940*/  @P1 FMUL.FTZ R144, R141, 0.69314718246459960938 ;  /* 0x3f3172188d901820 */ /* 0x000fe20000410000 */
[----:B------:R-:W-:-:S03]  /*1f950*/  IMAD.MOV.U32 R142, RZ, RZ, -0x800000 ;  /* 0xff800000ff8e7424 */ /* 0x000fc600078e00ff */
[----:B------:R-:W-:Y:S01]  /*1f960*/  @P1 FFMA.FTZ R142, R144, R143, R145 ;  /* 0x0000008f908e1223 */ /* 0x000fe20000010091 */
[----:B------:R-:W-:Y:S01]  /*1f970*/  STL [R1+0x450], R140 ;  /* 0x0004508c01007387 */ /* 0x000fe20000100800 */
[-C--:B0-----:R-:W-:Y:S01]  /*1f980*/  FMUL.FTZ R13, R13, R135.reuse ;  /* 0x000000870d0d7220 */ /* 0x081fe20000410000 */
        /* <DEDUP_REMOVED lines=65> */
[----:B0-----:R-:W-:Y:S01]  /*1fda0*/  VIADD R12, R133, 0x1 ;  /* 0x00000001850c7836 */ /* 0x001fe20000000000 */
[----:B-1----:R-:W-:Y:S01]  /*1fdb0*/  @!P2 LOP3.LUT R14, R23, 0x1, RZ, 0x3c, !PT ;  /* 0x00000001170ea812 */ /* 0x002fe200078e3cff */
        /* <DEDUP_REMOVED lines=34> */
.L_x_2461:
[----:B------:R-:W1:Y:S08]  /*1ffe0*/  S2UR UR4, SR_CgaCtaId ;  /* 0x00000000000479c3 */ /* 0x000e700000008800 */
[----:B------:R-:W-:Y:S06]  /*1fff0*/  BAR.SYNC.DEFER_BLOCKING 0x5, 0x120 ;  /* 0x0144800000007b1d */ /* 0x000fec0000010000 */
[----:B------:R-:W-:Y:S01]  /*20000*/  UMOV UR44, 0x400 ;  /* 0x00000400002c7882 */ /* 0x000fe20000000000 */
[----:B------:R-:W-:Y:S01]  /*20010*/  BSSY B0, `(.L_x_2558) ;  /* 0x0000281000007945 */ /* 0x000fe20003800000 */
[----:B-1----:R-:W-:-:S09]  /*20020*/  ULEA UR44, UR4, UR44, 0x18 ;  /* 0x0000002c042c7291 */ /* 0x002fd2000f8ec03f */
[----:B0-2---:R-:W0:Y:S02]  /*20030*/  LDS.128 R4, [UR44+0x324d0] ;  /* 0x0324d02cff047984 */ /* 0x005e240008000c00 */
[----:B0-----:R-:W-:Y:S02]  /*20040*/  R2UR UR5, R5 ;  /* 0x00000000050572ca */ /* 0x001fe400000e0000 */
[----:B------:R-:W-:Y:S02]  /*20050*/  R2UR UR7, R6 ;  /* 0x00000000060772ca */ /* 0x000fe400000e0000 */
[----:B------:R-:W-:Y:S01]  /*20060*/  R2UR UR6, R7 ;  /* 0x00000000070672ca */ /* 0x000fe200000e0000 */
[----:B------:R-:W-:Y:S06]  /*20070*/  BAR.ARV 0x4, 0x120 ;  /* 0x0104800000007b1d */ /* 0x000fec0000002000 */
[----:B------:R-:W-:Y:S08]  /*20080*/  @P0 BRA `(.L_x_2559) ;  /* 0x0000001800cc0947 */ /* 0x000ff00003800000 */
[----:B------:R-:W2:Y:S04]  /*20090*/  LDL.128 R136, [R1+0x230] ;  /* 0x0002300001887983 */ /* 0x000ea80000100c00 */
[----:B------:R-:W3:Y:S04]  /*200a0*/  LDL.128 R128, [R1+0x250] ;  /* 0x0002500001807983 */ /* 0x000ee80000100c00 */
        /* <DEDUP_REMOVED lines=30> */
[C---:B------:R-:W-:Y:S01]  /*20290*/  IADD3 R21, P0, R192.reuse, 0xc060, RZ ;  /* 0x0000c060c0157810 */ /* 0x040fe20007f1e0ff */
[----:B------:R-:W-:Y:S01]  /*202a0*/  ULDC.64 UR8, c[0x0][0xce0] ;  /* 0x0003380000087ab9 */ /* 0x000fe20000000a00 */
[----:B------:R-:W-:Y:S01]  /*202b0*/  LOP3.LUT R3, R192, 0x380, RZ, 0xc0, !PT ;  /* 0x00000380c0037812 */ /* 0x000fe200078ec0ff */
[----:B------:R-:W-:Y:S01]  /*202c0*/  ULDC.64 UR10, c[0x0][0xcd8] ;  /* 0x00033600000a7ab9 */ /* 0x000fe20000000a00 */
[----:B------:R-:W-:-:S02]  /*202d0*/  LOP3.LUT R2, R21, 0x380, RZ, 0xc0, !PT ;  /* 0x0000038015027812 */ /* 0x000fc400078ec0ff */
[----:B------:R-:W-:Y:S02]  /*202e0*/  SHF.R.U64 R3, R3, 0x3, RZ ;  /* 0x0000000303037819 */ /* 0x000fe400000012ff */
[----:B------:R-:W-:Y:S02]  /*202f0*/  SHF.R.U64 R2, R2, 0x3, RZ ;  /* 0x0000000302027819 */ /* 0x000fe400000012ff */
[----:B------:R-:W-:Y:S02]  /*20300*/  IADD3 R19, P1, R192, 0xc040, RZ ;  /* 0x0000c040c0137810 */ /* 0x000fe40007f3e0ff */
[----:B------:R-:W-:Y:S01]  /*20310*/  LOP3.LUT R2, R2, R21, RZ, 0x3c, !PT ;  /* 0x0000001502027212 */ /* 0x000fe200078e3cff */
[----:B------:R-:W-:Y:S01]  /*20320*/  IMAD.MOV.U32 R21, RZ, RZ, R193 ;  /* 0x000000ffff157224 */ /* 0x000fe200078e00c1 */
[----:B------:R-:W-:Y:S02]  /*20330*/  LOP3.LUT R20, R3, R192, RZ, 0x3c, !PT ;  /* 0x000000c003147212 */ /* 0x000fe400078e3cff */
[----:B------:R-:W-:-:S02]  /*20340*/  LOP3.LUT R0, R19, 0x380, RZ, 0xc0, !PT ;  /* 0x0000038013007812 */ /* 0x000fc400078ec0ff */
[----:B------:R-:W-:Y:S02]  /*20350*/  MOV R20, R20 ;  /* 0x0000001400147202 */ /* 0x000fe40000000f00 */
[----:B------:R-:W-:Y:S01]  /*20360*/  SHF.R.U64 R0, R0, 0x3, RZ ;  /* 0x0000000300007819 */ /* 0x000fe200000012ff */
[----:B------:R-:W-:-:S03]  /*20370*/  IMAD.X R3, RZ, RZ, R193, P0 ;  /* 0x000000ffff037224 */ /* 0x000fc600000e06c1 */
[----:B------:R-:W-:Y:S01]  /*20380*/  LOP3.LUT R18, R0, R19, RZ, 0x3c, !PT ;  /* 0x0000001300127212 */ /* 0x000fe200078e3cff */
[----:B------:R-:W-:Y:S01]  /*20390*/  IMAD.X R19, RZ, RZ, R193, P1 ;  /* 0x000000ffff137224 */ /* 0x000fe200008e06c1 */
[----:B------:R-:W-:-:S04]  /*203a0*/  UISETP.NE.U32.AND UP1, UPT, UR8, URZ, UPT ;  /* 0x0000003f0800728c */ /* 0x000fc8000bf25070 */
[----:B------:R-:W-:Y:S02]  /*203b0*/  MOV R18, R18 ;  /* 0x0000001200127202 */ /* 0x000fe40000000f00 */
[----:B------:R-:W-:Y:S01]  /*203c0*/  MOV R19, R2 ;  /* 0x0000000200137202 */ /* 0x000fe20000000f00 */
[----:B------:R-:W-:-:S03]  /*203d0*/  UISETP.NE.AND.EX UP1, UPT, UR9, URZ, UPT, UP1 ;  /* 0x0000003f0900728c */ /* 0x000fc6000bf25310 */
[----:B------:R-:W-:Y:S02]  /*203e0*/  ULDC.64 UR8, c[0x0][0xcd8] ;  /* 0x0003360000087ab9 */ /* 0x000fe40000000a00 */
[----:B------:R-:W-:-:S04]  /*203f0*/  UISETP.NE.U32.AND UP0, UPT, UR8, URZ, UPT ;  /* 0x0000003f0800728c */ /* 0x000fc8000bf05070 */
[----:B------:R-:W-:Y:S01]  /*20400*/  UISETP.NE.AND.EX UP0, UPT, UR9, URZ, UPT, UP0 ;  /* 0x0000003f0900728c */ /* 0x000fe2000bf05300 */
[----:B------:R-:W-:Y:S02]  /*20410*/  PLOP3.LUT P2, PT, PT, PT, UP1, 0x80, 0x0 ;  /* 0x000000000000781c */ /* 0x000fe40003f4f018 */
[----:B------:R-:W-:Y:S01]  /*20420*/  @UP1 ULDC.64 UR8, c[0x0][0xce0] ;  /* 0x0003380000081ab9 */ /* 0x000fe20000000a00 */
[----:B------:R-:W-:Y:S02]  /*20430*/  UIMAD.WIDE UR10, UR41, 0x4, UR10 ;  /* 0x00000004290a78a5 */ /* 0x000fe4000f8e020a */
[----:B------:R-:W-:Y:S01]  /*20440*/  PLOP3.LUT P1, PT, PT, PT, UP0, 0x80, 0x0 ;  /* 0x000000000000781c */ /* 0x000fe20003f2f008 */
[----:B------:R-:W-:-:S03]  /*20450*/  @UP1 UIMAD.WIDE UR8, UR41, 0x4, UR8 ;  /* 0x00000004290818a5 */ /* 0x000fc6000f8e0208 */
[----:B------:R-:W-:Y:S02]  /*20460*/  IMAD.U32 R2, RZ, RZ, UR10 ;  /* 0x0000000aff027e24 */ /* 0x000fe4000f8e00ff */
[----:B------:R-:W-:Y:S01]  /*20470*/  IMAD.U32 R3, RZ, RZ, UR11 ;  /* 0x0000000bff037e24 */ /* 0x000fe2000f8e00ff */
[----:B------:R-:W-:Y:S01]  /*20480*/  BAR.SYNC.DEFER_BLOCKING 0x1, 0x100 ;  /* 0x0044000000007b1d */ /* 0x000fe20000010000 */
[----:B--2---:R-:W-:Y:S02]  /*20490*/  F2FP.F16.F32.PACK_AB R136, R137, R136 ;  /* 0x000000888988723e */ /* 0x004fe400000000ff */
[----:B------:R-:W-:Y:S02]  /*204a0*/  F2FP.F16.F32.PACK_AB R137, R139, R138 ;  /* 0x0000008a8b89723e */ /* 0x000fe400000000ff */
[----:B---3--:R-:W-:Y:S02]  /*204b0*/  F2FP.F16.F32.PACK_AB R128, R129, R128 ;  /* 0x000000808180723e */ /* 0x008fe400000000ff */
[----:B------:R-:W-:-:S02]  /*204c0*/  F2FP.F16.F32.PACK_AB R129, R131, R130 ;  /* 0x000000828381723e */ /* 0x000fc400000000ff */
[----:B----4-:R-:W-:Y:S02]  /*204d0*/  F2FP.F16.F32.PACK_AB R138, R133, R132 ;  /* 0x00000084858a723e */ /* 0x010fe400000000ff */
[----:B------:R-:W-:Y:S02]  /*204e0*/  F2FP.F16.F32.PACK_AB R139, R135, R134 ;  /* 0x00000086878b723e */ /* 0x000fe400000000ff */
[----:B-----5:R-:W-:Y:S02]  /*204f0*/  F2FP.F16.F32.PACK_AB R120, R121, R120 ;  /* 0x000000787978723e */ /* 0x020fe400000000ff */
        /* <DEDUP_REMOVED lines=65> */
[----:B------:R-:W-:Y:S01]  /*20910*/  F2FP.F16.F32.PACK_AB R27, R15, R14 ;  /* 0x0000000e0f1b723e */ /* 0x000fe200000000ff */
[----:B------:R0:W-:Y:S01]  /*20920*/  STSM.16.M88.4 [R210], R48 ;  /* 0x00000030d2007844 */ /* 0x0001e20000000200 */
[----:B------:R-:W-:Y:S02]  /*20930*/  F2FP.F16.F32.PACK_AB R10, R5, R4 ;  /* 0x00000004050a723e */ /* 0x000fe400000000ff */
[----:B------:R-:W-:Y:S01]  /*20940*/  F2FP.F16.F32.PACK_AB R11, R7, R6 ;  /* 0x00000006070b723e */ /* 0x000fe200000000ff */
[----:B------:R0:W-:Y:S04]  /*20950*/  STSM.16.M88.4 [R209], R40 ;  /* 0x00000028d1007844 */ /* 0x0001e80000000200 */
[----:B------:R0:W-:Y:S04]  /*20960*/  STSM.16.M88.4 [R208], R32 ;  /* 0x00000020d0007844 */ /* 0x0001e80000000200 */
[----:B------:R0:W-:Y:S04]  /*20970*/  STSM.16.M88.4 [R18], R24 ;  /* 0x0000001812007844 */ /* 0x0001e80000000200 */
[----:B------:R0:W-:Y:S01]  /*20980*/  STSM.16.M88.4 [R19], R8 ;  /* 0x0000000813007844 */ /* 0x0001e20000000200 */
[----:B------:R-:W-:Y:S01]  /*20990*/  BAR.SYNC.DEFER_BLOCKING 0x1, 0x100 ;  /* 0x0044000000007b1d */ /* 0x000fe20000010000 */
[----:B------:R-:W-:-:S02]  /*209a0*/  IMAD.U32 R4, RZ, RZ, UR8 ;  /* 0x00000008ff047e24 */ /* 0x000fc4000f8e00ff */
[----:B------:R-:W-:-:S05]  /*209b0*/  IMAD.U32 R5, RZ, RZ, UR9 ;  /* 0x00000009ff057e24 */ /* 0x000fca000f8e00ff */
[----:B------:R-:W2:Y:S04]  /*209c0*/  @P2 LDG.E R4, desc[UR54][R4.64] ;  /* 0x0000003604042981 */ /* 0x000ea8000c1e1900 */
[----:B------:R-:W3:Y:S01]  /*209d0*/  @P1 LDG.E R0, desc[UR54][R2.64] ;  /* 0x0000003602001981 */ /* 0x000ee2000c1e1900 */
[----:B------:R-:W-:Y:S01]  /*209e0*/  IMAD.U32 R7, RZ, RZ, UR40 ;  /* 0x00000028ff077e24 */ /* 0x000fe2000f8e00ff */
[----:B------:R-:W-:Y:S01]  /*209f0*/  ULDC UR12, c[0x0][0xb88] ;  /* 0x0002e200000c7ab9 */ /* 0x000fe20000000800 */
[----:B------:R-:W-:Y:S02]  /*20a00*/  UMOV UR4, URZ ;  /* 0x0000003f00047c82 */ /* 0x000fe40008000000 */
[----:B------:R-:W-:Y:S01]  /*20a10*/  IMAD R7, R7, 0x80, R194 ;  /* 0x0000008007077824 */ /* 0x000fe200078e02c2 */
[----:B------:R-:W-:-:S03]  /*20a20*/  LOP3.LUT P0, RZ, R202, 0x3, RZ, 0xc0, !PT ;  /* 0x00000003caff7812 */ /* 0x000fc6000780c0ff */
[----:B------:R-:W-:Y:S01]  /*20a30*/  VIADD R6, R7, 0x8 ;  /* 0x0000000807067836 */ /* 0x000fe20000000000 */
[----:B--2---:R-:W-:Y:S02]  /*20a40*/  @P2 R2UR UR12, R4 ;  /* 0x00000000040c22ca */ /* 0x004fe400000e0000 */
[----:B---3--:R-:W-:Y:S01]  /*20a50*/  @P1 R2UR UR4, R0 ;  /* 0x00000000000412ca */ /* 0x008fe200000e0000 */
[----:B0-----:R-:W-:-:S14]  /*20a60*/  @P2 BRA `(.L_x_2560) ;  /* 0x0000000000182947 */ /* 0x001fdc0003800000 */
[----:B------:R-:W-:Y:S05]  /*20a70*/  @!P1 BRA `(.L_x_2560) ;  /* 0x0000000000149947 */ /* 0x000fea0003800000 */
[----:B------:R-:W2:Y:S04]  /*20a80*/  LDG.E R4, desc[UR54][R2.64] ;  /* 0x0000003602047981 */ /* 0x000ea8000c1e1900 */
[----:B------:R-:W3:Y:S01]  /*20a90*/  LDG.E R0, desc[UR54][R2.64+0x4] ;  /* 0x0000043602007981 */ /* 0x000ee2000c1e1900 */
[----:B--2---:R-:W-:Y:S02]  /*20aa0*/  R2UR UR8, R4 ;  /* 0x00000000040872ca */ /* 0x004fe400000e0000 */
[----:B---3--:R-:W-:-:S13]  /*20ab0*/  R2UR UR12, R0 ;  /* 0x00000000000c72ca */ /* 0x008fda00000e0000 */
[----:B------:R-:W-:-:S12]  /*20ac0*/  UIADD3 UR12, -UR8, UR12, URZ ;  /* 0x0000000c080c7290 */ /* 0x000fd8000fffe13f */
.L_x_2560:
[----:B------:R-:W-:Y:S01]  /*20ad0*/  ISETP.GE.OR P1, PT, R7, UR12, P0 ;  /* 0x0000000c07007c0c */ /* 0x000fe20008726670 */
[----:B------:R-:W-:Y:S01]  /*20ae0*/  USHF.R.S32.HI UR11, URZ, 0x1f, UR4 ;  /* 0x0000001f3f0b7899 */ /* 0x000fe20008011404 */
[----:B------:R-:W-:Y:S01]  /*20af0*/  ISETP.GE.OR P0, PT, R6, UR12, P0 ;  /* 0x0000000c06007c0c */ /* 0x000fe20008706670 */
[----:B------:R-:W-:Y:S01]  /*20b00*/  USHF.R.S32.HI UR16, URZ, 0x1f, UR39 ;  /* 0x0000001f3f107899 */ /* 0x000fe20008011427 */
[----:B------:R-:W-:-:S09]  /*20b10*/  ULDC.64 UR14, c[0x0][0xc70] ;  /* 0x00031c00000e7ab9 */ /* 0x000fd20000000a00 */
[----:B------:R-:W2:Y:S04]  /*20b20*/  @!P1 LDL R3, [R1+0x450] ;  /* 0x0004500001039983 */ /* 0x000ea80000100800 */
[----:B------:R-:W3:Y:S01]  /*20b30*/  @!P0 LDL R2, [R1+0x454] ;  /* 0x0004540001028983 */ /* 0x000ee20000100800 */
[----:B------:R-:W-:Y:S01]  /*20b40*/  UMOV UR10, UR4 ;  /* 0x00000004000a7c82 */ /* 0x000fe20008000000 */
[----:B------:R-:W-:Y:S01]  /*20b50*/  UIMAD UR13, UR16, UR14, URZ ;  /* 0x0000000e100d72a4 */ /* 0x000fe2000f8e023f */
[----:B------:R-:W-:Y:S01]  /*20b60*/  IMAD R0, R190, 0x40, R183 ;  /* 0x00000040be007824 */ /* 0x000fe200078e02b7 */
[----:B------:R-:W-:Y:S01]  /*20b70*/  UIMAD.WIDE.U32 UR8, UR39, UR14, UR10 ;  /* 0x0000000e270872a5 */ /* 0x000fe2000f8e000a */
[----:B------:R-:W-:Y:S01]  /*20b80*/  IMAD.MOV.U32 R5, RZ, RZ, 0x2 ;  /* 0x00000002ff057424 */ /* 0x000fe200078e00ff */
[----:B------:R-:W-:-:S02]  /*20b90*/  USHF.R.S32.HI UR10, URZ, 0x1f, UR41 ;  /* 0x0000001f3f0a7899 */ /* 0x000fc40008011429 */
[----:B------:R-:W-:Y:S01]  /*20ba0*/  UIMAD UR13, UR39, UR15, UR13 ;  /* 0x0000000f270d72a4 */ /* 0x000fe2000f8e020d */
[----:B------:R-:W-:Y:S01]  /*20bb0*/  IMAD.WIDE R4, R0, R5, UR36 ;  /* 0x0000002400047e25 */ /* 0x000fe2000f8e0205 */
[----:B------:R-:W-:Y:S01]  /*20bc0*/  USEL UR17, UR10, URZ, !UP0 ;  /* 0x0000003f0a117287 */ /* 0x000fe2000c000000 */
[----:B------:R-:W-:Y:S01]  /*20bd0*/  SHF.R.S32.HI R0, RZ, 0x1f, R7 ;  /* 0x0000001fff007819 */ /* 0x000fe20000011407 */
[----:B------:R-:W-:Y:S01]  /*20be0*/  ULDC.64 UR14, c[0x0][0xc78] ;  /* 0x00031e00000e7ab9 */ /* 0x000fe20000000a00 */
[----:B------:R-:W-:Y:S01]  /*20bf0*/  USEL UR18, UR41, URZ, !UP0 ;  /* 0x0000003f29127287 */ /* 0x000fe2000c000000 */
[C---:B------:R-:W-:Y:S01]  /*20c00*/  IADD3 R9, P5, R4.reuse, 0x1000, RZ ;  /* 0x0000100004097810 */ /* 0x040fe20007fbe0ff */
[----:B------:R-:W-:Y:S01]  /*20c10*/  UIMAD UR10, UR17, UR14, URZ ;  /* 0x0000000e110a72a4 */ /* 0x000fe2000f8e023f */
[C---:B------:R-:W-:Y:S01]  /*20c20*/  IADD3 R13, P2, R4.reuse, 0x2000, RZ ;  /* 0x00002000040d7810 */ /* 0x040fe20007f5e0ff */
[----:B------:R-:W-:Y:S01]  /*20c30*/  UIADD3 UR9, UR9, UR13, URZ ;  /* 0x0000000d09097290 */ /* 0x000fe2000fffe03f */
[C---:B------:R-:W-:Y:S01]  /*20c40*/  IADD3 R25, P4, R4.reuse, 0x3000, RZ ;  /* 0x0000300004197810 */ /* 0x040fe20007f9e0ff */
[----:B------:R-:W-:Y:S01]  /*20c50*/  UIMAD UR10, UR18, UR15, UR10 ;  /* 0x0000000f120a72a4 */ /* 0x000fe2000f8e020a */
[----:B------:R-:W-:Y:S01]  /*20c60*/  IADD3 R33, P6, R4, 0x5000, RZ ;  /* 0x0000500004217810 */ /* 0x000fe20007fde0ff */
[----:B------:R-:W-:Y:S01]  /*20c70*/  UIMAD.WIDE.U32 UR8, UR18, UR14, UR8 ;  /* 0x0000000e120872a5 */ /* 0x000fe2000f8e0008 */
[----:B------:R-:W-:-:S02]  /*20c80*/  LOP3.LUT R8, R9, 0x380, RZ, 0xc0, !PT ;  /* 0x0000038009087812 */ /* 0x000fc400078ec0ff */
[----:B------:R-:W-:Y:S01]  /*20c90*/  LOP3.LUT R12, R13, 0x380, RZ, 0xc0, !PT ;  /* 0x000003800d0c7812 */ /* 0x000fe200078ec0ff */
[----:B------:R-:W-:Y:S01]  /*20ca0*/  IMAD.U32 R11, RZ, RZ, UR10 ;  /* 0x0000000aff0b7e24 */ /* 0x000fe2000f8e00ff */
[----:B------:R-:W-:Y:S01]  /*20cb0*/  LOP3.LUT R24, R25, 0x380, RZ, 0xc0, !PT ;  /* 0x0000038019187812 */ /* 0x000fe200078ec0ff */
[----:B------:R-:W-:Y:S01]  /*20cc0*/  ULDC.64 UR14, c[0x0][0xba0] ;  /* 0x0002e800000e7ab9 */ /* 0x000fe20000000a00 */
[----:B------:R-:W-:Y:S02]  /*20cd0*/  IADD3 R6, P3, R7, UR8, RZ ;  /* 0x0000000807067c10 */ /* 0x000fe4000ff7e0ff */
[----:B------:R-:W-:Y:S02]  /*20ce0*/  LOP3.LUT R32, R33, 0x380, RZ, 0xc0, !PT ;  /* 0x0000038021207812 */ /* 0x000fe400078ec0ff */
[----:B------:R-:W-:Y:S01]  /*20cf0*/  IADD3.X R7, R0, UR9, R11, P3, !PT ;  /* 0x0000000900077c10 */ /* 0x000fe20009ffe40b */
[----:B------:R-:W-:Y:S01]  /*20d00*/  ULDC.64 UR8, c[0x0][0xc40] ;  /* 0x0003100000087ab9 */ /* 0x000fe20000000a00 */
[----:B------:R-:W-:-:S02]  /*20d10*/  SHF.R.U64 R8, R8, 0x3, RZ ;  /* 0x0000000308087819 */ /* 0x000fc400000012ff */
[----:B------:R-:W-:Y:S02]  /*20d20*/  LEA R18, P3, R6, UR8, 0x2 ;  /* 0x0000000806127c11 */ /* 0x000fe4000f8610ff */
[----:B------:R-:W-:Y:S02]  /*20d30*/  SHF.R.U64 R12, R12, 0x3, RZ ;  /* 0x000000030c0c7819 */ /* 0x000fe400000012ff */
[----:B------:R-:W-:Y:S02]  /*20d40*/  LEA.HI.X R19, R6, UR9, R7, 0x2, P3 ;  /* 0x0000000906137c11 */ /* 0x000fe400098f1407 */
[----:B------:R-:W-:Y:S02]  /*20d50*/  IADD3 R29, P3, R4, 0x4000, RZ ;  /* 0x00004000041d7810 */ /* 0x000fe40007f7e0ff */
[----:B------:R-:W-:Y:S02]  /*20d60*/  SHF.R.U64 R24, R24, 0x3, RZ ;  /* 0x0000000318187819 */ /* 0x000fe400000012ff */
[----:B------:R-:W-:-:S02]  /*20d70*/  LOP3.LUT R28, R29, 0x380, RZ, 0xc0, !PT ;  /* 0x000003801d1c7812 */ /* 0x000fc400078ec0ff */
        /* <DEDUP_REMOVED lines=15> */
[C---:B------:R-:W-:Y:S02]  /*20e70*/  IADD3 R49, P3, R4.reuse, 0x9000, RZ ;  /* 0x0000900004317810 */ /* 0x040fe40007f7e0ff */
[----:B------:R-:W-:Y:S02]  /*20e80*/  IADD3 R53, P6, R4, 0xa000, RZ ;  /* 0x0000a00004357810 */ /* 0x000fe40007fde0ff */
[----:B------:R-:W-:Y:S02]  /*20e90*/  LOP3.LUT R36, R37, 0x380, RZ, 0xc0, !PT ;  /* 0x0000038025247812 */ /* 0x000fe400078ec0ff */
[----:B------:R-:W-:-:S02]  /*20ea0*/  LOP3.LUT R40, R41, 0x380, RZ, 0xc0, !PT ;  /* 0x0000038029287812 */ /* 0x000fc400078ec0ff */
[----:B------:R-:W-:Y:S02]  /*20eb0*/  LOP3.LUT R44, R45, 0x380, RZ, 0xc0, !PT ;  /* 0x000003802d2c7812 */ /* 0x000fe400078ec0ff */
[----:B------:R-:W-:Y:S02]  /*20ec0*/  LOP3.LUT R48, R49, 0x380, RZ, 0xc0, !PT ;  /* 0x0000038031307812 */ /* 0x000fe400078ec0ff */
[----:B------:R-:W-:Y:S02]  /*20ed0*/  LOP3.LUT R52, R53, 0x380, RZ, 0xc0, !PT ;  /* 0x0000038035347812 */ /* 0x000fe400078ec0ff */
[----:B------:R-:W-:Y:S02]  /*20ee0*/  SHF.R.U64 R36, R36, 0x3, RZ ;  /* 0x0000000324247819 */ /* 0x000fe400000012ff */
        /* <DEDUP_REMOVED lines=21> */
[----:B------:R-:W-:Y:S01]  /*21040*/  LOP3.LUT R11, R4, 0x380, RZ, 0xc0, !PT ;  /* 0x00000380040b7812 */ /* 0x000fe200078ec0ff */
[----:B------:R-:W-:Y:S01]  /*21050*/  UIMAD UR8, UR11, UR14, URZ ;  /* 0x0000000e0b0872a4 */ /* 0x000fe2000f8e023f */
[----:B------:R-:W-:Y:S01]  /*21060*/  LOP3.LUT R64, R65, 0x380, RZ, 0xc0, !PT ;  /* 0x0000038041407812 */ /* 0x000fe200078ec0ff */
[----:B------:R-:W-:Y:S01]  /*21070*/  IMAD.X R73, RZ, RZ, R5, P6 ;  /* 0x000000ffff497224 */ /* 0x000fe200030e0605 */
[----:B------:R-:W-:Y:S01]  /*21080*/  LOP3.LUT R68, R69, 0x380, RZ, 0xc0, !PT ;  /* 0x0000038045447812 */ /* 0x000fe200078ec0ff */
[----:B------:R-:W-:Y:S01]  /*21090*/  ULDC.64 UR10, c[0x0][0xbe0] ;  /* 0x0002f800000a7ab9 */ /* 0x000fe20000000a00 */
[----:B------:R-:W-:Y:S02]  /*210a0*/  LOP3.LUT R0, R7, 0x380, RZ, 0xc0, !PT ;  /* 0x0000038007007812 */ /* 0x000fe400078ec0ff */
[----:B------:R-:W-:Y:S02]  /*210b0*/  SHF.R.U64 R56, R56, 0x3, RZ ;  /* 0x0000000338387819 */ /* 0x000fe400000012ff */
[----:B------:R-:W-:-:S02]  /*210c0*/  SHF.R.U64 R60, R60, 0x3, RZ ;  /* 0x000000033c3c7819 */ /* 0x000fc400000012ff */
[----:B------:R-:W-:Y:S02]  /*210d0*/  SHF.R.U64 R64, R64, 0x3, RZ ;  /* 0x0000000340407819 */ /* 0x000fe400000012ff */
[----:B------:R-:W-:Y:S02]  /*210e0*/  SHF.R.U64 R68, R68, 0x3, RZ ;  /* 0x0000000344447819 */ /* 0x000fe400000012ff */
        /* <DEDUP_REMOVED lines=10> */
[----:B------:R-:W-:-:S02]  /*21190*/  LOP3.LUT R4, R11, R4, RZ, 0x3c, !PT ;  /* 0x000000040b047212 */ /* 0x000fc400078e3cff */
[----:B------:R-:W-:Y:S01]  /*211a0*/  LOP3.LUT R72, R0, R7, RZ, 0x3c, !PT ;  /* 0x0000000700487212 */ /* 0x000fe200078e3cff */
[----:B------:R-:W-:Y:S02]  /*211b0*/  UIMAD UR8, UR4, UR15, UR8 ;  /* 0x0000000f040872a4 */ /* 0x000fe4000f8e0208 */
[----:B------:R-:W-:Y:S01]  /*211c0*/  UIMAD UR12, UR40, -0x80, UR12 ;  /* 0xffffff80280c78a4 */ /* 0x000fe2000f8e020c */
[----:B------:R-:W-:-:S05]  /*211d0*/  VIADD R0, R190, 0x20 ;  /* 0x00000020be007836 */ /* 0x000fca0000000000 */
[----:B------:R-:W-:Y:S02]  /*211e0*/  ISETP.GE.AND P3, PT, R190, UR12, PT ;  /* 0x0000000cbe007c0c */ /* 0x000fe4000bf66270 */
[----:B------:R-:W-:Y:S01]  /*211f0*/  SHF.R.S32.HI R191, RZ, 0x1f, R190 ;  /* 0x0000001fffbf7819 */ /* 0x000fe200000114be */
[----:B------:R-:W-:Y:S01]  /*21200*/  BSSY B1, `(.L_x_2561) ;  /* 0x000004a000017945 */ /* 0x000fe20003800000 */
[----:B--2---:R0:W-:Y:S04]  /*21210*/  @!P1 STG.E desc[UR54][R18.64], R3 ;  /* 0x0000000312009986 */ /* 0x0041e8000c101936 */
[----:B---3--:R1:W-:Y:S04]  /*21220*/  @!P0 STG.E desc[UR54][R18.64+0x20], R2 ;  /* 0x0000200212008986 */ /* 0x0083e8000c101936 */
[----:B------:R-:W5:Y:S01]  /*21230*/  LD.E.128 R4, desc[UR54][R4.64] ;  /* 0x0000003604047980 */ /* 0x000f62000c101d00 */
[----:B0-----:R-:W-:-:S03]  /*21240*/  SHF.R.S32.HI R3, RZ, 0x1f, R183 ;  /* 0x0000001fff037819 */ /* 0x001fc600000114b7 */
[----:B------:R-:W5:Y:S01]  /*21250*/  LD.E.128 R8, desc[UR54][R8.64] ;  /* 0x0000003608087980 */ /* 0x000f62000c101d00 */
[----:B-1----:R-:W-:-:S03]  /*21260*/  IMAD.U32 R19, RZ, RZ, UR14 ;  /* 0x0000000eff137e24 */ /* 0x002fc6000f8e00ff */
[----:B------:R-:W5:Y:S01]  /*21270*/  LD.E.128 R12, desc[UR54][R12.64] ;  /* 0x000000360c0c7980 */ /* 0x000f62000c101d00 */
[----:B------:R-:W-:-:S03]  /*21280*/  IMAD.MOV.U32 R2, RZ, RZ, R183 ;  /* 0x000000ffff027224 */ /* 0x000fc600078e00b7 */
[----:B------:R-:W5:Y:S01]  /*21290*/  LD.E.128 R24, desc[UR54][R24.64] ;  /* 0x0000003618187980 */ /* 0x000f62000c101d00 */
[----:B------:R-:W-:Y:S01]  /*212a0*/  IMAD.WIDE.U32 R2, R19, UR4, R2 ;  /* 0x0000000413027c25 */ /* 0x000fe2000f8e0002 */
[----:B------:R-:W-:Y:S02]  /*212b0*/  UIMAD UR4, UR16, UR10, URZ ;  /* 0x0000000a100472a4 */ /* 0x000fe4000f8e023f */
[----:B------:R-:W5:Y:S01]  /*212c0*/  LD.E.128 R28, desc[UR54][R28.64] ;  /* 0x000000361c1c7980 */ /* 0x000f62000c101d00 */
[----:B------:R-:W-:-:S03]  /*212d0*/  VIADD R3, R3, UR8 ;  /* 0x0000000803037c36 */ /* 0x000fc60008000000 */
[----:B------:R-:W5:Y:S01]  /*212e0*/  LD.E.128 R32, desc[UR54][R32.64] ;  /* 0x0000003620207980 */ /* 0x000f62000c101d00 */
[----:B------:R-:W-:-:S03]  /*212f0*/  IMAD.U32 R19, RZ, RZ, UR10 ;  /* 0x0000000aff137e24 */ /* 0x000fc6000f8e00ff */
        /* <DEDUP_REMOVED lines=10> */
[----:B------:R-:W-:-:S02]  /*213a0*/  UIMAD UR4, UR39, UR11, UR4 ;  /* 0x0000000b270472a4 */ /* 0x000fc4000f8e0204 */
[----:B------:R-:W-:Y:S01]  /*213b0*/  IMAD.WIDE.U32 R2, R19, UR39, R2 ;  /* 0x0000002713027c25 */ /* 0x000fe2000f8e0002 */
[----:B------:R-:W-:Y:S01]  /*213c0*/  ISETP.GE.AND P0, PT, R0, UR12, PT ;  /* 0x0000000c00007c0c */ /* 0x000fe2000bf06270 */
[----:B------:R-:W-:Y:S01]  /*213d0*/  @!PT LDS RZ, [RZ] ;  /* 0x00000000fffff984 */ /* 0x000fe20000000800 */
[----:B------:R-:W-:Y:S01]  /*213e0*/  @!PT LDS RZ, [RZ] ;  /* 0x00000000fffff984 */ /* 0x000fe20000000800 */
[----:B------:R-:W-:Y:S01]  /*213f0*/  @!PT LDS RZ, [RZ] ;  /* 0x00000000fffff984 */ /* 0x000fe20000000800 */
[----:B------:R-:W-:Y:S01]  /*21400*/  @!PT LDS RZ, [RZ] ;  /* 0x00000000fffff984 */ /* 0x000fe20000000800 */
[----:B------:R0:W-:Y:S06]  /*21410*/  MEMBAR.ALL.CTA ;  /* 0x0000000000007992 */ /* 0x0001ec0000008000 */
[----:B0-----:R-:W0:Y:S01]  /*21420*/  FENCE.VIEW.ASYNC.S ;  /* 0x00000000000073c6 */ /* 0x001e220000000000 */
[----:B------:R-:W-:Y:S01]  /*21430*/  ULDC.64 UR10, c[0x0][0xbe8] ;  /* 0x0002fa00000a7ab9 */ /* 0x000fe20000000a00 */
[C---:B------:R-:W-:Y:S01]  /*21440*/  VIADD R18, R190.reuse, 0x40 ;  /* 0x00000040be127836 */ /* 0x040fe20000000000 */
[----:B------:R-:W-:Y:S01]  /*21450*/  UIMAD UR8, UR17, UR10, URZ ;  /* 0x0000000a110872a4 */ /* 0x000fe2000f8e023f */
[----:B------:R-:W-:Y:S01]  /*21460*/  VIADD R3, R3, UR4 ;  /* 0x0000000403037c36 */ /* 0x000fe20008000000 */
[----:B------:R-:W-:Y:S01]  /*21470*/  UIADD3 UR4, UR44, 0x32420, URZ ;  /* 0x000324202c047890 */ /* 0x000fe2000fffe03f */
[----:B------:R-:W-:Y:S01]  /*21480*/  IMAD.U32 R21, RZ, RZ, UR10 ;  /* 0x0000000aff157e24 */ /* 0x000fe2000f8e00ff */
[----:B------:R-:W-:Y:S01]  /*21490*/  UIMAD UR8, UR18, UR11, UR8 ;  /* 0x0000000b120872a4 */ /* 0x000fe2000f8e0208 */
[----:B------:R-:W-:Y:S01]  /*214a0*/  VIADD R0, R190, 0x60 ;  /* 0x00000060be007836 */ /* 0x000fe20000000000 */
[----:B------:R-:W-:Y:S01]  /*214b0*/  UPRMT UR4, URZ, 0x654, UR4 ;  /* 0x000006543f047896 */ /* 0x000fe20008000004 */
[----:B------:R-:W-:Y:S01]  /*214c0*/  IMAD.WIDE.U32 R20, R21, UR18, R2 ;  /* 0x0000001215147c25 */ /* 0x000fe2000f8e0002 */
[----:B------:R-:W-:-:S02]  /*214d0*/  ISETP.GE.AND P1, PT, R18, UR12, PT ;  /* 0x0000000c12007c0c */ /* 0x000fc4000bf26270 */
[----:B------:R-:W-:Y:S01]  /*214e0*/  ISETP.GE.AND P2, PT, R0, UR12, PT ;  /* 0x0000000c00007c0c */ /* 0x000fe2000bf46270 */
[----:B------:R-:W-:Y:S02]  /*214f0*/  IMAD.U32 R19, RZ, RZ, UR40 ;  /* 0x00000028ff137e24 */ /* 0x000fe4000f8e00ff */
[----:B------:R-:W-:Y:S02]  /*21500*/  VIADD R79, R21, UR8 ;  /* 0x00000008154f7c36 */ /* 0x000fe40008000000 */
[----:B------:R-:W-:Y:S01]  /*21510*/  IMAD.WIDE R18, R19, 0x80, R190 ;  /* 0x0000008013127825 */ /* 0x000fe200078e02be */
[----:B0-----:R-:W-:Y:S01]  /*21520*/  SYNCS.ARRIVE.TRANS64.RED.A1T0 RZ, [UR4], RZ ;  /* 0x000000ffffff79a7 */ /* 0x001fe20008100404 */
        /* <DEDUP_REMOVED lines=23> */
.L_x_2562:
[----:B------:R-:W-:Y:S05]  /*216a0*/  BSYNC B1 ;  /* 0x0000000000017941 */ /* 0x000fea0003800000 */
.L_x_2561:
[----:B------:R-:W-:Y:S04]  /*216b0*/  BSSY B1, `(.L_x_2563) ;  /* 0x000001a000017945 */ /* 0x000fe80003800000 */
[----:B------:R-:W-:Y:S05]  /*216c0*/  @P0 BRA `(.L_x_2564) ;  /* 0x0000000000600947 */ /* 0x000fea0003800000 */
[----:B0----5:R-:W-:Y:S01]  /*216d0*/  IADD3 R5, P0, R18, 0x20, RZ ;  /* 0x0000002012057810 */ /* 0x021fe20007f1e0ff */
        /* <DEDUP_REMOVED lines=23> */
.L_x_2564:
[----:B------:R-:W-:Y:S05]  /*21850*/  BSYNC B1 ;  /* 0x0000000000017941 */ /* 0x000fea0003800000 */
.L_x_2563:
[----:B------:R-:W-:Y:S04]  /*21860*/  BSSY B1, `(.L_x_2565) ;  /* 0x000001a000017945 */ /* 0x000fe80003800000 */
[----:B------:R-:W-:Y:S05]  /*21870*/  @P1 BRA `(.L_x_2566) ;  /* 0x0000000000601947 */ /* 0x000fea0003800000 */
[----:B01---5:R-:W-:Y:S01]  /*21880*/  IADD3 R5, P0, R18, 0x40, RZ ;  /* 0x0000004012057810 */ /* 0x023fe20007f1e0ff */
        /* <DEDUP_REMOVED lines=23> */
.L_x_2566:
[----:B------:R-:W-:Y:S05]  /*21a00*/  BSYNC B1 ;  /* 0x0000000000017941 */ /* 0x000fea0003800000 */
.L_x_2565:
[----:B------:R-:W-:Y:S05]  /*21a10*/  @P2 BRA `(.L_x_2567) ;  /* 0x0000000c00802947 */ /* 0x000fea0003800000 */
[----:B012--5:R-:W-:Y:S01]  /*21a20*/  IADD3 R5, P0, R18, 0x60, RZ ;  /* 0x0000006012057810 */ /* 0x027fe20007f1e0ff */
        /* <DEDUP_REMOVED lines=25> */
.L_x_2559:
[----:B------:R-:W-:Y:S02]  /*21bc0*/  ULDC.64 UR8, c[0x0][0xce0] ;  /* 0x0003380000087ab9 */ /* 0x000fe40000000a00 */
        /* <DEDUP_REMOVED lines=8> */
[----:B------:R-:W-:Y:S02]  /*21c50*/  PLOP3.LUT P1, PT, PT, PT, UP0, 0x80, 0x0 ;  /* 0x000000000000781c */ /* 0x000fe40003f2f008 */
[----:B------:R-:W-:Y:S02]  /*21c60*/  ULDC.64 UR8, c[0x0][0xcd8] ;  /* 0x0003360000087ab9 */ /* 0x000fe40000000a00 */
[----:B------:R-:W-:Y:S01]  /*21c70*/  UIMAD.WIDE UR8, UR41, 0x4, UR8 ;  /* 0x00000004290878a5 */ /* 0x000fe2000f8e0208 */
[----:B------:R-:W-:Y:S02]  /*21c80*/  IMAD.U32 R4, RZ, RZ, UR10 ;  /* 0x0000000aff047e24 */ /* 0x000fe4000f8e00ff */
[----:B------:R-:W-:-:S02]  /*21c90*/  IMAD.U32 R5, RZ, RZ, UR11 ;  /* 0x0000000bff057e24 */ /* 0x000fc4000f8e00ff */
[----:B------:R-:W-:-:S03]  /*21ca0*/  IMAD.MOV.U32 R7, RZ, RZ, RZ ;  /* 0x000000ffff077224 */ /* 0x000fc600078e00ff */
[----:B------:R-:W2:Y:S01]  /*21cb0*/  @P2 LDG.E R4, desc[UR54][R4.64] ;  /* 0x0000003604042981 */ /* 0x000ea2000c1e1900 */
[----:B------:R-:W-:Y:S02]  /*21cc0*/  IMAD.U32 R2, RZ, RZ, UR8 ;  /* 0x00000008ff027e24 */ /* 0x000fe4000f8e00ff */
[----:B------:R-:W-:-:S05]  /*21cd0*/  IMAD.U32 R3, RZ, RZ, UR9 ;  /* 0x00000009ff037e24 */ /* 0x000fca000f8e00ff */
[----:B------:R0:W5:Y:S01]  /*21ce0*/  @P1 LDG.E R7, desc[UR54][R2.64] ;  /* 0x0000003602071981 */ /* 0x000162000c1e1900 */
[----:B------:R-:W-:Y:S01]  /*21cf0*/  ULDC UR4, c[0x0][0xb88] ;  /* 0x0002e20000047ab9 */ /* 0x000fe20000000800 */
[----:B------:R-:W-:Y:S01]  /*21d00*/  USHF.R.S32.HI UR10, URZ, 0x1f, UR39 ;  /* 0x0000001f3f0a7899 */ /* 0x000fe20008011427 */
[----:B------:R-:W-:Y:S02]  /*21d10*/  ISETP.GT.AND P0, PT, R196, 0x7f, PT ;  /* 0x0000007fc400780c */ /* 0x000fe40003f04270 */
[----:B--2---:R-:W-:Y:S01]  /*21d20*/  @P2 R2UR UR4, R4 ;  /* 0x00000000040422ca */ /* 0x004fe200000e0000 */
[----:B0-----:R-:W-:-:S14]  /*21d30*/  @P2 BRA `(.L_x_2568) ;  /* 0x0000000000182947 */ /* 0x001fdc0003800000 */
[----:B------:R-:W-:Y:S05]  /*21d40*/  @!P1 BRA `(.L_x_2568) ;  /* 0x0000000000149947 */ /* 0x000fea0003800000 */
[----:B------:R-:W2:Y:S04]  /*21d50*/  LDG.E R4, desc[UR54][R2.64] ;  /* 0x0000003602047981 */ /* 0x000ea8000c1e1900 */
[----:B------:R-:W3:Y:S01]  /*21d60*/  LDG.E R0, desc[UR54][R2.64+0x4] ;  /* 0x0000043602007981 */ /* 0x000ee2000c1e1900 */
[----:B--2---:R-:W-:Y:S02]  /*21d70*/  R2UR UR8, R4 ;  /* 0x00000000040872ca */ /* 0x004fe400000e0000 */
[----:B---3--:R-:W-:-:S13]  /*21d80*/  R2UR UR4, R0 ;  /* 0x00000000000472ca */ /* 0x008fda00000e0000 */
[----:B------:R-:W-:-:S12]  /*21d90*/  UIADD3 UR4, -UR8, UR4, URZ ;  /* 0x0000000408047290 */ /* 0x000fd8000fffe13f */
.L_x_2568:
[----:B------:R-:W-:Y:S01]  /*21da0*/  USHF.R.S32.HI UR8, URZ, 0x1f, UR41 ;  /* 0x0000001f3f087899 */ /* 0x000fe20008011429 */
[----:B------:R-:W-:Y:S01]  /*21db0*/  BSSY B1, `(.L_x_2569) ;  /* 0x000001f000017945 */ /* 0x000fe20003800000 */
[----:B------:R-:W-:Y:S01]  /*21dc0*/  USEL UR12, UR41, URZ, !UP0 ;  /* 0x0000003f290c7287 */ /* 0x000fe2000c000000 */
[----:B------:R-:W-:Y:S01]  /*21dd0*/  SHF.R.S32.HI R8, RZ, 0x1f, R183 ;  /* 0x0000001fff087819 */ /* 0x000fe200000114b7 */
[----:B------:R-:W-:Y:S01]  /*21de0*/  USEL UR11, UR8, URZ, !UP0 ;  /* 0x0000003f080b7287 */ /* 0x000fe2000c000000 */
[----:B-----5:R-:W-:Y:S01]  /*21df0*/  SHF.R.S32.HI R6, RZ, 0x1f, R7 ;  /* 0x0000001fff067819 */ /* 0x020fe20000011407 */
[----:B------:R-:W-:Y:S10]  /*21e00*/  @P0 BRA `(.L_x_2570) ;  /* 0x0000000000640947 */ /* 0x000ff40003800000 */
[----:B------:R-:W0:Y:S01]  /*21e10*/  S2R R2, SR_TID.X ;  /* 0x0000000000027919 */ /* 0x000e220000002100 */
[----:B------:R-:W-:-:S04]  /*21e20*/  IMAD.U32 R0, RZ, RZ, UR40 ;  /* 0x00000028ff007e24 */ /* 0x000fc8000f8e00ff */
[----:B0-----:R-:W-:-:S04]  /*21e30*/  IMAD R0, R0, 0x80, R2 ;  /* 0x0000008000007824 */ /* 0x001fc800078e0202 */
[----:B------:R-:W-:-:S05]  /*21e40*/  VIADD R0, R0, 0xffffff80 ;  /* 0xffffff8000007836 */ /* 0x000fca0000000000 */
[----:B------:R-:W-:-:S13]  /*21e50*/  ISETP.GE.AND P0, PT, R0, UR4, PT ;  /* 0x0000000400007c0c */ /* 0x000fda000bf06270 */
[----:B------:R-:W-:Y:S05]  /*21e60*/  @P0 BRA `(.L_x_2570) ;  /* 0x00000000004c0947 */ /* 0x000fea0003800000 */
[C---:B------:R-:W-:Y:S01]  /*21e70*/  IADD3 R2, P0, R0.reuse, R7, RZ ;  /* 0x0000000700027210 */ /* 0x040fe20007f1e0ff */
        /* <DEDUP_REMOVED lines=18> */
.L_x_2570:
[----:B------:R-:W-:Y:S05]  /*21fa0*/  BSYNC B1 ;  /* 0x0000000000017941 */ /* 0x000fea0003800000 */
.L_x_2569:
[----:B------:R-:W-:Y:S01]  /*21fb0*/  ULDC.64 UR8, c[0x0][0xba0] ;  /* 0x0002e80000087ab9 */ /* 0x000fe20000000a00 */
[----:B------:R-:W-:Y:S01]  /*21fc0*/  IMAD.MOV.U32 R2, RZ, RZ, R183 ;  /* 0x000000ffff027224 */ /* 0x000fe200078e00b7 */
[----:B------:R-:W-:Y:S01]  /*21fd0*/  ULDC.64 UR14, c[0x0][0xbe0] ;  /* 0x0002f800000e7ab9 */ /* 0x000fe20000000a00 */
[----:B0-----:R-:W-:Y:S01]  /*21fe0*/  IMAD.MOV.U32 R3, RZ, RZ, R8 ;  /* 0x000000ffff037224 */ /* 0x001fe200078e0008 */
[----:B------:R-:W-:Y:S01]  /*21ff0*/  BSSY B1, `(.L_x_2571) ;  /* 0x0000032000017945 */ /* 0x000fe20003800000 */
[----:B------:R-:W-:Y:S02]  /*22000*/  IMAD R0, R6, UR8, RZ ;  /* 0x0000000806007c24 */ /* 0x000fe4000f8e02ff */
[----:B------:R-:W-:Y:S01]  /*22010*/  IMAD.WIDE.U32 R2, R7, UR8, R2 ;  /* 0x0000000807027c25 */ /* 0x000fe2000f8e0002 */
[----:B------:R-:W-:-:S03]  /*22020*/  UIMAD UR8, UR10, UR14, URZ ;  /* 0x0000000e0a0872a4 */ /* 0x000fc6000f8e023f */
[----:B------:R-:W-:Y:S01]  /*22030*/  IMAD R7, R7, UR9, R0 ;  /* 0x0000000907077c24 */ /* 0x000fe2000f8e0200 */
[----:B------:R-:W-:Y:S01]  /*22040*/  UIMAD UR9, UR40, -0x80, UR4 ;  /* 0xffffff80280978a4 */ /* 0x000fe2000f8e0204 */
[----:B------:R-:W-:Y:S01]  /*22050*/  IMAD.U32 R5, RZ, RZ, UR14 ;  /* 0x0000000eff057e24 */ /* 0x000fe2000f8e00ff */
[----:B------:R-:W-:Y:S01]  /*22060*/  UIMAD UR8, UR39, UR15, UR8 ;  /* 0x0000000f270872a4 */ /* 0x000fe2000f8e0208 */
[----:B------:R-:W-:Y:S01]  /*22070*/  IMAD.IADD R3, R3, 0x1, R7 ;  /* 0x0000000103037824 */ /* 0x000fe200078e0207 */
[----:B------:R-:W-:Y:S01]  /*22080*/  SHF.R.S32.HI R7, RZ, 0x1f, R190 ;  /* 0x0000001fff077819 */ /* 0x000fe200000114be */
[----:B------:R-:W-:Y:S01]  /*22090*/  ULDC.64 UR14, c[0x0][0xbe8] ;  /* 0x0002fa00000e7ab9 */ /* 0x000fe20000000a00 */
[----:B------:R-:W-:Y:S01]  /*220a0*/  ISETP.GE.AND P2, PT, R190, UR9, PT ;  /* 0x00000009be007c0c */ /* 0x000fe2000bf46270 */
[----:B------:R-:W-:Y:S01]  /*220b0*/  IMAD.WIDE.U32 R2, R5, UR39, R2 ;  /* 0x0000002705027c25 */ /* 0x000fe2000f8e0002 */
[----:B------:R-:W-:-:S03]  /*220c0*/  UIMAD UR4, UR11, UR14, URZ ;  /* 0x0000000e0b0472a4 */ /* 0x000fc6000f8e023f */
[----:B------:R-:W-:Y:S01]  /*220d0*/  VIADD R4, R190, 0x40 ;  /* 0x00000040be047836 */ /* 0x000fe20000000000 */
[----:B------:R-:W-:Y:S01]  /*220e0*/  UIMAD UR4, UR12, UR15, UR4 ;  /* 0x0000000f0c0472a4 */ /* 0x000fe2000f8e0204 */
[----:B------:R-:W-:Y:S02]  /*220f0*/  VIADD R3, R3, UR8 ;  /* 0x0000000803037c36 */ /* 0x000fe40008000000 */
[----:B------:R-:W-:Y:S01]  /*22100*/  IMAD.U32 R5, RZ, RZ, UR14 ;  /* 0x0000000eff057e24 */ /* 0x000fe2000f8e00ff */
[----:B------:R-:W-:Y:S01]  /*22110*/  ISETP.GE.AND P0, PT, R4, UR9, PT ;  /* 0x0000000904007c0c */ /* 0x000fe2000bf06270 */
[----:B------:R-:W-:Y:S02]  /*22120*/  VIADD R0, R190, 0x20 ;  /* 0x00000020be007836 */ /* 0x000fe40000000000 */
[----:B------:R-:W-:-:S03]  /*22130*/  IMAD.WIDE.U32 R4, R5, UR12, R2 ;  /* 0x0000000c05047c25 */ /* 0x000fc6000f8e0002 */
[----:B------:R-:W-:Y:S01]  /*22140*/  ISETP.GE.AND P1, PT, R0, UR9, PT ;  /* 0x0000000900007c0c */ /* 0x000fe2000bf26270 */
[----:B------:R-:W-:Y:S02]  /*22150*/  IMAD.U32 R9, RZ, RZ, UR40 ;  /* 0x00000028ff097e24 */ /* 0x000fe4000f8e00ff */
        /* <DEDUP_REMOVED lines=27> */
.L_x_2572:
[----:B------:R-:W-:Y:S05]  /*22310*/  BSYNC B1 ;  /* 0x0000000000017941 */ /* 0x000fea0003800000 */
.L_x_2571:
[----:B------:R-:W-:Y:S01]  /*22320*/  BSSY B1, `(.L_x_2573) ;  /* 0x000001b000017945 */ /* 0x000fe20003800000 */
[----:B------:R-:W-:-:S03]  /*22330*/  ISETP.GE.AND P2, PT, R10, UR9, PT ;  /* 0x000000090a007c0c */ /* 0x000fc6000bf46270 */
[----:B------:R-:W-:Y:S10]  /*22340*/  @P1 BRA `(.L_x_2574) ;  /* 0x0000000000601947 */ /* 0x000ff40003800000 */
[----:B0-----:R-:W-:Y:S01]  /*22350*/  IADD3 R9, P1, R6, 0x20, RZ ;  /* 0x0000002006097810 */ /* 0x001fe20007f3e0ff */
        /* <DEDUP_REMOVED lines=23> */
.L_x_2574:
[----:B------:R-:W-:Y:S05]  /*224d0*/  BSYNC B1 ;  /* 0x0000000000017941 */ /* 0x000fea0003800000 */
.L_x_2573:
[----:B------:R-:W-:Y:S04]  /*224e0*/  BSSY B1, `(.L_x_2575) ;  /* 0x000001a000017945 */ /* 0x000fe80003800000 */
[----:B------:R-:W-:Y:S05]  /*224f0*/  @P0 BRA `(.L_x_2576) ;  /* 0x0000000000600947 */ /* 0x000fea0003800000 */
[----:B01----:R-:W-:Y:S01]  /*22500*/  IADD3 R9, P0, R6, 0x40, RZ ;  /* 0x0000004006097810 */ /* 0x003fe20007f1e0ff */
        /* <DEDUP_REMOVED lines=23> */
.L_x_2576:
[----:B------:R-:W-:Y:S05]  /*22680*/  BSYNC B1 ;  /* 0x0000000000017941 */ /* 0x000fea0003800000 */
.L_x_2575:
        /* <DEDUP_REMOVED lines=25> */
.L_x_2567:
[----:B------:R-:W-:Y:S05]  /*22820*/  BSYNC B0 ;  /* 0x0000000000007941 */ /* 0x000fea0003800000 */
.L_x_2558:
[----:B------:R-:W-:Y:S02]  /*22830*/  ULDC UR4, c[0x0][0xd14] ;  /* 0x0003450000047ab9 */ /* 0x000fe40000000800 */
[----:B------:R-:W-:-:S06]  /*22840*/  UISETP.GE.AND UP0, UPT, UR6, UR4, UPT ;  /* 0x000000040600728c */ /* 0x000fcc000bf06270 */
[----:B------:R-:W-:-:S13]  /*22850*/  PLOP3.LUT P0, PT, PT, PT, UP0, 0x80, 0x0 ;  /* 0x000000000000781c */ /* 0x000fda0003f0f008 */
[----:B------:R-:W-:Y:S05]  /*22860*/  @!P0 BRA `(.L_x_2577) ;  /* 0xfffffde800f08947 */ /* 0x000fea000383ffff */
[----:B------:R-:W-:Y:S05]  /*22870*/  EXIT ;  /* 0x000000000000794d */ /* 0x000fea0003800000 */
.L_x_2450:
[----:B------:R-:W-:-:S08]  /*22880*/  NOP ;  /* 0x0000000000007918 */ /* 0x000fd00000000000 */
[----:B----4-:R-:W0:-:S00]  /*22890*/  USETMAXREG.DEALLOC.CTAPOOL 0x18 ;  /* 0x00000018000079c8 */ /* 0x010e0000080e0500 */
[----:B0-----:R-:W-:-:S06]  /*228a0*/  LOP3.LUT R0, R0, 0x3, RZ, 0xc0, !PT ;  /* 0x0000000300007812 */ /* 0x001fcc00078ec0ff */
[----:B------:R-:W0:Y:S02]  /*228b0*/  SHFL.IDX PT, R0, R0, RZ, 0x1f ;  /* 0x00001fff00007589 */ /* 0x000e2400000e0000 */
[----:B0-----:R-:W-:-:S13]  /*228c0*/  ISETP.NE.AND P0, PT, R0, RZ, PT ;  /* 0x000000ff0000720c */ /* 0x001fda0003f05270 */
[----:B------:R-:W-:Y:S05]  /*228d0*/  @P0 EXIT ;  /* 0x000000000000094d */ /* 0x000fea0003800000 */
[----:B------:R-:W2:Y:S01]  /*228e0*/  LDL.LU R6, [R1+0x470] ;  /* 0x0004700001067983 */ /* 0x000ea20000300800 */
[----:B------:R-:W-:Y:S01]  /*228f0*/  ULDC UR5, c[0x0][0xd14] ;  /* 0x0003450000057ab9 */ /* 0x000fe20000000800 */
[----:B------:R-:W0:Y:S01]  /*22900*/  S2R R2, SR_TID.X ;  /* 0x0000000000027919 */ /* 0x000e220000002100 */
[----:B------:R-:W-:Y:S01]  /*22910*/  CS2R R16, SRZ ;  /* 0x0000000000107805 */ /* 0x000fe2000001ff00 */
[----:B------:R-:W1:Y:S01]  /*22920*/  S2UR UR6, SR_CTAID.X ;  /* 0x00000000000679c3 */ /* 0x000e620000002500 */
[----:B------:R-:W-:Y:S01]  /*22930*/  ULDC UR4, c[0x0][0xd10] ;  /* 0x0003440000047ab9 */ /* 0x000fe20000000800 */
[----:B0-----:R-:W-:-:S04]  /*22940*/  LOP3.LUT R7, R2, 0x1f, RZ, 0xc0, !PT ;  /* 0x0000001f02077812 */ /* 0x001fc800078ec0ff */
[----:B------:R-:W-:Y:S02]  /*22950*/  ISETP.NE.AND P0, PT, R7, 0x1f, PT ;  /* 0x0000001f0700780c */ /* 0x000fe40003f05270 */
[----:B--2---:R-:W-:-:S11]  /*22960*/  LOP3.LUT R6, R6, 0xffffffdf, RZ, 0xc0, !PT ;  /* 0xffffffdf06067812 */ /* 0x004fd600078ec0ff */
[----:B------:R-:W-:Y:S02]  /*22970*/  @P0 LOP3.LUT R6, R6, 0x20, RZ, 0xfc, !PT ;  /* 0x0000002006060812 */ /* 0x000fe400078efcff */
[----:B------:R-:W-:-:S13]  /*22980*/  ISETP.GE.OR P0, PT, R7, UR5, !P0 ;  /* 0x0000000507007c0c */ /* 0x000fda000c706670 */
[----:B------:R-:W0:Y:S02]  /*22990*/  @!P0 LDC.64 R2, c[0x0][0xd58] ;  /* 0x00035600ff028b82 */ /* 0x000e240000000a00 */
[----:B0-----:R-:W-:-:S05]  /*229a0*/  @!P0 IMAD.WIDE.U32 R2, R7, 0x4, R2 ;  /* 0x0000000407028825 */ /* 0x001fca00078e0002 */
[----:B------:R-:W2:Y:S01]  /*229b0*/  @!P0 LDG.E R17, desc[UR54][R2.64] ;  /* 0x0000003602118981 */ /* 0x000ea2000c1e1900 */
[C---:B------:R-:W-:Y:S02]  /*229c0*/  ISETP.NE.AND P1, PT, R7.reuse, RZ, PT ;  /* 0x000000ff0700720c */ /* 0x040fe40003f25270 */
[----:B------:R-:W-:Y:S02]  /*229d0*/  ISETP.GE.U32.AND P0, PT, R7, 0x2, PT ;  /* 0x000000020700780c */ /* 0x000fe40003f06070 */
[----:B------:R-:W-:-:S09]  /*229e0*/  LOP3.LUT R6, R6, 0xfffffffe, RZ, 0xc0, !PT ;  /* 0xfffffffe06067812 */ /* 0x000fd200078ec0ff */
[----:B------:R-:W-:-:S04]  /*229f0*/  @P1 LOP3.LUT R6, R6, 0x1, RZ, 0xfc, !PT ;  /* 0x0000000106061812 */ /* 0x000fc800078efcff */
[----:B------:R-:W-:-:S04]  /*22a00*/  LOP3.LUT R6, R6, 0xffffffef, RZ, 0xc0, !PT ;  /* 0xffffffef06067812 */ /* 0x000fc800078ec0ff */
[----:B------:R-:W-:-:S04]  /*22a10*/  @P0 LOP3.LUT R6, R6, 0x10, RZ, 0xfc, !PT ;  /* 0x0000001006060812 */ /* 0x000fc800078efcff */
[----:B------:R-:W-:Y:S01]  /*22a20*/  LOP3.LUT R6, R6, 0xfffffff7, RZ, 0xc0, !PT ;  /* 0xfffffff706067812 */ /* 0x000fe200078ec0ff */
[----:B------:R-:W-:Y:S01]  /*22a30*/  IMAD.MOV.U32 R19, RZ, RZ, RZ ;  /* 0x000000ffff137224 */ /* 0x000fe200078e00ff */
[----:B--2---:R-:W0:Y:S02]  /*22a40*/  SHFL.UP PT, R0, R17, 0x1, RZ ;  /* 0x0420000011007989 */ /* 0x004e2400000e00ff */
[----:B0-----:R-:W-:-:S05]  /*22a50*/  SEL R0, R0, RZ, P1 ;  /* 0x000000ff00007207 */ /* 0x001fca0000800000 */
[----:B------:R-:W-:-:S05]  /*22a60*/  IMAD.IADD R0, R17, 0x1, R0 ;  /* 0x0000000111007824 */ /* 0x000fca00078e0200 */
[----:B------:R-:W0:Y:S02]  /*22a70*/  SHFL.UP PT, R4, R0, 0x2, RZ ;  /* 0x0440000000047989 */ /* 0x000e2400000e00ff */
[----:B0-----:R-:W-:-:S05]  /*22a80*/  SEL R5, R4, RZ, P0 ;  /* 0x000000ff04057207 */ /* 0x001fca0000000000 */
[----:B------:R-:W-:-:S05]  /*22a90*/  IMAD.IADD R5, R0, 0x1, R5 ;  /* 0x0000000100057824 */ /* 0x000fca00078e0205 */
[----:B------:R-:W0:Y:S01]  /*22aa0*/  SHFL.UP PT, R4, R5, 0x4, RZ ;  /* 0x0480000005047989 */ /* 0x000e2200000e00ff */
[----:B------:R-:W-:-:S04]  /*22ab0*/  ISETP.GE.U32.AND P0, PT, R7, 0x4, PT ;  /* 0x000000040700780c */ /* 0x000fc80003f06070 */
[----:B0-----:R-:W-:-:S05]  /*22ac0*/  SEL R4, R4, RZ, P0 ;  /* 0x000000ff04047207 */ /* 0x001fca0000000000 */
[----:B------:R-:W-:-:S05]  /*22ad0*/  IMAD.IADD R4, R5, 0x1, R4 ;  /* 0x0000000105047824 */ /* 0x000fca00078e0204 */
[----:B------:R-:W0:Y:S01]  /*22ae0*/  SHFL.UP PT, R2, R4, 0x8, RZ ;  /* 0x0500000004027989 */ /* 0x000e2200000e00ff */
[----:B------:R-:W-:Y:S02]  /*22af0*/  @P0 LOP3.LUT R6, R6, 0x8, RZ, 0xfc, !PT ;  /* 0x0000000806060812 */ /* 0x000fe400078efcff */
[----:B------:R-:W-:-:S04]  /*22b00*/  ISETP.GE.U32.AND P0, PT, R7, 0x8, PT ;  /* 0x000000080700780c */ /* 0x000fc80003f06070 */
[----:B0-----:R-:W-:-:S05]  /*22b10*/  SEL R3, R2, RZ, P0 ;  /* 0x000000ff02037207 */ /* 0x001fca0000000000 */
[----:B------:R-:W-:-:S05]  /*22b20*/  IMAD.IADD R3, R4, 0x1, R3 ;  /* 0x0000000104037824 */ /* 0x000fca00078e0203 */
[----:B------:R-:W0:Y:S01]  /*22b30*/  SHFL.UP PT, R0, R3, 0x10, RZ ;  /* 0x0600000003007989 */ /* 0x000e2200000e00ff */
[----:B------:R-:W-:-:S04]  /*22b40*/  LOP3.LUT R6, R6, 0xfffffffb, RZ, 0xc0, !PT ;  /* 0xfffffffb06067812 */ /* 0x000fc800078ec0ff */
[----:B------:R-:W-:Y:S02]  /*22b50*/  @P0 LOP3.LUT R6, R6, 0x4, RZ, 0xfc, !PT ;  /* 0x0000000406060812 */ /* 0x000fe400078efcff */
[----:B------:R-:W-:-:S04]  /*22b60*/  ISETP.GE.U32.AND P0, PT, R7, 0x10, PT ;  /* 0x000000100700780c */ /* 0x000fc80003f06070 */
[----:B0-----:R-:W-:-:S05]  /*22b70*/  SEL R0, R0, RZ, P0 ;  /* 0x000000ff00007207 */ /* 0x001fca0000000000 */
[----:B------:R-:W-:-:S05]  /*22b80*/  IMAD.IADD R0, R3, 0x1, R0 ;  /* 0x0000000103007824 */ /* 0x000fca00078e0200 */
[----:B------:R-:W0:Y:S01]  /*22b90*/  SHFL.IDX PT, R2, R0, 0x1f, 0x1f ;  /* 0x03e01f0000027f89 */ /* 0x000e2200000e0000 */
[----:B------:R-:W-:-:S04]  /*22ba0*/  LOP3.LUT R6, R6, 0xfffffffd, RZ, 0xc0, !PT ;  /* 0xfffffffd06067812 */ /* 0x000fc800078ec0ff */
[----:B------:R-:W-:-:S05]  /*22bb0*/  @P0 LOP3.LUT R6, R6, 0x2, RZ, 0xfc, !PT ;  /* 0x0000000206060812 */ /* 0x000fca00078efcff */
[----:B------:R2:W-:Y:S01]  /*22bc0*/  STL [R1+0x470], R6 ;  /* 0x0004700601007387 */ /* 0x0005e20000100800 */
[----:B0-----:R-:W-:-:S05]  /*22bd0*/  IMAD R4, R2, UR4, RZ ;  /* 0x0000000402047c24 */ /* 0x001fca000f8e02ff */
[----:B-1----:R-:W-:Y:S01]  /*22be0*/  ISETP.GT.AND P0, PT, R4, UR6, PT ;  /* 0x0000000604007c0c */ /* 0x002fe2000bf04270 */
[----:B------:R-:W-:-:S12]  /*22bf0*/  IMAD.MOV.U32 R5, RZ, RZ, R4 ;  /* 0x000000ffff057224 */ /* 0x000fd800078e0004 */
[----:B--2---:R-:W-:Y:S05]  /*22c00*/  @P0 BRA `(.L_x_2578) ;  /* 0x0000000000bc0947 */ /* 0x004fea0003800000 */
[----:B------:R-:W-:Y:S01]  /*22c10*/  IMAD.MOV.U32 R4, RZ, RZ, R5 ;  /* 0x000000ffff047224 */ /* 0x000fe200078e0005 */
[----:B------:R-:W-:Y:S01]  /*22c20*/  ULDC UR5, c[0x0][0xd14] ;  /* 0x0003450000057ab9 */ /* 0x000fe20000000800 */
[----:B------:R-:W-:Y:S01]  /*22c30*/  IMAD.MOV.U32 R19, RZ, RZ, RZ ;  /* 0x000000ffff137224 */ /* 0x000fe200078e00ff */
[----:B------:R-:W-:Y:S01]  /*22c40*/  ULDC UR7, c[0x0][0xd14] ;  /* 0x0003450000077ab9 */ /* 0x000fe20000000800 */
[----:B------:R-:W-:-:S05]  /*22c50*/  ULDC UR4, c[0x0][0xd10] ;  /* 0x0003440000047ab9 */ /* 0x000fca0000000800 */
.L_x_2582:
        /* <DEDUP_REMOVED lines=16> */
.L_x_2581:
[----:B------:R-:W-:Y:S05]  /*22d60*/  BSYNC B0 ;  /* 0x0000000000007941 */ /* 0x000fea0003800000 */
.L_x_2580:
[----:B-----5:R-:W1:Y:S01]  /*22d70*/  SHFL.UP PT, R0, R17, 0x1, RZ ;  /* 0x0420000011007989 */ /* 0x020e6200000e00ff */
[C---:B------:R-:W-:Y:S02]  /*22d80*/  ISETP.NE.AND P0, PT, R6.reuse, RZ, PT ;  /* 0x000000ff0600720c */ /* 0x040fe40003f05270 */
[----:B------:R-:W-:Y:S02]  /*22d90*/  ISETP.GE.U32.AND P1, PT, R6, 0x2, PT ;  /* 0x000000020600780c */ /* 0x000fe40003f26070 */
[----:B-1----:R-:W-:Y:S02]  /*22da0*/  SEL R0, R0, RZ, P0 ;  /* 0x000000ff00007207 */ /* 0x002fe40000000000 */
[----:B------:R-:W-:-:S03]  /*22db0*/  ISETP.GE.U32.AND P0, PT, R6, 0x4, PT ;  /* 0x000000040600780c */ /* 0x000fc60003f06070 */
[----:B------:R-:W-:-:S05]  /*22dc0*/  IMAD.IADD R0, R17, 0x1, R0 ;  /* 0x0000000111007824 */ /* 0x000fca00078e0200 */
[----:B0-----:R-:W0:Y:S02]  /*22dd0*/  SHFL.UP PT, R2, R0, 0x2, RZ ;  /* 0x0440000000027989 */ /* 0x001e2400000e00ff */
        /* <DEDUP_REMOVED lines=18> */
.L_x_2578:
[----:B------:R-:W-:-:S04]  /*22f00*/  IMAD.IADD R5, R4, 0x1, -R5 ;  /* 0x0000000104057824 */ /* 0x000fc800078e0a05 */
[----:B------:R-:W-:-:S05]  /*22f10*/  IMAD R2, R0, UR4, R5 ;  /* 0x0000000400027c24 */ /* 0x000fca000f8e0205 */
[----:B------:R-:W-:Y:S02]  /*22f20*/  ISETP.GT.AND P0, PT, R2, UR6, PT ;  /* 0x0000000602007c0c */ /* 0x000fe4000bf04270 */
[----:B------:R-:W0:Y:S11]  /*22f30*/  LDC.64 R2, c[0x0][0xd68] ;  /* 0x00035a00ff027b82 */ /* 0x000e360000000a00 */
        /* <DEDUP_REMOVED lines=16> */
.L_x_2583:
        /* <DEDUP_REMOVED lines=24> */
[----:B------:R-:W-:Y:S02]  /*231c0*/  IMAD R5, R6, R2, R5 ;  /* 0x0000000206057224 */ /* 0x000fe400078e0205 */
[----:B------:R-:W-:Y:S01]  /*231d0*/  IMAD.MOV.U32 R2, RZ, RZ, RZ ;  /* 0x000000ffff027224 */ /* 0x000fe200078e00ff */
[----:B------:R-:W-:-:S04]  /*231e0*/  VIADDMNMX R8, R3, UR4, R8, PT ;  /* 0x0000000403087c46 */ /* 0x000fc8000b800108 */
[-C--:B------:R-:W-:Y:S02]  /*231f0*/  IABS R4, R8.reuse ;  /* 0x0000000800047213 */ /* 0x080fe40000000000 */
[----:B------:R-:W-:Y:S02]  /*23200*/  IABS R6, R8 ;  /* 0x0000000800067213 */ /* 0x000fe40000000000 */
[----:B------:R-:W1:Y:S08]  /*23210*/  I2F.RP R7, R4 ;  /* 0x0000000400077306 */ /* 0x000e700000209400 */
[----:B-1----:R-:W1:Y:S02]  /*23220*/  MUFU.RCP R7, R7 ;  /* 0x0000000700077308 */ /* 0x002e640000001000 */
[----:B-1----:R-:W-:Y:S01]  /*23230*/  VIADD R3, R7, 0xffffffe ;  /* 0x0ffffffe07037836 */ /* 0x002fe20000000000 */
[----:B------:R-:W-:-:S05]  /*23240*/  IABS R7, R5 ;  /* 0x0000000500077213 */ /* 0x000fca0000000000 */
[----:B------:R-:W1:Y:S02]  /*23250*/  F2I.FTZ.U32.TRUNC.NTZ R3, R3 ;  /* 0x0000000300037305 */ /* 0x000e64000021f000 */
[----:B-1----:R-:W-:-:S04]  /*23260*/  IMAD.MOV R9, RZ, RZ, -R3 ;  /* 0x000000ffff097224 */ /* 0x002fc800078e0a03 */
[----:B------:R-:W-:-:S04]  /*23270*/  IMAD R9, R9, R4, RZ ;  /* 0x0000000409097224 */ /* 0x000fc800078e02ff */
[----:B------:R-:W-:-:S04]  /*23280*/  IMAD.HI.U32 R2, R3, R9, R2 ;  /* 0x0000000903027227 */ /* 0x000fc800078e0002 */
[----:B------:R-:W-:Y:S02]  /*23290*/  IMAD.MOV R3, RZ, RZ, -R6 ;  /* 0x000000ffff037224 */ /* 0x000fe400078e0a06 */
[----:B------:R-:W-:-:S04]  /*232a0*/  IMAD.HI.U32 R2, R2, R7, RZ ;  /* 0x0000000702027227 */ /* 0x000fc800078e00ff */
[----:B------:R-:W-:-:S05]  /*232b0*/  IMAD R3, R2, R3, R7 ;  /* 0x0000000302037224 */ /* 0x000fca00078e0207 */
[----:B------:R-:W-:-:S13]  /*232c0*/  ISETP.GT.U32.AND P0, PT, R4, R3, PT ;  /* 0x000000030400720c */ /* 0x000fda0003f04070 */
[----:B------:R-:W-:Y:S02]  /*232d0*/  @!P0 IMAD.IADD R3, R3, 0x1, -R4 ;  /* 0x0000000103038824 */ /* 0x000fe400078e0a04 */
[----:B------:R-:W-:-:S03]  /*232e0*/  @!P0 VIADD R2, R2, 0x1 ;  /* 0x0000000102028836 */ /* 0x000fc60000000000 */
[----:B------:R-:W-:Y:S02]  /*232f0*/  ISETP.GE.U32.AND P0, PT, R3, R4, PT ;  /* 0x000000040300720c */ /* 0x000fe40003f06070 */
[C---:B------:R-:W-:Y:S01]  /*23300*/  LOP3.LUT R3, R5.reuse, R8, RZ, 0x3c, !PT ;  /* 0x0000000805037212 */ /* 0x040fe200078e3cff */
[----:B------:R-:W-:-:S10]  /*23310*/  IMAD.IADD R5, R5, 0x1, R0 ;  /* 0x0000000105057824 */ /* 0x000fd400078e0200 */
        /* <DEDUP_REMOVED lines=10> */
.L_x_2579:
[----:B------:R-:W-:Y:S02]  /*233c0*/  IMAD.MOV.U32 R17, RZ, RZ, RZ ;  /* 0x000000ffff117224 */ /* 0x000fe400078e00ff */
[----:B------:R-:W-:Y:S02]  /*233d0*/  IMAD.U32 R16, RZ, RZ, UR6 ;  /* 0x00000006ff107e24 */ /* 0x000fe4000f8e00ff */
[----:B------:R-:W-:-:S07]  /*233e0*/  IMAD.MOV.U32 R18, RZ, RZ, RZ ;  /* 0x000000ffff127224 */ /* 0x000fce00078e00ff */
.L_x_2584:
[----:B------:R-:W1:Y:S01]  /*233f0*/  S2R R0, SR_TID.X ;  /* 0x0000000000007919 */ /* 0x000e620000002100 */
[----:B------:R-:W-:Y:S01]  /*23400*/  UMOV UR50, URZ ;  /* 0x0000003f00327c82 */ /* 0x000fe20008000000 */
[----:B------:R-:W-:Y:S01]  /*23410*/  STL [R1+0x470], RZ ;  /* 0x000470ff01007387 */ /* 0x000fe20000100800 */
        /* <DEDUP_REMOVED lines=9> */
[----:B------:R1:W-:Y:S07]  /*234b0*/  STL [R1+0x474], R0 ;  /* 0x0004740001007387 */ /* 0x0003ee0000100800 */
[----:B------:R-:W-:Y:S05]  /*234c0*/  @P0 BRA `(.L_x_2585) ;  /* 0x0000004000280947 */ /* 0x000fea0003800000 */
[----:B-1----:R-:W-:Y:S01]  /*234d0*/  IMAD.MOV.U32 R0, RZ, RZ, 0x1 ;  /* 0x00000001ff007424 */ /* 0x002fe200078e00ff */
[----:B------:R1:W-:Y:S01]  /*234e0*/  STL [R1+0x470], RZ ;  /* 0x000470ff01007387 */ /* 0x0003e20000100800 */
[----:B------:R-:W-:Y:S01]  /*234f0*/  ULDC UR49, c[0x0][0xc] ;  /* 0x0000030000317ab9 */ /* 0x000fe20000000800 */
[----:B------:R-:W-:Y:S01]  /*23500*/  ULDC.64 UR52, c[0x0][0x198] ;  /* 0x0000660000347ab9 */ /* 0x000fe20000000a00 */
[----:B------:R-:W-:Y:S01]  /*23510*/  UMOV UR50, URZ ;  /* 0x0000003f00327c82 */ /* 0x000fe20008000000 */
[----:B------:R1:W-:Y:S04]  /*23520*/  STL [R1+0x474], R0 ;  /* 0x0004740001007387 */ /* 0x0003e80000100800 */
.L_x_2659:
[----:B------:R-:W-:Y:S05]  /*23530*/  YIELD ;  /* 0x0000000000007946 */ /* 0x000fea0003800000 */
[----:B------:R-:W-:Y:S01]  /*23540*/  ULDC.64 UR4, c[0x0][0xb20] ;  /* 0x0002c80000047ab9 */ /* 0x000fe20000000a00 */
[----:B-1----:R-:W-:Y:S01]  /*23550*/  IMAD.MOV.U32 R0, RZ, RZ, RZ ;  /* 0x000000ffff007224 */ /* 0x002fe200078e00ff */
[----:B------:R-:W-:Y:S01]  /*23560*/  ISETP.NE.U32.AND P0, PT, RZ, UR4, PT ;  /* 0x00000004ff007c0c */ /* 0x000fe2000bf05070 */
[----:B------:R-:W-:Y:S01]  /*23570*/  IMAD.MOV.U32 R4, RZ, RZ, RZ ;  /* 0x000000ffff047224 */ /* 0x000fe200078e00ff */
        /* <DEDUP_REMOVED lines=13> */
[----:B------:R-:W-:Y:S02]  /*23650*/  ULDC UR4, c[0x0][0x288] ;  /* 0x0000a20000047ab9 */ /* 0x000fe40000000800 */
[----:B------:R-:W-:Y:S01]  /*23660*/  IMAD.U32 R6, RZ, RZ, UR4 ;  /* 0x00000004ff067e24 */ /* 0x000fe2000f8e00ff */
[----:B------:R-:W-:Y:S01]  /*23670*/  ISETP.NE.AND.EX P1, PT, RZ, UR5, PT, P1 ;  /* 0x00000005ff007c0c */ /* 0x000fe2000bf25310 */
[----:B------:R-:W-:Y:S02]  /*23680*/  ULDC.64 UR4, c[0x0][0x3f8] ;  /* 0x0000fe0000047ab9 */ /* 0x000fe40000000a00 */
[----:B------:R-:W-:-:S03]  /*23690*/  UISETP.NE.U32.AND UP0, UPT, UR4, URZ, UPT ;  /* 0x0000003f0400728c */ /* 0x000fc6000bf05070 */
[----:B------:R-:W-:Y:S01]  /*236a0*/  ULDC UR4, c[0x0][0x404] ;  /* 0x0001010000047ab9 */ /* 0x000fe20000000800 */
[----:B------:R-:W-:-:S03]  /*236b0*/  UISETP.NE.AND.EX UP0, UPT, UR5, URZ, UPT, UP0 ;  /* 0x0000003f0500728c */ /* 0x000fc6000bf05300 */
[----:B------:R-:W-:Y:S01]  /*236c0*/  ULDC UR5, c[0x0][0x2e0] ;  /* 0x0000b80000057ab9 */ /* 0x000fe20000000800 */
[----:B------:R-:W-:Y:S01]  /*236d0*/  USEL UR4, UR4, 0x1, UP0 ;  /* 0x0000000104047887 */ /* 0x000fe20008000000 */
[----:B------:R-:W-:-:S03]  /*236e0*/  ISETP.NE.U32.AND P0, PT, RZ, UR6, PT ;  /* 0x00000006ff007c0c */ /* 0x000fc6000bf05070 */
[----:B------:R-:W-:Y:S01]  /*236f0*/  UIMAD UR4, UR4, UR5, URZ ;  /* 0x00000005040472a4 */ /* 0x000fe2000f8e023f */
[----:B------:R-:W-:Y:S01]  /*23700*/  ISETP.NE.AND.EX P0, PT, RZ, UR7, PT, P0 ;  /* 0x00000007ff007c0c */ /* 0x000fe2000bf05300 */
[----:B--2---:R1:W-:Y:S02]  /*23710*/  STL [R1+0x488], R4 ;  /* 0x0004880401007387 */ /* 0x0043e40000100800 */
[----:B-1----:R-:W1:Y:S02]  /*23720*/  @P1 LDC.64 R4, c[0x0][0xb10] ;  /* 0x0002c400ff041b82 */ /* 0x002e640000000a00 */
[----:B-1----:R-:W-:-:S05]  /*23730*/  @P1 IMAD.WIDE R4, R19, 0x4, R4 ;  /* 0x0000000413041825 */ /* 0x002fca00078e0204 */
[----:B------:R1:W5:Y:S02]  /*23740*/  @P1 LDG.E R6, desc[UR54][R4.64] ;  /* 0x0000003604061981 */ /* 0x000364000c1e1900 */
[----:B-1----:R-:W-:Y:S01]  /*23750*/  IMAD.U32 R4, RZ, RZ, UR4 ;  /* 0x00000004ff047e24 */ /* 0x002fe2000f8e00ff */
[----:B------:R-:W-:Y:S06]  /*23760*/  @P1 BRA `(.L_x_2586) ;  /* 0x0000000000101947 */ /* 0x000fec0003800000 */
[----:B------:R-:W-:Y:S05]  /*23770*/  @!P2 BRA `(.L_x_2586) ;  /* 0x00000000000ca947 */ /* 0x000fea0003800000 */
[----:B------:R-:W2:Y:S04]  /*23780*/  LDG.E R5, desc[UR54][R2.64] ;  /* 0x0000003602057981 */ /* 0x000ea8000c1e1900 */
[----:B-----5:R-:W2:Y:S02]  /*23790*/  LDG.E R6, desc[UR54][R2.64+0x4] ;  /* 0x0000043602067981 */ /* 0x020ea4000c1e1900 */
[----:B--2---:R-:W-:-:S07]  /*237a0*/  IMAD.IADD R6, R6, 0x1, -R5 ;  /* 0x0000000106067824 */ /* 0x004fce00078e0a05 */
.L_x_2586:
        /* <DEDUP_REMOVED lines=14> */
.L_x_2587:
[----:B------:R-:W-:Y:S05]  /*23890*/  @!P0 BRA `(.L_x_2588) ;  /* 0x00000000000c8947 */ /* 0x000fea0003800000 */
[----:B-1----:R-:W2:Y:S04]  /*238a0*/  LDG.E R5, desc[UR54][R2.64] ;  /* 0x0000003602057981 */ /* 0x002ea8000c1e1900 */
[----:B------:R-:W2:Y:S02]  /*238b0*/  LDG.E R4, desc[UR54][R2.64+0x4] ;  /* 0x0000043602047981 */ /* 0x000ea4000c1e1900 */
[----:B--2---:R-:W-:-:S07]  /*238c0*/  IMAD.IADD R4, R4, 0x1, -R5 ;  /* 0x0000000104047824 */ /* 0x004fce00078e0a05 */
.L_x_2588:
        /* <DEDUP_REMOVED lines=9> */
[----:B------:R-:W-:-:S11]  /*23960*/  VIADD R0, R9, 0xffffffff ;  /* 0xffffffff09007836 */ /* 0x000fd60000000000 */
[----:B------:R-:W-:Y:S05]  /*23970*/  @P1 BRA `(.L_x_2591) ;  /* 0x00000000001c1947 */ /* 0x000fea0003800000 */
[----:B------:R-:W-:Y:S01]  /*23980*/  ISETP.NE.AND P1, PT, R3, 0x1, PT ;  /* 0x000000010300780c */ /* 0x000fe20003f25270 */
[----:B------:R-:W-:-:S12]  /*23990*/  IMAD.MOV R9, RZ, RZ, -R9 ;  /* 0x000000ffff097224 */ /* 0x000fd800078e0a09 */
[----:B-1----:R-:W1:Y:S02]  /*239a0*/  @P1 LDC.64 R4, c[0x0][0xae0] ;  /* 0x0002b800ff041b82 */ /* 0x002e640000000a00 */
[----:B-1----:R-:W-:-:S05]  /*239b0*/  @P1 IMAD.HI.U32 R4, R9, R4, RZ ;  /* 0x0000000409041227 */ /* 0x002fca00078e00ff */
[----:B------:R-:W-:-:S04]  /*239c0*/  @P1 SHF.R.U32.HI R9, RZ, R5, R4 ;  /* 0x00000005ff091219 */ /* 0x000fc80000011604 */
[----:B------:R-:W-:Y:S01]  /*239d0*/  LOP3.LUT R0, RZ, R9, RZ, 0x33, !PT ;  /* 0x00000009ff007212 */ /* 0x000fe200078e33ff */
[----:B------:R-:W-:Y:S06]  /*239e0*/  BRA `(.L_x_2592) ;  /* 0x0000000000107947 */ /* 0x000fec0003800000 */
.L_x_2591:
[----:B------:R-:W-:-:S13]  /*239f0*/  ISETP.NE.AND P1, PT, R3, 0x1, PT ;  /* 0x000000010300780c */ /* 0x000fda0003f25270 */
[----:B-1----:R-:W1:Y:S02]  /*23a00*/  @P1 LDC.64 R4, c[0x0][0xae0] ;  /* 0x0002b800ff041b82 */ /* 0x002e640000000a00 */
[----:B-1----:R-:W-:-:S05]  /*23a10*/  @P1 IMAD.HI.U32 R4, R0, R4, RZ ;  /* 0x0000000400041227 */ /* 0x002fca00078e00ff */
[----:B------:R-:W-:-:S07]  /*23a20*/  @P1 SHF.R.U32.HI R0, RZ, R5, R4 ;  /* 0x00000005ff001219 */ /* 0x000fce0000011604 */
.L_x_2592:
[----:B------:R-:W-:Y:S05]  /*23a30*/  BSYNC B0 ;  /* 0x0000000000007941 */ /* 0x000fea0003800000 */
.L_x_2590:
[----:B------:R-:W-:-:S05]  /*23a40*/  IMAD R5, R0, R3, R3 ;  /* 0x0000000300057224 */ /* 0x000fca00078e0203 */
[----:B------:R-:W-:-:S07]  /*23a50*/  VIMNMX R2, R2, R5, PT ;  /* 0x0000000502027248 */ /* 0x000fce0003fe0100 */
.L_x_2589:
[----:B------:R-:W-:Y:S01]  /*23a60*/  VIADD R2, R2, 0x5f ;  /* 0x0000005f02027836 */ /* 0x000fe20000000000 */
[----:B------:R-:W-:Y:S01]  /*23a70*/  ULDC UR4, c[0x0][0xad4] ;  /* 0x0002b50000047ab9 */ /* 0x000fe20000000800 */
[----:B------:R-:W-:Y:S02]  /*23a80*/  VIADD R0, R7, 0x5f ;  /* 0x0000005f07007836 */ /* 0x000fe40000000000 */
[----:B------:R-:W-:-:S04]  /*23a90*/  IMAD.HI R2, R2, 0x2aaaaaab, RZ ;  /* 0x2aaaaaab02027827 */ /* 0x000fc800078e02ff */
[----:B------:R-:W-:Y:S01]  /*23aa0*/  IMAD.HI R0, R0, 0x2aaaaaab, RZ ;  /* 0x2aaaaaab00007827 */ /* 0x000fe200078e02ff */
[----:B-1----:R-:W-:-:S03]  /*23ab0*/  SHF.R.U32.HI R5, RZ, 0x1f, R2 ;  /* 0x0000001fff057819 */ /* 0x002fc60000011602 */
[----:B------:R-:W-:Y:S01]  /*23ac0*/  IMAD R6, R17, 0x80, -R6 ;  /* 0x0000008011067824 */ /* 0x000fe200078e0a06 */
[----:B------:R-:W-:Y:S02]  /*23ad0*/  LEA.HI.SX32 R2, R2, R5, 0x1c ;  /* 0x0000000502027211 */ /* 0x000fe400078fe2ff */
[----:B------:R-:W-:Y:S01]  /*23ae0*/  SHF.R.U32.HI R5, RZ, 0x1f, R0 ;  /* 0x0000001fff057819 */ /* 0x000fe20000011600 */
[----:B------:R-:W-:-:S03]  /*23af0*/  IMAD.IADD R6, R7, 0x1, R6 ;  /* 0x0000000107067824 */ /* 0x000fc600078e0206 */
        /* <DEDUP_REMOVED lines=15> */
.L_x_2595:
[----:B------:R-:W-:-:S13]  /*23bf0*/  ISETP.NE.AND P0, PT, R3, 0x1, PT ;  /* 0x000000010300780c */ /* 0x000fda0003f05270 */
[----:B------:R-:W2:Y:S02]  /*23c00*/  @P0 LDC.64 R4, c[0x0][0xae0] ;  /* 0x0002b800ff040b82 */ /* 0x000ea40000000a00 */
[----:B--2---:R-:W-:-:S05]  /*23c10*/  @P0 IMAD.HI.U32 R4, R6, R4, RZ ;  /* 0x0000000406040227 */ /* 0x004fca00078e00ff */
[----:B------:R-:W-:-:S07]  /*23c20*/  @P0 SHF.R.U32.HI R6, RZ, R5, R4 ;  /* 0x00000005ff060219 */ /* 0x000fce0000011604 */
.L_x_2596:
[----:B------:R-:W-:Y:S05]  /*23c30*/  BSYNC B0 ;  /* 0x0000000000007941 */ /* 0x000fea0003800000 */
.L_x_2594:
[----:B------:R-:W-:-:S05]  /*23c40*/  IMAD R3, R6, R3, RZ ;  /* 0x0000000306037224 */ /* 0x000fca00078e02ff */
[----:B------:R-:W-:-:S07]  /*23c50*/  VIMNMX R0, R0, R3, !PT ;  /* 0x0000000300007248 */ /* 0x000fce0007fe0100 */
.L_x_2593:
        /* <DEDUP_REMOVED lines=25> */
.L_x_2598:
        /* <DEDUP_REMOVED lines=14> */
[----:B------:R-:W-:Y:S02]  /*23ed0*/  IMAD.U32 R6, RZ, RZ, UR8 ;  /* 0x00000008ff067e24 */ /* 0x000fe4000f8e00ff */
[----:B------:R-:W-:-:S02]  /*23ee0*/  IMAD.U32 R7, RZ, RZ, UR9 ;  /* 0x00000009ff077e24 */ /* 0x000fc4000f8e00ff */
[----:B------:R-:W-:Y:S02]  /*23ef0*/  IMAD.U32 R10, RZ, RZ, UR4 ;  /* 0x00000004ff0a7e24 */ /* 0x000fe4000f8e00ff */
[----:B0-----:R-:W-:Y:S02]  /*23f00*/  IMAD.U32 R11, RZ, RZ, UR5 ;  /* 0x00000005ff0b7e24 */ /* 0x001fe4000f8e00ff */
[----:B-1----:R-:W-:Y:S02]  /*23f10*/  IMAD.MOV.U32 R8, RZ, RZ, 0x70 ;  /* 0x00000070ff087424 */ /* 0x002fe400078e00ff */
[----:B------:R-:W-:Y:S02]  /*23f20*/  IMAD.MOV.U32 R12, RZ, RZ, 0x1 ;  /* 0x00000001ff0c7424 */ /* 0x000fe400078e00ff */
[----:B------:R-:W-:-:S07]  /*23f30*/  IMAD.MOV.U32 R13, RZ, RZ, RZ ;  /* 0x000000ffff0d7224 */ /* 0x000fce00078e00ff */
[----:B------:R-:W-:-:S07]  /*23f40*/  LEPC R20, `(.L_x_2600) ;  /* 0x000000001014794e */ /* 0x000fce0000000000 */
[----:B--2---:R-:W-:Y:S05]  /*23f50*/  CALL.ABS.NOINC R2 ;  /* 0x0000000002007343 */ /* 0x004fea0003c00000 */
.L_x_2600:
        /* <DEDUP_REMOVED lines=11> */
[----:B------:R-:W-:Y:S02]  /*24010*/  IMAD.U32 R6, RZ, RZ, UR8 ;  /* 0x00000008ff067e24 */ /* 0x000fe4000f8e00ff */
[----:B------:R-:W-:-:S02]  /*24020*/  IMAD.U32 R7, RZ, RZ, UR9 ;  /* 0x00000009ff077e24 */ /* 0x000fc4000f8e00ff */
[----:B------:R-:W-:Y:S02]  /*24030*/  IMAD.U32 R10, RZ, RZ, UR4 ;  /* 0x00000004ff0a7e24 */ /* 0x000fe4000f8e00ff */
[----:B0-----:R-:W-:Y:S02]  /*24040*/  IMAD.U32 R11, RZ, RZ, UR5 ;  /* 0x00000005ff0b7e24 */ /* 0x001fe4000f8e00ff */
[----:B-1----:R-:W-:Y:S02]  /*24050*/  IMAD.MOV.U32 R8, RZ, RZ, 0x70 ;  /* 0x00000070ff087424 */ /* 0x002fe400078e00ff */
[----:B------:R-:W-:Y:S02]  /*24060*/  IMAD.MOV.U32 R12, RZ, RZ, 0x1 ;  /* 0x00000001ff0c7424 */ /* 0x000fe400078e00ff */
[----:B--2---:R-:W-:-:S07]  /*24070*/  IMAD.MOV.U32 R13, RZ, RZ, RZ ;  /* 0x000000ffff0d7224 */ /* 0x004fce00078e00ff */
[----:B------:R-:W-:-:S07]  /*24080*/  LEPC R20, `(.L_x_2602) ;  /* 0x000000001014794e */ /* 0x000fce0000000000 */
[----:B---3--:R-:W-:Y:S05]  /*24090*/  CALL.ABS.NOINC R2 ;  /* 0x0000000002007343 */ /* 0x008fea0003c00000 */
.L_x_2602:
        /* <DEDUP_REMOVED lines=16> */
.L_x_2601:
[----:B------:R-:W2:Y:S01]  /*241a0*/  LDL.LU R7, [R1+0x488] ;  /* 0x0004880001077983 */ /* 0x000ea20000300800 */
[----:B------:R-:W3:Y:S01]  /*241b0*/  LDC R0, c[0x0][0x428] ;  /* 0x00010a00ff007b82 */ /* 0x000ee20000000800 */
[----:B------:R-:W-:Y:S01]  /*241c0*/  ULDC.64 UR4, c[0x0][0xaf0] ;  /* 0x0002bc0000047ab9 */ /* 0x000fe20000000a00 */
[----:B------:R-:W4:Y:S01]  /*241d0*/  S2R R4, SR_TID.X ;  /* 0x0000000000047919 */ /* 0x000f220000002100 */
[----:B---3--:R-:W-:Y:S01]  /*241e0*/  ISETP.NE.AND P0, PT, R0, 0x1, PT ;  /* 0x000000010000780c */ /* 0x008fe20003f05270 */
[----:B------:R-:W-:Y:S01]  /*241f0*/  IMAD.MOV.U32 R0, RZ, RZ, R18 ;  /* 0x000000ffff007224 */ /* 0x000fe200078e0012 */
[----:B----4-:R-:W-:Y:S01]  /*24200*/  LOP3.LUT R6, R4, 0x1f, RZ, 0xc0, !PT ;  /* 0x0000001f04067812 */ /* 0x010fe200078ec0ff */
[----:B------:R-:W-:-:S10]  /*24210*/  IMAD.MOV.U32 R4, RZ, RZ, R19 ;  /* 0x000000ffff047224 */ /* 0x000fd400078e0013 */
[----:B------:R-:W3:Y:S08]  /*24220*/  @P0 LDC R3, c[0x0][0x42c] ;  /* 0x00010b00ff030b82 */ /* 0x000ef00000000800 */
[----:B------:R-:W4:Y:S01]  /*24230*/  @P0 LDC R5, c[0x0][0x430] ;  /* 0x00010c00ff050b82 */ /* 0x000f220000000800 */
[----:B---3--:R-:W-:-:S05]  /*24240*/  @P0 IMAD.HI.U32 R2, R18, R3, RZ ;  /* 0x0000000312020227 */ /* 0x008fca00078e00ff */
[----:B----4-:R-:W-:Y:S02]  /*24250*/  @P0 SHF.R.U32.HI R0, RZ, R5, R2 ;  /* 0x00000005ff000219 */ /* 0x010fe40000011602 */
[----:B------:R-:W-:-:S04]  /*24260*/  ISETP.NE.U32.AND P0, PT, RZ, UR4, PT ;  /* 0x00000004ff007c0c */ /* 0x000fc8000bf05070 */
[----:B------:R-:W-:Y:S01]  /*24270*/  ISETP.NE.AND.EX P0, PT, RZ, UR5, PT, P0 ;  /* 0x00000005ff007c0c */ /* 0x000fe2000bf05300 */
[----:B------:R-:W-:-:S12]  /*24280*/  ULDC.64 UR4, c[0x0][0xaf8] ;  /* 0x0002be0000047ab9 */ /* 0x000fd80000000a00 */
[----:B------:R-:W3:Y:S01]  /*24290*/  @P0 LDC.64 R2, c[0x0][0xaf0] ;  /* 0x0002bc00ff020b82 */ /* 0x000ee20000000a00 */
[----:B------:R-:W-:-:S04]  /*242a0*/  ISETP.NE.AND P6, PT, R6, RZ, PT ;  /* 0x000000ff0600720c */ /* 0x000fc80003fc5270 */
[----:B------:R-:W-:-:S09]  /*242b0*/  PLOP3.LUT P1, PT, P6, PT, PT, 0x8, 0x0 ;  /* 0x000000000000781c */ /* 0x000fd2000372e170 */
[----:B------:R-:W-:Y:S01]  /*242c0*/  VOTEU.ALL UP1, P6 ;  /* 0x00000000003f7886 */ /* 0x000fe20003020000 */
[----:B---3--:R-:W-:-:S05]  /*242d0*/  @P0 IMAD.WIDE R2, R19, 0x4, R2 ;  /* 0x0000000413020825 */ /* 0x008fca00078e0202 */
[----:B------:R3:W5:Y:S01]  /*242e0*/  @P0 LDG.E R4, desc[UR54][R2.64] ;  /* 0x0000003602040981 */ /* 0x000762000c1e1900 */
[----:B------:R-:W-:Y:S01]  /*242f0*/  ISETP.NE.U32.AND P0, PT, RZ, UR4, PT ;  /* 0x00000004ff007c0c */ /* 0x000fe2000bf05070 */
[----:B------:R-:W-:-:S03]  /*24300*/  @!UP1 UIADD3 UR8, UP0, UR52, 0x270, URZ ;  /* 0x0000027034089890 */ /* 0x000fc6000ff1e03f */
[----:B------:R-:W-:Y:S01]  /*24310*/  ISETP.NE.AND.EX P0, PT, RZ, UR5, PT, P0 ;  /* 0x00000005ff007c0c */ /* 0x000fe2000bf05300 */
[----:B------:R-:W-:-:S03]  /*24320*/  @!UP1 UIADD3.X UR9, URZ, UR53, URZ, UP0, !UPT ;  /* 0x000000353f099290 */ /* 0x000fc600087fe43f */
[----:B------:R-:W-:Y:S01]  /*24330*/  SEL R6, R19, RZ, !P0 ;  /* 0x000000ff13067207 */ /* 0x000fe20004000000 */
[----:B------:R-:W-:Y:S01]  /*24340*/  VOTEU.ALL UP0, P6 ;  /* 0x00000000003f7886 */ /* 0x000fe20003000000 */
[----:B--23--:R-:W-:-:S07]  /*24350*/  IMAD R17, R17, 0x80, R7 ;  /* 0x0000008011117824 */ /* 0x00cfce00078e0207 */
.L_x_2603:
        /* <DEDUP_REMOVED lines=9> */
[----:B--2---:R-:W-:Y:S05]  /*243f0*/  @P1 BRA.U.ANY `(.L_x_2603) ;  /* 0xfffffffd00d81947 */ /* 0x004fea000393ffff */
[----:B------:R-:W1:Y:S01]  /*24400*/  LDL R5, [R1+0x484] ;  /* 0x0004840001057983 */ /* 0x000e620000100800 */
[----:B------:R-:W2:Y:S01]  /*24410*/  LDC.64 R2, c[0x0][0x3f8] ;  /* 0x0000fe00ff027b82 */ /* 0x000ea20000000a00 */
[----:B------:R-:W-:Y:S02]  /*24420*/  ULDC.64 UR4, c[0x0][0xb00] ;  /* 0x0002c00000047ab9 */ /* 0x000fe40000000a00 */
[----:B--2---:R-:W-:Y:S01]  /*24430*/  LOP3.LUT P0, RZ, R2, UR4, RZ, 0xfc, !PT ;  /* 0x0000000402ff7c12 */ /* 0x004fe2000f80fcff */
[----:B------:R-:W-:-:S03]  /*24440*/  UMOV UR4, 0xffffffff ;  /* 0xffffffff00047882 */ /* 0x000fc60000000000 */
[----:B------:R-:W-:-:S04]  /*24450*/  LOP3.LUT P0, RZ, R3, UR5, RZ, 0xfc, P0 ;  /* 0x0000000503ff7c12 */ /* 0x000fc8000800fcff */
[----:B-----5:R-:W-:Y:S01]  /*24460*/  SEL R7, R4, RZ, !P0 ;  /* 0x000000ff04077207 */ /* 0x020fe20004000000 */
[----:B-1----:R-:W-:Y:S01]  /*24470*/  VIADD R8, R5, 0xffffffff ;  /* 0xffffffff05087836 */ /* 0x002fe20000000000 */
[----:B------:R-:W-:Y:S07]  /*24480*/  BRA.DIV UR4, `(.L_x_2604) ;  /* 0x0000003604cc7947 */ /* 0x000fee000b800000 */
.L_x_2675:
[----:B------:R-:W-:Y:S01]  /*24490*/  UMOV UR4, 0xffffffff ;  /* 0xffffffff00047882 */ /* 0x000fe20000000000 */
[----:B------:R-:W-:Y:S02]  /*244a0*/  SHF.R.S32.HI R5, RZ, 0x1f, R4 ;  /* 0x0000001fff057819 */ /* 0x000fe40000011404 */
[----:B------:R-:W-:Y:S05]  /*244b0*/  BRA.DIV UR4, `(.L_x_2605) ;  /* 0x0000003604f47947 */ /* 0x000fea000b800000 */
[----:B------:R-:W-:-:S13]  /*244c0*/  ELECT P6, URZ, PT ;  /* 0x00000000003f782f */ /* 0x000fda00038c0000 */
.L_x_2678:
        /* <DEDUP_REMOVED lines=8> */
[----:B0-----:R-:W0:Y:S02]  /*24550*/  @P0 LDC.64 R10, c[0x0][0x420] ;  /* 0x00010800ff0a0b82 */ /* 0x001e240000000a00 */
[----:B0-----:R-:W-:-:S05]  /*24560*/  @P0 IMAD.HI.U32 R10, R8, R10, RZ ;  /* 0x0000000a080a0227 */ /* 0x001fca00078e00ff */
        /* <DEDUP_REMOVED lines=10> */
[----:B------:R-:W-:-:S05]  /*24610*/  LEA.HI.X R13, R10, R3, R7, 0x2, P0 ;  /* 0x000000030a0d7211 */ /* 0x000fca00000f1407 */
[----:B------:R1:W5:Y:S02]  /*24620*/  LDG.E R7, desc[UR54][R12.64] ;  /* 0x000000360c077981 */ /* 0x000364000c1e1900 */
.L_x_2607:
[----:B------:R-:W2:Y:S01]  /*24630*/  LDL R9, [R1+0x470] ;  /* 0x0004700001097983 */ /* 0x000ea20000100800 */
[----:B0-----:R-:W-:-:S03]  /*24640*/  MOV R11, 0x400 ;  /* 0x00000400000b7802 */ /* 0x001fc60000000f00 */
[----:B------:R-:W3:Y:S01]  /*24650*/  LDL R10, [R1+0x474] ;  /* 0x00047400010a7983 */ /* 0x000ee20000100800 */
[----:B-1----:R-:W0:Y:S02]  /*24660*/  S2R R12, SR_CgaCtaId ;  /* 0x00000000000c7919 */ /* 0x002e240000008800 */
[----:B0-----:R-:W-:-:S05]  /*24670*/  LEA R11, R12, R11, 0x18 ;  /* 0x0000000b0c0b7211 */ /* 0x001fca00078ec0ff */
[----:B--2---:R-:W-:Y:S01]  /*24680*/  IMAD R9, R9, 0x8, R11 ;  /* 0x0000000809097824 */ /* 0x004fe200078e020b */
[----:B---3--:R-:W-:-:S04]  /*24690*/  SHF.L.U32 R10, R10, 0x1f, RZ ;  /* 0x0000001f0a0a7819 */ /* 0x008fc800000006ff */
[----:B------:R-:W0:Y:S02]  /*246a0*/  SYNCS.PHASECHK.TRANS64.TRYWAIT P0, [R9+URZ+0x32440], R10 ;  /* 0x0324400a090075a7 */ /* 0x000e24000800017f */
[----:B0-----:R-:W-:Y:S05]  /*246b0*/  @!P0 BRA `(.L_x_2608) ;  /* 0x0000003400948947 */ /* 0x001fea0003800000 */
.L_x_2679:
        /* <DEDUP_REMOVED lines=11> */
.L_x_2609:
[----:B------:R-:W2:Y:S01]  /*24770*/  LDL R11, [R1+0x470] ;  /* 0x00047000010b7983 */ /* 0x000ea20000100800 */
        /* <DEDUP_REMOVED lines=21> */
.L_x_2606:
[----:B------:R-:W1:Y:S01]  /*248d0*/  S2R R10, SR_CgaCtaId ;  /* 0x00000000000a7919 */ /* 0x000e620000008800 */
[----:B------:R-:W-:Y:S05]  /*248e0*/  WARPSYNC.ALL ;  /* 0x0000000000007948 */ /* 0x000fea0003800000 */
[----:B------:R-:W-:Y:S01]  /*248f0*/  BAR.SYNC.DEFER_BLOCKING 0x8, 0x120 ;  /* 0x0204800000007b1d */ /* 0x000fe20000010000 */
[----:B------:R-:W-:Y:S02]  /*24900*/  ELECT P0, URZ, PT ;  /* 0x00000000003f782f */ /* 0x000fe40003800000 */
[----:B------:R-:W-:-:S03]  /*24910*/  MOV R9, 0x400 ;  /* 0x0000040000097802 */ /* 0x000fc60000000f00 */
[----:B------:R-:W-:Y:S01]  /*24920*/  BSSY B0, `(.L_x_2610) ;  /* 0x0000032000007945 */ /* 0x000fe20003800000 */
[----:B-1----:R-:W-:-:S07]  /*24930*/  LEA R9, R10, R9, 0x18 ;  /* 0x000000090a097211 */ /* 0x002fce00078ec0ff */
        /* <DEDUP_REMOVED lines=19> */
[----:B-1----:R-:W-:Y:S01]  /*24a70*/  IMAD.MOV.U32 R6, RZ, RZ, 0x10000 ;  /* 0x00010000ff067424 */ /* 0x002fe200078e00ff */
        /* <DEDUP_REMOVED lines=27> */
[----:B-1----:R-:W-:Y:S01]  /*24c30*/  NOP ;  /* 0x0000000000007918 */ /* 0x002fe20000000000 */
.L_x_2611:
[----:B------:R-:W-:Y:S05]  /*24c40*/  BSYNC B0 ;  /* 0x0000000000007941 */ /* 0x000fea0003800000 */
.L_x_2610:
[----:B------:R-:W-:-:S04]  /*24c50*/  UIADD3 UR50, UR50, 0x1, URZ ;  /* 0x0000000132327890 */ /* 0x000fc8000fffe03f */
[----:B------:R-:W-:-:S04]  /*24c60*/  ULEA.HI UR4, UR50, UR50, URZ, 0x1 ;  /* 0x0000003232047291 */ /* 0x000fc8000f8f083f */
[----:B------:R-:W-:-:S04]  /*24c70*/  ULOP3.LUT UR4, UR4, 0xfffffffe, URZ, 0xc0, !UPT ;  /* 0xfffffffe04047892 */ /* 0x000fc8000f8ec03f */
[----:B------:R-:W-:-:S06]  /*24c80*/  UIADD3 UR4, UR50, -UR4, URZ ;  /* 0x8000000432047290 */ /* 0x000fcc000fffe03f */
[----:B------:R-:W-:-:S05]  /*24c90*/  IMAD.U32 R6, RZ, RZ, UR4 ;  /* 0x00000004ff067e24 */ /* 0x000fca000f8e00ff */
[----:B------:R-:W-:-:S04]  /*24ca0*/  SHF.L.U32 R6, R6, 0x1f, RZ ;  /* 0x0000001f06067819 */ /* 0x000fc800000006ff */
[----:B------:R-:W1:Y:S02]  /*24cb0*/  SYNCS.PHASECHK.TRANS64.TRYWAIT P0, [R9+URZ+0x32420], R6 ;  /* 0x03242006090075a7 */ /* 0x000e64000800017f */
[----:B-1----:R-:W-:Y:S05]  /*24cc0*/  @!P0 BRA `(.L_x_2612) ;  /* 0x0000003000248947 */ /* 0x002fea0003800000 */
.L_x_2680:
[----:B------:R-:W-:Y:S01]  /*24cd0*/  ULDC.64 UR46, c[0x0][0x3f8] ;  /* 0x0000fe00002e7ab9 */ /* 0x000fe20000000a00 */
[----:B------:R-:W-:Y:S01]  /*24ce0*/  ULDC.64 UR38, c[0x0][0x408] ;  /* 0x0001020000267ab9 */ /* 0x000fe20000000a00 */
[----:B------:R-:W-:Y:S04]  /*24cf0*/  BSSY B0, `(.L_x_2613) ;  /* 0x000003b000007945 */ /* 0x000fe80003800000 */
[----:B------:R-:W-:Y:S05]  /*24d00*/  @!P6 BRA `(.L_x_2614) ;  /* 0x0000000000e4e947 */ /* 0x000fea0003800000 */
[----:B-1----:R-:W2:Y:S01]  /*24d10*/  LDL R9, [R1+0x470] ;  /* 0x0004700001097983 */ /* 0x002ea20000100800 */
[----:B0-----:R-:W-:-:S03]  /*24d20*/  MOV R11, 0x400 ;  /* 0x00000400000b7802 */ /* 0x001fc60000000f00 */
[----:B------:R-:W3:Y:S01]  /*24d30*/  LDL R10, [R1+0x474] ;  /* 0x00047400010a7983 */ /* 0x000ee20000100800 */
[----:B------:R-:W0:Y:S02]  /*24d40*/  S2R R12, SR_CgaCtaId ;  /* 0x00000000000c7919 */ /* 0x000e240000008800 */
[----:B0-----:R-:W-:-:S05]  /*24d50*/  LEA R11, R12, R11, 0x18 ;  /* 0x0000000b0c0b7211 */ /* 0x001fca00078ec0ff */
[----:B--2---:R-:W-:Y:S01]  /*24d60*/  IMAD R9, R9, 0x8, R11 ;  /* 0x0000000809097824 */ /* 0x004fe200078e020b */
[----:B---3--:R-:W-:-:S04]  /*24d70*/  SHF.L.U32 R6, R10, 0x1f, RZ ;  /* 0x0000001f0a067819 */ /* 0x008fc800000006ff */
[----:B------:R-:W0:Y:S02]  /*24d80*/  SYNCS.PHASECHK.TRANS64.TRYWAIT P0, [R9+URZ+0x32460], R6 ;  /* 0x03246006090075a7 */ /* 0x000e24000800017f */
[----:B0-----:R-:W-:Y:S05]  /*24d90*/  @!P0 BRA `(.L_x_2615) ;  /* 0x0000003000108947 */ /* 0x001fea0003800000 */
.L_x_2681:
        /* <DEDUP_REMOVED lines=11> */
.L_x_2616:
[----:B0-----:R-:W2:Y:S01]  /*24e50*/  LDL R6, [R1+0x470] ;  /* 0x0004700001067983 */ /* 0x001ea20000100800 */
[----:B------:R-:W-:-:S03]  /*24e60*/  MOV R11, 0x400 ;  /* 0x00000400000b7802 */ /* 0x000fc60000000f00 */
[----:B------:R-:W3:Y:S01]  /*24e70*/  LDL R10, [R1+0x478] ;  /* 0x00047800010a7983 */ /* 0x000ee20000100800 */
[----:B------:R-:W0:Y:S01]  /*24e80*/  S2R R12, SR_CgaCtaId ;  /* 0x00000000000c7919 */ /* 0x000e220000008800 */
[----:B------:R-:W-:Y:S02]  /*24e90*/  R2UR UR11, R8 ;  /* 0x00000000080b72ca */ /* 0x000fe400000e0000 */
[----:B------:R-:W-:Y:S01]  /*24ea0*/  R2UR UR9, R9 ;  /* 0x00000000090972ca */ /* 0x000fe200000e0000 */
[----:B------:R-:W-:Y:S01]  /*24eb0*/  UIADD3 UR4, UP0, UR52, 0x470, URZ ;  /* 0x0000047034047890 */ /* 0x000fe2000ff1e03f */
[----:B------:R-:W-:Y:S02]  /*24ec0*/  R2UR UR12, R0 ;  /* 0x00000000000c72ca */ /* 0x000fe400000e0000 */
[----:B------:R-:W-:Y:S02]  /*24ed0*/  R2UR UR13, R7 ;  /* 0x00000000070d72ca */ /* 0x000fe400000e0000 */
        /* <DEDUP_REMOVED lines=28> */
.L_x_2614:
[----:B------:R-:W-:Y:S05]  /*250a0*/  BSYNC B0 ;  /* 0x0000000000007941 */ /* 0x000fea0003800000 */
.L_x_2613:
        /* <DEDUP_REMOVED lines=14> */
[----:B0-----:R-:W2:Y:S04]  /*25190*/  LDL.LU R11, [R1+0x470] ;  /* 0x00047000010b7983 */ /* 0x001ea80000300800 */
[----:B------:R-:W3:Y:S01]  /*251a0*/  LDL.LU R13, [R1+0x474] ;  /* 0x00047400010d7983 */ /* 0x000ee20000300800 */
[----:B------:R-:W-:Y:S01]  /*251b0*/  BSSY B2, `(.L_x_2621) ;  /* 0x0000070000027945 */ /* 0x000fe20003800000 */
[----:B--2---:R-:W-:-:S05]  /*251c0*/  VIADD R6, R11, 0x1 ;  /* 0x000000010b067836 */ /* 0x004fca0000000000 */
[----:B------:R-:W-:-:S04]  /*251d0*/  ISETP.NE.AND P0, PT, R6, 0x2, PT ;  /* 0x000000020600780c */ /* 0x000fc80003f05270 */
[----:B------:R-:W-:Y:S02]  /*251e0*/  SEL R9, RZ, 0x1, P0 ;  /* 0x00000001ff097807 */ /* 0x000fe40000000000 */
[----:B------:R-:W-:Y:S02]  /*251f0*/  SEL R14, R6, RZ, P0 ;  /* 0x000000ff060e7207 */ /* 0x000fe40000000000 */
[----:B---3--:R-:W-:-:S03]  /*25200*/  LOP3.LUT R13, R13, R9, RZ, 0x3c, !PT ;  /* 0x000000090d0d7212 */ /* 0x008fc600078e3cff */
[----:B------:R0:W-:Y:S04]  /*25210*/  STL [R1+0x470], R14 ;  /* 0x0004700e01007387 */ /* 0x0001e80000100800 */
[----:B------:R0:W-:Y:S01]  /*25220*/  STL [R1+0x474], R13 ;  /* 0x0004740d01007387 */ /* 0x0001e20000100800 */
        /* <DEDUP_REMOVED lines=22> */
.L_x_2623:
[----:B-1----:R-:W1:Y:S01]  /*25390*/  S2R R3, SR_CgaCtaId ;  /* 0x0000000000037919 */ /* 0x002e620000008800 */
[----:B------:R-:W-:-:S04]  /*253a0*/  MOV R2, 0x400 ;  /* 0x0000040000027802 */ /* 0x000fc80000000f00 */
[----:B-1----:R-:W-:Y:S02]  /*253b0*/  LEA R2, R3, R2, 0x18 ;  /* 0x0000000203027211 */ /* 0x002fe400078ec0ff */
[----:B------:R-:W-:-:S03]  /*253c0*/  SHF.L.U32 R3, R13, 0x1f, RZ ;  /* 0x0000001f0d037819 */ /* 0x000fc600000006ff */
[----:B------:R-:W-:-:S04]  /*253d0*/  IMAD R2, R14, 0x8, R2 ;  /* 0x000000080e027824 */ /* 0x000fc800078e0202 */
[----:B------:R-:W1:Y:S02]  /*253e0*/  SYNCS.PHASECHK.TRANS64.TRYWAIT P0, [R2+URZ+0x32440], R3 ;  /* 0x03244003020075a7 */ /* 0x000e64000800017f */
[----:B-1----:R-:W-:Y:S05]  /*253f0*/  @!P0 BRA `(.L_x_2624) ;  /* 0x00000028008c8947 */ /* 0x002fea0003800000 */
.L_x_2682:
        /* <DEDUP_REMOVED lines=11> */
.L_x_2625:
[----:B------:R-:W2:Y:S01]  /*254b0*/  LDL R6, [R1+0x470] ;  /* 0x0004700001067983 */ /* 0x000ea20000100800 */
        /* <DEDUP_REMOVED lines=21> */
.L_x_2683:
        /* <DEDUP_REMOVED lines=8> */
.L_x_2627:
[----:B-12---:R-:W2:Y:S01]  /*25690*/  LDL R3, [R1+0x470] ;  /* 0x0004700001037983 */ /* 0x006ea20000100800 */
        /* <DEDUP_REMOVED lines=33> */
.L_x_2622:
[----:B------:R-:W-:Y:S05]  /*258b0*/  BSYNC B2 ;  /* 0x0000000000027941 */ /* 0x000fea0003800000 */
.L_x_2621:
[----:B------:R-:W2:Y:S02]  /*258c0*/  LDL R2, [R1+0x484] ;  /* 0x0004840001027983 */ /* 0x000ea40000100800 */
[----:B--2---:R-:W-:-:S07]  /*258d0*/  VIADD R8, R2, 0xfffffffd ;  /* 0xfffffffd02087836 */ /* 0x004fce0000000000 */
.L_x_2620:
[----:B------:R-:W-:Y:S05]  /*258e0*/  BSYNC B1 ;  /* 0x0000000000017941 */ /* 0x000fea0003800000 */
.L_x_2619:
[----:B------:R-:W2:Y:S01]  /*258f0*/  LDL.LU R2, [R1+0x484] ;  /* 0x0004840001027983 */ /* 0x000ea20000300800 */
[----:B------:R-:W-:Y:S01]  /*25900*/  VIADD R10, R10, 0xfffffffe ;  /* 0xfffffffe0a0a7836 */ /* 0x000fe20000000000 */
[----:B--2---:R-:W-:-:S04]  /*25910*/  LOP3.LUT R3, RZ, R2, RZ, 0x33, !PT ;  /* 0x00000002ff037212 */ /* 0x004fc800078e33ff */
[----:B------:R-:W-:-:S13]  /*25920*/  ISETP.NE.AND P0, PT, R10, R3, PT ;  /* 0x000000030a00720c */ /* 0x000fda0003f05270 */
[----:B------:R-:W-:Y:S05]  /*25930*/  @!P0 BRA `(.L_x_2618) ;  /* 0x0000000c00948947 */ /* 0x000fea0003800000 */
.L_x_2642:
[----:B------:R-:W2:Y:S04]  /*25940*/  LDL.LU R3, [R1+0x470] ;  /* 0x0004700001037983 */ /* 0x000ea80000300800 */
        /* <DEDUP_REMOVED lines=9> */
[----:B------:R-:W-:Y:S01]  /*259e0*/  ISETP.NE.U32.AND P0, PT, RZ, UR46, PT ;  /* 0x0000002eff007c0c */ /* 0x000fe2000bf05070 */
[----:B0-----:R-:W-:-:S03]  /*259f0*/  IMAD.MOV.U32 R11, RZ, RZ, R8 ;  /* 0x000000ffff0b7224 */ /* 0x001fc600078e0008 */
[----:B------:R-:W-:-:S13]  /*25a00*/  ISETP.NE.AND.EX P0, PT, RZ, UR47, PT, P0 ;  /* 0x0000002fff007c0c */ /* 0x000fda000bf05300 */
[----:B------:R-:W-:Y:S05]  /*25a10*/  @!P0 BRA `(.L_x_2630) ;  /* 0x0000000000448947 */ /* 0x000fea0003800000 */
[----:B------:R-:W0:Y:S01]  /*25a20*/  LDC R11, c[0x0][0x41c] ;  /* 0x00010700ff0b7b82 */ /* 0x000e220000000800 */
[----:B------:R-:W-:Y:S02]  /*25a30*/  IMAD.MOV.U32 R12, RZ, RZ, R8 ;  /* 0x000000ffff0c7224 */ /* 0x000fe400078e0008 */
[----:B------:R-:W-:-:S04]  /*25a40*/  IMAD R7, R5, UR38, RZ ;  /* 0x0000002605077c24 */ /* 0x000fc8000f8e02ff */
[----:B------:R-:W-:Y:S01]  /*25a50*/  IMAD R7, R4, UR39, R7 ;  /* 0x0000002704077c24 */ /* 0x000fe2000f8e0207 */
[----:B0-----:R-:W-:-:S13]  /*25a60*/  ISETP.NE.AND P0, PT, R11, 0x1, PT ;  /* 0x000000010b00780c */ /* 0x001fda0003f05270 */
[----:B------:R-:W0:Y:S02]  /*25a70*/  @P0 LDC.64 R2, c[0x0][0x420] ;  /* 0x00010800ff020b82 */ /* 0x000e240000000a00 */
[----:B0-----:R-:W-:-:S05]  /*25a80*/  @P0 IMAD.HI.U32 R2, R8, R2, RZ ;  /* 0x0000000208020227 */ /* 0x001fca00078e00ff */
        /* <DEDUP_REMOVED lines=10> */
.L_x_2630:
[----:B------:R-:W1:Y:S01]  /*25b30*/  S2R R3, SR_CgaCtaId ;  /* 0x0000000000037919 */ /* 0x000e620000008800 */
[----:B------:R-:W-:-:S04]  /*25b40*/  MOV R2, 0x400 ;  /* 0x0000040000027802 */ /* 0x000fc80000000f00 */
[----:B-1----:R-:W-:Y:S02]  /*25b50*/  LEA R2, R3, R2, 0x18 ;  /* 0x0000000203027211 */ /* 0x002fe400078ec0ff */
[----:B------:R-:W-:-:S03]  /*25b60*/  SHF.L.U32 R3, R10, 0x1f, RZ ;  /* 0x0000001f0a037819 */ /* 0x000fc600000006ff */
[----:B------:R-:W-:-:S04]  /*25b70*/  IMAD R2, R9, 0x8, R2 ;  /* 0x0000000809027824 */ /* 0x000fc800078e0202 */
[----:B------:R-:W1:Y:S02]  /*25b80*/  SYNCS.PHASECHK.TRANS64.TRYWAIT P0, [R2+URZ+0x32440], R3 ;  /* 0x03244003020075a7 */ /* 0x000e64000800017f */
[----:B-1----:R-:W-:Y:S05]  /*25b90*/  @!P0 BRA `(.L_x_2631) ;  /* 0x0000002000cc8947 */ /* 0x002fea0003800000 */
.L_x_2684:
[----:B0-----:R-:W0:Y:S02]  /*25ba0*/  S2R R6, SR_TID.X ;  /* 0x0000000000067919 */ /* 0x001e240000002100 */
[----:B0-----:R-:W-:-:S04]  /*25bb0*/  LOP3.LUT R6, R6, 0x7f, RZ, 0xc0, !PT ;  /* 0x0000007f06067812 */ /* 0x001fc800078ec0ff */
[----:B------:R-:W-:-:S13]  /*25bc0*/  ISETP.NE.AND P0, PT, R6, RZ, PT ;  /* 0x000000ff0600720c */ /* 0x000fda0003f05270 */
[----:B------:R-:W-:Y:S05]  /*25bd0*/  @P0 BRA `(.L_x_2632) ;  /* 0x00000000001c0947 */ /* 0x000fea0003800000 */
[----:B------:R-:W0:Y:S01]  /*25be0*/  S2R R6, SR_TID.X ;  /* 0x0000000000067919 */ /* 0x000e220000002100 */
[----:B------:R-:W-:-:S04]  /*25bf0*/  IMAD.MOV.U32 R13, RZ, RZ, 0x3000 ;  /* 0x00003000ff0d7424 */ /* 0x000fc800078e00ff */
[----:B------:R2:W-:Y:S01]  /*25c00*/  SYNCS.ARRIVE.TRANS64 RZ, [R2+URZ+0x32430], R13 ;  /* 0x0324300d02ff79a7 */ /* 0x0005e2000800003f */
[----:B0-----:R-:W-:-:S04]  /*25c10*/  LOP3.LUT R6, R6, 0x1f, RZ, 0xc0, !PT ;  /* 0x0000001f06067812 */ /* 0x001fc800078ec0ff */
[----:B------:R-:W-:-:S13]  /*25c20*/  ISETP.NE.AND P1, PT, R6, RZ, PT ;  /* 0x000000ff0600720c */ /* 0x000fda0003f25270 */
[----:B--2---:R-:W-:Y:S05]  /*25c30*/  @!P1 BRA `(.L_x_2632) ;  /* 0x0000000000049947 */ /* 0x004fea0003800000 */
[----:B------:R-:W-:Y:S01]  /*25c40*/  BPT.TRAP 0x1 ;  /* 0x000000040000795c */ /* 0x000fe20000300000 */
.L_x_2632:
[----:B------:R-:W2:Y:S01]  /*25c50*/  LDL R12, [R1+0x478] ;  /* 0x00047800010c7983 */ /* 0x000ea20000100800 */
[----:B------:R-:W-:Y:S01]  /*25c60*/  MOV R6, 0x400 ;  /* 0x0000040000067802 */ /* 0x000fe20000000f00 */
        /* <DEDUP_REMOVED lines=14> */
[----:B--2---:R-:W-:-:S05]  /*25d50*/  IMAD R6, R11, 0x60, R12 ;  /* 0x000000600b067824 */ /* 0x004fca00078e020c */
[----:B------:R-:W-:-:S13]  /*25d60*/  R2UR UR11, R6 ;  /* 0x00000000060b72ca */ /* 0x000fda00000e0000 */
[----:B------:R0:W-:Y:S01]  /*25d70*/  UTMALDG.4D [UR8], [UR4], desc[UR6] ;  /* 0x00000608040075b4 */ /* 0x0001e20008019000 */
[----:B------:R-:W2:Y:S02]  /*25d80*/  SYNCS.PHASECHK.TRANS64.TRYWAIT P1, [R2+URZ+0x32460], R3 ;  /* 0x03246003020075a7 */ /* 0x000ea4000802017f */
[----:B0-2---:R-:W-:Y:S05]  /*25d90*/  @!P1 BRA `(.L_x_2633) ;  /* 0x0000002000609947 */ /* 0x005fea0003800000 */
.L_x_2685:
        /* <DEDUP_REMOVED lines=8> */
.L_x_2634:
[----:B------:R-:W2:Y:S01]  /*25e20*/  S2R R11, SR_CgaCtaId ;  /* 0x00000000000b7919 */ /* 0x000ea20000008800 */
[----:B01----:R-:W-:Y:S01]  /*25e30*/  MOV R3, 0x400 ;  /* 0x0000040000037802 */ /* 0x003fe20000000f00 */
        /* <DEDUP_REMOVED lines=31> */
.L_x_2629:
[----:B------:R-:W-:Y:S05]  /*26030*/  BSYNC B1 ;  /* 0x0000000000017941 */ /* 0x000fea0003800000 */
.L_x_2628:
[----:B------:R-:W-:Y:S01]  /*26040*/  VIADD R9, R9, 0x1 ;  /* 0x0000000109097836 */ /* 0x000fe20000000000 */
[----:B------:R-:W-:Y:S04]  /*26050*/  BSSY B1, `(.L_x_2635) ;  /* 0x000006f000017945 */ /* 0x000fe80003800000 */
[----:B------:R-:W-:-:S04]  /*26060*/  ISETP.NE.AND P0, PT, R9, 0x2, PT ;  /* 0x000000020900780c */ /* 0x000fc80003f05270 */
[----:B------:R-:W-:Y:S02]  /*26070*/  SEL R3, RZ, 0x1, P0 ;  /* 0x00000001ff037807 */ /* 0x000fe40000000000 */
[----:B------:R-:W-:Y:S01]  /*26080*/  SEL R12, R9, RZ, P0 ;  /* 0x000000ff090c7207 */ /* 0x000fe20000000000 */
[----:B------:R-:W-:Y:S01]  /*26090*/  VIADD R9, R8, 0xffffffff ;  /* 0xffffffff08097836 */ /* 0x000fe20000000000 */
[----:B0-----:R-:W-:-:S03]  /*260a0*/  LOP3.LUT R11, R10, R3, RZ, 0x3c, !PT ;  /* 0x000000030a0b7212 */ /* 0x001fc600078e3cff */
[----:B------:R0:W-:Y:S04]  /*260b0*/  STL [R1+0x470], R12 ;  /* 0x0004700c01007387 */ /* 0x0001e80000100800 */
[----:B------:R0:W-:Y:S01]  /*260c0*/  STL [R1+0x474], R11 ;  /* 0x0004740b01007387 */ /* 0x0001e20000100800 */
[----:B------:R-:W-:Y:S05]  /*260d0*/  @!P6 BRA `(.L_x_2636) ;  /* 0x000000040098e947 */ /* 0x000fea0003800000 */
[----:B------:R-:W-:Y:S01]  /*260e0*/  ISETP.NE.U32.AND P0, PT, RZ, UR46, PT ;  /* 0x0000002eff007c0c */ /* 0x000fe2000bf05070 */
[----:B------:R-:W-:-:S03]  /*260f0*/  IMAD.MOV.U32 R10, RZ, RZ, R9 ;  /* 0x000000ffff0a7224 */ /* 0x000fc600078e0009 */
[----:B------:R-:W-:-:S13]  /*26100*/  ISETP.NE.AND.EX P0, PT, RZ, UR47, PT, P0 ;  /* 0x0000002fff007c0c */ /* 0x000fda000bf05300 */
[----:B------:R-:W-:Y:S05]  /*26110*/  @!P0 BRA `(.L_x_2637) ;  /* 0x0000000000408947 */ /* 0x000fea0003800000 */
[----:B------:R-:W1:Y:S02]  /*26120*/  LDC R7, c[0x0][0x41c] ;  /* 0x00010700ff077b82 */ /* 0x000e640000000800 */
        /* <DEDUP_REMOVED lines=15> */
.L_x_2637:
[----:B------:R-:W2:Y:S01]  /*26220*/  S2R R3, SR_CgaCtaId ;  /* 0x0000000000037919 */ /* 0x000ea20000008800 */
[----:B------:R-:W-:-:S04]  /*26230*/  MOV R2, 0x400 ;  /* 0x0000040000027802 */ /* 0x000fc80000000f00 */
[----:B--2---:R-:W-:Y:S02]  /*26240*/  LEA R2, R3, R2, 0x18 ;  /* 0x0000000203027211 */ /* 0x004fe400078ec0ff */
[----:B------:R-:W-:-:S03]  /*26250*/  SHF.L.U32 R3, R11, 0x1f, RZ ;  /* 0x0000001f0b037819 */ /* 0x000fc600000006ff */
[----:B------:R-:W-:-:S04]  /*26260*/  IMAD R2, R12, 0x8, R2 ;  /* 0x000000080c027824 */ /* 0x000fc800078e0202 */
[----:B------:R-:W2:Y:S02]  /*26270*/  SYNCS.PHASECHK.TRANS64.TRYWAIT P0, [R2+URZ+0x32440], R3 ;  /* 0x03244003020075a7 */ /* 0x000ea4000800017f */
[----:B--2---:R-:W-:Y:S05]  /*26280*/  @!P0 BRA `(.L_x_2638) ;  /* 0x0000001c00388947 */ /* 0x004fea0003800000 */
.L_x_2686:
        /* <DEDUP_REMOVED lines=11> */
.L_x_2639:
[----:B------:R-:W3:Y:S01]  /*26340*/  LDL R6, [R1+0x470] ;  /* 0x0004700001067983 */ /* 0x000ee20000100800 */
        /* <DEDUP_REMOVED lines=19> */
[----:B------:R-:W1:Y:S02]  /*26480*/  SYNCS.PHASECHK.TRANS64.TRYWAIT P1, [R2+URZ+0x32460], R3 ;  /* 0x03246003020075a7 */ /* 0x000e64000802017f */
[----:B01----:R-:W-:Y:S05]  /*26490*/  @!P1 BRA `(.L_x_2640) ;  /* 0x0000001800c89947 */ /* 0x003fea0003800000 */
.L_x_2687:
        /* <DEDUP_REMOVED lines=8> */
.L_x_2641:
[----:B0-2---:R-:W2:Y:S01]  /*26520*/  LDL R3, [R1+0x470] ;  /* 0x0004700001037983 */ /* 0x005ea20000100800 */
        /* <DEDUP_REMOVED lines=33> */
.L_x_2636:
[----:B------:R-:W-:Y:S05]  /*26740*/  BSYNC B1 ;  /* 0x0000000000017941 */ /* 0x000fea0003800000 */
.L_x_2635:
[----:B------:R-:W2:Y:S01]  /*26750*/  LDL R2, [R1+0x47c] ;  /* 0x00047c0001027983 */ /* 0x000ea20000100800 */
[----:B------:R-:W-:Y:S01]  /*26760*/  VIADD R8, R8, 0xfffffffe ;  /* 0xfffffffe08087836 */ /* 0x000fe20000000000 */
[----:B--2---:R-:W-:-:S13]  /*26770*/  ISETP.GT.AND P0, PT, R9, R2, PT ;  /* 0x000000020900720c */ /* 0x004fda0003f04270 */
[----:B------:R-:W-:Y:S05]  /*26780*/  @P0 BRA `(.L_x_2642) ;  /* 0xfffffff0006c0947 */ /* 0x000fea000383ffff */
.L_x_2618:
[----:B------:R-:W-:Y:S05]  /*26790*/  BSYNC B0 ;  /* 0x0000000000007941 */ /* 0x000fea0003800000 */
.L_x_2617:
[----:B------:R-:W2:Y:S01]  /*267a0*/  LDL.LU R3, [R1+0x470] ;  /* 0x0004700001037983 */ /* 0x000ea20000300800 */
[----:B------:R-:W-:Y:S01]  /*267b0*/  BSSY B0, `(.L_x_2643) ;  /* 0x0000016000007945 */ /* 0x000fe20003800000 */
[----:B------:R-:W1:Y:S02]  /*267c0*/  S2R R2, SR_TID.X ;  /* 0x0000000000027919 */ /* 0x000e640000002100 */
[----:B-1----:R-:W-:-:S04]  /*267d0*/  LOP3.LUT R2, R2, 0x1f, RZ, 0xc0, !PT ;  /* 0x0000001f02027812 */ /* 0x002fc800078ec0ff */
[----:B------:R-:W-:Y:S01]  /*267e0*/  ISETP.NE.AND P1, PT, R2, RZ, PT ;  /* 0x000000ff0200720c */ /* 0x000fe20003f25270 */
[----:B--2---:R-:W-:-:S05]  /*267f0*/  VIADD R0, R3, 0x1 ;  /* 0x0000000103007836 */ /* 0x004fca0000000000 */
[----:B------:R-:W-:-:S04]  /*26800*/  ISETP.NE.AND P0, PT, R0, 0x2, PT ;  /* 0x000000020000780c */ /* 0x000fc80003f05270 */
[----:B------:R-:W-:Y:S02]  /*26810*/  SEL R2, R0, RZ, P0 ;  /* 0x000000ff00027207 */ /* 0x000fe40000000000 */
[----:B------:R-:W-:-:S03]  /*26820*/  SEL R0, RZ, 0x1, P0 ;  /* 0x00000001ff007807 */ /* 0x000fc60000000000 */
[----:B------:R1:W-:Y:S01]  /*26830*/  STL [R1+0x470], R2 ;  /* 0x0004700201007387 */ /* 0x0003e20000100800 */
[----:B------:R-:W-:Y:S05]  /*26840*/  @P1 BRA `(.L_x_2644) ;  /* 0x0000000000301947 */ /* 0x000fea0003800000 */
[----:B------:R-:W2:Y:S01]  /*26850*/  S2R R7, SR_LANEID ;  /* 0x0000000000077919 */ /* 0x000ea20000000000 */
[----:B------:R-:W-:Y:S01]  /*26860*/  VOTEU.ANY UR4, UPT, PT ;  /* 0x0000000000047886 */ /* 0x000fe200038e0100 */
[----:B-1----:R-:W1:Y:S01]  /*26870*/  LDC.64 R2, c[0x0][0xd38] ;  /* 0x00034e00ff027b82 */ /* 0x002e620000000a00 */
[----:B------:R-:W2:Y:S08]  /*26880*/  FLO.U32 R4, UR4 ;  /* 0x0000000400047d00 */ /* 0x000eb000080e0000 */
[----:B------:R-:W1:Y:S01]  /*26890*/  POPC R5, UR4 ;  /* 0x0000000400057d09 */ /* 0x000e620008000000 */
[----:B--2---:R-:W-:-:S13]  /*268a0*/  ISETP.EQ.U32.AND P0, PT, R4, R7, PT ;  /* 0x000000070400720c */ /* 0x004fda0003f02070 */
[----:B-1----:R-:W2:Y:S01]  /*268b0*/  @P0 ATOMG.E.ADD.STRONG.GPU PT, R3, desc[UR54][R2.64], R5 ;  /* 0x00000005020309a8 */ /* 0x002ea200081ee1f6 */
[----:B------:R-:W1:Y:S02]  /*268c0*/  S2R R6, SR_LTMASK ;  /* 0x0000000000067919 */ /* 0x000e640000003900 */
[----:B-1----:R-:W-:-:S04]  /*268d0*/  LOP3.LUT R6, R6, UR4, RZ, 0xc0, !PT ;  /* 0x0000000406067c12 */ /* 0x002fc8000f8ec0ff */
[----:B------:R-:W1:Y:S01]  /*268e0*/  POPC R7, R6 ;  /* 0x0000000600077309 */ /* 0x000e620000000000 */
[----:B--2---:R-:W1:Y:S02]  /*268f0*/  SHFL.IDX PT, R4, R3, R4, 0x1f ;  /* 0x00001f0403047589 */ /* 0x004e6400000e0000 */
[----:B-1----:R-:W-:-:S07]  /*26900*/  IADD3 R16, R4, UR49, R7 ;  /* 0x0000003104107c10 */ /* 0x002fce000fffe007 */
.L_x_2644:
[----:B------:R-:W-:Y:S05]  /*26910*/  BSYNC B0 ;  /* 0x0000000000007941 */ /* 0x000fea0003800000 */
.L_x_2643:
[----:B-1----:R-:W2:Y:S02]  /*26920*/  LDL.LU R2, [R1+0x474] ;  /* 0x0004740001027983 */ /* 0x002ea40000300800 */
[----:B--2---:R-:W-:-:S05]  /*26930*/  LOP3.LUT R2, R2, R0, RZ, 0x3c, !PT ;  /* 0x0000000002027212 */ /* 0x004fca00078e3cff */
[----:B------:R1:W-:Y:S02]  /*26940*/  STL [R1+0x474], R2 ;  /* 0x0004740201007387 */ /* 0x0003e40000100800 */
.L_x_2599:
[----:B------:R-:W-:Y:S05]  /*26950*/  BSYNC B6 ;  /* 0x0000000000067941 */ /* 0x000fea0003800000 */
.L_x_2597:
[----:B------:R-:W-:-:S03]  /*26960*/  UMOV UR4, 0xffffffff ;  /* 0xffffffff00047882 */ /* 0x000fc60000000000 */
[----:B------:R-:W-:Y:S05]  /*26970*/  BRA.DIV UR4, `(.L_x_2645) ;  /* 0x0000001604a47947 */ /* 0x000fea000b800000 */
[----:B------:R2:W3:Y:S04]  /*26980*/  SHFL.IDX PT, R4, R16, RZ, 0x1f ;  /* 0x00001fff10047589 */ /* 0x0004e800000e0000 */
[----:B------:R2:W4:Y:S02]  /*26990*/  SHFL.IDX PT, R6, R16, 0x1, 0x1f ;  /* 0x00201f0010067f89 */ /* 0x00052400000e0000 */
.L_x_2691:
[----:B------:R-:W5:Y:S01]  /*269a0*/  S2R R0, SR_TID.X ;  /* 0x0000000000007919 */ /* 0x000f620000002100 */
[----:B------:R-:W-:Y:S01]  /*269b0*/  ULDC UR4, c[0x0][0xd14] ;  /* 0x0003450000047ab9 */ /* 0x000fe20000000800 */
[----:B------:R-:W-:Y:S01]  /*269c0*/  BSSY B0, `(.L_x_2646) ;  /* 0x000000b000007945 */ /* 0x000fe20003800000 */
[----:B-1----:R-:W-:Y:S01]  /*269d0*/  IMAD.MOV.U32 R2, RZ, RZ, RZ ;  /* 0x000000ffff027224 */ /* 0x002fe200078e00ff */
[----:B-----5:R-:W-:Y:S01]  /*269e0*/  LOP3.LUT R8, R0, 0x1f, RZ, 0xc0, !PT ;  /* 0x0000001f00087812 */ /* 0x020fe200078ec0ff */
[----:B------:R-:W-:-:S03]  /*269f0*/  IMAD.U32 R0, RZ, RZ, UR4 ;  /* 0x00000004ff007e24 */ /* 0x000fc6000f8e00ff */
[C---:B------:R-:W-:Y:S01]  /*26a00*/  ISETP.NE.AND P0, PT, R8.reuse, 0x1f, PT ;  /* 0x0000001f0800780c */ /* 0x040fe20003f05270 */
[----:B------:R-:W-:-:S05]  /*26a10*/  IMAD.IADD R5, R8, 0x1, R19 ;  /* 0x0000000108057824 */ /* 0x000fca00078e0213 */
[----:B------:R-:W-:-:S13]  /*26a20*/  ISETP.GE.OR P0, PT, R5, R0, !P0 ;  /* 0x000000000500720c */ /* 0x000fda0004706670 */
[----:B------:R-:W-:Y:S05]  /*26a30*/  @P0 BRA `(.L_x_2647) ;  /* 0x00000000000c0947 */ /* 0x000fea0003800000 */
[----:B------:R-:W1:Y:S02]  /*26a40*/  LDC.64 R2, c[0x0][0xd58] ;  /* 0x00035600ff027b82 */ /* 0x000e640000000a00 */
[----:B-1----:R-:W-:-:S06]  /*26a50*/  IMAD.WIDE R2, R5, 0x4, R2 ;  /* 0x0000000405027825 */ /* 0x002fcc00078e0202 */
[----:B------:R1:W5:Y:S02]  /*26a60*/  LDG.E R2, desc[UR54][R2.64] ;  /* 0x0000003602027981 */ /* 0x000364000c1e1900 */
.L_x_2647:
[----:B------:R-:W-:Y:S05]  /*26a70*/  BSYNC B0 ;  /* 0x0000000000007941 */ /* 0x000fea0003800000 */
.L_x_2646:
        /* <DEDUP_REMOVED lines=23> */
.L_x_2699:
[----:B------:R-:W-:Y:S02]  /*26bf0*/  ULDC UR4, c[0x0][0xd10] ;  /* 0x0003440000047ab9 */ /* 0x000fe40000000800 */
[----:B------:R-:W-:-:S04]  /*26c00*/  IMAD.U32 R5, RZ, RZ, UR4 ;  /* 0x00000004ff057e24 */ /* 0x000fc8000f8e00ff */
[----:B-1----:R-:W-:-:S04]  /*26c10*/  IMAD R14, R14, R5, RZ ;  /* 0x000000050e0e7224 */ /* 0x002fc800078e02ff */
[----:B----4-:R-:W-:-:S05]  /*26c20*/  IMAD.IADD R7, R6, 0x1, R14 ;  /* 0x0000000106077824 */ /* 0x010fca00078e020e */
[----:B---3--:R-:W-:-:S13]  /*26c30*/  ISETP.GT.AND P0, PT, R7, R4, PT ;  /* 0x000000040700720c */ /* 0x008fda0003f04270 */
[----:B------:R-:W-:Y:S05]  /*26c40*/  @P0 BRA `(.L_x_2649) ;  /* 0x0000000000b40947 */ /* 0x000fea0003800000 */
[----:B------:R-:W1:Y:S02]  /*26c50*/  LDC R0, c[0x0][0xd14] ;  /* 0x00034500ff007b82 */ /* 0x000e640000000800 */
.L_x_2654:
[----:B------:R-:W-:-:S05]  /*26c60*/  VIADD R19, R19, 0x1f ;  /* 0x0000001f13137836 */ /* 0x000fca0000000000 */
[----:B-1----:R-:W-:-:S13]  /*26c70*/  ISETP.GE.AND P0, PT, R19, R0, PT ;  /* 0x000000001300720c */ /* 0x002fda0003f06270 */
[----:B------:R-:W-:Y:S05]  /*26c80*/  @P0 BRA `(.L_x_2650) ;  /* 0x0000000400ec0947 */ /* 0x000fea0003800000 */
[----:B------:R-:W1:Y:S01]  /*26c90*/  S2R R2, SR_TID.X ;  /* 0x0000000000027919 */ /* 0x000e620000002100 */
[----:B------:R-:W-:Y:S01]  /*26ca0*/  BSSY B0, `(.L_x_2651) ;  /* 0x000000a000007945 */ /* 0x000fe20003800000 */
[----:B-1----:R-:W-:Y:S01]  /*26cb0*/  LOP3.LUT R8, R2, 0x1f, RZ, 0xc0, !PT ;  /* 0x0000001f02087812 */ /* 0x002fe200078ec0ff */
[----:B------:R-:W-:-:S03]  /*26cc0*/  IMAD.MOV.U32 R2, RZ, RZ, RZ ;  /* 0x000000ffff027224 */ /* 0x000fc600078e00ff */
[C---:B------:R-:W-:Y:S01]  /*26cd0*/  ISETP.NE.AND P1, PT, R8.reuse, 0x1f, PT ;  /* 0x0000001f0800780c */ /* 0x040fe20003f25270 */
[----:B------:R-:W-:-:S05]  /*26ce0*/  IMAD.IADD R5, R8, 0x1, R19 ;  /* 0x0000000108057824 */ /* 0x000fca00078e0213 */
[----:B------:R-:W-:-:S13]  /*26cf0*/  ISETP.GE.OR P0, PT, R5, R0, !P1 ;  /* 0x000000000500720c */ /* 0x000fda0004f06670 */
[----:B------:R-:W-:Y:S05]  /*26d00*/  @P0 BRA `(.L_x_2652) ;  /* 0x00000000000c0947 */ /* 0x000fea0003800000 */
[----:B0-----:R-:W0:Y:S02]  /*26d10*/  LDC.64 R2, c[0x0][0xd58] ;  /* 0x00035600ff027b82 */ /* 0x001e240000000a00 */
[----:B0-----:R-:W-:-:S06]  /*26d20*/  IMAD.WIDE R2, R5, 0x4, R2 ;  /* 0x0000000405027825 */ /* 0x001fcc00078e0202 */
[----:B------:R1:W5:Y:S02]  /*26d30*/  LDG.E R2, desc[UR54][R2.64] ;  /* 0x0000003602027981 */ /* 0x000364000c1e1900 */
.L_x_2652:
[----:B------:R-:W-:Y:S05]  /*26d40*/  BSYNC B0 ;  /* 0x0000000000007941 */ /* 0x000fea0003800000 */
.L_x_2651:
        /* <DEDUP_REMOVED lines=8> */
[----:B------:R-:W3:Y:S02]  /*26dd0*/  SHFL.UP PT, R14, R13, 0x2, RZ ;  /* 0x044000000d0e7989 */ /* 0x000ee400000e00ff */
[----:B---3--:R-:W-:Y:S02]  /*26de0*/  SEL R14, R14, RZ, P1 ;  /* 0x000000ff0e0e7207 */ /* 0x008fe40000800000 */
[----:B------:R-:W-:-:S03]  /*26df0*/  ISETP.GE.U32.AND P1, PT, R8, 0x8, PT ;  /* 0x000000080800780c */ /* 0x000fc60003f26070 */
[----:B01----:R-:W-:-:S05]  /*26e00*/  IMAD.IADD R3, R13, 0x1, R14 ;  /* 0x000000010d037824 */ /* 0x003fca00078e020e */
        /* <DEDUP_REMOVED lines=11> */
.L_x_2707:
[----:B------:R-:W-:Y:S02]  /*26ec0*/  ULDC UR4, c[0x0][0xd10] ;  /* 0x0003440000047ab9 */ /* 0x000fe40000000800 */
[----:B------:R-:W-:-:S04]  /*26ed0*/  IMAD.U32 R5, RZ, RZ, UR4 ;  /* 0x00000004ff057e24 */ /* 0x000fc8000f8e00ff */
[----:B-1----:R-:W-:-:S04]  /*26ee0*/  IMAD R14, R14, R5, RZ ;  /* 0x000000050e0e7224 */ /* 0x002fc800078e02ff */
[----:B------:R-:W-:-:S05]  /*26ef0*/  IMAD.IADD R7, R14, 0x1, R7 ;  /* 0x000000010e077824 */ /* 0x000fca00078e0207 */
[----:B------:R-:W-:-:S13]  /*26f00*/  ISETP.GT.AND P0, PT, R7, R4, PT ;  /* 0x000000040700720c */ /* 0x000fda0003f04270 */
[----:B------:R-:W-:Y:S05]  /*26f10*/  @!P0 BRA `(.L_x_2654) ;  /* 0xfffffffc00508947 */ /* 0x000fea000383ffff */
.L_x_2649:
[----:B--2---:R-:W-:Y:S01]  /*26f20*/  IMAD.IADD R16, R7, 0x1, -R14 ;  /* 0x0000000107107824 */ /* 0x004fe200078e0a0e */
[----:B------:R-:W-:-:S03]  /*26f30*/  UMOV UR4, 0xffffffff ;  /* 0xffffffff00047882 */ /* 0x000fc60000000000 */
[----:B------:R-:W-:-:S05]  /*26f40*/  IMAD R7, R3, R5, R16 ;  /* 0x0000000503077224 */ /* 0x000fca00078e0210 */
[----:B------:R-:W-:Y:S01]  /*26f50*/  ISETP.GT.AND P6, PT, R7, R4, PT ;  /* 0x000000040700720c */ /* 0x000fe20003fc4270 */
[----:B------:R-:W-:-:S12]  /*26f60*/  BRA.DIV UR4, `(.L_x_2655) ;  /* 0x0000001a04147947 */ /* 0x000fd8000b800000 */
[----:B------:R-:W-:-:S04]  /*26f70*/  VOTE.ANY R7, PT, !P6 ;  /* 0x0000000000077806 */ /* 0x000fc800070e0100 */
[----:B------:R-:W1:Y:S02]  /*26f80*/  POPC R6, R7 ;  /* 0x0000000700067309 */ /* 0x000e640000000000 */
[----:B-1----:R1:W2:Y:S02]  /*26f90*/  SHFL.IDX PT, R17, R2, R6, 0x1f ;  /* 0x00001f0602117589 */ /* 0x0022a400000e0000 */
.L_x_2711:
[----:B------:R-:W-:Y:S01]  /*26fa0*/  ISETP.NE.AND P0, PT, R7, RZ, PT ;  /* 0x000000ff0700720c */ /* 0x000fe20003f05270 */
[----:B------:R-:W-:-:S12]  /*26fb0*/  IMAD.MOV.U32 R14, RZ, RZ, RZ ;  /* 0x000000ffff0e7224 */ /* 0x000fd800078e00ff */
[----:B------:R-:W-:Y:S05]  /*26fc0*/  @!P0 BRA `(.L_x_2656) ;  /* 0x0000000000108947 */ /* 0x000fea0003800000 */
[----:B------:R-:W-:Y:S01]  /*26fd0*/  UMOV UR4, 0xffffffff ;  /* 0xffffffff00047882 */ /* 0x000fe20000000000 */
[----:B------:R-:W-:Y:S02]  /*26fe0*/  VIADD R12, R6, 0xffffffff ;  /* 0xffffffff060c7836 */ /* 0x000fe40000000000 */
[----:B------:R-:W-:Y:S05]  /*26ff0*/  BRA.DIV UR4, `(.L_x_2657) ;  /* 0x0000001a04387947 */ /* 0x000fea000b800000 */
[----:B------:R3:W4:Y:S02]  /*27000*/  SHFL.IDX PT, R14, R3, R12, 0x1f ;  /* 0x00001f0c030e7589 */ /* 0x00072400000e0000 */
.L_x_2656:
[----:B01-3--:R-:W0:Y:S01]  /*27010*/  LDC.64 R2, c[0x0][0xd68] ;  /* 0x00035a00ff027b82 */ /* 0x00be220000000a00 */
[----:B------:R-:W-:-:S04]  /*27020*/  IMAD.IADD R19, R6, 0x1, R19 ;  /* 0x0000000106137824 */ /* 0x000fc800078e0213 */
[----:B0-----:R-:W-:-:S05]  /*27030*/  IMAD.WIDE R2, R19, 0x4, R2 ;  /* 0x0000000413027825 */ /* 0x001fca00078e0202 */
[----:B------:R0:W2:Y:S01]  /*27040*/  LDG.E R8, desc[UR54][R2.64] ;  /* 0x0000003602087981 */ /* 0x0000a2000c1e1900 */
[----:B----4-:R-:W-:Y:S02]  /*27050*/  IMAD R16, R14, R5, R16 ;  /* 0x000000050e107224 */ /* 0x010fe400078e0210 */
[----:B0-----:R-:W-:Y:S02]  /*27060*/  IMAD.MOV.U32 R2, RZ, RZ, RZ ;  /* 0x000000ffff027224 */ /* 0x001fe400078e00ff */
[----:B--2---:R-:W-:-:S05]  /*27070*/  IMAD R6, R17, R8, RZ ;  /* 0x0000000811067224 */ /* 0x004fca00078e02ff */
[----:B------:R-:W-:-:S04]  /*27080*/  IABS R7, R6 ;  /* 0x0000000600077213 */ /* 0x000fc80000000000 */
[----:B------:R-:W0:Y:S08]  /*27090*/  I2F.RP R10, R7 ;  /* 0x00000007000a7306 */ /* 0x000e300000209400 */
[----:B0-----:R-:W0:Y:S02]  /*270a0*/  MUFU.RCP R10, R10 ;  /* 0x0000000a000a7308 */ /* 0x001e240000001000 */
[----:B0-----:R-:W-:-:S06]  /*270b0*/  VIADD R11, R10, 0xffffffe ;  /* 0x0ffffffe0a0b7836 */ /* 0x001fcc0000000000 */
[----:B------:R-:W0:Y:S02]  /*270c0*/  F2I.FTZ.U32.TRUNC.NTZ R3, R11 ;  /* 0x0000000b00037305 */ /* 0x000e24000021f000 */
[----:B0-----:R-:W-:-:S04]  /*270d0*/  IMAD.MOV R12, RZ, RZ, -R3 ;  /* 0x000000ffff0c7224 */ /* 0x001fc800078e0a03 */
[----:B------:R-:W-:-:S04]  /*270e0*/  IMAD R9, R12, R7, RZ ;  /* 0x000000070c097224 */ /* 0x000fc800078e02ff */
        /* <DEDUP_REMOVED lines=27> */
[----:B0-----:R-:W-:Y:S01]  /*272a0*/  VIADD R2, R10, 0xffffffe ;  /* 0x0ffffffe0a027836 */ /* 0x001fe20000000000 */
[----:B------:R-:W-:-:S05]  /*272b0*/  IABS R10, R6 ;  /* 0x00000006000a7213 */ /* 0x000fca0000000000 */
[----:B------:R0:W1:Y:S02]  /*272c0*/  F2I.FTZ.U32.TRUNC.NTZ R3, R2 ;  /* 0x0000000200037305 */ /* 0x000064000021f000 */
[----:B0-----:R-:W-:Y:S02]  /*272d0*/  IMAD.MOV.U32 R2, RZ, RZ, RZ ;  /* 0x000000ffff027224 */ /* 0x001fe400078e00ff */
[----:B-1----:R-:W-:-:S04]  /*272e0*/  IMAD.MOV R7, RZ, RZ, -R3 ;  /* 0x000000ffff077224 */ /* 0x002fc800078e0a03 */
[----:B------:R-:W-:-:S04]  /*272f0*/  IMAD R7, R7, R8, RZ ;  /* 0x0000000807077224 */ /* 0x000fc800078e02ff */
[----:B------:R-:W-:Y:S01]  /*27300*/  IMAD.HI.U32 R3, R3, R7, R2 ;  /* 0x0000000703037227 */ /* 0x000fe200078e0002 */
[-C--:B------:R-:W-:Y:S02]  /*27310*/  IABS R7, R5.reuse ;  /* 0x0000000500077213 */ /* 0x080fe40000000000 */
[----:B------:R-:W-:-:S03]  /*27320*/  LOP3.LUT R2, R6, R5, RZ, 0x3c, !PT ;  /* 0x0000000506027212 */ /* 0x000fc600078e3cff */
[----:B------:R-:W-:Y:S02]  /*27330*/  IMAD.MOV R7, RZ, RZ, -R7 ;  /* 0x000000ffff077224 */ /* 0x000fe400078e0a07 */
        /* <DEDUP_REMOVED lines=16> */
.L_x_2650:
[----:B------:R-:W-:Y:S01]  /*27440*/  UMOV UR4, URZ ;  /* 0x0000003f00047c82 */ /* 0x000fe20008000000 */
[----:B------:R-:W-:Y:S01]  /*27450*/  UMOV UR5, URZ ;  /* 0x0000003f00057c82 */ /* 0x000fe20008000000 */
[----:B------:R-:W-:Y:S01]  /*27460*/  ULDC UR6, c[0x0][0xd14] ;  /* 0x0003450000067ab9 */ /* 0x000fe20000000800 */
[----:B--2---:R-:W-:Y:S02]  /*27470*/  IMAD.MOV.U32 R16, RZ, RZ, R4 ;  /* 0x000000ffff107224 */ /* 0x004fe400078e0004 */
[----:B------:R-:W-:Y:S02]  /*27480*/  IMAD.U32 R17, RZ, RZ, UR4 ;  /* 0x00000004ff117e24 */ /* 0x000fe4000f8e00ff */
[----:B------:R-:W-:Y:S02]  /*27490*/  IMAD.U32 R18, RZ, RZ, UR5 ;  /* 0x00000005ff127e24 */ /* 0x000fe4000f8e00ff */
[----:B------:R-:W-:-:S07]  /*274a0*/  IMAD.U32 R19, RZ, RZ, UR6 ;  /* 0x00000006ff137e24 */ /* 0x000fce000f8e00ff */
.L_x_2658:
[----:B------:R-:W1:Y:S01]  /*274b0*/  S2R R2, SR_TID.X ;  /* 0x0000000000027919 */ /* 0x000e620000002100 */
[----:B------:R-:W-:Y:S05]  /*274c0*/  WARPSYNC.ALL ;  /* 0x0000000000007948 */ /* 0x000fea0003800000 */
[----:B------:R-:W-:Y:S01]  /*274d0*/  BAR.SYNC.DEFER_BLOCKING 0x4, 0x120 ;  /* 0x0104800000007b1d */ /* 0x000fe20000010000 */
[----:B-1----:R-:W-:-:S04]  /*274e0*/  LOP3.LUT R2, R2, 0x1f, RZ, 0xc0, !PT ;  /* 0x0000001f02027812 */ /* 0x002fc800078ec0ff */
        /* <DEDUP_REMOVED lines=8> */
.L_x_2585:
[----:B------:R-:W3:Y:S01]  /*27570*/  S2R R3, SR_CgaCtaId ;  /* 0x0000000000037919 */ /* 0x000ee20000008800 */
[----:B------:R-:W-:Y:S01]  /*27580*/  UIADD3 UR4, UR50, 0x1, URZ ;  /* 0x0000000132047890 */ /* 0x000fe2000fffe03f */
[----:B-1----:R-:W-:-:S03]  /*27590*/  MOV R0, 0x400 ;  /* 0x0000040000007802 */ /* 0x002fc60000000f00 */
[----:B------:R-:W-:-:S04]  /*275a0*/  ULEA.HI UR5, UR4, UR4, URZ, 0x1 ;  /* 0x0000000404057291 */ /* 0x000fc8000f8f083f */
[----:B------:R-:W-:-:S04]  /*275b0*/  ULOP3.LUT UR5, UR5, 0xfffffffe, URZ, 0xc0, !UPT ;  /* 0xfffffffe05057892 */ /* 0x000fc8000f8ec03f */
[----:B------:R-:W-:Y:S01]  /*275c0*/  UIADD3 UR5, UR4, -UR5, URZ ;  /* 0x8000000504057290 */ /* 0x000fe2000fffe03f */
[----:B---3--:R-:W-:-:S05]  /*275d0*/  LEA R0, R3, R0, 0x18 ;  /* 0x0000000003007211 */ /* 0x008fca00078ec0ff */
[----:B------:R-:W-:-:S05]  /*275e0*/  IMAD.U32 R3, RZ, RZ, UR5 ;  /* 0x00000005ff037e24 */ /* 0x000fca000f8e00ff */
[----:B------:R-:W-:-:S04]  /*275f0*/  SHF.L.U32 R3, R3, 0x1f, RZ ;  /* 0x0000001f03037819 */ /* 0x000fc800000006ff */
[----:B------:R-:W1:Y:S02]  /*27600*/  SYNCS.PHASECHK.TRANS64.TRYWAIT P0, [R0+URZ+0x32420], R3 ;  /* 0x03242003000075a7 */ /* 0x000e64000800017f */
[----:B-1----:R-:W-:Y:S05]  /*27610*/  @!P0 BRA `(.L_x_2660) ;  /* 0x0000001000d48947 */ /* 0x002fea0003800000 */
.L_x_2714:
[----:B------:R-:W-:-:S03]  /*27620*/  UMOV UR4, 0xffffffff ;  /* 0xffffffff00047882 */ /* 0x000fc60000000000 */
[----:B------:R-:W-:Y:S05]  /*27630*/  BRA.DIV UR4, `(.L_x_2661) ;  /* 0x0000001204e07947 */ /* 0x000fea000b800000 */
[----:B--2---:R-:W2:Y:S02]  /*27640*/  S2R R2, SR_TID.X ;  /* 0x0000000000027919 */ /* 0x004ea40000002100 */
[----:B--2---:R-:W-:-:S04]  /*27650*/  SHF.R.U32.HI R2, RZ, 0x5, R2 ;  /* 0x00000005ff027819 */ /* 0x004fc80000011602 */
[----:B------:R-:W-:-:S05]  /*27660*/  LOP3.LUT R2, R2, 0x3, RZ, 0xc0, !PT ;  /* 0x0000000302027812 */ /* 0x000fca00078ec0ff */
[----:B------:R2:W3:Y:S02]  /*27670*/  SHFL.IDX PT, R14, R2, RZ, 0x1f ;  /* 0x00001fff020e7589 */ /* 0x0004e400000e0000 */
.L_x_2717:
[----:B---3--:R-:W-:Y:S01]  /*27680*/  ISETP.NE.AND P0, PT, R14, RZ, PT ;  /* 0x000000ff0e00720c */ /* 0x008fe20003f05270 */
[----:B------:R-:W-:-:S12]  /*27690*/  BSSY B0, `(.L_x_2662) ;  /* 0x0000027000007945 */ /* 0x000fd80003800000 */
[----:B------:R-:W-:Y:S05]  /*276a0*/  @P0 BRA `(.L_x_2663) ;  /* 0x0000000000940947 */ /* 0x000fea0003800000 */
[----:B------:R-:W-:-:S03]  /*276b0*/  UMOV UR4, 0xffffffff ;  /* 0xffffffff00047882 */ /* 0x000fc60000000000 */
[----:B------:R-:W-:Y:S05]  /*276c0*/  BRA.DIV UR4, `(.L_x_2664) ;  /* 0x0000001204f07947 */ /* 0x000fea000b800000 */
[----:B------:R-:W-:-:S13]  /*276d0*/  ELECT P6, URZ, PT ;  /* 0x00000000003f782f */ /* 0x000fda00038c0000 */
.L_x_2720:
[----:B------:R-:W-:Y:S05]  /*276e0*/  @!P6 BRA `(.L_x_2663) ;  /* 0x000000000084e947 */ /* 0x000fea0003800000 */
[----:B------:R-:W-:-:S06]  /*276f0*/  ULOP3.LUT UR4, UR48, 0x2, URZ, 0xfc, !UPT ;  /* 0x0000000230047892 */ /* 0x000fcc000f8efc3f */
[----:B--2---:R-:W-:-:S05]  /*27700*/  IMAD.U32 R2, RZ, RZ, UR4 ;  /* 0x00000004ff027e24 */ /* 0x004fca000f8e00ff */
[----:B------:R-:W-:-:S13]  /*27710*/  ISETP.NE.AND P2, PT, R2, 0x3, PT ;  /* 0x000000030200780c */ /* 0x000fda0003f45270 */
[----:B------:R-:W-:Y:S05]  /*27720*/  @!P2 BRA `(.L_x_2665) ;  /* 0x000000000004a947 */ /* 0x000fea0003800000 */
[----:B------:R-:W-:Y:S01]  /*27730*/  BPT.TRAP 0x1 ;  /* 0x000000040000795c */ /* 0x000fe20000300000 */
.L_x_2665:
[----:B-1----:R-:W2:Y:S04]  /*27740*/  LDL R3, [R1+0x470] ;  /* 0x0004700001037983 */ /* 0x002ea80000100800 */
        /* <DEDUP_REMOVED lines=13> */
.L_x_2721:
[----:B------:R-:W2:Y:S02]  /*27820*/  SYNCS.PHASECHK.TRANS64.TRYWAIT P0, [R7+URZ], R2 ;  /* 0x00000002070075a7 */ /* 0x000ea4000800017f */
[----:B--2---:R-:W-:Y:S05]  /*27830*/  @!P0 BRA `(.L_x_2667) ;  /* 0x0000001000c88947 */ /* 0x004fea0003800000 */
.L_x_2722:
[----:B------:R-:W-:Y:S05]  /*27840*/  @!P2 BRA `(.L_x_2668) ;  /* 0x000000000004a947 */ /* 0x000fea0003800000 */
[----:B------:R-:W-:Y:S01]  /*27850*/  BPT.TRAP 0x1 ;  /* 0x000000040000795c */ /* 0x000fe20000300000 */
.L_x_2668:
[----:B------:R-:W3:Y:S01]  /*27860*/  LDL.LU R4, [R1+0x470] ;  /* 0x0004700001047983 */ /* 0x000ee20000300800 */
[----:B------:R-:W-:-:S04]  /*27870*/  VIADD R0, R0, 0x32460 ;  /* 0x0003246000007836 */ /* 0x000fc80000000000 */
[----:B---3--:R-:W-:-:S04]  /*27880*/  IMAD R4, R4, 0x8, R0 ;  /* 0x0000000804047824 */ /* 0x008fc800078e0200 */
[----:B------:R-:W3:Y:S02]  /*27890*/  SYNCS.PHASECHK.TRANS64.TRYWAIT P0, [R4+URZ], R5 ;  /* 0x00000005040075a7 */ /* 0x000ee4000800017f */
[----:B---3--:R-:W-:Y:S05]  /*278a0*/  @!P0 BRA `(.L_x_2669) ;  /* 0x0000001000c08947 */ /* 0x008fea0003800000 */
.L_x_2723:
[----:B------:R-:W-:-:S07]  /*278b0*/  IMAD R3, R3, 0x8, R0 ;  /* 0x0000000803037824 */ /* 0x000fce00078e0200 */
.L_x_2670:
[----:B----4-:R4:W0:Y:S02]  /*278c0*/  SYNCS.PHASECHK.TRANS64.TRYWAIT P0, [R3+URZ], R2 ;  /* 0x00000002030075a7 */ /* 0x010824000800017f */
[----:B0-----:R-:W-:Y:S05]  /*278d0*/  @!P0 NANOSLEEP.SYNCS 0x989680 ;  /* 0x009896800000895d */ /* 0x001fea0003900000 */
[----:B------:R-:W0:Y:S02]  /*278e0*/  @!P0 SYNCS.PHASECHK.TRANS64 P0, [R3+URZ], R2 ;  /* 0x00000002030085a7 */ /* 0x000e24000800007f */
[----:B0-----:R-:W-:Y:S05]  /*278f0*/  @!P0 BRA `(.L_x_2670) ;  /* 0xfffffffc00f08947 */ /* 0x001fea000383ffff */
.L_x_2663:
[----:B------:R-:W-:Y:S05]  /*27900*/  BSYNC B0 ;  /* 0x0000000000007941 */ /* 0x000fea0003800000 */
.L_x_2662:
[----:B------:R-:W-:Y:S05]  /*27910*/  EXIT ;  /* 0x000000000000794d */ /* 0x000fea0003800000 */
.L_x_2464:
[----:B0-----:R-:W-:-:S04]  /*27920*/  IMAD.U32 R7, RZ, RZ, UR44 ;  /* 0x0000002cff077e24 */ /* 0x001fc8000f8e00ff */
[----:B------:R0:W1:Y:S03]  /*27930*/  SYNCS.PHASECHK.TRANS64.TRYWAIT P0, [R7+URZ+0x32400], R0 ;  /* 0x03240000070075a7 */ /* 0x000066000800017f */
[----:B-1----:R-:W-:Y:S05]  /*27940*/  @!P0 NANOSLEEP.SYNCS 0x989680 ;  /* 0x009896800000895d */ /* 0x002fea0003900000 */
[----:B------:R-:W1:Y:S02]  /*27950*/  @!P0 SYNCS.PHASECHK.TRANS64 P0, [R7+URZ+0x32400], R0 ;  /* 0x03240000070085a7 */ /* 0x000e64000800007f */
[----:B-1----:R-:W-:Y:S05]  /*27960*/  @!P0 BRA `(.L_x_2464) ;  /* 0xfffffffc00ec8947 */ /* 0x002fea000383ffff */
[----:B------:R-:W-:Y:S05]  /*27970*/  BRA `(.L_x_2671) ;  /* 0xfffffdb000347947 */ /* 0x000fea000383ffff */
.L_x_2471:
[----:B-1----:R1:W2:Y:S02]  /*27980*/  SYNCS.PHASECHK.TRANS64.TRYWAIT P0, [R20+URZ], R21 ;  /* 0x00000015140075a7 */ /* 0x0022a4000800017f */
[----:B--2---:R-:W-:Y:S05]  /*27990*/  @!P0 NANOSLEEP.SYNCS 0x989680 ;  /* 0x009896800000895d */ /* 0x004fea0003900000 */
[----:B------:R-:W2:Y:S02]  /*279a0*/  @!P0 SYNCS.PHASECHK.TRANS64 P0, [R20+URZ], R21 ;  /* 0x00000015140085a7 */ /* 0x000ea4000800007f */
[----:B--2---:R-:W-:Y:S05]  /*279b0*/  @!P0 BRA `(.L_x_2471) ;  /* 0xfffffffc00f08947 */ /* 0x004fea000383ffff */
[----:B------:R-:W-:Y:S05]  /*279c0*/  BRA `(.L_x_2470) ;  /* 0xfffffdb4003c7947 */ /* 0x000fea000383ffff */
.L_x_2473:
[----:B0-----:R-:W-:-:S04]  /*279d0*/  IMAD.U32 R8, RZ, RZ, UR44 ;  /* 0x0000002cff087e24 */ /* 0x001fc8000f8e00ff */
[----:B------:R0:W1:Y:S03]  /*279e0*/  SYNCS.PHASECHK.TRANS64.TRYWAIT P0, [R8+URZ+0x32410], R7 ;  /* 0x03241007080075a7 */ /* 0x000066000800017f */
[----:B-1----:R-:W-:Y:S05]  /*279f0*/  @!P0 NANOSLEEP.SYNCS 0x989680 ;  /* 0x009896800000895d */ /* 0x002fea0003900000 */
[----:B------:R-:W1:Y:S02]  /*27a00*/  @!P0 SYNCS.PHASECHK.TRANS64 P0, [R8+URZ+0x32410], R7 ;  /* 0x03241007080085a7 */ /* 0x000e64000800007f */
[----:B-1----:R-:W-:Y:S05]  /*27a10*/  @!P0 BRA `(.L_x_2473) ;  /* 0xfffffffc00ec8947 */ /* 0x002fea000383ffff */
[----:B------:R-:W-:Y:S05]  /*27a20*/  BRA `(.L_x_2672) ;  /* 0xfffffdb800107947 */ /* 0x000fea000383ffff */
.L_x_2480:
[----:B-1----:R1:W2:Y:S02]  /*27a30*/  SYNCS.PHASECHK.TRANS64.TRYWAIT P0, [R8+URZ], R9 ;  /* 0x00000009080075a7 */ /* 0x0022a4000800017f */
[----:B--2---:R-:W-:Y:S05]  /*27a40*/  @!P0 NANOSLEEP.SYNCS 0x989680 ;  /* 0x009896800000895d */ /* 0x004fea0003900000 */
[----:B------:R-:W2:Y:S02]  /*27a50*/  @!P0 SYNCS.PHASECHK.TRANS64 P0, [R8+URZ], R9 ;  /* 0x00000009080085a7 */ /* 0x000ea4000800007f */
[----:B--2---:R-:W-:Y:S05]  /*27a60*/  @!P0 BRA `(.L_x_2480) ;  /* 0xfffffffc00f08947 */ /* 0x004fea000383ffff */
[----:B------:R-:W-:Y:S05]  /*27a70*/  BRA `(.L_x_2479) ;  /* 0xfffffdb800547947 */ /* 0x000fea000383ffff */
.L_x_2515:
[----:B0-----:R0:W1:Y:S02]  /*27a80*/  SYNCS.PHASECHK.TRANS64.TRYWAIT P2, [R0+URZ], R3 ;  /* 0x00000003000075a7 */ /* 0x001064000804017f */
[----:B-1----:R-:W-:Y:S05]  /*27a90*/  @!P2 NANOSLEEP.SYNCS 0x989680 ;  /* 0x009896800000a95d */ /* 0x002fea0003900000 */
[----:B------:R-:W1:Y:S02]  /*27aa0*/  @!P2 SYNCS.PHASECHK.TRANS64 P2, [R0+URZ], R3 ;  /* 0x000000030000a5a7 */ /* 0x000e64000804007f */
[----:B-1----:R-:W-:Y:S05]  /*27ab0*/  @!P2 BRA `(.L_x_2515) ;  /* 0xfffffffc00f0a947 */ /* 0x002fea000383ffff */
[----:B------:R-:W-:Y:S05]  /*27ac0*/  BRA `(.L_x_2514) ;  /* 0xfffffe24004c7947 */ /* 0x000fea000383ffff */
.L_x_2522:
[----:B-1----:R1:W2:Y:S02]  /*27ad0*/  SYNCS.PHASECHK.TRANS64.TRYWAIT P2, [R4+URZ], R5 ;  /* 0x00000005040075a7 */ /* 0x0022a4000804017f */
[----:B--2---:R-:W-:Y:S05]  /*27ae0*/  @!P2 NANOSLEEP.SYNCS 0x989680 ;  /* 0x009896800000a95d */ /* 0x004fea0003900000 */
[----:B------:R-:W2:Y:S02]  /*27af0*/  @!P2 SYNCS.PHASECHK.TRANS64 P2, [R4+URZ], R5 ;  /* 0x000000050400a5a7 */ /* 0x000ea4000804007f */
[----:B--2---:R-:W-:Y:S05]  /*27b00*/  @!P2 BRA `(.L_x_2522) ;  /* 0xfffffffc00f0a947 */ /* 0x004fea000383ffff */
[----:B------:R-:W-:Y:S05]  /*27b10*/  BRA `(.L_x_2521) ;  /* 0xfffffe2800707947 */ /* 0x000fea000383ffff */
.L_x_2533:
[----:B-1----:R1:W2:Y:S02]  /*27b20*/  SYNCS.PHASECHK.TRANS64.TRYWAIT P1, [R0+URZ], R7 ;  /* 0x00000007000075a7 */ /* 0x0022a4000802017f */
[----:B--2---:R-:W-:Y:S05]  /*27b30*/  @!P1 NANOSLEEP.SYNCS 0x989680 ;  /* 0x009896800000995d */ /* 0x004fea0003900000 */
[----:B------:R-:W2:Y:S02]  /*27b40*/  @!P1 SYNCS.PHASECHK.TRANS64 P1, [R0+URZ], R7 ;  /* 0x00000007000095a7 */ /* 0x000ea4000802007f */
[----:B--2---:R-:W-:Y:S05]  /*27b50*/  @!P1 BRA `(.L_x_2533) ;  /* 0xfffffffc00f09947 */ /* 0x004fea000383ffff */
[----:B------:R-:W-:Y:S05]  /*27b60*/  BRA `(.L_x_2532) ;  /* 0xfffffec000987947 */ /* 0x000fea000383ffff */
.L_x_2540:
[----:B-1----:R1:W2:Y:S02]  /*27b70*/  SYNCS.PHASECHK.TRANS64.TRYWAIT P1, [R4+URZ], R5 ;  /* 0x00000005040075a7 */ /* 0x0022a4000802017f */
[----:B--2---:R-:W-:Y:S05]  /*27b80*/  @!P1 NANOSLEEP.SYNCS 0x989680 ;  /* 0x009896800000995d */ /* 0x004fea0003900000 */
[----:B------:R-:W2:Y:S02]  /*27b90*/  @!P1 SYNCS.PHASECHK.TRANS64 P1, [R4+URZ], R5 ;  /* 0x00000005040095a7 */ /* 0x000ea4000802007f */
[----:B--2---:R-:W-:Y:S05]  /*27ba0*/  @!P1 BRA `(.L_x_2540) ;  /* 0xfffffffc00f09947 */ /* 0x004fea000383ffff */
[----:B------:R-:W-:Y:S05]  /*27bb0*/  BRA `(.L_x_2539) ;  /* 0xfffffec400bc7947 */ /* 0x000fea000383ffff */
.L_x_2604:
[----:B------:R-:W1:Y:S01]  /*27bc0*/  S2R R5, SR_TID.X ;  /* 0x0000000000057919 */ /* 0x000e620000002100 */
[----:B------:R-:W-:Y:S01]  /*27bd0*/  BSSY B0, `(.L_x_2673) ;  /* 0x000000a000007945 */ /* 0x000fe20003800000 */
[----:B------:R-:W-:Y:S02]  /*27be0*/  IMAD.MOV.U32 R12, RZ, RZ, RZ ;  /* 0x000000ffff0c7224 */ /* 0x000fe400078e00ff */
[----:B0-----:R-:W-:Y:S02]  /*27bf0*/  IMAD.MOV.U32 R11, RZ, RZ, 0x1f ;  /* 0x0000001fff0b7424 */ /* 0x001fe400078e00ff */
[----:B------:R-:W-:Y:S01]  /*27c00*/  IMAD.MOV.U32 R15, RZ, RZ, -0x1 ;  /* 0xffffffffff0f7424 */ /* 0x000fe200078e00ff */
[----:B-1----:R-:W-:-:S04]  /*27c10*/  SHF.R.U32.HI R5, RZ, 0x5, R5 ;  /* 0x00000005ff057819 */ /* 0x002fc80000011605 */
[----:B------:R-:W-:-:S05]  /*27c20*/  LOP3.LUT R5, R5, 0x3, RZ, 0xc0, !PT ;  /* 0x0000000305057812 */ /* 0x000fca00078ec0ff */
[----:B------:R-:W-:-:S07]  /*27c30*/  IMAD.MOV.U32 R13, RZ, RZ, R5 ;  /* 0x000000ffff0d7224 */ /* 0x000fce00078e0005 */
[----:B------:R-:W-:Y:S05]  /*27c40*/  WARPSYNC.COLLECTIVE R15, `(.L_x_2674) ;  /* 0x000000000f087348 */ /* 0x000fea0003c00000 */
[----:B------:R0:W1:Y:S02]  /*27c50*/  SHFL.IDX P6, R14, R13, R12, R11 ;  /* 0x0000000c0d0e7389 */ /* 0x00006400000c000b */
[----:B01----:R-:W-:Y:S01]  /*27c60*/  ENDCOLLECTIVE ;  /* 0x000000000000791b */ /* 0x003fe20003800000 */
.L_x_2674:
[----:B------:R-:W-:Y:S05]  /*27c70*/  BSYNC B0 ;  /* 0x0000000000007941 */ /* 0x000fea0003800000 */
.L_x_2673:
[----:B------:R-:W-:Y:S05]  /*27c80*/  BRA `(.L_x_2675) ;  /* 0xffffffc800007947 */ /* 0x000fea000383ffff */
.L_x_2605:
[----:B------:R-:W-:Y:S01]  /*27c90*/  BSSY B0, `(.L_x_2676) ;  /* 0x0000006000007945 */ /* 0x000fe20003800000 */
[----:B------:R-:W-:-:S07]  /*27ca0*/  IMAD.MOV.U32 R15, RZ, RZ, -0x1 ;  /* 0xffffffffff0f7424 */ /* 0x000fce00078e00ff */
[----:B0-----:R-:W-:Y:S05]  /*27cb0*/  WARPSYNC.COLLECTIVE R15, `(.L_x_2677) ;  /* 0x000000000f0c7348 */ /* 0x001fea0003c00000 */
[----:B------:R-:W-:Y:S02]  /*27cc0*/  ELECT P6, UR62, PT ;  /* 0x00000000003e782f */ /* 0x000fe400038c0000 */
[----:B------:R-:W-:Y:S01]  /*27cd0*/  MOV R14, UR62 ;  /* 0x0000003e000e7c02 */ /* 0x000fe20008000f00 */
[----:B0-----:R-:W-:Y:S10]  /*27ce0*/  ENDCOLLECTIVE ;  /* 0x000000000000791b */ /* 0x001ff40003800000 */
.L_x_2677:
[----:B------:R-:W-:Y:S05]  /*27cf0*/  BSYNC B0 ;  /* 0x0000000000007941 */ /* 0x000fea0003800000 */
.L_x_2676:
[----:B------:R-:W-:Y:S05]  /*27d00*/  BRA `(.L_x_2678) ;  /* 0xffffffc400f07947 */ /* 0x000fea000383ffff */
.L_x_2608:
[----:B0-----:R0:W1:Y:S02]  /*27d10*/  SYNCS.PHASECHK.TRANS64.TRYWAIT P0, [R9+URZ+0x32440], R10 ;  /* 0x0324400a090075a7 */ /* 0x001064000800017f */
[----:B-1----:R-:W-:Y:S05]  /*27d20*/  @!P0 NANOSLEEP.SYNCS 0x989680 ;  /* 0x009896800000895d */ /* 0x002fea0003900000 */
[----:B------:R-:W1:Y:S02]  /*27d30*/  @!P0 SYNCS.PHASECHK.TRANS64 P0, [R9+URZ+0x32440], R10 ;  /* 0x0324400a090085a7 */ /* 0x000e64000800007f */
[----:B-1----:R-:W-:Y:S05]  /*27d40*/  @!P0 BRA `(.L_x_2608) ;  /* 0xfffffffc00f08947 */ /* 0x002fea000383ffff */
[----:B------:R-:W-:Y:S05]  /*27d50*/  BRA `(.L_x_2679) ;  /* 0xffffffc800587947 */ /* 0x000fea000383ffff */
.L_x_2612:
        /* <DEDUP_REMOVED lines=8> */
.L_x_2615:
[----:B0-----:R0:W1:Y:S02]  /*27de0*/  SYNCS.PHASECHK.TRANS64.TRYWAIT P0, [R9+URZ+0x32460], R6 ;  /* 0x03246006090075a7 */ /* 0x001064000800017f */
[----:B-1----:R-:W-:Y:S05]  /*27df0*/  @!P0 NANOSLEEP.SYNCS 0x989680 ;  /* 0x009896800000895d */ /* 0x002fea0003900000 */
[----:B------:R-:W1:Y:S02]  /*27e00*/  @!P0 SYNCS.PHASECHK.TRANS64 P0, [R9+URZ+0x32460], R6 ;  /* 0x03246006090085a7 */ /* 0x000e64000800007f */
[----:B-1----:R-:W-:Y:S05]  /*27e10*/  @!P0 BRA `(.L_x_2615) ;  /* 0xfffffffc00f08947 */ /* 0x002fea000383ffff */
[----:B------:R-:W-:Y:S05]  /*27e20*/  BRA `(.L_x_2681) ;  /* 0xffffffcc00dc7947 */ /* 0x000fea000383ffff */
.L_x_2624:
[----:B-1----:R1:W2:Y:S02]  /*27e30*/  SYNCS.PHASECHK.TRANS64.TRYWAIT P0, [R2+URZ+0x32440], R3 ;  /* 0x03244003020075a7 */ /* 0x0022a4000800017f */
[----:B--2---:R-:W-:Y:S05]  /*27e40*/  @!P0 NANOSLEEP.SYNCS 0x989680 ;  /* 0x009896800000895d */ /* 0x004fea0003900000 */
[----:B------:R-:W2:Y:S02]  /*27e50*/  @!P0 SYNCS.PHASECHK.TRANS64 P0, [R2+URZ+0x32440], R3 ;  /* 0x03244003020085a7 */ /* 0x000ea4000800007f */
[----:B--2---:R-:W-:Y:S05]  /*27e60*/  @!P0 BRA `(.L_x_2624) ;  /* 0xfffffffc00f08947 */ /* 0x004fea000383ffff */
[----:B------:R-:W-:Y:S05]  /*27e70*/  BRA `(.L_x_2682) ;  /* 0xffffffd400607947 */ /* 0x000fea000383ffff */
.L_x_2626:
[----:B--2---:R2:W3:Y:S02]  /*27e80*/  SYNCS.PHASECHK.TRANS64.TRYWAIT P0, [R2+URZ+0x32460], R3 ;  /* 0x03246003020075a7 */ /* 0x0044e4000800017f */
[----:B---3--:R-:W-:Y:S05]  /*27e90*/  @!P0 NANOSLEEP.SYNCS 0x989680 ;  /* 0x009896800000895d */ /* 0x008fea0003900000 */
[----:B------:R-:W3:Y:S02]  /*27ea0*/  @!P0 SYNCS.PHASECHK.TRANS64 P0, [R2+URZ+0x32460], R3 ;  /* 0x03246003020085a7 */ /* 0x000ee4000800007f */
[----:B---3--:R-:W-:Y:S05]  /*27eb0*/  @!P0 BRA `(.L_x_2626) ;  /* 0xfffffffc00f08947 */ /* 0x008fea000383ffff */
[----:B------:R-:W-:Y:S05]  /*27ec0*/  BRA `(.L_x_2683) ;  /* 0xffffffd400d07947 */ /* 0x000fea000383ffff */
.L_x_2631:
[----:B-1----:R1:W2:Y:S02]  /*27ed0*/  SYNCS.PHASECHK.TRANS64.TRYWAIT P0, [R2+URZ+0x32440], R3 ;  /* 0x03244003020075a7 */ /* 0x0022a4000800017f */
[----:B--2---:R-:W-:Y:S05]  /*27ee0*/  @!P0 NANOSLEEP.SYNCS 0x989680 ;  /* 0x009896800000895d */ /* 0x004fea0003900000 */
[----:B------:R-:W2:Y:S02]  /*27ef0*/  @!P0 SYNCS.PHASECHK.TRANS64 P0, [R2+URZ+0x32440], R3 ;  /* 0x03244003020085a7 */ /* 0x000ea4000800007f */
[----:B--2---:R-:W-:Y:S05]  /*27f00*/  @!P0 BRA `(.L_x_2631) ;  /* 0xfffffffc00f08947 */ /* 0x004fea000383ffff */
[----:B------:R-:W-:Y:S05]  /*27f10*/  BRA `(.L_x_2684) ;  /* 0xffffffdc00207947 */ /* 0x000fea000383ffff */
.L_x_2633:
[----:B0-----:R0:W2:Y:S02]  /*27f20*/  SYNCS.PHASECHK.TRANS64.TRYWAIT P1, [R2+URZ+0x32460], R3 ;  /* 0x03246003020075a7 */ /* 0x0010a4000802017f */
[----:B--2---:R-:W-:Y:S05]  /*27f30*/  @!P1 NANOSLEEP.SYNCS 0x989680 ;  /* 0x009896800000995d */ /* 0x004fea0003900000 */
[----:B------:R-:W2:Y:S02]  /*27f40*/  @!P1 SYNCS.PHASECHK.TRANS64 P1, [R2+URZ+0x32460], R3 ;  /* 0x03246003020095a7 */ /* 0x000ea4000802007f */
[----:B--2---:R-:W-:Y:S05]  /*27f50*/  @!P1 BRA `(.L_x_2633) ;  /* 0xfffffffc00f09947 */ /* 0x004fea000383ffff */
[----:B------:R-:W-:Y:S05]  /*27f60*/  BRA `(.L_x_2685) ;  /* 0xffffffdc008c7947 */ /* 0x000fea000383ffff */
.L_x_2638:
[----:B--2---:R2:W3:Y:S02]  /*27f70*/  SYNCS.PHASECHK.TRANS64.TRYWAIT P0, [R2+URZ+0x32440], R3 ;  /* 0x03244003020075a7 */ /* 0x0044e4000800017f */
[----:B---3--:R-:W-:Y:S05]  /*27f80*/  @!P0 NANOSLEEP.SYNCS 0x989680 ;  /* 0x009896800000895d */ /* 0x008fea0003900000 */
[----:B------:R-:W3:Y:S02]  /*27f90*/  @!P0 SYNCS.PHASECHK.TRANS64 P0, [R2+URZ+0x32440], R3 ;  /* 0x03244003020085a7 */ /* 0x000ee4000800007f */
[----:B---3--:R-:W-:Y:S05]  /*27fa0*/  @!P0 BRA `(.L_x_2638) ;  /* 0xfffffffc00f08947 */ /* 0x008fea000383ffff */
[----:B------:R-:W-:Y:S05]  /*27fb0*/  BRA `(.L_x_2686) ;  /* 0xffffffe000b47947 */ /* 0x000fea000383ffff */
.L_x_2640:
[----:B0-----:R0:W1:Y:S02]  /*27fc0*/  SYNCS.PHASECHK.TRANS64.TRYWAIT P1, [R2+URZ+0x32460], R3 ;  /* 0x03246003020075a7 */ /* 0x001064000802017f */
[----:B-1----:R-:W-:Y:S05]  /*27fd0*/  @!P1 NANOSLEEP.SYNCS 0x989680 ;  /* 0x009896800000995d */ /* 0x002fea0003900000 */
[----:B------:R-:W1:Y:S02]  /*27fe0*/  @!P1 SYNCS.PHASECHK.TRANS64 P1, [R2+URZ+0x32460], R3 ;  /* 0x03246003020095a7 */ /* 0x000e64000802007f */
[----:B-1----:R-:W-:Y:S05]  /*27ff0*/  @!P1 BRA `(.L_x_2640) ;  /* 0xfffffffc00f09947 */ /* 0x002fea000383ffff */
[----:B------:R-:W-:Y:S05]  /*28000*/  BRA `(.L_x_2687) ;  /* 0xffffffe400247947 */ /* 0x000fea000383ffff */
.L_x_2645:
[----:B------:R-:W-:Y:S01]  /*28010*/  BSSY B0, `(.L_x_2688) ;  /* 0x0000008000007945 */ /* 0x000fe20003800000 */
[----:B0-----:R-:W-:Y:S02]  /*28020*/  IMAD.MOV.U32 R13, RZ, RZ, R16 ;  /* 0x000000ffff0d7224 */ /* 0x001fe400078e0010 */
[----:B------:R-:W-:Y:S02]  /*28030*/  IMAD.MOV.U32 R12, RZ, RZ, RZ ;  /* 0x000000ffff0c7224 */ /* 0x000fe400078e00ff */
[----:B------:R-:W-:Y:S02]  /*28040*/  IMAD.MOV.U32 R11, RZ, RZ, 0x1f ;  /* 0x0000001fff0b7424 */ /* 0x000fe400078e00ff */
[----:B------:R-:W-:-:S07]  /*28050*/  IMAD.MOV.U32 R15, RZ, RZ, -0x1 ;  /* 0xffffffffff0f7424 */ /* 0x000fce00078e00ff */
[----:B-1----:R-:W-:Y:S05]  /*28060*/  WARPSYNC.COLLECTIVE R15, `(.L_x_2689) ;  /* 0x000000000f087348 */ /* 0x002fea0003c00000 */
[----:B------:R0:W2:Y:S02]  /*28070*/  SHFL.IDX P6, R14, R13, R12, R11 ;  /* 0x0000000c0d0e7389 */ /* 0x0000a400000c000b */
[----:B012---:R-:W-:Y:S01]  /*28080*/  ENDCOLLECTIVE ;  /* 0x000000000000791b */ /* 0x007fe20003800000 */
.L_x_2689:
[----:B------:R-:W-:Y:S05]  /*28090*/  BSYNC B0 ;  /* 0x0000000000007941 */ /* 0x000fea0003800000 */
.L_x_2688:
        /* <DEDUP_REMOVED lines=8> */
.L_x_2690:
[----:B------:R-:W-:Y:S01]  /*28120*/  IMAD.MOV.U32 R6, RZ, RZ, R14 ;  /* 0x000000ffff067224 */ /* 0x000fe200078e000e */
[----:B------:R-:W-:Y:S06]  /*28130*/  BRA `(.L_x_2691) ;  /* 0xffffffe800187947 */ /* 0x000fec000383ffff */
.L_x_2648:
        /* <DEDUP_REMOVED lines=8> */
.L_x_2693:
[----:B------:R-:W-:Y:S05]  /*281c0*/  BSYNC B0 ;  /* 0x0000000000007941 */ /* 0x000fea0003800000 */
.L_x_2692:
        /* <DEDUP_REMOVED lines=10> */
.L_x_2694:
        /* <DEDUP_REMOVED lines=8> */
.L_x_2695:
        /* <DEDUP_REMOVED lines=8> */
.L_x_2696:
        /* <DEDUP_REMOVED lines=8> */
.L_x_2697:
        /* <DEDUP_REMOVED lines=8> */
.L_x_2698:
[----:B------:R-:W-:Y:S05]  /*28470*/  BRA `(.L_x_2699) ;  /* 0xffffffe400dc7947 */ /* 0x000fea000383ffff */
.L_x_2653:
[----:B------:R-:W-:Y:S01]  /*28480*/  BSSY B0, `(.L_x_2700) ;  /* 0x0000008000007945 */ /* 0x000fe20003800000 */
[----:B-----5:R-:W-:Y:S02]  /*28490*/  IMAD.MOV.U32 R13, RZ, RZ, R2 ;  /* 0x000000ffff0d7224 */ /* 0x020fe400078e0002 */
[----:B------:R-:W-:Y:S02]  /*284a0*/  IMAD.MOV.U32 R12, RZ, RZ, 0x1 ;  /* 0x00000001ff0c7424 */ /* 0x000fe400078e00ff */
[----:B------:R-:W-:Y:S02]  /*284b0*/  IMAD.MOV.U32 R11, RZ, RZ, RZ ;  /* 0x000000ffff0b7224 */ /* 0x000fe400078e00ff */
[----:B------:R-:W-:-:S07]  /*284c0*/  IMAD.MOV.U32 R15, RZ, RZ, -0x1 ;  /* 0xffffffffff0f7424 */ /* 0x000fce00078e00ff */
[----:B012---:R-:W-:Y:S05]  /*284d0*/  WARPSYNC.COLLECTIVE R15, `(.L_x_2701) ;  /* 0x000000000f087348 */ /* 0x007fea0003c00000 */
[----:B------:R3:W4:Y:S02]  /*284e0*/  SHFL.UP P6, R14, R13, R12, R11 ;  /* 0x0400000c0d0e7389 */ /* 0x00072400000c000b */
[----:B01234-:R-:W-:Y:S01]  /*284f0*/  ENDCOLLECTIVE ;  /* 0x000000000000791b */ /* 0x01ffe20003800000 */
.L_x_2701:
[----:B------:R-:W-:Y:S05]  /*28500*/  BSYNC B0 ;  /* 0x0000000000007941 */ /* 0x000fea0003800000 */
.L_x_2700:
        /* <DEDUP_REMOVED lines=10> */
.L_x_2702:
        /* <DEDUP_REMOVED lines=8> */
.L_x_2703:
        /* <DEDUP_REMOVED lines=8> */
.L_x_2704:
        /* <DEDUP_REMOVED lines=8> */
.L_x_2705:
        /* <DEDUP_REMOVED lines=8> */
.L_x_2706:
[----:B------:R-:W-:Y:S05]  /*287b0*/  BRA `(.L_x_2707) ;  /* 0xffffffe400c07947 */ /* 0x000fea000383ffff */
.L_x_2655:
[----:B------:R-:W-:Y:S01]  /*287c0*/  BSSY B0, `(.L_x_2708) ;  /* 0x0000006000007945 */ /* 0x000fe20003800000 */
[----:B------:R-:W-:Y:S01]  /*287d0*/  PLOP3.LUT P6, PT, P6, PT, PT, 0x8, 0x0 ;  /* 0x000000000000781c */ /* 0x000fe200037ce170 */
[----:B------:R-:W-:-:S12]  /*287e0*/  IMAD.MOV.U32 R15, RZ, RZ, -0x1 ;  /* 0xffffffffff0f7424 */ /* 0x000fd800078e00ff */
[----:B0-----:R-:W-:Y:S05]  /*287f0*/  WARPSYNC.COLLECTIVE R15, `(.L_x_2709) ;  /* 0x000000000f087348 */ /* 0x001fea0003c00000 */
[----:B------:R-:W-:Y:S01]  /*28800*/  VOTE.ANY R14, PT, P6 ;  /* 0x00000000000e7806 */ /* 0x000fe200030e0100 */
[----:B0-----:R-:W-:Y:S06]  /*28810*/  ENDCOLLECTIVE ;  /* 0x000000000000791b */ /* 0x001fec0003800000 */
.L_x_2709:
[----:B------:R-:W-:Y:S05]  /*28820*/  BSYNC B0 ;  /* 0x0000000000007941 */ /* 0x000fea0003800000 */
.L_x_2708:
        /* <DEDUP_REMOVED lines=9> */
.L_x_2710:
[----:B------:R-:W-:Y:S01]  /*288c0*/  IMAD.MOV.U32 R17, RZ, RZ, R14 ;  /* 0x000000ffff117224 */ /* 0x000fe200078e000e */
[----:B------:R-:W-:Y:S06]  /*288d0*/  BRA `(.L_x_2711) ;  /* 0xffffffe400b07947 */ /* 0x000fec000383ffff */
.L_x_2657:
[----:B------:R-:W-:Y:S01]  /*288e0*/  BSSY B0, `(.L_x_2712) ;  /* 0x0000007000007945 */ /* 0x000fe20003800000 */
[----:B------:R-:W-:Y:S02]  /*288f0*/  IMAD.MOV.U32 R13, RZ, RZ, R3 ;  /* 0x000000ffff0d7224 */ /* 0x000fe400078e0003 */
[----:B------:R-:W-:Y:S02]  /*28900*/  IMAD.MOV.U32 R11, RZ, RZ, 0x1f ;  /* 0x0000001fff0b7424 */ /* 0x000fe400078e00ff */
[----:B------:R-:W-:-:S07]  /*28910*/  IMAD.MOV.U32 R15, RZ, RZ, -0x1 ;  /* 0xffffffffff0f7424 */ /* 0x000fce00078e00ff */
[----:B012---:R-:W-:Y:S05]  /*28920*/  WARPSYNC.COLLECTIVE R15, `(.L_x_2713) ;  /* 0x000000000f087348 */ /* 0x007fea0003c00000 */
[----:B------:R3:W4:Y:S02]  /*28930*/  SHFL.IDX P6, R14, R13, R12, R11 ;  /* 0x0000000c0d0e7389 */ /* 0x00072400000c000b */
[----:B01234-:R-:W-:Y:S01]  /*28940*/  ENDCOLLECTIVE ;  /* 0x000000000000791b */ /* 0x01ffe20003800000 */
.L_x_2713:
[----:B------:R-:W-:Y:S05]  /*28950*/  BSYNC B0 ;  /* 0x0000000000007941 */ /* 0x000fea0003800000 */
.L_x_2712:
[----:B------:R-:W-:Y:S05]  /*28960*/  BRA `(.L_x_2656) ;  /* 0xffffffe400a87947 */ /* 0x000fea000383ffff */
.L_x_2660:
[----:B-1----:R1:W3:Y:S02]  /*28970*/  SYNCS.PHASECHK.TRANS64.TRYWAIT P0, [R0+URZ+0x32420], R3 ;  /* 0x03242003000075a7 */ /* 0x0022e4000800017f */
[----:B---3--:R-:W-:Y:S05]  /*28980*/  @!P0 NANOSLEEP.SYNCS 0x989680 ;  /* 0x009896800000895d */ /* 0x008fea0003900000 */
[----:B------:R-:W3:Y:S02]  /*28990*/  @!P0 SYNCS.PHASECHK.TRANS64 P0, [R0+URZ+0x32420], R3 ;  /* 0x03242003000085a7 */ /* 0x000ee4000800007f */
[----:B---3--:R-:W-:Y:S05]  /*289a0*/  @!P0 BRA `(.L_x_2660) ;  /* 0xfffffffc00f08947 */ /* 0x008fea000383ffff */
[----:B------:R-:W-:Y:S05]  /*289b0*/  BRA `(.L_x_2714) ;  /* 0xffffffec00187947 */ /* 0x000fea000383ffff */
.L_x_2661:
[----:B--2---:R-:W2:Y:S01]  /*289c0*/  S2R R2, SR_TID.X ;  /* 0x0000000000027919 */ /* 0x004ea20000002100 */
[----:B------:R-:W-:Y:S01]  /*289d0*/  BSSY B0, `(.L_x_2715) ;  /* 0x000000a000007945 */ /* 0x000fe20003800000 */
[----:B------:R-:W-:Y:S02]  /*289e0*/  IMAD.MOV.U32 R12, RZ, RZ, RZ ;  /* 0x000000ffff0c7224 */ /* 0x000fe400078e00ff */
[----:B0-----:R-:W-:Y:S02]  /*289f0*/  IMAD.MOV.U32 R11, RZ, RZ, 0x1f ;  /* 0x0000001fff0b7424 */ /* 0x001fe400078e00ff */
[----:B------:R-:W-:Y:S01]  /*28a00*/  IMAD.MOV.U32 R15, RZ, RZ, -0x1 ;  /* 0xffffffffff0f7424 */ /* 0x000fe200078e00ff */
[----:B--2---:R-:W-:-:S04]  /*28a10*/  SHF.R.U32.HI R2, RZ, 0x5, R2 ;  /* 0x00000005ff027819 */ /* 0x004fc80000011602 */
[----:B------:R-:W-:-:S05]  /*28a20*/  LOP3.LUT R2, R2, 0x3, RZ, 0xc0, !PT ;  /* 0x0000000302027812 */ /* 0x000fca00078ec0ff */
[----:B------:R-:W-:-:S07]  /*28a30*/  IMAD.MOV.U32 R13, RZ, RZ, R2 ;  /* 0x000000ffff0d7224 */ /* 0x000fce00078e0002 */
[----:B-1----:R-:W-:Y:S05]  /*28a40*/  WARPSYNC.COLLECTIVE R15, `(.L_x_2716) ;  /* 0x000000000f087348 */ /* 0x002fea0003c00000 */
[----:B------:R0:W2:Y:S02]  /*28a50*/  SHFL.IDX P6, R14, R13, R12, R11 ;  /* 0x0000000c0d0e7389 */ /* 0x0000a400000c000b */
[----:B012---:R-:W-:Y:S01]  /*28a60*/  ENDCOLLECTIVE ;  /* 0x000000000000791b */ /* 0x007fe20003800000 */
.L_x_2716:
[----:B------:R-:W-:Y:S05]  /*28a70*/  BSYNC B0 ;  /* 0x0000000000007941 */ /* 0x000fea0003800000 */
.L_x_2715:
[----:B------:R-:W-:Y:S05]  /*28a80*/  BRA `(.L_x_2717) ;  /* 0xffffffe800fc7947 */ /* 0x000fea000383ffff */
.L_x_2664:
[----:B------:R-:W-:Y:S01]  /*28a90*/  BSSY B1, `(.L_x_2718) ;  /* 0x0000006000017945 */ /* 0x000fe20003800000 */
[----:B------:R-:W-:-:S07]  /*28aa0*/  IMAD.MOV.U32 R15, RZ, RZ, -0x1 ;  /* 0xffffffffff0f7424 */ /* 0x000fce00078e00ff */
[----:B012---:R-:W-:Y:S05]  /*28ab0*/  WARPSYNC.COLLECTIVE R15, `(.L_x_2719) ;  /* 0x000000000f0c7348 */ /* 0x007fea0003c00000 */
[----:B------:R-:W-:Y:S02]  /*28ac0*/  ELECT P6, UR62, PT ;  /* 0x00000000003e782f */ /* 0x000fe400038c0000 */
[----:B------:R-:W-:Y:S01]  /*28ad0*/  MOV R14, UR62 ;  /* 0x0000003e000e7c02 */ /* 0x000fe20008000f00 */
[----:B012---:R-:W-:Y:S10]  /*28ae0*/  ENDCOLLECTIVE ;  /* 0x000000000000791b */ /* 0x007ff40003800000 */
.L_x_2719:
[----:B------:R-:W-:Y:S05]  /*28af0*/  BSYNC B1 ;  /* 0x0000000000017941 */ /* 0x000fea0003800000 */
.L_x_2718:
[----:B------:R-:W-:Y:S05]  /*28b00*/  BRA `(.L_x_2720) ;  /* 0xffffffe800f47947 */ /* 0x000fea000383ffff */
.L_x_2666:
[----:B-1----:R1:W2:Y:S02]  /*28b10*/  SYNCS.PHASECHK.TRANS64.TRYWAIT P0, [R6+URZ], R5 ;  /* 0x00000005060075a7 */ /* 0x0022a4000800017f */
[----:B--2---:R-:W-:Y:S05]  /*28b20*/  @!P0 NANOSLEEP.SYNCS 0x989680 ;  /* 0x009896800000895d */ /* 0x004fea0003900000 */
[----:B------:R-:W2:Y:S02]  /*28b30*/  @!P0 SYNCS.PHASECHK.TRANS64 P0, [R6+URZ], R5 ;  /* 0x00000005060085a7 */ /* 0x000ea4000800007f */
[----:B--2---:R-:W-:Y:S05]  /*28b40*/  @!P0 BRA `(.L_x_2666) ;  /* 0xfffffffc00f08947 */ /* 0x004fea000383ffff */
[----:B------:R-:W-:Y:S05]  /*28b50*/  BRA `(.L_x_2721) ;  /* 0xffffffec00307947 */ /* 0x000fea000383ffff */
.L_x_2667:
[----:B--2---:R2:W3:Y:S02]  /*28b60*/  SYNCS.PHASECHK.TRANS64.TRYWAIT P0, [R7+URZ], R2 ;  /* 0x00000002070075a7 */ /* 0x0044e4000800017f */
[----:B---3--:R-:W-:Y:S05]  /*28b70*/  @!P0 NANOSLEEP.SYNCS 0x989680 ;  /* 0x009896800000895d */ /* 0x008fea0003900000 */
[----:B------:R-:W3:Y:S02]  /*28b80*/  @!P0 SYNCS.PHASECHK.TRANS64 P0, [R7+URZ], R2 ;  /* 0x00000002070085a7 */ /* 0x000ee4000800007f */
[----:B---3--:R-:W-:Y:S05]  /*28b90*/  @!P0 BRA `(.L_x_2667) ;  /* 0xfffffffc00f08947 */ /* 0x008fea000383ffff */
[----:B------:R-:W-:Y:S05]  /*28ba0*/  BRA `(.L_x_2722) ;  /* 0xffffffec00247947 */ /* 0x000fea000383ffff */
.L_x_2669:
[----:B---3--:R3:W4:Y:S02]  /*28bb0*/  SYNCS.PHASECHK.TRANS64.TRYWAIT P0, [R4+URZ], R5 ;  /* 0x00000005040075a7 */ /* 0x008724000800017f */
[----:B----4-:R-:W-:Y:S05]  /*28bc0*/  @!P0 NANOSLEEP.SYNCS 0x989680 ;  /* 0x009896800000895d */ /* 0x010fea0003900000 */
[----:B------:R-:W4:Y:S02]  /*28bd0*/  @!P0 SYNCS.PHASECHK.TRANS64 P0, [R4+URZ], R5 ;  /* 0x00000005040085a7 */ /* 0x000f24000800007f */
[----:B----4-:R-:W-:Y:S05]  /*28be0*/  @!P0 BRA `(.L_x_2669) ;  /* 0xfffffffc00f08947 */ /* 0x010fea000383ffff */
[----:B------:R-:W-:Y:S05]  /*28bf0*/  BRA `(.L_x_2723) ;  /* 0xffffffec002c7947 */ /* 0x000fea000383ffff */
        .type           $_ZN7cutlass13device_kernelIN5flash11enable_sm90INS1_16FlashAttnFwdSm90INS1_25CollectiveMainloopFwdSm90ILi2EN4cute5tupleIJNS5_1CILi1EEES8_S8_EEENS6_IJNS7_ILi128EEENS7_ILi96EEENS7_ILi64EEEEEELi256ENS_6half_tEfNS_4arch4Sm90ELb0ELb1ELb1ELb1ELb0ELb0ELb1ELb1ELb0ELb0ELb0ELb0EEENS1_21CollectiveEpilogueFwdINS6_IJSA_NS7_ILi256EEESB_EEES9_SE_SG_Li256ELb1ELb0ELb0ELb0EEENS1_36VarlenDynamicPersistentTileSchedulerILi128ELi96ELi256ELi32ELb0ELb0ELb1ELb1ELb0ELb1EEEEEEEEEvNT_6ParamsE$_ZZN5flash25CollectiveMainloopFwdSm90ILi2EN4cute5tupleIJNS1_1CILi1EEES4_S4_EEENS2_IJNS3_ILi128EEENS3_ILi96EEENS3_ILi64EEEEEELi256EN7cutlass6half_tEfNSA_4arch4Sm90ELb0ELb1ELb1ELb1ELb0ELb0ELb1ELb1ELb0ELb0ELb0ELb0EE3mmaINS_16FlashAttnFwdSm90ISE_NS_21CollectiveEpilogueFwdINS2_IJS6_NS3_ILi256EEES7_EEES5_SB_SD_Li256ELb1ELb0ELb0ELb0EEENS_36VarlenDynamicPersistentTileSchedulerILi128ELi96ELi256ELi32ELb0ELb0ELb1ELb1ELb0ELb1EEEE13SharedStorageENS1_6TensorINS1_11ArrayEngineIfLm128EEENS1_6LayoutINS2_IJNS2_IJNS3_ILi2EEEST_NS3_ILi32EEEEEES4_S4_EEENS2_IJNS2_IJS4_ST_NS3_ILi4EEEEEENS3_ILi0EEESZ_EEEEEEENS_7SoftmaxILi2ELi0EEEEEbRKNSE_6ParamsENSA_25PipelineTmaAsyncNoClusterILi2ENSA_16PipelineTmaAsyncILi2EEEEES1B_RNSA_13PipelineStateILj2EEERT0_RT1_iRiRKNS_16SeqlenInfoQKNewKILb1ELb0EEENS2_IJiiiiEEERT_ENKUliT_T0_T1_E_clIZSF_ISO_S12_S14_EbS17_S1B_S1B_S1E_S1G_S1I_iS1J_S1N_S1O_S1Q_EUlRS1R_iE1_NS3_ILb0EEENS3_ILb1EEEEEDaiS1R_S1S_S1T_,@function
        .size           $_ZN7cutlass13device_kernelIN5flash11enable_sm90INS1_16FlashAttnFwdSm90INS1_25CollectiveMainloopFwdSm90ILi2EN4cute5tupleIJNS5_1CILi1EEES8_S8_EEENS6_IJNS7_ILi128EEENS7_ILi96EEENS7_ILi64EEEEEELi256ENS_6half_tEfNS_4arch4Sm90ELb0ELb1ELb1ELb1ELb0ELb0ELb1ELb1ELb0ELb0ELb0ELb0EEENS1_21CollectiveEpilogueFwdINS6_IJSA_NS7_ILi256EEESB_EEES9_SE_SG_Li256ELb1ELb0ELb0ELb0EEENS1_36VarlenDynamicPersistentTileSchedulerILi128ELi96ELi256ELi32ELb0ELb0ELb1ELb1ELb0ELb1EEEEEEEEEvNT_6ParamsE$_ZZN5flash25CollectiveMainloopFwdSm90ILi2EN4cute5tupleIJNS1_1CILi1EEES4_S4_EEENS2_IJNS3_ILi128EEENS3_ILi96EEENS3_ILi64EEEEEELi256EN7cutlass6half_tEfNSA_4arch4Sm90ELb0ELb1ELb1ELb1ELb0ELb0ELb1ELb1ELb0ELb0ELb0ELb0EE3mmaINS_16FlashAttnFwdSm90ISE_NS_21CollectiveEpilogueFwdINS2_IJS6_NS3_ILi256EEES7_EEES5_SB_SD_Li256ELb1ELb0ELb0ELb0EEENS_36VarlenDynamicPersistentTileSchedulerILi128ELi96ELi256ELi32ELb0ELb0ELb1ELb1ELb0ELb1EEEE13SharedStorageENS1_6TensorINS1_11ArrayEngineIfLm128EEENS1_6LayoutINS2_IJNS2_IJNS3_ILi2EEEST_NS3_ILi32EEEEEES4_S4_EEENS2_IJNS2_IJS4_ST_NS3_ILi4EEEEEENS3_ILi0EEESZ_EEEEEEENS_7SoftmaxILi2ELi0EEEEEbRKNSE_6ParamsENSA_25PipelineTmaAsyncNoClusterILi2ENSA_16PipelineTmaAsyncILi2EEEEES1B_RNSA_13PipelineStateILj2EEERT0_RT1_iRiRKNS_16SeqlenInfoQKNewKILb1ELb0EEENS2_IJiiiiEEERT_ENKUliT_T0_T1_E_clIZSF_ISO_S12_S14_EbS17_S1B_S1B_S1E_S1G_S1I_iS1J_S1N_S1O_S1Q_EUlRS1R_iE1_NS3_ILb0EEENS3_ILb1EEEEEDaiS1R_S1S_S1T_,(.L_x_4725 - $_ZN7cutlass13device_kernelIN5flash11enable_sm90INS1_16FlashAttnFwdSm90INS1_25CollectiveMainloopFwdSm90ILi2EN4cute5tupleIJNS5_1CILi1EEES8_S8_EEENS6_IJNS7_ILi128EEENS7_ILi96EEENS7_ILi64EEEEEELi256ENS_6half_tEfNS_4arch4Sm90ELb0ELb1ELb1ELb1ELb0ELb0ELb1ELb1ELb0ELb0ELb0ELb0EEENS1_21CollectiveEpilogueFwdINS6_IJSA_NS7_ILi256EEESB_EEES9_SE_SG_Li256ELb1ELb0ELb0ELb0EEENS1_36VarlenDynamicPersistentTileSchedulerILi128ELi96ELi256ELi32ELb0ELb0ELb1ELb1ELb0ELb1EEEEEEEEEvNT_6ParamsE$_ZZN5flash25CollectiveMainloopFwdSm90ILi2EN4cute5tupleIJNS1_1CILi1EEES4_S4_EEENS2_IJNS3_ILi128EEENS3_ILi96EEENS3_ILi64EEEEEELi256EN7cutlass6half_tEfNSA_4arch4Sm90ELb0ELb1ELb1ELb1ELb0ELb0ELb1ELb1ELb0ELb0ELb0ELb0EE3mmaINS_16FlashAttnFwdSm90ISE_NS_21CollectiveEpilogueFwdINS2_IJS6_NS3_ILi256EEES7_EEES5_SB_SD_Li256ELb1ELb0ELb0ELb0EEENS_36VarlenDynamicPersistentTileSchedulerILi128ELi96ELi256ELi32ELb0ELb0ELb1ELb1ELb0ELb1EEEE13SharedStorageENS1_6TensorINS1_11ArrayEngineIfLm128EEENS1_6LayoutINS2_IJNS2_IJNS3_ILi2EEEST_NS3_ILi32EEEEEES4_S4_EEENS2_IJNS2_IJS4_ST_NS3_ILi4EEEEEENS3_ILi0EEESZ_EEEEEEENS_7SoftmaxILi2ELi0EEEEEbRKNSE_6ParamsENSA_25PipelineTmaAsyncNoClusterILi2ENSA_16PipelineTmaAsyncILi2EEEEES1B_RNSA_13PipelineStateILj2EEERT0_RT1_iRiRKNS_16SeqlenInfoQKNewKILb1ELb0EEENS2_IJiiiiEEERT_ENKUliT_T0_T1_E_clIZSF_ISO_S12_S14_EbS17_S1B_S1B_S1E_S1G_S1I_iS1J_S1N_S1O_S1Q_EUlRS1R_iE1_NS3_ILb0EEENS3_ILb1EEEEEDaiS1R_S1S_S1T_)
$_ZN7cutlass13device_kernelIN5flash11enable_sm90INS1_16FlashAttnFwdSm90INS1_25CollectiveMainloopFwdSm90ILi2EN4cute5tupleIJNS5_1CILi1EEES8_S8_EEENS6_IJNS7_ILi128EEENS7_ILi96EEENS7_ILi64EEEEEELi256ENS_6half_tEfNS_4arch4Sm90ELb0ELb1ELb1ELb1ELb0ELb0ELb1ELb1ELb0ELb0ELb0ELb0EEENS1_21CollectiveEpilogueFwdINS6_IJSA_NS7_ILi256EEESB_EEES9_SE_SG_Li256ELb1ELb0ELb0ELb0EEENS1_36VarlenDynamicPersistentTileSchedulerILi128ELi96ELi256ELi32ELb0ELb0ELb1ELb1ELb0ELb1EEEEEEEEEvNT_6ParamsE$_ZZN5flash25CollectiveMainloopFwdSm90ILi2EN4cute5tupleIJNS1_1CILi1EEES4_S4_EEENS2_IJNS3_ILi128EEENS3_ILi96EEENS3_ILi64EEEEEELi256EN7cutlass6half_tEfNSA_4arch4Sm90ELb0ELb1ELb1ELb1ELb0ELb0ELb1ELb1ELb0ELb0ELb0ELb0EE3mmaINS_16FlashAttnFwdSm90ISE_NS_21CollectiveEpilogueFwdINS2_IJS6_NS3_ILi256EEES7_EEES5_SB_SD_Li256ELb1ELb0ELb0ELb0EEENS_36VarlenDynamicPersistentTileSchedulerILi128ELi96ELi256ELi32ELb0ELb0ELb1ELb1ELb0ELb1EEEE13SharedStorageENS1_6TensorINS1_11ArrayEngineIfLm128EEENS1_6LayoutINS2_IJNS2_IJNS3_ILi2EEEST_NS3_ILi32EEEEEES4_S4_EEENS2_IJNS2_IJS4_ST_NS3_ILi4EEEEEENS3_ILi0EEESZ_EEEEEEENS_7SoftmaxILi2ELi0EEEEEbRKNSE_6ParamsENSA_25PipelineTmaAsyncNoClusterILi2ENSA_16PipelineTmaAsyncILi2EEEEES1B_RNSA_13PipelineStateILj2EEERT0_RT1_iRiRKNS_16SeqlenInfoQKNewKILb1ELb0EEENS2_IJiiiiEEERT_ENKUliT_T0_T1_E_clIZSF_ISO_S12_S14_EbS17_S1B_S1B_S1E_S1G_S1I_iS1J_S1N_S1O_S1Q_EUlRS1R_iE1_NS3_ILb0EEENS3_ILb1EEEEEDaiS1R_S1S_S1T_:
[----:B------:R-:W-:Y:S05]  /*28c00*/  YIELD ;  /* 0x0000000000007946 */ /* 0x000fea0003800000 */
[----:B------:R-:W-:Y:S02]  /*28c10*/  ULDC UR4, c[0x0][0x20] ;  /* 0x0000080000047ab9 */ /* 0x000fe40000000800 */
[----:B------:R-:W-:-:S05]  /*28c20*/  VIADD R0, R0, -UR4 ;  /* 0x8000000400007c36 */ /* 0x000fca0008000000 */
[----:B------:R-:W2:Y:S01]  /*28c30*/  LDL.64 R2, [R0] ;  /* 0x0000000000027983 */ /* 0x000ea20000100a00 */
[----:B------:R-:W0:Y:S02]  /*28c40*/  LDC.64 R4, c[0x0][0x208] ;  /* 0x00008200ff047b82 */ /* 0x000e240000000a00 */
[----:B0-----:R-:W-:Y:S02]  /*28c50*/  R2UR UR4, R4 ;  /* 0x00000000040472ca */ /* 0x001fe400000e0000 */
        /* <DEDUP_REMOVED lines=35> */
[----:B0-----:R1:W5:Y:S01]  /*28e90*/  LD.E R11, desc[UR6][R6.64+0x4] ;  /* 0x00000406060b7980 */ /* 0x001362000c101900 */
[----:B--2---:R-:W-:-:S04]  /*28ea0*/  LOP3.LUT R14, R14, 0x1, RZ, 0xfc, !PT ;  /* 0x000000010e0e7812 */ /* 0x004fc800078efcff */
[----:B------:R-:W-:-:S13]  /*28eb0*/  ISETP.NE.AND P1, PT, R14, 0x3, PT ;  /* 0x000000030e00780c */ /* 0x000fda0003f25270 */
[----:B-1----:R-:W-:Y:S05]  /*28ec0*/  @!P1 BRA `(.L_x_2725) ;  /* 0x0000000000049947 */ /* 0x002fea0003800000 */
[----:B------:R-:W-:Y:S01]  /*28ed0*/  BPT.TRAP 0x1 ;  /* 0x000000040000795c */ /* 0x000fe20000300000 */
.L_x_2725:
[----:B------:R-:W-:Y:S05]  /*28ee0*/  BSYNC B3 ;  /* 0x0000000000037941 */ /* 0x000fea0003800000 */
.L_x_2724:
[----:B------:R-:W-:Y:S02]  /*28ef0*/  R2UR UR4, R4 ;  /* 0x00000000040472ca */ /* 0x000fe400000e0000 */
[----:B------:R-:W-:-:S13]  /*28f00*/  R2UR UR5, R5 ;  /* 0x00000000050572ca */ /* 0x000fda00000e0000 */
[----:B------:R-:W2:Y:S01]  /*28f10*/  LD.E.64 R2, desc[UR4][R8.64+0x8] ;  /* 0x0000080408027980 */ /* 0x000ea2000c101b00 */
[----:B-----5:R-:W-:Y:S02]  /*28f20*/  SHF.L.U32 R13, R11, 0x1f, RZ ;  /* 0x0000001f0b0d7819 */ /* 0x020fe400000006ff */
[----:B--2---:R-:W-:-:S05]  /*28f30*/  MOV R3, R2 ;  /* 0x0000000200037202 */ /* 0x004fca0000000f00 */
[----:B------:R-:W-:-:S04]  /*28f40*/  IMAD R12, R12, 0x8, R3 ;  /* 0x000000080c0c7824 */ /* 0x000fc800078e0203 */
[----:B------:R0:W1:Y:S01]  /*28f50*/  SYNCS.PHASECHK.TRANS64.TRYWAIT P1, [R12+URZ], R13 ;  /* 0x0000000d0c0075a7 */ /* 0x000062000802017f */
[----:B------:R-:W2:Y:S01]  /*28f60*/  LD.E R11, desc[UR4][R8.64+0x1c] ;  /* 0x00001c04080b7980 */ /* 0x000ea2000c101900 */
[----:B------:R-:W-:Y:S02]  /*28f70*/  R2UR UR6, R4 ;  /* 0x00000000040672ca */ /* 0x000fe400000e0000 */
[----:B------:R-:W-:Y:S01]  /*28f80*/  R2UR UR7, R5 ;  /* 0x00000000050772ca */ /* 0x000fe200000e0000 */
[----:B------:R0:W5:Y:S01]  /*28f90*/  LD.E R2, desc[UR4][R6.64] ;  /* 0x0000000406027980 */ /* 0x000162000c101900 */
[----:B------:R-:W-:Y:S11]  /*28fa0*/  BSSY B3, `(.L_x_2726) ;  /* 0x0000006000037945 */ /* 0x000ff60003800000 */
[----:B------:R0:W5:Y:S01]  /*28fb0*/  LD.E R3, desc[UR6][R6.64+0x4] ;  /* 0x0000040606037980 */ /* 0x000162000c101900 */
[----:B--2---:R-:W-:-:S04]  /*28fc0*/  LOP3.LUT R11, R11, 0x1, RZ, 0xfc, !PT ;  /* 0x000000010b0b7812 */ /* 0x004fc800078efcff */
[----:B------:R-:W-:-:S13]  /*28fd0*/  ISETP.NE.AND P2, PT, R11, 0x3, PT ;  /* 0x000000030b00780c */ /* 0x000fda0003f45270 */
[----:B01----:R-:W-:Y:S05]  /*28fe0*/  @!P2 BRA `(.L_x_2727) ;  /* 0x000000000004a947 */ /* 0x003fea0003800000 */
[----:B------:R-:W-:Y:S01]  /*28ff0*/  BPT.TRAP 0x1 ;  /* 0x000000040000795c */ /* 0x000fe20000300000 */
.L_x_2727:
[----:B------:R-:W-:Y:S05]  /*29000*/  BSYNC B3 ;  /* 0x0000000000037941 */ /* 0x000fea0003800000 */
.L_x_2726:
        /* <DEDUP_REMOVED lines=8> */
[----:B------:R-:W0:Y:S02]  /*29090*/  SYNCS.PHASECHK.TRANS64.TRYWAIT P1, [R2+URZ], R3 ;  /* 0x00000003020075a7 */ /* 0x000e24000802017f */
[----:B0-----:R-:W-:Y:S05]  /*290a0*/  @!P1 BRA `(.L_x_2730) ;  /* 0x000001b400a49947 */ /* 0x001fea0003800000 */
.L_x_2729:
[----:B------:R-:W-:Y:S05]  /*290b0*/  BSYNC B3 ;  /* 0x0000000000037941 */ /* 0x000fea0003800000 */
.L_x_2728:
[----:B------:R-:W2:Y:S04]  /*290c0*/  LDL.64 R8, [R0] ;  /* 0x0000000000087983 */ /* 0x000ea80000100a00 */
[----:B------:R-:W3:Y:S01]  /*290d0*/  LDL.64 R6, [R0+0x28] ;  /* 0x0000280000067983 */ /* 0x000ee20000100a00 */
[C---:B------:R-:W-:Y:S02]  /*290e0*/  R2UR UR6, R4.reuse ;  /* 0x00000000040672ca */ /* 0x040fe400000e0000 */
[C---:B------:R-:W-:Y:S01]  /*290f0*/  R2UR UR7, R5.reuse ;  /* 0x00000000050772ca */ /* 0x040fe200000e0000 */
[----:B0----5:R-:W4:Y:S01]  /*29100*/  LDL.64 R2, [R0+0x20] ;  /* 0x0000200000027983 */ /* 0x021f220000100a00 */
        /* <DEDUP_REMOVED lines=85> */
[----:B0-----:R-:W-:Y:S05]  /*29660*/  @!P1 BRA `(.L_x_2732) ;  /* 0x0000000000049947 */ /* 0x001fea0003800000 */
[----:B------:R-:W-:Y:S01]  /*29670*/  BPT.TRAP 0x1 ;  /* 0x000000040000795c */ /* 0x000fe20000300000 */
.L_x_2732:
[----:B------:R-:W-:Y:S05]  /*29680*/  BSYNC B3 ;  /* 0x0000000000037941 */ /* 0x000fea0003800000 */
.L_x_2731:
        /* <DEDUP_REMOVED lines=17> */
.L_x_2734:
[----:B------:R-:W-:Y:S05]  /*297a0*/  BSYNC B3 ;  /* 0x0000000000037941 */ /* 0x000fea0003800000 */
.L_x_2733:
        /* <DEDUP_REMOVED lines=10> */
.L_x_2736:
[----:B------:R-:W-:Y:S05]  /*29850*/  BSYNC B3 ;  /* 0x0000000000037941 */ /* 0x000fea0003800000 */
.L_x_2735:
[----:B------:R-:W2:Y:S04]  /*29860*/  LDL.64 R12, [R0] ;  /* 0x00000000000c7983 */ /* 0x000ea80000100a00 */
[----:B------:R-:W3:Y:S01]  /*29870*/  LDL.64 R6, [R0+0x58] ;  /* 0x0000580000067983 */ /* 0x000ee20000100a00 */
[C---:B------:R-:W-:Y:S02]  /*29880*/  R2UR UR6, R4.reuse ;  /* 0x00000000040672ca */ /* 0x040fe400000e0000 */
[C---:B------:R-:W-:Y:S01]  /*29890*/  R2UR UR7, R5.reuse ;  /* 0x00000000050772ca */ /* 0x040fe200000e0000 */
[----:B------:R-:W4:Y:S01]  /*298a0*/  LDL.64 R2, [R0+0x48] ;  /* 0x0000480000027983 */ /* 0x000f220000100a00 */
[C---:B------:R-:W-:Y:S02]  /*298b0*/  R2UR UR4, R4.reuse ;  /* 0x00000000040472ca */ /* 0x040fe400000e0000 */
[C---:B------:R-:W-:Y:S01]  /*298c0*/  R2UR UR5, R5.reuse ;  /* 0x00000000050572ca */ /* 0x040fe200000e0000 */
[----:B0----5:R-:W4:Y:S08]  /*298d0*/  LDL.64 R8, [R0+0x50] ;  /* 0x0000500000087983 */ /* 0x021f300000100a00 */
[----:B--2---:R-:W2:Y:S04]  /*298e0*/  LD.E R11, desc[UR6][R12.64] ;  /* 0x000000060c0b7980 */ /* 0x004ea8000c101900 */
[----:B---3--:R-:W2:Y:S01]  /*298f0*/  LD.E.64 R6, desc[UR4][R6.64] ;  /* 0x0000000406067980 */ /* 0x008ea2000c101b00 */
[----:B------:R-:W-:Y:S05]  /*29900*/  WARPSYNC.ALL ;  /* 0x0000000000007948 */ /* 0x000fea0003800000 */
[----:B------:R-:W-:Y:S01]  /*29910*/  R2UR UR6, R4 ;  /* 0x00000000040672ca */ /* 0x000fe200000e0000 */
[----:B------:R-:W3:Y:S01]  /*29920*/  LDL.LU R18, [R1+0x470] ;  /* 0x0004700001127983 */ /* 0x000ee20000300800 */
[----:B------:R-:W-:-:S02]  /*29930*/  R2UR UR7, R5 ;  /* 0x00000000050772ca */ /* 0x000fc400000e0000 */
[----:B------:R-:W-:Y:S01]  /*29940*/  R2UR UR4, R4 ;  /* 0x00000000040472ca */ /* 0x000fe200000e0000 */
[----:B------:R-:W3:Y:S01]  /*29950*/  LDL R20, [R1+0x474] ;  /* 0x0004740001147983 */ /* 0x000ee20000100800 */
[----:B------:R-:W-:-:S03]  /*29960*/  R2UR UR5, R5 ;  /* 0x00000000050572ca */ /* 0x000fc600000e0000 */
[----:B------:R-:W3:Y:S06]  /*29970*/  LDL R19, [R1+0x478] ;  /* 0x0004780001137983 */ /* 0x000eec0000100800 */
[----:B----4-:R-:W4:Y:S04]  /*29980*/  LD.E R14, desc[UR6][R2.64] ;  /* 0x00000006020e7980 */ /* 0x010f28000c101900 */
[----:B------:R-:W3:Y:S01]  /*29990*/  LD.E.64 R12, desc[UR4][R8.64] ;  /* 0x00000004080c7980 */ /* 0x000ee2000c101b00 */
[----:B--2---:R-:W-:Y:S01]  /*299a0*/  IMAD R6, R11, 0xc00, R6 ;  /* 0x00000c000b067824 */ /* 0x004fe200078e0206 */
[----:B------:R-:W-:Y:S01]  /*299b0*/  R2UR UR7, R7 ;  /* 0x00000000070772ca */ /* 0x000fe200000e0000 */
[----:B------:R-:W-:Y:S01]  /*299c0*/  WARPGROUP.ARRIVE ;  /* 0x00000000000079c5 */ /* 0x000fe20000000000 */
        /* <DEDUP_REMOVED lines=14> */
[----:B------:R-:W-:Y:S01]  /*29ab0*/  WARPGROUP.ARRIVE ;  /* 0x00000000000079c5 */ /* 0x000fe20000000000 */
[----:B------:R-:W-:Y:S01]  /*29ac0*/  IMAD.MOV.U32 R15, RZ, RZ, R7 ;  /* 0x000000ffff0f7224 */ /* 0x000fe200078e0007 */
[----:B------:R-:W-:-:S02]  /*29ad0*/  R2UR UR8, R4 ;  /* 0x00000000040872ca */ /* 0x000fc400000e0000 */
[----:B------:R-:W-:Y:S02]  /*29ae0*/  R2UR UR6, R14 ;  /* 0x000000000e0672ca */ /* 0x000fe400000e0000 */
        /* <DEDUP_REMOVED lines=222> */
[----:B------:R-:W0:Y:S01]  /*2a8d0*/  S2R R197, SR_TID.X ;  /* 0x0000000000c57919 */ /* 0x000e220000002100 */
[----:B------:R-:W-:Y:S02]  /*2a8e0*/  R2UR UR8, R4 ;  /* 0x00000000040872ca */ /* 0x000fe400000e0000 */
[----:B------:R-:W-:Y:S02]  /*2a8f0*/  R2UR UR6, R12 ;  /* 0x000000000c0672ca */ /* 0x000fe400000e0000 */
[----:B------:R-:W-:Y:S02]  /*2a900*/  R2UR UR7, R13 ;  /* 0x000000000d0772ca */ /* 0x000fe400000e0000 */
[----:B------:R-:W-:Y:S02]  /*2a910*/  R2UR UR9, R5 ;  /* 0x00000000050972ca */ /* 0x000fe400000e0000 */
[----:B------:R-:W-:Y:S02]  /*2a920*/  LOP3.LUT R18, R18, 0xfff7ffff, RZ, 0xc0, !PT ;  /* 0xfff7ffff12127812 */ /* 0x000fe400078ec0ff */
[----:B0-----:R-:W-:Y:S01]  /*2a930*/  LOP3.LUT P2, RZ, R197, 0x7f, RZ, 0xc0, !PT ;  /* 0x0000007fc5ff7812 */ /* 0x001fe2000784c0ff */
[----:B--2---:R-:W-:-:S02]  /*2a940*/  VIADD R6, R8, 0xc06 ;  /* 0x00000c0608067836 */ /* 0x004fc40000000000 */
[----:B------:R-:W-:Y:S01]  /*2a950*/  IMAD.MOV.U32 R7, RZ, RZ, R9 ;  /* 0x000000ffff077224 */ /* 0x000fe200078e0009 */
[----:B------:R-:W-:Y:S02]  /*2a960*/  SHF.R.U32.HI R11, RZ, 0x7, R197 ;  /* 0x00000007ff0b7819 */ /* 0x000fe400000116c5 */
[----:B------:R-:W-:Y:S02]  /*2a970*/  R2UR UR4, R6 ;  /* 0x00000000060472ca */ /* 0x000fe400000e0000 */
[----:B------:R-:W-:-:S05]  /*2a980*/  R2UR UR5, R7 ;  /* 0x00000000070572ca */ /* 0x000fca00000e0000 */
[----:B------:R-:W-:-:S08]  /*2a990*/  @P2 LOP3.LUT R18, R18, 0x80000, RZ, 0xfc, !PT ;  /* 0x0008000012122812 */ /* 0x000fd000078efcff */
[----:B------:R-:W-:Y:S03]  /*2a9a0*/  HGMMA.64x96x16.F32 R24, gdesc[UR4], R24, gsb0 ;  /* 0x01600000041879f0 */ /* 0x000fe60008000818 */
[----:B------:R-:W-:Y:S02]  /*2a9b0*/  WARPGROUP.DEPBAR.LE gsb0, 0x0 ;  /* 0x00008000000079c5 */ /* 0x000fe40000010000 */
[----:B------:R0:W-:Y:S04]  /*2a9c0*/  ST.E desc[UR8][R2.64], R189 ;  /* 0x000000bd02007985 */ /* 0x0001e8000c101908 */
[----:B------:R-:W2:Y:S04]  /*2a9d0*/  @!P2 LDL.64 R6, [R0+0x18] ;  /* 0x000018000006a983 */ /* 0x000ea80000100a00 */
[----:B------:R-:W3:Y:S01]  /*2a9e0*/  @!P2 LDL.64 R8, [R0] ;  /* 0x000000000008a983 */ /* 0x000ee20000100a00 */
[----:B------:R-:W-:-:S02]  /*2a9f0*/  @!P2 R2UR UR4, R4 ;  /* 0x000000000404a2ca */ /* 0x000fc400000e0000 */
[C---:B------:R-:W-:Y:S01]  /*2aa00*/  @!P2 R2UR UR5, R5.reuse ;  /* 0x000000000505a2ca */ /* 0x040fe200000e0000 */
[----:B------:R1:W-:Y:S01]  /*2aa10*/  STL [R1+0x470], R18 ;  /* 0x0004701201007387 */ /* 0x0003e20000100800 */
[----:B------:R-:W-:Y:S02]  /*2aa20*/  @!P2 R2UR UR6, R4 ;  /* 0x000000000406a2ca */ /* 0x000fe400000e0000 */
[----:B------:R-:W-:Y:S02]  /*2aa30*/  @!P2 R2UR UR7, R5 ;  /* 0x000000000507a2ca */ /* 0x000fe400000e0000 */
[----:B------:R-:W-:-:S05]  /*2aa40*/  IADD3 R11, -R11, 0xb, RZ ;  /* 0x0000000b0b0b7810 */ /* 0x000fca0007ffe1ff */
[----:B------:R4:W-:Y:S06]  /*2aa50*/  BAR.ARV R11, 0x100 ;  /* 0x0004000b0000751d */ /* 0x0009ec0000002000 */
[----:B--2---:R-:W2:Y:S04]  /*2aa60*/  @!P2 LD.E.64 R6, desc[UR4][R6.64+0x30] ;  /* 0x000030040606a980 */ /* 0x004ea8000c101b00 */
[----:B---3--:R-:W0:Y:S01]  /*2aa70*/  @!P2 LD.E R8, desc[UR6][R8.64] ;  /* 0x000000060808a980 */ /* 0x008e22000c101900 */
[----:B--2---:R-:W-:-:S05]  /*2aa80*/  @!P2 MOV R13, R6 ;  /* 0x00000006000da202 */ /* 0x004fca0000000f00 */
[----:B0-----:R-:W-:-:S05]  /*2aa90*/  @!P2 IMAD R2, R8, 0x8, R13 ;  /* 0x000000080802a824 */ /* 0x001fca00078e020d */
[----:B------:R-:W-:-:S04]  /*2aaa0*/  @!P2 PRMT R2, RZ, 0x654, R2 ;  /* 0x00000654ff02a816 */ /* 0x000fc80000000002 */
[----:B------:R0:W-:Y:S02]  /*2aab0*/  @!P2 SYNCS.ARRIVE.TRANS64.RED.A1T0 RZ, [R2+URZ], RZ ;  /* 0x000000ff02ffa9a7 */ /* 0x0001e4000810043f */
[----:B0-----:R-:W2:Y:S01]  /*2aac0*/  LDL.64 R2, [R0+0x68] ;  /* 0x0000680000027983 */ /* 0x001ea20000100a00 */
[----:B------:R-:W-:Y:S02]  /*2aad0*/  R2UR UR4, R4 ;  /* 0x00000000040472ca */ /* 0x000fe400000e0000 */
[----:B------:R-:W-:-:S13]  /*2aae0*/  R2UR UR5, R5 ;  /* 0x00000000050572ca */ /* 0x000fda00000e0000 */
[----:B--2---:R-:W1:Y:S01]  /*2aaf0*/  LD.E.64 R2, desc[UR4][R2.64] ;  /* 0x0000000402027980 */ /* 0x004e62000c101b00 */
[C---:B------:R-:W-:Y:S02]  /*2ab00*/  R2UR UR4, R4.reuse ;  /* 0x00000000040472ca */ /* 0x040fe400000e0000 */
[C---:B------:R-:W-:Y:S01]  /*2ab10*/  R2UR UR5, R5.reuse ;  /* 0x00000000050572ca */ /* 0x040fe200000e0000 */
[----:B------:R-:W-:Y:S01]  /*2ab20*/  IMAD.MOV.U32 R23, RZ, RZ, R157 ;  /* 0x000000ffff177224 */ /* 0x000fe200078e009d */
[C---:B------:R-:W-:Y:S02]  /*2ab30*/  R2UR UR8, R4.reuse ;  /* 0x00000000040872ca */ /* 0x040fe400000e0000 */
[C---:B------:R-:W-:Y:S01]  /*2ab40*/  R2UR UR9, R5.reuse ;  /* 0x00000000050972ca */ /* 0x040fe200000e0000 */
[----:B------:R-:W-:Y:S01]  /*2ab50*/  IMAD.MOV.U32 R8, RZ, RZ, R19 ;  /* 0x000000ffff087224 */ /* 0x000fe200078e0013 */
[----:B------:R-:W-:Y:S01]  /*2ab60*/  R2UR UR12, R4 ;  /* 0x00000000040c72ca */ /* 0x000fe200000e0000 */
[----:B------:R-:W-:Y:S01]  /*2ab70*/  IMAD.MOV.U32 R9, RZ, RZ, R20 ;  /* 0x000000ffff097224 */ /* 0x000fe200078e0014 */
[----:B------:R-:W-:-:S02]  /*2ab80*/  R2UR UR13, R5 ;  /* 0x00000000050d72ca */ /* 0x000fc400000e0000 */
[----:B------:R-:W-:Y:S02]  /*2ab90*/  R2UR UR6, R4 ;  /* 0x00000000040672ca */ /* 0x000fe400000e0000 */
[----:B------:R-:W-:-:S05]  /*2aba0*/  R2UR UR7, R5 ;  /* 0x00000000050772ca */ /* 0x000fca00000e0000 */
[----:B------:R0:W2:Y:S01]  /*2abb0*/  LD.E R78, desc[UR8][R8.64] ;  /* 0x00000008084e7980 */ /* 0x0000a2000c101900 */
[C---:B------:R-:W-:Y:S02]  /*2abc0*/  R2UR UR8, R4.reuse ;  /* 0x00000000040872ca */ /* 0x040fe400000e0000 */
[C---:B------:R-:W-:Y:S02]  /*2abd0*/  R2UR UR9, R5.reuse ;  /* 0x00000000050972ca */ /* 0x040fe400000e0000 */
[C---:B------:R-:W-:Y:S02]  /*2abe0*/  R2UR UR10, R4.reuse ;  /* 0x00000000040a72ca */ /* 0x040fe400000e0000 */
[----:B------:R-:W-:Y:S01]  /*2abf0*/  R2UR UR11, R5 ;  /* 0x00000000050b72ca */ /* 0x000fe200000e0000 */
[----:B------:R-:W3:Y:S08]  /*2ac00*/  LD.E R6, desc[UR6][R22.64+0x4] ;  /* 0x0000040616067980 */ /* 0x000ef0000c101900 */
[----:B------:R-:W3:Y:S04]  /*2ac10*/  LD.E R77, desc[UR8][R22.64+0xc] ;  /* 0x00000c08164d7980 */ /* 0x000ee8000c101900 */
[----:B------:R-:W4:Y:S04]  /*2ac20*/  LD.E R79, desc[UR10][R22.64+0x14] ;  /* 0x0000140a164f7980 */ /* 0x000f28000c101900 */
[----:B-1----:R-:W2:Y:S01]  /*2ac30*/  LD.E R18, desc[UR4][R2.64] ;  /* 0x0000000402127980 */ /* 0x002ea2000c101900 */
[----:B------:R-:W-:-:S02]  /*2ac40*/  R2UR UR4, R4 ;  /* 0x00000000040472ca */ /* 0x000fc400000e0000 */
[----:B------:R-:W-:Y:S01]  /*2ac50*/  R2UR UR5, R5 ;  /* 0x00000000050572ca */ /* 0x000fe200000e0000 */
[----:B------:R-:W3:-:S12]  /*2ac60*/  LD.E R3, desc[UR12][R22.64+0x18] ;  /* 0x0000180c16037980 */ /* 0x000ed8000c101900 */
[----:B------:R-:W3:Y:S01]  /*2ac70*/  LD.E R75, desc[UR4][R22.64] ;  /* 0x00000004164b7980 */ /* 0x000ee2000c101900 */
[----:B------:R-:W-:Y:S02]  /*2ac80*/  R2UR UR4, R4 ;  /* 0x00000000040472ca */ /* 0x000fe400000e0000 */
[----:B------:R-:W-:-:S13]  /*2ac90*/  R2UR UR5, R5 ;  /* 0x00000000050572ca */ /* 0x000fda00000e0000 */
[----:B------:R-:W3:Y:S01]  /*2aca0*/  LD.E R7, desc[UR4][R22.64+0x8] ;  /* 0x0000080416077980 */ /* 0x000ee2000c101900 */
[----:B------:R-:W-:Y:S02]  /*2acb0*/  R2UR UR4, R4 ;  /* 0x00000000040472ca */ /* 0x000fe400000e0000 */
[----:B------:R-:W-:-:S13]  /*2acc0*/  R2UR UR5, R5 ;  /* 0x00000000050572ca */ /* 0x000fda00000e0000 */
[----:B------:R-:W3:Y:S01]  /*2acd0*/  LD.E R76, desc[UR4][R22.64+0x10] ;  /* 0x00001004164c7980 */ /* 0x000ee2000c101900 */
[----:B------:R-:W-:Y:S01]  /*2ace0*/  BSSY B3, `(.L_x_2738) ;  /* 0x00000a5000037945 */ /* 0x000fe20003800000 */
[----:B----4-:R-:W-:Y:S02]  /*2acf0*/  IMAD R79, R10, -0x60, R79 ;  /* 0xffffffa00a4f7824 */ /* 0x010fe400078e024f */
[-C--:B--2---:R-:W-:Y:S01]  /*2ad00*/  FMUL.FTZ R20, R49, R18.reuse ;  /* 0x0000001231147220 */ /* 0x084fe20000410000 */
[----:B------:R-:W-:-:S03]  /*2ad10*/  FMUL.FTZ R73, R43, R18 ;  /* 0x000000122b497220 */ /* 0x000fc60000410000 */
[----:B------:R1:W2:Y:S01]  /*2ad20*/  MUFU.TANH R43, R20 ;  /* 0x00000014002b7308 */ /* 0x0002a20000002400 */
[-C--:B------:R-:W-:Y:S01]  /*2ad30*/  FMUL.FTZ R32, R32, R18.reuse ;  /* 0x0000001220207220 */ /* 0x080fe20000410000 */
[----:B-1----:R-:W-:-:S06]  /*2ad40*/  FMUL.FTZ R20, R57, R18 ;  /* 0x0000001239147220 */ /* 0x002fcc0000410000 */
[----:B------:R3:W1:Y:S01]  /*2ad50*/  MUFU.TANH R84, R20 ;  /* 0x0000001400547308 */ /* 0x0006620000002400 */
[----:B------:R-:W-:Y:S01]  /*2ad60*/  FMUL.FTZ R19, R48, R18 ;  /* 0x0000001230137220 */ /* 0x000fe20000410000 */
[----:B---3--:R-:W-:-:S06]  /*2ad70*/  SHF.R.S32.HI R20, RZ, 0x1f, R75 ;  /* 0x0000001fff147819 */ /* 0x008fcc000001144b */
[----:B------:R3:W4:Y:S01]  /*2ad80*/  MUFU.TANH R80, R32 ;  /* 0x0000002000507308 */ /* 0x0007220000002400 */
[----:B------:R-:W-:Y:S01]  /*2ad90*/  LEA.HI R20, R20, R75, RZ, 0x7 ;  /* 0x0000004b14147211 */ /* 0x000fe200078f38ff */
[----:B------:R-:W-:-:S03]  /*2ada0*/  FMUL.FTZ R72, R42, R18 ;  /* 0x000000122a487220 */ /* 0x000fc60000410000 */
[----:B---3--:R-:W-:-:S03]  /*2adb0*/  LOP3.LUT R32, R20, 0xffffff80, RZ, 0xc0, !PT ;  /* 0xffffff8014207812 */ /* 0x008fc600078ec0ff */
[----:B------:R3:W0:Y:S02]  /*2adc0*/  MUFU.TANH R42, R19 ;  /* 0x00000013002a7308 */ /* 0x0006240000002400 */
[----:B------:R-:W-:Y:S02]  /*2add0*/  IMAD.IADD R32, R75, 0x1, -R32 ;  /* 0x000000014b207824 */ /* 0x000fe400078e0a20 */
[-C--:B------:R-:W-:Y:S01]  /*2ade0*/  FMUL.FTZ R21, R52, R18.reuse ;  /* 0x0000001234157220 */ /* 0x080fe20000410000 */
[----:B---3--:R-:W-:-:S04]  /*2adf0*/  FMUL.FTZ R19, R56, R18 ;  /* 0x0000001238137220 */ /* 0x008fc80000410000 */
[----:B------:R3:W1:Y:S01]  /*2ae00*/  MUFU.TANH R83, R19 ;  /* 0x0000001300537308 */ /* 0x0006620000002400 */
[----:B------:R-:W-:Y:S01]  /*2ae10*/  FMUL.FTZ R12, R31, R18 ;  /* 0x000000121f0c7220 */ /* 0x000fe20000410000 */
[----:B---3--:R-:W-:-:S06]  /*2ae20*/  SHF.R.S32.HI R19, RZ, 0x1f, R32 ;  /* 0x0000001fff137819 */ /* 0x008fcc0000011420 */
[----:B------:R3:W1:Y:S01]  /*2ae30*/  MUFU.TANH R82, R21 ;  /* 0x0000001500527308 */ /* 0x0006620000002400 */
[----:B0-----:R-:W-:Y:S01]  /*2ae40*/  FMUL.FTZ R8, R24, R18 ;  /* 0x0000001218087220 */ /* 0x001fe20000410000 */
[----:B---3--:R-:W-:-:S04]  /*2ae50*/  LEA.HI R21, R19, R32, RZ, 0x2 ;  /* 0x0000002013157211 */ /* 0x008fc800078f10ff */
[----:B------:R-:W-:Y:S01]  /*2ae60*/  LOP3.LUT R31, R21, 0x7ffffffc, RZ, 0xc0, !PT ;  /* 0x7ffffffc151f7812 */ /* 0x000fe200078ec0ff */
[----:B------:R-:W-:Y:S01]  /*2ae70*/  FMUL.FTZ R24, R34, R18 ;  /* 0x0000001222187220 */ /* 0x000fe20000410000 */
[----:B------:R-:W-:Y:S02]  /*2ae80*/  LEA.HI R19, R19, R32, RZ, 0x5 ;  /* 0x0000002013137211 */ /* 0x000fe400078f28ff */
[----:B------:R-:W-:Y:S01]  /*2ae90*/  SHF.R.S32.HI R34, RZ, 0x1f, R21 ;  /* 0x0000001fff227819 */ /* 0x000fe20000011415 */
[----:B------:R-:W-:Y:S01]  /*2aea0*/  IMAD.IADD R32, R32, 0x1, -R31 ;  /* 0x0000000120207824 */ /* 0x000fe200078e0a1f */
[----:B------:R-:W-:Y:S01]  /*2aeb0*/  SHF.R.S32.HI R31, RZ, 0x2, R21 ;  /* 0x00000002ff1f7819 */ /* 0x000fe20000011415 */
[----:B------:R-:W-:Y:S01]  /*2aec0*/  FMUL.FTZ R33, R33, R18 ;  /* 0x0000001221217220 */ /* 0x000fe20000410000 */
[----:B------:R-:W-:Y:S02]  /*2aed0*/  SHF.R.S32.HI R21, RZ, 0x5, R19 ;  /* 0x00000005ff157819 */ /* 0x000fe40000011413 */
[----:B------:R-:W-:-:S02]  /*2aee0*/  SHF.R.S32.HI R19, RZ, 0x7, R20 ;  /* 0x00000007ff137819 */ /* 0x000fc40000011414 */
[----:B------:R-:W-:Y:S01]  /*2aef0*/  LEA.HI R34, R34, R31, RZ, 0x3 ;  /* 0x0000001f22227211 */ /* 0x000fe200078f18ff */
[----:B------:R0:W3:Y:S01]  /*2af00*/  MUFU.TANH R81, R33 ;  /* 0x0000002100517308 */ /* 0x0000e20000002400 */
        /* <DEDUP_REMOVED lines=10> */
[----:B0-----:R-:W-:Y:S01]  /*2afb0*/  IMAD R33, R78, 0x8, R21 ;  /* 0x000000084e217824 */ /* 0x001fe200078e0215 */
[----:B------:R-:W-:Y:S01]  /*2afc0*/  LEA.HI R20, R20, R19, RZ, 0x1 ;  /* 0x0000001314147211 */ /* 0x000fe200078f08ff */
        /* <DEDUP_REMOVED lines=23> */
[----:B------:R-:W-:Y:S01]  /*2b140*/  LOP3.LUT R34, R34, 0xfffffff8, RZ, 0xc0, !PT ;  /* 0xfffffff822227812 */ /* 0x000fe200078ec0ff */
[----:B------:R-:W-:-:S02]  /*2b150*/  IMAD R21, R10, -0x60, R7 ;  /* 0xffffffa00a157824 */ /* 0x000fc400078e0207 */
[-C--:B------:R-:W-:Y:S01]  /*2b160*/  FMUL.FTZ R50, R71, R18.reuse ;  /* 0x0000001247327220 */ /* 0x080fe20000410000 */
[-C--:B------:R-:W-:Y:S01]  /*2b170*/  FMUL.FTZ R40, R40, R18.reuse ;  /* 0x0000001228287220 */ /* 0x080fe20000410000 */
[----:B------:R-:W-:Y:S01]  /*2b180*/  FMUL.FTZ R41, R41, R18 ;  /* 0x0000001229297220 */ /* 0x000fe20000410000 */
[----:B------:R-:W-:Y:S02]  /*2b190*/  LOP3.LUT R20, R20, 0x3fffffe, RZ, 0xc0, !PT ;  /* 0x03fffffe14147812 */ /* 0x000fe400078ec0ff */
[----:B------:R-:W-:Y:S01]  /*2b1a0*/  ISETP.GE.AND P1, PT, R3, 0x1, PT ;  /* 0x000000010300780c */ /* 0x000fe20003f26270 */
[----:B------:R-:W-:Y:S01]  /*2b1b0*/  IMAD.IADD R34, R31, 0x1, -R34 ;  /* 0x000000011f227824 */ /* 0x000fe200078e0a22 */
[----:B------:R-:W-:Y:S01]  /*2b1c0*/  IADD3 R21, -R6, 0x1, R21 ;  /* 0x0000000106157810 */ /* 0x000fe20007ffe115 */
[----:B------:R-:W0:Y:S01]  /*2b1d0*/  MUFU.TANH R8, R8 ;  /* 0x0000000800087308 */ /* 0x000e220000002400 */
[----:B------:R-:W-:Y:S01]  /*2b1e0*/  IMAD.IADD R20, R19, 0x1, -R20 ;  /* 0x0000000113147824 */ /* 0x000fe200078e0a14 */
[----:B------:R-:W-:Y:S01]  /*2b1f0*/  LOP3.LUT R18, RZ, R77, RZ, 0x33, !PT ;  /* 0x0000004dff127212 */ /* 0x000fe200078e33ff */
[----:B------:R-:W-:-:S05]  /*2b200*/  IMAD.U32 R19, R33, 0x10, R34 ;  /* 0x0000001021137824 */ /* 0x000fca00078e0022 */
[----:B------:R-:W0:Y:S01]  /*2b210*/  MUFU.TANH R13, R13 ;  /* 0x0000000d000d7308 */ /* 0x000e220000002400 */
[----:B------:R-:W-:-:S07]  /*2b220*/  IMAD R21, R32, -0x2, R21 ;  /* 0xfffffffe20157824 */ /* 0x000fce00078e0215 */
[----:B------:R-:W0:Y:S01]  /*2b230*/  MUFU.TANH R2, R2 ;  /* 0x0000000200027308 */ /* 0x000e220000002400 */
[----:B------:R-:W-:-:S07]  /*2b240*/  IMAD R54, R20, 0x40, R19 ;  /* 0x0000004014367824 */ /* 0x000fce00078e0213 */
        /* <DEDUP_REMOVED lines=12> */
[----:B------:R0:W0:Y:S08]  /*2b310*/  MUFU.TANH R39, R41 ;  /* 0x0000002900277308 */ /* 0x0000300000002400 */
        /* <DEDUP_REMOVED lines=25> */
[----:B------:R-:W-:-:S02]  /*2b4b0*/  IMAD R19, R10, -0x60, RZ ;  /* 0xffffffa00a137824 */ /* 0x000fc400078e02ff */
[C---:B------:R-:W-:Y:S02]  /*2b4c0*/  IMAD.IADD R63, R21.reuse, 0x1, R76 ;  /* 0x00000001153f7824 */ /* 0x040fe400078e024c */
[----:B------:R-:W-:Y:S02]  /*2b4d0*/  IMAD.IADD R67, R21, 0x1, R18 ;  /* 0x0000000115437824 */ /* 0x000fe400078e0212 */
[----:B------:R-:W-:Y:S02]  /*2b4e0*/  IMAD R62, R32, -0x2, R19 ;  /* 0xfffffffe203e7824 */ /* 0x000fe400078e0213 */
[--C-:B------:R-:W-:Y:S02]  /*2b4f0*/  IMAD.IADD R58, R63, 0x1, R54.reuse ;  /* 0x000000013f3a7824 */ /* 0x100fe400078e0236 */
[----:B------:R-:W-:Y:S01]  /*2b500*/  IMAD.IADD R59, R67, 0x1, R54 ;  /* 0x00000001433b7824 */ /* 0x000fe200078e0236 */
[----:B-1234-:R-:W-:Y:S06]  /*2b510*/  @!P1 BRA `(.L_x_2739) ;  /* 0x0000000000849947 */ /* 0x01efec0003800000 */
        /* <DEDUP_REMOVED lines=16> */
.L_x_2743:
[----:B------:R-:W-:Y:S05]  /*2b620*/  BSYNC B5 ;  /* 0x0000000000057941 */ /* 0x000fea0003800000 */
.L_x_2742:
[----:B------:R-:W-:Y:S01]  /*2b630*/  LOP3.LUT R18, RZ, R18, RZ, 0x33, !PT ;  /* 0x00000012ff127212 */ /* 0x000fe200078e33ff */
[----:B------:R-:W-:Y:S06]  /*2b640*/  BRA `(.L_x_2744) ;  /* 0x0000000000287947 */ /* 0x000fec0003800000 */
.L_x_2741:
        /* <DEDUP_REMOVED lines=10> */
.L_x_2744:
[----:B------:R-:W-:Y:S05]  /*2b6f0*/  BSYNC B4 ;  /* 0x0000000000047941 */ /* 0x000fea0003800000 */
.L_x_2740:
[----:B------:R-:W-:-:S05]  /*2b700*/  IMAD R18, R3, R18, R62 ;  /* 0x0000001203127224 */ /* 0x000fca00078e023e */
[----:B------:R-:W-:Y:S02]  /*2b710*/  VIMNMX R59, R59, R18, !PT ;  /* 0x000000123b3b7248 */ /* 0x000fe40007fe0100 */
[----:B------:R-:W-:-:S07]  /*2b720*/  VIADDMNMX R58, R18, R3, R58, PT ;  /* 0x00000003123a7246 */ /* 0x000fce000380013a */
.L_x_2739:
[----:B------:R-:W-:Y:S05]  /*2b730*/  BSYNC B3 ;  /* 0x0000000000037941 */ /* 0x000fea0003800000 */
.L_x_2738:
[C---:B------:R-:W-:Y:S01]  /*2b740*/  ISETP.GE.AND P2, PT, R79.reuse, 0x9, PT ;  /* 0x000000094f00780c */ /* 0x040fe20003f46270 */
[----:B------:R-:W-:Y:S01]  /*2b750*/  VIADD R54, R54, 0x8 ;  /* 0x0000000836367836 */ /* 0x000fe20000000000 */
[----:B------:R-:W-:Y:S01]  /*2b760*/  ISETP.GE.AND P1, PT, R79, 0x2, PT ;  /* 0x000000024f00780c */ /* 0x000fe20003f26270 */
[----:B------:R-:W-:Y:S01]  /*2b770*/  BSSY B3, `(.L_x_2745) ;  /* 0x0000097000037945 */ /* 0x000fe20003800000 */
[C---:B------:R-:W-:Y:S02]  /*2b780*/  ISETP.GT.AND P3, PT, R59.reuse, 0x8, !P2 ;  /* 0x000000083b00780c */ /* 0x040fe40005764270 */
[----:B------:R-:W-:Y:S02]  /*2b790*/  ISETP.GT.AND P4, PT, R59, 0x1, !P1 ;  /* 0x000000013b00780c */ /* 0x000fe40004f84270 */
[----:B------:R-:W-:Y:S02]  /*2b7a0*/  ISETP.LT.OR P3, PT, R58, 0x9, P3 ;  /* 0x000000093a00780c */ /* 0x000fe40001f61670 */
[----:B------:R-:W-:-:S02]  /*2b7b0*/  ISETP.GE.AND P5, PT, R79, 0xa, PT ;  /* 0x0000000a4f00780c */ /* 0x000fc40003fa6270 */
[----:B0-----:R-:W-:Y:S02]  /*2b7c0*/  FSEL R32, R14, -INF , !P3 ;  /* 0xff8000000e207808 */ /* 0x001fe40005800000 */
[C---:B------:R-:W-:Y:S02]  /*2b7d0*/  ISETP.LT.OR P4, PT, R58.reuse, 0x2, P4 ;  /* 0x000000023a00780c */ /* 0x040fe40002781670 */
        /* <DEDUP_REMOVED lines=127> */
.L_x_2750:
[----:B------:R-:W-:Y:S05]  /*2bfd0*/  BSYNC B5 ;  /* 0x0000000000057941 */ /* 0x000fea0003800000 */
.L_x_2749:
[----:B------:R-:W-:Y:S01]  /*2bfe0*/  LOP3.LUT R6, RZ, R6, RZ, 0x33, !PT ;  /* 0x00000006ff067212 */ /* 0x000fe200078e33ff */
[----:B------:R-:W-:Y:S06]  /*2bff0*/  BRA `(.L_x_2751) ;  /* 0x0000000000287947 */ /* 0x000fec0003800000 */
.L_x_2748:
        /* <DEDUP_REMOVED lines=10> */
.L_x_2751:
[----:B------:R-:W-:Y:S05]  /*2c0a0*/  BSYNC B4 ;  /* 0x0000000000047941 */ /* 0x000fea0003800000 */
.L_x_2747:
[----:B------:R-:W-:-:S05]  /*2c0b0*/  IMAD R6, R3, R6, R62 ;  /* 0x0000000603067224 */ /* 0x000fca00078e023e */
[----:B------:R-:W-:Y:S02]  /*2c0c0*/  VIADDMNMX R58, R6, R3, R58, PT ;  /* 0x00000003063a7246 */ /* 0x000fe4000380013a */
[----:B------:R-:W-:-:S07]  /*2c0d0*/  VIMNMX R59, R59, R6, !PT ;  /* 0x000000063b3b7248 */ /* 0x000fce0007fe0100 */
.L_x_2746:
[----:B------:R-:W-:Y:S05]  /*2c0e0*/  BSYNC B3 ;  /* 0x0000000000037941 */ /* 0x000fea0003800000 */
.L_x_2745:
        /* <DEDUP_REMOVED lines=76> */
[----:B------:R-:W-:Y:S02]  /*2c5b0*/  ISETP.LT.OR P1, PT, R58, 0x1, P1 ;  /* 0x000000013a00780c */ /* 0x000fe40000f21670 */
[----:B------:R-:W-:Y:S02]  /*2c5c0*/  ISETP.NE.AND P6, PT, R64, RZ, PT ;  /* 0x000000ff4000720c */ /* 0x000fe40003fc5270 */
[----:B------:R-:W-:Y:S02]  /*2c5d0*/  FSEL R56, R2, -INF , !P1 ;  /* 0xff80000002387808 */ /* 0x000fe40004800000 */
[----:B--2---:R-:W2:Y:S01]  /*2c5e0*/  LD.E.64 R2, desc[UR4][R6.64] ;  /* 0x0000000406027980 */ /* 0x004ea2000c101b00 */
[----:B------:R-:W-:-:S02]  /*2c5f0*/  ISETP.GT.AND P1, PT, R59, 0x49, !P2 ;  /* 0x000000493b00780c */ /* 0x000fc40005724270 */
[C---:B------:R-:W-:Y:S02]  /*2c600*/  ISETP.GT.AND P3, PT, R59.reuse, 0x50, !P3 ;  /* 0x000000503b00780c */ /* 0x040fe40005f64270 */
[C---:B------:R-:W-:Y:S02]  /*2c610*/  ISETP.GT.AND P4, PT, R59.reuse, 0x51, !P4 ;  /* 0x000000513b00780c */ /* 0x040fe40006784270 */
[C---:B------:R-:W-:Y:S02]  /*2c620*/  ISETP.GT.AND P5, PT, R59.reuse, 0x58, !P5 ;  /* 0x000000583b00780c */ /* 0x040fe40006fa4270 */
[----:B------:R-:W-:Y:S02]  /*2c630*/  ISETP.GT.AND P2, PT, R59, 0x59, !P6 ;  /* 0x000000593b00780c */ /* 0x000fe40007744270 */
[C---:B------:R-:W-:Y:S02]  /*2c640*/  ISETP.LT.OR P1, PT, R58.reuse, 0x4a, P1 ;  /* 0x0000004a3a00780c */ /* 0x040fe40000f21670 */
[----:B------:R-:W-:-:S02]  /*2c650*/  ISETP.LT.OR P3, PT, R58, 0x51, P3 ;  /* 0x000000513a00780c */ /* 0x000fc40001f61670 */
[----:B------:R-:W-:Y:S02]  /*2c660*/  FSEL R26, R26, -INF , !P1 ;  /* 0xff8000001a1a7808 */ /* 0x000fe40004800000 */
[C---:B------:R-:W-:Y:S02]  /*2c670*/  ISETP.LT.OR P4, PT, R58.reuse, 0x52, P4 ;  /* 0x000000523a00780c */ /* 0x040fe40002781670 */
[----:B------:R-:W-:Y:S02]  /*2c680*/  FSEL R27, R27, -INF , !P3 ;  /* 0xff8000001b1b7808 */ /* 0x000fe40005800000 */
[C---:B------:R-:W-:Y:S02]  /*2c690*/  ISETP.LT.OR P5, PT, R58.reuse, 0x59, P5 ;  /* 0x000000593a00780c */ /* 0x040fe40002fa1670 */
[----:B------:R-:W-:Y:S02]  /*2c6a0*/  FSEL R29, R29, -INF , !P4 ;  /* 0xff8000001d1d7808 */ /* 0x000fe40006000000 */
[----:B------:R-:W-:-:S02]  /*2c6b0*/  ISETP.LT.OR P2, PT, R58, 0x5a, P2 ;  /* 0x0000005a3a00780c */ /* 0x000fc40001741670 */
[----:B------:R-:W-:Y:S02]  /*2c6c0*/  FSEL R47, R47, -INF , !P5 ;  /* 0xff8000002f2f7808 */ /* 0x000fe40006800000 */
[----:B------:R-:W-:Y:S02]  /*2c6d0*/  R2UR UR6, R4 ;  /* 0x00000000040672ca */ /* 0x000fe400000e0000 */
[----:B------:R-:W-:Y:S02]  /*2c6e0*/  R2UR UR7, R5 ;  /* 0x00000000050772ca */ /* 0x000fe400000e0000 */
[----:B------:R-:W-:-:S11]  /*2c6f0*/  FSEL R50, R50, -INF , !P2 ;  /* 0xff80000032327808 */ /* 0x000fd60005000000 */
[----:B------:R-:W3:Y:S01]  /*2c700*/  LD.E R65, desc[UR6][R6.64+0x14] ;  /* 0x0000140606417980 */ /* 0x000ee2000c101900 */
        /* <DEDUP_REMOVED lines=48> */
[----:B------:R-:W-:-:S03]  /*2ca10*/  FMNMX.FTZ R59, R50, R59, !PT ;  /* 0x0000003b323b7209 */ /* 0x000fc60007810000 */
[----:B------:R-:W0:Y:S04]  /*2ca20*/  SHFL.BFLY PT, R9, R58, 0x2, 0x1f ;  /* 0x0c401f003a097f89 */ /* 0x000e2800000e0000 */
[----:B------:R1:W-:Y:S04]  /*2ca30*/  ST.E.64 desc[UR4][R6.64], R58 ;  /* 0x0000003a06007985 */ /* 0x0003e8000c101b04 */
[----:B------:R-:W4:Y:S01]  /*2ca40*/  LD.E R66, desc[UR6][R6.64+0x4] ;  /* 0x0000040606427980 */ /* 0x000f22000c101900 */
[----:B0-----:R-:W-:-:S03]  /*2ca50*/  FMNMX.FTZ R9, R58, R9, !PT ;  /* 0x000000093a097209 */ /* 0x001fc60007810000 */
[----:B-1----:R-:W5:Y:S04]  /*2ca60*/  LD.E R58, desc[UR4][R6.64+0x10] ;  /* 0x00001004063a7980 */ /* 0x002f68000c101900 */
[----:B------:R-:W0:Y:S02]  /*2ca70*/  SHFL.BFLY PT, R24, R9, 0x1, 0x1f ;  /* 0x0c201f0009187f89 */ /* 0x000e2400000e0000 */
[----:B0-----:R-:W-:-:S05]  /*2ca80*/  FMNMX.FTZ R61, R9, R24, !PT ;  /* 0x00000018093d7209 */ /* 0x001fca0007810000 */
[----:B------:R-:W-:Y:S04]  /*2ca90*/  ST.E desc[UR4][R6.64], R61 ;  /* 0x0000003d06007985 */ /* 0x000fe8000c101904 */
[----:B------:R-:W3:Y:S01]  /*2caa0*/  LD.E R63, desc[UR6][R6.64] ;  /* 0x00000006063f7980 */ /* 0x000ee2000c101900 */
[----:B------:R-:W-:Y:S02]  /*2cab0*/  R2UR UR8, R4 ;  /* 0x00000000040872ca */ /* 0x000fe400000e0000 */
[----:B------:R-:W-:Y:S01]  /*2cac0*/  R2UR UR9, R5 ;  /* 0x00000000050972ca */ /* 0x000fe200000e0000 */
[----:B----4-:R-:W0:Y:S02]  /*2cad0*/  SHFL.BFLY PT, R9, R66, 0x2, 0x1f ;  /* 0x0c401f0042097f89 */ /* 0x010e2400000e0000 */
[----:B0-----:R-:W-:-:S05]  /*2cae0*/  FMNMX.FTZ R24, R9, R66, !PT ;  /* 0x0000004209187209 */ /* 0x001fca0007810000 */
[----:B------:R-:W0:Y:S02]  /*2caf0*/  SHFL.BFLY PT, R9, R24, 0x1, 0x1f ;  /* 0x0c201f0018097f89 */ /* 0x000e2400000e0000 */
[----:B0-----:R-:W-:Y:S02]  /*2cb00*/  FMNMX.FTZ R59, R24, R9, !PT ;  /* 0x00000009183b7209 */ /* 0x001fe40007810000 */
[----:B---3--:R-:W-:Y:S02]  /*2cb10*/  FSETP.NEU.FTZ.AND P1, PT, R63, -INF , PT ;  /* 0xff8000003f00780b */ /* 0x008fe40003f3d000 */
[----:B------:R-:W-:Y:S02]  /*2cb20*/  FSETP.NEU.FTZ.AND P2, PT, R59, -INF , PT ;  /* 0xff8000003b00780b */ /* 0x000fe40003f5d000 */
[----:B------:R-:W-:Y:S02]  /*2cb30*/  FSEL R9, R63, RZ, P1 ;  /* 0x000000ff3f097208 */ /* 0x000fe40000800000 */
[----:B------:R-:W-:-:S03]  /*2cb40*/  FSEL R64, R59, RZ, P2 ;  /* 0x000000ff3b407208 */ /* 0x000fc60001000000 */
[----:B------:R-:W-:Y:S02]  /*2cb50*/  FADD.FTZ R9, R2, -R9 ;  /* 0x8000000902097221 */ /* 0x000fe40000010000 */
[----:B------:R-:W-:Y:S02]  /*2cb60*/  FADD.FTZ R3, R3, -R64 ;  /* 0x8000004003037221 */ /* 0x000fe40000010000 */
[----:B--2---:R-:W-:Y:S02]  /*2cb70*/  FMUL.FTZ R9, R9, R62 ;  /* 0x0000003e09097220 */ /* 0x004fe40000410000 */
[----:B------:R-:W-:-:S04]  /*2cb80*/  FMUL.FTZ R62, R62, R3 ;  /* 0x000000033e3e7220 */ /* 0x000fc80000410000 */
[----:B------:R-:W5:Y:S08]  /*2cb90*/  MUFU.EX2 R9, R9 ;  /* 0x0000000900097308 */ /* 0x000f700000000800 */
[----:B------:R-:W0:Y:S01]  /*2cba0*/  MUFU.EX2 R24, R62 ;  /* 0x0000003e00187308 */ /* 0x000e220000000800 */
[----:B------:R1:W-:Y:S01]  /*2cbb0*/  ST.E desc[UR4][R6.64+0x4], R59 ;  /* 0x0000043b06007985 */ /* 0x0003e2000c101904 */
[----:B-----5:R-:W-:Y:S01]  /*2cbc0*/  FMUL.FTZ R61, R9, R58 ;  /* 0x0000003a093d7220 */ /* 0x020fe20000410000 */
[----:B0-----:R-:W-:-:S04]  /*2cbd0*/  FMUL.FTZ R63, R24, R65 ;  /* 0x00000041183f7220 */ /* 0x001fc80000410000 */
[----:B------:R-:W-:Y:S04]  /*2cbe0*/  ST.E desc[UR6][R6.64+0x10], R61 ;  /* 0x0000103d06007985 */ /* 0x000fe8000c101906 */
[----:B------:R0:W-:Y:S04]  /*2cbf0*/  ST.E desc[UR8][R6.64+0x14], R63 ;  /* 0x0000143f06007985 */ /* 0x0001e8000c101908 */
[----:B------:R-:W2:Y:S04]  /*2cc00*/  LDL.64 R2, [R0+0x70] ;  /* 0x0000700000027983 */ /* 0x000ea80000100a00 */
[----:B--2---:R-:W0:Y:S04]  /*2cc10*/  LD.E R65, desc[UR6][R2.64+0x20] ;  /* 0x0000200602417980 */ /* 0x004e28000c101900 */
[----:B------:R-:W0:Y:S04]  /*2cc20*/  LD.E R58, desc[UR4][R2.64] ;  /* 0x00000004023a7980 */ /* 0x000e28000c101900 */
[----:B------:R-:W2:Y:S04]  /*2cc30*/  LD.E R62, desc[UR8][R2.64+0x4] ;  /* 0x00000408023e7980 */ /* 0x000ea8000c101900 */
[----:B-1----:R-:W3:Y:S04]  /*2cc40*/  LD.E R59, desc[UR4][R2.64+0x10] ;  /* 0x00001004023b7980 */ /* 0x002ee8000c101900 */
[----:B------:R-:W4:Y:S01]  /*2cc50*/  LD.E R64, desc[UR6][R2.64+0x14] ;  /* 0x0000140602407980 */ /* 0x000f22000c101900 */
[C---:B0-----:R-:W-:Y:S01]  /*2cc60*/  FMUL.FTZ R6, R58.reuse, R65 ;  /* 0x000000413a067220 */ /* 0x041fe20000410000 */
        /* <DEDUP_REMOVED lines=14> */
[-C--:B------:R-:W-:Y:S01]  /*2cd50*/  FFMA.FTZ R216, R12, R65.reuse, -R62 ;  /* 0x000000410cd87223 */ /* 0x080fe2000001083e */
[----:B------:R-:W-:-:S06]  /*2cd60*/  FFMA.FTZ R187, R15, R65, -R6 ;  /* 0x000000410fbb7223 */ /* 0x000fcc0000010806 */
[----:B------:R-:W0:Y:S01]  /*2cd70*/  MUFU.EX2 R215, R215 ;  /* 0x000000d700d77308 */ /* 0x000e220000000800 */
[----:B------:R-:W-:-:S07]  /*2cd80*/  FFMA.FTZ R15, R54, R65, -R62 ;  /* 0x00000041360f7223 */ /* 0x000fce000001083e */
[----:B------:R-:W1:Y:S01]  /*2cd90*/  MUFU.EX2 R214, R214 ;  /* 0x000000d600d67308 */ /* 0x000e620000000800 */
[-CC-:B------:R-:W-:Y:S01]  /*2cda0*/  FFMA.FTZ R34, R34, R65.reuse, -R6.reuse ;  /* 0x0000004122227223 */ /* 0x180fe20000010806 */
[----:B------:R-:W-:-:S06]  /*2cdb0*/  FFMA.FTZ R186, R14, R65, -R6 ;  /* 0x000000410eba7223 */ /* 0x000fcc0000010806 */
[----:B------:R-:W2:Y:S01]  /*2cdc0*/  MUFU.EX2 R154, R154 ;  /* 0x0000009a009a7308 */ /* 0x000ea20000000800 */
[-C--:B------:R-:W-:Y:S01]  /*2cdd0*/  FFMA.FTZ R178, R21, R65.reuse, -R6 ;  /* 0x0000004115b27223 */ /* 0x080fe20000010806 */
[----:B------:R-:W-:-:S06]  /*2cde0*/  FFMA.FTZ R14, R25, R65, -R62 ;  /* 0x00000041190e7223 */ /* 0x000fcc000001083e */
[----:B------:R-:W5:Y:S01]  /*2cdf0*/  MUFU.EX2 R155, R155 ;  /* 0x0000009b009b7308 */ /* 0x000f620000000800 */
[-CC-:B------:R-:W-:Y:S01]  /*2ce00*/  FFMA.FTZ R35, R35, R65.reuse, -R6.reuse ;  /* 0x0000004123237223 */ /* 0x180fe20000010806 */
[-CC-:B------:R-:W-:Y:S01]  /*2ce10*/  FFMA.FTZ R36, R36, R65.reuse, -R6.reuse ;  /* 0x0000004124247223 */ /* 0x180fe20000010806 */
[-CC-:B------:R-:W-:Y:S01]  /*2ce20*/  FFMA.FTZ R37, R37, R65.reuse, -R6.reuse ;  /* 0x0000004125257223 */ /* 0x180fe20000010806 */
[----:B------:R-:W-:-:S04]  /*2ce30*/  FFMA.FTZ R163, R38, R65, -R6 ;  /* 0x0000004126a37223 */ /* 0x000fc80000010806 */
[----:B------:R-:W5:Y:S01]  /*2ce40*/  MUFU.EX2 R213, R213 ;  /* 0x000000d500d57308 */ /* 0x000f620000000800 */
[-CC-:B------:R-:W-:Y:S01]  /*2ce50*/  FFMA.FTZ R162, R39, R65.reuse, -R6.reuse ;  /* 0x0000004127a27223 */ /* 0x180fe20000010806 */
[-CC-:B------:R-:W-:Y:S01]  /*2ce60*/  FFMA.FTZ R165, R40, R65.reuse, -R6.reuse ;  /* 0x0000004128a57223 */ /* 0x180fe20000010806 */
[-CC-:B------:R-:W-:Y:S01]  /*2ce70*/  FFMA.FTZ R164, R41, R65.reuse, -R6.reuse ;  /* 0x0000004129a47223 */ /* 0x180fe20000010806 */
[-CC-:B------:R-:W-:Y:S01]  /*2ce80*/  FFMA.FTZ R170, R42, R65.reuse, -R6.reuse ;  /* 0x000000412aaa7223 */ /* 0x180fe20000010806 */
[----:B------:R-:W-:-:S03]  /*2ce90*/  FFMA.FTZ R169, R43, R65, -R6 ;  /* 0x000000412ba97223 */ /* 0x000fc60000010806 */
[----:B------:R-:W5:Y:S01]  /*2cea0*/  MUFU.EX2 R216, R216 ;  /* 0x000000d800d87308 */ /* 0x000f620000000800 */
[-CC-:B------:R-:W-:Y:S01]  /*2ceb0*/  FFMA.FTZ R172, R44, R65.reuse, -R6.reuse ;  /* 0x000000412cac7223 */ /* 0x180fe20000010806 */
[-CC-:B------:R-:W-:Y:S01]  /*2cec0*/  FFMA.FTZ R171, R45, R65.reuse, -R6.reuse ;  /* 0x000000412dab7223 */ /* 0x180fe20000010806 */
[-CC-:B------:R-:W-:Y:S01]  /*2ced0*/  FFMA.FTZ R177, R20, R65.reuse, -R6.reuse ;  /* 0x0000004114b17223 */ /* 0x180fe20000010806 */
[-CC-:B------:R-:W-:Y:S01]  /*2cee0*/  FFMA.FTZ R180, R19, R65.reuse, -R6.reuse ;  /* 0x0000004113b47223 */ /* 0x180fe20000010806 */
[-CC-:B------:R-:W-:Y:S01]  /*2cef0*/  FFMA.FTZ R179, R18, R65.reuse, -R6.reuse ;  /* 0x0000004112b37223 */ /* 0x180fe20000010806 */
[-CC-:B------:R-:W-:Y:S01]  /*2cf00*/  FFMA.FTZ R185, R13, R65.reuse, -R6.reuse ;  /* 0x000000410db97223 */ /* 0x180fe20000010806 */
[-C--:B------:R-:W-:Y:S01]  /*2cf10*/  FFMA.FTZ R184, R8, R65.reuse, -R6 ;  /* 0x0000004108b87223 */ /* 0x080fe20000010806 */
[----:B------:R-:W5:Y:S01]  /*2cf20*/  MUFU.EX2 R21, R34 ;  /* 0x0000002200157308 */ /* 0x000f620000000800 */
[----:B---3--:R-:W-:Y:S01]  /*2cf30*/  FADD.FTZ R6, R152, R59 ;  /* 0x0000003b98067221 */ /* 0x008fe20000010000 */
[----:B----4-:R-:W-:Y:S01]  /*2cf40*/  FADD.FTZ R7, R153, R64 ;  /* 0x0000004099077221 */ /* 0x010fe20000010000 */
[----:B------:R-:W-:-:S05]  /*2cf50*/  FFMA.FTZ R13, R28, R65, -R62 ;  /* 0x000000411c0d7223 */ /* 0x000fca000001083e */
[----:B------:R-:W3:Y:S01]  /*2cf60*/  MUFU.EX2 R15, R15 ;  /* 0x0000000f000f7308 */ /* 0x000ee20000000800 */
[----:B0-----:R-:W-:Y:S01]  /*2cf70*/  FADD.FTZ R25, R215, R6 ;  /* 0x00000006d7197221 */ /* 0x001fe20000010000 */
[----:B-1----:R-:W-:Y:S01]  /*2cf80*/  FADD.FTZ R6, R214, R7 ;  /* 0x00000007d6067221 */ /* 0x002fe20000010000 */
[----:B------:R-:W-:-:S05]  /*2cf90*/  FFMA.FTZ R12, R30, R65, -R62 ;  /* 0x000000411e0c7223 */ /* 0x000fca000001083e */
[----:B------:R-:W0:Y:S01]  /*2cfa0*/  MUFU.EX2 R20, R35 ;  /* 0x0000002300147308 */ /* 0x000e220000000800 */
[----:B--2---:R-:W-:Y:S01]  /*2cfb0*/  FADD.FTZ R8, R154, R25 ;  /* 0x000000199a087221 */ /* 0x004fe20000010000 */
[----:B-----5:R-:W-:-:S06]  /*2cfc0*/  FADD.FTZ R7, R155, R6 ;  /* 0x000000069b077221 */ /* 0x020fcc0000010000 */
[----:B------:R-:W1:Y:S01]  /*2cfd0*/  MUFU.EX2 R14, R14 ;  /* 0x0000000e000e7308 */ /* 0x000e620000000800 */
[----:B------:R-:W-:Y:S01]  /*2cfe0*/  FFMA.FTZ R11, R72, R65, -R62 ;  /* 0x00000041480b7223 */ /* 0x000fe2000001083e */
[----:B------:R-:W-:-:S06]  /*2cff0*/  FADD.FTZ R8, R213, R8 ;  /* 0x00000008d5087221 */ /* 0x000fcc0000010000 */
[----:B------:R-:W2:Y:S01]  /*2d000*/  MUFU.EX2 R19, R36 ;  /* 0x0000002400137308 */ /* 0x000ea20000000800 */
[----:B------:R-:W-:Y:S01]  /*2d010*/  FADD.FTZ R6, R216, R7 ;  /* 0x00000007d8067221 */ /* 0x000fe20000010000 */
[----:B------:R-:W-:-:S06]  /*2d020*/  FFMA.FTZ R166, R73, R65, -R62 ;  /* 0x0000004149a67223 */ /* 0x000fcc000001083e */
[----:B------:R-:W4:Y:S01]  /*2d030*/  MUFU.EX2 R13, R13 ;  /* 0x0000000d000d7308 */ /* 0x000f220000000800 */
[----:B------:R-:W-:Y:S01]  /*2d040*/  FADD.FTZ R7, R21, R8 ;  /* 0x0000000815077221 */ /* 0x000fe20000010000 */
[----:B---3--:R-:W-:-:S06]  /*2d050*/  FADD.FTZ R25, R15, R6 ;  /* 0x000000060f197221 */ /* 0x008fcc0000010000 */
[----:B------:R-:W3:Y:S01]  /*2d060*/  MUFU.EX2 R18, R37 ;  /* 0x0000002500127308 */ /* 0x000ee20000000800 */
[----:B------:R-:W-:-:S07]  /*2d070*/  FFMA.FTZ R168, R46, R65, -R62 ;  /* 0x000000412ea87223 */ /* 0x000fce000001083e */
[----:B------:R-:W5:Y:S01]  /*2d080*/  MUFU.EX2 R12, R12 ;  /* 0x0000000c000c7308 */ /* 0x000f620000000800 */
[----:B0-----:R-:W-:Y:S01]  /*2d090*/  FADD.FTZ R6, R20, R7 ;  /* 0x0000000714067221 */ /* 0x001fe20000010000 */
[----:B-1----:R-:W-:-:S06]  /*2d0a0*/  FADD.FTZ R8, R14, R25 ;  /* 0x000000190e087221 */ /* 0x002fcc0000010000 */
[----:B------:R-:W0:Y:S01]  /*2d0b0*/  MUFU.EX2 R163, R163 ;  /* 0x000000a300a37308 */ /* 0x000e220000000800 */
[----:B------:R-:W-:-:S07]  /*2d0c0*/  FFMA.FTZ R167, R74, R65, -R62 ;  /* 0x000000414aa77223 */ /* 0x000fce000001083e */
[----:B------:R-:W1:Y:S01]  /*2d0d0*/  MUFU.EX2 R11, R11 ;  /* 0x0000000b000b7308 */ /* 0x000e620000000800 */
[----:B--2---:R-:W-:Y:S01]  /*2d0e0*/  FADD.FTZ R7, R19, R6 ;  /* 0x0000000613077221 */ /* 0x004fe20000010000 */
[----:B----4-:R-:W-:-:S06]  /*2d0f0*/  FADD.FTZ R25, R13, R8 ;  /* 0x000000080d197221 */ /* 0x010fcc0000010000 */
[----:B------:R-:W2:Y:S01]  /*2d100*/  MUFU.EX2 R162, R162 ;  /* 0x000000a200a27308 */ /* 0x000ea20000000800 */
[----:B------:R-:W-:-:S07]  /*2d110*/  FFMA.FTZ R174, R48, R65, -R62 ;  /* 0x0000004130ae7223 */ /* 0x000fce000001083e */
[----:B------:R-:W4:Y:S01]  /*2d120*/  MUFU.EX2 R166, R166 ;  /* 0x000000a600a67308 */ /* 0x000f220000000800 */
[----:B---3--:R-:W-:Y:S01]  /*2d130*/  FADD.FTZ R6, R18, R7 ;  /* 0x0000000712067221 */ /* 0x008fe20000010000 */
[----:B-----5:R-:W-:-:S06]  /*2d140*/  FADD.FTZ R8, R12, R25 ;  /* 0x000000190c087221 */ /* 0x020fcc0000010000 */
        /* <DEDUP_REMOVED lines=55> */
[----:B------:R-:W2:Y:S08]  /*2d4c0*/  MUFU.EX2 R186, R186 ;  /* 0x000000ba00ba7308 */ /* 0x000eb00000000800 */
[----:B------:R-:W4:Y:S01]  /*2d4d0*/  MUFU.EX2 R160, R160 ;  /* 0x000000a000a07308 */ /* 0x000f220000000800 */
[----:B---3--:R-:W-:Y:S01]  /*2d4e0*/  FADD.FTZ R6, R179, R6 ;  /* 0x00000006b3067221 */ /* 0x008fe20000010000 */
[----:B-----5:R-:W-:-:S06]  /*2d4f0*/  FADD.FTZ R8, R23, R8 ;  /* 0x0000000817087221 */ /* 0x020fcc0000010000 */
[----:B------:R-:W3:Y:S08]  /*2d500*/  MUFU.EX2 R185, R185 ;  /* 0x000000b900b97308 */ /* 0x000ef00000000800 */
[----:B------:R-:W5:Y:S01]  /*2d510*/  MUFU.EX2 R159, R159 ;  /* 0x0000009f009f7308 */ /* 0x000f620000000800 */
[----:B0-----:R-:W-:Y:S01]  /*2d520*/  FADD.FTZ R7, R187, R6 ;  /* 0x00000006bb077221 */ /* 0x001fe20000010000 */
[----:B-1----:R-:W-:-:S06]  /*2d530*/  FADD.FTZ R25, R161, R8 ;  /* 0x00000008a1197221 */ /* 0x002fcc0000010000 */
[----:B------:R-:W0:Y:S08]  /*2d540*/  MUFU.EX2 R184, R184 ;  /* 0x000000b800b87308 */ /* 0x000e300000000800 */
[----:B------:R-:W1:Y:S01]  /*2d550*/  MUFU.EX2 R158, R158 ;  /* 0x0000009e009e7308 */ /* 0x000e620000000800 */
[----:B--2---:R-:W-:Y:S01]  /*2d560*/  FADD.FTZ R6, R186, R7 ;  /* 0x00000007ba067221 */ /* 0x004fe20000010000 */
[----:B----4-:R-:W-:-:S03]  /*2d570*/  FADD.FTZ R8, R160, R25 ;  /* 0x00000019a0087221 */ /* 0x010fc60000010000 */
[----:B---3--:R-:W-:Y:S01]  /*2d580*/  FADD.FTZ R7, R185, R6 ;  /* 0x00000006b9077221 */ /* 0x008fe20000010000 */
[----:B-----5:R-:W-:-:S03]  /*2d590*/  FADD.FTZ R25, R159, R8 ;  /* 0x000000089f197221 */ /* 0x020fc60000010000 */
[----:B0-----:R-:W-:Y:S01]  /*2d5a0*/  FADD.FTZ R27, R184, R7 ;  /* 0x00000007b81b7221 */ /* 0x001fe20000010000 */
[----:B-1----:R-:W-:-:S04]  /*2d5b0*/  FADD.FTZ R25, R158, R25 ;  /* 0x000000199e197221 */ /* 0x002fc80000010000 */
[----:B------:R-:W-:Y:S04]  /*2d5c0*/  ST.E desc[UR4][R2.64+0x10], R27 ;  /* 0x0000101b02007985 */ /* 0x000fe8000c101904 */
[----:B------:R0:W-:Y:S04]  /*2d5d0*/  ST.E desc[UR6][R2.64+0x14], R25 ;  /* 0x0000141902007985 */ /* 0x0001e8000c101906 */
[----:B------:R-:W0:Y:S01]  /*2d5e0*/  LDL.64 R6, [R0+0x80] ;  /* 0x0000800000067983 */ /* 0x000e220000100a00 */
[----:B------:R-:W-:Y:S02]  /*2d5f0*/  R2UR UR10, R4 ;  /* 0x00000000040a72ca */ /* 0x000fe400000e0000 */
[----:B------:R-:W-:-:S02]  /*2d600*/  R2UR UR11, R5 ;  /* 0x00000000050b72ca */ /* 0x000fc400000e0000 */
[----:B------:R-:W-:Y:S02]  /*2d610*/  R2UR UR18, R4 ;  /* 0x00000000041272ca */ /* 0x000fe400000e0000 */
[----:B------:R-:W-:-:S09]  /*2d620*/  R2UR UR19, R5 ;  /* 0x00000000051372ca */ /* 0x000fd200000e0000 */
[----:B0-----:R-:W2:Y:S04]  /*2d630*/  LD.E R2, desc[UR10][R6.64+0x14] ;  /* 0x0000140a06027980 */ /* 0x001ea8000c101900 */
[----:B------:R-:W3:Y:S04]  /*2d640*/  LD.E R8, desc[UR4][R6.64] ;  /* 0x0000000406087980 */ /* 0x000ee8000c101900 */
[----:B------:R-:W4:Y:S04]  /*2d650*/  LD.E R34, desc[UR4][R6.64+0x30] ;  /* 0x0000300406227980 */ /* 0x000f28000c101900 */
        /* <DEDUP_REMOVED lines=45> */
[----:B--2---:R-:W-:-:S03]  /*2d930*/  FMUL.FTZ R29, R9, R2 ;  /* 0x00000002091d7220 */ /* 0x004fc60000410000 */
[----:B------:R-:W2:Y:S01]  /*2d940*/  LD.E R2, desc[UR18][R6.64+0x150] ;  /* 0x0001501206027980 */ /* 0x000ea2000c101900 */
[----:B---3--:R-:W-:-:S05]  /*2d950*/  FMUL.FTZ R3, R9, R8 ;  /* 0x0000000809037220 */ /* 0x008fca0000410000 */
[----:B------:R4:W-:Y:S02]  /*2d960*/  ST.E desc[UR4][R6.64], R3 ;  /* 0x0000000306007985 */ /* 0x0009e4000c101904 */
[----:B----4-:R-:W-:-:S05]  /*2d970*/  FMUL.FTZ R3, R9, R34 ;  /* 0x0000002209037220 */ /* 0x010fca0000410000 */
[----:B------:R5:W-:Y:S02]  /*2d980*/  ST.E desc[UR4][R6.64+0x30], R3 ;  /* 0x0000300306007985 */ /* 0x000be4000c101904 */
[----:B-----5:R-:W-:-:S05]  /*2d990*/  FMUL.FTZ R3, R9, R46 ;  /* 0x0000002e09037220 */ /* 0x020fca0000410000 */
[----:B------:R0:W-:Y:S02]  /*2d9a0*/  ST.E desc[UR4][R6.64+0x60], R3 ;  /* 0x0000600306007985 */ /* 0x0001e4000c101904 */
[----:B0-----:R-:W-:-:S05]  /*2d9b0*/  FMUL.FTZ R3, R9, R60 ;  /* 0x0000003c09037220 */ /* 0x001fca0000410000 */
[----:B------:R0:W-:Y:S02]  /*2d9c0*/  ST.E desc[UR4][R6.64+0x94], R3 ;  /* 0x0000940306007985 */ /* 0x0001e4000c101904 */
[----:B0-----:R-:W-:-:S05]  /*2d9d0*/  FMUL.FTZ R3, R9, R76 ;  /* 0x0000004c09037220 */ /* 0x001fca0000410000 */
[----:B------:R0:W-:Y:S02]  /*2d9e0*/  ST.E desc[UR4][R6.64+0xd4], R3 ;  /* 0x0000d40306007985 */ /* 0x0001e4000c101904 */
[----:B0-----:R-:W-:-:S05]  /*2d9f0*/  FMUL.FTZ R3, R9, R92 ;  /* 0x0000005c09037220 */ /* 0x001fca0000410000 */
[----:B------:R2:W-:Y:S02]  /*2da00*/  ST.E desc[UR4][R6.64+0x114], R3 ;  /* 0x0001140306007985 */ /* 0x0005e4000c101904 */
[C---:B--2---:R-:W-:Y:S02]  /*2da10*/  FMUL.FTZ R3, R9.reuse, R2 ;  /* 0x0000000209037220 */ /* 0x044fe40000410000 */
[----:B------:R-:W2:Y:S01]  /*2da20*/  LD.E R2, desc[UR6][R6.64+0x154] ;  /* 0x0001540606027980 */ /* 0x000ea2000c101900 */
[----:B------:R-:W-:-:S05]  /*2da30*/  FMUL.FTZ R25, R9, R26 ;  /* 0x0000001a09197220 */ /* 0x000fca0000410000 */
[----:B------:R0:W-:Y:S02]  /*2da40*/  ST.E desc[UR6][R6.64+0x4], R25 ;  /* 0x0000041906007985 */ /* 0x0001e4000c101906 */
[----:B0-----:R-:W-:-:S05]  /*2da50*/  FMUL.FTZ R25, R9, R36 ;  /* 0x0000002409197220 */ /* 0x001fca0000410000 */
        /* <DEDUP_REMOVED lines=76> */
[----:B------:R-:W-:Y:S04]  /*2df20*/  ST.E desc[UR4][R6.64+0x1d4], R27 ;  /* 0x0001d41b06007985 */ /* 0x000fe8000c101904 */
[----:B------:R0:W-:Y:S04]  /*2df30*/  ST.E desc[UR4][R6.64+0x1e0], R3 ;  /* 0x0001e00306007985 */ /* 0x0001e8000c101904 */
[----:B------:R1:W-:Y:S04]  /*2df40*/  ST.E desc[UR4][R6.64+0x1e4], R25 ;  /* 0x0001e41906007985 */ /* 0x0003e8000c101904 */
[----:B0-----:R-:W3:Y:S04]  /*2df50*/  LD.E R3, desc[UR6][R6.64+0x8] ;  /* 0x0000080606037980 */ /* 0x001ee8000c101900 */
[----:B-1----:R-:W4:Y:S01]  /*2df60*/  LD.E R25, desc[UR6][R6.64+0xc] ;  /* 0x00000c0606197980 */ /* 0x002f22000c101900 */
[C---:B------:R-:W-:Y:S01]  /*2df70*/  FMUL.FTZ R31, R9.reuse, R30 ;  /* 0x0000001e091f7220 */ /* 0x040fe20000410000 */
[----:B--2---:R-:W-:-:S02]  /*2df80*/  FMUL.FTZ R27, R9, R2 ;  /* 0x00000002091b7220 */ /* 0x004fc40000410000 */
[----:B------:R-:W2:Y:S01]  /*2df90*/  LD.E R2, desc[UR6][R6.64+0x1f4] ;  /* 0x0001f40606027980 */ /* 0x000ea2000c101900 */
[C---:B------:R-:W-:Y:S01]  /*2dfa0*/  FMUL.FTZ R33, R9.reuse, R32 ;  /* 0x0000002009217220 */ /* 0x040fe20000410000 */
[C---:B------:R-:W-:Y:S02]  /*2dfb0*/  FMUL.FTZ R35, R9.reuse, R42 ;  /* 0x0000002a09237220 */ /* 0x040fe40000410000 */
[----:B------:R0:W-:Y:S04]  /*2dfc0*/  ST.E desc[UR10][R6.64+0x14], R29 ;  /* 0x0000141d06007985 */ /* 0x0001e8000c10190a */
[----:B------:R1:W-:Y:S01]  /*2dfd0*/  ST.E desc[UR12][R6.64+0x20], R31 ;  /* 0x0000201f06007985 */ /* 0x0003e2000c10190c */
[C---:B0-----:R-:W-:Y:S01]  /*2dfe0*/  FMUL.FTZ R29, R9.reuse, R40 ;  /* 0x00000028091d7220 */ /* 0x041fe20000410000 */
[----:B-1----:R-:W-:-:S02]  /*2dff0*/  FMUL.FTZ R31, R9, R44 ;  /* 0x0000002c091f7220 */ /* 0x002fc40000410000 */
[----:B------:R0:W-:Y:S04]  /*2e000*/  ST.E desc[UR14][R6.64+0x24], R33 ;  /* 0x0000242106007985 */ /* 0x0001e8000c10190e */
[----:B------:R1:W-:Y:S04]  /*2e010*/  ST.E desc[UR10][R6.64+0x44], R29 ;  /* 0x0000441d06007985 */ /* 0x0003e8000c10190a */
[----:B------:R5:W-:Y:S04]  /*2e020*/  ST.E desc[UR16][R6.64+0x50], R35 ;  /* 0x0000502306007985 */ /* 0x000be8000c101910 */
[----:B------:R3:W-:Y:S01]  /*2e030*/  ST.E desc[UR12][R6.64+0x54], R31 ;  /* 0x0000541f06007985 */ /* 0x0007e2000c10190c */
[C---:B0-----:R-:W-:Y:S01]  /*2e040*/  FMUL.FTZ R33, R9.reuse, R54 ;  /* 0x0000003609217220 */ /* 0x041fe20000410000 */
[C---:B-1----:R-:W-:Y:S01]  /*2e050*/  FMUL.FTZ R29, R9.reuse, R52 ;  /* 0x00000034091d7220 */ /* 0x042fe20000410000 */
[C---:B-----5:R-:W-:Y:S01]  /*2e060*/  FMUL.FTZ R35, R9.reuse, R58 ;  /* 0x0000003a09237220 */ /* 0x060fe20000410000 */
[----:B---3--:R-:W-:-:S03]  /*2e070*/  FMUL.FTZ R31, R9, R56 ;  /* 0x00000038091f7220 */ /* 0x008fc60000410000 */
[----:B------:R0:W-:Y:S04]  /*2e080*/  ST.E desc[UR10][R6.64+0x74], R29 ;  /* 0x0000741d06007985 */ /* 0x0001e8000c10190a */
[----:B------:R1:W-:Y:S04]  /*2e090*/  ST.E desc[UR14][R6.64+0x80], R33 ;  /* 0x0000802106007985 */ /* 0x0003e8000c10190e */
[----:B------:R3:W-:Y:S04]  /*2e0a0*/  ST.E desc[UR12][R6.64+0x84], R31 ;  /* 0x0000841f06007985 */ /* 0x0007e8000c10190c */
[----:B------:R5:W-:Y:S01]  /*2e0b0*/  ST.E desc[UR16][R6.64+0x90], R35 ;  /* 0x0000902306007985 */ /* 0x000be2000c101910 */
[C---:B0-----:R-:W-:Y:S01]  /*2e0c0*/  FMUL.FTZ R29, R9.reuse, R66 ;  /* 0x00000042091d7220 */ /* 0x041fe20000410000 */
[C---:B-1----:R-:W-:Y:S01]  /*2e0d0*/  FMUL.FTZ R33, R9.reuse, R70 ;  /* 0x0000004609217220 */ /* 0x042fe20000410000 */
[C---:B---3--:R-:W-:Y:S01]  /*2e0e0*/  FMUL.FTZ R31, R9.reuse, R68 ;  /* 0x00000044091f7220 */ /* 0x048fe20000410000 */
[----:B-----5:R-:W-:-:S02]  /*2e0f0*/  FMUL.FTZ R35, R9, R72 ;  /* 0x0000004809237220 */ /* 0x020fc40000410000 */
[----:B------:R0:W-:Y:S01]  /*2e100*/  ST.E desc[UR10][R6.64+0xb0], R29 ;  /* 0x0000b01d06007985 */ /* 0x0001e2000c10190a */
[----:B------:R-:W-:-:S03]  /*2e110*/  FMUL.FTZ R37, R9, R74 ;  /* 0x0000004a09257220 */ /* 0x000fc60000410000 */
[----:B------:R1:W-:Y:S04]  /*2e120*/  ST.E desc[UR12][R6.64+0xb4], R31 ;  /* 0x0000b41f06007985 */ /* 0x0003e8000c10190c */
[----:B------:R3:W-:Y:S04]  /*2e130*/  ST.E desc[UR14][R6.64+0xc0], R33 ;  /* 0x0000c02106007985 */ /* 0x0007e8000c10190e */
[----:B------:R5:W-:Y:S01]  /*2e140*/  ST.E desc[UR16][R6.64+0xc4], R35 ;  /* 0x0000c42306007985 */ /* 0x000be2000c101910 */
[C---:B0-----:R-:W-:Y:S01]  /*2e150*/  FMUL.FTZ R29, R9.reuse, R82 ;  /* 0x00000052091d7220 */ /* 0x041fe20000410000 */
[C---:B-1----:R-:W-:Y:S01]  /*2e160*/  FMUL.FTZ R31, R9.reuse, R84 ;  /* 0x00000054091f7220 */ /* 0x042fe20000410000 */
[C---:B---3--:R-:W-:Y:S01]  /*2e170*/  FMUL.FTZ R33, R9.reuse, R86 ;  /* 0x0000005609217220 */ /* 0x048fe20000410000 */
[----:B-----5:R-:W-:Y:S01]  /*2e180*/  FMUL.FTZ R35, R9, R88 ;  /* 0x0000005809237220 */ /* 0x020fe20000410000 */
[----:B------:R0:W-:Y:S01]  /*2e190*/  ST.E desc[UR18][R6.64+0xd0], R37 ;  /* 0x0000d02506007985 */ /* 0x0001e2000c101912 */
[----:B------:R-:W-:-:S03]  /*2e1a0*/  FMUL.FTZ R3, R24, R3 ;  /* 0x0000000318037220 */ /* 0x000fc60000410000 */
[----:B------:R1:W-:Y:S01]  /*2e1b0*/  ST.E desc[UR10][R6.64+0xf0], R29 ;  /* 0x0000f01d06007985 */ /* 0x0003e2000c10190a */
[----:B----4-:R-:W-:-:S03]  /*2e1c0*/  FMUL.FTZ R25, R24, R25 ;  /* 0x0000001918197220 */ /* 0x010fc60000410000 */
[----:B------:R3:W-:Y:S04]  /*2e1d0*/  ST.E desc[UR12][R6.64+0xf4], R31 ;  /* 0x0000f41f06007985 */ /* 0x0007e8000c10190c */
[----:B------:R4:W-:Y:S01]  /*2e1e0*/  ST.E desc[UR14][R6.64+0x100], R33 ;  /* 0x0001002106007985 */ /* 0x0009e2000c10190e */
[----:B0-----:R-:W-:-:S03]  /*2e1f0*/  FMUL.FTZ R37, R9, R90 ;  /* 0x0000005a09257220 */ /* 0x001fc60000410000 */
[----:B------:R0:W-:Y:S01]  /*2e200*/  ST.E desc[UR16][R6.64+0x104], R35 ;  /* 0x0001042306007985 */ /* 0x0001e2000c101910 */
[C---:B-1----:R-:W-:Y:S01]  /*2e210*/  FMUL.FTZ R29, R9.reuse, R98 ;  /* 0x00000062091d7220 */ /* 0x042fe20000410000 */
[C---:B---3--:R-:W-:Y:S01]  /*2e220*/  FMUL.FTZ R31, R9.reuse, R100 ;  /* 0x00000064091f7220 */ /* 0x048fe20000410000 */
[C---:B----4-:R-:W-:Y:S01]  /*2e230*/  FMUL.FTZ R33, R9.reuse, R102 ;  /* 0x0000006609217220 */ /* 0x050fe20000410000 */
[C---:B0-----:R-:W-:Y:S01]  /*2e240*/  FMUL.FTZ R35, R9.reuse, R104 ;  /* 0x0000006809237220 */ /* 0x041fe20000410000 */
[----:B------:R0:W-:Y:S04]  /*2e250*/  ST.E desc[UR4][R6.64+0x8], R3 ;  /* 0x0000080306007985 */ /* 0x0001e8000c101904 */
[----:B------:R1:W-:Y:S04]  /*2e260*/  ST.E desc[UR4][R6.64+0xc], R25 ;  /* 0x00000c1906007985 */ /* 0x0003e8000c101904 */
[----:B0-----:R-:W3:Y:S04]  /*2e270*/  LD.E R3, desc[UR6][R6.64+0x1c] ;  /* 0x00001c0606037980 */ /* 0x001ee8000c101900 */
[----:B-1----:R-:W4:Y:S01]  /*2e280*/  LD.E R25, desc[UR6][R6.64+0x28] ;  /* 0x0000280606197980 */ /* 0x002f22000c101900 */
[----:B--2---:R-:W-:-:S05]  /*2e290*/  FMUL.FTZ R9, R9, R2 ;  /* 0x0000000209097220 */ /* 0x004fca0000410000 */
[----:B------:R0:W-:Y:S04]  /*2e2a0*/  ST.E desc[UR4][R6.64+0x1f4], R9 ;  /* 0x0001f40906007985 */ /* 0x0001e8000c101904 */
[----:B0-----:R-:W2:Y:S01]  /*2e2b0*/  LD.E R9, desc[UR6][R6.64+0x18] ;  /* 0x0000180606097980 */ /* 0x001ea2000c101900 */
[C---:B---3--:R-:W-:Y:S01]  /*2e2c0*/  FMUL.FTZ R3, R24.reuse, R3 ;  /* 0x0000000318037220 */ /* 0x048fe20000410000 */
[----:B----4-:R-:W-:-:S04]  /*2e2d0*/  FMUL.FTZ R25, R24, R25 ;  /* 0x0000001918197220 */ /* 0x010fc80000410000 */
        /* <DEDUP_REMOVED lines=42> */
[----:B0-----:R-:W2:Y:S04]  /*2e580*/  LD.E R9, desc[UR6][R6.64+0x8c] ;  /* 0x00008c0606097980 */ /* 0x001ea8000c101900 */
[----:B------:R-:W-:Y:S04]  /*2e590*/  ST.E desc[UR18][R6.64+0x110], R37 ;  /* 0x0001102506007985 */ /* 0x000fe8000c101912 */
[----:B------:R-:W-:Y:S04]  /*2e5a0*/  ST.E desc[UR10][R6.64+0x130], R29 ;  /* 0x0001301d06007985 */ /* 0x000fe8000c10190a */
[----:B------:R-:W-:Y:S04]  /*2e5b0*/  ST.E desc[UR12][R6.64+0x134], R31 ;  /* 0x0001341f06007985 */ /* 0x000fe8000c10190c */
[----:B------:R-:W-:Y:S04]  /*2e5c0*/  ST.E desc[UR14][R6.64+0x140], R33 ;  /* 0x0001402106007985 */ /* 0x000fe8000c10190e */
[----:B------:R-:W-:Y:S04]  /*2e5d0*/  ST.E desc[UR16][R6.64+0x144], R35 ;  /* 0x0001442306007985 */ /* 0x000fe8000c101910 */
[----:B------:R-:W-:Y:S01]  /*2e5e0*/  ST.E desc[UR4][R6.64+0x1f0], R27 ;  /* 0x0001f01b06007985 */ /* 0x000fe2000c101904 */
[C---:B---3--:R-:W-:Y:S01]  /*2e5f0*/  FMUL.FTZ R3, R24.reuse, R3 ;  /* 0x0000000318037220 */ /* 0x048fe20000410000 */
[----:B----4-:R-:W-:-:S04]  /*2e600*/  FMUL.FTZ R25, R24, R25 ;  /* 0x0000001918197220 */ /* 0x010fc80000410000 */
[----:B------:R-:W-:Y:S01]  /*2e610*/  ST.E desc[UR4][R6.64+0x98], R3 ;  /* 0x0000980306007985 */ /* 0x000fe2000c101904 */
[----:B--2---:R-:W-:-:S05]  /*2e620*/  FMUL.FTZ R9, R24, R9 ;  /* 0x0000000918097220 */ /* 0x004fca0000410000 */
[----:B------:R0:W-:Y:S04]  /*2e630*/  ST.E desc[UR4][R6.64+0x8c], R9 ;  /* 0x00008c0906007985 */ /* 0x0001e8000c101904 */
[----:B------:R1:W-:Y:S04]  /*2e640*/  ST.E desc[UR4][R6.64+0x9c], R25 ;  /* 0x00009c1906007985 */ /* 0x0003e8000c101904 */
[----:B0-----:R-:W2:Y:S02]  /*2e650*/  LD.E R9, desc[UR6][R6.64+0xa8] ;  /* 0x0000a80606097980 */ /* 0x001ea4000c101900 */
[----:B--2---:R-:W-:-:S05]  /*2e660*/  FMUL.FTZ R9, R24, R9 ;  /* 0x0000000918097220 */ /* 0x004fca0000410000 */
[----:B------:R0:W-:Y:S04]  /*2e670*/  ST.E desc[UR4][R6.64+0xa8], R9 ;  /* 0x0000a80906007985 */ /* 0x0001e8000c101904 */
[----:B------:R-:W2:Y:S02]  /*2e680*/  LD.E R3, desc[UR6][R6.64+0xac] ;  /* 0x0000ac0606037980 */ /* 0x000ea4000c101900 */
[----:B--2---:R-:W-:-:S05]  /*2e690*/  FMUL.FTZ R3, R24, R3 ;  /* 0x0000000318037220 */ /* 0x004fca0000410000 */
[----:B------:R2:W-:Y:S04]  /*2e6a0*/  ST.E desc[UR4][R6.64+0xac], R3 ;  /* 0x0000ac0306007985 */ /* 0x0005e8000c101904 */
[----:B-1----:R-:W3:Y:S02]  /*2e6b0*/  LD.E R25, desc[UR6][R6.64+0xb8] ;  /* 0x0000b80606197980 */ /* 0x002ee4000c101900 */
[----:B---3--:R-:W-:-:S05]  /*2e6c0*/  FMUL.FTZ R25, R24, R25 ;  /* 0x0000001918197220 */ /* 0x008fca0000410000 */
[----:B------:R1:W-:Y:S04]  /*2e6d0*/  ST.E desc[UR4][R6.64+0xb8], R25 ;  /* 0x0000b81906007985 */ /* 0x0003e8000c101904 */
[----:B0-----:R-:W3:Y:S02]  /*2e6e0*/  LD.E R9, desc[UR6][R6.64+0xbc] ;  /* 0x0000bc0606097980 */ /* 0x001ee4000c101900 */
[----:B---3--:R-:W-:-:S05]  /*2e6f0*/  FMUL.FTZ R9, R24, R9 ;  /* 0x0000000918097220 */ /* 0x008fca0000410000 */
[----:B------:R0:W-:Y:S04]  /*2e700*/  ST.E desc[UR4][R6.64+0xbc], R9 ;  /* 0x0000bc0906007985 */ /* 0x0001e8000c101904 */
[----:B--2---:R-:W2:Y:S02]  /*2e710*/  LD.E R3, desc[UR6][R6.64+0xc8] ;  /* 0x0000c80606037980 */ /* 0x004ea4000c101900 */
        /* <DEDUP_REMOVED lines=116> */
[----:B--2---:R-:W2:Y:S01]  /*2ee60*/  LD.E R3, desc[UR6][R6.64+0x1fc] ;  /* 0x0001fc0606037980 */ /* 0x004ea2000c101900 */
[----:B------:R-:W-:Y:S01]  /*2ee70*/  LEA.HI R28, R197, 0x8, RZ, 0x19 ;  /* 0x00000008c51c7811 */ /* 0x000fe200078fc8ff */
[----:B--2---:R-:W-:-:S05]  /*2ee80*/  FMUL.FTZ R29, R24, R3 ;  /* 0x00000003181d7220 */ /* 0x004fca0000410000 */
[----:B------:R2:W-:Y:S04]  /*2ee90*/  ST.E desc[UR4][R6.64+0x1fc], R29 ;  /* 0x0001fc1d06007985 */ /* 0x0005e8000c101904 */
[----:B------:R-:W3:Y:S01]  /*2eea0*/  LDL.64 R2, [R0+0x80] ;  /* 0x0000800000027983 */ /* 0x000ee20000100a00 */
[----:B------:R4:W-:Y:S06]  /*2eeb0*/  BAR.SYNC.DEFER_BLOCKING R28, 0x100 ;  /* 0x0004001c0000751d */ /* 0x0009ec0000010000 */
[----:B------:R-:W5:Y:S04]  /*2eec0*/  LDL.64 R26, [R0] ;  /* 0x00000000001a7983 */ /* 0x000f680000100a00 */
[----:B-1----:R-:W2:Y:S04]  /*2eed0*/  LDL.64 R24, [R0+0x98] ;  /* 0x0000980000187983 */ /* 0x002ea80000100a00 */
[----:B0-----:R-:W4:Y:S04]  /*2eee0*/  LDL.64 R8, [R0+0x88] ;  /* 0x0000880000087983 */ /* 0x001f280000100a00 */
[----:B---3--:R-:W3:Y:S04]  /*2eef0*/  LD.E R31, desc[UR4][R2.64] ;  /* 0x00000004021f7980 */ /* 0x008ee8000c101900 */
[----:B-----5:R-:W5:Y:S04]  /*2ef00*/  LD.E R217, desc[UR6][R26.64] ;  /* 0x000000061ad97980 */ /* 0x020f68000c101900 */
[----:B--2---:R-:W5:Y:S04]  /*2ef10*/  LD.E.64 R6, desc[UR4][R24.64] ;  /* 0x0000000418067980 */ /* 0x004f68000c101b00 */
[----:B---3--:R-:W-:Y:S04]  /*2ef20*/  ST.E desc[UR8][R2.64], R31 ;  /* 0x0000001f02007985 */ /* 0x008fe8000c101908 */
[----:B------:R-:W2:Y:S04]  /*2ef30*/  LD.E R29, desc[UR10][R2.64+0x4] ;  /* 0x0000040a021d7980 */ /* 0x000ea8000c101900 */
[----:B--2---:R0:W-:Y:S04]  /*2ef40*/  ST.E desc[UR4][R2.64+0x4], R29 ;  /* 0x0000041d02007985 */ /* 0x0041e8000c101904 */
[----:B------:R-:W2:Y:S04]  /*2ef50*/  LD.E R33, desc[UR6][R2.64+0x8] ;  /* 0x0000080602217980 */ /* 0x000ea8000c101900 */
[----:B--2---:R-:W-:Y:S04]  /*2ef60*/  ST.E desc[UR4][R2.64+0x8], R33 ;  /* 0x0000082102007985 */ /* 0x004fe8000c101904 */
[----:B------:R-:W2:Y:S04]  /*2ef70*/  LD.E R27, desc[UR6][R2.64+0xc] ;  /* 0x00000c06021b7980 */ /* 0x000ea8000c101900 */
[----:B--2---:R1:W-:Y:S04]  /*2ef80*/  ST.E desc[UR4][R2.64+0xc], R27 ;  /* 0x00000c1b02007985 */ /* 0x0043e8000c101904 */
[----:B------:R-:W2:Y:S04]  /*2ef90*/  LD.E R25, desc[UR6][R2.64+0x10] ;  /* 0x0000100602197980 */ /* 0x000ea8000c101900 */
[----:B--2---:R2:W-:Y:S04]  /*2efa0*/  ST.E desc[UR4][R2.64+0x10], R25 ;  /* 0x0000101902007985 */ /* 0x0045e8000c101904 */
[----:B0-----:R-:W3:Y:S04]  /*2efb0*/  LD.E R29, desc[UR6][R2.64+0x14] ;  /* 0x00001406021d7980 */ /* 0x001ee8000c101900 */
[----:B---3--:R0:W-:Y:S04]  /*2efc0*/  ST.E desc[UR4][R2.64+0x14], R29 ;  /* 0x0000141d02007985 */ /* 0x0081e8000c101904 */
[----:B------:R-:W3:Y:S04]  /*2efd0*/  LD.E R31, desc[UR6][R2.64+0x18] ;  /* 0x00001806021f7980 */ /* 0x000ee8000c101900 */
[----:B---3--:R3:W-:Y:S04]  /*2efe0*/  ST.E desc[UR4][R2.64+0x18], R31 ;  /* 0x0000181f02007985 */ /* 0x0087e8000c101904 */
[----:B-1----:R-:W4:Y:S04]  /*2eff0*/  LD.E R27, desc[UR6][R2.64+0x1c] ;  /* 0x00001c06021b7980 */ /* 0x002f28000c101900 */
[----:B----4-:R1:W-:Y:S04]  /*2f000*/  ST.E desc[UR4][R2.64+0x1c], R27 ;  /* 0x00001c1b02007985 */ /* 0x0103e8000c101904 */
[----:B--2---:R-:W2:Y:S04]  /*2f010*/  LD.E R25, desc[UR6][R2.64+0x20] ;  /* 0x0000200602197980 */ /* 0x004ea8000c101900 */
[----:B--2---:R2:W-:Y:S04]  /*2f020*/  ST.E desc[UR4][R2.64+0x20], R25 ;  /* 0x0000201902007985 */ /* 0x0045e8000c101904 */
[----:B0-----:R-:W4:Y:S04]  /*2f030*/  LD.E R29, desc[UR6][R2.64+0x24] ;  /* 0x00002406021d7980 */ /* 0x001f28000c101900 */
[----:B----4-:R0:W-:Y:S04]  /*2f040*/  ST.E desc[UR4][R2.64+0x24], R29 ;  /* 0x0000241d02007985 */ /* 0x0101e8000c101904 */
[----:B---3--:R-:W3:Y:S04]  /*2f050*/  LD.E R31, desc[UR6][R2.64+0x28] ;  /* 0x00002806021f7980 */ /* 0x008ee8000c101900 */
        /* <DEDUP_REMOVED lines=230> */
[----:B----4-:R-:W-:Y:S04]  /*2fec0*/  ST.E desc[UR4][R2.64+0x1f4], R29 ;  /* 0x0001f41d02007985 */ /* 0x010fe8000c101904 */
[----:B---3--:R-:W3:Y:S04]  /*2fed0*/  LD.E R31, desc[UR6][R2.64+0x1f8] ;  /* 0x0001f806021f7980 */ /* 0x008ee8000c101900 */
[----:B---3--:R-:W-:Y:S04]  /*2fee0*/  ST.E desc[UR4][R2.64+0x1f8], R31 ;  /* 0x0001f81f02007985 */ /* 0x008fe8000c101904 */
[----:B-1----:R-:W3:Y:S01]  /*2fef0*/  LD.E R27, desc[UR6][R2.64+0x1fc] ;  /* 0x0001fc06021b7980 */ /* 0x002ee2000c101900 */
        /* <DEDUP_REMOVED lines=28> */
[----:B------:R-:W-:Y:S02]  /*300c0*/  R2UR UR56, R4 ;  /* 0x00000000043872ca */ /* 0x000fe400000e0000 */
[----:B------:R-:W-:Y:S01]  /*300d0*/  R2UR UR57, R5 ;  /* 0x00000000053972ca */ /* 0x000fe200000e0000 */
[----:B---3--:R0:W-:Y:S04]  /*300e0*/  ST.E desc[UR4][R2.64+0x1fc], R27 ;  /* 0x0001fc1b02007985 */ /* 0x0081e8000c101904 */
[----:B------:R-:W3:Y:S04]  /*300f0*/  LD.E R218, desc[UR16][R8.64] ;  /* 0x0000001008da7980 */ /* 0x000ee8000c101900 */
[----:B------:R-:W4:Y:S04]  /*30100*/  LD.E R24, desc[UR18][R2.64] ;  /* 0x0000001202187980 */ /* 0x000f28000c101900 */
[----:B--2---:R-:W4:Y:S04]  /*30110*/  LD.E R25, desc[UR20][R2.64+0x4] ;  /* 0x0000041402197980 */ /* 0x004f28000c101900 */
[----:B------:R-:W4:Y:S04]  /*30120*/  LD.E R26, desc[UR22][R2.64+0x8] ;  /* 0x00000816021a7980 */ /* 0x000f28000c101900 */
[----:B0-----:R-:W4:Y:S04]  /*30130*/  LD.E R27, desc[UR24][R2.64+0xc] ;  /* 0x00000c18021b7980 */ /* 0x001f28000c101900 */
        /* <DEDUP_REMOVED lines=123> */
[----:B------:R-:W4:Y:S01]  /*308f0*/  LD.E R151, desc[UR52][R2.64+0x1fc] ;  /* 0x0001fc3402977980 */ /* 0x000f22000c101900 */
[----:B-----5:R-:W-:Y:S01]  /*30900*/  IMAD R6, R217, 0xc00, R6 ;  /* 0x00000c00d9067824 */ /* 0x020fe200078e0206 */
[----:B---3--:R-:W-:-:S02]  /*30910*/  ISETP.NE.U32.AND P1, PT, R218, RZ, PT ;  /* 0x000000ffda00720c */ /* 0x008fc40003f25070 */
        /* <DEDUP_REMOVED lines=27> */
[----:B----4-:R-:W-:-:S06]  /*30ad0*/  WARPGROUP.ARRIVE ;  /* 0x00000000000079c5 */ /* 0x010fcc0000000000 */
        /* <DEDUP_REMOVED lines=15> */
[----:B------:R-:W-:Y:S02]  /*30bd0*/  R2UR UR4, R4 ;  /* 0x00000000040472ca */ /* 0x000fe400000e0000 */
[----:B------:R-:W-:-:S13]  /*30be0*/  R2UR UR5, R5 ;  /* 0x00000000050572ca */ /* 0x000fda00000e0000 */
        /* <DEDUP_REMOVED lines=359> */
[C---:B------:R-:W-:Y:S01]  /*32260*/  R2UR UR19, R5.reuse ;  /* 0x00000000051372ca */ /* 0x040fe200000e0000 */
[----:B------:R5:W-:Y:S01]  /*32270*/  ST.E desc[UR24][R2.64+0x1f4], R149 ;  /* 0x0001f49502007985 */ /* 0x000be2000c101918 */
        /* <DEDUP_REMOVED lines=12> */
[C---:B------:R-:W-:Y:S02]  /*32340*/  R2UR UR52, R4.reuse ;  /* 0x00000000043472ca */ /* 0x040fe400000e0000 */
[----:B------:R-:W-:Y:S01]  /*32350*/  R2UR UR53, R5 ;  /* 0x00000000053572ca */ /* 0x000fe200000e0000 */
[----:B------:R5:W-:Y:S01]  /*32360*/  ST.E desc[UR6][R2.64+0x1f8], R150 ;  /* 0x0001f89602007985 */ /* 0x000be2000c101906 */
[----:B------:R-:W-:-:S03]  /*32370*/  R2UR UR60, R4 ;  /* 0x00000000043c72ca */ /* 0x000fc600000e0000 */
[----:B------:R5:W-:Y:S01]  /*32380*/  ST.E desc[UR8][R2.64+0x1fc], R151 ;  /* 0x0001fc9702007985 */ /* 0x000be2000c101908 */
[----:B------:R-:W-:-:S03]  /*32390*/  R2UR UR61, R5 ;  /* 0x00000000053d72ca */ /* 0x000fc600000e0000 */
[----:B------:R-:W-:Y:S01]  /*323a0*/  ST.E desc[UR16][R8.64], R189 ;  /* 0x000000bd08007985 */ /* 0x000fe2000c101910 */
[C---:B------:R-:W-:Y:S02]  /*323b0*/  R2UR UR58, R4.reuse ;  /* 0x00000000043a72ca */ /* 0x040fe400000e0000 */
[C---:B------:R-:W-:Y:S01]  /*323c0*/  R2UR UR59, R5.reuse ;  /* 0x00000000053b72ca */ /* 0x040fe200000e0000 */
[----:B0-----:R-:W5:Y:S01]  /*323d0*/  LD.E R24, desc[UR18][R2.64] ;  /* 0x0000001202187980 */ /* 0x001f62000c101900 */
[C---:B------:R-:W-:Y:S02]  /*323e0*/  R2UR UR56, R4.reuse ;  /* 0x00000000043872ca */ /* 0x040fe400000e0000 */
[C---:B------:R-:W-:Y:S01]  /*323f0*/  R2UR UR57, R5.reuse ;  /* 0x00000000053972ca */ /* 0x040fe200000e0000 */
[----:B-1----:R-:W5:Y:S01]  /*32400*/  LD.E R25, desc[UR20][R2.64+0x4] ;  /* 0x0000041402197980 */ /* 0x002f62000c101900 */
[C---:B------:R-:W-:Y:S02]  /*32410*/  R2UR UR4, R4.reuse ;  /* 0x00000000040472ca */ /* 0x040fe400000e0000 */
[----:B------:R-:W-:Y:S01]  /*32420*/  R2UR UR5, R5 ;  /* 0x00000000050572ca */ /* 0x000fe200000e0000 */
[----:B--2---:R-:W2:Y:S01]  /*32430*/  LD.E R26, desc[UR22][R2.64+0x8] ;  /* 0x00000816021a7980 */ /* 0x004ea2000c101900 */
[----:B------:R-:W-:-:S02]  /*32440*/  R2UR UR6, R4 ;  /* 0x00000000040672ca */ /* 0x000fc400000e0000 */
[C---:B------:R-:W-:Y:S01]  /*32450*/  R2UR UR7, R5.reuse ;  /* 0x00000000050772ca */ /* 0x040fe200000e0000 */
[----:B---3--:R-:W2:Y:S01]  /*32460*/  LD.E R27, desc[UR24][R2.64+0xc] ;  /* 0x00000c18021b7980 */ /* 0x008ea2000c101900 */
[C---:B------:R-:W-:Y:S02]  /*32470*/  R2UR UR8, R4.reuse ;  /* 0x00000000040872ca */ /* 0x040fe400000e0000 */
[C---:B------:R-:W-:Y:S01]  /*32480*/  R2UR UR9, R5.reuse ;  /* 0x00000000050972ca */ /* 0x040fe200000e0000 */
[----:B----4-:R-:W2:Y:S01]  /*32490*/  LD.E R28, desc[UR26][R2.64+0x10] ;  /* 0x0000101a021c7980 */ /* 0x010ea2000c101900 */
[C---:B------:R-:W-:Y:S02]  /*324a0*/  R2UR UR10, R4.reuse ;  /* 0x00000000040a72ca */ /* 0x040fe400000e0000 */
[----:B------:R-:W-:Y:S01]  /*324b0*/  R2UR UR11, R5 ;  /* 0x00000000050b72ca */ /* 0x000fe200000e0000 */
[----:B-----5:R-:W2:Y:S01]  /*324c0*/  LD.E R29, desc[UR28][R2.64+0x14] ;  /* 0x0000141c021d7980 */ /* 0x020ea2000c101900 */
        /* <DEDUP_REMOVED lines=387> */
[----:B------:R-:W-:Y:S02]  /*33d00*/  WARPGROUP.DEPBAR.LE gsb0, 0x0 ;  /* 0x00008000000079c5 */ /* 0x000fe40000010000 */
        /* <DEDUP_REMOVED lines=2713> */
[----:B------:R-:W-:Y:S04]  /*3e6a0*/  ST.E desc[UR6][R2.64+0x1ec], R147 ;  /* 0x0001ec9302007985 */ /* 0x000fe8000c101906 */
[----:B------:R-:W-:Y:S04]  /*3e6b0*/  ST.E desc[UR8][R2.64+0x1f0], R148 ;  /* 0x0001f09402007985 */ /* 0x000fe8000c101908 */
[----:B------:R-:W-:Y:S04]  /*3e6c0*/  ST.E desc[UR10][R2.64+0x1f4], R149 ;  /* 0x0001f49502007985 */ /* 0x000fe8000c10190a */
[----:B------:R-:W-:Y:S04]  /*3e6d0*/  ST.E desc[UR12][R2.64+0x1f8], R150 ;  /* 0x0001f89602007985 */ /* 0x000fe8000c10190c */
[----:B------:R-:W-:Y:S01]  /*3e6e0*/  ST.E desc[UR14][R2.64+0x1fc], R151 ;  /* 0x0001fc9702007985 */ /* 0x000fe2000c10190e */
        /* <DEDUP_REMOVED lines=765> */
[----:B------:R-:W2:Y:S01]  /*416c0*/  LD.E R11, desc[UR6][R2.64+0x4] ;  /* 0x00000406020b7980 */ /* 0x000ea2000c101900 */
[C---:B------:R-:W-:Y:S02]  /*416d0*/  R2UR UR4, R4.reuse ;  /* 0x00000000040472ca */ /* 0x040fe400000e0000 */
        /* <DEDUP_REMOVED lines=10> */
[----:B0-----:R-:W4:Y:S01]  /*41780*/  LD.E R9, desc[UR6][R2.64+0xc] ;  /* 0x00000c0602097980 */ /* 0x001f22000c101900 */
[C---:B------:R-:W-:Y:S02]  /*41790*/  R2UR UR4, R4.reuse ;  /* 0x00000000040472ca */ /* 0x040fe400000e0000 */
[C---:B------:R-:W-:Y:S02]  /*417a0*/  R2UR UR5, R5.reuse ;  /* 0x00000000050572ca */ /* 0x040fe400000e0000 */
[----:B------:R-:W-:Y:S02]  /*417b0*/  R2UR UR6, R4 ;  /* 0x00000000040672ca */ /* 0x000fe400000e0000 */
[----:B------:R-:W-:-:S09]  /*417c0*/  R2UR UR7, R5 ;  /* 0x00000000050772ca */ /* 0x000fd200000e0000 */
[----:B----4-:R0:W-:Y:S04]  /*417d0*/  ST.E desc[UR4][R2.64+0xc], R9 ;  /* 0x00000c0902007985 */ /* 0x0101e8000c101904 */
[----:B-1----:R-:W4:Y:S01]  /*417e0*/  LD.E R7, desc[UR6][R2.64+0x10] ;  /* 0x0000100602077980 */ /* 0x002f22000c101900 */
[C---:B------:R-:W-:Y:S02]  /*417f0*/  R2UR UR4, R4.reuse ;  /* 0x00000000040472ca */ /* 0x040fe400000e0000 */
[C---:B------:R-:W-:Y:S02]  /*41800*/  R2UR UR5, R5.reuse ;  /* 0x00000000050572ca */ /* 0x040fe400000e0000 */
[----:B------:R-:W-:Y:S02]  /*41810*/  R2UR UR6, R4 ;  /* 0x00000000040672ca */ /* 0x000fe400000e0000 */
[----:B------:R-:W-:-:S09]  /*41820*/  R2UR UR7, R5 ;  /* 0x00000000050772ca */ /* 0x000fd200000e0000 */
[----:B----4-:R1:W-:Y:S04]  /*41830*/  ST.E desc[UR4][R2.64+0x10], R7 ;  /* 0x0000100702007985 */ /* 0x0103e8000c101904 */
        /* <DEDUP_REMOVED lines=726> */
[----:B---3--:R-:W2:Y:S01]  /*445a0*/  LD.E R13, desc[UR6][R2.64+0x1f8] ;  /* 0x0001f806020d7980 */ /* 0x008ea2000c101900 */
[C---:B------:R-:W-:Y:S02]  /*445b0*/  R2UR UR4, R4.reuse ;  /* 0x00000000040472ca */ /* 0x040fe400000e0000 */
[C---:B------:R-:W-:Y:S02]  /*445c0*/  R2UR UR5, R5.reuse ;  /* 0x00000000050572ca */ /* 0x040fe400000e0000 */
[----:B------:R-:W-:Y:S02]  /*445d0*/  R2UR UR6, R4 ;  /* 0x00000000040672ca */ /* 0x000fe400000e0000 */
[----:B------:R-:W-:-:S02]  /*445e0*/  R2UR UR7, R5 ;  /* 0x00000000050772ca */ /* 0x000fc400000e0000 */
[----:B------:R-:W-:-:S07]  /*445f0*/  LOP3.LUT P6, RZ, R197, 0x7f, RZ, 0xc0, !PT ;  /* 0x0000007fc5ff7812 */ /* 0x000fce00078cc0ff */
[----:B--2---:R1:W-:Y:S04]  /*44600*/  ST.E desc[UR4][R2.64+0x1f8], R13 ;  /* 0x0001f80d02007985 */ /* 0x0043e8000c101904 */
[----:B0-----:R-:W2:Y:S01]  /*44610*/  LD.E R9, desc[UR6][R2.64+0x1fc] ;  /* 0x0001fc0602097980 */ /* 0x001ea2000c101900 */
[----:B------:R-:W-:Y:S02]  /*44620*/  R2UR UR4, R4 ;  /* 0x00000000040472ca */ /* 0x000fe400000e0000 */
[----:B------:R-:W-:-:S13]  /*44630*/  R2UR UR5, R5 ;  /* 0x00000000050572ca */ /* 0x000fda00000e0000 */
[----:B--2---:R1:W-:Y:S01]  /*44640*/  ST.E desc[UR4][R2.64+0x1fc], R9 ;  /* 0x0001fc0902007985 */ /* 0x0043e2000c101904 */
[----:B------:R-:W-:Y:S05]  /*44650*/  @P6 BRA `(.L_x_2752) ;  /* 0x0000000000306947 */ /* 0x000fea0003800000 */
[----:B-1----:R-:W2:Y:S04]  /*44660*/  LDL.64 R2, [R0+0x40] ;  /* 0x0000400000027983 */ /* 0x002ea80000100a00 */
        /* <DEDUP_REMOVED lines=11> */
.L_x_2752:
[----:B------:R-:W-:-:S04]  /*44720*/  IMAD.MOV.U32 R213, RZ, RZ, 0x0 ;  /* 0x00000000ffd57424 */ /* 0x000fc800078e00ff */
[----:B01----:R-:W-:Y:S05]  /*44730*/  RET.REL.NODEC R212 `(_ZN7cutlass13device_kernelIN5flash11enable_sm90INS1_16FlashAttnFwdSm90INS1_25CollectiveMainloopFwdSm90ILi2EN4cute5tupleIJNS5_1CILi1EEES8_S8_EEENS6_IJNS7_ILi128EEENS7_ILi96EEENS7_ILi64EEEEEELi256ENS_6half_tEfNS_4arch4Sm90ELb0ELb1ELb1ELb1ELb0ELb0ELb1ELb1ELb0ELb0ELb0ELb0EEENS1_21CollectiveEpilogueFwdINS6_IJSA_NS7_ILi256EEESB_EEES9_SE_SG_Li256ELb1ELb0ELb0ELb0EEENS1_36VarlenDynamicPersistentTileSchedulerILi128ELi96ELi256ELi32ELb0ELb0ELb1ELb1ELb0ELb1EEEEEEEEEvNT_6ParamsE) ;  /* 0xfffffbb8d4307950 */ /* 0x003fea0003c3ffff */
.L_x_2730:
[----:B0-----:R0:W1:Y:S02]  /*44740*/  SYNCS.PHASECHK.TRANS64.TRYWAIT P1, [R2+URZ], R3 ;  /* 0x00000003020075a7 */ /* 0x001064000802017f */
[----:B-1----:R-:W-:Y:S05]  /*44750*/  @!P1 NANOSLEEP.SYNCS 0x989680 ;  /* 0x009896800000995d */ /* 0x002fea0003900000 */
[----:B------:R-:W1:Y:S02]  /*44760*/  @!P1 SYNCS.PHASECHK.TRANS64 P1, [R2+URZ], R3 ;  /* 0x00000003020095a7 */ /* 0x000e64000802007f */
[----:B-1----:R-:W-:Y:S05]  /*44770*/  @!P1 BRA `(.L_x_2730) ;  /* 0xfffffffc00f09947 */ /* 0x002fea000383ffff */
[----:B------:R-:W-:Y:S05]  /*44780*/  BRA `(.L_x_2729) ;  /* 0xfffffe4800487947 */ /* 0x000fea000383ffff */
.L_x_2737:
[----:B0-----:R0:W1:Y:S02]  /*44790*/  SYNCS.PHASECHK.TRANS64.TRYWAIT P1, [R8+URZ], R9 ;  /* 0x00000009080075a7 */ /* 0x001064000802017f */
[----:B-1----:R-:W-:Y:S05]  /*447a0*/  @!P1 NANOSLEEP.SYNCS 0x989680 ;  /* 0x009896800000995d */ /* 0x002fea0003900000 */
[----:B------:R-:W1:Y:S02]  /*447b0*/  @!P1 SYNCS.PHASECHK.TRANS64 P1, [R8+URZ], R9 ;  /* 0x00000009080095a7 */ /* 0x000e64000802007f */
[----:B-1----:R-:W-:Y:S05]  /*447c0*/  @!P1 BRA `(.L_x_2737) ;  /* 0xfffffffc00f09947 */ /* 0x002fea000383ffff */
[----:B------:R-:W-:Y:S05]  /*447d0*/  BRA `(.L_x_2736) ;  /* 0xfffffe50001c7947 */ /* 0x000fea000383ffff */
.L_x_2753:
        /* <DEDUP_REMOVED lines=10> */
.L_x_4725:


//--------------------- .text._ZN7cutlass13device_kernelIN5flash11enable_sm90INS1_16FlashAttnFwdSm90INS1_25CollectiveMainloopFwdSm90ILi2EN4cute5tupleIJNS5_1CILi1EEES8_S8_EEENS6_IJNS7_ILi128EEENS7_ILi96EEENS7_ILi64EEEEEELi256ENS_6half_tEfNS_4arch4Sm90ELb0ELb1ELb1ELb1ELb0ELb1ELb1ELb1ELb0ELb0ELb0ELb0EEENS1_21CollectiveEpilogueFwdINS6_IJSA_NS7_ILi256EEESB_EEES9_SE_SG_Li256ELb1ELb0ELb0ELb0EEENS1_36VarlenDynamicPersistentTileSchedulerILi128ELi96ELi256ELi32ELb0ELb0ELb1ELb1ELb0ELb1EEEEEEEEEvNT_6ParamsE --------------------------
	.section	.text._ZN7cutlass13device_kernelIN5flash11enable_sm90INS1_16FlashAttnFwdSm90INS1_25CollectiveMainloopFwdSm90ILi2EN4cute5tupleIJNS5_1CILi1EEES8_S8_EEENS6_IJNS7_ILi128EEENS7_ILi96EEENS7_ILi64EEEEEELi256ENS_6half_tEfNS_4arch4Sm90ELb0ELb1ELb1ELb1ELb0ELb1ELb1ELb1ELb0ELb0ELb0ELb0EEENS1_21CollectiveEpilogueFwdINS6_IJSA_NS7_ILi256EEESB_EEES9_SE_SG_Li256ELb1ELb0ELb0ELb0EEENS1_36VarlenDynamicPersistentTileSchedulerILi128ELi96ELi256ELi32ELb0ELb0ELb1ELb1ELb0ELb1EEEEEEEEEvNT_6ParamsE,"ax",@progbits
	.align	128
.text._ZN7cutlass13device_kernelIN5flash11enable_sm90INS1_16FlashAttnFwdSm90INS1_25CollectiveMainloopFwdSm90ILi2EN4cute5tupleIJNS5_1CILi1EEES8_S8_EEENS6_IJNS7_ILi128EEENS7_ILi96EEENS7_ILi64EEEEEELi256ENS_6half_tEfNS_4arch4Sm90ELb0ELb1ELb1ELb1ELb0ELb1ELb1ELb1ELb0ELb0ELb0ELb0EEENS1_21CollectiveEpilogueFwdINS6_IJSA_NS7_ILi256EEESB_EEES9_SE_SG_Li256ELb1ELb0ELb0ELb0EEENS1_36VarlenDynamicPersistentTileSchedulerILi128ELi96ELi256ELi32ELb0ELb0ELb1ELb1ELb0ELb1EEEEEEEEEvNT_6ParamsE:
        .type           _ZN7cutlass13device_kernelIN5flash11enable_sm90INS1_16FlashAttnFwdSm90INS1_25CollectiveMainloopFwdSm90ILi2EN4cute5tupleIJNS5_1CILi1EEES8_S8_EEENS6_IJNS7_ILi128EEENS7_ILi96EEENS7_ILi64EEEEEELi256ENS_6half_tEfNS_4arch4Sm90ELb0ELb1ELb1ELb1ELb0ELb1ELb1ELb1ELb0ELb0ELb0ELb0EEENS1_21CollectiveEpilogueFwdINS6_IJSA_NS7_ILi256EEESB_EEES9_SE_SG_Li256ELb1ELb0ELb0ELb0EEENS1_36VarlenDynamicPersistentTileSchedulerILi128ELi96ELi256ELi32ELb0ELb0ELb1ELb1ELb0ELb1EEEEEEEEEvNT_6ParamsE,@function
        .size           _ZN7cutlass13device_kernelIN5flash11enable_sm90INS1_16FlashAttnFwdSm90INS1_25CollectiveMainloopFwdSm90ILi2EN4cute5tupleIJNS5_1CILi1EEES8_S8_EEENS6_IJNS7_ILi128EEENS7_ILi96EEENS7_ILi64EEEEEELi256ENS_6half_tEfNS_4arch4Sm90ELb0ELb1ELb1ELb1ELb0ELb1ELb1ELb1ELb0ELb0ELb0ELb0EEENS1_21CollectiveEpilogueFwdINS6_IJSA_NS7_ILi256EEESB_EEES9_SE_SG_Li256ELb1ELb0ELb0ELb0EEENS1_36VarlenDynamicPersistentTileSchedulerILi128ELi96ELi256ELi32ELb0ELb0ELb1ELb1ELb0ELb1EEEEEEEEEvNT_6ParamsE,(.L_x_4727 - _ZN7cutlass13device_kernelIN5flash11enable_sm90INS1_16FlashAttnFwdSm90INS1_25CollectiveMainloopFwdSm90ILi2EN4cute5tupleIJNS5_1CILi1EEES8_S8_EEENS6_IJNS7_ILi128EEENS7_ILi96EEENS7_ILi64EEEEEELi256ENS_6half_tEfNS_4arch4Sm90ELb0ELb1ELb1ELb1ELb0ELb1ELb1ELb1ELb0ELb0ELb0ELb0EEENS1_21CollectiveEpilogueFwdINS6_IJSA_NS7_ILi256EEESB_EEES9_SE_SG_Li256ELb1ELb0ELb0ELb0EEENS1_36VarlenDynamicPersistentTileSchedulerILi128ELi96ELi256ELi32ELb0ELb0ELb1ELb1ELb0ELb1EEEEEEEEEvNT_6ParamsE)
        .other          _ZN7cutlass13device_kernelIN5flash11enable_sm90INS1_16FlashAttnFwdSm90INS1_25CollectiveMainloopFwdSm90ILi2EN4cute5tupleIJNS5_1CILi1EEES8_S8_EEENS6_IJNS7_ILi128EEENS7_ILi96EEENS7_ILi64EEEEEELi256ENS_6half_tEfNS_4arch4Sm90ELb0ELb1ELb1ELb1ELb0ELb1ELb1ELb1ELb0ELb0ELb0ELb0EEENS1_21CollectiveEpilogueFwdINS6_IJSA_NS7_ILi256EEESB_EEES9_SE_SG_Li256ELb1ELb0ELb0ELb0EEENS1_36VarlenDynamicPersistentTileSchedulerILi128ELi96ELi256ELi32ELb0ELb0ELb1ELb1ELb0ELb1EEEEEEEEEvNT_6ParamsE,@"STO_CUDA_ENTRY STV_DEFAULT"
_ZN7cutlass13device_kernelIN5flash11enable_sm90INS1_16FlashAttnFwdSm90INS1_25CollectiveMainloopFwdSm90ILi2EN4cute5tupleIJNS5_1CILi1EEES8_S8_EEENS6_IJNS7_ILi128EEENS7_ILi96EEENS7_ILi64EEEEEELi256ENS_6half_tEfNS_4arch4Sm90ELb0ELb1ELb1ELb1ELb0ELb1ELb1ELb1ELb0ELb0ELb0ELb0EEENS1_21CollectiveEpilogueFwdINS6_IJSA_NS7_ILi256EEESB_EEES9_SE_SG_Li256ELb1ELb0ELb0ELb0EEENS1_36VarlenDynamicPersistentTileSchedulerILi128ELi96ELi256ELi32ELb0ELb0ELb1ELb1ELb0ELb1EEEEEEEEEvNT_6ParamsE:
[----:B------:R-:W0:Y:S02]  /*0000*/  LDC R1, c[0x0][0x28] ;  /* 0x00000a00ff017b82 */ /* 0x000e240000000800 */
[----:B0-----:R-:W-:-:S05]  /*0010*/  VIADD R1, R1, 0xfffffb60 ;  /* 0xfffffb6001017836 */ /* 0x001fca0000000000 */
[----:B------:R-:W-:Y:S01]  /*0020*/  R2UR UR4, R1 ;  /* 0x00000000010472ca */ /* 0x000fe200000e0000 */
[----:B------:R-:W0:Y:S01]  /*0030*/  S2R R3, SR_TID.X ;  /* 0x0000000000037919 */ /* 0x000e220000002100 */
[----:B------:R-:W-:Y:S01]  /*0040*/  ELECT P0, URZ, PT ;  /* 0x00000000003f782f */ /* 0x000fe20003800000 */
[----:B------:R-:W-:Y:S01]  /*0050*/  BSSY B0, `(.L_x_2754) ;  /* 0x000001e000007945 */ /* 0x000fe20003800000 */
[----:B------:R-:W-:Y:S01]  /*0060*/  ULDC UR49, c[0x0][0x20] ;  /* 0x0000080000317ab9 */ /* 0x000fe20000000800 */
[----:B------:R-:W-:-:S08]  /*0070*/  ULDC UR48, c[0x0][0x24] ;  /* 0x0000090000307ab9 */ /* 0x000fd00000000800 */
[----:B------:R-:W-:-:S04]  /*0080*/  UIADD3 UR49, UP0, UR4, UR49, URZ ;  /* 0x0000003104317290 */ /* 0x000fc8000ff1e03f */
[----:B------:R-:W-:Y:S01]  /*0090*/  UIADD3.X UR48, URZ, UR48, URZ, UP0, !UPT ;  /* 0x000000303f307290 */ /* 0x000fe200087fe43f */
        /* <DEDUP_REMOVED lines=25> */
.L_x_2755:
[----:B------:R-:W-:Y:S05]  /*0230*/  BSYNC B0 ;  /* 0x0000000000007941 */ /* 0x000fea0003800000 */
.L_x_2754:
        /* <DEDUP_REMOVED lines=43> */
.L_x_2756:
        /* <DEDUP_REMOVED lines=22> */
.L_x_2757:
        /* <DEDUP_REMOVED lines=18> */
.L_x_2758:
        /* <DEDUP_REMOVED lines=22> */
.L_x_2759:
        /* <DEDUP_REMOVED lines=22> */
.L_x_2760:
[----:B------:R-:W-:Y:S01]  /*0a30*/  PLOP3.LUT P0, PT, PT, PT, UP0, 0x80, 0x0 ;  /* 0x000000000000781c */ /* 0x000fe20003f0f008 */
[----:B------:R-:W-:Y:S01]  /*0a40*/  UMOV UR50, 0x1 ;  /* 0x0000000100327882 */ /* 0x000fe20000000000 */
[----:B------:R-:W-:Y:S01]  /*0a50*/  NOP ;  /* 0x0000000000007918 */ /* 0x000fe20000000000 */
[----:B------:R-:W-:Y:S01]  /*0a60*/  USEL UR50, UR50, 0x2, !UP0 ;  /* 0x0000000232327887 */ /* 0x000fe2000c000000 */
[----:B------:R-:W-:Y:S01]  /*0a70*/  BSSY B7, `(.L_x_2761) ;  /* 0x00033b8000077945 */ /* 0x000fe20003800000 */
[----:B------:R-:W-:Y:S01]  /*0a80*/  ULDC.64 UR56, c[0x0][0x208] ;  /* 0x0000820000387ab9 */ /* 0x000fe20000000a00 */
[----:B------:R-:W-:Y:S02]  /*0a90*/  IMAD.U32 R16, RZ, RZ, UR49 ;  /* 0x00000031ff107e24 */ /* 0x000fe4000f8e00ff */
[----:B------:R-:W-:Y:S01]  /*0aa0*/  IMAD.U32 R17, RZ, RZ, UR48 ;  /* 0x00000030ff117e24 */ /* 0x000fe2000f8e00ff */
[----:B0123--:R-:W-:Y:S06]  /*0ab0*/  BAR.SYNC.DEFER_BLOCKING 0x0 ;  /* 0x0000000000007b1d */ /* 0x00ffec0000010000 */
[----:B------:R-:W-:Y:S05]  /*0ac0*/  @!P0 BRA `(.L_x_2762) ;  /* 0x000002d8001c8947 */ /* 0x000fea0003800000 */
.L_x_2763:
[----:B------:R-:W-:-:S08]  /*0ad0*/  NOP ;  /* 0x0000000000007918 */ /* 0x000fd00000000000 */
[----:B------:R-:W0:Y:S02]  /*0ae0*/  USETMAXREG.TRY_ALLOC.CTAPOOL UP0, 0xf0 ;  /* 0x000000f0000079c8 */ /* 0x000e240008000600 */
[----:B0-----:R-:W-:-:S13]  /*0af0*/  PLOP3.LUT P0, PT, PT, PT, UP0, 0x80, 0x0 ;  /* 0x000000000000781c */ /* 0x001fda0003f0f008 */
[----:B------:R-:W-:Y:S05]  /*0b00*/  @!P0 BRA `(.L_x_2763) ;  /* 0xfffffffc00f08947 */ /* 0x000fea000383ffff */
[----:B------:R-:W2:Y:S01]  /*0b10*/  LDL.LU R2, [R1+0x470] ;  /* 0x0004700001027983 */ /* 0x000ea20000300800 */
[----:B------:R-:W0:Y:S01]  /*0b20*/  S2UR UR5, SR_CgaCtaId ;  /* 0x00000000000579c3 */ /* 0x000e220000008800 */
[----:B------:R-:W-:Y:S01]  /*0b30*/  UMOV UR4, 0x400 ;  /* 0x0000040000047882 */ /* 0x000fe20000000000 */
[----:B------:R-:W-:Y:S01]  /*0b40*/  UIADD3 UR40, UP0, UR49, 0x218, URZ ;  /* 0x0000021831287890 */ /* 0x000fe2000ff1e03f */
[----:B------:R-:W1:Y:S01]  /*0b50*/  S2R R0, SR_TID.X ;  /* 0x0000000000007919 */ /* 0x000e620000002100 */
[----:B------:R-:W-:Y:S02]  /*0b60*/  UIADD3 UR41, UP1, UR49, 0x224, URZ ;  /* 0x0000022431297890 */ /* 0x000fe4000ff3e03f */
[----:B------:R-:W-:Y:S01]  /*0b70*/  UIADD3.X UR42, URZ, UR48, URZ, UP0, !UPT ;  /* 0x000000303f2a7290 */ /* 0x000fe200087fe43f */
[----:B------:R-:W-:Y:S01]  /*0b80*/  STL.64 [R1+0x218], RZ ;  /* 0x000218ff01007387 */ /* 0x000fe20000100a00 */
[----:B------:R-:W-:-:S03]  /*0b90*/  UIADD3.X UR43, URZ, UR48, URZ, UP1, !UPT ;  /* 0x000000303f2b7290 */ /* 0x000fc60008ffe43f */
[----:B------:R-:W-:Y:S04]  /*0ba0*/  STL [R1+0x220], RZ ;  /* 0x000220ff01007387 */ /* 0x000fe80000100800 */
[----:B------:R-:W-:Y:S01]  /*0bb0*/  STL [R1+0x224], RZ ;  /* 0x000224ff01007387 */ /* 0x000fe20000100800 */
[----:B0-----:R-:W-:-:S06]  /*0bc0*/  ULEA UR4, UR5, UR4, 0x18 ;  /* 0x0000000405047291 */ /* 0x001fcc000f8ec03f */
[----:B------:R-:W-:Y:S01]  /*0bd0*/  IMAD.U32 R145, RZ, RZ, UR4 ;  /* 0x00000004ff917e24 */ /* 0x000fe2000f8e00ff */
[----:B------:R-:W-:Y:S06]  /*0be0*/  BAR.ARV 0x8, 0x120 ;  /* 0x0204800000007b1d */ /* 0x000fec0000002000 */
[----:B-1----:R-:W-:Y:S01]  /*0bf0*/  SHF.R.U32.HI R10, RZ, 0x7, R0 ;  /* 0x00000007ff0a7819 */ /* 0x002fe20000011600 */
[----:B------:R-:W-:-:S03]  /*0c00*/  ULDC UR4, c[0x0][0xd14] ;  /* 0x0003450000047ab9 */ /* 0x000fc60000000800 */
[----:B------:R-:W-:-:S13]  /*0c10*/  ISETP.NE.AND P0, PT, R10, 0x1, PT ;  /* 0x000000010a00780c */ /* 0x000fda0003f05270 */
[----:B------:R-:W-:Y:S08]  /*0c20*/  @!P0 BAR.ARV 0x9, 0x100 ;  /* 0x0244000000008b1d */ /* 0x000ff00000002000 */
[----:B------:R-:W-:Y:S06]  /*0c30*/  BAR.SYNC.DEFER_BLOCKING 0x5, 0x120 ;  /* 0x0144800000007b1d */ /* 0x000fec0000010000 */
[----:B------:R-:W0:Y:S02]  /*0c40*/  LDS.128 R116, [R145+0x324d0] ;  /* 0x0324d00091747984 */ /* 0x000e240000000c00 */
[----:B------:R-:W-:Y:S06]  /*0c50*/  BAR.ARV 0x4, 0x120 ;  /* 0x0104800000007b1d */ /* 0x000fec0000002000 */
[----:B--2---:R-:W-:-:S04]  /*0c60*/  LOP3.LUT R2, R2, 0xffefffff, RZ, 0xc0, !PT ;  /* 0xffefffff02027812 */ /* 0x004fc800078ec0ff */
[----:B------:R-:W-:Y:S02]  /*0c70*/  @P0 LOP3.LUT R2, R2, 0x100000, RZ, 0xfc, !PT ;  /* 0x0010000002020812 */ /* 0x000fe400078efcff */
[----:B0-----:R-:W-:-:S03]  /*0c80*/  ISETP.GE.AND P0, PT, R119, UR4, PT ;  /* 0x0000000477007c0c */ /* 0x001fc6000bf06270 */
[----:B------:R0:W-:Y:S10]  /*0c90*/  STL [R1+0x470], R2 ;  /* 0x0004700201007387 */ /* 0x0001f40000100800 */
[----:B0-----:R-:W-:Y:S05]  /*0ca0*/  @P0 BRA `(.L_x_2764) ;  /* 0x0000033800500947 */ /* 0x001fea0003800000 */
[----:B------:R-:W-:Y:S01]  /*0cb0*/  VIADD R192, R0, 0xffffff80 ;  /* 0xffffff8000c07836 */ /* 0x000fe20000000000 */
[C---:B------:R-:W-:Y:S01]  /*0cc0*/  IADD3 R180, -R10.reuse, 0xb, RZ ;  /* 0x0000000b0ab47810 */ /* 0x040fe20007ffe1ff */
[----:B------:R-:W-:Y:S02]  /*0cd0*/  VIADD R176, R10, 0x8 ;  /* 0x000000080ab07836 */ /* 0x000fe40000000000 */
[----:B------:R-:W-:Y:S01]  /*0ce0*/  IMAD.MOV.U32 R152, RZ, RZ, RZ ;  /* 0x000000ffff987224 */ /* 0x000fe200078e00ff */
[----:B------:R-:W-:Y:S01]  /*0cf0*/  SHF.R.S32.HI R3, RZ, 0x1f, R192 ;  /* 0x0000001fff037819 */ /* 0x000fe200000114c0 */
[----:B------:R-:W-:-:S03]  /*0d00*/  IMAD.MOV.U32 R155, RZ, RZ, RZ ;  /* 0x000000ffff9b7224 */ /* 0x000fc600078e00ff */
        /* <DEDUP_REMOVED lines=11> */
[----:B------:R-:W-:Y:S01]  /*0dc0*/  LEA.HI R5, R5, R212, RZ, 0x5 ;  /* 0x000000d405057211 */ /* 0x000fe200078f28ff */
[----:B------:R-:W-:Y:S01]  /*0dd0*/  IMAD.IADD R0, R213, 0x1, -R0 ;  /* 0x00000001d5007824 */ /* 0x000fe200078e0a00 */
[----:B------:R-:W-:-:S02]  /*0de0*/  SHF.R.S32.HI R4, RZ, 0x2, R2 ;  /* 0x00000002ff047819 */ /* 0x000fc40000011402 */
[----:B------:R-:W-:Y:S02]  /*0df0*/  SHF.R.S32.HI R7, RZ, 0x1f, R2 ;  /* 0x0000001fff077819 */ /* 0x000fe40000011402 */
[----:B------:R-:W-:Y:S02]  /*0e00*/  SHF.R.S32.HI R5, RZ, 0x5, R5 ;  /* 0x00000005ff057819 */ /* 0x000fe40000011405 */
[----:B------:R-:W-:Y:S02]  /*0e10*/  LEA.HI R7, R7, R4, RZ, 0x3 ;  /* 0x0000000407077211 */ /* 0x000fe400078f18ff */
[----:B------:R-:W-:Y:S02]  /*0e20*/  SHF.R.S32.HI R165, RZ, 0x5, R165 ;  /* 0x00000005ffa57819 */ /* 0x000fe400000114a5 */
[----:B------:R-:W-:-:S05]  /*0e30*/  LOP3.LUT R7, R7, 0xfffffff8, RZ, 0xc0, !PT ;  /* 0xfffffff807077812 */ /* 0x000fca00078ec0ff */
[----:B------:R-:W-:Y:S01]  /*0e40*/  IMAD.IADD R4, R4, 0x1, -R7 ;  /* 0x0000000104047824 */ /* 0x000fe200078e0a07 */
[C---:B------:R-:W-:Y:S02]  /*0e50*/  LOP3.LUT R7, R6.reuse, 0x3fffff0, RZ, 0xc0, !PT ;  /* 0x03fffff006077812 */ /* 0x040fe400078ec0ff */
[----:B------:R-:W-:Y:S01]  /*0e60*/  LEA.HI R6, R6, R9, RZ, 0x1 ;  /* 0x0000000906067211 */ /* 0x000fe200078f08ff */
[----:B------:R-:W-:Y:S01]  /*0e70*/  IMAD R5, R5, 0x10, R4 ;  /* 0x0000001005057824 */ /* 0x000fe200078e0204 */
[CC--:B------:R-:W-:Y:S02]  /*0e80*/  LEA.HI R4, R3.reuse, R192.reuse, RZ, 0x2 ;  /* 0x000000c003047211 */ /* 0x0c0fe400078f10ff */
[----:B------:R-:W-:Y:S01]  /*0e90*/  LOP3.LUT R8, R6, 0x1ffffffe, RZ, 0xc0, !PT ;  /* 0x1ffffffe06087812 */ /* 0x000fe200078ec0ff */
[----:B------:R-:W-:Y:S01]  /*0ea0*/  IMAD R182, R0, 0x40, R5 ;  /* 0x0000004000b67824 */ /* 0x000fe200078e0205 */
[----:B------:R-:W-:Y:S01]  /*0eb0*/  SHF.R.S32.HI R153, RZ, 0x2, R4 ;  /* 0x00000002ff997819 */ /* 0x000fe20000011404 */
[----:B------:R-:W-:Y:S01]  /*0ec0*/  IMAD.IADD R6, R192, 0x1, -R7 ;  /* 0x00000001c0067824 */ /* 0x000fe200078e0a07 */
[----:B------:R-:W-:Y:S01]  /*0ed0*/  LEA.HI R0, R3, R192, RZ, 0x3 ;  /* 0x000000c003007211 */ /* 0x000fe200078f18ff */
[----:B------:R-:W-:Y:S01]  /*0ee0*/  IMAD.IADD R8, R9, 0x1, -R8 ;  /* 0x0000000109087824 */ /* 0x000fe200078e0a08 */
[----:B------:R-:W-:Y:S01]  /*0ef0*/  LOP3.LUT R191, R4, 0xfffffffc, RZ, 0xc0, !PT ;  /* 0xfffffffc04bf7812 */ /* 0x000fe200078ec0ff */
[----:B------:R-:W-:Y:S01]  /*0f00*/  VIADD R154, R153, 0x40 ;  /* 0x00000040999a7836 */ /* 0x000fe20000000000 */
[----:B------:R-:W-:Y:S01]  /*0f10*/  LOP3.LUT R3, R0, 0x1ffffff8, RZ, 0xc0, !PT ;  /* 0x1ffffff800037812 */ /* 0x000fe200078ec0ff */
[----:B------:R-:W-:Y:S01]  /*0f20*/  IMAD R7, R165, 0x10, R6 ;  /* 0x00000010a5077824 */ /* 0x000fe200078e0206 */
[----:B------:R-:W-:Y:S01]  /*0f30*/  SHF.R.S32.HI R4, RZ, 0x1f, R4 ;  /* 0x0000001fff047819 */ /* 0x000fe20000011404 */
[----:B------:R-:W-:Y:S01]  /*0f40*/  IMAD.IADD R191, R192, 0x1, -R191 ;  /* 0x00000001c0bf7824 */ /* 0x000fe200078e0abf */
[----:B------:R-:W-:Y:S01]  /*0f50*/  SHF.R.S32.HI R5, RZ, 0x1f, R154 ;  /* 0x0000001fff057819 */ /* 0x000fe2000001149a */
[----:B------:R-:W-:Y:S01]  /*0f60*/  IMAD.SHL.U32 R166, R154, 0x40, RZ ;  /* 0x000000409aa67824 */ /* 0x000fe200078e00ff */
[----:B------:R-:W-:Y:S01]  /*0f70*/  SHF.R.S32.HI R162, RZ, 0x3, R0 ;  /* 0x00000003ffa27819 */ /* 0x000fe20000011400 */
[----:B------:R-:W-:Y:S01]  /*0f80*/  IMAD.IADD R3, R192, 0x1, -R3 ;  /* 0x00000001c0037824 */ /* 0x000fe200078e0a03 */
[----:B------:R-:W-:Y:S01]  /*0f90*/  LEA.HI R5, R5, R154, RZ, 0x3 ;  /* 0x0000009a05057211 */ /* 0x000fe200078f18ff */
[----:B------:R-:W-:Y:S01]  /*0fa0*/  IMAD.SHL.U32 R22, R191, 0x8, RZ ;  /* 0x00000008bf167824 */ /* 0x000fe200078e00ff */
[----:B------:R-:W-:Y:S01]  /*0fb0*/  LOP3.LUT R166, R166, 0x1c0, RZ, 0xc0, !PT ;  /* 0x000001c0a6a67812 */ /* 0x000fe200078ec0ff */
[----:B------:R-:W-:Y:S01]  /*0fc0*/  IMAD.SHL.U32 R160, R3, 0x8, RZ ;  /* 0x0000000803a07824 */ /* 0x000fe200078e00ff */
[----:B------:R-:W-:Y:S01]  /*0fd0*/  LEA.HI R4, R4, R153, RZ, 0x3 ;  /* 0x0000009904047211 */ /* 0x000fe200078f18ff */
[----:B------:R-:W-:Y:S01]  /*0fe0*/  IMAD.SHL.U32 R5, R5, 0x40, RZ ;  /* 0x0000004005057824 */ /* 0x000fe200078e00ff */
[----:B------:R-:W-:-:S02]  /*0ff0*/  LOP3.LUT R3, R2, 0x7ffffffc, RZ, 0xc0, !PT ;  /* 0x7ffffffc02037812 */ /* 0x000fc400078ec0ff */
[----:B------:R-:W-:Y:S02]  /*1000*/  SHF.R.U32.HI R167, RZ, 0x3, R166 ;  /* 0x00000003ffa77819 */ /* 0x000fe400000116a6 */
[----:B------:R-:W-:Y:S02]  /*1010*/  LOP3.LUT R0, R166, 0x38, R22, 0xf8, !PT ;  /* 0x00000038a6007812 */ /* 0x000fe400078ef816 */
[----:B------:R-:W-:Y:S02]  /*1020*/  LOP3.LUT R168, R5, 0xfffffe00, RZ, 0xc0, !PT ;  /* 0xfffffe0005a87812 */ /* 0x000fe400078ec0ff */
[----:B------:R-:W-:Y:S02]  /*1030*/  LEA R7, R7, R8, 0x3 ;  /* 0x0000000807077211 */ /* 0x000fe400078e18ff */
[----:B------:R-:W-:Y:S02]  /*1040*/  LOP3.LUT R4, R4, 0xfffffff8, RZ, 0xc0, !PT ;  /* 0xfffffff804047812 */ /* 0x000fe400078ec0ff */
[----:B------:R-:W-:Y:S01]  /*1050*/  IADD3 R3, R212, -R3, RZ ;  /* 0x80000003d4037210 */ /* 0x000fe20007ffe0ff */
[----:B------:R-:W-:Y:S01]  /*1060*/  IMAD.SHL.U32 R214, R7, 0x8, RZ ;  /* 0x0000000807d67824 */ /* 0x000fe200078e00ff */
[----:B------:R-:W-:Y:S01]  /*1070*/  LOP3.LUT R0, R168, R0, R167, 0xf6, !PT ;  /* 0x00000000a8007212 */ /* 0x000fe200078ef6a7 */
[----:B------:R-:W-:Y:S01]  /*1080*/  IMAD.IADD R179, R153, 0x1, -R4 ;  /* 0x0000000199b37824 */ /* 0x000fe200078e0a04 */
[----:B------:R-:W-:Y:S01]  /*1090*/  SHF.R.S32.HI R161, RZ, 0x1f, R153 ;  /* 0x0000001fffa17819 */ /* 0x000fe20000011499 */
[----:B------:R-:W-:Y:S01]  /*10a0*/  IMAD.SHL.U32 R183, R3, 0x2, RZ ;  /* 0x0000000203b77824 */ /* 0x000fe200078e00ff */
[----:B------:R-:W-:Y:S01]  /*10b0*/  SHF.R.S32.HI R169, RZ, 0x1f, R154 ;  /* 0x0000001fffa97819 */ /* 0x000fe2000001149a */
[----:B------:R-:W-:Y:S01]  /*10c0*/  IMAD R210, R0, 0x2, R145 ;  /* 0x0000000200d27824 */ /* 0x000fe200078e0291 */
[----:B------:R-:W-:-:S07]  /*10d0*/  SHF.R.S32.HI R23, RZ, 0x1f, R22 ;  /* 0x0000001fff177819 */ /* 0x000fce0000011416 */
.L_x_2986:
[----:B------:R-:W-:Y:S05]  /*10e0*/  YIELD ;  /* 0x0000000000007946 */ /* 0x000fea0003800000 */
[----:B------:R-:W-:Y:S01]  /*10f0*/  ULDC.64 UR4, c[0x0][0xb20] ;  /* 0x0002c80000047ab9 */ /* 0x000fe20000000a00 */
[----:B0---4-:R-:W0:Y:S01]  /*1100*/  LDC.64 R4, c[0x0][0xb00] ;  /* 0x0002c000ff047b82 */ /* 0x011e220000000a00 */
[----:B------:R-:W-:Y:S01]  /*1110*/  ISETP.NE.U32.AND P1, PT, RZ, UR4, PT ;  /* 0x00000004ff007c0c */ /* 0x000fe2000bf25070 */
[----:B--2--5:R-:W-:Y:S02]  /*1120*/  IMAD.MOV.U32 R11, RZ, RZ, RZ ;  /* 0x000000ffff0b7224 */ /* 0x024fe400078e00ff */
[----:B-1----:R-:W-:Y:S01]  /*1130*/  IMAD.MOV.U32 R27, RZ, RZ, RZ ;  /* 0x000000ffff1b7224 */ /* 0x002fe200078e00ff */
        /* <DEDUP_REMOVED lines=8> */
[----:B0-----:R-:W-:-:S06]  /*11c0*/  IMAD.WIDE R8, R119, 0x4, R4 ;  /* 0x0000000477087825 */ /* 0x001fcc00078e0204 */
        /* <DEDUP_REMOVED lines=28> */
.L_x_2765:
[----:B------:R-:W-:Y:S01]  /*1390*/  ULDC.64 UR4, c[0x0][0xb18] ;  /* 0x0002c60000047ab9 */ /* 0x000fe20000000a00 */
[----:B------:R-:W-:Y:S01]  /*13a0*/  IMAD.MOV.U32 R177, RZ, RZ, R117 ;  /* 0x000000ffffb17224 */ /* 0x000fe200078e0075 */
[----:B------:R-:W-:Y:S01]  /*13b0*/  ISETP.NE.U32.AND P1, PT, RZ, UR4, PT ;  /* 0x00000004ff007c0c */ /* 0x000fe2000bf25070 */
[----:B------:R-:W-:Y:S02]  /*13c0*/  IMAD.MOV.U32 R170, RZ, RZ, R118 ;  /* 0x000000ffffaa7224 */ /* 0x000fe400078e0076 */
[----:B------:R-:W-:Y:S01]  /*13d0*/  IMAD.MOV.U32 R171, RZ, RZ, R119 ;  /* 0x000000ffffab7224 */ /* 0x000fe200078e0077 */
[----:B------:R-:W-:-:S13]  /*13e0*/  ISETP.NE.AND.EX P1, PT, RZ, UR5, PT, P1 ;  /* 0x00000005ff007c0c */ /* 0x000fda000bf25310 */
[----:B------:R-:W-:Y:S05]  /*13f0*/  @!P1 BRA `(.L_x_2766) ;  /* 0x0000000000109947 */ /* 0x000fea0003800000 */
[----:B------:R-:W0:Y:S02]  /*1400*/  LDC.64 R2, c[0x0][0xb18] ;  /* 0x0002c600ff027b82 */ /* 0x000e240000000a00 */
[----:B0-----:R-:W-:-:S05]  /*1410*/  IMAD.WIDE R2, R119, 0x4, R2 ;  /* 0x0000000477027825 */ /* 0x001fca00078e0202 */
[----:B------:R0:W5:Y:S01]  /*1420*/  LDG.E R26, desc[UR56][R2.64] ;  /* 0x00000038021a7981 */ /* 0x000162000c1e1900 */
[----:B------:R-:W-:Y:S05]  /*1430*/  BRA `(.L_x_2767) ;  /* 0x0000000000107947 */ /* 0x000fea0003800000 */
.L_x_2766:
[----:B------:R-:W-:Y:S05]  /*1440*/  @!P0 BRA `(.L_x_2767) ;  /* 0x00000000000c8947 */ /* 0x000fea0003800000 */
[----:B------:R-:W2:Y:S04]  /*1450*/  LDG.E R3, desc[UR56][R8.64] ;  /* 0x0000003808037981 */ /* 0x000ea8000c1e1900 */
[----:B------:R-:W2:Y:S02]  /*1460*/  LDG.E R26, desc[UR56][R8.64+0x4] ;  /* 0x00000438081a7981 */ /* 0x000ea4000c1e1900 */
[----:B--2---:R-:W-:-:S07]  /*1470*/  IADD3 R26, -R3, R26, RZ ;  /* 0x0000001a031a7210 */ /* 0x004fce0007ffe1ff */
.L_x_2767:
        /* <DEDUP_REMOVED lines=38> */
.L_x_2770:
[----:B------:R-:W-:-:S13]  /*16e0*/  ISETP.NE.AND P0, PT, R9, 0x1, PT ;  /* 0x000000010900780c */ /* 0x000fda0003f05270 */
[----:B------:R-:W0:Y:S02]  /*16f0*/  @P0 LDC.64 R4, c[0x0][0xae0] ;  /* 0x0002b800ff040b82 */ /* 0x000e240000000a00 */
[----:B0-----:R-:W-:-:S05]  /*1700*/  @P0 IMAD.HI.U32 R4, R2, R4, RZ ;  /* 0x0000000402040227 */ /* 0x001fca00078e00ff */
[----:B------:R-:W-:-:S07]  /*1710*/  @P0 SHF.R.U32.HI R2, RZ, R5, R4 ;  /* 0x00000005ff020219 */ /* 0x000fce0000011604 */
.L_x_2771:
[----:B------:R-:W-:Y:S05]  /*1720*/  BSYNC B0 ;  /* 0x0000000000007941 */ /* 0x000fea0003800000 */
.L_x_2769:
[----:B------:R-:W-:-:S05]  /*1730*/  IMAD R3, R2, R9, R9 ;  /* 0x0000000902037224 */ /* 0x000fca00078e0209 */
[----:B------:R-:W-:-:S07]  /*1740*/  VIMNMX R0, R0, R3, PT ;  /* 0x0000000300007248 */ /* 0x000fce0003fe0100 */
.L_x_2768:
        /* <DEDUP_REMOVED lines=15> */
.L_x_2774:
[----:B------:R-:W-:Y:S01]  /*1840*/  ISETP.NE.AND P0, PT, R9, 0x1, PT ;  /* 0x000000010900780c */ /* 0x000fe20003f05270 */
[----:B------:R-:W-:-:S12]  /*1850*/  IMAD.MOV.U32 R4, RZ, RZ, R19 ;  /* 0x000000ffff047224 */ /* 0x000fd800078e0013 */
[----:B------:R-:W0:Y:S02]  /*1860*/  @P0 LDC.64 R6, c[0x0][0xae0] ;  /* 0x0002b800ff060b82 */ /* 0x000e240000000a00 */
[----:B0-----:R-:W-:-:S05]  /*1870*/  @P0 IMAD.HI.U32 R6, R19, R6, RZ ;  /* 0x0000000613060227 */ /* 0x001fca00078e00ff */
[----:B------:R-:W-:-:S07]  /*1880*/  @P0 SHF.R.U32.HI R4, RZ, R7, R6 ;  /* 0x00000007ff040219 */ /* 0x000fce0000011606 */
.L_x_2775:
[----:B------:R-:W-:Y:S05]  /*1890*/  BSYNC B0 ;  /* 0x0000000000007941 */ /* 0x000fea0003800000 */
.L_x_2773:
[----:B------:R-:W-:-:S05]  /*18a0*/  IMAD R3, R4, R9, RZ ;  /* 0x0000000904037224 */ /* 0x000fca00078e02ff */
[----:B------:R-:W-:-:S07]  /*18b0*/  VIMNMX R2, R2, R3, !PT ;  /* 0x0000000302027248 */ /* 0x000fce0007fe0100 */
.L_x_2772:
[----:B------:R-:W-:Y:S01]  /*18c0*/  IADD3 R0, R0, 0x5f, RZ ;  /* 0x0000005f00007810 */ /* 0x000fe20007ffe0ff */
        /* <DEDUP_REMOVED lines=11> */
[----:B------:R-:W-:-:S03]  /*1980*/  VIMNMX R0, R3, R40, PT ;  /* 0x0000002803007248 */ /* 0x000fc60003fe0100 */
[----:B------:R-:W-:Y:S01]  /*1990*/  IMAD.WIDE.U32 R2, R5, -0x55555555, RZ ;  /* 0xaaaaaaab05027825 */ /* 0x000fe200078e00ff */
[----:B------:R-:W-:-:S04]  /*19a0*/  ISETP.GT.AND P0, PT, R0, R5, PT ;  /* 0x000000050000720c */ /* 0x000fc80003f04270 */
[----:B------:R-:W-:-:S05]  /*19b0*/  SHF.R.U32.HI R24, RZ, 0x6, R3 ;  /* 0x00000006ff187819 */ /* 0x000fca0000011603 */
[----:B------:R-:W-:-:S04]  /*19c0*/  IMAD.MOV.U32 R59, RZ, RZ, R24 ;  /* 0x000000ffff3b7224 */ /* 0x000fc800078e0018 */
        /* <DEDUP_REMOVED lines=27> */
.L_x_2778:
[----:B------:R-:W-:Y:S05]  /*1b80*/  BSYNC B6 ;  /* 0x0000000000067941 */ /* 0x000fea0003800000 */
.L_x_2777:
[----:B------:R-:W-:Y:S01]  /*1b90*/  IADD3 R58, R145, 0x400, RZ ;  /* 0x00000400913a7810 */ /* 0x000fe20007ffe0ff */
[----:B------:R-:W-:Y:S03]  /*1ba0*/  BSSY B6, `(.L_x_2779) ;  /* 0x0000013000067945 */ /* 0x000fe60003800000 */
        /* <DEDUP_REMOVED lines=18> */
.L_x_2780:
[----:B------:R-:W-:Y:S05]  /*1cd0*/  BSYNC B6 ;  /* 0x0000000000067941 */ /* 0x000fea0003800000 */
.L_x_2779:
        /* <DEDUP_REMOVED lines=9> */
[C---:B------:R-:W-:Y:S02]  /*1d70*/  IADD3 R95, R22.reuse, 0x20, RZ ;  /* 0x00000020165f7810 */ /* 0x040fe40007ffe0ff */
[----:B------:R-:W3:Y:S08]  /*1d80*/  LDC.64 R44, c[0x0][0x3e8] ;  /* 0x0000fa00ff2c7b82 */ /* 0x000ef00000000a00 */
[----:B------:R-:W4:Y:S01]  /*1d90*/  @P0 LDC.64 R2, c[0x0][0xaf0] ;  /* 0x0002bc00ff020b82 */ /* 0x000f220000000a00 */
[----:B------:R-:W-:-:S02]  /*1da0*/  VIADD R94, R22, 0x40 ;  /* 0x00000040165e7836 */ /* 0x000fc40000000000 */
[----:B------:R-:W-:-:S05]  /*1db0*/  VIADD R92, R22, 0x60 ;  /* 0x00000060165c7836 */ /* 0x000fca0000000000 */
[----:B------:R-:W1:Y:S01]  /*1dc0*/  LDC R31, c[0x0][0x3d4] ;  /* 0x0000f500ff1f7b82 */ /* 0x000e620000000800 */
[----:B------:R-:W-:-:S07]  /*1dd0*/  VIADD R90, R22, 0x80 ;  /* 0x00000080165a7836 */ /* 0x000fce0000000000 */
[----:B------:R-:W1:Y:S01]  /*1de0*/  LDC.64 R32, c[0x0][0x3d8] ;  /* 0x0000f600ff207b82 */ /* 0x000e620000000a00 */
[----:B----4-:R-:W-:-:S05]  /*1df0*/  @P0 IMAD.WIDE R2, R119, 0x4, R2 ;  /* 0x0000000477020825 */ /* 0x010fca00078e0202 */
[----:B------:R4:W4:Y:S01]  /*1e00*/  @P0 LDG.E R119, desc[UR56][R2.64] ;  /* 0x0000003802770981 */ /* 0x000922000c1e1900 */
[----:B0-----:R-:W-:Y:S01]  /*1e10*/  ISETP.NE.AND P0, PT, R0, 0x1, PT ;  /* 0x000000010000780c */ /* 0x001fe20003f05270 */
[----:B------:R-:W-:Y:S01]  /*1e20*/  VIADD R88, R22, 0xa0 ;  /* 0x000000a016587836 */ /* 0x000fe20000000000 */
[----:B------:R-:W-:Y:S01]  /*1e30*/  SHF.R.S32.HI R14, RZ, 0x1f, R12 ;  /* 0x0000001fff0e7819 */ /* 0x000fe2000001140c */
[----:B------:R-:W-:Y:S01]  /*1e40*/  IMAD.SHL.U32 R54, R191, 0x4, RZ ;  /* 0x00000004bf367824 */ /* 0x000fe200078e00ff */
[----:B--2---:R-:W-:Y:S01]  /*1e50*/  SHF.R.U32.HI R20, RZ, 0x7, R20 ;  /* 0x00000007ff147819 */ /* 0x004fe20000011614 */
[----:B------:R-:W-:Y:S01]  /*1e60*/  IMAD.SHL.U32 R83, R179, 0x40, RZ ;  /* 0x00000040b3537824 */ /* 0x000fe200078e00ff */
[----:B---3--:R-:W-:Y:S01]  /*1e70*/  SHF.L.U64.HI R87, R44, 0x6, R45 ;  /* 0x000000062c577819 */ /* 0x008fe2000001022d */
[-C--:B-1----:R-:W-:Y:S01]  /*1e80*/  IMAD R4, R14, R50.reuse, RZ ;  /* 0x000000320e047224 */ /* 0x082fe200078e02ff */
[----:B------:R-:W-:Y:S01]  /*1e90*/  ISETP.NE.AND P6, PT, R20, 0x1, PT ;  /* 0x000000011400780c */ /* 0x000fe20003fc5270 */
[----:B----4-:R-:W-:Y:S01]  /*1ea0*/  IMAD.WIDE.U32 R2, R12, R50, RZ ;  /* 0x000000320c027225 */ /* 0x010fe200078e00ff */
[----:B------:R-:W-:-:S02]  /*1eb0*/  SHF.R.S32.HI R55, RZ, 0x1f, R54 ;  /* 0x0000001fff377819 */ /* 0x000fc40000011436 */
[----:B------:R-:W-:Y:S01]  /*1ec0*/  LOP3.LUT R83, R83, 0x1c0, RZ, 0xc0, !PT ;  /* 0x000001c053537812 */ /* 0x000fe200078ec0ff */
[----:B------:R-:W0:Y:S01]  /*1ed0*/  @P0 LDC R5, c[0x0][0x42c] ;  /* 0x00010b00ff050b82 */ /* 0x000e220000000800 */
[----:B------:R-:W-:Y:S01]  /*1ee0*/  IMAD.MOV.U32 R78, RZ, RZ, 0x20 ;  /* 0x00000020ff4e7424 */ /* 0x000fe200078e00ff */
[----:B------:R-:W-:Y:S01]  /*1ef0*/  SHF.L.U64.HI R84, R50, 0x6, R51 ;  /* 0x0000000632547819 */ /* 0x000fe20000010233 */
[----:B------:R-:W-:Y:S01]  /*1f00*/  IMAD R73, R45, 0x60, RZ ;  /* 0x000000602d497824 */ /* 0x000fe200078e02ff */
[----:B------:R-:W-:Y:S01]  /*1f10*/  SHF.R.U32.HI R79, RZ, 0x3, R83 ;  /* 0x00000003ff4f7819 */ /* 0x000fe20000011653 */
[----:B------:R-:W-:Y:S01]  /*1f20*/  IMAD.SHL.U32 R85, R44, 0x40, RZ ;  /* 0x000000402c557824 */ /* 0x000fe200078e00ff */
[----:B------:R-:W-:Y:S01]  /*1f30*/  SHF.L.U64.HI R80, R32, 0x6, R33 ;  /* 0x0000000620507819 */ /* 0x000fe20000010221 */
[----:B------:R-:W-:Y:S01]  /*1f40*/  IMAD.SHL.U32 R82, R50, 0x40, RZ ;  /* 0x0000004032527824 */ /* 0x000fe200078e00ff */
[----:B------:R-:W1:Y:S01]  /*1f50*/  @P0 LDC R7, c[0x0][0x430] ;  /* 0x00010c00ff070b82 */ /* 0x000e620000000800 */
[----:B------:R-:W-:-:S02]  /*1f60*/  IMAD.U32 R77, RZ, RZ, UR50 ;  /* 0x00000032ff4d7e24 */ /* 0x000fc4000f8e00ff */
[----:B------:R-:W-:Y:S02]  /*1f70*/  IMAD.SHL.U32 R81, R32, 0x40, RZ ;  /* 0x0000004020517824 */ /* 0x000fe400078e00ff */
[----:B------:R-:W-:Y:S01]  /*1f80*/  IMAD.SHL.U32 R76, R31, 0x2, RZ ;  /* 0x000000021f4c7824 */ /* 0x000fe200078e00ff */
[----:B------:R-:W-:Y:S01]  /*1f90*/  LOP3.LUT R77, R77, 0x1, RZ, 0xfc, !PT ;  /* 0x000000014d4d7812 */ /* 0x000fe200078efcff */
        /* <DEDUP_REMOVED lines=10> */
[----:B------:R-:W-:Y:S02]  /*2040*/  IMAD R5, R6, UR4, RZ ;  /* 0x0000000406057c24 */ /* 0x000fe4000f8e02ff */
[----:B------:R-:W-:Y:S02]  /*2050*/  VIADD R7, R22, 0xc0 ;  /* 0x000000c016077836 */ /* 0x000fe40000000000 */
        /* <DEDUP_REMOVED lines=14> */
[----:B------:R-:W-:Y:S02]  /*2140*/  ISETP.GE.AND P1, PT, R95, UR4, PT ;  /* 0x000000045f007c0c */ /* 0x000fe4000bf26270 */
        /* <DEDUP_REMOVED lines=9> */
[----:B------:R-:W-:Y:S02]  /*21e0*/  SEL R0, RZ, 0x1, P0 ;  /* 0x00000001ff007807 */ /* 0x000fe40000000000 */
[----:B------:R-:W-:-:S02]  /*21f0*/  ISETP.GE.AND P0, PT, R94, UR4, PT ;  /* 0x000000045e007c0c */ /* 0x000fc4000bf06270 */
[----:B------:R-:W-:Y:S02]  /*2200*/  ISETP.GE.AND P3, PT, R4, UR4, PT ;  /* 0x0000000404007c0c */ /* 0x000fe4000bf66270 */
[----:B------:R-:W-:Y:S02]  /*2210*/  LOP3.LUT R0, R5, 0x2, R0, 0xe2, !PT ;  /* 0x0000000205007812 */ /* 0x000fe400078ee200 */
[----:B------:R-:W-:Y:S01]  /*2220*/  ISETP.GE.AND P2, PT, R7, UR4, PT ;  /* 0x0000000407007c0c */ /* 0x000fe2000bf46270 */
[C---:B------:R-:W-:Y:S01]  /*2230*/  IMAD R7, R118.reuse, UR7, R3 ;  /* 0x0000000776077c24 */ /* 0x040fe2000f8e0203 */
[----:B------:R-:W-:Y:S01]  /*2240*/  SEL R5, RZ, 0x4, P0 ;  /* 0x00000004ff057807 */ /* 0x000fe20000000000 */
[----:B------:R-:W-:Y:S01]  /*2250*/  IMAD.WIDE.U32 R2, R118, UR6, R22 ;  /* 0x0000000676027c25 */ /* 0x000fe2000f8e0016 */
[----:B------:R-:W-:Y:S02]  /*2260*/  SEL R4, RZ, 0x8, P1 ;  /* 0x00000008ff047807 */ /* 0x000fe40000800000 */
[----:B------:R-:W-:Y:S01]  /*2270*/  ISETP.GE.AND P0, PT, R90, UR4, PT ;  /* 0x000000045a007c0c */ /* 0x000fe2000bf06270 */
[----:B------:R-:W-:Y:S01]  /*2280*/  IMAD.IADD R3, R3, 0x1, R7 ;  /* 0x0000000103037824 */ /* 0x000fe200078e0207 */
[----:B------:R-:W-:Y:S01]  /*2290*/  ISETP.GE.AND P1, PT, R88, UR4, PT ;  /* 0x0000000458007c0c */ /* 0x000fe2000bf26270 */
[----:B------:R-:W-:Y:S01]  /*22a0*/  ULDC.64 UR4, c[0x0][0x328] ;  /* 0x0000ca0000047ab9 */ /* 0x000fe20000000a00 */
[----:B------:R-:W-:Y:S01]  /*22b0*/  LOP3.LUT R0, R4, R0, R5, 0xfe, !PT ;  /* 0x0000000004007212 */ /* 0x000fe200078efe05 */
[----:B------:R-:W-:Y:S01]  /*22c0*/  IMAD R6, R8, UR4, RZ ;  /* 0x0000000408067c24 */ /* 0x000fe2000f8e02ff */
[----:B------:R-:W-:Y:S01]  /*22d0*/  SEL R5, RZ, 0x10, P0 ;  /* 0x00000010ff057807 */ /* 0x000fe20000000000 */
[----:B------:R-:W-:Y:S01]  /*22e0*/  IMAD.WIDE.U32 R8, R153, R44, R22 ;  /* 0x0000002c99087225 */ /* 0x000fe200078e0016 */
[----:B------:R-:W-:-:S02]  /*22f0*/  SEL R4, RZ, 0x20, P1 ;  /* 0x00000020ff047807 */ /* 0x000fc40000800000 */
[----:B------:R-:W-:Y:S01]  /*2300*/  ISETP.GE.AND P0, PT, R22, R31, PT ;  /* 0x0000001f1600720c */ /* 0x000fe20003f06270 */
[C---:B------:R-:W-:Y:S01]  /*2310*/  IMAD R61, R53.reuse, UR5, R6 ;  /* 0x00000005353d7c24 */ /* 0x040fe2000f8e0206 */
[----:B------:R-:W-:Y:S01]  /*2320*/  LOP3.LUT R5, R4, R0, R5, 0xfe, !PT ;  /* 0x0000000004057212 */ /* 0x000fe200078efe05 */
[----:B------:R-:W-:Y:S01]  /*2330*/  IMAD.WIDE.U32 R52, R53, UR4, R2 ;  /* 0x0000000435347c25 */ /* 0x000fe2000f8e0002 */
[----:B------:R-:W-:Y:S01]  /*2340*/  SEL R0, RZ, 0x40, P2 ;  /* 0x00000040ff007807 */ /* 0x000fe20001000000 */
[----:B------:R-:W-:Y:S01]  /*2350*/  ULDC UR4, c[0x0][0x2e4] ;  /* 0x0000b90000047ab9 */ /* 0x000fe20000000800 */
[----:B------:R-:W-:Y:S01]  /*2360*/  SEL R13, R31, RZ, P0 ;  /* 0x000000ff1f0d7207 */ /* 0x000fe20000000000 */
[----:B------:R-:W-:Y:S01]  /*2370*/  IMAD R2, R161, R44, RZ ;  /* 0x0000002ca1027224 */ /* 0x000fe200078e02ff */
[----:B------:R-:W-:Y:S01]  /*2380*/  LOP3.LUT R11, R5, R0, RZ, 0xfc, !PT ;  /* 0x00000000050b7212 */ /* 0x000fe200078efcff */
[----:B------:R-:W-:Y:S01]  /*2390*/  IMAD.WIDE.U32 R4, R153, R44, R54 ;  /* 0x0000002c99047225 */ /* 0x000fe200078e0036 */
[----:B------:R-:W-:-:S02]  /*23a0*/  LOP3.LUT P1, RZ, R179, 0x4, RZ, 0xc0, !PT ;  /* 0x00000004b3ff7812 */ /* 0x000fc4000782c0ff */
[----:B------:R-:W-:Y:S01]  /*23b0*/  SEL R60, RZ, 0xffffff80, P3 ;  /* 0xffffff80ff3c7807 */ /* 0x000fe20001800000 */
[----:B------:R-:W-:Y:S01]  /*23c0*/  IMAD R21, R153, R45, R2 ;  /* 0x0000002d99157224 */ /* 0x000fe200078e0202 */
[----:B------:R-:W-:Y:S01]  /*23d0*/  SEL R78, R78, 0xffffffe0, !P1 ;  /* 0xffffffe04e4e7807 */ /* 0x000fe20004800000 */
[-C--:B------:R-:W-:Y:S01]  /*23e0*/  IMAD R0, R161, R32.reuse, RZ ;  /* 0x00000020a1007224 */ /* 0x080fe200078e02ff */
[----:B------:R-:W-:Y:S01]  /*23f0*/  ISETP.GE.AND P1, PT, R22, UR4, PT ;  /* 0x0000000416007c0c */ /* 0x000fe2000bf26270 */
[----:B------:R-:W-:Y:S01]  /*2400*/  IMAD.IADD R5, R5, 0x1, R21 ;  /* 0x0000000105057824 */ /* 0x000fe200078e0215 */
[----:B------:R-:W-:Y:S01]  /*2410*/  LOP3.LUT R60, R11, 0x80, R60, 0xc8, !PT ;  /* 0x000000800b3c7812 */ /* 0x000fe200078ec83c */
[----:B------:R-:W-:-:S04]  /*2420*/  IMAD.WIDE.U32 R6, R153, R32, R22 ;  /* 0x0000002099067225 */ /* 0x000fc800078e0016 */
[C---:B------:R-:W-:Y:S02]  /*2430*/  IMAD R15, R153.reuse, R33, R0 ;  /* 0x00000021990f7224 */ /* 0x040fe400078e0200 */
[----:B------:R-:W-:-:S03]  /*2440*/  IMAD.WIDE.U32 R2, R153, R32, R54 ;  /* 0x0000002099027225 */ /* 0x000fc600078e0036 */
[----:B------:R-:W-:Y:S01]  /*2450*/  IADD3 R7, R15, R7, RZ ;  /* 0x000000070f077210 */ /* 0x000fe20007ffe0ff */
[----:B------:R-:W-:Y:S02]  /*2460*/  IMAD.IADD R13, R22, 0x1, R13 ;  /* 0x00000001160d7824 */ /* 0x000fe400078e020d */
[----:B-----5:R-:W-:Y:S01]  /*2470*/  IMAD.WIDE.U32 R46, R41, R44, R4 ;  /* 0x0000002c292e7225 */ /* 0x020fe200078e0004 */
[----:B------:R-:W-:Y:S02]  /*2480*/  LOP3.LUT R4, R83, 0x18, R22, 0xf8, !PT ;  /* 0x0000001853047812 */ /* 0x000fe400078ef816 */
[----:B------:R-:W-:Y:S01]  /*2490*/  SHF.R.S32.HI R0, RZ, 0x1f, R13 ;  /* 0x0000001fff007819 */ /* 0x000fe2000001140d */
[----:B------:R-:W-:Y:S01]  /*24a0*/  IMAD.IADD R3, R3, 0x1, R15 ;  /* 0x0000000103037824 */ /* 0x000fe200078e020f */
[----:B------:R-:W-:Y:S01]  /*24b0*/  SHF.R.S32.HI R15, RZ, 0x1f, R41 ;  /* 0x0000001fff0f7819 */ /* 0x000fe20000011429 */
[----:B------:R-:W-:Y:S01]  /*24c0*/  IMAD.IADD R9, R21, 0x1, R9 ;  /* 0x0000000115097824 */ /* 0x000fe200078e0209 */
[----:B------:R-:W-:Y:S01]  /*24d0*/  LOP3.LUT R4, R4, R79, RZ, 0x3c, !PT ;  /* 0x0000004f04047212 */ /* 0x000fe200078e3cff */
[----:B------:R-:W-:Y:S01]  /*24e0*/  IMAD.WIDE.U32 R26, R41, R32, R2 ;  /* 0x00000020291a7225 */ /* 0x000fe200078e0002 */
[----:B------:R-:W-:-:S02]  /*24f0*/  LEA.HI R0, R0, R13, RZ, 0x3 ;  /* 0x0000000d00007211 */ /* 0x000fc400078f18ff */
[----:B------:R-:W-:Y:S01]  /*2500*/  IADD3 R2, P2, R153, R12, RZ ;  /* 0x0000000c99027210 */ /* 0x000fe20007f5e0ff */
[----:B------:R-:W-:Y:S01]  /*2510*/  IMAD R10, R15, R44, RZ ;  /* 0x0000002c0f0a7224 */ /* 0x000fe200078e02ff */
[----:B------:R-:W-:Y:S01]  /*2520*/  SHF.R.S32.HI R68, RZ, 0x3, R0 ;  /* 0x00000003ff447819 */ /* 0x000fe20000011400 */
[----:B------:R-:W-:Y:S01]  /*2530*/  IMAD R75, R165, 0x200, R4 ;  /* 0x00000200a54b7824 */ /* 0x000fe200078e0204 */
[----:B------:R-:W-:Y:S01]  /*2540*/  LOP3.LUT R4, R83, 0x38, R0, 0xf8, !PT ;  /* 0x0000003853047812 */ /* 0x000fe200078ef800 */
[----:B------:R-:W-:Y:S01]  /*2550*/  IMAD R29, R41, R45, R10 ;  /* 0x0000002d291d7224 */ /* 0x000fe200078e020a */
[----:B------:R-:W-:Y:S01]  /*2560*/  LOP3.LUT R67, R0, 0xfffffff8, RZ, 0xc0, !PT ;  /* 0xfffffff800437812 */ /* 0x000fe200078ec0ff */
[----:B------:R-:W-:Y:S01]  /*2570*/  IMAD R10, R15, R32, RZ ;  /* 0x000000200f0a7224 */ /* 0x000fe200078e02ff */
[----:B------:R-:W-:Y:S01]  /*2580*/  LOP3.LUT R0, R166, 0x38, R0, 0xf8, !PT ;  /* 0x00000038a6007812 */ /* 0x000fe200078ef800 */
[----:B------:R-:W-:Y:S01]  /*2590*/  IMAD.WIDE.U32 R48, R41, R44, R8 ;  /* 0x0000002c29307225 */ /* 0x000fe200078e0008 */
[----:B------:R-:W-:-:S02]  /*25a0*/  LOP3.LUT R4, R4, R79, RZ, 0x3c, !PT ;  /* 0x0000004f04047212 */ /* 0x000fc400078e3cff */
[----:B------:R-:W-:Y:S01]  /*25b0*/  LOP3.LUT R63, R0, R167, RZ, 0x3c, !PT ;  /* 0x000000a7003f7212 */ /* 0x000fe200078e3cff */
[----:B------:R-:W-:Y:S01]  /*25c0*/  IMAD R13, R51, 0x60, RZ ;  /* 0x00000060330d7824 */ /* 0x000fe200078e02ff */
[----:B------:R-:W-:Y:S01]  /*25d0*/  SHF.R.S32.HI R62, RZ, 0x1f, R67 ;  /* 0x0000001fff3e7819 */ /* 0x000fe20000011443 */
[----:B------:R-:W-:Y:S01]  /*25e0*/  IMAD.WIDE.U32 R44, R44, 0x60, RZ ;  /* 0x000000602c2c7825 */ /* 0x000fe200078e00ff */
[----:B------:R-:W-:-:S03]  /*25f0*/  LOP3.LUT R0, R11, 0x40, RZ, 0xc0, !PT ;  /* 0x000000400b007812 */ /* 0x000fc600078ec0ff */
[----:B------:R-:W-:Y:S01]  /*2600*/  IMAD.WIDE.U32 R50, R50, 0x60, RZ ;  /* 0x0000006032327825 */ /* 0x000fe200078e00ff */
[----:B------:R-:W-:-:S03]  /*2610*/  IADD3 R73, R45, R73, RZ ;  /* 0x000000492d497210 */ /* 0x000fc60007ffe0ff */
[----:B------:R-:W-:Y:S02]  /*2620*/  IMAD R5, R41, R33, R10 ;  /* 0x0000002129057224 */ /* 0x000fe400078e020a */
[----:B------:R-:W-:Y:S02]  /*2630*/  IMAD R9, R33, 0x60, RZ ;  /* 0x0000006021097824 */ /* 0x000fe400078e02ff */
[----:B------:R-:W-:-:S04]  /*2640*/  IMAD.WIDE.U32 R42, R41, R32, R6 ;  /* 0x00000020292a7225 */ /* 0x000fc800078e0006 */
        /* <DEDUP_REMOVED lines=13> */
.L_x_2828:
        /* <DEDUP_REMOVED lines=19> */
[----:B------:R-:W-:Y:S01]  /*2850*/  LEA.HI.X R15, R6, R99, R7, 0x1, P5 ;  /* 0x00000063060f7211 */ /* 0x000fe200028f0c07 */
[----:B------:R-:W-:Y:S01]  /*2860*/  IMAD R7, R152, 0x1800, R71 ;  /* 0x0000180098077824 */ /* 0x000fe200078e0247 */
[----:B------:R-:W-:-:S02]  /*2870*/  ISETP.GT.AND P4, PT, R59, R24, PT ;  /* 0x000000183b00720c */ /* 0x000fc40003f84270 */
[----:B------:R-:W-:Y:S01]  /*2880*/  LEA R104, R5, R18, 0x1 ;  /* 0x0000001205687211 */ /* 0x000fe200078e08ff */
[----:B------:R-:W-:Y:S01]  /*2890*/  IMAD R102, R7, 0x2, R18 ;  /* 0x0000000207667824 */ /* 0x000fe200078e0212 */
[----:B------:R-:W-:-:S05]  /*28a0*/  P2R R96, PR, RZ, 0x10 ;  /* 0x00000010ff607803 */ /* 0x000fca0000000000 */
        /* <DEDUP_REMOVED lines=43> */
.L_x_2785:
[----:B------:R-:W-:Y:S05]  /*2b60*/  BSYNC B1 ;  /* 0x0000000000017941 */ /* 0x000fea0003800000 */
.L_x_2784:
        /* <DEDUP_REMOVED lines=29> */
.L_x_2787:
[----:B------:R-:W-:Y:S05]  /*2d40*/  BSYNC B1 ;  /* 0x0000000000017941 */ /* 0x000fea0003800000 */
.L_x_2786:
        /* <DEDUP_REMOVED lines=27> */
.L_x_2788:
[----:B------:R-:W-:Y:S01]  /*2f00*/  IMAD R86, R152, 0x8, R145 ;  /* 0x0000000898567824 */ /* 0x000fe200078e0291 */
[----:B------:R-:W-:Y:S01]  /*2f10*/  SHF.L.U32 R107, R155, 0x1f, RZ ;  /* 0x0000001f9b6b7819 */ /* 0x000fe200000006ff */
[----:B------:R-:W-:Y:S03]  /*2f20*/  BSSY B1, `(.L_x_2789) ;  /* 0x0000003000017945 */ /* 0x000fe60003800000 */
[----:B------:R-:W0:Y:S02]  /*2f30*/  SYNCS.PHASECHK.TRANS64.TRYWAIT P6, [R86+URZ+0x32490], R107 ;  /* 0x0324906b560075a7 */ /* 0x000e2400080c017f */
[----:B0-----:R-:W-:Y:S05]  /*2f40*/  @!P6 BRA `(.L_x_2790) ;  /* 0x0000031400b0e947 */ /* 0x001fea0003800000 */
.L_x_3104:
[----:B------:R-:W-:Y:S05]  /*2f50*/  BSYNC B1 ;  /* 0x0000000000017941 */ /* 0x000fea0003800000 */
.L_x_2789:
        /* <DEDUP_REMOVED lines=49> */
.L_x_2796:
[----:B------:R-:W-:Y:S05]  /*3270*/  BSYNC B3 ;  /* 0x0000000000037941 */ /* 0x000fea0003800000 */
.L_x_2795:
[----:B--2---:R1:W-:Y:S02]  /*3280*/  STG.E.128 desc[UR56][R14.64], R4 ;  /* 0x000000040e007986 */ /* 0x0043e4000c101d38 */
.L_x_2794:
[----:B------:R-:W-:Y:S05]  /*3290*/  BSYNC B2 ;  /* 0x0000000000027941 */ /* 0x000fea0003800000 */
.L_x_2793:
[----:B------:R-:W-:Y:S05]  /*32a0*/  @P2 BRA `(.L_x_2792) ;  /* 0x0000000000c02947 */ /* 0x000fea0003800000 */
[----:B-1----:R1:W2:Y:S01]  /*32b0*/  LDS.128 R4, [R102] ;  /* 0x0000000066047984 */ /* 0x0022a20000000c00 */
[----:B------:R-:W-:Y:S01]  /*32c0*/  IADD3 R36, R54, 0x10, RZ ;  /* 0x0000001036247810 */ /* 0x000fe20007ffe0ff */
[----:B------:R-:W-:Y:S03]  /*32d0*/  BSSY B2, `(.L_x_2797) ;  /* 0x000002c000027945 */ /* 0x000fe60003800000 */
        /* <DEDUP_REMOVED lines=43> */
.L_x_2798:
[----:B------:R-:W-:Y:S05]  /*3590*/  BSYNC B2 ;  /* 0x0000000000027941 */ /* 0x000fea0003800000 */
.L_x_2797:
[----:B--2---:R2:W-:Y:S02]  /*35a0*/  STG.E.128 desc[UR56][R14.64+0x40], R4 ;  /* 0x000040040e007986 */ /* 0x0045e4000c101d38 */
.L_x_2792:
[----:B------:R-:W-:Y:S05]  /*35b0*/  BSYNC B1 ;  /* 0x0000000000017941 */ /* 0x000fea0003800000 */
.L_x_2791:
        /* <DEDUP_REMOVED lines=48> */
.L_x_2803:
[----:B------:R-:W-:Y:S05]  /*38c0*/  BSYNC B2 ;  /* 0x0000000000027941 */ /* 0x000fea0003800000 */
.L_x_2802:
[----:B--2---:R3:W-:Y:S02]  /*38d0*/  STG.E.128 desc[UR56][R12.64], R4 ;  /* 0x000000040c007986 */ /* 0x0047e4000c101d38 */
.L_x_2801:
[----:B------:R-:W-:Y:S05]  /*38e0*/  BSYNC B1 ;  /* 0x0000000000017941 */ /* 0x000fea0003800000 */
.L_x_2800:
        /* <DEDUP_REMOVED lines=47> */
.L_x_2805:
[----:B------:R-:W-:Y:S05]  /*3be0*/  BSYNC B1 ;  /* 0x0000000000017941 */ /* 0x000fea0003800000 */
.L_x_2804:
[----:B--2---:R4:W-:Y:S01]  /*3bf0*/  STG.E.128 desc[UR56][R12.64+0x40], R4 ;  /* 0x000040040c007986 */ /* 0x0049e2000c101d38 */
[----:B------:R-:W-:Y:S05]  /*3c00*/  BRA `(.L_x_2799) ;  /* 0x00000014005c7947 */ /* 0x000fea0003800000 */
.L_x_2783:
        /* <DEDUP_REMOVED lines=39> */
[----:B------:R-:W-:Y:S02]  /*3e80*/  IMAD.MOV.U32 R33, RZ, RZ, R15 ;  /* 0x000000ffff217224 */ /* 0x000fe400078e000f */
[----:B---3--:R-:W-:Y:S02]  /*3e90*/  IMAD.MOV.U32 R35, RZ, RZ, R13 ;  /* 0x000000ffff237224 */ /* 0x008fe400078e000d */
        /* <DEDUP_REMOVED lines=27> */
.L_x_2806:
        /* <DEDUP_REMOVED lines=9> */
.L_x_3105:
[----:B------:R-:W-:Y:S05]  /*40e0*/  BSYNC B1 ;  /* 0x0000000000017941 */ /* 0x000fea0003800000 */
.L_x_2807:
        /* <DEDUP_REMOVED lines=40> */
[----:B------:R-:W-:Y:S02]  /*4370*/  HADD2.F32 R14, -RZ, R120.H0_H0 ;  /* 0x20000078ff0e7230 */ /* 0x000fe40000004100 */
[C---:B------:R-:W-:Y:S01]  /*4380*/  FMUL.FTZ R120, R12.reuse, R15 ;  /* 0x0000000f0c787220 */ /* 0x040fe20000410000 */
[----:B------:R-:W-:Y:S02]  /*4390*/  HADD2.F32 R28, -RZ, R119.H0_H0 ;  /* 0x20000077ff1c7230 */ /* 0x000fe40000004100 */
[-C--:B------:R-:W-:Y:S01]  /*43a0*/  FMUL.FTZ R122, R37, R30.reuse ;  /* 0x0000001e257a7220 */ /* 0x080fe20000410000 */
[----:B------:R-:W-:Y:S01]  /*43b0*/  FMUL.FTZ R30, R33, R30 ;  /* 0x0000001e211e7220 */ /* 0x000fe20000410000 */
[-C--:B------:R-:W-:Y:S01]  /*43c0*/  FFMA.FTZ R119, R12, R14.reuse, -R29 ;  /* 0x0000000e0c777223 */ /* 0x080fe2000001081d */
[----:B------:R-:W-:Y:S01]  /*43d0*/  FFMA.FTZ R120, R13, R14, R120 ;  /* 0x0000000e0d787223 */ /* 0x000fe20000010078 */
[----:B------:R-:W-:-:S02]  /*43e0*/  HADD2.F32 R13, -RZ, R39.H0_H0 ;  /* 0x20000027ff0d7230 */ /* 0x000fc40000004100 */
[-C--:B------:R-:W-:Y:S01]  /*43f0*/  FFMA.FTZ R37, R37, R28.reuse, R30 ;  /* 0x0000001c25257223 */ /* 0x080fe2000001001e */
[----:B------:R-:W-:Y:S02]  /*4400*/  HADD2.F32 R12, -RZ, R35.H0_H0 ;  /* 0x20000023ff0c7230 */ /* 0x000fe40000004100 */
[----:B------:R-:W-:Y:S01]  /*4410*/  FFMA.FTZ R122, R33, R28, -R122 ;  /* 0x0000001c217a7223 */ /* 0x000fe2000001087a */
[----:B------:R-:W-:Y:S02]  /*4420*/  HADD2.F32 R15, -RZ, R123.H1_H1 ;  /* 0x3000007bff0f7230 */ /* 0x000fe40000004100 */
[----:B------:R-:W-:Y:S01]  /*4430*/  HADD2.F32 R39, -RZ, R39.H1_H1 ;  /* 0x30000027ff277230 */ /* 0x000fe20000004100 */
[----:B------:R-:W-:Y:S01]  /*4440*/  F2FP.F16.F32.PACK_AB R37, R37, R120 ;  /* 0x000000782525723e */ /* 0x000fe200000000ff */
[----:B------:R-:W-:Y:S02]  /*4450*/  HADD2.F32 R30, -RZ, R31.H0_H0 ;  /* 0x2000001fff1e7230 */ /* 0x000fe40000004100 */
[----:B------:R-:W-:Y:S01]  /*4460*/  FMUL.FTZ R124, R12, R15 ;  /* 0x0000000f0c7c7220 */ /* 0x000fe20000410000 */
[----:B------:R-:W-:-:S02]  /*4470*/  HADD2.F32 R35, -RZ, R35.H1_H1 ;  /* 0x30000023ff237230 */ /* 0x000fc40000004100 */
[----:B------:R-:W-:Y:S01]  /*4480*/  FMUL.FTZ R29, R13, R15 ;  /* 0x0000000f0d1d7220 */ /* 0x000fe20000410000 */
[----:B------:R-:W-:Y:S02]  /*4490*/  HADD2.F32 R14, -RZ, R123.H0_H0 ;  /* 0x2000007bff0e7230 */ /* 0x000fe40000004100 */
[-C--:B------:R-:W-:Y:S01]  /*44a0*/  FMUL.FTZ R126, R39, R30.reuse ;  /* 0x0000001e277e7220 */ /* 0x080fe20000410000 */
[----:B------:R-:W-:Y:S02]  /*44b0*/  HADD2.F32 R28, -RZ, R121.H0_H0 ;  /* 0x20000079ff1c7230 */ /* 0x000fe40000004100 */
[----:B------:R-:W-:Y:S01]  /*44c0*/  FMUL.FTZ R128, R35, R30 ;  /* 0x0000001e23807220 */ /* 0x000fe20000410000 */
[----:B------:R-:W-:Y:S02]  /*44d0*/  HADD2.F32 R15, -RZ, R130.H0_H0 ;  /* 0x20000082ff0f7230 */ /* 0x000fe40000004100 */
[-C--:B------:R-:W-:Y:S01]  /*44e0*/  FFMA.FTZ R124, R13, R14.reuse, R124 ;  /* 0x0000000e0d7c7223 */ /* 0x080fe2000001007c */
[----:B------:R-:W-:Y:S01]  /*44f0*/  FFMA.FTZ R30, R12, R14, -R29 ;  /* 0x0000000e0c1e7223 */ /* 0x000fe2000001081d */
[-C--:B------:R-:W-:Y:S01]  /*4500*/  FFMA.FTZ R121, R35, R28.reuse, -R126 ;  /* 0x0000001c23797223 */ /* 0x080fe2000001087e */
[----:B------:R-:W-:Y:S01]  /*4510*/  FFMA.FTZ R123, R39, R28, R128 ;  /* 0x0000001c277b7223 */ /* 0x000fe20000010080 */
[----:B------:R-:W-:Y:S01]  /*4520*/  HADD2.F32 R28, -RZ, R131.H1_H1 ;  /* 0x30000083ff1c7230 */ /* 0x000fe20000004100 */
[----:B------:R-:W-:Y:S01]  /*4530*/  F2FP.F16.F32.PACK_AB R119, R122, R119 ;  /* 0x000000777a77723e */ /* 0x000fe200000000ff */
[----:B------:R-:W-:Y:S01]  /*4540*/  HADD2.F32 R13, -RZ, R36.H0_H0 ;  /* 0x20000024ff0d7230 */ /* 0x000fe20000004100 */
[----:B------:R-:W-:Y:S01]  /*4550*/  F2FP.F16.F32.PACK_AB R30, R121, R30 ;  /* 0x0000001e791e723e */ /* 0x000fe200000000ff */
[----:B------:R-:W-:-:S02]  /*4560*/  HADD2.F32 R29, -RZ, R127.H0_H0 ;  /* 0x2000007fff1d7230 */ /* 0x000fc40000004100 */
[----:B------:R-:W-:Y:S02]  /*4570*/  HADD2.F32 R12, -RZ, R32.H0_H0 ;  /* 0x20000020ff0c7230 */ /* 0x000fe40000004100 */
[-C--:B------:R-:W-:Y:S01]  /*4580*/  FMUL.FTZ R31, R13, R28.reuse ;  /* 0x0000001c0d1f7220 */ /* 0x080fe20000410000 */
[----:B------:R-:W-:Y:S02]  /*4590*/  HADD2.F32 R36, -RZ, R36.H1_H1 ;  /* 0x30000024ff247230 */ /* 0x000fe40000004100 */
[----:B------:R-:W-:Y:S02]  /*45a0*/  HADD2.F32 R32, -RZ, R32.H1_H1 ;  /* 0x30000020ff207230 */ /* 0x000fe40000004100 */
[----:B------:R-:W-:Y:S01]  /*45b0*/  FMUL.FTZ R28, R12, R28 ;  /* 0x0000001c0c1c7220 */ /* 0x000fe20000410000 */
[----:B------:R-:W-:Y:S02]  /*45c0*/  HADD2.F32 R14, -RZ, R131.H0_H0 ;  /* 0x20000083ff0e7230 */ /* 0x000fe40000004100 */
[-C--:B------:R-:W-:Y:S01]  /*45d0*/  FMUL.FTZ R33, R36, R29.reuse ;  /* 0x0000001d24217220 */ /* 0x080fe20000410000 */
[----:B------:R-:W-:-:S02]  /*45e0*/  FMUL.FTZ R29, R32, R29 ;  /* 0x0000001d201d7220 */ /* 0x000fc40000410000 */
[-C--:B------:R-:W-:Y:S01]  /*45f0*/  FFMA.FTZ R31, R12, R14.reuse, -R31 ;  /* 0x0000000e0c1f7223 */ /* 0x080fe2000001081f */
[----:B------:R-:W-:Y:S01]  /*4600*/  FFMA.FTZ R28, R13, R14, R28 ;  /* 0x0000000e0d1c7223 */ /* 0x000fe2000001001c */
[-C--:B------:R-:W-:Y:S01]  /*4610*/  FFMA.FTZ R32, R32, R15.reuse, -R33 ;  /* 0x0000000f20207223 */ /* 0x080fe20000010821 */
[----:B------:R-:W-:Y:S01]  /*4620*/  FFMA.FTZ R33, R36, R15, R29 ;  /* 0x0000000f24217223 */ /* 0x000fe2000001001d */
[----:B------:R-:W-:Y:S02]  /*4630*/  HADD2.F32 R14, -RZ, R118.H0_H0 ;  /* 0x20000076ff0e7230 */ /* 0x000fe40000004100 */
        /* <DEDUP_REMOVED lines=22> */
.L_x_2812:
[----:B------:R-:W-:Y:S05]  /*47a0*/  BSYNC B2 ;  /* 0x0000000000027941 */ /* 0x000fea0003800000 */
.L_x_2811:
[----:B------:R-:W-:Y:S02]  /*47b0*/  ISETP.GE.AND P5, PT, R115, R109, PT ;  /* 0x0000006d7300720c */ /* 0x000fe40003fa6270 */
[----:B------:R-:W-:-:S11]  /*47c0*/  P2R R13, PR, RZ, 0x1 ;  /* 0x00000001ff0d7803 */ /* 0x000fd60000000000 */
[--C-:B------:R-:W-:Y:S02]  /*47d0*/  @!P5 SHF.R.S32.HI R12, RZ, 0x1f, R115.reuse ;  /* 0x0000001fff0cd819 */ /* 0x100fe40000011473 */
[----:B------:R-:W-:-:S04]  /*47e0*/  @!P5 IADD3 R104, P0, P6, R56, R104, R115 ;  /* 0x000000683868d210 */ /* 0x000fc80007e1e073 */
[----:B------:R-:W-:Y:S02]  /*47f0*/  @!P5 IADD3.X R116, R93, R116, R12, P0, P6 ;  /* 0x000000745d74d210 */ /* 0x000fe400007ec40c */
[CC--:B------:R-:W-:Y:S02]  /*4800*/  LEA R12, P6, R112.reuse, R98.reuse, 0x1 ;  /* 0x00000062700c7211 */ /* 0x0c0fe400078c08ff */
[----:B------:R-:W-:Y:S02]  /*4810*/  ISETP.NE.AND P0, PT, R13, RZ, PT ;  /* 0x000000ff0d00720c */ /* 0x000fe40003f05270 */
[----:B------:R-:W-:Y:S02]  /*4820*/  LEA.HI.X R13, R112, R99, R114, 0x1, P6 ;  /* 0x00000063700d7211 */ /* 0x000fe400030f0c72 */
[----:B------:R-:W-:-:S03]  /*4830*/  @!P5 LEA R14, P6, R104, R98, 0x1 ;  /* 0x00000062680ed211 */ /* 0x000fc600078c08ff */
[----:B-1----:R1:W-:Y:S01]  /*4840*/  STG.E.128 desc[UR56][R12.64], R32 ;  /* 0x000000200c007986 */ /* 0x0023e2000c101d38 */
[----:B------:R-:W-:-:S05]  /*4850*/  @!P5 LEA.HI.X R15, R104, R99, R116, 0x1, P6 ;  /* 0x00000063680fd211 */ /* 0x000fca00030f0c74 */
[----:B--2---:R1:W-:Y:S04]  /*4860*/  @!P5 STG.E.128 desc[UR56][R14.64], R36 ;  /* 0x000000240e00d986 */ /* 0x0043e8000c101d38 */
.L_x_2810:
[----:B------:R-:W-:Y:S05]  /*4870*/  BSYNC B1 ;  /* 0x0000000000017941 */ /* 0x000fea0003800000 */
.L_x_2809:
        /* <DEDUP_REMOVED lines=17> */
[----:B------:R-:W-:Y:S01]  /*4990*/  LOP3.LUT R13, R12, R167, RZ, 0x3c, !PT ;  /* 0x000000a70c0d7212 */ /* 0x000fe200078e3cff */
[----:B------:R-:W-:-:S04]  /*49a0*/  IMAD R12, R152, 0x1800, R63 ;  /* 0x00001800980c7824 */ /* 0x000fc800078e023f */
[----:B------:R-:W-:Y:S02]  /*49b0*/  IMAD.IADD R13, R168, 0x1, R13 ;  /* 0x00000001a80d7824 */ /* 0x000fe400078e020d */
        /* <DEDUP_REMOVED lines=85> */
[----:B------:R-:W-:Y:S02]  /*4f10*/  F2FP.F16.F32.PACK_AB R14, R14, R15 ;  /* 0x0000000f0e0e723e */ /* 0x000fe400000000ff */
[----:B------:R-:W-:Y:S02]  /*4f20*/  F2FP.F16.F32.PACK_AB R30, R9, R110 ;  /* 0x0000006e091e723e */ /* 0x000fe400000000ff */
[----:B------:R-:W-:-:S07]  /*4f30*/  MOV R15, R10 ;  /* 0x0000000a000f7202 */ /* 0x000fce0000000f00 */
.L_x_2814:
[----:B------:R-:W-:Y:S05]  /*4f40*/  BSYNC B1 ;  /* 0x0000000000017941 */ /* 0x000fea0003800000 */
.L_x_2813:
        /* <DEDUP_REMOVED lines=10> */
.L_x_2782:
[----:B------:R-:W-:-:S13]  /*4ff0*/  ISETP.NE.AND P3, PT, R77, 0x3, PT ;  /* 0x000000034d00780c */ /* 0x000fda0003f65270 */
[----:B------:R-:W-:Y:S05]  /*5000*/  @!P3 BRA `(.L_x_2815) ;  /* 0x000000000004b947 */ /* 0x000fea0003800000 */
[----:B------:R-:W-:Y:S01]  /*5010*/  BPT.TRAP 0x1 ;  /* 0x000000040000795c */ /* 0x000fe20000300000 */
.L_x_2815:
[----:B------:R-:W-:Y:S01]  /*5020*/  IMAD R86, R152, 0x8, R145 ;  /* 0x0000000898567824 */ /* 0x000fe200078e0291 */
[----:B------:R-:W-:Y:S01]  /*5030*/  SHF.L.U32 R107, R155, 0x1f, RZ ;  /* 0x0000001f9b6b7819 */ /* 0x000fe200000006ff */
[----:B------:R-:W-:Y:S01]  /*5040*/  IMAD R97, R59, -0x60, R40 ;  /* 0xffffffa03b617824 */ /* 0x000fe200078e0228 */
[----:B------:R-:W-:Y:S02]  /*5050*/  BSSY B1, `(.L_x_2816) ;  /* 0x0000004000017945 */ /* 0x000fe40003800000 */
[----:B------:R-:W0:Y:S02]  /*5060*/  SYNCS.PHASECHK.TRANS64.TRYWAIT P4, [R86+URZ+0x32490], R107 ;  /* 0x0324906b560075a7 */ /* 0x000e24000808017f */
[----:B------:R-:W-:Y:S01]  /*5070*/  VIMNMX R97, R97, 0x60, PT ;  /* 0x0000006061617848 */ /* 0x000fe20003fe0100 */
[----:B0-----:R-:W-:Y:S06]  /*5080*/  @!P4 BRA `(.L_x_2817) ;  /* 0x000002f40088c947 */ /* 0x001fec0003800000 */
.L_x_3106:
[----:B------:R-:W-:Y:S05]  /*5090*/  BSYNC B1 ;  /* 0x0000000000017941 */ /* 0x000fea0003800000 */
.L_x_2816:
        /* <DEDUP_REMOVED lines=8> */
.L_x_2819:
[----:B------:R-:W-:Y:S05]  /*5120*/  BSYNC B1 ;  /* 0x0000000000017941 */ /* 0x000fea0003800000 */
.L_x_2818:
[----:B------:R-:W-:Y:S05]  /*5130*/  @P4 BRA `(.L_x_2799) ;  /* 0x0000000000104947 */ /* 0x000fea0003800000 */
[----:B-1----:R-:W1:Y:S04]  /*5140*/  @!P1 LDS.128 R4, [R104+0x2000] ;  /* 0x0020000068049984 */ /* 0x002e680000000c00 */
[----:B------:R-:W2:Y:S04]  /*5150*/  @!P2 LDS.128 R8, [R102+0x2000] ;  /* 0x002000006608a984 */ /* 0x000ea80000000c00 */
[----:B-1----:R1:W-:Y:S04]  /*5160*/  @!P1 STG.E.128 desc[UR56][R12.64], R4 ;  /* 0x000000040c009986 */ /* 0x0023e8000c101d38 */
[----:B--2---:R1:W-:Y:S02]  /*5170*/  @!P2 STG.E.128 desc[UR56][R12.64+0x40], R8 ;  /* 0x000040080c00a986 */ /* 0x0043e4000c101d38 */
.L_x_2799:
[----:B------:R-:W-:Y:S05]  /*5180*/  BSYNC B0 ;  /* 0x0000000000007941 */ /* 0x000fea0003800000 */
.L_x_2781:
        /* <DEDUP_REMOVED lines=17> */
.L_x_2821:
[----:B------:R-:W-:Y:S05]  /*52a0*/  BSYNC B0 ;  /* 0x0000000000007941 */ /* 0x000fea0003800000 */
.L_x_2820:
[----:B------:R-:W2:Y:S01]  /*52b0*/  SYNCS.PHASECHK.TRANS64.TRYWAIT P3, [R86+URZ+0x324b0], R107 ;  /* 0x0324b06b560075a7 */ /* 0x000ea2000806017f */
[----:B------:R-:W-:Y:S01]  /*52c0*/  ULDC UR44, c[0x0][0x310] ;  /* 0x0000c400002c7ab9 */ /* 0x000fe20000000800 */
[----:B------:R-:W-:Y:S01]  /*52d0*/  ULDC.64 UR38, c[0x0][0x318] ;  /* 0x0000c60000267ab9 */ /* 0x000fe20000000a00 */
[----:B------:R-:W-:Y:S01]  /*52e0*/  ULDC.64 UR36, c[0x0][0x308] ;  /* 0x0000c20000247ab9 */ /* 0x000fe20000000a00 */
[----:B------:R-:W-:Y:S01]  /*52f0*/  BSSY B0, `(.L_x_2822) ;  /* 0x0000003000007945 */ /* 0x000fe20003800000 */
[----:B------:R-:W-:-:S03]  /*5300*/  IMAD R5, R152, 0x6000, R75 ;  /* 0x0000600098057824 */ /* 0x000fc600078e024b */
[----:B--2---:R-:W-:Y:S05]  /*5310*/  @!P3 BRA `(.L_x_2823) ;  /* 0x000002f000f8b947 */ /* 0x004fea0003800000 */
.L_x_3107:
[----:B------:R-:W-:Y:S05]  /*5320*/  BSYNC B0 ;  /* 0x0000000000007941 */ /* 0x000fea0003800000 */
.L_x_2822:
        /* <DEDUP_REMOVED lines=39> */
.L_x_2825:
[----:B------:R-:W-:Y:S05]  /*55a0*/  BSYNC B0 ;  /* 0x0000000000007941 */ /* 0x000fea0003800000 */
.L_x_2824:
        /* <DEDUP_REMOVED lines=10> */
[----:B------:R-:W-:-:S03]  /*5650*/  LEA R32, P3, R4, UR36, 0x1 ;  /* 0x0000002404207c11 */ /* 0x000fc6000f8608ff */
[----:B------:R-:W-:-:S05]  /*5660*/  IMAD.IADD R5, R5, 0x1, R7 ;  /* 0x0000000105057824 */ /* 0x000fca00078e0207 */
        /* <DEDUP_REMOVED lines=25> */
.L_x_2827:
[----:B------:R-:W-:Y:S05]  /*5800*/  BSYNC B0 ;  /* 0x0000000000007941 */ /* 0x000fea0003800000 */
.L_x_2826:
        /* <DEDUP_REMOVED lines=8> */
[----:B------:R-:W-:Y:S01]  /*5890*/  VIADD R152, R152, 0x1 ;  /* 0x0000000198987836 */ /* 0x000fe20000000000 */
[----:B0-2---:R-:W-:-:S04]  /*58a0*/  @!P4 IADD3 R86, R86, 0x324c0, RZ ;  /* 0x000324c05656c810 */ /* 0x005fc80007ffe0ff */
        /* <DEDUP_REMOVED lines=12> */
.L_x_2776:
[----:B------:R-:W1:Y:S01]  /*5970*/  S2R R0, SR_TID.X ;  /* 0x0000000000007919 */ /* 0x000e620000002100 */
[----:B------:R-:W2:Y:S01]  /*5980*/  LDC R12, c[0x0][0xa80] ;  /* 0x0002a000ff0c7b82 */ /* 0x000ea20000000800 */
[----:B------:R-:W-:Y:S02]  /*5990*/  IMAD.MOV.U32 R5, RZ, RZ, 0x100 ;  /* 0x00000100ff057424 */ /* 0x000fe400078e00ff */
[----:B------:R-:W-:Y:S01]  /*59a0*/  IMAD.MOV.U32 R6, RZ, RZ, 0x1 ;  /* 0x00000001ff067424 */ /* 0x000fe200078e00ff */
[----:B------:R-:W-:Y:S01]  /*59b0*/  STL [R1+0x70], R117 ;  /* 0x0000707501007387 */ /* 0x000fe20000100800 */
[----:B------:R-:W-:Y:S02]  /*59c0*/  IMAD.MOV.U32 R7, RZ, RZ, RZ ;  /* 0x000000ffff077224 */ /* 0x000fe400078e00ff */
[----:B------:R-:W-:Y:S01]  /*59d0*/  IMAD.MOV.U32 R14, RZ, RZ, 0x1 ;  /* 0x00000001ff0e7424 */ /* 0x000fe200078e00ff */
[----:B------:R-:W-:Y:S01]  /*59e0*/  STL.128 [R1+0x230], RZ ;  /* 0x000230ff01007387 */ /* 0x000fe20000100c00 */
[----:B------:R-:W-:-:S02]  /*59f0*/  IMAD.MOV.U32 R15, RZ, RZ, RZ ;  /* 0x000000ffff0f7224 */ /* 0x000fc400078e00ff */
[----:B------:R-:W-:Y:S01]  /*5a00*/  IMAD.U32 R3, RZ, RZ, UR50 ;  /* 0x00000032ff037e24 */ /* 0x000fe2000f8e00ff */
[----:B------:R-:W-:Y:S01]  /*5a10*/  STL.128 [R1+0x240], RZ ;  /* 0x000240ff01007387 */ /* 0x000fe20000100c00 */
[----:B---34-:R-:W-:Y:S02]  /*5a20*/  IMAD.MOV.U32 R28, RZ, RZ, 0xc000 ;  /* 0x0000c000ff1c7424 */ /* 0x018fe400078e00ff */
[----:B------:R-:W-:Y:S01]  /*5a30*/  IMAD.U32 R29, RZ, RZ, UR50 ;  /* 0x00000032ff1d7e24 */ /* 0x000fe2000f8e00ff */
[----:B------:R-:W-:Y:S01]  /*5a40*/  STL.64 [R1+0x60], R14 ;  /* 0x0000600e01007387 */ /* 0x000fe20000100a00 */
[----:B------:R-:W-:Y:S02]  /*5a50*/  IMAD.MOV.U32 R31, RZ, RZ, 0x100 ;  /* 0x00000100ff1f7424 */ /* 0x000fe400078e00ff */
[----:B------:R-:W-:Y:S01]  /*5a60*/  IMAD.U32 R32, RZ, RZ, UR49 ;  /* 0x00000031ff207e24 */ /* 0x000fe2000f8e00ff */
[----:B------:R-:W-:Y:S01]  /*5a70*/  STL.128 [R1+0x260], RZ ;  /* 0x000260ff01007387 */ /* 0x000fe20000100c00 */
[----:B------:R-:W-:-:S03]  /*5a80*/  IMAD.U32 R18, RZ, RZ, UR49 ;  /* 0x00000031ff127e24 */ /* 0x000fc6000f8e00ff */
[----:B--2---:R-:W-:Y:S04]  /*5a90*/  STL [R1+0x250], R12 ;  /* 0x0002500c01007387 */ /* 0x004fe80000100800 */
[----:B------:R-:W-:Y:S01]  /*5aa0*/  STL.128 [R1+0x270], RZ ;  /* 0x000270ff01007387 */ /* 0x000fe20000100c00 */
[----:B-1----:R-:W-:-:S03]  /*5ab0*/  LOP3.LUT R2, R0, 0x7f, RZ, 0xc0, !PT ;  /* 0x0000007f00027812 */ /* 0x002fc600078ec0ff */
[----:B------:R-:W-:Y:S01]  /*5ac0*/  STL.128 [R1+0x280], RZ ;  /* 0x000280ff01007387 */ /* 0x000fe20000100c00 */
[----:B------:R-:W-:Y:S01]  /*5ad0*/  ISETP.NE.AND P1, PT, R2, RZ, PT ;  /* 0x000000ff0200720c */ /* 0x000fe20003f25270 */
[----:B------:R-:W1:Y:S01]  /*5ae0*/  S2R R0, SR_SWINHI ;  /* 0x0000000000007919 */ /* 0x000e620000002f00 */
[----:B------:R-:W-:Y:S02]  /*5af0*/  IMAD.MOV.U32 R2, RZ, RZ, 0x3000 ;  /* 0x00003000ff027424 */ /* 0x000fe400078e00ff */
[----:B------:R-:W-:Y:S01]  /*5b00*/  SEL R4, RZ, 0x1, P1 ;  /* 0x00000001ff047807 */ /* 0x000fe20000800000 */
[----:B------:R-:W-:Y:S04]  /*5b10*/  STL.128 [R1+0x290], RZ ;  /* 0x000290ff01007387 */ /* 0x000fe80000100c00 */
[----:B------:R2:W-:Y:S01]  /*5b20*/  STL.128 [R1+0x20], R4 ;  /* 0x0000200401007387 */ /* 0x0005e20000100c00 */
[----:B------:R-:W-:-:S03]  /*5b30*/  IMAD.MOV.U32 R30, RZ, RZ, R4 ;  /* 0x000000ffff1e7224 */ /* 0x000fc600078e0004 */
[----:B------:R-:W-:Y:S04]  /*5b40*/  STL.128 [R1+0x2a0], RZ ;  /* 0x0002a0ff01007387 */ /* 0x000fe80000100c00 */
[----:B------:R-:W-:Y:S04]  /*5b50*/  STL.128 [R1+0x2b0], RZ ;  /* 0x0002b0ff01007387 */ /* 0x000fe80000100c00 */
[----:B------:R-:W-:Y:S04]  /*5b60*/  STL.128 [R1+0x2c0], RZ ;  /* 0x0002c0ff01007387 */ /* 0x000fe80000100c00 */
[----:B------:R-:W-:Y:S04]  /*5b70*/  STL.128 [R1+0x2d0], RZ ;  /* 0x0002d0ff01007387 */ /* 0x000fe80000100c00 */
[----:B------:R-:W-:Y:S01]  /*5b80*/  STL.128 [R1+0x2e0], RZ ;  /* 0x0002e0ff01007387 */ /* 0x000fe20000100c00 */
[----:B------:R-:W-:-:S02]  /*5b90*/  MOV R26, R145 ;  /* 0x00000091001a7202 */ /* 0x000fc40000000f00 */
[----:B-1----:R-:W-:Y:S01]  /*5ba0*/  MOV R27, R0 ;  /* 0x00000000001b7202 */ /* 0x002fe20000000f00 */
[----:B------:R-:W-:Y:S01]  /*5bb0*/  STL.128 [R1+0x2f0], RZ ;  /* 0x0002f0ff01007387 */ /* 0x000fe20000100c00 */
[----:B------:R-:W-:-:S03]  /*5bc0*/  IADD3 R0, P3, R26, 0x32450, RZ ;  /* 0x000324501a007810 */ /* 0x000fc60007f7e0ff */
[----:B------:R-:W-:Y:S01]  /*5bd0*/  STL.128 [R1+0x300], RZ ;  /* 0x000300ff01007387 */ /* 0x000fe20000100c00 */
[C---:B------:R-:W-:Y:S02]  /*5be0*/  IADD3 R10, P4, R26.reuse, 0x32460, RZ ;  /* 0x000324601a0a7810 */ /* 0x040fe40007f9e0ff */
[----:B------:R-:W-:Y:S01]  /*5bf0*/  IADD3 R8, P1, R26, 0x32430, RZ ;  /* 0x000324301a087810 */ /* 0x000fe20007f3e0ff */
[----:B--2---:R-:W-:Y:S01]  /*5c00*/  IMAD.MOV.U32 R4, RZ, RZ, R0 ;  /* 0x000000ffff047224 */ /* 0x004fe200078e0000 */
[----:B------:R-:W-:Y:S01]  /*5c10*/  IADD3.X R5, RZ, R27, RZ, P3, !PT ;  /* 0x0000001bff057210 */ /* 0x000fe20001ffe4ff */
[--C-:B------:R-:W-:Y:S01]  /*5c20*/  IMAD.X R7, RZ, RZ, R27.reuse, P4 ;  /* 0x000000ffff077224 */ /* 0x100fe200020e061b */
[----:B------:R-:W-:Y:S01]  /*5c30*/  STL.128 [R1+0x310], RZ ;  /* 0x000310ff01007387 */ /* 0x000fe20000100c00 */
[----:B------:R-:W-:Y:S01]  /*5c40*/  IMAD.MOV.U32 R6, RZ, RZ, R10 ;  /* 0x000000ffff067224 */ /* 0x000fe200078e000a */
[----:B------:R-:W-:Y:S01]  /*5c50*/  IADD3 R18, P3, R18, 0x260, RZ ;  /* 0x0000026012127810 */ /* 0x000fe20007f7e0ff */
[----:B------:R-:W-:Y:S01]  /*5c60*/  IMAD.X R9, RZ, RZ, R27, P1 ;  /* 0x000000ffff097224 */ /* 0x000fe200008e061b */
[----:B------:R-:W-:Y:S04]  /*5c70*/  STL.128 [R1+0x320], RZ ;  /* 0x000320ff01007387 */ /* 0x000fe80000100c00 */
[----:B------:R1:W-:Y:S04]  /*5c80*/  STL.128 [R1+0x40], R4 ;  /* 0x0000400401007387 */ /* 0x0003e80000100c00 */
[----:B------:R-:W-:Y:S04]  /*5c90*/  STL.64 [R1+0x68], R6 ;  /* 0x0000680601007387 */ /* 0x000fe80000100a00 */
[----:B------:R-:W-:Y:S04]  /*5ca0*/  STL.64 [R1+0x8], R8 ;  /* 0x0000080801007387 */ /* 0x000fe80000100a00 */
[----:B------:R-:W-:Y:S01]  /*5cb0*/  STL.128 [R1+0x330], RZ ;  /* 0x000330ff01007387 */ /* 0x000fe20000100c00 */
[----:B-1----:R-:W1:Y:S03]  /*5cc0*/  LDC.64 R4, c[0x0][0xad8] ;  /* 0x0002b600ff047b82 */ /* 0x002e660000000a00 */
[----:B------:R-:W-:Y:S04]  /*5cd0*/  STL.128 [R1+0x340], RZ ;  /* 0x000340ff01007387 */ /* 0x000fe80000100c00 */
[----:B------:R-:W-:Y:S04]  /*5ce0*/  STL.128 [R1+0x350], RZ ;  /* 0x000350ff01007387 */ /* 0x000fe80000100c00 */
[----:B------:R-:W-:Y:S04]  /*5cf0*/  STL.128 [R1+0x360], RZ ;  /* 0x000360ff01007387 */ /* 0x000fe80000100c00 */
[----:B------:R-:W-:Y:S04]  /*5d00*/  STL.128 [R1+0x370], RZ ;  /* 0x000370ff01007387 */ /* 0x000fe80000100c00 */
[----:B------:R-:W-:Y:S04]  /*5d10*/  STL.128 [R1+0x380], RZ ;  /* 0x000380ff01007387 */ /* 0x000fe80000100c00 */
[----:B------:R-:W-:Y:S01]  /*5d20*/  STL.128 [R1+0x390], RZ ;  /* 0x000390ff01007387 */ /* 0x000fe20000100c00 */
[----:B-1----:R-:W-:-:S03]  /*5d30*/  ISETP.GE.AND P1, PT, R5, 0x1, PT ;  /* 0x000000010500780c */ /* 0x002fc60003f26270 */
[----:B------:R-:W-:Y:S01]  /*5d40*/  STL.128 [R1+0x3a0], RZ ;  /* 0x0003a0ff01007387 */ /* 0x000fe20000100c00 */
[----:B------:R-:W-:-:S03]  /*5d50*/  IMAD.IADD R0, R25, 0x1, R4 ;  /* 0x0000000119007824 */ /* 0x000fc600078e0204 */
[----:B------:R-:W-:Y:S04]  /*5d60*/  STL.128 [R1+0x3b0], RZ ;  /* 0x0003b0ff01007387 */ /* 0x000fe80000100c00 */
        /* <DEDUP_REMOVED lines=10> */
[----:B------:R-:W-:Y:S04]  /*5e10*/  STL.64 [R1], RZ ;  /* 0x000000ff01007387 */ /* 0x000fe80000100a00 */
[----:B------:R-:W-:Y:S04]  /*5e20*/  STL.64 [R1+0x38], RZ ;  /* 0x000038ff01007387 */ /* 0x000fe80000100a00 */
[----:B------:R1:W-:Y:S04]  /*5e30*/  STL.64 [R1+0x18], R2 ;  /* 0x0000180201007387 */ /* 0x0003e80000100a00 */
[----:B------:R2:W-:Y:S01]  /*5e40*/  STL.128 [R1+0x50], R28 ;  /* 0x0000501c01007387 */ /* 0x0005e20000100c00 */
[----:B-1----:R-:W-:-:S05]  /*5e50*/  IADD3 R2, P2, R26, 0x32440, RZ ;  /* 0x000324401a027810 */ /* 0x002fca0007f5e0ff */
[----:B------:R-:W-:Y:S01]  /*5e60*/  IMAD.X R3, RZ, RZ, R27, P2 ;  /* 0x000000ffff037224 */ /* 0x000fe200010e061b */
[----:B------:R-:W-:Y:S01]  /*5e70*/  IADD3 R32, P2, R32, 0x230, RZ ;  /* 0x0000023020207810 */ /* 0x000fe20007f5e0ff */
[----:B--2---:R-:W-:-:S03]  /*5e80*/  IMAD.U32 R30, RZ, RZ, UR49 ;  /* 0x00000031ff1e7e24 */ /* 0x004fc6000f8e00ff */
[----:B------:R-:W-:Y:S02]  /*5e90*/  STL.64 [R1+0x10], R2 ;  /* 0x0000100201007387 */ /* 0x000fe40000100a00 */
[----:B------:R-:W-:Y:S02]  /*5ea0*/  IADD3 R30, P4, R30, 0x38, RZ ;  /* 0x000000381e1e7810 */ /* 0x000fe40007f9e0ff */
[----:B------:R1:W-:Y:S02]  /*5eb0*/  STL.64 [R1+0x30], R2 ;  /* 0x0000300201007387 */ /* 0x0003e40000100a00 */
[----:B-1----:R-:W-:-:S05]  /*5ec0*/  IMAD.U32 R2, RZ, RZ, UR49 ;  /* 0x00000031ff027e24 */ /* 0x002fca000f8e00ff */
[----:B------:R-:W-:Y:S01]  /*5ed0*/  IADD3 R2, P5, R2, 0x70, RZ ;  /* 0x0000007002027810 */ /* 0x000fe20007fbe0ff */
[----:B------:R-:W-:-:S12]  /*5ee0*/  @P0 BRA `(.L_x_2829) ;  /* 0x00000000000c0947 */ /* 0x000fd80003800000 */
[----:B------:R-:W1:Y:S01]  /*5ef0*/  FENCE.VIEW.ASYNC.G ;  /* 0x00000000000073c6 */ /* 0x000e620000000100 */
[----:B------:R-:W-:Y:S05]  /*5f00*/  WARPSYNC.ALL ;  /* 0x0000000000007948 */ /* 0x000fea0003800000 */
[----:B-1----:R-:W-:Y:S06]  /*5f10*/  BAR.ARV 0xc, 0x120 ;  /* 0x0304800000007b1d */ /* 0x002fec0000002000 */
.L_x_2829:
[----:B------:R-:W-:Y:S01]  /*5f20*/  IMAD.X R39, RZ, RZ, UR48, P2 ;  /* 0x00000030ff277e24 */ /* 0x000fe200090e06ff */
[----:B------:R-:W-:Y:S01]  /*5f30*/  IADD3.X R31, RZ, UR48, RZ, P4, !PT ;  /* 0x00000030ff1f7c10 */ /* 0x000fe2000a7fe4ff */
[----:B------:R-:W-:Y:S02]  /*5f40*/  IMAD.X R37, RZ, RZ, UR48, P3 ;  /* 0x00000030ff257e24 */ /* 0x000fe400098e06ff */
[----:B------:R-:W-:Y:S01]  /*5f50*/  IMAD.X R73, RZ, RZ, UR48, P5 ;  /* 0x00000030ff497e24 */ /* 0x000fe2000a8e06ff */
        /* <DEDUP_REMOVED lines=12> */
.L_x_2832:
[----:B------:R-:W-:-:S13]  /*6020*/  ISETP.NE.AND P0, PT, R5, 0x1, PT ;  /* 0x000000010500780c */ /* 0x000fda0003f05270 */
[----:B------:R-:W1:Y:S02]  /*6030*/  @P0 LDC.64 R6, c[0x0][0xae0] ;  /* 0x0002b800ff060b82 */ /* 0x000e640000000a00 */
[----:B-1----:R-:W-:-:S05]  /*6040*/  @P0 IMAD.HI.U32 R4, R3, R6, RZ ;  /* 0x0000000603040227 */ /* 0x002fca00078e00ff */
[----:B------:R-:W-:-:S07]  /*6050*/  @P0 SHF.R.U32.HI R3, RZ, R7, R4 ;  /* 0x00000007ff030219 */ /* 0x000fce0000011604 */
.L_x_2833:
[----:B------:R-:W-:Y:S05]  /*6060*/  BSYNC B0 ;  /* 0x0000000000007941 */ /* 0x000fea0003800000 */
.L_x_2831:
[----:B------:R-:W-:-:S05]  /*6070*/  IMAD R3, R3, R5, R5 ;  /* 0x0000000503037224 */ /* 0x000fca00078e0205 */
[----:B------:R-:W-:-:S07]  /*6080*/  VIMNMX R0, R0, R3, PT ;  /* 0x0000000300007248 */ /* 0x000fce0003fe0100 */
.L_x_2830:
        /* <DEDUP_REMOVED lines=18> */
.L_x_2836:
[----:B------:R-:W-:-:S13]  /*61b0*/  ISETP.NE.AND P0, PT, R5, 0x1, PT ;  /* 0x000000010500780c */ /* 0x000fda0003f05270 */
[----:B------:R-:W1:Y:S02]  /*61c0*/  @P0 LDC.64 R6, c[0x0][0xae0] ;  /* 0x0002b800ff060b82 */ /* 0x000e640000000a00 */
[----:B-1----:R-:W-:-:S05]  /*61d0*/  @P0 IMAD.HI.U32 R6, R19, R6, RZ ;  /* 0x0000000613060227 */ /* 0x002fca00078e00ff */
[----:B------:R-:W-:-:S07]  /*61e0*/  @P0 SHF.R.U32.HI R19, RZ, R7, R6 ;  /* 0x00000007ff130219 */ /* 0x000fce0000011606 */
.L_x_2837:
[----:B------:R-:W-:Y:S05]  /*61f0*/  BSYNC B0 ;  /* 0x0000000000007941 */ /* 0x000fea0003800000 */
.L_x_2835:
[----:B------:R-:W-:-:S05]  /*6200*/  IMAD R5, R19, R5, RZ ;  /* 0x0000000513057224 */ /* 0x000fca00078e02ff */
[----:B------:R-:W-:-:S07]  /*6210*/  VIMNMX R0, R0, R5, !PT ;  /* 0x0000000500007248 */ /* 0x000fce0007fe0100 */
.L_x_2834:
[----:B------:R-:W-:Y:S01]  /*6220*/  IMAD.HI R0, R0, 0x2aaaaaab, RZ ;  /* 0x2aaaaaab00007827 */ /* 0x000fe200078e02ff */
[----:B------:R-:W-:-:S04]  /*6230*/  PLOP3.LUT P0, PT, PT, PT, PT, 0x80, 0x0 ;  /* 0x000000000000781c */ /* 0x000fc80003f0f070 */
[----:B------:R-:W-:-:S04]  /*6240*/  SHF.R.U32.HI R3, RZ, 0x1f, R0 ;  /* 0x0000001fff037819 */ /* 0x000fc80000011600 */
[----:B------:R-:W-:-:S04]  /*6250*/  LEA.HI.SX32 R3, R0, R3, 0x1c ;  /* 0x0000000300037211 */ /* 0x000fc800078fe2ff */
[----:B------:R-:W-:-:S04]  /*6260*/  VIMNMX R164, RZ, R3, !PT ;  /* 0x00000003ffa47248 */ /* 0x000fc80007fe0100 */
[----:B------:R-:W-:-:S13]  /*6270*/  ISETP.GT.AND P1, PT, R178, R164, PT ;  /* 0x000000a4b200720c */ /* 0x000fda0003f24270 */
[----:B------:R-:W-:Y:S05]  /*6280*/  @!P1 BRA `(.L_x_2838) ;  /* 0x0000025400409947 */ /* 0x000fea0003800000 */
[----:B------:R1:W-:Y:S01]  /*6290*/  STL.64 [R1+0x78], RZ ;  /* 0x000078ff01007387 */ /* 0x0003e20000100a00 */
[----:B------:R-:W-:Y:S01]  /*62a0*/  IMAD.U32 R52, RZ, RZ, UR49 ;  /* 0x00000031ff347e24 */ /* 0x000fe2000f8e00ff */
[----:B------:R-:W-:Y:S01]  /*62b0*/  MOV R63, UR49 ;  /* 0x00000031003f7c02 */ /* 0x000fe20008000f00 */
[----:B------:R-:W-:Y:S01]  /*62c0*/  IMAD.U32 R58, RZ, RZ, UR49 ;  /* 0x00000031ff3a7e24 */ /* 0x000fe2000f8e00ff */
[----:B------:R-:W-:Y:S01]  /*62d0*/  UMOV UR4, 0xffffffff ;  /* 0xffffffff00047882 */ /* 0x000fe20000000000 */
[----:B------:R-:W-:Y:S01]  /*62e0*/  IMAD.U32 R28, RZ, RZ, UR49 ;  /* 0x00000031ff1c7e24 */ /* 0x000fe2000f8e00ff */
[----:B------:R-:W-:Y:S01]  /*62f0*/  IADD3 R52, P1, R52, 0x118, RZ ;  /* 0x0000011834347810 */ /* 0x000fe20007f3e0ff */
        /* <DEDUP_REMOVED lines=10> */
[----:B------:R-:W-:Y:S01]  /*63a0*/  IMAD.X R33, RZ, RZ, UR48, P1 ;  /* 0x00000030ff217e24 */ /* 0x000fe200088e06ff */
[----:B------:R-:W-:Y:S01]  /*63b0*/  IADD3 R54, P1, R54, 0x88, RZ ;  /* 0x0000008836367810 */ /* 0x000fe20007f3e0ff */
[----:B------:R-:W-:Y:S01]  /*63c0*/  IMAD.X R57, RZ, RZ, UR48, P5 ;  /* 0x00000030ff397e24 */ /* 0x000fe2000a8e06ff */
[----:B------:R-:W-:Y:S01]  /*63d0*/  IADD3 R63, P5, R63, 0x80, RZ ;  /* 0x000000803f3f7810 */ /* 0x000fe20007fbe0ff */
[----:B------:R-:W-:Y:S01]  /*63e0*/  IMAD.X R29, RZ, RZ, UR48, P4 ;  /* 0x00000030ff1d7e24 */ /* 0x000fe2000a0e06ff */
[----:B------:R-:W-:Y:S01]  /*63f0*/  IADD3 R24, P4, R24, 0x78, RZ ;  /* 0x0000007818187810 */ /* 0x000fe20007f9e0ff */
[----:B------:R-:W-:-:S02]  /*6400*/  IMAD.X R62, RZ, RZ, UR48, P0 ;  /* 0x00000030ff3e7e24 */ /* 0x000fc400080e06ff */
[----:B------:R-:W-:Y:S02]  /*6410*/  IMAD.X R56, RZ, RZ, UR48, P3 ;  /* 0x00000030ff387e24 */ /* 0x000fe400098e06ff */
[----:B------:R-:W-:Y:S02]  /*6420*/  IMAD.X R60, RZ, RZ, UR48, P2 ;  /* 0x00000030ff3c7e24 */ /* 0x000fe400090e06ff */
[----:B------:R-:W-:Y:S02]  /*6430*/  IMAD.X R55, RZ, RZ, UR48, P1 ;  /* 0x00000030ff377e24 */ /* 0x000fe400088e06ff */
[----:B------:R-:W-:Y:S02]  /*6440*/  IMAD.X R64, RZ, RZ, UR48, P5 ;  /* 0x00000030ff407e24 */ /* 0x000fe4000a8e06ff */
[----:B------:R-:W-:Y:S01]  /*6450*/  IMAD.X R25, RZ, RZ, UR48, P4 ;  /* 0x00000030ff197e24 */ /* 0x000fe2000a0e06ff */
[----:B-1----:R-:W-:Y:S06]  /*6460*/  BRA.DIV UR4, `(.L_x_2839) ;  /* 0x000002e204b87947 */ /* 0x002fec000b800000 */
[----:B------:R1:W2:Y:S02]  /*6470*/  SHFL.IDX PT, R14, R213, RZ, 0x1f ;  /* 0x00001fffd50e7589 */ /* 0x0002a400000e0000 */
.L_x_3110:
[----:B--2---:R-:W-:Y:S01]  /*6480*/  LEA.HI R0, R14, R14, RZ, 0x1 ;  /* 0x0000000e0e007211 */ /* 0x004fe200078f08ff */
[C---:B------:R-:W-:Y:S01]  /*6490*/  VIADD R43, R145.reuse, 0x18400 ;  /* 0x00018400912b7836 */ /* 0x040fe20000000000 */
[----:B------:R-:W-:Y:S01]  /*64a0*/  STL.128 [R1+0xb0], RZ ;  /* 0x0000b0ff01007387 */ /* 0x000fe20000100c00 */
[C---:B------:R-:W-:Y:S01]  /*64b0*/  VIADD R8, R145.reuse, 0x400 ;  /* 0x0000040091087836 */ /* 0x040fe20000000000 */
[----:B------:R-:W-:Y:S01]  /*64c0*/  LOP3.LUT R3, R0, 0x7fffe, RZ, 0xc0, !PT ;  /* 0x0007fffe00037812 */ /* 0x000fe200078ec0ff */
[----:B------:R-:W-:Y:S01]  /*64d0*/  IMAD.MOV.U32 R4, RZ, RZ, 0x1 ;  /* 0x00000001ff047424 */ /* 0x000fe200078e00ff */
[----:B------:R-:W-:Y:S01]  /*64e0*/  STL.128 [R1+0xc0], RZ ;  /* 0x0000c0ff01007387 */ /* 0x000fe20000100c00 */
[----:B------:R-:W-:Y:S01]  /*64f0*/  IMAD.MOV.U32 R5, RZ, RZ, RZ ;  /* 0x000000ffff057224 */ /* 0x000fe200078e00ff */
[----:B------:R-:W-:Y:S01]  /*6500*/  IADD3 R0, R14, -R3, RZ ;  /* 0x800000030e007210 */ /* 0x000fe20007ffe0ff */
[----:B------:R-:W-:Y:S01]  /*6510*/  VIADD R3, R145, 0x1c400 ;  /* 0x0001c40091037836 */ /* 0x000fe20000000000 */
[----:B------:R-:W-:Y:S01]  /*6520*/  SHF.R.U32.HI R8, RZ, 0x4, R8 ;  /* 0x00000004ff087819 */ /* 0x000fe20000011608 */
[----:B------:R-:W-:Y:S01]  /*6530*/  IMAD.MOV.U32 R6, RZ, RZ, 0x1 ;  /* 0x00000001ff067424 */ /* 0x000fe200078e00ff */
[----:B------:R-:W-:Y:S01]  /*6540*/  STL.128 [R1+0xd0], RZ ;  /* 0x0000d0ff01007387 */ /* 0x000fe20000100c00 */
[----:B------:R-:W-:Y:S01]  /*6550*/  IMAD R0, R0, 0x2000, R43 ;  /* 0x0000200000007824 */ /* 0x000fe200078e022b */
[----:B------:R-:W-:Y:S01]  /*6560*/  SHF.R.U32.HI R3, RZ, 0x4, R3 ;  /* 0x00000004ff037819 */ /* 0x000fe20000011603 */
[----:B------:R-:W-:Y:S01]  /*6570*/  IMAD.MOV.U32 R7, RZ, RZ, RZ ;  /* 0x000000ffff077224 */ /* 0x000fe200078e00ff */
[----:B------:R-:W-:Y:S01]  /*6580*/  LOP3.LUT R8, R8, 0x3fff, RZ, 0xc0, !PT ;  /* 0x00003fff08087812 */ /* 0x000fe200078ec0ff */
[----:B------:R-:W-:Y:S01]  /*6590*/  VIADD R9, R0, 0xa000 ;  /* 0x0000a00000097836 */ /* 0x000fe20000000000 */
[----:B------:R-:W-:Y:S01]  /*65a0*/  LOP3.LUT R3, R3, 0x3fff, RZ, 0xc0, !PT ;  /* 0x00003fff03037812 */ /* 0x000fe200078ec0ff */
[----:B------:R-:W-:Y:S01]  /*65b0*/  IMAD.MOV.U32 R12, RZ, RZ, 0x1 ;  /* 0x00000001ff0c7424 */ /* 0x000fe200078e00ff */
[----:B------:R-:W-:Y:S01]  /*65c0*/  SHF.R.U32.HI R0, RZ, 0x4, R0 ;  /* 0x00000004ff007819 */ /* 0x000fe20000011600 */
[----:B------:R-:W-:Y:S01]  /*65d0*/  IMAD.MOV.U32 R13, RZ, RZ, RZ ;  /* 0x000000ffff0d7224 */ /* 0x000fe200078e00ff */
[----:B------:R-:W-:Y:S01]  /*65e0*/  SHF.R.U32.HI R9, RZ, 0x4, R9 ;  /* 0x00000004ff097819 */ /* 0x000fe20000011609 */
[----:B------:R2:W-:Y:S01]  /*65f0*/  STL.128 [R1+0x80], R4 ;  /* 0x0000800401007387 */ /* 0x0005e20000100c00 */
[----:B------:R-:W-:Y:S01]  /*6600*/  LOP3.LUT R3, R3, 0x10000, RZ, 0xfc, !PT ;  /* 0x0001000003037812 */ /* 0x000fe200078efcff */
[----:B------:R-:W-:Y:S01]  /*6610*/  IMAD.MOV.U32 R11, RZ, RZ, 0x40000040 ;  /* 0x40000040ff0b7424 */ /* 0x000fe200078e00ff */
[----:B------:R-:W-:Y:S01]  /*6620*/  LOP3.LUT R9, R9, 0x3fff, RZ, 0xc0, !PT ;  /* 0x00003fff09097812 */ /* 0x000fe200078ec0ff */
[----:B------:R3:W-:Y:S01]  /*6630*/  STL.64 [R1+0x90], R12 ;  /* 0x0000900c01007387 */ /* 0x0007e20000100a00 */
[----:B------:R-:W-:Y:S01]  /*6640*/  LOP3.LUT R0, R0, 0x3fff, RZ, 0xc0, !PT ;  /* 0x00003fff00007812 */ /* 0x000fe200078ec0ff */
[----:B------:R-:W-:Y:S01]  /*6650*/  IMAD.U32 R34, RZ, RZ, UR49 ;  /* 0x00000031ff227e24 */ /* 0x000fe2000f8e00ff */
[----:B------:R-:W-:Y:S01]  /*6660*/  LOP3.LUT R10, R8, 0x10000, RZ, 0xfc, !PT ;  /* 0x00010000080a7812 */ /* 0x000fe200078efcff */
[----:B------:R4:W-:Y:S01]  /*6670*/  STL.128 [R1+0xe0], RZ ;  /* 0x0000e0ff01007387 */ /* 0x0009e20000100c00 */
[----:B------:R-:W-:Y:S01]  /*6680*/  LOP3.LUT P0, RZ, R43, 0x1bf, RZ, 0xc0, !PT ;  /* 0x000001bf2bff7812 */ /* 0x000fe2000780c0ff */
[----:B------:R-:W-:Y:S01]  /*6690*/  BSSY B6, `(.L_x_2840) ;  /* 0x0000021000067945 */ /* 0x000fe20003800000 */
[----:B------:R-:W-:Y:S01]  /*66a0*/  IADD3 R34, P1, R34, 0xb0, RZ ;  /* 0x000000b022227810 */ /* 0x000fe20007f3e0ff */
[----:B------:R4:W-:Y:S01]  /*66b0*/  STL.128 [R1+0xf0], RZ ;  /* 0x0000f0ff01007387 */ /* 0x0009e20000100c00 */
[----:B--2---:R-:W-:Y:S01]  /*66c0*/  LOP3.LUT R6, R8, 0x3000000, RZ, 0xfc, !PT ;  /* 0x0300000008067812 */ /* 0x004fe200078efcff */
[----:B------:R-:W-:Y:S01]  /*66d0*/  IMAD.MOV.U32 R4, RZ, RZ, R3 ;  /* 0x000000ffff047224 */ /* 0x000fe200078e0003 */
[----:B------:R-:W-:Y:S01]  /*66e0*/  LOP3.LUT R8, R9, 0x10000, RZ, 0xfc, !PT ;  /* 0x0001000009087812 */ /* 0x000fe200078efcff */
[----:B------:R-:W-:Y:S01]  /*66f0*/  IMAD.MOV.U32 R5, RZ, RZ, 0x40000040 ;  /* 0x40000040ff057424 */ /* 0x000fe200078e00ff */
[----:B---3--:R-:W-:Y:S01]  /*6700*/  LOP3.LUT R12, R0, 0x10000, RZ, 0xfc, !PT ;  /* 0x00010000000c7812 */ /* 0x008fe200078efcff */
[----:B------:R-:W-:Y:S01]  /*6710*/  IMAD.MOV.U32 R7, RZ, RZ, 0x40000040 ;  /* 0x40000040ff077424 */ /* 0x000fe200078e00ff */
[----:B------:R-:W-:Y:S01]  /*6720*/  MOV R13, 0x40000040 ;  /* 0x40000040000d7802 */ /* 0x000fe20000000f00 */
[----:B------:R-:W-:Y:S01]  /*6730*/  IMAD.MOV.U32 R9, RZ, RZ, 0x40000040 ;  /* 0x40000040ff097424 */ /* 0x000fe200078e00ff */
[----:B------:R4:W-:Y:S01]  /*6740*/  STL.128 [R1+0x100], RZ ;  /* 0x000100ff01007387 */ /* 0x0009e20000100c00 */
[----:B------:R-:W-:-:S03]  /*6750*/  IMAD.X R35, RZ, RZ, UR48, P1 ;  /* 0x00000030ff237e24 */ /* 0x000fc600088e06ff */
[----:B------:R4:W-:Y:S04]  /*6760*/  STL.128 [R1+0xa0], R4 ;  /* 0x0000a00401007387 */ /* 0x0009e80000100c00 */
[----:B------:R4:W-:Y:S04]  /*6770*/  STL.64 [R1+0x98], R12 ;  /* 0x0000980c01007387 */ /* 0x0009e80000100a00 */
[----:B------:R4:W-:Y:S01]  /*6780*/  STL.128 [R1+0x110], R8 ;  /* 0x0001100801007387 */ /* 0x0009e20000100c00 */
[----:B------:R-:W-:Y:S05]  /*6790*/  @!P0 BRA `(.L_x_2841) ;  /* 0x0000000000408947 */ /* 0x000fea0003800000 */
[----:B------:R-:W-:Y:S01]  /*67a0*/  MOV R0, 0x0 ;  /* 0x0000000000007802 */ /* 0x000fe20000000f00 */
[----:B------:R-:W-:Y:S01]  /*67b0*/  ULDC.64 UR4, c[0x4][0x90] ;  /* 0x0100240000047ab9 */ /* 0x000fe20000000a00 */
[----:B------:R-:W-:Y:S01]  /*67c0*/  ULDC.64 UR6, c[0x4][0x98] ;  /* 0x0100260000067ab9 */ /* 0x000fe20000000a00 */
[----:B----4-:R-:W-:Y:S01]  /*67d0*/  IMAD.U32 R4, RZ, RZ, UR4 ;  /* 0x00000004ff047e24 */ /* 0x010fe2000f8e00ff */
[----:B------:R2:W3:Y:S01]  /*67e0*/  LDC.64 R14, c[0x4][R0] ;  /* 0x01000000000e7b82 */ /* 0x0004e20000000a00 */
        /* <DEDUP_REMOVED lines=8> */
[----:B--2---:R-:W-:-:S07]  /*6870*/  IMAD.MOV.U32 R12, RZ, RZ, 0x1 ;  /* 0x00000001ff0c7424 */ /* 0x004fce00078e00ff */
[----:B------:R-:W-:-:S07]  /*6880*/  LEPC R20, `(.L_x_2841) ;  /* 0x000000001014794e */ /* 0x000fce0000000000 */
[----:B01-3-5:R-:W-:Y:S05]  /*6890*/  CALL.ABS.NOINC R14 ;  /* 0x000000000e007343 */ /* 0x02bfea0003c00000 */
.L_x_2841:
[----:B------:R-:W-:Y:S05]  /*68a0*/  BSYNC B6 ;  /* 0x0000000000067941 */ /* 0x000fea0003800000 */
.L_x_2840:
[----:B------:R-:W2:Y:S01]  /*68b0*/  S2R R19, SR_TID.X ;  /* 0x0000000000137919 */ /* 0x000ea20000002100 */
[----:B----4-:R-:W3:Y:S01]  /*68c0*/  LDC.64 R10, c[0x0][0xad8] ;  /* 0x0002b600ff0a7b82 */ /* 0x010ee20000000a00 */
[----:B------:R-:W-:Y:S01]  /*68d0*/  UIADD3 UR5, UP0, UR49, 0x120, URZ ;  /* 0x0000012031057890 */ /* 0x000fe2000ff1e03f */
[----:B------:R-:W-:Y:S01]  /*68e0*/  IMAD.MOV.U32 R8, RZ, RZ, RZ ;  /* 0x000000ffff087224 */ /* 0x000fe200078e00ff */
[----:B------:R4:W-:Y:S01]  /*68f0*/  STL.64 [R1+0x130], R24 ;  /* 0x0001301801007387 */ /* 0x0009e20000100a00 */
[----:B------:R-:W-:Y:S01]  /*6900*/  IMAD.U32 R72, RZ, RZ, UR49 ;  /* 0x00000031ff487e24 */ /* 0x000fe2000f8e00ff */
[----:B------:R-:W-:Y:S01]  /*6910*/  UIADD3.X UR6, URZ, UR48, URZ, UP0, !UPT ;  /* 0x000000303f067290 */ /* 0x000fe200087fe43f */
[----:B------:R-:W-:Y:S01]  /*6920*/  IMAD.U32 R36, RZ, RZ, UR49 ;  /* 0x00000031ff247e24 */ /* 0x000fe2000f8e00ff */
[----:B------:R-:W-:Y:S01]  /*6930*/  UIADD3 UR4, UP0, UR49, 0x16c, URZ ;  /* 0x0000016c31047890 */ /* 0x000fe2000ff1e03f */
[----:B------:R-:W0:Y:S01]  /*6940*/  LDC.64 R44, c[0x0][0xae0] ;  /* 0x0002b800ff2c7b82 */ /* 0x000e220000000a00 */
[----:B------:R-:W-:Y:S01]  /*6950*/  IMAD.U32 R12, RZ, RZ, UR5 ;  /* 0x00000005ff0c7e24 */ /* 0x000fe2000f8e00ff */
[----:B------:R4:W-:Y:S01]  /*6960*/  STL.64 [R1+0x120], R182 ;  /* 0x000120b601007387 */ /* 0x0009e20000100a00 */
[----:B------:R-:W-:Y:S01]  /*6970*/  UIADD3.X UR5, URZ, UR48, URZ, UP0, !UPT ;  /* 0x000000303f057290 */ /* 0x000fe200087fe43f */
[----:B------:R-:W-:Y:S01]  /*6980*/  IMAD.U32 R13, RZ, RZ, UR6 ;  /* 0x00000006ff0d7e24 */ /* 0x000fe2000f8e00ff */
[----:B------:R-:W-:Y:S01]  /*6990*/  MOV R38, UR49 ;  /* 0x0000003100267c02 */ /* 0x000fe20008000f00 */
[----:B------:R-:W-:Y:S01]  /*69a0*/  IMAD.U32 R14, RZ, RZ, UR4 ;  /* 0x00000004ff0e7e24 */ /* 0x000fe2000f8e00ff */
[----:B------:R4:W-:Y:S01]  /*69b0*/  STL.U8 [R1+0x138], RZ ;  /* 0x000138ff01007387 */ /* 0x0009e20000100000 */
[----:B------:R-:W1:Y:S01]  /*69c0*/  LDC.64 R20, c[0x0][0xad0] ;  /* 0x0002b400ff147b82 */ /* 0x000e620000000a00 */
[----:B------:R-:W-:Y:S01]  /*69d0*/  IMAD.U32 R15, RZ, RZ, UR5 ;  /* 0x00000005ff0f7e24 */ /* 0x000fe2000f8e00ff */
[----:B------:R-:W-:Y:S01]  /*69e0*/  ULDC UR4, c[0x0][0x3d4] ;  /* 0x0000f50000047ab9 */ /* 0x000fe20000000800 */
[----:B------:R4:W-:Y:S01]  /*69f0*/  STL.64 [R1+0x128], R12 ;  /* 0x0001280c01007387 */ /* 0x0009e20000100a00 */
[----:B------:R-:W-:-:S02]  /*6a00*/  ISETP.LT.AND P0, PT, RZ, UR4, PT ;  /* 0x00000004ff007c0c */ /* 0x000fc4000bf01270 */
[----:B------:R-:W-:Y:S01]  /*6a10*/  IADD3 R38, P1, R38, 0x170, RZ ;  /* 0x0000017026267810 */ /* 0x000fe20007f3e0ff */
[----:B------:R4:W-:Y:S01]  /*6a20*/  STL.64 [R1+0x170], R14 ;  /* 0x0001700e01007387 */ /* 0x0009e20000100a00 */
[----:B------:R-:W4:Y:S01]  /*6a30*/  LDC R6, c[0x0][0x430] ;  /* 0x00010c00ff067b82 */ /* 0x000f220000000800 */
[----:B---3--:R-:W-:Y:S01]  /*6a40*/  IMAD.MOV.U32 R159, RZ, RZ, R10 ;  /* 0x000000ffff9f7224 */ /* 0x008fe200078e000a */
[----:B------:R-:W-:Y:S01]  /*6a50*/  IADD3 R72, P2, R72, 0x13c, RZ ;  /* 0x0000013c48487810 */ /* 0x000fe20007f5e0ff */
[----:B------:R-:W-:Y:S01]  /*6a60*/  IMAD.MOV.U32 R9, RZ, RZ, R11 ;  /* 0x000000ffff097224 */ /* 0x000fe200078e000b */
[----:B------:R-:W-:Y:S01]  /*6a70*/  IADD3 R36, P4, R36, 0x128, RZ ;  /* 0x0000012824247810 */ /* 0x000fe20007f9e0ff */
[----:B------:R-:W-:Y:S02]  /*6a80*/  IMAD.X R67, RZ, RZ, UR48, P1 ;  /* 0x00000030ff437e24 */ /* 0x000fe400088e06ff */
[----:B--2---:R-:W-:Y:S01]  /*6a90*/  VIADD R192, R19, 0xffffff80 ;  /* 0xffffff8013c07836 */ /* 0x004fe20000000000 */
[----:B------:R-:W4:Y:S01]  /*6aa0*/  LDC.64 R4, c[0x0][0x428] ;  /* 0x00010a00ff047b82 */ /* 0x000f220000000a00 */
[----:B0-----:R-:W-:-:S02]  /*6ab0*/  IMAD.MOV.U32 R10, RZ, RZ, R44 ;  /* 0x000000ffff0a7224 */ /* 0x001fc400078e002c */
[----:B------:R-:W-:Y:S01]  /*6ac0*/  IMAD.MOV.U32 R11, RZ, RZ, R45 ;  /* 0x000000ffff0b7224 */ /* 0x000fe200078e002d */
[----:B------:R0:W-:Y:S01]  /*6ad0*/  STL [R1+0x13c], R192 ;  /* 0x00013cc001007387 */ /* 0x0001e20000100800 */
[----:B------:R-:W-:Y:S02]  /*6ae0*/  IMAD.U32 R19, RZ, RZ, UR49 ;  /* 0x00000031ff137e24 */ /* 0x000fe4000f8e00ff */
[----:B------:R-:W-:Y:S01]  /*6af0*/  IMAD.X R75, RZ, RZ, UR48, P2 ;  /* 0x00000030ff4b7e24 */ /* 0x000fe200090e06ff */
[----:B------:R0:W-:Y:S01]  /*6b00*/  STL.128 [R1+0x150], R8 ;  /* 0x0001500801007387 */ /* 0x0001e20000100c00 */
[----:B-1----:R-:W-:Y:S01]  /*6b10*/  IMAD.MOV.U32 R158, RZ, RZ, R21 ;  /* 0x000000ffff9e7224 */ /* 0x002fe200078e0015 */
[----:B------:R-:W-:Y:S01]  /*6b20*/  IADD3 R19, P3, R19, 0x138, RZ ;  /* 0x0000013813137810 */ /* 0x000fe20007f7e0ff */
[----:B------:R-:W-:Y:S02]  /*6b30*/  IMAD.MOV.U32 R7, RZ, RZ, R20 ;  /* 0x000000ffff077224 */ /* 0x000fe400078e0014 */
[----:B------:R-:W-:Y:S01]  /*6b40*/  IMAD.X R65, RZ, RZ, UR48, P4 ;  /* 0x00000030ff417e24 */ /* 0x000fe2000a0e06ff */
[----:B------:R0:W-:Y:S01]  /*6b50*/  STL.128 [R1+0x140], R156 ;  /* 0x0001409c01007387 */ /* 0x0001e20000100c00 */
[----:B------:R-:W-:-:S03]  /*6b60*/  IMAD.X R66, RZ, RZ, UR48, P3 ;  /* 0x00000030ff427e24 */ /* 0x000fc600098e06ff */
[----:B----4-:R0:W-:Y:S01]  /*6b70*/  STL.128 [R1+0x160], R4 ;  /* 0x0001600401007387 */ /* 0x0101e20000100c00 */
[----:B------:R-:W-:Y:S05]  /*6b80*/  @P0 BRA `(.L_x_2842) ;  /* 0x0000000000400947 */ /* 0x000fea0003800000 */
[----:B------:R-:W2:Y:S02]  /*6b90*/  LDL R3, [R1+0x224] ;  /* 0x0002240001037983 */ /* 0x000ea40000100800 */
[----:B--2---:R-:W-:-:S04]  /*6ba0*/  LEA.HI R0, R3, R3, RZ, 0x1 ;  /* 0x0000000303007211 */ /* 0x004fc800078f08ff */
        /* <DEDUP_REMOVED lines=8> */
.L_x_2845:
[----:B--2---:R2:W3:Y:S02]  /*6c30*/  SYNCS.PHASECHK.TRANS64.TRYWAIT P0, [R145+URZ+0x32400], R0 ;  /* 0x03240000910075a7 */ /* 0x0044e4000800017f */
[----:B---3--:R-:W-:Y:S05]  /*6c40*/  @!P0 NANOSLEEP.SYNCS 0x989680 ;  /* 0x009896800000895d */ /* 0x008fea0003900000 */
[----:B------:R-:W3:Y:S02]  /*6c50*/  @!P0 SYNCS.PHASECHK.TRANS64 P0, [R145+URZ+0x32400], R0 ;  /* 0x03240000910085a7 */ /* 0x000ee4000800007f */
[----:B---3--:R-:W-:Y:S05]  /*6c60*/  @!P0 BRA `(.L_x_2845) ;  /* 0xfffffffc00f08947 */ /* 0x008fea000383ffff */
.L_x_2844:
[----:B------:R-:W-:Y:S05]  /*6c70*/  BSYNC B0 ;  /* 0x0000000000007941 */ /* 0x000fea0003800000 */
.L_x_2843:
[----:B------:R-:W-:Y:S05]  /*6c80*/  BRA `(.L_x_2846) ;  /* 0x0000002c00887947 */ /* 0x000fea0003800000 */
.L_x_2842:
[----:B------:R-:W1:Y:S01]  /*6c90*/  LDC.64 R12, c[0x0][0x3d8] ;  /* 0x0000f600ff0c7b82 */ /* 0x000e620000000a00 */
[----:B-----5:R-:W-:Y:S01]  /*6ca0*/  SHF.R.S32.HI R3, RZ, 0x1f, R41 ;  /* 0x0000001fff037819 */ /* 0x020fe20000011429 */
[----:B------:R-:W-:Y:S01]  /*6cb0*/  IMAD.SHL.U32 R24, R191, 0x4, RZ ;  /* 0x00000004bf187824 */ /* 0x000fe200078e00ff */
[----:B------:R-:W-:Y:S01]  /*6cc0*/  LOP3.LUT P0, RZ, R43, 0x3ff, RZ, 0xc0, !PT ;  /* 0x000003ff2bff7812 */ /* 0x000fe2000780c0ff */
[----:B0-----:R-:W-:Y:S01]  /*6cd0*/  IMAD.MOV.U32 R4, RZ, RZ, R22 ;  /* 0x000000ffff047224 */ /* 0x001fe200078e0016 */
[----:B------:R-:W-:Y:S01]  /*6ce0*/  BSSY B6, `(.L_x_2847) ;  /* 0x0000031000067945 */ /* 0x000fe20003800000 */
[----:B------:R-:W-:Y:S01]  /*6cf0*/  IMAD.MOV.U32 R5, RZ, RZ, R23 ;  /* 0x000000ffff057224 */ /* 0x000fe200078e0017 */
[----:B------:R-:W-:Y:S01]  /*6d00*/  SHF.R.S32.HI R25, RZ, 0x1f, R24 ;  /* 0x0000001fff197819 */ /* 0x000fe20000011418 */
[----:B------:R-:W0:Y:S01]  /*6d10*/  LDC.64 R14, c[0x0][0x3e8] ;  /* 0x0000fa00ff0e7b82 */ /* 0x000e220000000a00 */
[-C--:B-1----:R-:W-:Y:S01]  /*6d20*/  IMAD R0, R3, R12.reuse, RZ ;  /* 0x0000000c03007224 */ /* 0x082fe200078e02ff */
[----:B------:R-:W-:Y:S01]  /*6d30*/  SHF.L.U64.HI R82, R12, 0x6, R13 ;  /* 0x000000060c527819 */ /* 0x000fe2000001020d */
[----:B------:R-:W-:-:S04]  /*6d40*/  IMAD.WIDE.U32 R42, R41, R12, RZ ;  /* 0x0000000c292a7225 */ /* 0x000fc800078e00ff */
[----:B------:R-:W-:Y:S01]  /*6d50*/  IMAD.WIDE.U32 R8, R153, R12, R4 ;  /* 0x0000000c99087225 */ /* 0x000fe200078e0004 */
[----:B0-----:R-:W-:-:S03]  /*6d60*/  SHF.L.U64.HI R85, R14, 0x6, R15 ;  /* 0x000000060e557819 */ /* 0x001fc6000001020f */
[----:B------:R-:W-:Y:S01]  /*6d70*/  IMAD R6, R3, R14, RZ ;  /* 0x0000000e03067224 */ /* 0x000fe200078e02ff */
[----:B------:R-:W-:Y:S01]  /*6d80*/  IADD3 R44, P3, R8, R42, RZ ;  /* 0x0000002a082c7210 */ /* 0x000fe20007f7e0ff */
[----:B------:R-:W-:-:S04]  /*6d90*/  IMAD.WIDE.U32 R10, R153, R14, R4 ;  /* 0x0000000e990a7225 */ /* 0x000fc800078e0004 */
[C---:B------:R-:W-:Y:S02]  /*6da0*/  IMAD R45, R41.reuse, R13, R0 ;  /* 0x0000000d292d7224 */ /* 0x040fe400078e0200 */
[----:B------:R-:W-:Y:S02]  /*6db0*/  IMAD R47, R41, R15, R6 ;  /* 0x0000000f292f7224 */ /* 0x000fe400078e0206 */
[C---:B------:R-:W-:Y:S02]  /*6dc0*/  IMAD R20, R161.reuse, R12, RZ ;  /* 0x0000000ca1147224 */ /* 0x040fe400078e02ff */
[-C--:B------:R-:W-:Y:S02]  /*6dd0*/  IMAD R46, R161, R14.reuse, RZ ;  /* 0x0000000ea12e7224 */ /* 0x080fe400078e02ff */
[----:B------:R-:W-:-:S04]  /*6de0*/  IMAD.WIDE.U32 R40, R41, R14, RZ ;  /* 0x0000000e29287225 */ /* 0x000fc800078e00ff */
[--C-:B------:R-:W-:Y:S01]  /*6df0*/  IMAD.WIDE.U32 R4, R153, R12, R24.reuse ;  /* 0x0000000c99047225 */ /* 0x100fe200078e0018 */
[----:B------:R-:W-:Y:S02]  /*6e00*/  IADD3 R51, P4, R10, R40, RZ ;  /* 0x000000280a337210 */ /* 0x000fe40007f9e0ff */
[----:B------:R-:W-:Y:S01]  /*6e10*/  IADD3 R47, R47, R41, RZ ;  /* 0x000000292f2f7210 */ /* 0x000fe20007ffe0ff */
[----:B------:R-:W-:Y:S01]  /*6e20*/  IMAD.WIDE.U32 R6, R153, R14, R24 ;  /* 0x0000000e99067225 */ /* 0x000fe200078e0018 */
[----:B------:R-:W-:-:S03]  /*6e30*/  IADD3 R80, P1, R4, R42, RZ ;  /* 0x0000002a04507210 */ /* 0x000fc60007f3e0ff */
[C---:B------:R-:W-:Y:S01]  /*6e40*/  IMAD R20, R153.reuse, R13, R20 ;  /* 0x0000000d99147224 */ /* 0x040fe200078e0214 */
[----:B------:R-:W-:Y:S01]  /*6e50*/  IADD3 R81, P2, R6, R40, RZ ;  /* 0x0000002806517210 */ /* 0x000fe20007f5e0ff */
[----:B------:R-:W-:Y:S02]  /*6e60*/  IMAD R46, R153, R15, R46 ;  /* 0x0000000f992e7224 */ /* 0x000fe400078e022e */
[----:B------:R-:W-:Y:S02]  /*6e70*/  IMAD.IADD R45, R45, 0x1, R43 ;  /* 0x000000012d2d7824 */ /* 0x000fe400078e022b */
[----:B------:R-:W-:Y:S01]  /*6e80*/  IMAD.SHL.U32 R84, R12, 0x40, RZ ;  /* 0x000000400c547824 */ /* 0x000fe200078e00ff */
[----:B------:R-:W-:Y:S01]  /*6e90*/  IADD3.X R69, R47, R46, R11, P4, !PT ;  /* 0x0000002e2f457210 */ /* 0x000fe200027fe40b */
[----:B------:R-:W-:Y:S01]  /*6ea0*/  IMAD.SHL.U32 R86, R14, 0x40, RZ ;  /* 0x000000400e567824 */ /* 0x000fe200078e00ff */
[C---:B------:R-:W-:Y:S02]  /*6eb0*/  IADD3.X R49, R45.reuse, R20, R9, P3, !PT ;  /* 0x000000142d317210 */ /* 0x040fe40001ffe409 */
[----:B------:R-:W-:-:S02]  /*6ec0*/  IADD3.X R79, R45, R5, R20, P1, !PT ;  /* 0x000000052d4f7210 */ /* 0x000fc40000ffe414 */
[----:B------:R-:W-:Y:S01]  /*6ed0*/  IADD3.X R83, R47, R7, R46, P2, !PT ;  /* 0x000000072f537210 */ /* 0x000fe200017fe42e */
[----:B------:R-:W-:Y:S06]  /*6ee0*/  @!P0 BRA `(.L_x_2848) ;  /* 0x0000000000408947 */ /* 0x000fec0003800000 */
        /* <DEDUP_REMOVED lines=16> */
.L_x_2848:
[----:B------:R-:W-:Y:S05]  /*6ff0*/  BSYNC B6 ;  /* 0x0000000000067941 */ /* 0x000fea0003800000 */
.L_x_2847:
[----:B------:R-:W2:Y:S01]  /*7000*/  LDL R15, [R1+0x70] ;  /* 0x00007000010f7983 */ /* 0x000ea20000100800 */
[----:B------:R-:W0:Y:S01]  /*7010*/  LDC.64 R6, c[0x0][0x3d8] ;  /* 0x0000f600ff067b82 */ /* 0x000e220000000a00 */
[----:B------:R-:W-:Y:S01]  /*7020*/  ULDC.U8 UR4, c[0x0][0x3f0] ;  /* 0x0000fc0000047ab9 */ /* 0x000fe20000000000 */
[----:B------:R-:W-:Y:S01]  /*7030*/  BSSY B0, `(.L_x_2849) ;  /* 0x000029f000007945 */ /* 0x000fe20003800000 */
[----:B------:R-:W-:-:S05]  /*7040*/  ISETP.NE.AND P0, PT, RZ, UR4, PT ;  /* 0x00000004ff007c0c */ /* 0x000fca000bf05270 */
[----:B------:R-:W1:Y:S01]  /*7050*/  LDC.64 R4, c[0x0][0x3e8] ;  /* 0x0000fa00ff047b82 */ /* 0x000e620000000a00 */
[----:B--2---:R-:W-:Y:S01]  /*7060*/  SHF.R.S32.HI R3, RZ, 0x1f, R15 ;  /* 0x0000001fff037819 */ /* 0x004fe2000001140f */
[----:B0-----:R-:W-:-:S04]  /*7070*/  IMAD.WIDE.U32 R8, R15, R6, RZ ;  /* 0x000000060f087225 */ /* 0x001fc800078e00ff */
[C---:B------:R-:W-:Y:S02]  /*7080*/  IMAD R0, R3.reuse, R6, RZ ;  /* 0x0000000603007224 */ /* 0x040fe400078e02ff */
[-C--:B-1----:R-:W-:Y:S02]  /*7090*/  IMAD R12, R3, R4.reuse, RZ ;  /* 0x00000004030c7224 */ /* 0x082fe400078e02ff */
[C---:B------:R-:W-:Y:S02]  /*70a0*/  IMAD R3, R15.reuse, R7, R0 ;  /* 0x000000070f037224 */ /* 0x040fe400078e0200 */
[----:B------:R-:W-:-:S04]  /*70b0*/  IMAD.WIDE.U32 R10, R15, R4, RZ ;  /* 0x000000040f0a7225 */ /* 0x000fc800078e00ff */
[----:B------:R-:W-:Y:S02]  /*70c0*/  IMAD R13, R15, R5, R12 ;  /* 0x000000050f0d7224 */ /* 0x000fe400078e020c */
[----:B------:R-:W-:Y:S02]  /*70d0*/  IMAD.IADD R3, R9, 0x1, R3 ;  /* 0x0000000109037824 */ /* 0x000fe400078e0203 */
[----:B------:R-:W-:Y:S01]  /*70e0*/  IMAD R0, R15, -0x80, R156 ;  /* 0xffffff800f007824 */ /* 0x000fe200078e029c */
[----:B------:R-:W-:Y:S01]  /*70f0*/  IADD3 R13, R11, R13, RZ ;  /* 0x0000000d0b0d7210 */ /* 0x000fe20007ffe0ff */
[C---:B------:R-:W-:Y:S01]  /*7100*/  IMAD.SHL.U32 R77, R8.reuse, 0x80, RZ ;  /* 0x00000080084d7824 */ /* 0x040fe200078e00ff */
[----:B------:R-:W-:Y:S01]  /*7110*/  SHF.L.U64.HI R78, R8, 0x7, R3 ;  /* 0x00000007084e7819 */ /* 0x000fe20000010203 */
[C---:B------:R-:W-:Y:S01]  /*7120*/  IMAD.SHL.U32 R74, R10.reuse, 0x80, RZ ;  /* 0x000000800a4a7824 */ /* 0x040fe200078e00ff */
[----:B------:R-:W-:Y:S02]  /*7130*/  SHF.L.U64.HI R76, R10, 0x7, R13 ;  /* 0x000000070a4c7819 */ /* 0x000fe4000001020d */
[----:B------:R-:W-:Y:S01]  /*7140*/  VIMNMX R9, R0, 0x80, PT ;  /* 0x0000008000097848 */ /* 0x000fe20003fe0100 */
[----:B------:R-:W-:Y:S06]  /*7150*/  @!P0 BRA `(.L_x_2850) ;  /* 0x0000001400648947 */ /* 0x000fec0003800000 */
[----:B------:R0:W5:Y:S01]  /*7160*/  LDL R70, [R1+0x224] ;  /* 0x0002240001467983 */ /* 0x0001620000100800 */
        /* <DEDUP_REMOVED lines=9> */
[----:B------:R-:W-:Y:S01]  /*7200*/  CS2R R40, SRZ ;  /* 0x0000000000287805 */ /* 0x000fe2000001ff00 */
[----:B------:R-:W-:Y:S01]  /*7210*/  IMAD.MOV.U32 R13, RZ, RZ, R47 ;  /* 0x000000ffff0d7224 */ /* 0x000fe200078e002f */
        /* <DEDUP_REMOVED lines=9> */
[----:B-1----:R-:W-:-:S05]  /*72b0*/  @P2 IMAD.HI.U32 R3, R0, R3, RZ ;  /* 0x0000000300032227 */ /* 0x002fca00078e00ff */
[----:B--2---:R-:W-:Y:S02]  /*72c0*/  @P2 SHF.R.U32.HI R0, RZ, R8, R3 ;  /* 0x00000008ff002219 */ /* 0x004fe40000011603 */
[----:B------:R-:W-:Y:S02]  /*72d0*/  CS2R R8, SRZ ;  /* 0x0000000000087805 */ /* 0x000fe4000001ff00 */
[----:B------:R-:W-:Y:S01]  /*72e0*/  SHF.R.S32.HI R71, RZ, 0x1f, R0 ;  /* 0x0000001fff477819 */ /* 0x000fe20000011400 */
[----:B0-----:R-:W-:Y:S06]  /*72f0*/  @P1 BRA `(.L_x_2852) ;  /* 0x0000000000581947 */ /* 0x001fec0003800000 */
[----:B------:R-:W-:Y:S01]  /*7300*/  VIADD R14, R24, 0x10 ;  /* 0x00000010180e7836 */ /* 0x000fe20000000000 */
[----:B------:R-:W-:Y:S01]  /*7310*/  IADD3 R15, P3, R77, R80, RZ ;  /* 0x000000504d0f7210 */ /* 0x000fe20007f7e0ff */
[----:B------:R-:W-:Y:S01]  /*7320*/  ULDC UR4, c[0x0][0x3d4] ;  /* 0x0000f50000047ab9 */ /* 0x000fe20000000800 */
[----:B------:R-:W-:Y:S01]  /*7330*/  IADD3 R3, P4, R74, R81, RZ ;  /* 0x000000514a037210 */ /* 0x000fe20007f9e0ff */
[----:B------:R-:W-:Y:S01]  /*7340*/  ULDC.64 UR6, c[0x0][0x3c8] ;  /* 0x0000f20000067ab9 */ /* 0x000fe20000000a00 */
[----:B------:R-:W-:Y:S01]  /*7350*/  ISETP.GE.AND P1, PT, R14, UR4, PT ;  /* 0x000000040e007c0c */ /* 0x000fe2000bf26270 */
[----:B------:R-:W-:Y:S01]  /*7360*/  ULDC.64 UR8, c[0x0][0x3e0] ;  /* 0x0000f80000087ab9 */ /* 0x000fe20000000a00 */
[----:B------:R-:W-:Y:S01]  /*7370*/  ISETP.GE.AND P2, PT, R24, UR4, PT ;  /* 0x0000000418007c0c */ /* 0x000fe2000bf46270 */
[----:B------:R-:W-:Y:S01]  /*7380*/  IMAD.X R46, R78, 0x1, R79, P3 ;  /* 0x000000014e2e7824 */ /* 0x000fe200018e064f */
[----:B------:R-:W-:Y:S01]  /*7390*/  LEA R14, P3, R15, UR6, 0x1 ;  /* 0x000000060f0e7c11 */ /* 0x000fe2000f8608ff */
[----:B------:R-:W-:Y:S01]  /*73a0*/  IMAD.X R44, R76, 0x1, R83, P4 ;  /* 0x000000014c2c7824 */ /* 0x000fe200020e0653 */
[----:B------:R-:W-:-:S02]  /*73b0*/  LEA R68, P4, R3, UR8, 0x1 ;  /* 0x0000000803447c11 */ /* 0x000fc4000f8808ff */
[----:B------:R-:W-:Y:S02]  /*73c0*/  CS2R R48, SRZ ;  /* 0x0000000000307805 */ /* 0x000fe4000001ff00 */
[----:B------:R-:W-:Y:S02]  /*73d0*/  LEA.HI.X R15, R15, UR7, R46, 0x1, P3 ;  /* 0x000000070f0f7c11 */ /* 0x000fe400098f0c2e */
[----:B------:R-:W-:Y:S02]  /*73e0*/  CS2R R50, SRZ ;  /* 0x0000000000327805 */ /* 0x000fe4000001ff00 */
[----:B------:R-:W-:Y:S02]  /*73f0*/  LEA.HI.X R69, R3, UR9, R44, 0x1, P4 ;  /* 0x0000000903457c11 */ /* 0x000fe4000a0f0c2c */
[----:B------:R-:W-:Y:S02]  /*7400*/  CS2R R44, SRZ ;  /* 0x00000000002c7805 */ /* 0x000fe4000001ff00 */
[----:B------:R-:W-:Y:S01]  /*7410*/  CS2R R46, SRZ ;  /* 0x00000000002e7805 */ /* 0x000fe2000001ff00 */
[----:B------:R0:W5:Y:S04]  /*7420*/  @!P2 LDG.E.64 R48, desc[UR56][R14.64] ;  /* 0x000000380e30a981 */ /* 0x000168000c1e1b00 */
[----:B------:R0:W5:Y:S04]  /*7430*/  @!P1 LDG.E.64 R44, desc[UR56][R14.64+0x20] ;  /* 0x000020380e2c9981 */ /* 0x000168000c1e1b00 */
[----:B------:R0:W5:Y:S04]  /*7440*/  @!P2 LDG.E.64 R50, desc[UR56][R68.64] ;  /* 0x000000384432a981 */ /* 0x000168000c1e1b00 */
[----:B------:R0:W5:Y:S02]  /*7450*/  @!P1 LDG.E.64 R46, desc[UR56][R68.64+0x20] ;  /* 0x00002038442e9981 */ /* 0x000164000c1e1b00 */
.L_x_2852:
[----:B------:R-:W-:Y:S05]  /*7460*/  BSYNC B1 ;  /* 0x0000000000017941 */ /* 0x000fea0003800000 */
.L_x_2851:
[----:B------:R-:W-:Y:S04]  /*7470*/  BSSY B1, `(.L_x_2853) ;  /* 0x0000018000017945 */ /* 0x000fe80003800000 */
[----:B------:R-:W-:Y:S05]  /*7480*/  @P0 BRA `(.L_x_2854) ;  /* 0x0000000000580947 */ /* 0x000fea0003800000 */
[----:B------:R-:W-:Y:S01]  /*7490*/  IADD3 R3, P2, P3, R81, R86, R74 ;  /* 0x0000005651037210 */ /* 0x000fe20007b5e04a */
[----:B0-----:R-:W-:Y:S01]  /*74a0*/  VIADD R14, R24, 0x10 ;  /* 0x00000010180e7836 */ /* 0x001fe20000000000 */
        /* <DEDUP_REMOVED lines=11> */
[----:B------:R-:W-:Y:S02]  /*7560*/  LEA R68, P1, R3, UR4, 0x1 ;  /* 0x0000000403447c11 */ /* 0x000fe4000f8208ff */
[----:B------:R-:W-:Y:S02]  /*7570*/  LEA.HI.X R15, R9, UR7, R20, 0x1, P0 ;  /* 0x00000007090f7c11 */ /* 0x000fe400080f0c14 */
[----:B------:R-:W-:Y:S02]  /*7580*/  CS2R R20, SRZ ;  /* 0x0000000000147805 */ /* 0x000fe4000001ff00 */
[----:B------:R-:W-:-:S02]  /*7590*/  LEA.HI.X R69, R3, UR5, R8, 0x1, P1 ;  /* 0x0000000503457c11 */ /* 0x000fc400088f0c08 */
[----:B------:R-:W-:Y:S01]  /*75a0*/  CS2R R8, SRZ ;  /* 0x0000000000087805 */ /* 0x000fe2000001ff00 */
[----:B------:R1:W5:Y:S05]  /*75b0*/  @!P2 LDG.E.64 R40, desc[UR56][R14.64] ;  /* 0x000000380e28a981 */ /* 0x00036a000c1e1b00 */
[----:B------:R1:W5:Y:S04]  /*75c0*/  @!P3 LDG.E.64 R8, desc[UR56][R14.64+0x20] ;  /* 0x000020380e08b981 */ /* 0x000368000c1e1b00 */
[----:B------:R1:W5:Y:S04]  /*75d0*/  @!P2 LDG.E.64 R42, desc[UR56][R68.64] ;  /* 0x00000038442aa981 */ /* 0x000368000c1e1b00 */
[----:B------:R1:W5:Y:S02]  /*75e0*/  @!P3 LDG.E.64 R20, desc[UR56][R68.64+0x20] ;  /* 0x000020384414b981 */ /* 0x000364000c1e1b00 */
.L_x_2854:
[----:B------:R-:W-:Y:S05]  /*75f0*/  BSYNC B1 ;  /* 0x0000000000017941 */ /* 0x000fea0003800000 */
.L_x_2853:
[----:B------:R-:W-:Y:S01]  /*7600*/  IMAD.WIDE.U32 R10, R0, R6, R10 ;  /* 0x00000006000a7225 */ /* 0x000fe200078e000a */
[----:B-----5:R-:W-:Y:S01]  /*7610*/  LEA.HI R3, R70, R70, RZ, 0x1 ;  /* 0x0000004646037211 */ /* 0x020fe200078f08ff */
[----:B------:R-:W-:Y:S01]  /*7620*/  ULDC.64 UR4, c[0x0][0x3c8] ;  /* 0x0000f20000047ab9 */ /* 0x000fe20000000a00 */
[----:B------:R-:W-:Y:S01]  /*7630*/  ULDC.64 UR6, c[0x0][0x3e0] ;  /* 0x0000f80000067ab9 */ /* 0x000fe20000000a00 */
[----:B------:R-:W-:Y:S01]  /*7640*/  IMAD R6, R71, R6, RZ ;  /* 0x0000000647067224 */ /* 0x000fe200078e02ff */
[----:B------:R-:W-:Y:S01]  /*7650*/  LOP3.LUT R3, R3, 0xfffffffe, RZ, 0xc0, !PT ;  /* 0xfffffffe03037812 */ /* 0x000fe200078ec0ff */
[-C--:B------:R-:W-:Y:S02]  /*7660*/  IMAD R71, R71, R4.reuse, RZ ;  /* 0x0000000447477224 */ /* 0x080fe400078e02ff */
[----:B------:R-:W-:Y:S01]  /*7670*/  IMAD R7, R0, R7, R6 ;  /* 0x0000000700077224 */ /* 0x000fe200078e0206 */
[----:B------:R-:W-:Y:S01]  /*7680*/  IADD3 R3, R70, -R3, RZ ;  /* 0x8000000346037210 */ /* 0x000fe20007ffe0ff */
[----:B------:R-:W-:Y:S01]  /*7690*/  IMAD.WIDE.U32 R12, R0, R4, R12 ;  /* 0x00000004000c7225 */ /* 0x000fe200078e000c */
[----:B------:R-:W-:Y:S01]  /*76a0*/  LEA R4, P0, R10, UR4, 0x1 ;  /* 0x000000040a047c11 */ /* 0x000fe2000f8008ff */
[----:B------:R-:W-:Y:S01]  /*76b0*/  UMOV UR4, 0xffffffff ;  /* 0xffffffff00047882 */ /* 0x000fe20000000000 */
[----:B------:R-:W-:Y:S01]  /*76c0*/  SHF.L.U32 R6, R3, 0x1f, RZ ;  /* 0x0000001f03067819 */ /* 0x000fe200000006ff */
[----:B------:R-:W-:Y:S01]  /*76d0*/  IMAD R71, R0, R5, R71 ;  /* 0x0000000500477224 */ /* 0x000fe200078e0247 */
[----:B------:R-:W-:Y:S01]  /*76e0*/  LEA R0, P1, R12, UR6, 0x1 ;  /* 0x000000060c007c11 */ /* 0x000fe2000f8208ff */
[----:B------:R-:W-:-:S02]  /*76f0*/  IMAD.IADD R5, R11, 0x1, R7 ;  /* 0x000000010b057824 */ /* 0x000fc400078e0207 */
[----:B------:R-:W-:-:S03]  /*7700*/  IMAD.IADD R7, R13, 0x1, R71 ;  /* 0x000000010d077824 */ /* 0x000fc600078e0247 */
[----:B------:R-:W-:Y:S02]  /*7710*/  LEA.HI.X R5, R10, UR5, R5, 0x1, P0 ;  /* 0x000000050a057c11 */ /* 0x000fe400080f0c05 */
[----:B------:R-:W-:Y:S01]  /*7720*/  LEA.HI.X R3, R12, UR7, R7, 0x1, P1 ;  /* 0x000000070c037c11 */ /* 0x000fe200088f0c07 */
[----:B------:R-:W-:Y:S06]  /*7730*/  BRA.DIV UR4, `(.L_x_2855) ;  /* 0x000002d2042c7947 */ /* 0x000fec000b800000 */
.L_x_3113:
[----:B------:R-:W-:-:S03]  /*7740*/  UMOV UR4, 0xffffffff ;  /* 0xffffffff00047882 */ /* 0x000fc60000000000 */
[----:B------:R-:W-:Y:S05]  /*7750*/  BRA.DIV UR4, `(.L_x_2856) ;  /* 0x000002d2044c7947 */ /* 0x000fea000b800000 */
.L_x_3116:
[----:B------:R-:W-:-:S03]  /*7760*/  UMOV UR4, 0xffffffff ;  /* 0xffffffff00047882 */ /* 0x000fc60000000000 */
[----:B------:R-:W-:Y:S05]  /*7770*/  BRA.DIV UR4, `(.L_x_2857) ;  /* 0x000002d2046c7947 */ /* 0x000fea000b800000 */
.L_x_3119:
[----:B------:R-:W-:-:S03]  /*7780*/  UMOV UR4, 0xffffffff ;  /* 0xffffffff00047882 */ /* 0x000fc60000000000 */
[----:B------:R-:W-:Y:S05]  /*7790*/  BRA.DIV UR4, `(.L_x_2858) ;  /* 0x000002d2048c7947 */ /* 0x000fea000b800000 */
.L_x_3122:
[----:B------:R-:W-:-:S03]  /*77a0*/  UMOV UR4, 0xffffffff ;  /* 0xffffffff00047882 */ /* 0x000fc60000000000 */
[----:B------:R-:W-:Y:S05]  /*77b0*/  BRA.DIV UR4, `(.L_x_2859) ;  /* 0x000002d204ac7947 */ /* 0x000fea000b800000 */
.L_x_3125:
[----:B------:R-:W-:-:S03]  /*77c0*/  UMOV UR4, 0xffffffff ;  /* 0xffffffff00047882 */ /* 0x000fc60000000000 */
[----:B------:R-:W-:Y:S05]  /*77d0*/  BRA.DIV UR4, `(.L_x_2860) ;  /* 0x000002d204cc7947 */ /* 0x000fea000b800000 */
.L_x_3128:
[----:B------:R-:W-:-:S03]  /*77e0*/  UMOV UR4, 0xffffffff ;  /* 0xffffffff00047882 */ /* 0x000fc60000000000 */
[----:B------:R-:W-:Y:S05]  /*77f0*/  BRA.DIV UR4, `(.L_x_2861) ;  /* 0x000002d204ec7947 */ /* 0x000fea000b800000 */
.L_x_3131:
[----:B------:R-:W-:-:S03]  /*7800*/  UMOV UR4, 0xffffffff ;  /* 0xffffffff00047882 */ /* 0x000fc60000000000 */
[----:B------:R-:W-:Y:S05]  /*7810*/  BRA.DIV UR4, `(.L_x_2862) ;  /* 0x000002d6040c7947 */ /* 0x000fea000b800000 */
.L_x_3134:
[----:B------:R-:W2:Y:S01]  /*7820*/  SYNCS.PHASECHK.TRANS64.TRYWAIT P0, [R145+URZ+0x32400], R6 ;  /* 0x03240006910075a7 */ /* 0x000ea2000800017f */
[----:B------:R-:W-:Y:S04]  /*7830*/  BSSY B1, `(.L_x_2863) ;  /* 0x0000002000017945 */ /* 0x000fe80003800000 */
[----:B--2---:R-:W-:Y:S05]  /*7840*/  @!P0 BRA `(.L_x_2864) ;  /* 0x000002d400288947 */ /* 0x004fea0003800000 */
.L_x_3135:
[----:B------:R-:W-:Y:S05]  /*7850*/  BSYNC B1 ;  /* 0x0000000000017941 */ /* 0x000fea0003800000 */
.L_x_2863:
[----:B------:R-:W3:Y:S01]  /*7860*/  LDL R5, [R1+0x70] ;  /* 0x0000700001057983 */ /* 0x000ee20000100800 */
[C---:B------:R-:W-:Y:S01]  /*7870*/  IMAD.SHL.U32 R0, R179.reuse, 0x40, RZ ;  /* 0x00000040b3007824 */ /* 0x040fe200078e00ff */
[----:B------:R-:W-:Y:S01]  /*7880*/  LOP3.LUT P0, RZ, R179, 0x4, RZ, 0xc0, !PT ;  /* 0x00000004b3ff7812 */ /* 0x000fe2000780c0ff */
[----:B------:R-:W-:Y:S01]  /*7890*/  IMAD.MOV.U32 R4, RZ, RZ, R44 ;  /* 0x000000ffff047224 */ /* 0x000fe200078e002c */
[----:B------:R-:W-:Y:S01]  /*78a0*/  BSSY B1, `(.L_x_2865) ;  /* 0x0000085000017945 */ /* 0x000fe20003800000 */
[----:B--2---:R-:W-:Y:S01]  /*78b0*/  IMAD.MOV.U32 R6, RZ, RZ, R49 ;  /* 0x000000ffff067224 */ /* 0x004fe200078e0031 */
[----:B------:R-:W-:Y:S01]  /*78c0*/  LOP3.LUT R3, R0, 0x1c0, RZ, 0xc0, !PT ;  /* 0x000001c000037812 */ /* 0x000fe200078ec0ff */
[----:B------:R-:W-:-:S03]  /*78d0*/  IMAD.MOV.U32 R7, RZ, RZ, R46 ;  /* 0x000000ffff077224 */ /* 0x000fc600078e002e */
[----:B------:R-:W-:Y:S02]  /*78e0*/  LOP3.LUT R0, R3, 0x18, R22, 0xf8, !PT ;  /* 0x0000001803007812 */ /* 0x000fe400078ef816 */
[----:B------:R-:W-:Y:S02]  /*78f0*/  SHF.R.U32.HI R3, RZ, 0x3, R3 ;  /* 0x00000003ff037819 */ /* 0x000fe40000011603 */
[----:B------:R-:W-:Y:S01]  /*7900*/  PRMT R78, R6, 0x5410, R7 ;  /* 0x00005410064e7816 */ /* 0x000fe20000000007 */
[----:B------:R-:W-:Y:S01]  /*7910*/  IMAD.MOV.U32 R6, RZ, RZ, R50 ;  /* 0x000000ffff067224 */ /* 0x000fe200078e0032 */
[----:B------:R-:W-:Y:S01]  /*7920*/  LOP3.LUT R0, R0, R3, RZ, 0x3c, !PT ;  /* 0x0000000300007212 */ /* 0x000fe200078e3cff */
[----:B------:R-:W-:Y:S01]  /*7930*/  IMAD.MOV.U32 R3, RZ, RZ, R45 ;  /* 0x000000ffff037224 */ /* 0x000fe200078e002d */
[----:B------:R-:W-:-:S03]  /*7940*/  MOV R7, R51 ;  /* 0x0000003300077202 */ /* 0x000fc60000000f00 */
[----:B------:R-:W-:Y:S01]  /*7950*/  IMAD R0, R165, 0x200, R0 ;  /* 0x00000200a5007824 */ /* 0x000fe200078e0200 */
[----:B------:R-:W-:-:S03]  /*7960*/  PRMT R11, R11, 0x5410, R3 ;  /* 0x000054100b0b7816 */ /* 0x000fc60000000003 */
[----:B------:R-:W-:Y:S01]  /*7970*/  IMAD R145, R0, 0x2, R145 ;  /* 0x0000000200917824 */ /* 0x000fe200078e0291 */
[----:B------:R-:W-:Y:S01]  /*7980*/  PRMT R0, R4, 0x7610, R0 ;  /* 0x0000761004007816 */ /* 0x000fe20000000000 */
[----:B------:R-:W-:Y:S02]  /*7990*/  IMAD.MOV.U32 R4, RZ, RZ, R48 ;  /* 0x000000ffff047224 */ /* 0x000fe400078e0030 */
[C---:B------:R-:W-:Y:S02]  /*79a0*/  VIADD R10, R145.reuse, 0x18400 ;  /* 0x00018400910a7836 */ /* 0x040fe40000000000 */
[----:B------:R-:W-:Y:S01]  /*79b0*/  VIADD R3, R145, 0x18440 ;  /* 0x0001844091037836 */ /* 0x000fe20000000000 */
[----:B------:R-:W-:Y:S01]  /*79c0*/  PRMT R12, R4, 0x7610, R12 ;  /* 0x00007610040c7816 */ /* 0x000fe2000000000c */
[----:B------:R-:W-:Y:S02]  /*79d0*/  IMAD.MOV.U32 R4, RZ, RZ, R47 ;  /* 0x000000ffff047224 */ /* 0x000fe400078e002f */
[----:B------:R-:W-:Y:S01]  /*79e0*/  @P0 VIADD R3, R10, 0xffffffc0 ;  /* 0xffffffc00a030836 */ /* 0x000fe20000000000 */
[----:B------:R-:W-:Y:S01]  /*79f0*/  PRMT R12, R12, 0x5410, R6 ;  /* 0x000054100c0c7816 */ /* 0x000fe20000000006 */
[----:B------:R-:W-:Y:S01]  /*7a00*/  IMAD.MOV.U32 R6, RZ, RZ, R9 ;  /* 0x000000ffff067224 */ /* 0x000fe200078e0009 */
[----:B------:R-:W-:Y:S01]  /*7a10*/  PRMT R79, R4, 0x5410, R7 ;  /* 0x00005410044f7816 */ /* 0x000fe20000000007 */
[----:B------:R-:W-:-:S02]  /*7a20*/  IMAD.MOV.U32 R4, RZ, RZ, R8 ;  /* 0x000000ffff047224 */ /* 0x000fc400078e0008 */
[----:B------:R-:W-:Y:S01]  /*7a30*/  IMAD.MOV.U32 R7, RZ, RZ, R40 ;  /* 0x000000ffff077224 */ /* 0x000fe200078e0028 */
[----:B------:R-:W-:Y:S01]  /*7a40*/  PRMT R0, R0, 0x5410, R6 ;  /* 0x0000541000007816 */ /* 0x000fe20000000006 */
[----:B------:R-:W-:Y:S01]  /*7a50*/  IMAD.MOV.U32 R6, RZ, RZ, R42 ;  /* 0x000000ffff067224 */ /* 0x000fe200078e002a */
[----:B------:R-:W-:Y:S01]  /*7a60*/  PRMT R10, R10, 0x5410, R4 ;  /* 0x000054100a0a7816 */ /* 0x000fe20000000004 */
[----:B------:R-:W-:-:S05]  /*7a70*/  IMAD.MOV.U32 R4, RZ, RZ, R41 ;  /* 0x000000ffff047224 */ /* 0x000fca00078e0029 */
[----:B------:R-:W-:Y:S01]  /*7a80*/  PRMT R80, R7, 0x5410, R4 ;  /* 0x0000541007507816 */ /* 0x000fe20000000004 */
[----:B------:R-:W-:Y:S02]  /*7a90*/  IMAD.MOV.U32 R4, RZ, RZ, R20 ;  /* 0x000000ffff047224 */ /* 0x000fe400078e0014 */
[----:B------:R-:W-:-:S03]  /*7aa0*/  IMAD.MOV.U32 R7, RZ, RZ, R43 ;  /* 0x000000ffff077224 */ /* 0x000fc600078e002b */
[----:B------:R-:W-:Y:S02]  /*7ab0*/  PRMT R11, R4, 0x7610, R11 ;  /* 0x00007610040b7816 */ /* 0x000fe4000000000b */
[----:B------:R-:W-:Y:S01]  /*7ac0*/  PRMT R81, R6, 0x5410, R7 ;  /* 0x0000541006517816 */ /* 0x000fe20000000007 */
[----:B---3--:R-:W-:-:S05]  /*7ad0*/  IMAD R5, R5, -0x80, R156 ;  /* 0xffffff8005057824 */ /* 0x008fca00078e029c */
[----:B------:R-:W-:Y:S01]  /*7ae0*/  VIMNMX R77, R5, 0x80, PT ;  /* 0x00000080054d7848 */ /* 0x000fe20003fe0100 */
[----:B------:R-:W-:-:S03]  /*7af0*/  IMAD.MOV.U32 R5, RZ, RZ, R21 ;  /* 0x000000ffff057224 */ /* 0x000fc600078e0015 */
[----:B------:R-:W-:Y:S02]  /*7b00*/  ISETP.GE.AND P0, PT, R153, R77, PT ;  /* 0x0000004d9900720c */ /* 0x000fe40003f06270 */
[----:B------:R-:W-:-:S11]  /*7b10*/  PRMT R10, R5, 0x7610, R10 ;  /* 0x00007610050a7816 */ /* 0x000fd6000000000a */
[----:B------:R-:W-:Y:S05]  /*7b20*/  @P0 BRA `(.L_x_2866) ;  /* 0x0000000400700947 */ /* 0x000fea0003800000 */
[----:B------:R-:W2:Y:S01]  /*7b30*/  LDC R5, c[0x0][0x3d4] ;  /* 0x0000f500ff057b82 */ /* 0x000ea20000000800 */
[C---:B------:R-:W-:Y:S01]  /*7b40*/  VIADD R4, R24.reuse, 0x10 ;  /* 0x0000001018047836 */ /* 0x040fe20000000000 */
[----:B------:R-:W-:Y:S01]  /*7b50*/  BSSY B2, `(.L_x_2867) ;  /* 0x000002e000027945 */ /* 0x000fe20003800000 */
[----:B--2---:R-:W-:-:S03]  /*7b60*/  ISETP.GE.AND P0, PT, R24, R5, PT ;  /* 0x000000051800720c */ /* 0x004fc60003f06270 */
[----:B------:R-:W-:-:S10]  /*7b70*/  ISETP.GE.AND P1, PT, R4, R5, PT ;  /* 0x000000050400720c */ /* 0x000fd40003f26270 */
[----:B------:R-:W-:Y:S05]  /*7b80*/  @P0 BRA `(.L_x_2868) ;  /* 0x0000000000a80947 */ /* 0x000fea0003800000 */
[----:B------:R-:W0:Y:S01]  /*7b90*/  LDS.128 R4, [R145+0x18400] ;  /* 0x0184000091047984 */ /* 0x000e220000000c00 */
[--C-:B------:R-:W-:Y:S01]  /*7ba0*/  SHF.R.U64 R76, R48, 0x10, R49.reuse ;  /* 0x00000010304c7819 */ /* 0x100fe20000001231 */
[--C-:B------:R-:W-:Y:S01]  /*7bb0*/  HADD2.F32 R48, -RZ, R12.reuse.H0_H0 ;  /* 0x2000000cff307230 */ /* 0x100fe20000004100 */
[----:B------:R-:W-:Y:S02]  /*7bc0*/  SHF.R.U32.HI R49, RZ, 0x10, R49 ;  /* 0x00000010ff317819 */ /* 0x000fe40000011631 */
[--C-:B------:R-:W-:Y:S01]  /*7bd0*/  SHF.R.U64 R71, R50, 0x10, R51.reuse ;  /* 0x0000001032477819 */ /* 0x100fe20000001233 */
[----:B------:R-:W-:Y:S01]  /*7be0*/  HADD2.F32 R50, -RZ, R12.H1_H1 ;  /* 0x3000000cff327230 */ /* 0x000fe20000004100 */
[----:B------:R-:W-:Y:S01]  /*7bf0*/  SHF.R.U32.HI R51, RZ, 0x10, R51 ;  /* 0x00000010ff337819 */ /* 0x000fe20000011633 */
[----:B------:R-:W-:-:S04]  /*7c00*/  HADD2.F32 R49, -RZ, R49.H0_H0 ;  /* 0x20000031ff317230 */ /* 0x000fc80000004100 */
[----:B------:R-:W-:Y:S02]  /*7c10*/  HADD2.F32 R51, -RZ, R51.H0_H0 ;  /* 0x20000033ff337230 */ /* 0x000fe40000004100 */
[--C-:B01----:R-:W-:Y:S02]  /*7c20*/  HADD2.F32 R14, -RZ, R7.reuse.H0_H0 ;  /* 0x20000007ff0e7230 */ /* 0x103fe40000004100 */
        /* <DEDUP_REMOVED lines=13> */
[----:B------:R-:W-:Y:S02]  /*7d00*/  HADD2.F32 R48, -RZ, R79.H1_H1 ;  /* 0x3000004fff307230 */ /* 0x000fe40000004100 */
[----:B------:R-:W-:Y:S01]  /*7d10*/  FFMA.FTZ R49, R7, R50, R70 ;  /* 0x0000003207317223 */ /* 0x000fe20000010046 */
[----:B------:R-:W-:-:S02]  /*7d20*/  HADD2.F32 R5, -RZ, R5.H1_H1 ;  /* 0x30000005ff057230 */ /* 0x000fc40000004100 */
[----:B------:R-:W-:Y:S02]  /*7d30*/  HADD2.F32 R14, -RZ, R78.H0_H0 ;  /* 0x2000004eff0e7230 */ /* 0x000fe40000004100 */
        /* <DEDUP_REMOVED lines=15> */
.L_x_2868:
[----:B------:R-:W-:Y:S05]  /*7e30*/  BSYNC B2 ;  /* 0x0000000000027941 */ /* 0x000fea0003800000 */
.L_x_2867:
[----:B------:R-:W-:Y:S05]  /*7e40*/  @P1 BRA `(.L_x_2866) ;  /* 0x0000000000a81947 */ /* 0x000fea0003800000 */
[----:B--2---:R-:W2:Y:S01]  /*7e50*/  LDS.128 R4, [R3] ;  /* 0x0000000003047984 */ /* 0x004ea20000000c00 */
[--C-:B01----:R-:W-:Y:S01]  /*7e60*/  SHF.R.U64 R69, R44, 0x10, R45.reuse ;  /* 0x000000102c457819 */ /* 0x103fe2000000122d */
[----:B------:R-:W-:Y:S01]  /*7e70*/  HADD2.F32 R44, -RZ, R0.H0_H0 ;  /* 0x20000000ff2c7230 */ /* 0x000fe20000004100 */
[----:B------:R-:W-:Y:S02]  /*7e80*/  SHF.R.U32.HI R45, RZ, 0x10, R45 ;  /* 0x00000010ff2d7819 */ /* 0x000fe4000001162d */
[--C-:B------:R-:W-:Y:S01]  /*7e90*/  SHF.R.U64 R51, R46, 0x10, R47.reuse ;  /* 0x000000102e337819 */ /* 0x100fe2000000122f */
[----:B------:R-:W-:Y:S01]  /*7ea0*/  HADD2.F32 R46, -RZ, R78.H1_H1 ;  /* 0x3000004eff2e7230 */ /* 0x000fe20000004100 */
[----:B------:R-:W-:Y:S01]  /*7eb0*/  SHF.R.U32.HI R47, RZ, 0x10, R47 ;  /* 0x00000010ff2f7819 */ /* 0x000fe2000001162f */
[----:B------:R-:W-:-:S04]  /*7ec0*/  HADD2.F32 R45, -RZ, R45.H0_H0 ;  /* 0x2000002dff2d7230 */ /* 0x000fc80000004100 */
[----:B------:R-:W-:Y:S02]  /*7ed0*/  HADD2.F32 R47, -RZ, R47.H0_H0 ;  /* 0x2000002fff2f7230 */ /* 0x000fe40000004100 */
[--C-:B--2---:R-:W-:Y:S02]  /*7ee0*/  HADD2.F32 R14, -RZ, R7.reuse.H0_H0 ;  /* 0x20000007ff0e7230 */ /* 0x104fe40000004100 */
        /* <DEDUP_REMOVED lines=32> */
.L_x_2866:
[----:B------:R-:W-:Y:S05]  /*80f0*/  BSYNC B1 ;  /* 0x0000000000017941 */ /* 0x000fea0003800000 */
.L_x_2865:
[----:B------:R-:W-:-:S13]  /*8100*/  ISETP.GE.AND P0, PT, R154, R77, PT ;  /* 0x0000004d9a00720c */ /* 0x000fda0003f06270 */
[----:B------:R-:W-:Y:S05]  /*8110*/  @P0 BRA `(.L_x_2869) ;  /* 0x0000001800400947 */ /* 0x000fea0003800000 */
[----:B--23--:R-:W2:Y:S01]  /*8120*/  LDC R5, c[0x0][0x3d4] ;  /* 0x0000f500ff057b82 */ /* 0x00cea20000000800 */
[C---:B------:R-:W-:Y:S01]  /*8130*/  IADD3 R4, R24.reuse, 0x10, RZ ;  /* 0x0000001018047810 */ /* 0x040fe20007ffe0ff */
[----:B------:R-:W-:Y:S01]  /*8140*/  BSSY B1, `(.L_x_2870) ;  /* 0x000002e000017945 */ /* 0x000fe20003800000 */
[-C--:B--2---:R-:W-:Y:S02]  /*8150*/  ISETP.GE.AND P0, PT, R24, R5.reuse, PT ;  /* 0x000000051800720c */ /* 0x084fe40003f06270 */
[----:B------:R-:W-:-:S11]  /*8160*/  ISETP.GE.AND P1, PT, R4, R5, PT ;  /* 0x000000050400720c */ /* 0x000fd60003f26270 */
[----:B------:R-:W-:Y:S05]  /*8170*/  @P0 BRA `(.L_x_2871) ;  /* 0x0000000000a80947 */ /* 0x000fea0003800000 */
[----:B------:R-:W0:Y:S01]  /*8180*/  LDS.128 R4, [R145+0x1a400] ;  /* 0x01a4000091047984 */ /* 0x000e220000000c00 */
[--C-:B------:R-:W-:Y:S01]  /*8190*/  SHF.R.U32.HI R25, RZ, 0x10, R41.reuse ;  /* 0x00000010ff197819 */ /* 0x100fe20000011629 */
[----:B------:R-:W-:Y:S01]  /*81a0*/  HADD2.F32 R24, -RZ, R80.H0_H0 ;  /* 0x20000050ff187230 */ /* 0x000fe20000004100 */
[----:B------:R-:W-:Y:S01]  /*81b0*/  SHF.R.U64 R47, R40, 0x10, R41 ;  /* 0x00000010282f7819 */ /* 0x000fe20000001229 */
[----:B------:R-:W-:Y:S01]  /*81c0*/  HADD2.F32 R40, -RZ, R81.H0_H0 ;  /* 0x20000051ff287230 */ /* 0x000fe20000004100 */
[--C-:B------:R-:W-:Y:S01]  /*81d0*/  SHF.R.U32.HI R41, RZ, 0x10, R43.reuse ;  /* 0x00000010ff297819 */ /* 0x100fe2000001162b */
[----:B------:R-:W-:Y:S01]  /*81e0*/  HADD2.F32 R25, -RZ, R25.H0_H0 ;  /* 0x20000019ff197230 */ /* 0x000fe20000004100 */
[----:B------:R-:W-:-:S03]  /*81f0*/  SHF.R.U64 R45, R42, 0x10, R43 ;  /* 0x000000102a2d7819 */ /* 0x000fc6000000122b */
        /* <DEDUP_REMOVED lines=34> */
.L_x_2871:
[----:B------:R-:W-:Y:S05]  /*8420*/  BSYNC B1 ;  /* 0x0000000000017941 */ /* 0x000fea0003800000 */
.L_x_2870:
[----:B------:R-:W-:Y:S05]  /*8430*/  @P1 BRA `(.L_x_2869) ;  /* 0x0000001400781947 */ /* 0x000fea0003800000 */
[----:B--2---:R-:W2:Y:S01]  /*8440*/  LDS.128 R4, [R3+0x2000] ;  /* 0x0020000003047984 */ /* 0x004ea20000000c00 */
[--C-:B------:R-:W-:Y:S01]  /*8450*/  SHF.R.U64 R25, R20, 0x10, R21.reuse ;  /* 0x0000001014197819 */ /* 0x100fe20000001215 */
[----:B01----:R-:W-:Y:S01]  /*8460*/  HADD2.F32 R15, -RZ, R11.H0_H0 ;  /* 0x2000000bff0f7230 */ /* 0x003fe20000004100 */
[----:B------:R-:W-:Y:S01]  /*8470*/  SHF.R.U32.HI R20, RZ, 0x10, R21 ;  /* 0x00000010ff147819 */ /* 0x000fe20000011615 */
[----:B------:R-:W-:Y:S01]  /*8480*/  HADD2.F32 R13, -RZ, R10.H1_H1 ;  /* 0x3000000aff0d7230 */ /* 0x000fe20000004100 */
[--C-:B------:R-:W-:Y:S02]  /*8490*/  SHF.R.U32.HI R14, RZ, 0x10, R9.reuse ;  /* 0x00000010ff0e7819 */ /* 0x100fe40000011609 */
[----:B------:R-:W-:Y:S01]  /*84a0*/  SHF.R.U64 R40, R8, 0x10, R9 ;  /* 0x0000001008287819 */ /* 0x000fe20000001209 */
[----:B------:R-:W-:Y:S02]  /*84b0*/  HADD2.F32 R20, -RZ, R20.H0_H0 ;  /* 0x20000014ff147230 */ /* 0x000fe40000004100 */
[----:B------:R-:W-:-:S02]  /*84c0*/  HADD2.F32 R14, -RZ, R14.H0_H0 ;  /* 0x2000000eff0e7230 */ /* 0x000fc40000004100 */
[--C-:B--2---:R-:W-:Y:S02]  /*84d0*/  HADD2.F32 R12, -RZ, R7.reuse.H1_H1 ;  /* 0x30000007ff0c7230 */ /* 0x104fe40000004100 */
[----:B------:R-:W-:Y:S02]  /*84e0*/  HADD2.F32 R11, -RZ, R7.H0_H0 ;  /* 0x20000007ff0b7230 */ /* 0x000fe40000004100 */
[--C-:B------:R-:W-:Y:S02]  /*84f0*/  HADD2.F32 R7, -RZ, R4.reuse.H0_H0 ;  /* 0x20000004ff077230 */ /* 0x100fe40000004100 */
[C---:B------:R-:W-:Y:S01]  /*8500*/  FMUL.FTZ R24, R12.reuse, R20 ;  /* 0x000000140c187220 */ /* 0x040fe20000410000 */
[----:B------:R-:W-:Y:S02]  /*8510*/  HADD2.F32 R4, -RZ, R4.H1_H1 ;  /* 0x30000004ff047230 */ /* 0x000fe40000004100 */
[----:B------:R-:W-:Y:S01]  /*8520*/  FMUL.FTZ R21, R12, R14 ;  /* 0x0000000e0c157220 */ /* 0x000fe20000410000 */
[----:B------:R-:W-:-:S02]  /*8530*/  HADD2.F32 R8, -RZ, R6.H0_H0 ;  /* 0x20000006ff087230 */ /* 0x000fc40000004100 */
[C---:B------:R-:W-:Y:S01]  /*8540*/  FFMA.FTZ R24, R11.reuse, R14, -R24 ;  /* 0x0000000e0b187223 */ /* 0x040fe20000010818 */
[----:B------:R-:W-:Y:S02]  /*8550*/  HADD2.F32 R9, -RZ, R6.H1_H1 ;  /* 0x30000006ff097230 */ /* 0x000fe40000004100 */
[C---:B------:R-:W-:Y:S01]  /*8560*/  FMUL.FTZ R12, R4.reuse, R15 ;  /* 0x0000000f040c7220 */ /* 0x040fe20000410000 */
[----:B------:R-:W-:Y:S01]  /*8570*/  FFMA.FTZ R21, R11, R20, R21 ;  /* 0x000000140b157223 */ /* 0x000fe20000010015 */
[-C--:B------:R-:W-:Y:S01]  /*8580*/  FMUL.FTZ R14, R4, R13.reuse ;  /* 0x0000000d040e7220 */ /* 0x080fe20000410000 */
[----:B------:R-:W-:Y:S02]  /*8590*/  HADD2.F32 R6, -RZ, R5.H0_H0 ;  /* 0x20000005ff067230 */ /* 0x000fe40000004100 */
[C---:B------:R-:W-:Y:S01]  /*85a0*/  FFMA.FTZ R12, R7.reuse, R13, -R12 ;  /* 0x0000000d070c7223 */ /* 0x040fe2000001080c */
[----:B------:R-:W-:Y:S02]  /*85b0*/  HADD2.F32 R11, -RZ, R10.H0_H0 ;  /* 0x2000000aff0b7230 */ /* 0x000fe40000004100 */
[----:B------:R-:W-:Y:S01]  /*85c0*/  FFMA.FTZ R15, R7, R15, R14 ;  /* 0x0000000f070f7223 */ /* 0x000fe2000001000e */
[----:B------:R-:W-:-:S02]  /*85d0*/  HADD2.F32 R4, -RZ, R0.H1_H1 ;  /* 0x30000000ff047230 */ /* 0x000fc40000004100 */
[----:B------:R-:W-:Y:S02]  /*85e0*/  HADD2.F32 R5, -RZ, R5.H1_H1 ;  /* 0x30000005ff057230 */ /* 0x000fe40000004100 */
[CC--:B------:R-:W-:Y:S01]  /*85f0*/  FMUL.FTZ R13, R9.reuse, R11.reuse ;  /* 0x0000000b090d7220 */ /* 0x0c0fe20000410000 */
[----:B------:R-:W-:Y:S02]  /*8600*/  HADD2.F32 R10, -RZ, R25.H0_H0 ;  /* 0x20000019ff0a7230 */ /* 0x000fe40000004100 */
[-C--:B------:R-:W-:Y:S01]  /*8610*/  FMUL.FTZ R14, R9, R4.reuse ;  /* 0x00000004090e7220 */ /* 0x080fe20000410000 */
[----:B------:R-:W-:Y:S02]  /*8620*/  HADD2.F32 R0, -RZ, R40.H0_H0 ;  /* 0x20000028ff007230 */ /* 0x000fe40000004100 */
[C---:B------:R-:W-:Y:S01]  /*8630*/  FFMA.FTZ R13, R8.reuse, R4, -R13 ;  /* 0x00000004080d7223 */ /* 0x040fe2000001080d */
[----:B------:R-:W-:Y:S01]  /*8640*/  F2FP.F16.F32.PACK_AB R4, R15, R12 ;  /* 0x0000000c0f04723e */ /* 0x000fe200000000ff */
[C---:B------:R-:W-:Y:S01]  /*8650*/  FMUL.FTZ R7, R5.reuse, R10 ;  /* 0x0000000a05077220 */ /* 0x040fe20000410000 */
[----:B------:R-:W-:Y:S01]  /*8660*/  FFMA.FTZ R14, R8, R11, R14 ;  /* 0x0000000b080e7223 */ /* 0x000fe2000001000e */
[----:B------:R-:W-:-:S02]  /*8670*/  FMUL.FTZ R9, R5, R0 ;  /* 0x0000000005097220 */ /* 0x000fc40000410000 */
[C---:B------:R-:W-:Y:S01]  /*8680*/  FFMA.FTZ R5, R6.reuse, R0, -R7 ;  /* 0x0000000006057223 */ /* 0x040fe20000010807 */
[----:B------:R-:W-:Y:S01]  /*8690*/  F2FP.F16.F32.PACK_AB R7, R21, R24 ;  /* 0x000000181507723e */ /* 0x000fe200000000ff */
[----:B------:R-:W-:Y:S01]  /*86a0*/  FFMA.FTZ R10, R6, R10, R9 ;  /* 0x0000000a060a7223 */ /* 0x000fe20000010009 */
[----:B------:R-:W-:-:S04]  /*86b0*/  F2FP.F16.F32.PACK_AB R6, R14, R13 ;  /* 0x0000000d0e06723e */ /* 0x000fc800000000ff */
[----:B------:R-:W-:-:S05]  /*86c0*/  F2FP.F16.F32.PACK_AB R5, R10, R5 ;  /* 0x000000050a05723e */ /* 0x000fca00000000ff */
[----:B------:R4:W-:Y:S01]  /*86d0*/  STS.128 [R3+0x2000], R4 ;  /* 0x0020000403007388 */ /* 0x0009e20000000c00 */
[----:B------:R-:W-:Y:S05]  /*86e0*/  BRA `(.L_x_2869) ;  /* 0x0000001000cc7947 */ /* 0x000fea0003800000 */
.L_x_2850:
[----:B------:R0:W5:Y:S01]  /*86f0*/  LDL R20, [R1+0x224] ;  /* 0x0002240001147983 */ /* 0x0001620000100800 */
[----:B------:R-:W1:Y:S01]  /*8700*/  LDC R0, c[0x0][0x428] ;  /* 0x00010a00ff007b82 */ /* 0x000e620000000800 */
[----:B------:R-:W-:Y:S01]  /*8710*/  IMAD.MOV.U32 R11, RZ, RZ, R47 ;  /* 0x000000ffff0b7224 */ /* 0x000fe200078e002f */
[----:B------:R-:W-:Y:S01]  /*8720*/  ULDC.64 UR4, c[0x0][0x3c8] ;  /* 0x0000f20000047ab9 */ /* 0x000fe20000000a00 */
[----:B------:R-:W-:Y:S01]  /*8730*/  IMAD.MOV.U32 R10, RZ, RZ, R40 ;  /* 0x000000ffff0a7224 */ /* 0x000fe200078e0028 */
[----:B------:R-:W-:Y:S01]  /*8740*/  ULDC.64 UR6, c[0x0][0x3e0] ;  /* 0x0000f80000067ab9 */ /* 0x000fe20000000a00 */
[----:B------:R-:W-:-:S03]  /*8750*/  IMAD.MOV.U32 R43, RZ, RZ, R45 ;  /* 0x000000ffff2b7224 */ /* 0x000fc600078e002d */
[----:B------:R-:W2:Y:S01]  /*8760*/  LDC R21, c[0x0][0x3d4] ;  /* 0x0000f500ff157b82 */ /* 0x000ea20000000800 */
[----:B-1----:R-:W-:Y:S01]  /*8770*/  ISETP.NE.AND P3, PT, R0, 0x1, PT ;  /* 0x000000010000780c */ /* 0x002fe20003f65270 */
[----:B------:R-:W-:-:S04]  /*8780*/  IMAD R0, R15, 0x80, R153 ;  /* 0x000000800f007824 */ /* 0x000fc800078e0299 */
[----:B------:R-:W-:Y:S01]  /*8790*/  IMAD R0, R191, 0x40, R0 ;  /* 0x00000040bf007824 */ /* 0x000fe200078e0200 */
[----:B--2---:R-:W-:-:S04]  /*87a0*/  ISETP.GE.AND P0, PT, R22, R21, PT ;  /* 0x000000151600720c */ /* 0x004fc80003f06270 */
[----:B------:R-:W-:-:S03]  /*87b0*/  ISETP.GE.OR P1, PT, R154, R9, P0 ;  /* 0x000000099a00720c */ /* 0x000fc60000726670 */
[----:B------:R-:W1:Y:S01]  /*87c0*/  @P3 LDC R3, c[0x0][0x42c] ;  /* 0x00010b00ff033b82 */ /* 0x000e620000000800 */
[----:B------:R-:W-:-:S07]  /*87d0*/  ISETP.GE.OR P2, PT, R153, R9, P0 ;  /* 0x000000099900720c */ /* 0x000fce0000746670 */
[----:B------:R-:W2:Y:S06]  /*87e0*/  @P3 LDC R8, c[0x0][0x430] ;  /* 0x00010c00ff083b82 */ /* 0x000eac0000000800 */
[----:B------:R-:W-:Y:S02]  /*87f0*/  @!P2 IADD3 R14, P5, R77, R44, RZ ;  /* 0x0000002c4d0ea210 */ /* 0x000fe40007fbe0ff */
[----:B------:R-:W3:Y:S03]  /*8800*/  @!P1 LDC.64 R70, c[0x0][0x3c8] ;  /* 0x0000f200ff469b82 */ /* 0x000ee60000000a00 */
[----:B------:R-:W-:Y:S01]  /*8810*/  @!P2 IMAD.X R15, R78, 0x1, R49, P5 ;  /* 0x000000014e0fa824 */ /* 0x000fe200028e0631 */
[----:B------:R-:W-:Y:S01]  /*8820*/  @!P2 IADD3 R12, P5, R74, R51, RZ ;  /* 0x000000334a0ca210 */ /* 0x000fe20007fbe0ff */
[----:B-1----:R-:W-:-:S03]  /*8830*/  @P3 IMAD.HI.U32 R3, R0, R3, RZ ;  /* 0x0000000300033227 */ /* 0x002fc600078e00ff */
[----:B------:R-:W1:Y:S01]  /*8840*/  @!P1 LDC.64 R80, c[0x0][0x3e0] ;  /* 0x0000f800ff509b82 */ /* 0x000e620000000a00 */
[----:B------:R-:W-:Y:S01]  /*8850*/  @!P2 IMAD.X R13, R76, 0x1, R69, P5 ;  /* 0x000000014c0da824 */ /* 0x000fe200028e0645 */
[----:B--2---:R-:W-:Y:S02]  /*8860*/  @P3 SHF.R.U32.HI R0, RZ, R8, R3 ;  /* 0x00000008ff003219 */ /* 0x004fe40000011603 */
[----:B------:R-:W-:Y:S02]  /*8870*/  @!P1 IADD3 R47, P3, P4, R44, R84, R77 ;  /* 0x000000542c2f9210 */ /* 0x000fe40007c7e04d */
[----:B------:R-:W-:Y:S01]  /*8880*/  SHF.R.S32.HI R3, RZ, 0x1f, R0 ;  /* 0x0000001fff037819 */ /* 0x000fe20000011400 */
[----:B------:R-:W-:Y:S01]  /*8890*/  IMAD.WIDE.U32 R8, R0, R6, R42 ;  /* 0x0000000600087225 */ /* 0x000fe200078e002a */
[----:B------:R-:W-:Y:S02]  /*88a0*/  @!P1 IADD3.X R50, R49, R82, R78, P3, P4 ;  /* 0x0000005231329210 */ /* 0x000fe40001fe844e */
[----:B------:R-:W-:Y:S01]  /*88b0*/  @!P1 IADD3 R40, P3, P4, R51, R86, R74 ;  /* 0x0000005633289210 */ /* 0x000fe20007c7e04a */
[----:B------:R-:W-:-:S02]  /*88c0*/  IMAD R25, R3, R6, RZ ;  /* 0x0000000603197224 */ /* 0x000fc400078e02ff */
[-C--:B------:R-:W-:Y:S01]  /*88d0*/  IMAD.WIDE.U32 R10, R0, R4.reuse, R10 ;  /* 0x00000004000a7225 */ /* 0x080fe200078e000a */
[----:B------:R-:W-:Y:S02]  /*88e0*/  @!P1 IADD3.X R41, R69, R85, R76, P3, P4 ;  /* 0x0000005545299210 */ /* 0x000fe40001fe844c */
[----:B------:R-:W-:Y:S01]  /*88f0*/  @!P2 LEA R24, P3, R14, UR4, 0x1 ;  /* 0x000000040e18ac11 */ /* 0x000fe2000f8608ff */
[----:B------:R-:W-:Y:S01]  /*8900*/  IMAD R7, R0, R7, R25 ;  /* 0x0000000700077224 */ /* 0x000fe200078e0219 */
[----:B------:R-:W-:Y:S01]  /*8910*/  LEA R6, P4, R8, UR4, 0x1 ;  /* 0x0000000408067c11 */ /* 0x000fe2000f8808ff */
[----:B------:R-:W-:Y:S01]  /*8920*/  UMOV UR4, 0xffffffff ;  /* 0xffffffff00047882 */ /* 0x000fe20000000000 */
[----:B------:R-:W-:Y:S01]  /*8930*/  @!P2 LEA.HI.X R25, R14, UR5, R15, 0x1, P3 ;  /* 0x000000050e19ac11 */ /* 0x000fe200098f0c0f */
[----:B------:R-:W-:Y:S01]  /*8940*/  IMAD R14, R3, R4, RZ ;  /* 0x00000004030e7224 */ /* 0x000fe200078e02ff */
[----:B------:R-:W-:Y:S01]  /*8950*/  @!P2 LEA R44, P3, R12, UR6, 0x1 ;  /* 0x000000060c2cac11 */ /* 0x000fe2000f8608ff */
[----:B------:R-:W-:-:S02]  /*8960*/  IMAD.IADD R3, R9, 0x1, R7 ;  /* 0x0000000109037824 */ /* 0x000fc400078e0207 */
[----:B------:R-:W-:Y:S01]  /*8970*/  IMAD R5, R0, R5, R14 ;  /* 0x0000000500057224 */ /* 0x000fe200078e020e */
[----:B------:R-:W-:Y:S02]  /*8980*/  LEA R0, P5, R10, UR6, 0x1 ;  /* 0x000000060a007c11 */ /* 0x000fe4000f8a08ff */
[----:B------:R-:W-:Y:S01]  /*8990*/  LEA.HI.X R4, R8, UR5, R3, 0x1, P4 ;  /* 0x0000000508047c11 */ /* 0x000fe2000a0f0c03 */
[----:B------:R-:W-:Y:S01]  /*89a0*/  IMAD.IADD R3, R11, 0x1, R5 ;  /* 0x000000010b037824 */ /* 0x000fe200078e0205 */
[----:B------:R-:W-:Y:S02]  /*89b0*/  @!P2 LEA.HI.X R45, R12, UR7, R13, 0x1, P3 ;  /* 0x000000070c2dac11 */ /* 0x000fe400098f0c0d */
[----:B---3--:R-:W-:Y:S02]  /*89c0*/  @!P1 LEA R46, P3, R47, R70, 0x1 ;  /* 0x000000462f2e9211 */ /* 0x008fe400078608ff */
[----:B------:R-:W-:Y:S02]  /*89d0*/  LEA.HI.X R3, R10, UR7, R3, 0x1, P5 ;  /* 0x000000070a037c11 */ /* 0x000fe4000a8f0c03 */
[----:B-1----:R-:W-:Y:S01]  /*89e0*/  @!P1 LEA R48, P4, R40, R80, 0x1 ;  /* 0x0000005028309211 */ /* 0x002fe200078808ff */
[----:B0-----:R-:W-:-:S12]  /*89f0*/  BRA.DIV UR4, `(.L_x_2872) ;  /* 0x000002c204d07947 */ /* 0x001fd8000b800000 */
.L_x_3138:
[----:B------:R-:W-:-:S03]  /*8a00*/  UMOV UR4, 0xffffffff ;  /* 0xffffffff00047882 */ /* 0x000fc60000000000 */
[----:B------:R-:W-:Y:S05]  /*8a10*/  BRA.DIV UR4, `(.L_x_2873) ;  /* 0x000002c204f07947 */ /* 0x000fea000b800000 */
.L_x_3141:
[----:B------:R-:W-:-:S03]  /*8a20*/  UMOV UR4, 0xffffffff ;  /* 0xffffffff00047882 */ /* 0x000fc60000000000 */
[----:B------:R-:W-:Y:S05]  /*8a30*/  BRA.DIV UR4, `(.L_x_2874) ;  /* 0x000002c604107947 */ /* 0x000fea000b800000 */
.L_x_3144:
[----:B------:R-:W-:-:S03]  /*8a40*/  UMOV UR4, 0xffffffff ;  /* 0xffffffff00047882 */ /* 0x000fc60000000000 */
[----:B------:R-:W-:Y:S05]  /*8a50*/  BRA.DIV UR4, `(.L_x_2875) ;  /* 0x000002c604307947 */ /* 0x000fea000b800000 */
.L_x_3147:
[----:B------:R-:W-:-:S03]  /*8a60*/  UMOV UR4, 0xffffffff ;  /* 0xffffffff00047882 */ /* 0x000fc60000000000 */
[----:B------:R-:W-:Y:S05]  /*8a70*/  BRA.DIV UR4, `(.L_x_2876) ;  /* 0x000002c604507947 */ /* 0x000fea000b800000 */
.L_x_3150:
[----:B------:R-:W-:-:S03]  /*8a80*/  UMOV UR4, 0xffffffff ;  /* 0xffffffff00047882 */ /* 0x000fc60000000000 */
[----:B------:R-:W-:Y:S05]  /*8a90*/  BRA.DIV UR4, `(.L_x_2877) ;  /* 0x000002c604707947 */ /* 0x000fea000b800000 */
.L_x_3153:
[----:B------:R-:W-:-:S03]  /*8aa0*/  UMOV UR4, 0xffffffff ;  /* 0xffffffff00047882 */ /* 0x000fc60000000000 */
[----:B------:R-:W-:Y:S05]  /*8ab0*/  BRA.DIV UR4, `(.L_x_2878) ;  /* 0x000002c604907947 */ /* 0x000fea000b800000 */
.L_x_3156:
[----:B------:R-:W-:-:S03]  /*8ac0*/  UMOV UR4, 0xffffffff ;  /* 0xffffffff00047882 */ /* 0x000fc60000000000 */
[----:B------:R-:W-:Y:S05]  /*8ad0*/  BRA.DIV UR4, `(.L_x_2879) ;  /* 0x000002c604b07947 */ /* 0x000fea000b800000 */
.L_x_3159:
[----:B-----5:R-:W-:Y:S02]  /*8ae0*/  LEA.HI R0, R20, R20, RZ, 0x1 ;  /* 0x0000001414007211 */ /* 0x020fe400078f08ff */
[----:B------:R-:W-:Y:S02]  /*8af0*/  CS2R R12, SRZ ;  /* 0x00000000000c7805 */ /* 0x000fe4000001ff00 */
[----:B------:R-:W-:Y:S02]  /*8b00*/  @!P1 LEA.HI.X R49, R40, R81, R41, 0x1, P4 ;  /* 0x0000005128319211 */ /* 0x000fe400020f0c29 */
[----:B------:R-:W-:Y:S02]  /*8b10*/  CS2R R14, SRZ ;  /* 0x00000000000e7805 */ /* 0x000fe4000001ff00 */
[----:B------:R-:W-:Y:S02]  /*8b20*/  LOP3.LUT R3, R0, 0xfffffffe, RZ, 0xc0, !PT ;  /* 0xfffffffe00037812 */ /* 0x000fe400078ec0ff */
[----:B------:R-:W-:-:S02]  /*8b30*/  CS2R R40, SRZ ;  /* 0x0000000000287805 */ /* 0x000fc4000001ff00 */
[----:B------:R-:W-:Y:S02]  /*8b40*/  CS2R R42, SRZ ;  /* 0x00000000002a7805 */ /* 0x000fe4000001ff00 */
[----:B------:R-:W-:Y:S02]  /*8b50*/  CS2R R4, SRZ ;  /* 0x0000000000047805 */ /* 0x000fe4000001ff00 */
[----:B------:R-:W-:Y:S01]  /*8b60*/  @!P1 LEA.HI.X R47, R47, R71, R50, 0x1, P3 ;  /* 0x000000472f2f9211 */ /* 0x000fe200018f0c32 */
[----:B------:R-:W-:Y:S01]  /*8b70*/  IMAD.IADD R3, R20, 0x1, -R3 ;  /* 0x0000000114037824 */ /* 0x000fe200078e0a03 */
[----:B------:R-:W-:Y:S02]  /*8b80*/  CS2R R6, SRZ ;  /* 0x0000000000067805 */ /* 0x000fe4000001ff00 */
[----:B------:R-:W-:Y:S02]  /*8b90*/  CS2R R8, SRZ ;  /* 0x0000000000087805 */ /* 0x000fe4000001ff00 */
[----:B------:R-:W-:Y:S01]  /*8ba0*/  CS2R R10, SRZ ;  /* 0x00000000000a7805 */ /* 0x000fe2000001ff00 */
[----:B------:R0:W5:Y:S01]  /*8bb0*/  @!P2 LDG.E.128 R12, desc[UR56][R24.64] ;  /* 0x00000038180ca981 */ /* 0x000162000c1e1d00 */
[----:B------:R-:W-:-:S03]  /*8bc0*/  SHF.L.U32 R0, R3, 0x1f, RZ ;  /* 0x0000001f03007819 */ /* 0x000fc600000006ff */
[----:B------:R0:W5:Y:S04]  /*8bd0*/  @!P2 LDG.E.128 R40, desc[UR56][R44.64] ;  /* 0x000000382c28a981 */ /* 0x000168000c1e1d00 */
[----:B------:R0:W5:Y:S04]  /*8be0*/  @!P1 LDG.E.128 R4, desc[UR56][R46.64] ;  /* 0x000000382e049981 */ /* 0x000168000c1e1d00 */
[----:B------:R0:W5:Y:S01]  /*8bf0*/  @!P1 LDG.E.128 R8, desc[UR56][R48.64] ;  /* 0x0000003830089981 */ /* 0x000162000c1e1d00 */
[----:B------:R-:W1:Y:S01]  /*8c00*/  SYNCS.PHASECHK.TRANS64.TRYWAIT P1, [R145+URZ+0x32400], R0 ;  /* 0x03240000910075a7 */ /* 0x000e62000802017f */
[----:B------:R-:W-:Y:S04]  /*8c10*/  BSSY B1, `(.L_x_2880) ;  /* 0x0000002000017945 */ /* 0x000fe80003800000 */
[----:B01----:R-:W-:Y:S05]  /*8c20*/  @!P1 BRA `(.L_x_2881) ;  /* 0x000002c400849947 */ /* 0x003fea0003800000 */
.L_x_3160:
[----:B------:R-:W-:Y:S05]  /*8c30*/  BSYNC B1 ;  /* 0x0000000000017941 */ /* 0x000fea0003800000 */
.L_x_2880:
[----:B------:R-:W2:Y:S01]  /*8c40*/  LDL R45, [R1+0x70] ;  /* 0x00007000012d7983 */ /* 0x000ea20000100800 */
[----:B0----5:R-:W-:Y:S01]  /*8c50*/  IMAD.MOV.U32 R0, RZ, RZ, R12 ;  /* 0x000000ffff007224 */ /* 0x021fe200078e000c */
[----:B------:R-:W-:Y:S01]  /*8c60*/  MOV R20, R14 ;  /* 0x0000000e00147202 */ /* 0x000fe20000000f00 */
[----:B------:R-:W-:Y:S01]  /*8c70*/  IMAD.MOV.U32 R3, RZ, RZ, R13 ;  /* 0x000000ffff037224 */ /* 0x000fe200078e000d */
[----:B------:R-:W-:Y:S01]  /*8c80*/  BSSY B1, `(.L_x_2882) ;  /* 0x000007f000017945 */ /* 0x000fe20003800000 */
[----:B------:R-:W-:Y:S01]  /*8c90*/  IMAD.MOV.U32 R24, RZ, RZ, R41 ;  /* 0x000000ffff187224 */ /* 0x000fe200078e0029 */
[----:B------:R-:W-:Y:S01]  /*8ca0*/  MOV R88, R10 ;  /* 0x0000000a00587202 */ /* 0x000fe20000000f00 */
[----:B------:R-:W-:Y:S01]  /*8cb0*/  IMAD.MOV.U32 R44, RZ, RZ, R15 ;  /* 0x000000ffff2c7224 */ /* 0x000fe200078e000f */
[--C-:B------:R-:W-:Y:S01]  /*8cc0*/  PRMT R0, R0, 0x5410, R3.reuse ;  /* 0x0000541000007816 */ /* 0x100fe20000000003 */
        /* <DEDUP_REMOVED lines=16> */
[----:B------:R-:W-:Y:S01]  /*8dd0*/  IMAD.IADD R21, R22, 0x1, R21 ;  /* 0x0000000116157824 */ /* 0x000fe200078e0215 */
[----:B------:R-:W-:Y:S01]  /*8de0*/  PRMT R86, R86, 0x5410, R44 ;  /* 0x0000541056567816 */ /* 0x000fe2000000002c */
[----:B------:R-:W-:Y:S01]  /*8df0*/  IMAD.MOV.U32 R89, RZ, RZ, R11 ;  /* 0x000000ffff597224 */ /* 0x000fe200078e000b */
[----:B------:R-:W-:Y:S01]  /*8e00*/  PRMT R20, R20, 0x5410, R25 ;  /* 0x0000541014147816 */ /* 0x000fe20000000019 */
[----:B------:R-:W-:Y:S01]  /*8e10*/  IMAD.MOV.U32 R25, RZ, RZ, R8 ;  /* 0x000000ffff197224 */ /* 0x000fe200078e0008 */
[----:B------:R-:W-:-:S04]  /*8e20*/  LOP3.LUT R21, R21, 0x38, RZ, 0xc0, !PT ;  /* 0x0000003815157812 */ /* 0x000fc800078ec0ff */
[----:B------:R-:W-:Y:S01]  /*8e30*/  PRMT R24, R25, 0x7610, R24 ;  /* 0x0000761019187816 */ /* 0x000fe20000000018 */
[----:B--2---:R-:W-:-:S05]  /*8e40*/  IMAD R45, R45, -0x80, R156 ;  /* 0xffffff802d2d7824 */ /* 0x004fca00078e029c */
[----:B------:R-:W-:-:S04]  /*8e50*/  VIMNMX R45, R45, 0x80, PT ;  /* 0x000000802d2d7848 */ /* 0x000fc80003fe0100 */
[-C--:B------:R-:W-:Y:S02]  /*8e60*/  ISETP.GE.OR P1, PT, R153, R45.reuse, P0 ;  /* 0x0000002d9900720c */ /* 0x080fe40000726670 */
[----:B------:R-:W-:-:S11]  /*8e70*/  ISETP.GE.OR P0, PT, R154, R45, P0 ;  /* 0x0000002d9a00720c */ /* 0x000fd60000706670 */
[----:B------:R-:W-:Y:S05]  /*8e80*/  @P1 BRA `(.L_x_2883) ;  /* 0x0000000400781947 */ /* 0x000fea0003800000 */
[----:B------:R-:W-:Y:S01]  /*8e90*/  IMAD.SHL.U32 R25, R179, 0x40, RZ ;  /* 0x00000040b3197824 */ /* 0x000fe200078e00ff */
[--C-:B------:R-:W-:Y:S01]  /*8ea0*/  SHF.R.U64 R83, R40, 0x10, R41.reuse ;  /* 0x0000001028537819 */ /* 0x100fe20000001229 */
[----:B------:R-:W-:Y:S01]  /*8eb0*/  HADD2.F32 R68, -RZ, R68.H0_H0 ;  /* 0x20000044ff447230 */ /* 0x000fe20000004100 */
[----:B------:R-:W-:Y:S02]  /*8ec0*/  SHF.R.U32.HI R70, RZ, 0x10, R41 ;  /* 0x00000010ff467819 */ /* 0x000fe40000011629 */
[----:B------:R-:W-:Y:S02]  /*8ed0*/  LOP3.LUT R48, R25, 0x1c0, RZ, 0xc0, !PT ;  /* 0x000001c019307812 */ /* 0x000fe400078ec0ff */
[----:B------:R-:W-:Y:S01]  /*8ee0*/  SHF.R.U64 R71, R42, 0x10, R43 ;  /* 0x000000102a477819 */ /* 0x000fe2000000122b */
[----:B------:R-:W-:Y:S01]  /*8ef0*/  HADD2.F32 R70, -RZ, R70.H0_H0 ;  /* 0x20000046ff467230 */ /* 0x000fe20000004100 */
[----:B------:R-:W-:Y:S02]  /*8f00*/  SHF.R.U32.HI R46, RZ, 0x3, R48 ;  /* 0x00000003ff2e7819 */ /* 0x000fe40000011630 */
[----:B------:R-:W-:-:S02]  /*8f10*/  LOP3.LUT R25, R48, 0x38, R22, 0xf8, !PT ;  /* 0x0000003830197812 */ /* 0x000fc400078ef816 */
[----:B------:R-:W-:Y:S02]  /*8f20*/  LOP3.LUT R48, R46, R21, R48, 0x1e, !PT ;  /* 0x000000152e307212 */ /* 0x000fe400078e1e30 */
[----:B------:R-:W-:Y:S02]  /*8f30*/  LOP3.LUT R44, R25, R46, RZ, 0x3c, !PT ;  /* 0x0000002e192c7212 */ /* 0x000fe400078e3cff */
[----:B------:R-:W-:Y:S01]  /*8f40*/  SHF.R.U32.HI R69, RZ, 0x10, R43 ;  /* 0x00000010ff457819 */ /* 0x000fe2000001162b */
[C---:B------:R-:W-:Y:S01]  /*8f50*/  IMAD R48, R165.reuse, 0x200, R48 ;  /* 0x00000200a5307824 */ /* 0x040fe200078e0230 */
[--C-:B------:R-:W-:Y:S01]  /*8f60*/  SHF.R.U64 R85, R12, 0x10, R13.reuse ;  /* 0x000000100c557819 */ /* 0x100fe2000000120d */
[----:B------:R-:W-:Y:S01]  /*8f70*/  IMAD R44, R165, 0x200, R44 ;  /* 0x00000200a52c7824 */ /* 0x000fe200078e022c */
[----:B------:R-:W-:Y:S01]  /*8f80*/  SHF.R.U32.HI R78, RZ, 0x10, R13 ;  /* 0x00000010ff4e7819 */ /* 0x000fe2000001160d */
[----:B------:R-:W-:Y:S01]  /*8f90*/  IMAD R82, R48, 0x2, R145 ;  /* 0x0000000230527824 */ /* 0x000fe200078e0291 */
[----:B------:R-:W-:Y:S01]  /*8fa0*/  SHF.R.U64 R84, R14, 0x10, R15 ;  /* 0x000000100e547819 */ /* 0x000fe2000000120f */
[----:B------:R-:W-:Y:S01]  /*8fb0*/  IMAD R81, R44, 0x2, R145 ;  /* 0x000000022c517824 */ /* 0x000fe200078e0291 */
[----:B------:R-:W-:Y:S01]  /*8fc0*/  SHF.R.U32.HI R77, RZ, 0x10, R15 ;  /* 0x00000010ff4d7819 */ /* 0x000fe2000001160f */
[--C-:B------:R-:W-:Y:S01]  /*8fd0*/  HADD2.F32 R43, -RZ, R0.reuse.H1_H1 ;  /* 0x30000000ff2b7230 */ /* 0x100fe20000004100 */
[----:B------:R-:W0:Y:S01]  /*8fe0*/  LDS.128 R48, [R82+0x18400] ;  /* 0x0184000052307984 */ /* 0x000e220000000c00 */
[----:B------:R-:W-:-:S03]  /*8ff0*/  HADD2.F32 R0, -RZ, R0.H0_H0 ;  /* 0x20000000ff007230 */ /* 0x000fc60000004100 */
[----:B------:R-:W1:Y:S01]  /*9000*/  LDS.128 R44, [R81+0x18400] ;  /* 0x01840000512c7984 */ /* 0x000e620000000c00 */
[--C-:B0-----:R-:W-:Y:S02]  /*9010*/  HADD2.F32 R40, -RZ, R49.reuse.H0_H0 ;  /* 0x20000031ff287230 */ /* 0x101fe40000004100 */
[----:B------:R-:W-:Y:S02]  /*9020*/  HADD2.F32 R49, -RZ, R49.H1_H1 ;  /* 0x30000031ff317230 */ /* 0x000fe40000004100 */
[--C-:B-1----:R-:W-:Y:S02]  /*9030*/  HADD2.F32 R13, -RZ, R45.reuse.H0_H0 ;  /* 0x2000002dff0d7230 */ /* 0x102fe40000004100 */
[C---:B------:R-:W-:Y:S01]  /*9040*/  FMUL.FTZ R74, R40.reuse, R68 ;  /* 0x00000044284a7220 */ /* 0x040fe20000410000 */
[----:B------:R-:W-:Y:S01]  /*9050*/  FMUL.FTZ R76, R40, R43 ;  /* 0x0000002b284c7220 */ /* 0x000fe20000410000 */
[----:B------:R-:W-:Y:S02]  /*9060*/  HADD2.F32 R40, -RZ, R78.H0_H0 ;  /* 0x2000004eff287230 */ /* 0x000fe40000004100 */
[----:B------:R-:W-:Y:S01]  /*9070*/  FMUL.FTZ R78, R49, R70 ;  /* 0x00000046314e7220 */ /* 0x000fe20000410000 */
[----:B------:R-:W-:-:S02]  /*9080*/  HADD2.F32 R45, -RZ, R45.H1_H1 ;  /* 0x3000002dff2d7230 */ /* 0x000fc40000004100 */
[C---:B------:R-:W-:Y:S01]  /*9090*/  FFMA.FTZ R74, R13.reuse, R43, -R74 ;  /* 0x0000002b0d4a7223 */ /* 0x040fe2000001084a */
[----:B------:R-:W-:Y:S02]  /*90a0*/  HADD2.F32 R42, -RZ, R51.H0_H0 ;  /* 0x20000033ff2a7230 */ /* 0x000fe40000004100 */
[----:B------:R-:W-:Y:S01]  /*90b0*/  FFMA.FTZ R76, R13, R68, R76 ;  /* 0x000000440d4c7223 */ /* 0x000fe2000001004c */
[--C-:B------:R-:W-:Y:S02]  /*90c0*/  HADD2.F32 R43, -RZ, R79.reuse.H0_H0 ;  /* 0x2000004fff2b7230 */ /* 0x100fe40000004100 */
[-C--:B------:R-:W-:Y:S01]  /*90d0*/  FMUL.FTZ R80, R49, R40.reuse ;  /* 0x0000002831507220 */ /* 0x080fe20000410000 */
[----:B------:R-:W-:Y:S02]  /*90e0*/  HADD2.F32 R13, -RZ, R79.H1_H1 ;  /* 0x3000004fff0d7230 */ /* 0x000fe40000004100 */
[----:B------:R-:W-:Y:S01]  /*90f0*/  FFMA.FTZ R49, R45, R40, -R78 ;  /* 0x000000282d317223 */ /* 0x000fe2000001084e */
[----:B------:R-:W-:-:S02]  /*9100*/  HADD2.F32 R15, -RZ, R47.H0_H0 ;  /* 0x2000002fff0f7230 */ /* 0x000fc40000004100 */
[C---:B------:R-:W-:Y:S01]  /*9110*/  FMUL.FTZ R40, R42.reuse, R43 ;  /* 0x0000002b2a287220 */ /* 0x040fe20000410000 */
[----:B------:R-:W-:Y:S02]  /*9120*/  HADD2.F32 R51, -RZ, R51.H1_H1 ;  /* 0x30000033ff337230 */ /* 0x000fe40000004100 */
[-C--:B------:R-:W-:Y:S01]  /*9130*/  FMUL.FTZ R42, R42, R13.reuse ;  /* 0x0000000d2a2a7220 */ /* 0x080fe20000410000 */
[----:B------:R-:W-:Y:S02]  /*9140*/  HADD2.F32 R68, -RZ, R69.H0_H0 ;  /* 0x20000045ff447230 */ /* 0x000fe40000004100 */
[----:B------:R-:W-:Y:S01]  /*9150*/  FFMA.FTZ R69, R45, R70, R80 ;  /* 0x000000462d457223 */ /* 0x000fe20000010050 */
[C---:B------:R-:W-:Y:S01]  /*9160*/  FFMA.FTZ R70, R15.reuse, R13, -R40 ;  /* 0x0000000d0f467223 */ /* 0x040fe20000010828 */
[----:B------:R-:W-:Y:S02]  /*9170*/  HADD2.F32 R40, -RZ, R77.H0_H0 ;  /* 0x2000004dff287230 */ /* 0x000fe40000004100 */
[----:B------:R-:W-:Y:S01]  /*9180*/  FFMA.FTZ R77, R15, R43, R42 ;  /* 0x0000002b0f4d7223 */ /* 0x000fe2000001002a */
[----:B------:R-:W-:-:S02]  /*9190*/  HADD2.F32 R47, -RZ, R47.H1_H1 ;  /* 0x3000002fff2f7230 */ /* 0x000fc40000004100 */
[C---:B------:R-:W-:Y:S01]  /*91a0*/  FMUL.FTZ R42, R51.reuse, R68 ;  /* 0x00000044332a7220 */ /* 0x040fe20000410000 */
[----:B------:R-:W-:Y:S02]  /*91b0*/  HADD2.F32 R25, -RZ, R48.H0_H0 ;  /* 0x20000030ff197230 */ /* 0x000fe40000004100 */
[-C--:B------:R-:W-:Y:S01]  /*91c0*/  FMUL.FTZ R78, R51, R40.reuse ;  /* 0x00000028334e7220 */ /* 0x080fe20000410000 */
[----:B------:R-:W-:Y:S02]  /*91d0*/  HADD2.F32 R15, -RZ, R24.H1_H1 ;  /* 0x30000018ff0f7230 */ /* 0x000fe40000004100 */
[----:B------:R-:W-:Y:S01]  /*91e0*/  FFMA.FTZ R79, R47, R40, -R42 ;  /* 0x000000282f4f7223 */ /* 0x000fe2000001082a */
[----:B------:R-:W-:Y:S02]  /*91f0*/  HADD2.F32 R41, -RZ, R50.H0_H0 ;  /* 0x20000032ff297230 */ /* 0x000fe40000004100 */
[----:B------:R-:W-:Y:S01]  /*9200*/  FMUL.FTZ R42, R25, R0 ;  /* 0x00000000192a7220 */ /* 0x000fe20000410000 */
[----:B------:R-:W-:-:S02]  /*9210*/  HADD2.F32 R40, -RZ, R86.H0_H0 ;  /* 0x20000056ff287230 */ /* 0x000fc40000004100 */
[----:B------:R-:W-:Y:S01]  /*9220*/  FMUL.FTZ R43, R25, R15 ;  /* 0x0000000f192b7220 */ /* 0x000fe20000410000 */
[----:B------:R-:W-:Y:S02]  /*9230*/  HADD2.F32 R12, -RZ, R44.H0_H0 ;  /* 0x2000002cff0c7230 */ /* 0x000fe40000004100 */
[----:B------:R-:W-:Y:S01]  /*9240*/  FFMA.FTZ R78, R47, R68, R78 ;  /* 0x000000442f4e7223 */ /* 0x000fe2000001004e */
[----:B------:R-:W-:Y:S02]  /*9250*/  HADD2.F32 R14, -RZ, R46.H0_H0 ;  /* 0x2000002eff0e7230 */ /* 0x000fe40000004100 */
[----:B------:R-:W-:Y:S01]  /*9260*/  FMUL.FTZ R25, R41, R40 ;  /* 0x0000002829197220 */ /* 0x000fe20000410000 */
[----:B------:R-:W-:Y:S02]  /*9270*/  HADD2.F32 R13, -RZ, R3.H0_H0 ;  /* 0x20000003ff0d7230 */ /* 0x000fe40000004100 */
[----:B------:R-:W-:Y:S01]  /*9280*/  FFMA.FTZ R0, R12, R0, -R43 ;  /* 0x000000000c007223 */ /* 0x000fe2000001082b */
[----:B------:R-:W-:-:S02]  /*9290*/  HADD2.F32 R48, -RZ, R48.H1_H1 ;  /* 0x30000030ff307230 */ /* 0x000fc40000004100 */
[----:B------:R-:W-:Y:S01]  /*92a0*/  FFMA.FTZ R42, R12, R15, R42 ;  /* 0x0000000f0c2a7223 */ /* 0x000fe2000001002a */
[----:B------:R-:W-:Y:S02]  /*92b0*/  HADD2.F32 R50, -RZ, R50.H1_H1 ;  /* 0x30000032ff327230 */ /* 0x000fe40000004100 */
[CC--:B------:R-:W-:Y:S01]  /*92c0*/  FFMA.FTZ R47, R14.reuse, R13.reuse, -R25 ;  /* 0x0000000d0e2f7223 */ /* 0x0c0fe20000010819 */
[----:B------:R-:W-:Y:S01]  /*92d0*/  FMUL.FTZ R43, R41, R13 ;  /* 0x0000000d292b7220 */ /* 0x000fe20000410000 */
[----:B------:R-:W-:Y:S02]  /*92e0*/  HADD2.F32 R25, -RZ, R83.H0_H0 ;  /* 0x20000053ff197230 */ /* 0x000fe40000004100 */
[----:B------:R-:W-:Y:S02]  /*92f0*/  HADD2.F32 R13, -RZ, R85.H0_H0 ;  /* 0x20000055ff0d7230 */ /* 0x000fe40000004100 */
[----:B------:R-:W-:Y:S01]  /*9300*/  FFMA.FTZ R51, R14, R40, R43 ;  /* 0x000000280e337223 */ /* 0x000fe2000001002b */
[----:B------:R-:W-:-:S02]  /*9310*/  HADD2.F32 R41, -RZ, R71.H0_H0 ;  /* 0x20000047ff297230 */ /* 0x000fc40000004100 */
[C---:B------:R-:W-:Y:S01]  /*9320*/  FMUL.FTZ R43, R48.reuse, R25 ;  /* 0x00000019302b7220 */ /* 0x040fe20000410000 */
[----:B------:R-:W-:Y:S02]  /*9330*/  HADD2.F32 R15, -RZ, R84.H0_H0 ;  /* 0x20000054ff0f7230 */ /* 0x000fe40000004100 */
[----:B------:R-:W-:Y:S01]  /*9340*/  FMUL.FTZ R48, R48, R13 ;  /* 0x0000000d30307220 */ /* 0x000fe20000410000 */
[----:B------:R-:W-:Y:S02]  /*9350*/  HADD2.F32 R44, -RZ, R44.H1_H1 ;  /* 0x3000002cff2c7230 */ /* 0x000fe40000004100 */
[C---:B------:R-:W-:Y:S01]  /*9360*/  FMUL.FTZ R71, R50.reuse, R41 ;  /* 0x0000002932477220 */ /* 0x040fe20000410000 */
        /* <DEDUP_REMOVED lines=11> */
[----:B------:R-:W-:Y:S02]  /*9420*/  F2FP.F16.F32.PACK_AB R41, R69, R76 ;  /* 0x0000004c4529723e */ /* 0x000fe400000000ff */
[----:B------:R-:W-:Y:S01]  /*9430*/  F2FP.F16.F32.PACK_AB R43, R78, R77 ;  /* 0x0000004d4e2b723e */ /* 0x000fe200000000ff */
[----:B------:R0:W-:Y:S01]  /*9440*/  STS.128 [R81+0x18400], R12 ;  /* 0x0184000c51007388 */ /* 0x0001e20000000c00 */
[----:B------:R-:W-:-:S05]  /*9450*/  F2FP.F16.F32.PACK_AB R42, R50, R51 ;  /* 0x00000033322a723e */ /* 0x000fca00000000ff */
[----:B------:R0:W-:Y:S02]  /*9460*/  STS.128 [R82+0x18400], R40 ;  /* 0x0184002852007388 */ /* 0x0001e40000000c00 */
.L_x_2883:
[----:B------:R-:W-:Y:S05]  /*9470*/  BSYNC B1 ;  /* 0x0000000000017941 */ /* 0x000fea0003800000 */
.L_x_2882:
[----:B------:R-:W-:Y:S02]  /*9480*/  PRMT R3, R88, 0x7610, R3 ;  /* 0x0000761058037816 */ /* 0x000fe40000000003 */
[----:B------:R-:W-:Y:S01]  /*9490*/  PRMT R74, R89, 0x7610, R74 ;  /* 0x00007610594a7816 */ /* 0x000fe2000000004a */
[----:B------:R-:W-:Y:S06]  /*94a0*/  @P0 BRA `(.L_x_2869) ;  /* 0x00000004005c0947 */ /* 0x000fec0003800000 */
[----:B------:R-:W-:Y:S01]  /*94b0*/  LOP3.LUT R21, R167, R21, R166, 0x1e, !PT ;  /* 0x00000015a7157212 */ /* 0x000fe200078e1ea6 */
[----:B0-----:R-:W0:Y:S01]  /*94c0*/  LDS.128 R12, [R210+0x18400] ;  /* 0x01840000d20c7984 */ /* 0x001e220000000c00 */
[--C-:B------:R-:W-:Y:S01]  /*94d0*/  SHF.R.U64 R51, R8, 0x10, R9.reuse ;  /* 0x0000001008337819 */ /* 0x100fe20000001209 */
[----:B------:R-:W-:Y:S01]  /*94e0*/  HADD2.F32 R46, -RZ, R86.H1_H1 ;  /* 0x30000056ff2e7230 */ /* 0x000fe20000004100 */
[----:B------:R-:W-:Y:S01]  /*94f0*/  SHF.R.U32.HI R48, RZ, 0x10, R9 ;  /* 0x00000010ff307819 */ /* 0x000fe20000011609 */
[----:B------:R-:W-:Y:S01]  /*9500*/  IMAD.IADD R0, R168, 0x1, R21 ;  /* 0x00000001a8007824 */ /* 0x000fe200078e0215 */
[--C-:B------:R-:W-:Y:S01]  /*9510*/  SHF.R.U64 R71, R4, 0x10, R5.reuse ;  /* 0x0000001004477819 */ /* 0x100fe20000001205 */
[----:B------:R-:W-:Y:S01]  /*9520*/  HADD2.F32 R44, -RZ, R87.H0_H0 ;  /* 0x20000057ff2c7230 */ /* 0x000fe20000004100 */
[----:B------:R-:W-:Y:S01]  /*9530*/  SHF.R.U32.HI R21, RZ, 0x10, R5 ;  /* 0x00000010ff157819 */ /* 0x000fe20000011605 */
[----:B------:R-:W-:Y:S01]  /*9540*/  IMAD R0, R0, 0x2, R145 ;  /* 0x0000000200007824 */ /* 0x000fe200078e0291 */
[--C-:B------:R-:W-:Y:S01]  /*9550*/  SHF.R.U64 R49, R10, 0x10, R11.reuse ;  /* 0x000000100a317819 */ /* 0x100fe2000000120b */
[----:B------:R-:W-:Y:S01]  /*9560*/  HADD2.F32 R48, -RZ, R48.H0_H0 ;  /* 0x20000030ff307230 */ /* 0x000fe20000004100 */
[----:B------:R-:W-:-:S02]  /*9570*/  SHF.R.U32.HI R47, RZ, 0x10, R11 ;  /* 0x00000010ff2f7819 */ /* 0x000fc4000001160b */
[----:B------:R-:W1:Y:S01]  /*9580*/  LDS.128 R40, [R0+0x18400] ;  /* 0x0184000000287984 */ /* 0x000e620000000c00 */
[--C-:B------:R-:W-:Y:S02]  /*9590*/  SHF.R.U32.HI R69, RZ, 0x10, R7.reuse ;  /* 0x00000010ff457819 */ /* 0x100fe40000011607 */
[----:B------:R-:W-:Y:S01]  /*95a0*/  SHF.R.U64 R70, R6, 0x10, R7 ;  /* 0x0000001006467819 */ /* 0x000fe20000001207 */
[--C-:B0-----:R-:W-:Y:S02]  /*95b0*/  HADD2.F32 R5, -RZ, R13.reuse.H0_H0 ;  /* 0x2000000dff057230 */ /* 0x101fe40000004100 */
[----:B------:R-:W-:Y:S02]  /*95c0*/  HADD2.F32 R4, -RZ, R12.H0_H0 ;  /* 0x2000000cff047230 */ /* 0x000fe40000004100 */
[----:B------:R-:W-:Y:S02]  /*95d0*/  HADD2.F32 R13, -RZ, R13.H1_H1 ;  /* 0x3000000dff0d7230 */ /* 0x000fe40000004100 */
[----:B------:R-:W-:-:S02]  /*95e0*/  HADD2.F32 R6, -RZ, R14.H0_H0 ;  /* 0x2000000eff067230 */ /* 0x000fc40000004100 */
[--C-:B------:R-:W-:Y:S02]  /*95f0*/  HADD2.F32 R7, -RZ, R15.reuse.H0_H0 ;  /* 0x2000000fff077230 */ /* 0x100fe40000004100 */
[----:B------:R-:W-:Y:S02]  /*9600*/  HADD2.F32 R15, -RZ, R15.H1_H1 ;  /* 0x3000000fff0f7230 */ /* 0x000fe40000004100 */
[----:B------:R-:W-:Y:S02]  /*9610*/  HADD2.F32 R12, -RZ, R12.H1_H1 ;  /* 0x3000000cff0c7230 */ /* 0x000fe40000004100 */
[--C-:B-1----:R-:W-:Y:S02]  /*9620*/  HADD2.F32 R9, -RZ, R41.reuse.H0_H0 ;  /* 0x20000029ff097230 */ /* 0x102fe40000004100 */
[----:B------:R-:W-:Y:S02]  /*9630*/  HADD2.F32 R8, -RZ, R40.H0_H0 ;  /* 0x20000028ff087230 */ /* 0x000fe40000004100 */
[----:B------:R-:W-:-:S02]  /*9640*/  HADD2.F32 R41, -RZ, R41.H1_H1 ;  /* 0x30000029ff297230 */ /* 0x000fc40000004100 */
[C---:B------:R-:W-:Y:S01]  /*9650*/  FMUL.FTZ R50, R9.reuse, R46 ;  /* 0x0000002e09327220 */ /* 0x040fe20000410000 */
[-C--:B------:R-:W-:Y:S01]  /*9660*/  FMUL.FTZ R68, R9, R44.reuse ;  /* 0x0000002c09447220 */ /* 0x080fe20000410000 */
[----:B------:R-:W-:Y:S02]  /*9670*/  HADD2.F32 R9, -RZ, R24.H0_H0 ;  /* 0x20000018ff097230 */ /* 0x000fe40000004100 */
[C---:B------:R-:W-:Y:S01]  /*9680*/  FFMA.FTZ R50, R5.reuse, R44, -R50 ;  /* 0x0000002c05327223 */ /* 0x040fe20000010832 */
[----:B------:R-:W-:Y:S02]  /*9690*/  HADD2.F32 R44, -RZ, R21.H0_H0 ;  /* 0x20000015ff2c7230 */ /* 0x000fe40000004100 */
[----:B------:R-:W-:Y:S01]  /*96a0*/  FFMA.FTZ R68, R5, R46, R68 ;  /* 0x0000002e05447223 */ /* 0x000fe20000010044 */
[----:B------:R-:W-:Y:S02]  /*96b0*/  HADD2.F32 R5, -RZ, R20.H1_H1 ;  /* 0x30000014ff057230 */ /* 0x000fe40000004100 */
[----:B------:R-:W-:Y:S01]  /*96c0*/  FMUL.FTZ R25, R8, R9 ;  /* 0x0000000908197220 */ /* 0x000fe20000410000 */
[C---:B------:R-:W-:Y:S01]  /*96d0*/  FMUL.FTZ R24, R41.reuse, R48 ;  /* 0x0000003029187220 */ /* 0x040fe20000410000 */
[----:B------:R-:W-:Y:S01]  /*96e0*/  FMUL.FTZ R46, R41, R44 ;  /* 0x0000002c292e7220 */ /* 0x000fe20000410000 */
[----:B------:R-:W-:-:S02]  /*96f0*/  HADD2.F32 R10, -RZ, R42.H0_H0 ;  /* 0x2000002aff0a7230 */ /* 0x000fc40000004100 */
[-C--:B------:R-:W-:Y:S01]  /*9700*/  FMUL.FTZ R8, R8, R5.reuse ;  /* 0x0000000508087220 */ /* 0x080fe20000410000 */
[C---:B------:R-:W-:Y:S01]  /*9710*/  FFMA.FTZ R25, R4.reuse, R5, -R25 ;  /* 0x0000000504197223 */ /* 0x040fe20000010819 */
[C---:B------:R-:W-:Y:S01]  /*9720*/  FFMA.FTZ R41, R13.reuse, R44, -R24 ;  /* 0x0000002c0d297223 */ /* 0x040fe20000010818 */
[----:B------:R-:W-:Y:S01]  /*9730*/  FFMA.FTZ R45, R13, R48, R46 ;  /* 0x000000300d2d7223 */ /* 0x000fe2000001002e */
[----:B------:R-:W-:Y:S02]  /*9740*/  HADD2.F32 R5, -RZ, R20.H0_H0 ;  /* 0x20000014ff057230 */ /* 0x000fe40000004100 */
[----:B------:R-:W-:Y:S01]  /*9750*/  FFMA.FTZ R13, R4, R9, R8 ;  /* 0x00000009040d7223 */ /* 0x000fe20000010008 */
[----:B------:R-:W-:Y:S02]  /*9760*/  HADD2.F32 R11, -RZ, R43.H0_H0 ;  /* 0x2000002bff0b7230 */ /* 0x000fe40000004100 */
[----:B------:R-:W-:Y:S02]  /*9770*/  HADD2.F32 R21, -RZ, R3.H0_H0 ;  /* 0x20000003ff157230 */ /* 0x000fe40000004100 */
[----:B------:R-:W-:-:S02]  /*9780*/  HADD2.F32 R20, -RZ, R74.H0_H0 ;  /* 0x2000004aff147230 */ /* 0x000fc40000004100 */
[----:B------:R-:W-:Y:S02]  /*9790*/  HADD2.F32 R4, -RZ, R3.H1_H1 ;  /* 0x30000003ff047230 */ /* 0x000fe40000004100 */
[C---:B------:R-:W-:Y:S01]  /*97a0*/  FMUL.FTZ R9, R10.reuse, R21 ;  /* 0x000000150a097220 */ /* 0x040fe20000410000 */
[-C--:B------:R-:W-:Y:S01]  /*97b0*/  FMUL.FTZ R3, R10, R5.reuse ;  /* 0x000000050a037220 */ /* 0x080fe20000410000 */
[C---:B------:R-:W-:Y:S01]  /*97c0*/  FMUL.FTZ R44, R11.reuse, R20 ;  /* 0x000000140b2c7220 */ /* 0x040fe20000410000 */
[----:B------:R-:W-:Y:S02]  /*97d0*/  HADD2.F32 R43, -RZ, R43.H1_H1 ;  /* 0x3000002bff2b7230 */ /* 0x000fe40000004100 */
[----:B------:R-:W-:Y:S01]  /*97e0*/  FMUL.FTZ R11, R11, R4 ;  /* 0x000000040b0b7220 */ /* 0x000fe20000410000 */
[----:B------:R-:W-:Y:S02]  /*97f0*/  HADD2.F32 R10, -RZ, R47.H0_H0 ;  /* 0x2000002fff0a7230 */ /* 0x000fe40000004100 */
[----:B------:R-:W-:Y:S01]  /*9800*/  FFMA.FTZ R24, R6, R5, -R9 ;  /* 0x0000000506187223 */ /* 0x000fe20000010809 */
[----:B------:R-:W-:-:S02]  /*9810*/  HADD2.F32 R8, -RZ, R69.H0_H0 ;  /* 0x20000045ff087230 */ /* 0x000fc40000004100 */
[----:B------:R-:W-:Y:S01]  /*9820*/  FFMA.FTZ R21, R6, R21, R3 ;  /* 0x0000001506157223 */ /* 0x000fe20000010003 */
[C---:B------:R-:W-:Y:S01]  /*9830*/  FFMA.FTZ R44, R7.reuse, R4, -R44 ;  /* 0x00000004072c7223 */ /* 0x040fe2000001082c */
[----:B------:R-:W-:Y:S01]  /*9840*/  FFMA.FTZ R20, R7, R20, R11 ;  /* 0x0000001407147223 */ /* 0x000fe2000001000b */
[----:B------:R-:W-:Y:S02]  /*9850*/  HADD2.F32 R40, -RZ, R40.H1_H1 ;  /* 0x30000028ff287230 */ /* 0x000fe40000004100 */
[C---:B------:R-:W-:Y:S01]  /*9860*/  FMUL.FTZ R6, R43.reuse, R10 ;  /* 0x0000000a2b067220 */ /* 0x040fe20000410000 */
[----:B------:R-:W-:Y:S02]  /*9870*/  HADD2.F32 R42, -RZ, R42.H1_H1 ;  /* 0x3000002aff2a7230 */ /* 0x000fe40000004100 */
[-C--:B------:R-:W-:Y:S01]  /*9880*/  FMUL.FTZ R4, R43, R8.reuse ;  /* 0x000000082b047220 */ /* 0x080fe20000410000 */
[----:B------:R-:W-:Y:S02]  /*9890*/  HADD2.F32 R7, -RZ, R51.H0_H0 ;  /* 0x20000033ff077230 */ /* 0x000fe40000004100 */
[----:B------:R-:W-:Y:S01]  /*98a0*/  FFMA.FTZ R43, R15, R8, -R6 ;  /* 0x000000080f2b7223 */ /* 0x000fe20000010806 */
[----:B------:R-:W-:-:S02]  /*98b0*/  HADD2.F32 R9, -RZ, R49.H0_H0 ;  /* 0x20000031ff097230 */ /* 0x000fc40000004100 */
[----:B------:R-:W-:Y:S01]  /*98c0*/  FFMA.FTZ R47, R15, R10, R4 ;  /* 0x0000000a0f2f7223 */ /* 0x000fe20000010004 */
[----:B------:R-:W-:Y:S02]  /*98d0*/  HADD2.F32 R3, -RZ, R71.H0_H0 ;  /* 0x20000047ff037230 */ /* 0x000fe40000004100 */
[----:B------:R-:W-:Y:S01]  /*98e0*/  FMUL.FTZ R11, R40, R7 ;  /* 0x00000007280b7220 */ /* 0x000fe20000410000 */
[----:B------:R-:W-:Y:S02]  /*98f0*/  HADD2.F32 R5, -RZ, R70.H0_H0 ;  /* 0x20000046ff057230 */ /* 0x000fe40000004100 */
[----:B------:R-:W-:Y:S01]  /*9900*/  FMUL.FTZ R15, R42, R9 ;  /* 0x000000092a0f7220 */ /* 0x000fe20000410000 */
[----:B------:R-:W-:Y:S02]  /*9910*/  HADD2.F32 R14, -RZ, R14.H1_H1 ;  /* 0x3000000eff0e7230 */ /* 0x000fe40000004100 */
[-C--:B------:R-:W-:Y:S01]  /*9920*/  FMUL.FTZ R40, R40, R3.reuse ;  /* 0x0000000328287220 */ /* 0x080fe20000410000 */
[----:B------:R-:W-:Y:S01]  /*9930*/  FFMA.FTZ R4, R12, R3, -R11 ;  /* 0x000000030c047223 */ /* 0x000fe2000001080b */
[-C--:B------:R-:W-:Y:S01]  /*9940*/  FMUL.FTZ R42, R42, R5.reuse ;  /* 0x000000052a2a7220 */ /* 0x080fe20000410000 */
[----:B------:R-:W-:Y:S01]  /*9950*/  F2FP.F16.F32.PACK_AB R11, R47, R20 ;  /* 0x000000142f0b723e */ /* 0x000fe200000000ff */
        /* <DEDUP_REMOVED lines=12> */
.L_x_2869:
[----:B------:R-:W-:Y:S05]  /*9a20*/  BSYNC B0 ;  /* 0x0000000000007941 */ /* 0x000fea0003800000 */
.L_x_2849:
        /* <DEDUP_REMOVED lines=8> */
.L_x_2846:
[----:B0-234-:R-:W-:Y:S01]  /*9ab0*/  IMAD.MOV.U32 R4, RZ, RZ, R63 ;  /* 0x000000ffff047224 */ /* 0x01dfe200078e003f */
[----:B------:R-:W-:Y:S05]  /*9ac0*/  WARPSYNC.ALL ;  /* 0x0000000000007948 */ /* 0x000fea0003800000 */
[----:B------:R-:W-:Y:S01]  /*9ad0*/  IMAD.MOV.U32 R5, RZ, RZ, R64 ;  /* 0x000000ffff057224 */ /* 0x000fe200078e0040 */
[----:B------:R-:W-:Y:S01]  /*9ae0*/  UIADD3 UR4, UP0, UR49, 0x460, URZ ;  /* 0x0000046031047890 */ /* 0x000fe2000ff1e03f */
[----:B------:R-:W-:Y:S01]  /*9af0*/  IMAD.MOV.U32 R6, RZ, RZ, R19 ;  /* 0x000000ffff067224 */ /* 0x000fe200078e0013 */
[----:B------:R0:W-:Y:S01]  /*9b00*/  STL.64 [R1+0x210], R28 ;  /* 0x0002101c01007387 */ /* 0x0001e20000100a00 */
[----:B------:R-:W-:Y:S01]  /*9b10*/  IMAD.MOV.U32 R7, RZ, RZ, R66 ;  /* 0x000000ffff077224 */ /* 0x000fe200078e0042 */
[----:B------:R-:W-:Y:S01]  /*9b20*/  UIADD3.X UR5, URZ, UR48, URZ, UP0, !UPT ;  /* 0x000000303f057290 */ /* 0x000fe200087fe43f */
[----:B------:R-:W-:Y:S01]  /*9b30*/  IMAD.MOV.U32 R8, RZ, RZ, R59 ;  /* 0x000000ffff087224 */ /* 0x000fe200078e003b */
[----:B------:R-:W-:Y:S01]  /*9b40*/  MOV R24, R61 ;  /* 0x0000003d00187202 */ /* 0x000fe20000000f00 */
[----:B------:R-:W-:Y:S01]  /*9b50*/  IMAD.MOV.U32 R9, RZ, RZ, R60 ;  /* 0x000000ffff097224 */ /* 0x000fe200078e003c */
[----:B------:R2:W-:Y:S01]  /*9b60*/  STL.128 [R1+0x180], R4 ;  /* 0x0001800401007387 */ /* 0x0005e20000100c00 */
[----:B------:R-:W-:Y:S01]  /*9b70*/  IMAD.MOV.U32 R10, RZ, RZ, R58 ;  /* 0x000000ffff0a7224 */ /* 0x000fe200078e003a */
[----:B------:R-:W-:Y:S01]  /*9b80*/  BSSY B0, `(.L_x_2884) ;  /* 0x0000029000007945 */ /* 0x000fe20003800000 */
[----:B------:R-:W-:Y:S01]  /*9b90*/  IMAD.MOV.U32 R11, RZ, RZ, R57 ;  /* 0x000000ffff0b7224 */ /* 0x000fe200078e0039 */
[----:B------:R-:W-:Y:S01]  /*9ba0*/  MOV R216, 0x9e10 ;  /* 0x00009e1000d87802 */ /* 0x000fe20000000f00 */
[----:B-1----:R-:W-:-:S02]  /*9bb0*/  IMAD.U32 R0, RZ, RZ, UR41 ;  /* 0x00000029ff007e24 */ /* 0x002fc4000f8e00ff */
[----:B------:R-:W-:Y:S01]  /*9bc0*/  IMAD.U32 R3, RZ, RZ, UR43 ;  /* 0x0000002bff037e24 */ /* 0x000fe2000f8e00ff */
[----:B------:R1:W-:Y:S01]  /*9bd0*/  STL.128 [R1+0x1c0], R8 ;  /* 0x0001c00801007387 */ /* 0x0003e20000100c00 */
[----:B------:R-:W-:Y:S02]  /*9be0*/  IMAD.MOV.U32 R25, RZ, RZ, R62 ;  /* 0x000000ffff197224 */ /* 0x000fe400078e003e */
[----:B------:R-:W-:Y:S02]  /*9bf0*/  IMAD.MOV.U32 R19, RZ, RZ, R56 ;  /* 0x000000ffff137224 */ /* 0x000fe400078e0038 */
[----:B0-----:R-:W-:Y:S01]  /*9c00*/  IMAD.MOV.U32 R28, RZ, RZ, R0 ;  /* 0x000000ffff1c7224 */ /* 0x001fe200078e0000 */
[----:B------:R-:W-:Y:S01]  /*9c10*/  STL.128 [R1+0x1a0], R24 ;  /* 0x0001a01801007387 */ /* 0x000fe20000100c00 */
[----:B------:R-:W-:Y:S02]  /*9c20*/  IMAD.MOV.U32 R29, RZ, RZ, R3 ;  /* 0x000000ffff1d7224 */ /* 0x000fe400078e0003 */
[----:B--2---:R-:W-:-:S02]  /*9c30*/  IMAD.MOV.U32 R4, RZ, RZ, R38 ;  /* 0x000000ffff047224 */ /* 0x004fc400078e0026 */
[----:B------:R-:W-:Y:S01]  /*9c40*/  IMAD.MOV.U32 R5, RZ, RZ, R67 ;  /* 0x000000ffff057224 */ /* 0x000fe200078e0043 */
[----:B------:R-:W-:Y:S01]  /*9c50*/  STL.128 [R1+0x1b0], R28 ;  /* 0x0001b01c01007387 */ /* 0x000fe20000100c00 */
[----:B------:R-:W-:Y:S02]  /*9c60*/  IMAD.MOV.U32 R6, RZ, RZ, R32 ;  /* 0x000000ffff067224 */ /* 0x000fe400078e0020 */
[----:B------:R-:W-:Y:S02]  /*9c70*/  IMAD.MOV.U32 R7, RZ, RZ, R39 ;  /* 0x000000ffff077224 */ /* 0x000fe400078e0027 */
[----:B-1----:R-:W-:Y:S01]  /*9c80*/  IMAD.MOV.U32 R8, RZ, RZ, R54 ;  /* 0x000000ffff087224 */ /* 0x002fe200078e0036 */
[----:B------:R-:W-:Y:S01]  /*9c90*/  MOV R54, UR4 ;  /* 0x0000000400367c02 */ /* 0x000fe20008000f00 */
[----:B------:R-:W-:Y:S01]  /*9ca0*/  IMAD.MOV.U32 R9, RZ, RZ, R55 ;  /* 0x000000ffff097224 */ /* 0x000fe200078e0037 */
[----:B------:R0:W-:Y:S01]  /*9cb0*/  STL.128 [R1+0x1e0], R4 ;  /* 0x0001e00401007387 */ /* 0x0001e20000100c00 */
[----:B------:R-:W-:-:S02]  /*9cc0*/  IMAD.MOV.U32 R10, RZ, RZ, R34 ;  /* 0x000000ffff0a7224 */ /* 0x000fc400078e0022 */
[----:B------:R-:W-:Y:S02]  /*9cd0*/  IMAD.MOV.U32 R11, RZ, RZ, R35 ;  /* 0x000000ffff0b7224 */ /* 0x000fe400078e0023 */
[----:B------:R-:W-:Y:S02]  /*9ce0*/  IMAD.U32 R55, RZ, RZ, UR5 ;  /* 0x00000005ff377e24 */ /* 0x000fe4000f8e00ff */
[----:B------:R-:W-:Y:S01]  /*9cf0*/  IMAD.U32 R3, RZ, RZ, UR49 ;  /* 0x00000031ff037e24 */ /* 0x000fe2000f8e00ff */
[----:B------:R-:W-:Y:S01]  /*9d00*/  STL.128 [R1+0x200], R8 ;  /* 0x0002000801007387 */ /* 0x000fe20000100c00 */
[----:B------:R-:W-:Y:S02]  /*9d10*/  VIADD R0, R178, 0xffffffff ;  /* 0xffffffffb2007836 */ /* 0x000fe40000000000 */
[----:B------:R-:W-:Y:S02]  /*9d20*/  VIADD R3, R3, 0x178 ;  /* 0x0000017803037836 */ /* 0x000fe40000000000 */
[----:B0-----:R-:W-:Y:S01]  /*9d30*/  IMAD.MOV.U32 R4, RZ, RZ, R36 ;  /* 0x000000ffff047224 */ /* 0x001fe200078e0024 */
[----:B------:R-:W-:Y:S01]  /*9d40*/  MOV R7, R37 ;  /* 0x0000002500077202 */ /* 0x000fe20000000f00 */
[----:B------:R-:W-:-:S02]  /*9d50*/  IMAD.MOV.U32 R5, RZ, RZ, R65 ;  /* 0x000000ffff057224 */ /* 0x000fc400078e0041 */
[----:B------:R-:W-:Y:S02]  /*9d60*/  IMAD.MOV.U32 R6, RZ, RZ, R18 ;  /* 0x000000ffff067224 */ /* 0x000fe400078e0012 */
[----:B------:R-:W-:Y:S02]  /*9d70*/  IMAD.MOV.U32 R18, RZ, RZ, R53 ;  /* 0x000000ffff127224 */ /* 0x000fe400078e0035 */
[----:B------:R-:W-:Y:S01]  /*9d80*/  IMAD.MOV.U32 R53, RZ, RZ, R33 ;  /* 0x000000ffff357224 */ /* 0x000fe200078e0021 */
[----:B------:R0:W-:Y:S04]  /*9d90*/  STL.128 [R1+0x1f0], R4 ;  /* 0x0001f00401007387 */ /* 0x0001e80000100c00 */
[----:B------:R1:W-:Y:S04]  /*9da0*/  STL.128 [R1+0x190], R16 ;  /* 0x0001901001007387 */ /* 0x0003e80000100c00 */
[----:B------:R1:W-:Y:S01]  /*9db0*/  STL.128 [R1+0x1d0], R52 ;  /* 0x0001d03401007387 */ /* 0x0003e20000100c00 */
[----:B0-----:R-:W-:-:S02]  /*9dc0*/  IMAD.U32 R4, RZ, RZ, UR40 ;  /* 0x00000028ff047e24 */ /* 0x001fc4000f8e00ff */
[----:B------:R-:W-:-:S05]  /*9dd0*/  IMAD.U32 R5, RZ, RZ, UR42 ;  /* 0x0000002aff057e24 */ /* 0x000fca000f8e00ff */
[----:B------:R1:W-:Y:S01]  /*9de0*/  STL.64 [R1+0x178], R4 ;  /* 0x0001780401007387 */ /* 0x0003e20000100a00 */
[----:B------:R1:W-:Y:S06]  /*9df0*/  BAR.SYNC.DEFER_BLOCKING R176, 0x100 ;  /* 0x000400b00000751d */ /* 0x0003ec0000010000 */
[----:B-1---5:R-:W-:Y:S05]  /*9e00*/  CALL.REL.NOINC `($_ZN7cutlass13device_kernelIN5flash11enable_sm90INS1_16FlashAttnFwdSm90INS1_25CollectiveMainloopFwdSm90ILi2EN4cute5tupleIJNS5_1CILi1EEES8_S8_EEENS6_IJNS7_ILi128EEENS7_ILi96EEENS7_ILi64EEEEEELi256ENS_6half_tEfNS_4arch4Sm90ELb0ELb1ELb1ELb1ELb0ELb1ELb1ELb1ELb0ELb0ELb0ELb0EEENS1_21CollectiveEpilogueFwdINS6_IJSA_NS7_ILi256EEESB_EEES9_SE_SG_Li256ELb1ELb0ELb0ELb0EEENS1_36VarlenDynamicPersistentTileSchedulerILi128ELi96ELi256ELi32ELb0ELb0ELb1ELb1ELb0ELb1EEEEEEEEEvNT_6ParamsE$_ZZN5flash25CollectiveMainloopFwdSm90ILi2EN4cute5tupleIJNS1_1CILi1EEES4_S4_EEENS2_IJNS3_ILi128EEENS3_ILi96EEENS3_ILi64EEEEEELi256EN7cutlass6half_tEfNSA_4arch4Sm90ELb0ELb1ELb1ELb1ELb0ELb1ELb1ELb1ELb0ELb0ELb0ELb0EE3mmaINS_16FlashAttnFwdSm90ISE_NS_21CollectiveEpilogueFwdINS2_IJS6_NS3_ILi256EEES7_EEES5_SB_SD_Li256ELb1ELb0ELb0ELb0EEENS_36VarlenDynamicPersistentTileSchedulerILi128ELi96ELi256ELi32ELb0ELb0ELb1ELb1ELb0ELb1EEEE13SharedStorageENS1_6TensorINS1_11ArrayEngineIfLm128EEENS1_6LayoutINS2_IJNS2_IJNS3_ILi2EEEST_NS3_ILi32EEEEEES4_S4_EEENS2_IJNS2_IJS4_ST_NS3_ILi4EEEEEENS3_ILi0EEESZ_EEEEEEENS_7SoftmaxILi2ELi0EEEEEbRKNSE_6ParamsENSA_25PipelineTmaAsyncNoClusterILi2ENSA_16PipelineTmaAsyncILi2EEEEES1B_RNSA_13PipelineStateILj2EEERT0_RT1_iRiRKNS_16SeqlenInfoQKNewKILb1ELb1EEENS2_IJiiiiEEERT_ENKUliT_T0_T1_E_clIZSF_ISO_S12_S14_EbS17_S1B_S1B_S1E_S1G_S1I_iS1J_S1N_S1O_S1Q_EUlRS1R_iE0_NS3_ILb1EEES1Y_EEDaiS1R_S1S_S1T_) ;  /* 0x000002c800647944 */ /* 0x022fea0003c00000 */
[----:B------:R-:W-:Y:S05]  /*9e10*/  BSYNC B0 ;  /* 0x0000000000007941 */ /* 0x000fea0003800000 */
.L_x_2884:
[----:B------:R-:W2:Y:S01]  /*9e20*/  LDL R2, [R1+0x70] ;  /* 0x0000700001027983 */ /* 0x000ea20000100800 */
[----:B------:R-:W0:Y:S01]  /*9e30*/  LDC.64 R6, c[0x0][0xad8] ;  /* 0x0002b600ff067b82 */ /* 0x000e220000000a00 */
[----:B------:R-:W-:Y:S01]  /*9e40*/  VIADD R0, R178, 0xfffffffe ;  /* 0xfffffffeb2007836 */ /* 0x000fe20000000000 */
[----:B0-----:R-:W-:Y:S01]  /*9e50*/  ISETP.GE.AND P0, PT, R7, 0x1, PT ;  /* 0x000000010700780c */ /* 0x001fe20003f06270 */
[----:B--2---:R-:W-:-:S05]  /*9e60*/  IMAD.SHL.U32 R2, R2, 0x80, RZ ;  /* 0x0000008002027824 */ /* 0x004fca00078e00ff */
[----:B------:R-:W-:-:S05]  /*9e70*/  IADD3 R5, R2, R157, -R156 ;  /* 0x0000009d02057210 */ /* 0x000fca0007ffe89c */
[----:B------:R-:W-:Y:S02]  /*9e80*/  IMAD.IADD R3, R5, 0x1, R6 ;  /* 0x0000000105037824 */ /* 0x000fe400078e0206 */
[----:B------:R-:W-:Y:S05]  /*9e90*/  @!P0 BRA `(.L_x_2885) ;  /* 0x0000000000488947 */ /* 0x000fea0003800000 */
        /* <DEDUP_REMOVED lines=11> */
.L_x_2887:
[----:B------:R-:W-:-:S13]  /*9f50*/  ISETP.NE.AND P0, PT, R7, 0x1, PT ;  /* 0x000000010700780c */ /* 0x000fda0003f05270 */
[----:B------:R-:W0:Y:S02]  /*9f60*/  @P0 LDC.64 R8, c[0x0][0xae0] ;  /* 0x0002b800ff080b82 */ /* 0x000e240000000a00 */
[----:B0-----:R-:W-:-:S05]  /*9f70*/  @P0 IMAD.HI.U32 R6, R4, R8, RZ ;  /* 0x0000000804060227 */ /* 0x001fca00078e00ff */
[----:B------:R-:W-:-:S07]  /*9f80*/  @P0 SHF.R.U32.HI R4, RZ, R9, R6 ;  /* 0x00000009ff040219 */ /* 0x000fce0000011606 */
.L_x_2888:
[----:B------:R-:W-:Y:S05]  /*9f90*/  BSYNC B0 ;  /* 0x0000000000007941 */ /* 0x000fea0003800000 */
.L_x_2886:
[----:B------:R-:W-:-:S05]  /*9fa0*/  IMAD R4, R4, R7, R7 ;  /* 0x0000000704047224 */ /* 0x000fca00078e0207 */
[----:B------:R-:W-:-:S07]  /*9fb0*/  VIMNMX R3, R3, R4, PT ;  /* 0x0000000403037248 */ /* 0x000fce0003fe0100 */
.L_x_2885:
[----:B------:R-:W-:-:S05]  /*9fc0*/  IMAD.HI R3, R3, 0x2aaaaaab, RZ ;  /* 0x2aaaaaab03037827 */ /* 0x000fca00078e02ff */
[----:B------:R-:W-:-:S04]  /*9fd0*/  SHF.R.U32.HI R4, RZ, 0x1f, R3 ;  /* 0x0000001fff047819 */ /* 0x000fc80000011603 */
[----:B------:R-:W-:-:S04]  /*9fe0*/  LEA.HI.SX32 R3, R3, R4, 0x1c ;  /* 0x0000000403037211 */ /* 0x000fc800078fe2ff */
[----:B------:R-:W-:-:S04]  /*9ff0*/  VIMNMX R3, R164, R3, !PT ;  /* 0x00000003a4037248 */ /* 0x000fc80007fe0100 */
[----:B------:R-:W-:-:S13]  /*a000*/  ISETP.GE.AND P0, PT, R0, R3, PT ;  /* 0x000000030000720c */ /* 0x000fda0003f06270 */
[----:B------:R-:W-:Y:S05]  /*a010*/  @!P0 BRA `(.L_x_2889) ;  /* 0x000000b000408947 */ /* 0x000fea0003800000 */
.L_x_2916:
        /* <DEDUP_REMOVED lines=16> */
[----:B-1----:R-:W-:-:S02]  /*a120*/  @!P0 MOV R5, RZ ;  /* 0x000000ff00058202 */ /* 0x002fc40000000f00 */
[----:B--2---:R-:W-:-:S04]  /*a130*/  LOP3.LUT R2, R2, 0x1, RZ, 0xfc, !PT ;  /* 0x0000000102027812 */ /* 0x004fc800078efcff */
[----:B------:R-:W-:-:S13]  /*a140*/  ISETP.NE.AND P1, PT, R2, 0x3, PT ;  /* 0x000000030200780c */ /* 0x000fda0003f25270 */
[----:B0-----:R-:W-:Y:S05]  /*a150*/  @!P1 BRA `(.L_x_2891) ;  /* 0x0000000000049947 */ /* 0x001fea0003800000 */
[----:B------:R-:W-:Y:S01]  /*a160*/  BPT.TRAP 0x1 ;  /* 0x000000040000795c */ /* 0x000fe20000300000 */
.L_x_2891:
[----:B------:R-:W-:Y:S05]  /*a170*/  BSYNC B0 ;  /* 0x0000000000007941 */ /* 0x000fea0003800000 */
.L_x_2890:
        /* <DEDUP_REMOVED lines=13> */
.L_x_2893:
[----:B------:R-:W-:Y:S05]  /*a250*/  BSYNC B0 ;  /* 0x0000000000007941 */ /* 0x000fea0003800000 */
.L_x_2892:
        /* <DEDUP_REMOVED lines=8> */
.L_x_2895:
[----:B------:R-:W-:Y:S05]  /*a2e0*/  BSYNC B0 ;  /* 0x0000000000007941 */ /* 0x000fea0003800000 */
.L_x_2894:
[----:B------:R-:W2:Y:S04]  /*a2f0*/  LD.E R5, desc[UR56][R16.64+0x218] ;  /* 0x0002183810057980 */ /* 0x000ea8000c101900 */
[----:B------:R-:W2:Y:S01]  /*a300*/  LDL.64 R8, [R1+0xa0] ;  /* 0x0000a00001087983 */ /* 0x000ea20000100a00 */
[----:B------:R-:W-:Y:S05]  /*a310*/  WARPSYNC.ALL ;  /* 0x0000000000007948 */ /* 0x000fea0003800000 */
[----:B------:R-:W3:Y:S04]  /*a320*/  LDL.64 R14, [R1+0x98] ;  /* 0x00009800010e7983 */ /* 0x000ee80000100a00 */
[----:B0----5:R-:W4:Y:S04]  /*a330*/  LDL.64 R6, [R1+0x98] ;  /* 0x0000980001067983 */ /* 0x021f280000100a00 */
        /* <DEDUP_REMOVED lines=15> */
[----:B------:R-:W-:Y:S02]  /*a430*/  R2UR UR5, R15 ;  /* 0x000000000f0572ca */ /* 0x000fe400000e0000 */
[----:B------:R-:W3:Y:S11]  /*a440*/  LDL R15, [R1+0x54] ;  /* 0x00005400010f7983 */ /* 0x000ef60000100800 */
[----:B------:R-:W-:Y:S01]  /*a450*/  HGMMA.64x96x16.F32 R24, gdesc[UR4], RZ, !UPT, gsb0 ;  /* 0x01600000041879f0 */ /* 0x000fe2000c0008ff */
[----:B----4-:R-:W-:Y:S01]  /*a460*/  VIADD R6, R6, 0x2 ;  /* 0x0000000206067836 */ /* 0x010fe20000000000 */
[----:B------:R-:W-:-:S02]  /*a470*/  R2UR UR6, R8 ;  /* 0x00000000080672ca */ /* 0x000fc400000e0000 */
[----:B------:R-:W-:Y:S02]  /*a480*/  R2UR UR7, R9 ;  /* 0x00000000090772ca */ /* 0x000fe400000e0000 */
[----:B------:R-:W-:Y:S02]  /*a490*/  R2UR UR4, R6 ;  /* 0x00000000060472ca */ /* 0x000fe400000e0000 */
[----:B------:R-:W-:Y:S01]  /*a4a0*/  R2UR UR5, R7 ;  /* 0x00000000070572ca */ /* 0x000fe200000e0000 */
[----:B------:R-:W-:Y:S02]  /*a4b0*/  VIADD R10, R10, 0x4 ;  /* 0x000000040a0a7836 */ /* 0x000fe40000000000 */
[----:B------:R-:W-:Y:S02]  /*a4c0*/  VIADD R6, R4, 0x4 ;  /* 0x0000000404067836 */ /* 0x000fe40000000000 */
[----:B------:R-:W-:Y:S01]  /*a4d0*/  IMAD.MOV.U32 R7, RZ, RZ, R9 ;  /* 0x000000ffff077224 */ /* 0x000fe200078e0009 */
[----:B------:R-:W-:-:S02]  /*a4e0*/  WARPGROUP.DEPBAR.LE gsb0, 0x0 ;  /* 0x00008000000079c5 */ /* 0x000fc40000010000 */
        /* <DEDUP_REMOVED lines=25> */
[----:B0-----:R-:W-:Y:S05]  /*a680*/  @!P1 BRA `(.L_x_2898) ;  /* 0x0000000000049947 */ /* 0x001fea0003800000 */
[----:B------:R-:W-:Y:S01]  /*a690*/  BPT.TRAP 0x1 ;  /* 0x000000040000795c */ /* 0x000fe20000300000 */
.L_x_2898:
[----:B------:R-:W-:Y:S05]  /*a6a0*/  BSYNC B0 ;  /* 0x0000000000007941 */ /* 0x000fea0003800000 */
.L_x_2897:
[----:B------:R-:W2:Y:S01]  /*a6b0*/  LDL.64 R6, [R1+0x40] ;  /* 0x0000400001067983 */ /* 0x000ea20000100a00 */
[----:B-----5:R-:W-:Y:S02]  /*a6c0*/  SHF.L.U32 R14, R14, 0x1f, RZ ;  /* 0x0000001f0e0e7819 */ /* 0x020fe400000006ff */
[----:B--2---:R-:W-:-:S04]  /*a6d0*/  MOV R7, R6 ;  /* 0x0000000600077202 */ /* 0x004fc80000000f00 */
[----:B------:R-:W-:-:S04]  /*a6e0*/  LEA R5, R5, R7, 0x3 ;  /* 0x0000000705057211 */ /* 0x000fc800078e18ff */
[----:B------:R0:W1:Y:S01]  /*a6f0*/  SYNCS.PHASECHK.TRANS64.TRYWAIT P0, [R5+URZ], R14 ;  /* 0x0000000e050075a7 */ /* 0x000062000800017f */
[----:B------:R0:W5:Y:S04]  /*a700*/  LD.E R4, desc[UR56][R16.64+0x218] ;  /* 0x0002183810047980 */ /* 0x000168000c101900 */
[----:B------:R0:W5:Y:S01]  /*a710*/  LD.E R6, desc[UR56][R16.64+0x21c] ;  /* 0x00021c3810067980 */ /* 0x000162000c101900 */
[----:B------:R-:W-:Y:S04]  /*a720*/  BSSY B0, `(.L_x_2899) ;  /* 0x0000003000007945 */ /* 0x000fe80003800000 */
[----:B------:R-:W-:Y:S05]  /*a730*/  @!P1 BRA `(.L_x_2900) ;  /* 0x0000000000049947 */ /* 0x000fea0003800000 */
[----:B------:R-:W-:Y:S01]  /*a740*/  BPT.TRAP 0x1 ;  /* 0x000000040000795c */ /* 0x000fe20000300000 */
.L_x_2900:
[----:B------:R-:W-:Y:S05]  /*a750*/  BSYNC B0 ;  /* 0x0000000000007941 */ /* 0x000fea0003800000 */
.L_x_2899:
[----:B------:R-:W-:Y:S04]  /*a760*/  BSSY B0, `(.L_x_2901) ;  /* 0x0000006000007945 */ /* 0x000fe80003800000 */
[----:B-1----:R-:W-:Y:S05]  /*a770*/  @P0 BRA `(.L_x_2902) ;  /* 0x0000000000100947 */ /* 0x002fea0003800000 */
[----:B-----5:R-:W-:Y:S01]  /*a780*/  IMAD R4, R4, 0x8, R7 ;  /* 0x0000000804047824 */ /* 0x020fe200078e0207 */
[----:B0-----:R-:W-:-:S04]  /*a790*/  SHF.L.U32 R5, R6, 0x1f, RZ ;  /* 0x0000001f06057819 */ /* 0x001fc800000006ff */
[----:B------:R-:W0:Y:S02]  /*a7a0*/  SYNCS.PHASECHK.TRANS64.TRYWAIT P0, [R4+URZ], R5 ;  /* 0x00000005040075a7 */ /* 0x000e24000800017f */
[----:B0-----:R-:W-:Y:S05]  /*a7b0*/  @!P0 BRA `(.L_x_2903) ;  /* 0x000002a800c88947 */ /* 0x001fea0003800000 */
.L_x_2902:
[----:B------:R-:W-:Y:S05]  /*a7c0*/  BSYNC B0 ;  /* 0x0000000000007941 */ /* 0x000fea0003800000 */
.L_x_2901:
[----:B------:R-:W2:Y:S04]  /*a7d0*/  LDL R7, [R1+0x90] ;  /* 0x0000900001077983 */ /* 0x000ea80000100800 */
[----:B------:R-:W3:Y:S04]  /*a7e0*/  LD.E R15, desc[UR56][R16.64+0x218] ;  /* 0x00021838100f7980 */ /* 0x000ee8000c101900 */
[----:B------:R-:W3:Y:S04]  /*a7f0*/  LDL.64 R20, [R1+0x118] ;  /* 0x0001180001147983 */ /* 0x000ee80000100a00 */
[----:B0----5:R-:W4:Y:S04]  /*a800*/  LDL.64 R4, [R1+0x110] ;  /* 0x0001100001047983 */ /* 0x021f280000100a00 */
[----:B------:R-:W4:Y:S04]  /*a810*/  LDL.64 R8, [R1+0x110] ;  /* 0x0001100001087983 */ /* 0x000f280000100a00 */
[----:B------:R-:W4:Y:S04]  /*a820*/  LDL.64 R10, [R1+0x110] ;  /* 0x00011000010a7983 */ /* 0x000f280000100a00 */
[----:B------:R-:W4:Y:S01]  /*a830*/  LDL.64 R12, [R1+0x110] ;  /* 0x00011000010c7983 */ /* 0x000f220000100a00 */
[----:B------:R-:W-:Y:S05]  /*a840*/  WARPSYNC.ALL ;  /* 0x0000000000007948 */ /* 0x000fea0003800000 */
[----:B------:R-:W-:Y:S01]  /*a850*/  WARPGROUP.ARRIVE ;  /* 0x00000000000079c5 */ /* 0x000fe20000000000 */
[----:B--2---:R-:W-:Y:S01]  /*a860*/  ISETP.NE.U32.AND P0, PT, R7, RZ, PT ;  /* 0x000000ff0700720c */ /* 0x004fe20003f05070 */
[----:B---3--:R-:W-:-:S02]  /*a870*/  IMAD R6, R15, 0xc00, R20 ;  /* 0x00000c000f067824 */ /* 0x008fc400078e0214 */
[----:B------:R-:W-:Y:S01]  /*a880*/  IMAD.MOV.U32 R7, RZ, RZ, R21 ;  /* 0x000000ffff077224 */ /* 0x000fe200078e0015 */
[----:B------:R-:W2:Y:S01]  /*a890*/  LDL.64 R14, [R1+0x110] ;  /* 0x00011000010e7983 */ /* 0x000ea20000100a00 */
[----:B----4-:R-:W-:Y:S02]  /*a8a0*/  R2UR UR4, R4 ;  /* 0x00000000040472ca */ /* 0x010fe400000e0000 */
[----:B------:R-:W-:Y:S02]  /*a8b0*/  R2UR UR6, R6 ;  /* 0x00000000060672ca */ /* 0x000fe400000e0000 */
[----:B------:R-:W-:Y:S02]  /*a8c0*/  R2UR UR7, R7 ;  /* 0x00000000070772ca */ /* 0x000fe400000e0000 */
[----:B------:R-:W-:Y:S02]  /*a8d0*/  R2UR UR5, R5 ;  /* 0x00000000050572ca */ /* 0x000fe400000e0000 */
[----:B------:R-:W-:-:S11]  /*a8e0*/  VOTEU.ANY UP0, P0 ;  /* 0x00000000003f7886 */ /* 0x000fd60000000100 */
        /* <DEDUP_REMOVED lines=34> */
[----:B--2---:R-:W-:Y:S01]  /*ab10*/  VIADD R14, R14, 0x400 ;  /* 0x000004000e0e7836 */ /* 0x004fe20000000000 */
[----:B------:R-:W-:Y:S01]  /*ab20*/  IADD3 R4, R6, 0x300, RZ ;  /* 0x0000030006047810 */ /* 0x000fe20007ffe0ff */
[----:B------:R-:W-:Y:S01]  /*ab30*/  IMAD.MOV.U32 R5, RZ, RZ, R21 ;  /* 0x000000ffff057224 */ /* 0x000fe200078e0015 */
[----:B------:R-:W-:Y:S02]  /*ab40*/  R2UR UR5, R15 ;  /* 0x000000000f0572ca */ /* 0x000fe400000e0000 */
[----:B------:R-:W-:Y:S02]  /*ab50*/  R2UR UR6, R4 ;  /* 0x00000000040672ca */ /* 0x000fe400000e0000 */
[----:B------:R-:W-:Y:S02]  /*ab60*/  R2UR UR7, R5 ;  /* 0x00000000050772ca */ /* 0x000fe400000e0000 */
[----:B------:R-:W-:-:S02]  /*ab70*/  R2UR UR4, R14 ;  /* 0x000000000e0472ca */ /* 0x000fc400000e0000 */
[----:B------:R-:W2:Y:S01]  /*ab80*/  LDL.64 R14, [R1+0x110] ;  /* 0x00011000010e7983 */ /* 0x000ea20000100a00 */
[----:B---3--:R-:W-:Y:S01]  /*ab90*/  VIADD R8, R8, 0x402 ;  /* 0x0000040208087836 */ /* 0x008fe20000000000 */
[----:B------:R-:W-:Y:S02]  /*aba0*/  WARPGROUP.DEPBAR.LE gsb0, 0x0 ;  /* 0x00008000000079c5 */ /* 0x000fe40000010000 */
[----:B------:R-:W-:-:S07]  /*abb0*/  WARPGROUP.ARRIVE ;  /* 0x00000000000079c5 */ /* 0x000fce0000000000 */
[----:B------:R-:W-:Y:S01]  /*abc0*/  HGMMA.64x96x16.F32 R24, gdesc[UR4], R24, gsb0 ;  /* 0x01600000041879f0 */ /* 0x000fe20008000818 */
[----:B------:R-:W-:Y:S02]  /*abd0*/  VIADD R4, R6, 0x302 ;  /* 0x0000030206047836 */ /* 0x000fe40000000000 */
[----:B------:R-:W-:Y:S01]  /*abe0*/  IMAD.MOV.U32 R5, RZ, RZ, R21 ;  /* 0x000000ffff057224 */ /* 0x000fe200078e0015 */
[----:B------:R-:W-:Y:S02]  /*abf0*/  R2UR UR4, R8 ;  /* 0x00000000080472ca */ /* 0x000fe400000e0000 */
[----:B------:R-:W-:Y:S02]  /*ac00*/  R2UR UR6, R4 ;  /* 0x00000000040672ca */ /* 0x000fe400000e0000 */
[----:B------:R-:W-:Y:S02]  /*ac10*/  R2UR UR7, R5 ;  /* 0x00000000050772ca */ /* 0x000fe400000e0000 */
[----:B------:R-:W-:-:S02]  /*ac20*/  R2UR UR5, R9 ;  /* 0x00000000090572ca */ /* 0x000fc400000e0000 */
[----:B------:R-:W3:Y:S01]  /*ac30*/  LDL.64 R8, [R1+0x110] ;  /* 0x0001100001087983 */ /* 0x000ee20000100a00 */
[----:B----4-:R-:W-:Y:S01]  /*ac40*/  VIADD R10, R10, 0x404 ;  /* 0x000004040a0a7836 */ /* 0x010fe20000000000 */
        /* <DEDUP_REMOVED lines=9> */
[----:B------:R-:W4:Y:S01]  /*ace0*/  LDL.64 R10, [R1+0x110] ;  /* 0x00011000010a7983 */ /* 0x000f220000100a00 */
[----:B------:R-:W-:Y:S01]  /*acf0*/  VIADD R12, R12, 0x406 ;  /* 0x000004060c0c7836 */ /* 0x000fe20000000000 */
        /* <DEDUP_REMOVED lines=10> */
[----:B--2---:R-:W-:Y:S01]  /*ada0*/  VIADD R14, R14, 0x800 ;  /* 0x000008000e0e7836 */ /* 0x004fe20000000000 */
[----:B------:R-:W-:Y:S02]  /*adb0*/  WARPGROUP.DEPBAR.LE gsb0, 0x0 ;  /* 0x00008000000079c5 */ /* 0x000fe40000010000 */
[----:B------:R-:W-:-:S07]  /*adc0*/  WARPGROUP.ARRIVE ;  /* 0x00000000000079c5 */ /* 0x000fce0000000000 */
[----:B------:R-:W-:Y:S01]  /*add0*/  HGMMA.64x96x16.F32 R24, gdesc[UR4], R24, gsb0 ;  /* 0x01600000041879f0 */ /* 0x000fe20008000818 */
[----:B------:R-:W-:Y:S01]  /*ade0*/  IMAD.MOV.U32 R5, RZ, RZ, R21 ;  /* 0x000000ffff057224 */ /* 0x000fe200078e0015 */
[----:B------:R-:W-:Y:S02]  /*adf0*/  IADD3 R4, R6, 0x600, RZ ;  /* 0x0000060006047810 */ /* 0x000fe40007ffe0ff */
        /* <DEDUP_REMOVED lines=78> */
[----:B------:R-:W0:Y:S01]  /*b2e0*/  S2R R72, SR_TID.X ;  /* 0x0000000000487919 */ /* 0x000e220000002100 */
[----:B------:R1:W-:Y:S04]  /*b2f0*/  STL [R1+0x90], R2 ;  /* 0x0000900201007387 */ /* 0x0003e80000100800 */
[----:B------:R1:W-:Y:S01]  /*b300*/  STL [R1+0x90], R2 ;  /* 0x0000900201007387 */ /* 0x0003e20000100800 */
[----:B------:R-:W-:-:S02]  /*b310*/  WARPGROUP.DEPBAR.LE gsb0, 0x0 ;  /* 0x00008000000079c5 */ /* 0x000fc40000010000 */
[----:B------:R-:W-:-:S06]  /*b320*/  WARPGROUP.ARRIVE ;  /* 0x00000000000079c5 */ /* 0x000fcc0000000000 */
[----:B------:R-:W-:Y:S01]  /*b330*/  HGMMA.64x96x16.F32 R24, gdesc[UR4], R24, gsb0 ;  /* 0x01600000041879f0 */ /* 0x000fe20008000818 */
[----:B0-----:R-:W-:Y:S01]  /*b340*/  LOP3.LUT R72, R72, 0x7f, RZ, 0xc0, !PT ;  /* 0x0000007f48487812 */ /* 0x001fe200078ec0ff */
[----:B------:R1:W-:Y:S03]  /*b350*/  STL [R1+0x90], R2 ;  /* 0x0000900201007387 */ /* 0x0003e60000100800 */
[----:B------:R-:W-:Y:S01]  /*b360*/  ISETP.NE.AND P0, PT, R72, RZ, PT ;  /* 0x000000ff4800720c */ /* 0x000fe20003f05270 */
        /* <DEDUP_REMOVED lines=22> */
[----:B------:R-:W3:Y:S04]  /*b4d0*/  LDL R15, [R1+0x13c] ;  /* 0x00013c00010f7983 */ /* 0x000ee80000100800 */
[----:B0-----:R-:W4:Y:S04]  /*b4e0*/  LDL.128 R4, [R1+0x140] ;  /* 0x0001400001047983 */ /* 0x001f280000100c00 */
[----:B------:R-:W4:Y:S04]  /*b4f0*/  LDL R72, [R1+0x70] ;  /* 0x0000700001487983 */ /* 0x000f280000100800 */
[----:B------:R-:W3:Y:S04]  /*b500*/  LDL.128 R8, [R1+0x150] ;  /* 0x0001500001087983 */ /* 0x000ee80000100c00 */
[----:B--2---:R-:W2:Y:S01]  /*b510*/  LD.E R20, desc[UR56][R20.64] ;  /* 0x0000003814147980 */ /* 0x004ea2000c101900 */
[----:B------:R-:W-:Y:S01]  /*b520*/  BSSY B0, `(.L_x_2904) ;  /* 0x0000095000007945 */ /* 0x000fe20003800000 */
[----:B---3--:R-:W-:Y:S01]  /*b530*/  ISETP.GE.AND P1, PT, R9, 0x1, PT ;  /* 0x000000010900780c */ /* 0x008fe20003f26270 */
[-C--:B--2---:R-:W-:Y:S01]  /*b540*/  FMUL.FTZ R21, R34, R20.reuse ;  /* 0x0000001422157220 */ /* 0x084fe20000410000 */
[----:B------:R-:W-:Y:S01]  /*b550*/  FMUL.FTZ R37, R37, R20 ;  /* 0x0000001425257220 */ /* 0x000fe20000410000 */
[----:B------:R-:W-:-:S03]  /*b560*/  SHF.R.S32.HI R34, RZ, 0x1f, R15 ;  /* 0x0000001fff227819 */ /* 0x000fc6000001140f */
[----:B------:R0:W2:Y:S02]  /*b570*/  MUFU.TANH R76, R37 ;  /* 0x00000025004c7308 */ /* 0x0000a40000002400 */
[----:B0-----:R-:W-:-:S04]  /*b580*/  LEA.HI R37, R34, R15, RZ, 0x7 ;  /* 0x0000000f22257211 */ /* 0x001fc800078f38ff */
[----:B------:R-:W-:Y:S01]  /*b590*/  LOP3.LUT R34, R37, 0xffffff80, RZ, 0xc0, !PT ;  /* 0xffffff8025227812 */ /* 0x000fe200078ec0ff */
[----:B------:R-:W-:-:S03]  /*b5a0*/  FMUL.FTZ R13, R27, R20 ;  /* 0x000000141b0d7220 */ /* 0x000fc60000410000 */
[----:B------:R-:W-:Y:S01]  /*b5b0*/  IADD3 R34, R15, -R34, RZ ;  /* 0x800000220f227210 */ /* 0x000fe20007ffe0ff */
[-C--:B------:R-:W-:Y:S01]  /*b5c0*/  FMUL.FTZ R27, R39, R20.reuse ;  /* 0x00000014271b7220 */ /* 0x080fe20000410000 */
[-C--:B------:R-:W-:Y:S02]  /*b5d0*/  FMUL.FTZ R41, R41, R20.reuse ;  /* 0x0000001429297220 */ /* 0x080fe40000410000 */
[----:B------:R-:W-:Y:S01]  /*b5e0*/  SHF.R.S32.HI R39, RZ, 0x1f, R34 ;  /* 0x0000001fff277819 */ /* 0x000fe20000011422 */
[-C--:B------:R-:W-:Y:S01]  /*b5f0*/  FMUL.FTZ R36, R36, R20.reuse ;  /* 0x0000001424247220 */ /* 0x080fe20000410000 */
[----:B------:R0:W3:Y:S01]  /*b600*/  MUFU.TANH R80, R41 ;  /* 0x0000002900507308 */ /* 0x0000e20000002400 */
[-C--:B------:R-:W-:Y:S01]  /*b610*/  FMUL.FTZ R12, R26, R20.reuse ;  /* 0x000000141a0c7220 */ /* 0x080fe20000410000 */
[-C--:B------:R-:W-:Y:S01]  /*b620*/  FMUL.FTZ R26, R38, R20.reuse ;  /* 0x00000014261a7220 */ /* 0x080fe20000410000 */
[----:B------:R-:W-:Y:S01]  /*b630*/  FMUL.FTZ R38, R42, R20 ;  /* 0x000000142a267220 */ /* 0x000fe20000410000 */
[----:B0-----:R-:W-:-:S04]  /*b640*/  LEA.HI R41, R39, R34, RZ, 0x2 ;  /* 0x0000002227297211 */ /* 0x001fc800078f10ff */
[----:B------:R0:W1:Y:S01]  /*b650*/  MUFU.TANH R73, R36 ;  /* 0x0000002400497308 */ /* 0x0000620000002400 */
[--C-:B------:R-:W-:Y:S01]  /*b660*/  SHF.R.S32.HI R42, RZ, 0x2, R41.reuse ;  /* 0x00000002ff2a7819 */ /* 0x100fe20000011429 */
[-C--:B0-----:R-:W-:Y:S01]  /*b670*/  FMUL.FTZ R36, R43, R20.reuse ;  /* 0x000000142b247220 */ /* 0x081fe20000410000 */
[----:B------:R-:W-:Y:S01]  /*b680*/  SHF.R.S32.HI R43, RZ, 0x1f, R41 ;  /* 0x0000001fff2b7819 */ /* 0x000fe20000011429 */
[----:B------:R-:W-:-:S03]  /*b690*/  FMUL.FTZ R40, R40, R20 ;  /* 0x0000001428287220 */ /* 0x000fc60000410000 */
[----:B------:R-:W-:Y:S01]  /*b6a0*/  LEA.HI R43, R43, R42, RZ, 0x3 ;  /* 0x0000002a2b2b7211 */ /* 0x000fe200078f18ff */
[----:B------:R0:W1:Y:S01]  /*b6b0*/  MUFU.TANH R78, R40 ;  /* 0x00000028004e7308 */ /* 0x0000620000002400 */
[----:B------:R-:W-:Y:S02]  /*b6c0*/  LEA.HI R39, R39, R34, RZ, 0x5 ;  /* 0x0000002227277211 */ /* 0x000fe400078f28ff */
[----:B------:R-:W-:Y:S01]  /*b6d0*/  LOP3.LUT R43, R43, 0xfffffff8, RZ, 0xc0, !PT ;  /* 0xfffffff82b2b7812 */ /* 0x000fe200078ec0ff */
[-C--:B------:R-:W-:Y:S01]  /*b6e0*/  FMUL.FTZ R29, R29, R20.reuse ;  /* 0x000000141d1d7220 */ /* 0x080fe20000410000 */
[----:B------:R-:W-:Y:S02]  /*b6f0*/  LOP3.LUT R41, R41, 0x7ffffffc, RZ, 0xc0, !PT ;  /* 0x7ffffffc29297812 */ /* 0x000fe400078ec0ff */
[----:B0-----:R-:W-:Y:S01]  /*b700*/  SHF.R.S32.HI R40, RZ, 0x7, R37 ;  /* 0x00000007ff287819 */ /* 0x001fe20000011425 */
[----:B------:R-:W-:Y:S02]  /*b710*/  IMAD.IADD R42, R42, 0x1, -R43 ;  /* 0x000000012a2a7824 */ /* 0x000fe400078e0a2b */
[-C--:B------:R-:W-:Y:S01]  /*b720*/  FMUL.FTZ R32, R32, R20.reuse ;  /* 0x0000001420207220 */ /* 0x080fe20000410000 */
[-C--:B------:R-:W-:Y:S01]  /*b730*/  FMUL.FTZ R33, R33, R20.reuse ;  /* 0x0000001421217220 */ /* 0x080fe20000410000 */
[----:B------:R-:W-:Y:S01]  /*b740*/  FMUL.FTZ R45, R45, R20 ;  /* 0x000000142d2d7220 */ /* 0x000fe20000410000 */
[----:B------:R-:W-:-:S02]  /*b750*/  LEA.HI R37, R37, R40, RZ, 0x1 ;  /* 0x0000002825257211 */ /* 0x000fc400078f08ff */
[----:B------:R-:W-:Y:S01]  /*b760*/  SHF.R.S32.HI R43, RZ, 0x5, R39 ;  /* 0x00000005ff2b7819 */ /* 0x000fe20000011427 */
[-C--:B------:R-:W-:Y:S01]  /*b770*/  FMUL.FTZ R14, R24, R20.reuse ;  /* 0x00000014180e7220 */ /* 0x080fe20000410000 */
[----:B------:R0:W1:Y:S01]  /*b780*/  MUFU.TANH R79, R29 ;  /* 0x0000001d004f7308 */ /* 0x0000620000002400 */
[-C--:B------:R-:W-:Y:S01]  /*b790*/  FMUL.FTZ R18, R30, R20.reuse ;  /* 0x000000141e127220 */ /* 0x080fe20000410000 */
[-C--:B------:R-:W-:Y:S01]  /*b7a0*/  FMUL.FTZ R19, R31, R20.reuse ;  /* 0x000000141f137220 */ /* 0x080fe20000410000 */
[-C--:B------:R-:W-:Y:S01]  /*b7b0*/  FMUL.FTZ R24, R35, R20.reuse ;  /* 0x0000001423187220 */ /* 0x080fe20000410000 */
[----:B------:R-:W-:Y:S01]  /*b7c0*/  IMAD.IADD R41, R34, 0x1, -R41 ;  /* 0x0000000122297824 */ /* 0x000fe200078e0a29 */
[----:B------:R-:W-:Y:S01]  /*b7d0*/  LOP3.LUT R39, R37, 0x3fffffe, RZ, 0xc0, !PT ;  /* 0x03fffffe25277812 */ /* 0x000fe200078ec0ff */
[-C--:B------:R-:W-:Y:S01]  /*b7e0*/  FMUL.FTZ R25, R25, R20.reuse ;  /* 0x0000001419197220 */ /* 0x080fe20000410000 */
[-C--:B------:R-:W-:Y:S01]  /*b7f0*/  FMUL.FTZ R28, R28, R20.reuse ;  /* 0x000000141c1c7220 */ /* 0x080fe20000410000 */
[----:B------:R4:W1:Y:S01]  /*b800*/  MUFU.TANH R77, R32 ;  /* 0x00000020004d7308 */ /* 0x0008620000002400 */
[-C--:B------:R-:W-:Y:S01]  /*b810*/  FMUL.FTZ R44, R44, R20.reuse ;  /* 0x000000142c2c7220 */ /* 0x080fe20000410000 */
[-C--:B------:R-:W-:Y:S01]  /*b820*/  FMUL.FTZ R31, R46, R20.reuse ;  /* 0x000000142e1f7220 */ /* 0x080fe20000410000 */
[-C--:B0-----:R-:W-:Y:S01]  /*b830*/  FMUL.FTZ R29, R47, R20.reuse ;  /* 0x000000142f1d7220 */ /* 0x081fe20000410000 */
        /* <DEDUP_REMOVED lines=13> */
[-C--:B----4-:R-:W-:Y:S01]  /*b910*/  FMUL.FTZ R32, R63, R20.reuse ;  /* 0x000000143f207220 */ /* 0x090fe20000410000 */
[-C--:B------:R-:W-:Y:S01]  /*b920*/  FMUL.FTZ R64, R64, R20.reuse ;  /* 0x0000001440407220 */ /* 0x080fe20000410000 */
[-C--:B0-----:R-:W-:Y:S01]  /*b930*/  FMUL.FTZ R33, R66, R20.reuse ;  /* 0x0000001442217220 */ /* 0x081fe20000410000 */
[-C--:B------:R-:W-:Y:S01]  /*b940*/  FMUL.FTZ R15, R67, R20.reuse ;  /* 0x00000014430f7220 */ /* 0x080fe20000410000 */
[-C--:B------:R-:W-:Y:S01]  /*b950*/  FMUL.FTZ R68, R68, R20.reuse ;  /* 0x0000001444447220 */ /* 0x080fe20000410000 */
[----:B------:R-:W-:Y:S01]  /*b960*/  FMUL.FTZ R34, R70, R20 ;  /* 0x0000001446227220 */ /* 0x000fe20000410000 */
[----:B------:R-:W-:-:S02]  /*b970*/  IMAD R43, R72, 0x8, R43 ;  /* 0x00000008482b7824 */ /* 0x000fc400078e022b */
[-C--:B------:R-:W-:Y:S01]  /*b980*/  FMUL.FTZ R37, R71, R20.reuse ;  /* 0x0000001447257220 */ /* 0x080fe20000410000 */
[----:B--2---:R-:W-:Y:S02]  /*b990*/  IMAD R45, R0, -0x60, R5 ;  /* 0xffffffa0002d7824 */ /* 0x004fe400078e0205 */
        /* <DEDUP_REMOVED lines=9> */
[----:B------:R-:W0:Y:S03]  /*ba30*/  MUFU.TANH R14, R14 ;  /* 0x0000000e000e7308 */ /* 0x000e260000002400 */
[----:B------:R-:W-:Y:S01]  /*ba40*/  IMAD R42, R39, 0x40, R42 ;  /* 0x00000040272a7824 */ /* 0x000fe200078e022a */
[----:B------:R-:W-:-:S04]  /*ba50*/  LOP3.LUT R39, RZ, R6, RZ, 0x33, !PT ;  /* 0x00000006ff277212 */ /* 0x000fc800078e33ff */
[----:B------:R-:W2:Y:S01]  /*ba60*/  MUFU.TANH R25, R25 ;  /* 0x0000001900197308 */ /* 0x000ea20000002400 */
[----:B------:R-:W-:-:S07]  /*ba70*/  IMAD R20, R41, -0x2, R20 ;  /* 0xfffffffe29147824 */ /* 0x000fce00078e0214 */
[----:B------:R-:W4:Y:S01]  /*ba80*/  MUFU.TANH R12, R12 ;  /* 0x0000000c000c7308 */ /* 0x000f220000002400 */
        /* <DEDUP_REMOVED lines=22> */
[----:B------:R-:W0:Y:S08]  /*bbf0*/  MUFU.TANH R56, R56 ;  /* 0x0000003800387308 */ /* 0x000e300000002400 */
[----:B------:R0:W0:Y:S08]  /*bc00*/  MUFU.TANH R51, R57 ;  /* 0x0000003900337308 */ /* 0x0000300000002400 */
[----:B------:R-:W0:Y:S08]  /*bc10*/  MUFU.TANH R58, R58 ;  /* 0x0000003a003a7308 */ /* 0x000e300000002400 */
[----:B------:R0:W0:Y:S08]  /*bc20*/  MUFU.TANH R85, R59 ;  /* 0x0000003b00557308 */ /* 0x0000300000002400 */
[----:B------:R-:W0:Y:S08]  /*bc30*/  MUFU.TANH R60, R60 ;  /* 0x0000003c003c7308 */ /* 0x000e300000002400 */
[----:B------:R0:W0:Y:S08]  /*bc40*/  MUFU.TANH R47, R61 ;  /* 0x0000003d002f7308 */ /* 0x0000300000002400 */
[----:B------:R-:W0:Y:S08]  /*bc50*/  MUFU.TANH R62, R62 ;  /* 0x0000003e003e7308 */ /* 0x000e300000002400 */
[----:B------:R-:W0:Y:S08]  /*bc60*/  MUFU.TANH R32, R32 ;  /* 0x0000002000207308 */ /* 0x000e300000002400 */
[----:B------:R-:W0:Y:S08]  /*bc70*/  MUFU.TANH R64, R64 ;  /* 0x0000004000407308 */ /* 0x000e300000002400 */
[----:B------:R0:W0:Y:S08]  /*bc80*/  MUFU.TANH R46, R65 ;  /* 0x00000041002e7308 */ /* 0x0000300000002400 */
[----:B------:R-:W0:Y:S08]  /*bc90*/  MUFU.TANH R33, R33 ;  /* 0x0000002100217308 */ /* 0x000e300000002400 */
[----:B------:R-:W0:Y:S08]  /*bca0*/  MUFU.TANH R15, R15 ;  /* 0x0000000f000f7308 */ /* 0x000e300000002400 */
[----:B------:R-:W0:Y:S08]  /*bcb0*/  MUFU.TANH R68, R68 ;  /* 0x0000004400447308 */ /* 0x000e300000002400 */
[----:B------:R0:W0:Y:S08]  /*bcc0*/  MUFU.TANH R50, R69 ;  /* 0x0000004500327308 */ /* 0x0000300000002400 */
[----:B------:R-:W0:Y:S08]  /*bcd0*/  MUFU.TANH R34, R34 ;  /* 0x0000002200227308 */ /* 0x000e300000002400 */
[----:B------:R-:W0:Y:S01]  /*bce0*/  MUFU.TANH R37, R37 ;  /* 0x0000002500257308 */ /* 0x000e220000002400 */
[----:B------:R-:W-:-:S02]  /*bcf0*/  IMAD.IADD R87, R20, 0x1, R7 ;  /* 0x0000000114577824 */ /* 0x000fc400078e0207 */
[----:B------:R-:W-:Y:S02]  /*bd00*/  IMAD.IADD R89, R20, 0x1, R39 ;  /* 0x0000000114597824 */ /* 0x000fe400078e0227 */
[----:B------:R-:W-:Y:S02]  /*bd10*/  IMAD R54, R41, -0x2, R6 ;  /* 0xfffffffe29367824 */ /* 0x000fe400078e0206 */
[----:B------:R-:W-:Y:S02]  /*bd20*/  IMAD R40, R0, -0x60, R8 ;  /* 0xffffffa000287824 */ /* 0x000fe400078e0208 */
[--C-:B------:R-:W-:Y:S02]  /*bd30*/  IMAD.IADD R6, R87, 0x1, R42.reuse ;  /* 0x0000000157067824 */ /* 0x100fe400078e022a */
[----:B------:R-:W-:Y:S01]  /*bd40*/  IMAD.IADD R7, R89, 0x1, R42 ;  /* 0x0000000159077824 */ /* 0x000fe200078e022a */
[----:B-1234-:R-:W-:Y:S06]  /*bd50*/  @!P1 BRA `(.L_x_2905) ;  /* 0x0000000000449947 */ /* 0x01efec0003800000 */
[----:B------:R-:W-:Y:S01]  /*bd60*/  IADD3 R8, R42, R5, -R4 ;  /* 0x000000052a087210 */ /* 0x000fe20007ffe804 */
[----:B------:R-:W-:Y:S03]  /*bd70*/  BSSY B1, `(.L_x_2906) ;  /* 0x000000c000017945 */ /* 0x000fe60003800000 */
[----:B------:R-:W-:-:S13]  /*bd80*/  ISETP.GT.AND P1, PT, R8, -0x1, PT ;  /* 0xffffffff0800780c */ /* 0x000fda0003f24270 */
[----:B------:R-:W-:Y:S05]  /*bd90*/  @P1 BRA `(.L_x_2907) ;  /* 0x0000000000181947 */ /* 0x000fea0003800000 */
[----:B------:R-:W-:Y:S02]  /*bda0*/  ISETP.NE.AND P1, PT, R9, 0x1, PT ;  /* 0x000000010900780c */ /* 0x000fe40003f25270 */
[----:B------:R-:W-:-:S11]  /*bdb0*/  LOP3.LUT R39, RZ, R8, RZ, 0x33, !PT ;  /* 0x00000008ff277212 */ /* 0x000fd600078e33ff */
[----:B------:R-:W-:-:S05]  /*bdc0*/  @P1 IMAD.HI.U32 R8, R39, R10, RZ ;  /* 0x0000000a27081227 */ /* 0x000fca00078e00ff */
[----:B------:R-:W-:-:S04]  /*bdd0*/  @P1 SHF.R.U32.HI R39, RZ, R11, R8 ;  /* 0x0000000bff271219 */ /* 0x000fc80000011608 */
[----:B------:R-:W-:Y:S01]  /*bde0*/  LOP3.LUT R8, RZ, R39, RZ, 0x33, !PT ;  /* 0x00000027ff087212 */ /* 0x000fe200078e33ff */
[----:B------:R-:W-:Y:S06]  /*bdf0*/  BRA `(.L_x_2908) ;  /* 0x00000000000c7947 */ /* 0x000fec0003800000 */
.L_x_2907:
[----:B------:R-:W-:-:S13]  /*be00*/  ISETP.NE.AND P1, PT, R9, 0x1, PT ;  /* 0x000000010900780c */ /* 0x000fda0003f25270 */
[----:B------:R-:W-:-:S05]  /*be10*/  @P1 IMAD.HI.U32 R20, R8, R10, RZ ;  /* 0x0000000a08141227 */ /* 0x000fca00078e00ff */
[----:B------:R-:W-:-:S07]  /*be20*/  @P1 SHF.R.U32.HI R8, RZ, R11, R20 ;  /* 0x0000000bff081219 */ /* 0x000fce0000011614 */
.L_x_2908:
[----:B------:R-:W-:Y:S05]  /*be30*/  BSYNC B1 ;  /* 0x0000000000017941 */ /* 0x000fea0003800000 */
.L_x_2906:
[----:B------:R-:W-:-:S05]  /*be40*/  IMAD R8, R8, R9, R54 ;  /* 0x0000000908087224 */ /* 0x000fca00078e0236 */
[----:B------:R-:W-:Y:S02]  /*be50*/  VIMNMX R7, R7, R8, !PT ;  /* 0x0000000807077248 */ /* 0x000fe40007fe0100 */
[----:B------:R-:W-:-:S07]  /*be60*/  VIADDMNMX R6, R8, R9, R6, PT ;  /* 0x0000000908067246 */ /* 0x000fce0003800106 */
.L_x_2905:
[----:B------:R-:W-:Y:S05]  /*be70*/  BSYNC B0 ;  /* 0x0000000000007941 */ /* 0x000fea0003800000 */
.L_x_2904:
[----:B------:R-:W-:Y:S01]  /*be80*/  ISETP.GE.AND P1, PT, R40, 0x9, PT ;  /* 0x000000092800780c */ /* 0x000fe20003f26270 */
[----:B------:R-:W-:Y:S01]  /*be90*/  VIADD R42, R42, 0x8 ;  /* 0x000000082a2a7836 */ /* 0x000fe20000000000 */
[----:B------:R-:W-:Y:S01]  /*bea0*/  ISETP.GE.AND P2, PT, R40, 0x2, PT ;  /* 0x000000022800780c */ /* 0x000fe20003f46270 */
[----:B------:R-:W-:Y:S01]  /*beb0*/  BSSY B0, `(.L_x_2909) ;  /* 0x0000087000007945 */ /* 0x000fe20003800000 */
[----:B------:R-:W-:Y:S02]  /*bec0*/  P2R R20, PR, RZ, 0x2 ;  /* 0x00000002ff147803 */ /* 0x000fe40000000000 */
[----:B------:R-:W-:Y:S02]  /*bed0*/  ISETP.GT.AND P1, PT, R7, 0x8, !P1 ;  /* 0x000000080700780c */ /* 0x000fe40004f24270 */
[----:B------:R-:W-:Y:S02]  /*bee0*/  P2R R8, PR, RZ, 0x4 ;  /* 0x00000004ff087803 */ /* 0x000fe40000000000 */
[----:B------:R-:W-:-:S02]  /*bef0*/  ISETP.LT.OR P1, PT, R6, 0x9, P1 ;  /* 0x000000090600780c */ /* 0x000fc40000f21670 */
[C---:B------:R-:W-:Y:S02]  /*bf00*/  ISETP.GT.AND P2, PT, R7.reuse, 0x1, !P2 ;  /* 0x000000010700780c */ /* 0x040fe40005744270 */
[----:B------:R-:W-:Y:S02]  /*bf10*/  ISETP.GE.AND P3, PT, R40, 0xa, PT ;  /* 0x0000000a2800780c */ /* 0x000fe40003f66270 */
[----:B0-----:R-:W-:Y:S02]  /*bf20*/  FSEL R81, R28, -INF , !P1 ;  /* 0xff8000001c517808 */ /* 0x001fe40004800000 */
[----:B------:R-:W-:Y:S02]  /*bf30*/  ISETP.LT.OR P2, PT, R6, 0x2, P2 ;  /* 0x000000020600780c */ /* 0x000fe40001741670 */
[----:B------:R-:W-:Y:S02]  /*bf40*/  ISETP.GT.AND P1, PT, R7, 0x9, !P3 ;  /* 0x000000090700780c */ /* 0x000fe40005f24270 */
[----:B------:R-:W-:-:S02]  /*bf50*/  FSEL R83, R25, -INF , !P2 ;  /* 0xff80000019537808 */ /* 0x000fc40005000000 */
        /* <DEDUP_REMOVED lines=18> */
[C---:B------:R-:W-:Y:S02]  /*c080*/  ISETP.GT.AND P1, PT, R7.reuse, 0x19, !P2 ;  /* 0x000000190700780c */ /* 0x040fe40005724270 */
        /* <DEDUP_REMOVED lines=57> */
[----:B------:R-:W-:Y:S02]  /*c420*/  P2R R25, PR, RZ, 0x8 ;  /* 0x00000008ff197803 */ /* 0x000fe40000000000 */
[----:B------:R-:W-:-:S02]  /*c430*/  FSEL R49, R60, -INF , !P1 ;  /* 0xff8000003c317808 */ /* 0x000fc40004800000 */
        /* <DEDUP_REMOVED lines=19> */
[----:B------:R-:W-:Y:S02]  /*c570*/  FSEL R91, R14, -INF , !P6 ;  /* 0xff8000000e5b7808 */ /* 0x000fe40007000000 */
[----:B------:R-:W-:-:S04]  /*c580*/  ISETP.GE.AND P6, PT, R40, 0x5a, PT ;  /* 0x0000005a2800780c */ /* 0x000fc80003fc6270 */
[----:B------:R-:W-:Y:S02]  /*c590*/  P2R R14, PR, RZ, 0x40 ;  /* 0x00000040ff0e7803 */ /* 0x000fe40000000000 */
[----:B------:R-:W-:Y:S01]  /*c5a0*/  ISETP.GT.AND P6, PT, R7, 0x59, !P6 ;  /* 0x000000590700780c */ /* 0x000fe200077c4270 */
[----:B------:R-:W-:-:S03]  /*c5b0*/  IMAD.IADD R7, R89, 0x1, R42 ;  /* 0x0000000159077824 */ /* 0x000fc600078e022a */
[----:B------:R-:W-:Y:S02]  /*c5c0*/  ISETP.LT.OR P6, PT, R6, 0x5a, P6 ;  /* 0x0000005a0600780c */ /* 0x000fe400037c1670 */
[----:B------:R-:W-:Y:S02]  /*c5d0*/  IADD3 R6, R87, R42, RZ ;  /* 0x0000002a57067210 */ /* 0x000fe40007ffe0ff */
[----:B------:R-:W-:Y:S02]  /*c5e0*/  FSEL R39, R50, -INF , !P6 ;  /* 0xff80000032277808 */ /* 0x000fe40007000000 */
[----:B------:R-:W-:-:S13]  /*c5f0*/  ISETP.GE.AND P6, PT, R9, 0x1, PT ;  /* 0x000000010900780c */ /* 0x000fda0003fc6270 */
[----:B------:R-:W-:Y:S05]  /*c600*/  @!P6 BRA `(.L_x_2910) ;  /* 0x000000000044e947 */ /* 0x000fea0003800000 */
        /* <DEDUP_REMOVED lines=10> */
.L_x_2912:
[----:B------:R-:W-:-:S13]  /*c6b0*/  ISETP.NE.AND P6, PT, R9, 0x1, PT ;  /* 0x000000010900780c */ /* 0x000fda0003fc5270 */
[----:B------:R-:W-:-:S05]  /*c6c0*/  @P6 IMAD.HI.U32 R10, R4, R10, RZ ;  /* 0x0000000a040a6227 */ /* 0x000fca00078e00ff */
[----:B------:R-:W-:-:S07]  /*c6d0*/  @P6 SHF.R.U32.HI R4, RZ, R11, R10 ;  /* 0x0000000bff046219 */ /* 0x000fce000001160a */
.L_x_2913:
[----:B------:R-:W-:Y:S05]  /*c6e0*/  BSYNC B1 ;  /* 0x0000000000017941 */ /* 0x000fea0003800000 */
.L_x_2911:
[----:B------:R-:W-:-:S05]  /*c6f0*/  IMAD R4, R4, R9, R54 ;  /* 0x0000000904047224 */ /* 0x000fca00078e0236 */
[----:B------:R-:W-:Y:S02]  /*c700*/  VIADDMNMX R6, R4, R9, R6, PT ;  /* 0x0000000904067246 */ /* 0x000fe40003800106 */
[----:B------:R-:W-:-:S07]  /*c710*/  VIMNMX R7, R7, R4, !PT ;  /* 0x0000000407077248 */ /* 0x000fce0007fe0100 */
.L_x_2910:
[----:B------:R-:W-:Y:S05]  /*c720*/  BSYNC B0 ;  /* 0x0000000000007941 */ /* 0x000fea0003800000 */
.L_x_2909:
[----:B------:R-:W-:Y:S02]  /*c730*/  ISETP.GT.AND P5, PT, R7, RZ, !P5 ;  /* 0x000000ff0700720c */ /* 0x000fe40006fa4270 */
        /* <DEDUP_REMOVED lines=19> */
[----:B------:R-:W2:Y:S01]  /*c870*/  LDL.64 R20, [R1+0x230] ;  /* 0x0002300001147983 */ /* 0x000ea20000100a00 */
        /* <DEDUP_REMOVED lines=52> */
[C---:B------:R-:W-:Y:S02]  /*cbc0*/  ISETP.GT.AND P5, PT, R7.reuse, 0x48, !P6 ;  /* 0x000000480700780c */ /* 0x040fe400077a4270 */
[----:B------:R-:W-:Y:S02]  /*cbd0*/  ISETP.GT.AND P1, PT, R7, 0x49, !P1 ;  /* 0x000000490700780c */ /* 0x000fe40004f24270 */
[----:B------:R-:W-:Y:S02]  /*cbe0*/  ISETP.LT.OR P5, PT, R6, 0x49, P5 ;  /* 0x000000490600780c */ /* 0x000fe40002fa1670 */
[----:B--2---:R-:W-:Y:S02]  /*cbf0*/  FMNMX.FTZ R4, R91, R20, !PT ;  /* 0x000000145b047209 */ /* 0x004fe40007810000 */
[----:B------:R-:W-:-:S02]  /*cc00*/  FMNMX.FTZ R5, R46, R21, !PT ;  /* 0x000000152e057209 */ /* 0x000fc40007810000 */
[----:B------:R-:W-:Y:S02]  /*cc10*/  FMNMX.FTZ R4, R83, R4, !PT ;  /* 0x0000000453047209 */ /* 0x000fe40007810000 */
[----:B------:R-:W-:Y:S02]  /*cc20*/  FSEL R13, R62, -INF , !P5 ;  /* 0xff8000003e0d7808 */ /* 0x000fe40006800000 */
[----:B------:R-:W-:Y:S02]  /*cc30*/  FMNMX.FTZ R4, R81, R4, !PT ;  /* 0x0000000451047209 */ /* 0x000fe40007810000 */
[----:B------:R-:W-:Y:S02]  /*cc40*/  ISETP.GT.AND P2, PT, R7, 0x50, !P2 ;  /* 0x000000500700780c */ /* 0x000fe40005744270 */
[----:B------:R-:W-:Y:S02]  /*cc50*/  FMNMX.FTZ R4, R79, R4, !PT ;  /* 0x000000044f047209 */ /* 0x000fe40007810000 */
[----:B------:R-:W-:-:S02]  /*cc60*/  ISETP.GT.AND P3, PT, R7, 0x51, !P3 ;  /* 0x000000510700780c */ /* 0x000fc40005f64270 */
[----:B------:R-:W-:Y:S02]  /*cc70*/  FMNMX.FTZ R4, R77, R4, !PT ;  /* 0x000000044d047209 */ /* 0x000fe40007810000 */
[----:B------:R-:W-:Y:S02]  /*cc80*/  ISETP.NE.AND P6, PT, R14, RZ, PT ;  /* 0x000000ff0e00720c */ /* 0x000fe40003fc5270 */
        /* <DEDUP_REMOVED lines=37> */
[----:B------:R-:W-:Y:S02]  /*cee0*/  ISETP.LT.OR P1, PT, R6, 0x4a, P1 ;  /* 0x0000004a0600780c */ /* 0x000fe40000f21670 */
[----:B------:R-:W-:Y:S01]  /*cef0*/  FMNMX.FTZ R4, R24, R5, !PT ;  /* 0x0000000518047209 */ /* 0x000fe20007810000 */
[----:B------:R-:W0:Y:S01]  /*cf00*/  SHFL.BFLY PT, R11, R10, 0x1, 0x1f ;  /* 0x0c201f000a0b7f89 */ /* 0x000e2200000e0000 */
[----:B------:R-:W-:Y:S02]  /*cf10*/  ISETP.LT.OR P2, PT, R6, 0x51, P2 ;  /* 0x000000510600780c */ /* 0x000fe40001741670 */
[----:B------:R-:W-:-:S02]  /*cf20*/  FSEL R56, R32, -INF , !P1 ;  /* 0xff80000020387808 */ /* 0x000fc40004800000 */
[----:B------:R-:W-:Y:S02]  /*cf30*/  FMNMX.FTZ R5, R13, R4, !PT ;  /* 0x000000040d057209 */ /* 0x000fe40007810000 */
[----:B------:R-:W-:Y:S02]  /*cf40*/  ISETP.GT.AND P4, PT, R7, 0x58, !P4 ;  /* 0x000000580700780c */ /* 0x000fe40006784270 */
[----:B------:R-:W-:Y:S02]  /*cf50*/  ISETP.LT.OR P3, PT, R6, 0x52, P3 ;  /* 0x000000520600780c */ /* 0x000fe40001f61670 */
[----:B------:R-:W-:Y:S02]  /*cf60*/  FSEL R32, R33, -INF , !P2 ;  /* 0xff80000021207808 */ /* 0x000fe40005000000 */
[----:B------:R-:W-:Y:S02]  /*cf70*/  FMNMX.FTZ R5, R56, R5, !PT ;  /* 0x0000000538057209 */ /* 0x000fe40007810000 */
[----:B------:R-:W-:-:S02]  /*cf80*/  ISETP.GT.AND P1, PT, R7, 0x59, !P6 ;  /* 0x000000590700780c */ /* 0x000fc40007724270 */
[----:B------:R-:W-:Y:S02]  /*cf90*/  ISETP.LT.OR P4, PT, R6, 0x59, P4 ;  /* 0x000000590600780c */ /* 0x000fe40002781670 */
[----:B------:R-:W-:Y:S02]  /*cfa0*/  FSEL R33, R15, -INF , !P3 ;  /* 0xff8000000f217808 */ /* 0x000fe40005800000 */
[----:B------:R-:W-:Y:S02]  /*cfb0*/  FMNMX.FTZ R4, R32, R5, !PT ;  /* 0x0000000520047209 */ /* 0x000fe40007810000 */
[----:B------:R-:W-:Y:S02]  /*cfc0*/  ISETP.LT.OR P1, PT, R6, 0x5a, P1 ;  /* 0x0000005a0600780c */ /* 0x000fe40000f21670 */
[----:B------:R-:W-:Y:S02]  /*cfd0*/  FSEL R34, R34, -INF , !P4 ;  /* 0xff80000022227808 */ /* 0x000fe40006000000 */
[----:B------:R-:W-:-:S02]  /*cfe0*/  FMNMX.FTZ R5, R33, R4, !PT ;  /* 0x0000000421057209 */ /* 0x000fc40007810000 */
[----:B------:R-:W-:Y:S02]  /*cff0*/  FSEL R35, R37, -INF , !P1 ;  /* 0xff80000025237808 */ /* 0x000fe40004800000 */
[----:B------:R-:W-:Y:S01]  /*d000*/  FMNMX.FTZ R4, R34, R5, !PT ;  /* 0x0000000522047209 */ /* 0x000fe20007810000 */
[----:B------:R-:W2:Y:S01]  /*d010*/  LDL R37, [R1+0x250] ;  /* 0x0002500001257983 */ /* 0x000ea20000100800 */
[----:B0-----:R-:W-:Y:S02]  /*d020*/  FMNMX.FTZ R6, R10, R11, !PT ;  /* 0x0000000b0a067209 */ /* 0x001fe40007810000 */
[----:B------:R-:W-:Y:S02]  /*d030*/  FMNMX.FTZ R9, R35, R4, !PT ;  /* 0x0000000423097209 */ /* 0x000fe40007810000 */
[----:B------:R-:W3:Y:S04]  /*d040*/  LDL.64 R4, [R1+0x240] ;  /* 0x0002400001047983 */ /* 0x000ee80000100a00 */
[----:B------:R-:W-:Y:S04]  /*d050*/  STL.64 [R1+0x230], R8 ;  /* 0x0002300801007387 */ /* 0x000fe80000100a00 */
[----:B------:R0:W-:Y:S04]  /*d060*/  STL [R1+0x230], R6 ;  /* 0x0002300601007387 */ /* 0x0001e80000100800 */
[----:B------:R-:W2:Y:S04]  /*d070*/  LDL R12, [R1+0x230] ;  /* 0x00023000010c7983 */ /* 0x000ea80000100800 */
[----:B------:R-:W4:Y:S01]  /*d080*/  LDL R11, [R1+0x234] ;  /* 0x00023400010b7983 */ /* 0x000f220000100800 */
[----:B--2---:R-:W-:Y:S01]  /*d090*/  FMUL.FTZ R7, R37, R12 ;  /* 0x0000000c25077220 */ /* 0x004fe20000410000 */
[----:B------:R-:W-:-:S04]  /*d0a0*/  FSETP.NEU.FTZ.AND P1, PT, R12, -INF , PT ;  /* 0xff8000000c00780b */ /* 0x000fc80003f3d000 */
[----:B------:R-:W-:-:S05]  /*d0b0*/  FSEL R10, R7, RZ, P1 ;  /* 0x000000ff070a7208 */ /* 0x000fca0000800000 */
[----:B0-----:R-:W-:-:S04]  /*d0c0*/  FFMA.FTZ R6, R79, R37, -R10 ;  /* 0x000000254f067223 */ /* 0x001fc8000001080a */
[----:B------:R4:W-:Y:S02]  /*d0d0*/  MUFU.EX2 R173, R6 ;  /* 0x0000000600ad7308 */ /* 0x0009e40000000800 */
[----:B----4-:R-:W0:Y:S02]  /*d0e0*/  SHFL.BFLY PT, R6, R11, 0x2, 0x1f ;  /* 0x0c401f000b067f89 */ /* 0x010e2400000e0000 */
[----:B0-----:R-:W-:-:S05]  /*d0f0*/  FMNMX.FTZ R6, R6, R11, !PT ;  /* 0x0000000b06067209 */ /* 0x001fca0007810000 */
[----:B------:R-:W0:Y:S01]  /*d100*/  SHFL.BFLY PT, R9, R6, 0x1, 0x1f ;  /* 0x0c201f0006097f89 */ /* 0x000e2200000e0000 */
[----:B------:R-:W-:Y:S01]  /*d110*/  FSEL R11, R12, RZ, P1 ;  /* 0x000000ff0c0b7208 */ /* 0x000fe20000800000 */
[----:B------:R-:W-:-:S04]  /*d120*/  FFMA.FTZ R7, R91, R37, -R10 ;  /* 0x000000255b077223 */ /* 0x000fc8000001080a */
[----:B------:R-:W-:Y:S01]  /*d130*/  FADD.FTZ R20, R20, -R11 ;  /* 0x8000000b14147221 */ /* 0x000fe20000010000 */
[----:B0-----:R-:W-:-:S04]  /*d140*/  FMNMX.FTZ R6, R6, R9, !PT ;  /* 0x0000000906067209 */ /* 0x001fc80007810000 */
[C---:B------:R-:W-:Y:S01]  /*d150*/  FSETP.NEU.FTZ.AND P1, PT, R6.reuse, -INF , PT ;  /* 0xff8000000600780b */ /* 0x040fe20003f3d000 */
[----:B------:R-:W-:-:S05]  /*d160*/  FMUL.FTZ R8, R6, R37 ;  /* 0x0000002506087220 */ /* 0x000fca0000410000 */
[----:B------:R-:W-:Y:S02]  /*d170*/  FSEL R9, R8, RZ, P1 ;  /* 0x000000ff08097208 */ /* 0x000fe40000800000 */
[----:B------:R-:W-:Y:S01]  /*d180*/  FSEL R8, R6, RZ, P1 ;  /* 0x000000ff06087208 */ /* 0x000fe20000800000 */
[-C--:B------:R-:W-:Y:S02]  /*d190*/  FMUL.FTZ R12, R20, R37.reuse ;  /* 0x00000025140c7220 */ /* 0x080fe40000410000 */
[-CC-:B------:R-:W-:Y:S02]  /*d1a0*/  FFMA.FTZ R224, R46, R37.reuse, -R9.reuse ;  /* 0x000000252ee07223 */ /* 0x180fe40000010809 */
[----:B------:R-:W-:Y:S01]  /*d1b0*/  FADD.FTZ R8, R21, -R8 ;  /* 0x8000000815087221 */ /* 0x000fe20000010000 */
[-CC-:B------:R-:W-:Y:S01]  /*d1c0*/  FFMA.FTZ R172, R83, R37.reuse, -R10.reuse ;  /* 0x0000002553ac7223 */ /* 0x180fe2000001080a */
[-CC-:B------:R-:W-:Y:S02]  /*d1d0*/  FFMA.FTZ R219, R48, R37.reuse, -R9.reuse ;  /* 0x0000002530db7223 */ /* 0x180fe40000010809 */
[----:B------:R-:W-:Y:S01]  /*d1e0*/  FMUL.FTZ R8, R37, R8 ;  /* 0x0000000825087220 */ /* 0x000fe20000410000 */
[----:B------:R-:W-:Y:S01]  /*d1f0*/  MUFU.EX2 R7, R7 ;  /* 0x0000000700077308 */ /* 0x000fe20000000800 */
[-CC-:B------:R-:W-:Y:S01]  /*d200*/  FFMA.FTZ R200, R31, R37.reuse, -R9.reuse ;  /* 0x000000251fc87223 */ /* 0x180fe20000010809 */
[-C--:B------:R-:W-:Y:S01]  /*d210*/  FFMA.FTZ R174, R81, R37.reuse, -R10 ;  /* 0x0000002551ae7223 */ /* 0x080fe2000001080a */
[----:B------:R-:W-:-:S05]  /*d220*/  FFMA.FTZ R175, R50, R37, -R9 ;  /* 0x0000002532af7223 */ /* 0x000fca0000010809 */
[----:B------:R-:W3:Y:S01]  /*d230*/  MUFU.EX2 R12, R12 ;  /* 0x0000000c000c7308 */ /* 0x000ee20000000800 */
[----:B------:R-:W-:-:S07]  /*d240*/  FFMA.FTZ R222, R52, R37, -R9 ;  /* 0x0000002534de7223 */ /* 0x000fce0000010809 */
[----:B------:R-:W-:Y:S08]  /*d250*/  MUFU.EX2 R224, R224 ;  /* 0x000000e000e07308 */ /* 0x000ff00000000800 */
[----:B------:R-:W0:Y:S01]  /*d260*/  MUFU.EX2 R31, R8 ;  /* 0x00000008001f7308 */ /* 0x000e220000000800 */
[----:B------:R-:W-:-:S07]  /*d270*/  FFMA.FTZ R220, R77, R37, -R10 ;  /* 0x000000254ddc7223 */ /* 0x000fce000001080a */
[----:B------:R-:W1:Y:S01]  /*d280*/  MUFU.EX2 R172, R172 ;  /* 0x000000ac00ac7308 */ /* 0x000e620000000800 */
[----:B------:R-:W-:-:S07]  /*d290*/  FFMA.FTZ R215, R54, R37, -R9 ;  /* 0x0000002536d77223 */ /* 0x000fce0000010809 */
[----:B------:R-:W2:Y:S01]  /*d2a0*/  MUFU.EX2 R219, R219 ;  /* 0x000000db00db7308 */ /* 0x000ea20000000800 */
[----:B------:R-:W-:-:S07]  /*d2b0*/  FFMA.FTZ R217, R75, R37, -R10 ;  /* 0x000000254bd97223 */ /* 0x000fce000001080a */
[----:B------:R-:W4:Y:S01]  /*d2c0*/  MUFU.EX2 R174, R174 ;  /* 0x000000ae00ae7308 */ /* 0x000f220000000800 */
[----:B------:R-:W-:-:S07]  /*d2d0*/  FFMA.FTZ R218, R44, R37, -R9 ;  /* 0x000000252cda7223 */ /* 0x000fce0000010809 */
[----:B------:R-:W5:Y:S01]  /*d2e0*/  MUFU.EX2 R175, R175 ;  /* 0x000000af00af7308 */ /* 0x000f620000000800 */
[----:B---3--:R-:W-:Y:S01]  /*d2f0*/  FFMA.FTZ R11, R12, R4, R7 ;  /* 0x000000040c0b7223 */ /* 0x008fe20000010007 */
[----:B------:R-:W-:Y:S01]  /*d300*/  FFMA.FTZ R211, R73, R37, -R10 ;  /* 0x0000002549d37223 */ /* 0x000fe2000001080a */
[----:B0-----:R-:W-:-:S05]  /*d310*/  FFMA.FTZ R4, R5, R31, R224 ;  /* 0x0000001f05047223 */ /* 0x001fca00000100e0 */
[----:B------:R-:W0:Y:S01]  /*d320*/  MUFU.EX2 R222, R222 ;  /* 0x000000de00de7308 */ /* 0x000e220000000800 */
[----:B------:R-:W-:Y:S01]  /*d330*/  FFMA.FTZ R208, R42, R37, -R9 ;  /* 0x000000252ad07223 */ /* 0x000fe20000010809 */
[----:B-1----:R-:W-:-:S06]  /*d340*/  FADD.FTZ R11, R172, R11 ;  /* 0x0000000bac0b7221 */ /* 0x002fcc0000010000 */
[----:B------:R-:W1:Y:S01]  /*d350*/  MUFU.EX2 R220, R220 ;  /* 0x000000dc00dc7308 */ /* 0x000e620000000800 */
[----:B------:R-:W-:Y:S01]  /*d360*/  FFMA.FTZ R216, R71, R37, -R10 ;  /* 0x0000002547d87223 */ /* 0x000fe2000001080a */
[----:B--2---:R-:W-:-:S06]  /*d370*/  FADD.FTZ R4, R219, R4 ;  /* 0x00000004db047221 */ /* 0x004fcc0000010000 */
[----:B------:R-:W2:Y:S01]  /*d380*/  MUFU.EX2 R215, R215 ;  /* 0x000000d700d77308 */ /* 0x000ea20000000800 */
[----:B------:R-:W-:Y:S01]  /*d390*/  FFMA.FTZ R209, R40, R37, -R9 ;  /* 0x0000002528d17223 */ /* 0x000fe20000010809 */
[----:B----4-:R-:W-:-:S06]  /*d3a0*/  FADD.FTZ R8, R174, R11 ;  /* 0x0000000bae087221 */ /* 0x010fcc0000010000 */
[----:B------:R-:W3:Y:S01]  /*d3b0*/  MUFU.EX2 R217, R217 ;  /* 0x000000d900d97308 */ /* 0x000ee20000000800 */
[----:B------:R-:W-:Y:S01]  /*d3c0*/  FFMA.FTZ R206, R69, R37, -R10 ;  /* 0x0000002545ce7223 */ /* 0x000fe2000001080a */
[----:B-----5:R-:W-:-:S06]  /*d3d0*/  FADD.FTZ R5, R175, R4 ;  /* 0x00000004af057221 */ /* 0x020fcc0000010000 */
[----:B------:R-:W4:Y:S01]  /*d3e0*/  MUFU.EX2 R218, R218 ;  /* 0x000000da00da7308 */ /* 0x000f220000000800 */
[----:B------:R-:W-:Y:S01]  /*d3f0*/  FFMA.FTZ R204, R38, R37, -R9 ;  /* 0x0000002526cc7223 */ /* 0x000fe20000010809 */
[----:B------:R-:W-:-:S06]  /*d400*/  FADD.FTZ R11, R173, R8 ;  /* 0x00000008ad0b7221 */ /* 0x000fcc0000010000 */
[----:B------:R-:W5:Y:S01]  /*d410*/  MUFU.EX2 R211, R211 ;  /* 0x000000d300d37308 */ /* 0x000f620000000800 */
[----:B------:R-:W-:Y:S01]  /*d420*/  FFMA.FTZ R207, R67, R37, -R10 ;  /* 0x0000002543cf7223 */ /* 0x000fe2000001080a */
[----:B0-----:R-:W-:-:S06]  /*d430*/  FADD.FTZ R4, R222, R5 ;  /* 0x00000005de047221 */ /* 0x001fcc0000010000 */
[----:B------:R-:W0:Y:S01]  /*d440*/  MUFU.EX2 R208, R208 ;  /* 0x000000d000d07308 */ /* 0x000e220000000800 */
[----:B------:R-:W-:Y:S01]  /*d450*/  FFMA.FTZ R205, R36, R37, -R9 ;  /* 0x0000002524cd7223 */ /* 0x000fe20000010809 */
[----:B-1----:R-:W-:-:S06]  /*d460*/  FADD.FTZ R8, R220, R11 ;  /* 0x0000000bdc087221 */ /* 0x002fcc0000010000 */
[----:B------:R-:W1:Y:S01]  /*d470*/  MUFU.EX2 R216, R216 ;  /* 0x000000d800d87308 */ /* 0x000e620000000800 */
[----:B------:R-:W-:Y:S01]  /*d480*/  FFMA.FTZ R203, R65, R37, -R10 ;  /* 0x0000002541cb7223 */ /* 0x000fe2000001080a */
[----:B--2---:R-:W-:-:S06]  /*d490*/  FADD.FTZ R5, R215, R4 ;  /* 0x00000004d7057221 */ /* 0x004fcc0000010000 */
[----:B------:R-:W2:Y:S01]  /*d4a0*/  MUFU.EX2 R209, R209 ;  /* 0x000000d100d17308 */ /* 0x000ea20000000800 */
[----:B---3--:R-:W-:Y:S01]  /*d4b0*/  FADD.FTZ R8, R217, R8 ;  /* 0x00000008d9087221 */ /* 0x008fe20000010000 */
[----:B------:R-:W-:-:S06]  /*d4c0*/  FFMA.FTZ R202, R63, R37, -R10 ;  /* 0x000000253fca7223 */ /* 0x000fcc000001080a */
[----:B------:R-:W3:Y:S01]  /*d4d0*/  MUFU.EX2 R206, R206 ;  /* 0x000000ce00ce7308 */ /* 0x000ee20000000800 */
[----:B----4-:R-:W-:Y:S01]  /*d4e0*/  FADD.FTZ R5, R218, R5 ;  /* 0x00000005da057221 */ /* 0x010fe20000010000 */
[----:B------:R-:W-:-:S06]  /*d4f0*/  FFMA.FTZ R201, R27, R37, -R9 ;  /* 0x000000251bc97223 */ /* 0x000fcc0000010809 */
[----:B------:R-:W4:Y:S01]  /*d500*/  MUFU.EX2 R204, R204 ;  /* 0x000000cc00cc7308 */ /* 0x000f220000000800 */
[----:B-----5:R-:W-:Y:S01]  /*d510*/  FADD.FTZ R11, R211, R8 ;  /* 0x00000008d30b7221 */ /* 0x020fe20000010000 */
[----:B------:R-:W-:-:S06]  /*d520*/  FFMA.FTZ R197, R61, R37, -R10 ;  /* 0x000000253dc57223 */ /* 0x000fcc000001080a */
[----:B------:R-:W5:Y:S01]  /*d530*/  MUFU.EX2 R207, R207 ;  /* 0x000000cf00cf7308 */ /* 0x000f620000000800 */
[----:B0-----:R-:W-:Y:S01]  /*d540*/  FADD.FTZ R4, R208, R5 ;  /* 0x00000005d0047221 */ /* 0x001fe20000010000 */
[----:B------:R-:W-:-:S06]  /*d550*/  FFMA.FTZ R194, R30, R37, -R9 ;  /* 0x000000251ec27223 */ /* 0x000fcc0000010809 */
[----:B------:R-:W0:Y:S01]  /*d560*/  MUFU.EX2 R205, R205 ;  /* 0x000000cd00cd7308 */ /* 0x000e220000000800 */
[----:B-1----:R-:W-:Y:S01]  /*d570*/  FADD.FTZ R11, R216, R11 ;  /* 0x0000000bd80b7221 */ /* 0x002fe20000010000 */
[----:B------:R-:W-:-:S06]  /*d580*/  FFMA.FTZ R196, R59, R37, -R10 ;  /* 0x000000253bc47223 */ /* 0x000fcc000001080a */
[----:B------:R-:W1:Y:S01]  /*d590*/  MUFU.EX2 R203, R203 ;  /* 0x000000cb00cb7308 */ /* 0x000e620000000800 */
[----:B--2---:R-:W-:Y:S01]  /*d5a0*/  FADD.FTZ R5, R209, R4 ;  /* 0x00000004d1057221 */ /* 0x004fe20000010000 */
[----:B------:R-:W-:-:S06]  /*d5b0*/  FFMA.FTZ R195, R29, R37, -R9 ;  /* 0x000000251dc37223 */ /* 0x000fcc0000010809 */
        /* <DEDUP_REMOVED lines=44> */
[----:B0-----:R-:W-:-:S06]  /*d880*/  FADD.FTZ R5, R199, R8 ;  /* 0x00000008c7057221 */ /* 0x001fcc0000010000 */
[----:B------:R-:W0:Y:S01]  /*d890*/  MUFU.EX2 R178, R178 ;  /* 0x000000b200b27308 */ /* 0x000e220000000800 */
[-C--:B------:R-:W-:Y:S01]  /*d8a0*/  FFMA.FTZ R18, R43, R37.reuse, -R10 ;  /* 0x000000252b127223 */ /* 0x080fe2000001080a */
[----:B------:R-:W-:-:S06]  /*d8b0*/  FFMA.FTZ R159, R33, R37, -R9 ;  /* 0x00000025219f7223 */ /* 0x000fcc0000010809 */
[----:B------:R-:W5:Y:S01]  /*d8c0*/  MUFU.EX2 R186, R186 ;  /* 0x000000ba00ba7308 */ /* 0x000f620000000800 */
[----:B-1----:R-:W-:Y:S01]  /*d8d0*/  FADD.FTZ R11, R185, R4 ;  /* 0x00000004b90b7221 */ /* 0x002fe20000010000 */
[----:B--2---:R-:W-:-:S06]  /*d8e0*/  FADD.FTZ R4, R188, R5 ;  /* 0x00000005bc047221 */ /* 0x004fcc0000010000 */
[----:B------:R-:W1:Y:S01]  /*d8f0*/  MUFU.EX2 R181, R181 ;  /* 0x000000b500b57308 */ /* 0x000e620000000800 */
[-C--:B------:R-:W-:Y:S01]  /*d900*/  FFMA.FTZ R14, R41, R37.reuse, -R10 ;  /* 0x00000025290e7223 */ /* 0x080fe2000001080a */
[----:B------:R-:W-:-:S06]  /*d910*/  FFMA.FTZ R20, R34, R37, -R9 ;  /* 0x0000002522147223 */ /* 0x000fcc0000010809 */
[----:B------:R-:W2:Y:S01]  /*d920*/  MUFU.EX2 R187, R187 ;  /* 0x000000bb00bb7308 */ /* 0x000ea20000000800 */
[----:B---3--:R-:W-:Y:S01]  /*d930*/  FADD.FTZ R11, R184, R11 ;  /* 0x0000000bb80b7221 */ /* 0x008fe20000010000 */
[----:B----4-:R-:W-:-:S06]  /*d940*/  FADD.FTZ R5, R189, R4 ;  /* 0x00000004bd057221 */ /* 0x010fcc0000010000 */
[----:B------:R-:W3:Y:S01]  /*d950*/  MUFU.EX2 R15, R15 ;  /* 0x0000000f000f7308 */ /* 0x000ee20000000800 */
[-C--:B------:R-:W-:Y:S01]  /*d960*/  FFMA.FTZ R19, R39, R37.reuse, -R10 ;  /* 0x0000002527137223 */ /* 0x080fe2000001080a */
[----:B------:R-:W-:-:S06]  /*d970*/  FFMA.FTZ R21, R35, R37, -R9 ;  /* 0x0000002523157223 */ /* 0x000fcc0000010809 */
[----:B------:R-:W4:Y:S01]  /*d980*/  MUFU.EX2 R158, R158 ;  /* 0x0000009e009e7308 */ /* 0x000f220000000800 */
[----:B0-----:R-:W-:Y:S01]  /*d990*/  FADD.FTZ R4, R178, R11 ;  /* 0x0000000bb2047221 */ /* 0x001fe20000010000 */
[----:B-----5:R-:W-:-:S06]  /*d9a0*/  FADD.FTZ R8, R186, R5 ;  /* 0x00000005ba087221 */ /* 0x020fcc0000010000 */
[----:B------:R-:W0:Y:S08]  /*d9b0*/  MUFU.EX2 R18, R18 ;  /* 0x0000001200127308 */ /* 0x000e300000000800 */
[----:B------:R-:W5:Y:S01]  /*d9c0*/  MUFU.EX2 R159, R159 ;  /* 0x0000009f009f7308 */ /* 0x000f620000000800 */
[----:B-1----:R-:W-:Y:S01]  /*d9d0*/  FADD.FTZ R4, R181, R4 ;  /* 0x00000004b5047221 */ /* 0x002fe20000010000 */
[----:B--2---:R-:W-:-:S06]  /*d9e0*/  FADD.FTZ R5, R187, R8 ;  /* 0x00000008bb057221 */ /* 0x004fcc0000010000 */
[----:B------:R-:W1:Y:S08]  /*d9f0*/  MUFU.EX2 R14, R14 ;  /* 0x0000000e000e7308 */ /* 0x000e700000000800 */
[----:B------:R-:W2:Y:S01]  /*da00*/  MUFU.EX2 R20, R20 ;  /* 0x0000001400147308 */ /* 0x000ea20000000800 */
[----:B---3--:R-:W-:Y:S01]  /*da10*/  FADD.FTZ R9, R15, R4 ;  /* 0x000000040f097221 */ /* 0x008fe20000010000 */
[----:B----4-:R-:W-:-:S06]  /*da20*/  FADD.FTZ R4, R158, R5 ;  /* 0x000000059e047221 */ /* 0x010fcc0000010000 */
[----:B------:R-:W3:Y:S08]  /*da30*/  MUFU.EX2 R19, R19 ;  /* 0x0000001300137308 */ /* 0x000ef00000000800 */
[----:B------:R-:W4:Y:S01]  /*da40*/  MUFU.EX2 R21, R21 ;  /* 0x0000001500157308 */ /* 0x000f220000000800 */
[----:B0-----:R-:W-:Y:S01]  /*da50*/  FADD.FTZ R9, R18, R9 ;  /* 0x0000000912097221 */ /* 0x001fe20000010000 */
[----:B-----5:R-:W-:-:S03]  /*da60*/  FADD.FTZ R5, R159, R4 ;  /* 0x000000049f057221 */ /* 0x020fc60000010000 */
[----:B-1----:R-:W-:Y:S01]  /*da70*/  FADD.FTZ R8, R14, R9 ;  /* 0x000000090e087221 */ /* 0x002fe20000010000 */
[----:B--2---:R-:W-:-:S03]  /*da80*/  FADD.FTZ R4, R20, R5 ;  /* 0x0000000514047221 */ /* 0x004fc60000010000 */
[----:B---3--:R-:W-:Y:S01]  /*da90*/  FADD.FTZ R8, R19, R8 ;  /* 0x0000000813087221 */ /* 0x008fe20000010000 */
[----:B------:R-:W-:Y:S01]  /*daa0*/  STL [R1+0x234], R6 ;  /* 0x0002340601007387 */ /* 0x000fe20000100800 */
[----:B----4-:R-:W-:-:S05]  /*dab0*/  FADD.FTZ R9, R21, R4 ;  /* 0x0000000415097221 */ /* 0x010fca0000010000 */
[----:B------:R-:W-:Y:S04]  /*dac0*/  STL.64 [R1+0x240], R8 ;  /* 0x0002400801007387 */ /* 0x000fe80000100a00 */
[----:B------:R-:W2:Y:S01]  /*dad0*/  LD.E R10, desc[UR56][R16.64+0x260] ;  /* 0x00026038100a7980 */ /* 0x000ea2000c101900 */
[----:B------:R-:W-:-:S04]  /*dae0*/  UIADD3 UR4, UP0, UR49, 0x260, URZ ;  /* 0x0000026031047890 */ /* 0x000fc8000ff1e03f */
[----:B------:R-:W-:Y:S02]  /*daf0*/  ULOP3.LUT UR5, UR4, 0x4, URZ, 0xfc, !UPT ;  /* 0x0000000404057892 */ /* 0x000fe4000f8efc3f */
[----:B------:R-:W-:-:S04]  /*db00*/  UIADD3.X UR6, URZ, UR48, URZ, UP0, !UPT ;  /* 0x000000303f067290 */ /* 0x000fc800087fe43f */
[----:B------:R-:W-:Y:S02]  /*db10*/  IMAD.U32 R4, RZ, RZ, UR5 ;  /* 0x00000005ff047e24 */ /* 0x000fe4000f8e00ff */
[----:B------:R-:W-:Y:S02]  /*db20*/  IMAD.U32 R5, RZ, RZ, UR6 ;  /* 0x00000006ff057e24 */ /* 0x000fe4000f8e00ff */
[----:B--2---:R-:W-:-:S05]  /*db30*/  FMUL.FTZ R11, R12, R10 ;  /* 0x0000000a0c0b7220 */ /* 0x004fca0000410000 */
[----:B------:R0:W-:Y:S04]  /*db40*/  ST.E desc[UR56][R16.64+0x260], R11 ;  /* 0x0002600b10007985 */ /* 0x0001e8000c101938 */
[----:B------:R-:W2:Y:S02]  /*db50*/  LD.E R10, desc[UR56][R4.64] ;  /* 0x00000038040a7980 */ /* 0x000ea4000c101900 */
[----:B--2---:R-:W-:-:S05]  /*db60*/  FMUL.FTZ R13, R12, R10 ;  /* 0x0000000a0c0d7220 */ /* 0x004fca0000410000 */
[----:B------:R1:W-:Y:S04]  /*db70*/  ST.E desc[UR56][R4.64], R13 ;  /* 0x0000000d04007985 */ /* 0x0003e8000c101938 */
        /* <DEDUP_REMOVED lines=62> */
[----:B------:R-:W-:-:S06]  /*df60*/  ULOP3.LUT UR5, UR4, 0x8, URZ, 0xfc, !UPT ;  /* 0x0000000804057892 */ /* 0x000fcc000f8efc3f */
[----:B------:R-:W-:Y:S02]  /*df70*/  IMAD.U32 R10, RZ, RZ, UR5 ;  /* 0x00000005ff0a7e24 */ /* 0x000fe4000f8e00ff */
[C---:B--2---:R-:W-:Y:S01]  /*df80*/  FMUL.FTZ R11, R12.reuse, R11 ;  /* 0x0000000b0c0b7220 */ /* 0x044fe20000410000 */
[----:B---3--:R-:W-:-:S04]  /*df90*/  FMUL.FTZ R143, R12, R143 ;  /* 0x0000008f0c8f7220 */ /* 0x008fc80000410000 */
[----:B------:R0:W-:Y:S01]  /*dfa0*/  ST.E desc[UR56][R16.64+0x2a0], R11 ;  /* 0x0002a00b10007985 */ /* 0x0001e2000c101938 */
[C---:B----4-:R-:W-:Y:S01]  /*dfb0*/  FMUL.FTZ R9, R12.reuse, R9 ;  /* 0x000000090c097220 */ /* 0x050fe20000410000 */
[C---:B-----5:R-:W-:Y:S01]  /*dfc0*/  FMUL.FTZ R25, R12.reuse, R25 ;  /* 0x000000190c197220 */ /* 0x060fe20000410000 */
[C---:B------:R-:W-:Y:S01]  /*dfd0*/  FMUL.FTZ R27, R12.reuse, R27 ;  /* 0x0000001b0c1b7220 */ /* 0x040fe20000410000 */
[----:B0-----:R-:W-:Y:S02]  /*dfe0*/  IMAD.U32 R11, RZ, RZ, UR6 ;  /* 0x00000006ff0b7e24 */ /* 0x001fe4000f8e00ff */
        /* <DEDUP_REMOVED lines=118> */
[----:B------:R-:W1:Y:S01]  /*e750*/  LD.E R6, desc[UR56][R10.64] ;  /* 0x000000380a067980 */ /* 0x000e62000c101900 */
[----:B------:R-:W-:Y:S01]  /*e760*/  ULOP3.LUT UR4, UR4, 0xc, URZ, 0xfc, !UPT ;  /* 0x0000000c04047892 */ /* 0x000fe2000f8efc3f */
[----:B0-----:R-:W-:-:S05]  /*e770*/  IMAD.U32 R9, RZ, RZ, UR6 ;  /* 0x00000006ff097e24 */ /* 0x001fca000f8e00ff */
[----:B------:R-:W-:Y:S02]  /*e780*/  IMAD.U32 R8, RZ, RZ, UR4 ;  /* 0x00000004ff087e24 */ /* 0x000fe4000f8e00ff */
[----:B-1----:R-:W-:-:S05]  /*e790*/  FMUL.FTZ R13, R31, R6 ;  /* 0x000000061f0d7220 */ /* 0x002fca0000410000 */
[----:B------:R0:W-:Y:S04]  /*e7a0*/  ST.E desc[UR56][R10.64], R13 ;  /* 0x0000000d0a007985 */ /* 0x0001e8000c101938 */
[----:B------:R-:W2:Y:S02]  /*e7b0*/  LD.E R6, desc[UR56][R8.64] ;  /* 0x0000003808067980 */ /* 0x000ea4000c101900 */
[----:B--2---:R-:W-:-:S05]  /*e7c0*/  FMUL.FTZ R25, R31, R6 ;  /* 0x000000061f197220 */ /* 0x004fca0000410000 */
[----:B------:R1:W-:Y:S04]  /*e7d0*/  ST.E desc[UR56][R8.64], R25 ;  /* 0x0000001908007985 */ /* 0x0003e8000c101938 */
[----:B------:R-:W2:Y:S04]  /*e7e0*/  LD.E R142, desc[UR56][R16.64+0x45c] ;  /* 0x00045c38108e7980 */ /* 0x000ea8000c101900 */
[----:B------:R-:W0:Y:S04]  /*e7f0*/  LD.E R6, desc[UR56][R16.64+0x278] ;  /* 0x0002783810067980 */ /* 0x000e28000c101900 */
[----:B------:R-:W1:Y:S04]  /*e800*/  LD.E R12, desc[UR56][R16.64+0x27c] ;  /* 0x00027c38100c7980 */ /* 0x000e68000c101900 */
        /* <DEDUP_REMOVED lines=59> */
[C---:B--2---:R-:W-:Y:S01]  /*ebc0*/  FMUL.FTZ R37, R31.reuse, R142 ;  /* 0x0000008e1f257220 */ /* 0x044fe20000410000 */
[----:B0-----:R-:W-:-:S04]  /*ebd0*/  FMUL.FTZ R13, R31, R6 ;  /* 0x000000061f0d7220 */ /* 0x001fc80000410000 */
[----:B------:R0:W-:Y:S01]  /*ebe0*/  ST.E desc[UR56][R16.64+0x45c], R37 ;  /* 0x00045c2510007985 */ /* 0x0001e2000c101938 */
[C---:B-1----:R-:W-:Y:S01]  /*ebf0*/  FMUL.FTZ R25, R31.reuse, R12 ;  /* 0x0000000c1f197220 */ /* 0x042fe20000410000 */
[C---:B---3--:R-:W-:Y:S01]  /*ec00*/  FMUL.FTZ R27, R31.reuse, R24 ;  /* 0x000000181f1b7220 */ /* 0x048fe20000410000 */
[C---:B----4-:R-:W-:Y:S01]  /*ec10*/  FMUL.FTZ R29, R31.reuse, R26 ;  /* 0x0000001a1f1d7220 */ /* 0x050fe20000410000 */
[C---:B-----5:R-:W-:Y:S01]  /*ec20*/  FMUL.FTZ R33, R31.reuse, R28 ;  /* 0x0000001c1f217220 */ /* 0x060fe20000410000 */
[C---:B------:R-:W-:Y:S01]  /*ec30*/  FMUL.FTZ R35, R31.reuse, R30 ;  /* 0x0000001e1f237220 */ /* 0x040fe20000410000 */
[C---:B0-----:R-:W-:Y:S01]  /*ec40*/  FMUL.FTZ R37, R31.reuse, R34 ;  /* 0x000000221f257220 */ /* 0x041fe20000410000 */
[C---:B------:R-:W-:Y:S01]  /*ec50*/  FMUL.FTZ R39, R31.reuse, R36 ;  /* 0x000000241f277220 */ /* 0x040fe20000410000 */
[C---:B------:R-:W-:Y:S01]  /*ec60*/  FMUL.FTZ R41, R31.reuse, R38 ;  /* 0x000000261f297220 */ /* 0x040fe20000410000 */
[C---:B------:R-:W-:Y:S01]  /*ec70*/  FMUL.FTZ R43, R31.reuse, R40 ;  /* 0x000000281f2b7220 */ /* 0x040fe20000410000 */
        /* <DEDUP_REMOVED lines=100> */
[----:B------:R-:W-:Y:S01]  /*f2c0*/  FMUL.FTZ R31, R31, R140 ;  /* 0x0000008c1f1f7220 */ /* 0x000fe20000410000 */
[----:B------:R-:W-:Y:S04]  /*f2d0*/  ST.E desc[UR56][R16.64+0x3e8], R13 ;  /* 0x0003e80d10007985 */ /* 0x000fe8000c101938 */
        /* <DEDUP_REMOVED lines=9> */
[----:B------:R4:W-:Y:S01]  /*f370*/  ST.E desc[UR56][R16.64+0x458], R31 ;  /* 0x0004581f10007985 */ /* 0x0009e2000c101938 */
[----:B------:R1:W-:Y:S06]  /*f380*/  BAR.SYNC.DEFER_BLOCKING R176, 0x100 ;  /* 0x000400b00000751d */ /* 0x0003ec0000010000 */
[----:B0-----:R-:W5:Y:S04]  /*f390*/  LD.E R25, desc[UR56][R16.64+0x260] ;  /* 0x0002603810197980 */ /* 0x001f68000c101900 */
[----:B------:R-:W4:Y:S04]  /*f3a0*/  LD.E R221, desc[UR56][R16.64+0x218] ;  /* 0x0002183810dd7980 */ /* 0x000f28000c101900 */
[----:B------:R-:W4:Y:S04]  /*f3b0*/  LD.E.64 R12, desc[UR56][R16.64+0xa8] ;  /* 0x0000a838100c7980 */ /* 0x000f28000c101b00 */
[----:B-----5:R0:W-:Y:S04]  /*f3c0*/  ST.E desc[UR56][R16.64+0x260], R25 ;  /* 0x0002601910007985 */ /* 0x0201e8000c101938 */
[----:B-1----:R-:W5:Y:S04]  /*f3d0*/  LD.E R27, desc[UR56][R4.64] ;  /* 0x00000038041b7980 */ /* 0x002f68000c101900 */
[----:B-----5:R1:W-:Y:S04]  /*f3e0*/  ST.E desc[UR56][R4.64], R27 ;  /* 0x0000001b04007985 */ /* 0x0203e8000c101938 */
[----:B--2---:R-:W2:Y:S04]  /*f3f0*/  LD.E R29, desc[UR56][R10.64] ;  /* 0x000000380a1d7980 */ /* 0x004ea8000c101900 */
[----:B--2---:R2:W-:Y:S04]  /*f400*/  ST.E desc[UR56][R10.64], R29 ;  /* 0x0000001d0a007985 */ /* 0x0045e8000c101938 */
[----:B---3--:R-:W3:Y:S04]  /*f410*/  LD.E R33, desc[UR56][R8.64] ;  /* 0x0000003808217980 */ /* 0x008ee8000c101900 */
[----:B---3--:R3:W-:Y:S04]  /*f420*/  ST.E desc[UR56][R8.64], R33 ;  /* 0x0000002108007985 */ /* 0x0087e8000c101938 */
[----:B----4-:R-:W4:Y:S04]  /*f430*/  LD.E R31, desc[UR56][R16.64+0x270] ;  /* 0x00027038101f7980 */ /* 0x010f28000c101900 */
[----:B------:R-:W5:Y:S04]  /*f440*/  LD.E R35, desc[UR56][R16.64+0x274] ;  /* 0x0002743810237980 */ /* 0x000f68000c101900 */
[----:B0-----:R-:W5:Y:S04]  /*f450*/  LD.E R25, desc[UR56][R16.64+0x278] ;  /* 0x0002783810197980 */ /* 0x001f68000c101900 */
[----:B------:R-:W5:Y:S04]  /*f460*/  LD.E R37, desc[UR56][R16.64+0x27c] ;  /* 0x00027c3810257980 */ /* 0x000f68000c101900 */
[----:B------:R-:W5:Y:S04]  /*f470*/  LD.E R39, desc[UR56][R16.64+0x280] ;  /* 0x0002803810277980 */ /* 0x000f68000c101900 */
[----:B------:R-:W5:Y:S04]  /*f480*/  LD.E R41, desc[UR56][R16.64+0x284] ;  /* 0x0002843810297980 */ /* 0x000f68000c101900 */
[----:B-1----:R-:W5:Y:S04]  /*f490*/  LD.E R27, desc[UR56][R16.64+0x288] ;  /* 0x00028838101b7980 */ /* 0x002f68000c101900 */
[----:B------:R-:W5:Y:S04]  /*f4a0*/  LD.E R43, desc[UR56][R16.64+0x28c] ;  /* 0x00028c38102b7980 */ /* 0x000f68000c101900 */
[----:B--2---:R-:W2:Y:S04]  /*f4b0*/  LD.E R29, desc[UR56][R16.64+0x290] ;  /* 0x00029038101d7980 */ /* 0x004ea8000c101900 */
[----:B------:R-:W2:Y:S04]  /*f4c0*/  LD.E R45, desc[UR56][R16.64+0x294] ;  /* 0x00029438102d7980 */ /* 0x000ea8000c101900 */
[----:B---3--:R-:W3:Y:S04]  /*f4d0*/  LD.E R33, desc[UR56][R16.64+0x298] ;  /* 0x0002983810217980 */ /* 0x008ee8000c101900 */
        /* <DEDUP_REMOVED lines=123> */
[----:B---3--:R-:W-:Y:S04]  /*fc90*/  ST.E desc[UR56][R16.64+0x298], R33 ;  /* 0x0002982110007985 */ /* 0x008fe8000c101938 */
        /* <DEDUP_REMOVED lines=113> */
[----:B0-----:R-:W5:Y:S04]  /*103b0*/  LDL R6, [R1+0x88] ;  /* 0x0000880001067983 */ /* 0x001f680000100800 */
[----:B-1----:R-:W5:Y:S04]  /*103c0*/  LD.E R24, desc[UR56][R16.64+0x260] ;  /* 0x0002603810187980 */ /* 0x002f68000c101900 */
        /* <DEDUP_REMOVED lines=137> */
[----:B------:R-:W-:Y:S01]  /*10c60*/  IMAD.MOV.U32 R7, RZ, RZ, R13 ;  /* 0x000000ffff077224 */ /* 0x000fe200078e000d */
[----:B--2---:R-:W-:-:S06]  /*10c70*/  WARPGROUP.ARRIVE ;  /* 0x00000000000079c5 */ /* 0x004fcc0000000000 */
[----:B------:R-:W-:Y:S01]  /*10c80*/  HGMMA.64x256x16.F32 R24, R172, gdesc[UR4].tnspB, R24, UP0, gsb0 ;  /* 0x43e00004ac187df0 */ /* 0x000fe2000b800818 */
[----:B------:R-:W-:Y:S02]  /*10c90*/  R2UR UR6, R6 ;  /* 0x00000000060672ca */ /* 0x000fe400000e0000 */
[----:B------:R-:W-:Y:S01]  /*10ca0*/  R2UR UR7, R7 ;  /* 0x00000000070772ca */ /* 0x000fe200000e0000 */
[----:B------:R-:W-:Y:S02]  /*10cb0*/  VIADD R6, R12, 0x100 ;  /* 0x000001000c067836 */ /* 0x000fe40000000000 */
[----:B------:R-:W-:Y:S01]  /*10cc0*/  IMAD.MOV.U32 R7, RZ, RZ, R13 ;  /* 0x000000ffff077224 */ /* 0x000fe200078e000d */
[----:B------:R-:W-:Y:S02]  /*10cd0*/  WARPGROUP.DEPBAR.LE gsb0, 0x0 ;  /* 0x00008000000079c5 */ /* 0x000fe40000010000 */
[----:B------:R-:W-:Y:S01]  /*10ce0*/  ST.E desc[UR56][R16.64+0x260], R24 ;  /* 0x0002601810007985 */ /* 0x000fe2000c101938 */
[----:B------:R-:W-:-:S02]  /*10cf0*/  F2FP.F16.F32.PACK_AB R172, R217, R220 ;  /* 0x000000dcd9ac723e */ /* 0x000fc400000000ff */
[----:B------:R-:W-:Y:S01]  /*10d00*/  F2FP.F16.F32.PACK_AB R174, R216, R211 ;  /* 0x000000d3d8ae723e */ /* 0x000fe200000000ff */
[----:B------:R-:W-:Y:S01]  /*10d10*/  ST.E desc[UR56][R4.64], R25 ;  /* 0x0000001904007985 */ /* 0x000fe2000c101938 */
        /* <DEDUP_REMOVED lines=130> */
[----:B------:R-:W-:Y:S01]  /*11540*/  R2UR UR6, R6 ;  /* 0x00000000060672ca */ /* 0x000fe200000e0000 */
[----:B------:R-:W-:Y:S01]  /*11550*/  STL [R1+0x88], R2 ;  /* 0x0000880201007387 */ /* 0x000fe20000100800 */
[----:B------:R-:W-:Y:S01]  /*11560*/  R2UR UR7, R7 ;  /* 0x00000000070772ca */ /* 0x000fe200000e0000 */
[----:B------:R-:W-:Y:S01]  /*11570*/  IMAD.MOV.U32 R7, RZ, RZ, R13 ;  /* 0x000000ffff077224 */ /* 0x000fe200078e000d */
[----:B------:R-:W-:Y:S01]  /*11580*/  IADD3 R6, R12, 0x180, RZ ;  /* 0x000001800c067810 */ /* 0x000fe20007ffe0ff */
[----:B------:R-:W-:Y:S02]  /*11590*/  WARPGROUP.DEPBAR.LE gsb0, 0x0 ;  /* 0x00008000000079c5 */ /* 0x000fe40000010000 */
[----:B------:R-:W-:Y:S01]  /*115a0*/  ST.E desc[UR56][R16.64+0x260], R24 ;  /* 0x0002601810007985 */ /* 0x000fe2000c101938 */
[----:B------:R-:W-:Y:S02]  /*115b0*/  F2FP.F16.F32.PACK_AB R172, R207, R206 ;  /* 0x000000cecfac723e */ /* 0x000fe400000000ff */
[----:B------:R-:W-:Y:S01]  /*115c0*/  F2FP.F16.F32.PACK_AB R174, R202, R203 ;  /* 0x000000cbcaae723e */ /* 0x000fe200000000ff */
[----:B------:R-:W-:Y:S01]  /*115d0*/  ST.E desc[UR56][R4.64], R25 ;  /* 0x0000001904007985 */ /* 0x000fe2000c101938 */
        /* <DEDUP_REMOVED lines=273> */
[----:B------:R-:W-:Y:S01]  /*126f0*/  VIADD R12, R12, 0x280 ;  /* 0x000002800c0c7836 */ /* 0x000fe20000000000 */
        /* <DEDUP_REMOVED lines=403> */
[----:B------:R-:W-:Y:S04]  /*14030*/  STL [R1+0x88], R2 ;  /* 0x0000880201007387 */ /* 0x000fe80000100800 */
[----:B------:R-:W3:Y:S04]  /*14040*/  LD.E R7, desc[UR56][R16.64+0x260] ;  /* 0x0002603810077980 */ /* 0x000ee8000c101900 */
[----:B---3--:R3:W-:Y:S04]  /*14050*/  ST.E desc[UR56][R16.64+0x260], R7 ;  /* 0x0002600710007985 */ /* 0x0087e8000c101938 */
[----:B------:R-:W4:Y:S04]  /*14060*/  LD.E R13, desc[UR56][R4.64] ;  /* 0x00000038040d7980 */ /* 0x000f28000c101900 */
[----:B----4-:R4:W-:Y:S04]  /*14070*/  ST.E desc[UR56][R4.64], R13 ;  /* 0x0000000d04007985 */ /* 0x0109e8000c101938 */
[----:B------:R-:W5:Y:S04]  /*14080*/  LD.E R15, desc[UR56][R10.64] ;  /* 0x000000380a0f7980 */ /* 0x000f68000c101900 */
[----:B-----5:R5:W-:Y:S04]  /*14090*/  ST.E desc[UR56][R10.64], R15 ;  /* 0x0000000f0a007985 */ /* 0x020be8000c101938 */
[----:B------:R-:W2:Y:S04]  /*140a0*/  LD.E R19, desc[UR56][R8.64] ;  /* 0x0000003808137980 */ /* 0x000ea8000c101900 */
[----:B--2---:R2:W-:Y:S04]  /*140b0*/  ST.E desc[UR56][R8.64], R19 ;  /* 0x0000001308007985 */ /* 0x0045e8000c101938 */
[----:B------:R-:W2:Y:S04]  /*140c0*/  LD.E R21, desc[UR56][R16.64+0x270] ;  /* 0x0002703810157980 */ /* 0x000ea8000c101900 */
[----:B0-----:R-:W2:Y:S04]  /*140d0*/  LD.E R25, desc[UR56][R16.64+0x274] ;  /* 0x0002743810197980 */ /* 0x001ea8000c101900 */
[----:B-1----:R-:W2:Y:S04]  /*140e0*/  LD.E R27, desc[UR56][R16.64+0x278] ;  /* 0x00027838101b7980 */ /* 0x002ea8000c101900 */
[----:B------:R-:W2:Y:S04]  /*140f0*/  LD.E R29, desc[UR56][R16.64+0x27c] ;  /* 0x00027c38101d7980 */ /* 0x000ea8000c101900 */
[----:B---3--:R-:W3:Y:S04]  /*14100*/  LD.E R7, desc[UR56][R16.64+0x280] ;  /* 0x0002803810077980 */ /* 0x008ee8000c101900 */
[----:B------:R-:W3:Y:S04]  /*14110*/  LD.E R31, desc[UR56][R16.64+0x284] ;  /* 0x00028438101f7980 */ /* 0x000ee8000c101900 */
[----:B----4-:R-:W4:Y:S04]  /*14120*/  LD.E R5, desc[UR56][R16.64+0x288] ;  /* 0x0002883810057980 */ /* 0x010f28000c101900 */
[----:B------:R-:W4:Y:S04]  /*14130*/  LD.E R13, desc[UR56][R16.64+0x28c] ;  /* 0x00028c38100d7980 */ /* 0x000f28000c101900 */
[----:B-----5:R-:W5:Y:S04]  /*14140*/  LD.E R11, desc[UR56][R16.64+0x290] ;  /* 0x00029038100b7980 */ /* 0x020f68000c101900 */
[----:B------:R-:W5:Y:S04]  /*14150*/  LD.E R15, desc[UR56][R16.64+0x294] ;  /* 0x00029438100f7980 */ /* 0x000f68000c101900 */
[----:B--2---:R-:W2:Y:S04]  /*14160*/  LD.E R9, desc[UR56][R16.64+0x298] ;  /* 0x0002983810097980 */ /* 0x004ea8000c101900 */
        /* <DEDUP_REMOVED lines=113> */
[----:B------:R0:W-:Y:S04]  /*14880*/  ST.E desc[UR56][R16.64+0x270], R21 ;  /* 0x0002701510007985 */ /* 0x0001e8000c101938 */
[----:B------:R0:W-:Y:S04]  /*14890*/  ST.E desc[UR56][R16.64+0x274], R25 ;  /* 0x0002741910007985 */ /* 0x0001e8000c101938 */
[----:B------:R0:W-:Y:S04]  /*148a0*/  ST.E desc[UR56][R16.64+0x278], R27 ;  /* 0x0002781b10007985 */ /* 0x0001e8000c101938 */
[----:B------:R0:W-:Y:S04]  /*148b0*/  ST.E desc[UR56][R16.64+0x27c], R29 ;  /* 0x00027c1d10007985 */ /* 0x0001e8000c101938 */
[----:B---3--:R0:W-:Y:S04]  /*148c0*/  ST.E desc[UR56][R16.64+0x280], R7 ;  /* 0x0002800710007985 */ /* 0x0081e8000c101938 */
[----:B------:R0:W-:Y:S04]  /*148d0*/  ST.E desc[UR56][R16.64+0x284], R31 ;  /* 0x0002841f10007985 */ /* 0x0001e8000c101938 */
[----:B----4-:R0:W-:Y:S04]  /*148e0*/  ST.E desc[UR56][R16.64+0x288], R5 ;  /* 0x0002880510007985 */ /* 0x0101e8000c101938 */
[----:B------:R0:W-:Y:S04]  /*148f0*/  ST.E desc[UR56][R16.64+0x28c], R13 ;  /* 0x00028c0d10007985 */ /* 0x0001e8000c101938 */
[----:B-----5:R0:W-:Y:S04]  /*14900*/  ST.E desc[UR56][R16.64+0x290], R11 ;  /* 0x0002900b10007985 */ /* 0x0201e8000c101938 */
[----:B------:R0:W-:Y:S04]  /*14910*/  ST.E desc[UR56][R16.64+0x294], R15 ;  /* 0x0002940f10007985 */ /* 0x0001e8000c101938 */
[----:B--2---:R0:W-:Y:S04]  /*14920*/  ST.E desc[UR56][R16.64+0x298], R9 ;  /* 0x0002980910007985 */ /* 0x0041e8000c101938 */
        /* <DEDUP_REMOVED lines=121> */
.L_x_2915:
[----:B------:R-:W-:Y:S05]  /*150c0*/  BSYNC B0 ;  /* 0x0000000000007941 */ /* 0x000fea0003800000 */
.L_x_2914:
[C---:B------:R-:W-:Y:S01]  /*150d0*/  ISETP.GT.AND P0, PT, R0.reuse, R3, PT ;  /* 0x000000030000720c */ /* 0x040fe20003f04270 */
[----:B------:R-:W-:-:S12]  /*150e0*/  VIADD R0, R0, 0xffffffff ;  /* 0xffffffff00007836 */ /* 0x000fd80000000000 */
[----:B------:R-:W-:Y:S05]  /*150f0*/  @P0 BRA `(.L_x_2916) ;  /* 0xffffff4c00c80947 */ /* 0x000fea000383ffff */
[----:B01----:R-:W2:Y:S02]  /*15100*/  LDL R2, [R1+0x70] ;  /* 0x0000700001027983 */ /* 0x003ea40000100800 */
[----:B--2---:R-:W-:-:S07]  /*15110*/  IMAD.SHL.U32 R2, R2, 0x80, RZ ;  /* 0x0000008002027824 */ /* 0x004fce00078e00ff */
.L_x_2889:
[----:B------:R-:W0:Y:S01]  /*15120*/  LDC R6, c[0x0][0xadc] ;  /* 0x0002b700ff067b82 */ /* 0x000e220000000800 */
[----:B------:R-:W-:Y:S01]  /*15130*/  IADD3 R157, R157, 0x80, -R156 ;  /* 0x000000809d9d7810 */ /* 0x000fe20007ffe89c */
[----:B------:R-:W-:-:S04]  /*15140*/  ULDC UR4, c[0x0][0xad4] ;  /* 0x0002b50000047ab9 */ /* 0x000fc80000000800 */
[----:B------:R-:W-:-:S04]  /*15150*/  IMAD.IADD R157, R157, 0x1, R2 ;  /* 0x000000019d9d7824 */ /* 0x000fc800078e0202 */
        /* <DEDUP_REMOVED lines=13> */
.L_x_2919:
[----:B------:R-:W-:-:S13]  /*15230*/  ISETP.NE.AND P0, PT, R6, 0x1, PT ;  /* 0x000000010600780c */ /* 0x000fda0003f05270 */
[----:B------:R-:W0:Y:S02]  /*15240*/  @P0 LDC.64 R4, c[0x0][0xae0] ;  /* 0x0002b800ff040b82 */ /* 0x000e240000000a00 */
[----:B0-----:R-:W-:-:S05]  /*15250*/  @P0 IMAD.HI.U32 R4, R157, R4, RZ ;  /* 0x000000049d040227 */ /* 0x001fca00078e00ff */
[----:B------:R-:W-:-:S07]  /*15260*/  @P0 SHF.R.U32.HI R157, RZ, R5, R4 ;  /* 0x00000005ff9d0219 */ /* 0x000fce0000011604 */
.L_x_2920:
[----:B------:R-:W-:Y:S05]  /*15270*/  BSYNC B0 ;  /* 0x0000000000007941 */ /* 0x000fea0003800000 */
.L_x_2918:
[----:B------:R-:W-:-:S05]  /*15280*/  IMAD R157, R157, R6, RZ ;  /* 0x000000069d9d7224 */ /* 0x000fca00078e02ff */
[----:B------:R-:W-:-:S07]  /*15290*/  VIMNMX R2, R2, R157, !PT ;  /* 0x0000009d02027248 */ /* 0x000fce0007fe0100 */
.L_x_2917:
[----:B------:R-:W-:-:S04]  /*152a0*/  VIADD R2, R2, 0x5f ;  /* 0x0000005f02027836 */ /* 0x000fc80000000000 */
[----:B------:R-:W-:-:S05]  /*152b0*/  IMAD.HI R2, R2, 0x2aaaaaab, RZ ;  /* 0x2aaaaaab02027827 */ /* 0x000fca00078e02ff */
[----:B------:R-:W-:-:S04]  /*152c0*/  SHF.R.U32.HI R3, RZ, 0x1f, R2 ;  /* 0x0000001fff037819 */ /* 0x000fc80000011602 */
[----:B------:R-:W-:-:S04]  /*152d0*/  LEA.HI.SX32 R3, R2, R3, 0x1c ;  /* 0x0000000302037211 */ /* 0x000fc800078fe2ff */
[----:B------:R-:W-:-:S04]  /*152e0*/  VIMNMX R4, R164, R3, !PT ;  /* 0x00000003a4047248 */ /* 0x000fc80007fe0100 */
[----:B------:R-:W-:-:S13]  /*152f0*/  ISETP.GE.AND P0, PT, R0, R4, PT ;  /* 0x000000040000720c */ /* 0x000fda0003f06270 */
[----:B------:R-:W-:Y:S05]  /*15300*/  @!P0 BRA `(.L_x_2921) ;  /* 0x0000009c00908947 */ /* 0x000fea0003800000 */
[----:B------:R0:W5:Y:S01]  /*15310*/  LDL.64 R2, [R1+0x178] ;  /* 0x0001780001027983 */ /* 0x0001620000100a00 */
[----:B------:R-:W-:-:S07]  /*15320*/  IMAD.MOV.U32 R5, RZ, RZ, R0 ;  /* 0x000000ffff057224 */ /* 0x000fce00078e0000 */
.L_x_2938:
[----:B0----5:R-:W2:Y:S04]  /*15330*/  LD.E R7, desc[UR56][R2.64] ;  /* 0x0000003802077980 */ /* 0x021ea8000c101900 */
[----:B-1----:R-:W3:Y:S01]  /*15340*/  LD.E R0, desc[UR56][R2.64+0x8] ;  /* 0x0000083802007980 */ /* 0x002ee2000c101900 */
[----:B--2---:R-:W-:-:S04]  /*15350*/  IADD3 R7, R7, 0x1, RZ ;  /* 0x0000000107077810 */ /* 0x004fc80007ffe0ff */
        /* <DEDUP_REMOVED lines=21> */
.L_x_2923:
[----:B------:R-:W-:Y:S05]  /*154b0*/  BSYNC B0 ;  /* 0x0000000000007941 */ /* 0x000fea0003800000 */
.L_x_2922:
        /* <DEDUP_REMOVED lines=13> */
.L_x_2925:
[----:B------:R-:W-:Y:S05]  /*15590*/  BSYNC B0 ;  /* 0x0000000000007941 */ /* 0x000fea0003800000 */
.L_x_2924:
        /* <DEDUP_REMOVED lines=8> */
.L_x_2927:
[----:B------:R-:W-:Y:S05]  /*15620*/  BSYNC B0 ;  /* 0x0000000000007941 */ /* 0x000fea0003800000 */
.L_x_2926:
        /* <DEDUP_REMOVED lines=28> */
[----:B------:R-:W-:Y:S01]  /*157f0*/  VIADD R12, R12, 0x4 ;  /* 0x000000040c0c7836 */ /* 0x000fe20000000000 */
[----:B------:R-:W-:Y:S01]  /*15800*/  IADD3 R8, R6, 0x4, RZ ;  /* 0x0000000406087810 */ /* 0x000fe20007ffe0ff */
        /* <DEDUP_REMOVED lines=29> */
.L_x_2930:
[----:B------:R-:W-:Y:S05]  /*159e0*/  BSYNC B0 ;  /* 0x0000000000007941 */ /* 0x000fea0003800000 */
.L_x_2929:
        /* <DEDUP_REMOVED lines=10> */
.L_x_2932:
[----:B------:R-:W-:Y:S05]  /*15a90*/  BSYNC B0 ;  /* 0x0000000000007941 */ /* 0x000fea0003800000 */
.L_x_2931:
[----:B------:R-:W-:Y:S04]  /*15aa0*/  BSSY B0, `(.L_x_2933) ;  /* 0x0000006000007945 */ /* 0x000fe80003800000 */
[----:B--2---:R-:W-:Y:S05]  /*15ab0*/  @P1 BRA `(.L_x_2934) ;  /* 0x0000000000101947 */ /* 0x004fea0003800000 */
[----:B-----5:R-:W-:Y:S01]  /*15ac0*/  IMAD R6, R6, 0x8, R9 ;  /* 0x0000000806067824 */ /* 0x020fe200078e0209 */
[----:B-1----:R-:W-:-:S04]  /*15ad0*/  SHF.L.U32 R7, R8, 0x1f, RZ ;  /* 0x0000001f08077819 */ /* 0x002fc800000006ff */
[----:B------:R-:W1:Y:S02]  /*15ae0*/  SYNCS.PHASECHK.TRANS64.TRYWAIT P1, [R6+URZ], R7 ;  /* 0x00000007060075a7 */ /* 0x000e64000802017f */
[----:B-1----:R-:W-:Y:S05]  /*15af0*/  @!P1 BRA `(.L_x_2935) ;  /* 0x000001f800209947 */ /* 0x002fea0003800000 */
.L_x_2934:
[----:B------:R-:W-:Y:S05]  /*15b00*/  BSYNC B0 ;  /* 0x0000000000007941 */ /* 0x000fea0003800000 */
.L_x_2933:
[----:B------:R-:W2:Y:S04]  /*15b10*/  LDL R9, [R1+0x90] ;  /* 0x0000900001097983 */ /* 0x000ea80000100800 */
[----:B------:R-:W3:Y:S04]  /*15b20*/  LD.E R19, desc[UR56][R2.64] ;  /* 0x0000003802137980 */ /* 0x000ee8000c101900 */
[----:B------:R-:W3:Y:S04]  /*15b30*/  LDL.64 R72, [R1+0x118] ;  /* 0x0001180001487983 */ /* 0x000ee80000100a00 */
[----:B-1---5:R-:W4:Y:S04]  /*15b40*/  LDL.64 R6, [R1+0x110] ;  /* 0x0001100001067983 */ /* 0x022f280000100a00 */
        /* <DEDUP_REMOVED lines=26> */
[----:B------:R-:W-:Y:S01]  /*15cf0*/  VIADD R12, R12, 0x4 ;  /* 0x000000040c0c7836 */ /* 0x000fe20000000000 */
[----:B------:R-:W-:Y:S01]  /*15d00*/  IADD3 R6, R8, 0x4, RZ ;  /* 0x0000000408067810 */ /* 0x000fe20007ffe0ff */
        /* <DEDUP_REMOVED lines=21> */
[----:B--2---:R-:W-:Y:S02]  /*15e60*/  VIADD R18, R18, 0x400 ;  /* 0x0000040012127836 */ /* 0x004fe40000000000 */
        /* <DEDUP_REMOVED lines=98> */
[--C-:B------:R-:W-:Y:S01]  /*16490*/  IMAD.MOV.U32 R7, RZ, RZ, R73.reuse ;  /* 0x000000ffff077224 */ /* 0x100fe200078e0049 */
[----:B------:R-:W-:Y:S02]  /*164a0*/  R2UR UR6, R6 ;  /* 0x00000000060672ca */ /* 0x000fe400000e0000 */
[----:B------:R-:W-:Y:S02]  /*164b0*/  R2UR UR4, R10 ;  /* 0x000000000a0472ca */ /* 0x000fe400000e0000 */
[----:B------:R-:W-:Y:S02]  /*164c0*/  R2UR UR7, R7 ;  /* 0x00000000070772ca */ /* 0x000fe400000e0000 */
[----:B------:R-:W-:Y:S01]  /*164d0*/  R2UR UR5, R11 ;  /* 0x000000000b0572ca */ /* 0x000fe200000e0000 */
[----:B----4-:R-:W-:Y:S01]  /*164e0*/  VIADD R12, R12, 0xc04 ;  /* 0x00000c040c0c7836 */ /* 0x010fe20000000000 */
[----:B------:R-:W-:Y:S01]  /*164f0*/  IADD3 R6, R8, 0x904, RZ ;  /* 0x0000090408067810 */ /* 0x000fe20007ffe0ff */
[----:B------:R-:W-:Y:S01]  /*16500*/  IMAD.MOV.U32 R7, RZ, RZ, R73 ;  /* 0x000000ffff077224 */ /* 0x000fe200078e0049 */
[----:B------:R-:W-:-:S02]  /*16510*/  WARPGROUP.DEPBAR.LE gsb0, 0x0 ;  /* 0x00008000000079c5 */ /* 0x000fc40000010000 */
[----:B------:R-:W-:-:S07]  /*16520*/  WARPGROUP.ARRIVE ;  /* 0x00000000000079c5 */ /* 0x000fce0000000000 */
        /* <DEDUP_REMOVED lines=21> */
[----:B-1----:R-:W-:Y:S01]  /*16680*/  LOP3.LUT R74, R74, 0x7f, RZ, 0xc0, !PT ;  /* 0x0000007f4a4a7812 */ /* 0x002fe200078ec0ff */
[----:B------:R-:W-:Y:S03]  /*16690*/  STL [R1+0x90], R0 ;  /* 0x0000900001007387 */ /* 0x000fe60000100800 */
[----:B------:R-:W-:Y:S01]  /*166a0*/  ISETP.NE.AND P2, PT, R74, RZ, PT ;  /* 0x000000ff4a00720c */ /* 0x000fe20003f45270 */
        /* <DEDUP_REMOVED lines=22> */
[----:B------:R-:W4:Y:S04]  /*16810*/  LD.E R21, desc[UR56][R16.64+0x250] ;  /* 0x0002503810157980 */ /* 0x000f28000c101900 */
[----:B--2---:R-:W2:Y:S04]  /*16820*/  LD.E.64 R6, desc[UR56][R16.64+0x230] ;  /* 0x0002303810067980 */ /* 0x004ea8000c101b00 */
        /* <DEDUP_REMOVED lines=61> */
[----:B------:R-:W-:-:S04]  /*16c00*/  FMUL.FTZ R18, R28, R12 ;  /* 0x0000000c1c127220 */ /* 0x000fc80000410000 */
[----:B------:R-:W2:Y:S01]  /*16c10*/  MUFU.TANH R9, R9 ;  /* 0x0000000900097308 */ /* 0x000ea20000002400 */
[-C--:B------:R-:W-:Y:S01]  /*16c20*/  FMUL.FTZ R28, R29, R12.reuse ;  /* 0x0000000c1d1c7220 */ /* 0x080fe20000410000 */
[----:B------:R-:W-:-:S06]  /*16c30*/  FMUL.FTZ R32, R32, R12 ;  /* 0x0000000c20207220 */ /* 0x000fcc0000410000 */
[----:B------:R-:W3:Y:S01]  /*16c40*/  MUFU.TANH R11, R11 ;  /* 0x0000000b000b7308 */ /* 0x000ee20000002400 */
[-C--:B------:R-:W-:Y:S01]  /*16c50*/  FMUL.FTZ R76, R33, R12.reuse ;  /* 0x0000000c214c7220 */ /* 0x080fe20000410000 */
[-C--:B------:R-:W-:Y:S01]  /*16c60*/  FMUL.FTZ R36, R36, R12.reuse ;  /* 0x0000000c24247220 */ /* 0x080fe20000410000 */
[-C--:B------:R-:W-:Y:S01]  /*16c70*/  FMUL.FTZ R82, R37, R12.reuse ;  /* 0x0000000c25527220 */ /* 0x080fe20000410000 */
[-C--:B------:R-:W-:Y:S01]  /*16c80*/  FMUL.FTZ R84, R40, R12.reuse ;  /* 0x0000000c28547220 */ /* 0x080fe20000410000 */
[-C--:B------:R-:W-:Y:S01]  /*16c90*/  FMUL.FTZ R86, R41, R12.reuse ;  /* 0x0000000c29567220 */ /* 0x080fe20000410000 */
[-C--:B------:R-:W-:Y:S01]  /*16ca0*/  FMUL.FTZ R88, R44, R12.reuse ;  /* 0x0000000c2c587220 */ /* 0x080fe20000410000 */
[----:B------:R-:W-:Y:S01]  /*16cb0*/  FMUL.FTZ R90, R45, R12 ;  /* 0x0000000c2d5a7220 */ /* 0x000fe20000410000 */
[----:B------:R-:W0:Y:S01]  /*16cc0*/  MUFU.TANH R18, R18 ;  /* 0x0000001200127308 */ /* 0x000e220000002400 */
        /* <DEDUP_REMOVED lines=8> */
[----:B---3--:R-:W-:Y:S01]  /*16d50*/  FMNMX.FTZ R13, R11, R14, !PT ;  /* 0x0000000e0b0d7209 */ /* 0x008fe20007810000 */
[-C--:B------:R-:W-:Y:S01]  /*16d60*/  FMUL.FTZ R102, R69, R12.reuse ;  /* 0x0000000c45667220 */ /* 0x080fe20000410000 */
[-C--:B------:R-:W-:Y:S01]  /*16d70*/  FMUL.FTZ R10, R26, R12.reuse ;  /* 0x0000000c1a0a7220 */ /* 0x080fe20000410000 */
[-C--:B------:R-:W-:Y:S01]  /*16d80*/  FMUL.FTZ R8, R27, R12.reuse ;  /* 0x0000000c1b087220 */ /* 0x080fe20000410000 */
[-C--:B------:R-:W-:Y:S01]  /*16d90*/  FMUL.FTZ R142, R30, R12.reuse ;  /* 0x0000000c1e8e7220 */ /* 0x080fe20000410000 */
[-C--:B------:R-:W-:Y:S01]  /*16da0*/  FMUL.FTZ R146, R31, R12.reuse ;  /* 0x0000000c1f927220 */ /* 0x080fe20000410000 */
[-C--:B------:R-:W-:Y:S01]  /*16db0*/  FMUL.FTZ R220, R34, R12.reuse ;  /* 0x0000000c22dc7220 */ /* 0x080fe20000410000 */
[----:B------:R-:W3:Y:S01]  /*16dc0*/  MUFU.TANH R32, R32 ;  /* 0x0000002000207308 */ /* 0x000ee20000002400 */
[----:B0-----:R-:W-:Y:S01]  /*16dd0*/  FMNMX.FTZ R13, R18, R13, !PT ;  /* 0x0000000d120d7209 */ /* 0x001fe20007810000 */
[-C--:B------:R-:W-:Y:S01]  /*16de0*/  FMUL.FTZ R208, R35, R12.reuse ;  /* 0x0000000c23d07220 */ /* 0x080fe20000410000 */
[-C--:B------:R-:W-:Y:S01]  /*16df0*/  FMUL.FTZ R206, R38, R12.reuse ;  /* 0x0000000c26ce7220 */ /* 0x080fe20000410000 */
[-C--:B------:R-:W-:Y:S01]  /*16e00*/  FMUL.FTZ R198, R39, R12.reuse ;  /* 0x0000000c27c67220 */ /* 0x080fe20000410000 */
[-C--:B------:R-:W-:Y:S01]  /*16e10*/  FMUL.FTZ R190, R42, R12.reuse ;  /* 0x0000000c2abe7220 */ /* 0x080fe20000410000 */
[-C--:B------:R-:W-:Y:S01]  /*16e20*/  FMUL.FTZ R174, R43, R12.reuse ;  /* 0x0000000c2bae7220 */ /* 0x080fe20000410000 */
[-C--:B------:R-:W-:Y:S01]  /*16e30*/  FMUL.FTZ R15, R46, R12.reuse ;  /* 0x0000000c2e0f7220 */ /* 0x080fe20000410000 */
[----:B------:R-:W0:Y:S01]  /*16e40*/  MUFU.TANH R76, R76 ;  /* 0x0000004c004c7308 */ /* 0x000e220000002400 */
[----:B--2---:R-:W-:Y:S01]  /*16e50*/  FMNMX.FTZ R13, R28, R13, !PT ;  /* 0x0000000d1c0d7209 */ /* 0x004fe20007810000 */
[-C--:B------:R-:W-:Y:S01]  /*16e60*/  FMUL.FTZ R178, R50, R12.reuse ;  /* 0x0000000c32b27220 */ /* 0x080fe20000410000 */
[-C--:B------:R-:W-:Y:S01]  /*16e70*/  FMUL.FTZ R188, R51, R12.reuse ;  /* 0x0000000c33bc7220 */ /* 0x080fe20000410000 */
[-C--:B------:R-:W-:Y:S01]  /*16e80*/  FMUL.FTZ R200, R54, R12.reuse ;  /* 0x0000000c36c87220 */ /* 0x080fe20000410000 */
[-C--:B------:R-:W-:Y:S01]  /*16e90*/  FMUL.FTZ R224, R55, R12.reuse ;  /* 0x0000000c37e07220 */ /* 0x080fe20000410000 */
[-C--:B------:R-:W-:Y:S01]  /*16ea0*/  FMUL.FTZ R226, R58, R12.reuse ;  /* 0x0000000c3ae27220 */ /* 0x080fe20000410000 */
[-C--:B------:R-:W-:Y:S01]  /*16eb0*/  FMUL.FTZ R228, R59, R12.reuse ;  /* 0x0000000c3be47220 */ /* 0x080fe20000410000 */
        /* <DEDUP_REMOVED lines=10> */
[----:B------:R-:W-:Y:S01]  /*16f60*/  FMUL.FTZ R40, R52, R12 ;  /* 0x0000000c34287220 */ /* 0x000fe20000410000 */
[----:B------:R-:W4:Y:S04]  /*16f70*/  LD.E R33, desc[UR56][R16.64+0x288] ;  /* 0x0002883810217980 */ /* 0x000f28000c101900 */
[----:B------:R-:W4:Y:S01]  /*16f80*/  LD.E R37, desc[UR56][R16.64+0x28c] ;  /* 0x00028c3810257980 */ /* 0x000f22000c101900 */
[----:B------:R-:W0:Y:S01]  /*16f90*/  MUFU.TANH R84, R84 ;  /* 0x0000005400547308 */ /* 0x000e220000002400 */
[----:B--2---:R-:W-:-:S02]  /*16fa0*/  FMNMX.FTZ R13, R36, R13, !PT ;  /* 0x0000000d240d7209 */ /* 0x004fc40007810000 */
[----:B------:R-:W2:Y:S05]  /*16fb0*/  LD.E R41, desc[UR56][R16.64+0x2ac] ;  /* 0x0002ac3810297980 */ /* 0x000eaa000c101900 */
[----:B------:R-:W1:Y:S01]  /*16fc0*/  MUFU.TANH R86, R86 ;  /* 0x0000005600567308 */ /* 0x000e620000002400 */
[----:B---3--:R-:W-:Y:S01]  /*16fd0*/  FMNMX.FTZ R13, R82, R13, !PT ;  /* 0x0000000d520d7209 */ /* 0x008fe20007810000 */
[----:B------:R-:W-:Y:S01]  /*16fe0*/  FMUL.FTZ R44, R49, R12 ;  /* 0x0000000c312c7220 */ /* 0x000fe20000410000 */
[----:B------:R-:W3:Y:S05]  /*16ff0*/  LD.E R45, desc[UR56][R16.64+0x2bc] ;  /* 0x0002bc38102d7980 */ /* 0x000eea000c101900 */
[----:B------:R-:W1:Y:S01]  /*17000*/  MUFU.TANH R88, R88 ;  /* 0x0000005800587308 */ /* 0x000e620000002400 */
[----:B0-----:R-:W-:-:S07]  /*17010*/  FMNMX.FTZ R13, R84, R13, !PT ;  /* 0x0000000d540d7209 */ /* 0x001fce0007810000 */
[----:B------:R-:W0:Y:S01]  /*17020*/  MUFU.TANH R90, R90 ;  /* 0x0000005a005a7308 */ /* 0x000e220000002400 */
[----:B-1----:R-:W-:Y:S01]  /*17030*/  FMNMX.FTZ R13, R86, R13, !PT ;  /* 0x0000000d560d7209 */ /* 0x002fe20007810000 */
[----:B------:R-:W-:-:S06]  /*17040*/  FMUL.FTZ R48, R53, R12 ;  /* 0x0000000c35307220 */ /* 0x000fcc0000410000 */
[----:B------:R-:W1:Y:S01]  /*17050*/  MUFU.TANH R92, R92 ;  /* 0x0000005c005c7308 */ /* 0x000e620000002400 */
[----:B------:R-:W-:Y:S01]  /*17060*/  FMNMX.FTZ R13, R88, R13, !PT ;  /* 0x0000000d580d7209 */ /* 0x000fe20007810000 */
[----:B------:R-:W-:Y:S01]  /*17070*/  FMUL.FTZ R52, R56, R12 ;  /* 0x0000000c38347220 */ /* 0x000fe20000410000 */
[----:B------:R-:W2:Y:S04]  /*17080*/  LD.E R60, desc[UR56][R16.64+0x2e0] ;  /* 0x0002e038103c7980 */ /* 0x000ea8000c101900 */
[----:B------:R-:W3:Y:S01]  /*17090*/  LD.E R57, desc[UR56][R16.64+0x2ec] ;  /* 0x0002ec3810397980 */ /* 0x000ee2000c101900 */
[----:B------:R-:W1:Y:S01]  /*170a0*/  MUFU.TANH R44, R44 ;  /* 0x0000002c002c7308 */ /* 0x000e620000002400 */
[----:B0-----:R-:W-:-:S07]  /*170b0*/  FMNMX.FTZ R13, R90, R13, !PT ;  /* 0x0000000d5a0d7209 */ /* 0x001fce0007810000 */
[----:B------:R-:W-:Y:S01]  /*170c0*/  MUFU.TANH R74, R74 ;  /* 0x0000004a004a7308 */ /* 0x000fe20000002400 */
[----:B------:R-:W-:Y:S01]  /*170d0*/  FMUL.FTZ R14, R65, R12 ;  /* 0x0000000c410e7220 */ /* 0x000fe20000410000 */
[----:B------:R-:W2:Y:S04]  /*170e0*/  LD.E R26, desc[UR56][R16.64+0x240] ;  /* 0x00024038101a7980 */ /* 0x000ea8000c101900 */
[----:B------:R-:W3:Y:S02]  /*170f0*/  LD.E R30, desc[UR56][R16.64+0x274] ;  /* 0x00027438101e7980 */ /* 0x000ee4000c101900 */
[----:B------:R-:W0:Y:S01]  /*17100*/  MUFU.TANH R40, R40 ;  /* 0x0000002800287308 */ /* 0x000e220000002400 */
[----:B-1----:R-:W-:Y:S01]  /*17110*/  FMNMX.FTZ R13, R92, R13, !PT ;  /* 0x0000000d5c0d7209 */ /* 0x002fe20007810000 */
[----:B------:R-:W3:Y:S04]  /*17120*/  LD.E R34, desc[UR56][R16.64+0x280] ;  /* 0x0002803810227980 */ /* 0x000ee8000c101900 */
[----:B------:R-:W3:Y:S02]  /*17130*/  LD.E R38, desc[UR56][R16.64+0x284] ;  /* 0x0002843810267980 */ /* 0x000ee4000c101900 */
[----:B------:R-:W1:Y:S01]  /*17140*/  MUFU.TANH R48, R48 ;  /* 0x0000003000307308 */ /* 0x000e620000002400 */
[----:B------:R-:W-:Y:S01]  /*17150*/  FMNMX.FTZ R13, R44, R13, !PT ;  /* 0x0000000d2c0d7209 */ /* 0x000fe20007810000 */
[----:B------:R-:W3:Y:S04]  /*17160*/  LD.E R42, desc[UR56][R16.64+0x290] ;  /* 0x00029038102a7980 */ /* 0x000ee8000c101900 */
[----:B------:R-:W3:Y:S02]  /*17170*/  LD.E R46, desc[UR56][R16.64+0x294] ;  /* 0x00029438102e7980 */ /* 0x000ee4000c101900 */
[----:B------:R-:W1:Y:S01]  /*17180*/  MUFU.TANH R52, R52 ;  /* 0x0000003400347308 */ /* 0x000e620000002400 */
[----:B0-----:R-:W-:Y:S01]  /*17190*/  FMNMX.FTZ R13, R40, R13, !PT ;  /* 0x0000000d280d7209 */ /* 0x001fe20007810000 */
[----:B------:R-:W3:Y:S04]  /*171a0*/  LD.E R50, desc[UR56][R16.64+0x2b0] ;  /* 0x0002b03810327980 */ /* 0x000ee8000c101900 */
        /* <DEDUP_REMOVED lines=23> */
[----:B------:R-:W3:Y:S03]  /*17320*/  LD.E R35, desc[UR56][R16.64+0x298] ;  /* 0x0002983810237980 */ /* 0x000ee6000c101900 */
[----:B------:R-:W-:Y:S01]  /*17330*/  FMNMX.FTZ R13, R14, R13, !PT ;  /* 0x0000000d0e0d7209 */ /* 0x000fe20007810000 */
[----:B------:R-:W3:Y:S03]  /*17340*/  LD.E R51, desc[UR56][R16.64+0x29c] ;  /* 0x00029c3810337980 */ /* 0x000ee6000c101900 */
[----:B0-----:R-:W-:Y:S01]  /*17350*/  FMNMX.FTZ R13, R100, R13, !PT ;  /* 0x0000000d640d7209 */ /* 0x001fe20007810000 */
[----:B------:R-:W0:Y:S01]  /*17360*/  MUFU.TANH R10, R10 ;  /* 0x0000000a000a7308 */ /* 0x000e220000002400 */
[----:B------:R-:W3:Y:S04]  /*17370*/  LD.E R49, desc[UR56][R16.64+0x2a8] ;  /* 0x0002a83810317980 */ /* 0x000ee8000c101900 */
[----:B------:R-:W3:Y:S01]  /*17380*/  LD.E R43, desc[UR56][R16.64+0x2c8] ;  /* 0x0002c838102b7980 */ /* 0x000ee2000c101900 */
[----:B-1----:R-:W-:-:S02]  /*17390*/  FMNMX.FTZ R19, R102, R13, !PT ;  /* 0x0000000d66137209 */ /* 0x002fc40007810000 */
[----:B------:R-:W1:Y:S01]  /*173a0*/  MUFU.TANH R8, R8 ;  /* 0x0000000800087308 */ /* 0x000e620000002400 */
[----:B------:R-:W3:Y:S04]  /*173b0*/  LD.E R63, desc[UR56][R16.64+0x2cc] ;  /* 0x0002cc38103f7980 */ /* 0x000ee8000c101900 */
[----:B------:R-:W0:Y:S03]  /*173c0*/  SHFL.BFLY PT, R20, R19, 0x2, 0x1f ;  /* 0x0c401f0013147f89 */ /* 0x000e2600000e0000 */
[----:B------:R-:W1:Y:S01]  /*173d0*/  MUFU.TANH R142, R142 ;  /* 0x0000008e008e7308 */ /* 0x000e620000002400 */
[----:B------:R-:W3:Y:S04]  /*173e0*/  LD.E R55, desc[UR56][R16.64+0x2d8] ;  /* 0x0002d83810377980 */ /* 0x000ee8000c101900 */
[----:B------:R-:W3:Y:S03]  /*173f0*/  LD.E R59, desc[UR56][R16.64+0x2e8] ;  /* 0x0002e838103b7980 */ /* 0x000ee6000c101900 */
[----:B------:R-:W1:Y:S01]  /*17400*/  MUFU.TANH R146, R146 ;  /* 0x0000009200927308 */ /* 0x000e620000002400 */
[----:B------:R-:W3:Y:S04]  /*17410*/  LD.E R53, desc[UR56][R16.64+0x2f8] ;  /* 0x0002f83810357980 */ /* 0x000ee8000c101900 */
[----:B------:R-:W3:Y:S03]  /*17420*/  LD.E R71, desc[UR56][R16.64+0x318] ;  /* 0x0003183810477980 */ /* 0x000ee6000c101900 */
[----:B------:R-:W1:Y:S01]  /*17430*/  MUFU.TANH R220, R220 ;  /* 0x000000dc00dc7308 */ /* 0x000e620000002400 */
[----:B------:R-:W3:Y:S01]  /*17440*/  LD.E R67, desc[UR56][R16.64+0x31c] ;  /* 0x00031c3810437980 */ /* 0x000ee2000c101900 */
[----:B0-----:R-:W-:-:S03]  /*17450*/  FMNMX.FTZ R13, R19, R20, !PT ;  /* 0x00000014130d7209 */ /* 0x001fc60007810000 */
[----:B------:R-:W3:Y:S04]  /*17460*/  LD.E R65, desc[UR56][R16.64+0x328] ;  /* 0x0003283810417980 */ /* 0x000ee8000c101900 */
[----:B------:R-:W0:Y:S01]  /*17470*/  SHFL.BFLY PT, R24, R13, 0x1, 0x1f ;  /* 0x0c201f000d187f89 */ /* 0x000e2200000e0000 */
[----:B------:R-:W1:Y:S08]  /*17480*/  MUFU.TANH R208, R208 ;  /* 0x000000d000d07308 */ /* 0x000e700000002400 */
[----:B------:R-:W1:Y:S01]  /*17490*/  MUFU.TANH R206, R206 ;  /* 0x000000ce00ce7308 */ /* 0x000e620000002400 */
[----:B0-----:R-:W-:-:S02]  /*174a0*/  FMNMX.FTZ R25, R13, R24, !PT ;  /* 0x000000180d197209 */ /* 0x001fc40007810000 */
[----:B------:R-:W-:-:S04]  /*174b0*/  FMNMX.FTZ R13, R10, R7, !PT ;  /* 0x000000070a0d7209 */ /* 0x000fc80007810000 */
[----:B-1----:R-:W-:Y:S01]  /*174c0*/  FMNMX.FTZ R13, R8, R13, !PT ;  /* 0x0000000d080d7209 */ /* 0x002fe20007810000 */
[----:B------:R-:W0:Y:S03]  /*174d0*/  MUFU.TANH R198, R198 ;  /* 0x000000c600c67308 */ /* 0x000e260000002400 */
[----:B------:R-:W-:-:S04]  /*174e0*/  FMNMX.FTZ R13, R142, R13, !PT ;  /* 0x0000000d8e0d7209 */ /* 0x000fc80007810000 */
[----:B------:R-:W-:Y:S01]  /*174f0*/  FMNMX.FTZ R13, R146, R13, !PT ;  /* 0x0000000d920d7209 */ /* 0x000fe20007810000 */
[----:B------:R-:W1:Y:S03]  /*17500*/  MUFU.TANH R190, R190 ;  /* 0x000000be00be7308 */ /* 0x000e660000002400 */
[----:B------:R-:W-:Y:S01]  /*17510*/  FMNMX.FTZ R13, R220, R13, !PT ;  /* 0x0000000ddc0d7209 */ /* 0x000fe20007810000 */
[----:B------:R-:W-:-:S04]  /*17520*/  FMUL.FTZ R20, R47, R12 ;  /* 0x0000000c2f147220 */ /* 0x000fc80000410000 */
[----:B------:R-:W4:Y:S01]  /*17530*/  MUFU.TANH R174, R174 ;  /* 0x000000ae00ae7308 */ /* 0x000f220000002400 */
[----:B------:R-:W-:-:S07]  /*17540*/  FMNMX.FTZ R13, R208, R13, !PT ;  /* 0x0000000dd00d7209 */ /* 0x000fce0007810000 */
[----:B------:R-:W4:Y:S01]  /*17550*/  MUFU.TANH R15, R15 ;  /* 0x0000000f000f7308 */ /* 0x000f220000002400 */
[----:B------:R-:W-:-:S07]  /*17560*/  FMNMX.FTZ R13, R206, R13, !PT ;  /* 0x0000000dce0d7209 */ /* 0x000fce0007810000 */
[----:B------:R-:W-:Y:S01]  /*17570*/  MUFU.TANH R178, R178 ;  /* 0x000000b200b27308 */ /* 0x000fe20000002400 */
[----:B0-----:R-:W-:-:S07]  /*17580*/  FMNMX.FTZ R13, R198, R13, !PT ;  /* 0x0000000dc60d7209 */ /* 0x001fce0007810000 */
[----:B------:R-:W-:Y:S01]  /*17590*/  MUFU.TANH R188, R188 ;  /* 0x000000bc00bc7308 */ /* 0x000fe20000002400 */
[----:B-1----:R-:W-:-:S07]  /*175a0*/  FMNMX.FTZ R13, R190, R13, !PT ;  /* 0x0000000dbe0d7209 */ /* 0x002fce0007810000 */
        /* <DEDUP_REMOVED lines=13> */
[----:B----4-:R-:W-:-:S04]  /*17680*/  FMNMX.FTZ R24, R174, R13, !PT ;  /* 0x0000000dae187209 */ /* 0x010fc80007810000 */
[----:B------:R-:W-:Y:S01]  /*17690*/  FMNMX.FTZ R13, R15, R24, !PT ;  /* 0x000000180f0d7209 */ /* 0x000fe20007810000 */
[----:B------:R-:W-:Y:S04]  /*176a0*/  ST.E desc[UR56][R16.64+0x230], R25 ;  /* 0x0002301910007985 */ /* 0x000fe8000c101938 */
[----:B------:R-:W4:Y:S04]  /*176b0*/  LD.E R27, desc[UR56][R16.64+0x230] ;  /* 0x00023038101b7980 */ /* 0x000f28000c101900 */
[----:B------:R-:W3:Y:S01]  /*176c0*/  LD.E R24, desc[UR56][R16.64+0x244] ;  /* 0x0002443810187980 */ /* 0x000ee2000c101900 */
        /* <DEDUP_REMOVED lines=15> */
[----:B----4-:R-:W-:-:S04]  /*177c0*/  FMUL.FTZ R29, R27, R21 ;  /* 0x000000151b1d7220 */ /* 0x010fc80000410000 */
[-CC-:B------:R-:W-:Y:S01]  /*177d0*/  FFMA.FTZ R157, R11, R21.reuse, -R29.reuse ;  /* 0x000000150b9d7223 */ /* 0x180fe2000001081d */
[-C--:B------:R-:W-:Y:S01]  /*177e0*/  FFMA.FTZ R31, R100, R21.reuse, -R29 ;  /* 0x00000015641f7223 */ /* 0x080fe2000001081d */
[----:B------:R-:W-:Y:S01]  /*177f0*/  FADD.FTZ R6, R6, -R27 ;  /* 0x8000001b06067221 */ /* 0x000fe20000010000 */
[-CC-:B------:R-:W-:Y:S01]  /*17800*/  FFMA.FTZ R156, R9, R21.reuse, -R29.reuse ;  /* 0x00000015099c7223 */ /* 0x180fe2000001081d */
[-CC-:B------:R-:W-:Y:S01]  /*17810*/  FFMA.FTZ R159, R18, R21.reuse, -R29.reuse ;  /* 0x00000015129f7223 */ /* 0x180fe2000001081d */
[-CC-:B------:R-:W-:Y:S01]  /*17820*/  FFMA.FTZ R158, R28, R21.reuse, -R29.reuse ;  /* 0x000000151c9e7223 */ /* 0x180fe2000001081d */
[----:B--2---:R-:W0:Y:S01]  /*17830*/  SHFL.BFLY PT, R11, R12, 0x2, 0x1f ;  /* 0x0c401f000c0b7f89 */ /* 0x004e2200000e0000 */
[-C--:B------:R-:W-:Y:S02]  /*17840*/  FMUL.FTZ R6, R6, R21.reuse ;  /* 0x0000001506067220 */ /* 0x080fe40000410000 */
        /* <DEDUP_REMOVED lines=15> */
[--C-:B------:R-:W-:Y:S01]  /*17940*/  FFMA.FTZ R173, R52, R21, -R29.reuse ;  /* 0x0000001534ad7223 */ /* 0x100fe2000001081d */
[----:B0-----:R-:W-:Y:S01]  /*17950*/  FMNMX.FTZ R11, R12, R11, !PT ;  /* 0x0000000b0c0b7209 */ /* 0x001fe20007810000 */
[-CC-:B------:R-:W-:Y:S01]  /*17960*/  FFMA.FTZ R172, R74, R21.reuse, -R29.reuse ;  /* 0x000000154aac7223 */ /* 0x180fe2000001081d */
[----:B------:R0:W1:Y:S01]  /*17970*/  MUFU.EX2 R25, R6 ;  /* 0x0000000600197308 */ /* 0x0000620000000800 */
[-CC-:B------:R-:W-:Y:S01]  /*17980*/  FFMA.FTZ R18, R72, R21.reuse, -R29.reuse ;  /* 0x0000001548127223 */ /* 0x180fe2000001081d */
[-CC-:B------:R-:W-:Y:S01]  /*17990*/  FFMA.FTZ R19, R78, R21.reuse, -R29.reuse ;  /* 0x000000154e137223 */ /* 0x180fe2000001081d */
[----:B------:R-:W2:Y:S01]  /*179a0*/  SHFL.BFLY PT, R12, R11, 0x1, 0x1f ;  /* 0x0c201f000b0c7f89 */ /* 0x000ea200000e0000 */
[-CC-:B------:R-:W-:Y:S01]  /*179b0*/  FFMA.FTZ R13, R80, R21.reuse, -R29.reuse ;  /* 0x00000015500d7223 */ /* 0x180fe2000001081d */
[----:B------:R-:W-:-:S02]  /*179c0*/  FFMA.FTZ R14, R14, R21, -R29 ;  /* 0x000000150e0e7223 */ /* 0x000fc4000001081d */
[----:B------:R-:W4:Y:S01]  /*179d0*/  LD.E R27, desc[UR56][R16.64+0x45c] ;  /* 0x00045c38101b7980 */ /* 0x000f22000c101900 */
[----:B------:R-:W-:Y:S03]  /*179e0*/  MUFU.EX2 R158, R158 ;  /* 0x0000009e009e7308 */ /* 0x000fe60000000800 */
[----:B------:R-:W4:Y:S04]  /*179f0*/  LD.E R28, desc[UR56][R16.64+0x454] ;  /* 0x00045438101c7980 */ /* 0x000f28000c101900 */
[----:B0-----:R-:W4:Y:S01]  /*17a00*/  LD.E R6, desc[UR56][R16.64+0x260] ;  /* 0x0002603810067980 */ /* 0x001f22000c101900 */
[----:B------:R-:W-:Y:S01]  /*17a10*/  MUFU.EX2 R204, R204 ;  /* 0x000000cc00cc7308 */ /* 0x000fe20000000800 */
[----:B-1----:R-:W-:-:S02]  /*17a20*/  FFMA.FTZ R26, R25, R26, R156 ;  /* 0x0000001a191a7223 */ /* 0x002fc4000001009c */
[----:B------:R-:W4:Y:S04]  /*17a30*/  LD.E R36, desc[UR56][R16.64+0x264] ;  /* 0x0002643810247980 */ /* 0x000f28000c101900 */
[----:B------:R-:W4:Y:S01]  /*17a40*/  LD.E R32, desc[UR56][R16.64+0x270] ;  /* 0x0002703810207980 */ /* 0x000f22000c101900 */
[----:B--2---:R-:W-:Y:S01]  /*17a50*/  FMNMX.FTZ R100, R11, R12, !PT ;  /* 0x0000000c0b647209 */ /* 0x004fe20007810000 */
[----:B------:R-:W-:Y:S02]  /*17a60*/  MUFU.EX2 R9, R9 ;  /* 0x0000000900097308 */ /* 0x000fe40000000800 */
[----:B------:R-:W2:Y:S02]  /*17a70*/  LD.E R44, desc[UR56][R16.64+0x2a0] ;  /* 0x0002a038102c7980 */ /* 0x000ea4000c101900 */
[----:B------:R-:W-:Y:S01]  /*17a80*/  FADD.FTZ R112, R7, -R100 ;  /* 0x8000006407707221 */ /* 0x000fe20000010000 */
[-C--:B------:R-:W-:Y:S01]  /*17a90*/  FMUL.FTZ R87, R100, R21.reuse ;  /* 0x0000001564577220 */ /* 0x080fe20000410000 */
[-C--:B------:R-:W-:Y:S01]  /*17aa0*/  FFMA.FTZ R12, R102, R21.reuse, -R29 ;  /* 0x00000015660c7223 */ /* 0x080fe2000001081d */
[----:B------:R-:W-:Y:S01]  /*17ab0*/  FADD.FTZ R26, R157, R26 ;  /* 0x0000001a9d1a7221 */ /* 0x000fe20000010000 */
[----:B------:R-:W-:Y:S01]  /*17ac0*/  FMUL.FTZ R112, R21, R112 ;  /* 0x0000007015707220 */ /* 0x000fe20000410000 */
        /* <DEDUP_REMOVED lines=13> */
[----:B------:R-:W3:Y:S01]  /*17ba0*/  MUFU.EX2 R211, R211 ;  /* 0x000000d300d37308 */ /* 0x000ee20000000800 */
[-CC-:B------:R-:W-:Y:S01]  /*17bb0*/  FFMA.FTZ R181, R228, R21.reuse, -R87.reuse ;  /* 0x00000015e4b57223 */ /* 0x180fe20000010857 */
[-CC-:B------:R-:W-:Y:S01]  /*17bc0*/  FFMA.FTZ R175, R232, R21.reuse, -R87.reuse ;  /* 0x00000015e8af7223 */ /* 0x180fe20000010857 */
[-CC-:B------:R-:W-:Y:S01]  /*17bd0*/  FFMA.FTZ R236, R236, R21.reuse, -R87.reuse ;  /* 0x00000015ecec7223 */ /* 0x180fe20000010857 */
[-CC-:B------:R-:W-:Y:S01]  /*17be0*/  FFMA.FTZ R10, R83, R21.reuse, -R87.reuse ;  /* 0x00000015530a7223 */ /* 0x180fe20000010857 */
[----:B------:R-:W-:Y:S01]  /*17bf0*/  FADD.FTZ R127, R159, R26 ;  /* 0x0000001a9f7f7221 */ /* 0x000fe20000010000 */
[----:B------:R-:W2:Y:S02]  /*17c00*/  LD.E R40, desc[UR56][R16.64+0x2a4] ;  /* 0x0002a43810287980 */ /* 0x000ea4000c101900 */
[----:B------:R-:W0:Y:S01]  /*17c10*/  MUFU.EX2 R216, R216 ;  /* 0x000000d800d87308 */ /* 0x000e220000000800 */
[-CC-:B------:R-:W-:Y:S01]  /*17c20*/  FFMA.FTZ R206, R198, R21.reuse, -R87.reuse ;  /* 0x00000015c6ce7223 */ /* 0x180fe20000010857 */
[-CC-:B------:R-:W-:Y:S01]  /*17c30*/  FFMA.FTZ R198, R190, R21.reuse, -R87.reuse ;  /* 0x00000015bec67223 */ /* 0x180fe20000010857 */
[----:B------:R-:W2:Y:S04]  /*17c40*/  LD.E R48, desc[UR56][R16.64+0x2b4] ;  /* 0x0002b43810307980 */ /* 0x000ea8000c101900 */
[----:B------:R-:W2:Y:S01]  /*17c50*/  LD.E R52, desc[UR56][R16.64+0x2c4] ;  /* 0x0002c43810347980 */ /* 0x000ea2000c101900 */
[----:B------:R-:W1:Y:S01]  /*17c60*/  MUFU.EX2 R8, R8 ;  /* 0x0000000800087308 */ /* 0x000e620000000800 */
[-CC-:B------:R-:W-:Y:S01]  /*17c70*/  FFMA.FTZ R190, R178, R21.reuse, -R87.reuse ;  /* 0x00000015b2be7223 */ /* 0x180fe20000010857 */
[-CC-:B------:R-:W-:Y:S01]  /*17c80*/  FFMA.FTZ R188, R200, R21.reuse, -R87.reuse ;  /* 0x00000015c8bc7223 */ /* 0x180fe20000010857 */
[-CC-:B------:R-:W-:Y:S01]  /*17c90*/  FFMA.FTZ R178, R226, R21.reuse, -R87.reuse ;  /* 0x00000015e2b27223 */ /* 0x180fe20000010857 */
[-CC-:B------:R-:W-:Y:S01]  /*17ca0*/  FFMA.FTZ R174, R230, R21.reuse, -R87.reuse ;  /* 0x00000015e6ae7223 */ /* 0x180fe20000010857 */
[-CC-:B------:R-:W-:Y:S01]  /*17cb0*/  FFMA.FTZ R20, R234, R21.reuse, -R87.reuse ;  /* 0x00000015ea147223 */ /* 0x180fe20000010857 */
[----:B------:R-:W2:Y:S02]  /*17cc0*/  LD.E R72, desc[UR56][R16.64+0x310] ;  /* 0x0003103810487980 */ /* 0x000ea4000c101900 */
[----:B------:R-:W1:Y:S01]  /*17cd0*/  MUFU.EX2 R209, R209 ;  /* 0x000000d100d17308 */ /* 0x000e620000000800 */
[----:B------:R-:W-:Y:S01]  /*17ce0*/  FFMA.FTZ R15, R85, R21, -R87 ;  /* 0x00000015550f7223 */ /* 0x000fe20000010857 */
[----:B---3--:R-:W-:Y:S01]  /*17cf0*/  FFMA.FTZ R21, R112, R24, R211 ;  /* 0x0000001870157223 */ /* 0x008fe200000100d3 */
[----:B------:R-:W3:Y:S04]  /*17d00*/  LD.E R76, desc[UR56][R16.64+0x314] ;  /* 0x00031438104c7980 */ /* 0x000ee8000c101900 */
[----:B------:R-:W3:Y:S01]  /*17d10*/  LD.E R74, desc[UR56][R16.64+0x320] ;  /* 0x00032038104a7980 */ /* 0x000ee2000c101900 */
[----:B------:R-:W1:Y:S01]  /*17d20*/  MUFU.EX2 R207, R207 ;  /* 0x000000cf00cf7308 */ /* 0x000e620000000800 */
[----:B0-----:R-:W-:-:S02]  /*17d30*/  FADD.FTZ R21, R216, R21 ;  /* 0x00000015d8157221 */ /* 0x001fc40000010000 */
[----:B------:R-:W3:Y:S04]  /*17d40*/  LD.E R78, desc[UR56][R16.64+0x324] ;  /* 0x00032438104e7980 */ /* 0x000ee8000c101900 */
[----:B------:R-:W3:Y:S01]  /*17d50*/  LD.E R88, desc[UR56][R16.64+0x330] ;  /* 0x0003303810587980 */ /* 0x000ee2000c101900 */
[----:B------:R-:W-:Y:S01]  /*17d60*/  MUFU.EX2 R202, R202 ;  /* 0x000000ca00ca7308 */ /* 0x000fe20000000800 */
[----:B-1----:R-:W-:Y:S01]  /*17d70*/  FADD.FTZ R24, R8, R21 ;  /* 0x0000001508187221 */ /* 0x002fe20000010000 */
[----:B------:R-:W-:Y:S01]  /*17d80*/  FADD.FTZ R21, R158, R127 ;  /* 0x0000007f9e157221 */ /* 0x000fe20000010000 */
[----:B------:R-:W3:Y:S04]  /*17d90*/  LD.E R80, desc[UR56][R16.64+0x334] ;  /* 0x0003343810507980 */ /* 0x000ee8000c101900 */
[----:B------:R-:W3:Y:S01]  /*17da0*/  LD.E R86, desc[UR56][R16.64+0x340] ;  /* 0x0003403810567980 */ /* 0x000ee2000c101900 */
[----:B------:R-:W0:Y:S01]  /*17db0*/  MUFU.EX2 R208, R208 ;  /* 0x000000d000d07308 */ /* 0x000e220000000800 */
[----:B------:R-:W-:Y:S01]  /*17dc0*/  FADD.FTZ R24, R209, R24 ;  /* 0x00000018d1187221 */ /* 0x000fe20000010000 */
[----:B------:R-:W-:Y:S01]  /*17dd0*/  FADD.FTZ R26, R204, R21 ;  /* 0x00000015cc1a7221 */ /* 0x000fe20000010000 */
[----:B------:R-:W3:Y:S04]  /*17de0*/  LD.E R84, desc[UR56][R16.64+0x344] ;  /* 0x0003443810547980 */ /* 0x000ee8000c101900 */
[----:B------:R-:W3:Y:S01]  /*17df0*/  LD.E R82, desc[UR56][R16.64+0x350] ;  /* 0x0003503810527980 */ /* 0x000ee2000c101900 */
[----:B------:R-:W-:Y:S03]  /*17e00*/  MUFU.EX2 R203, R203 ;  /* 0x000000cb00cb7308 */ /* 0x000fe60000000800 */
[----:B------:R-:W3:Y:S04]  /*17e10*/  LD.E R90, desc[UR56][R16.64+0x360] ;  /* 0x00036038105a7980 */ /* 0x000ee8000c101900 */
[----:B------:R-:W3:Y:S01]  /*17e20*/  LD.E R92, desc[UR56][R16.64+0x374] ;  /* 0x00037438105c7980 */ /* 0x000ee2000c101900 */
[----:B------:R-:W1:Y:S01]  /*17e30*/  MUFU.EX2 R205, R205 ;  /* 0x000000cd00cd7308 */ /* 0x000e620000000800 */
        /* <DEDUP_REMOVED lines=8> */
[----:B0-----:R-:W-:Y:S01]  /*17ec0*/  FADD.FTZ R24, R208, R21 ;  /* 0x00000015d0187221 */ /* 0x001fe20000010000 */
[----:B------:R-:W-:Y:S01]  /*17ed0*/  FADD.FTZ R26, R202, R137 ;  /* 0x00000089ca1a7221 */ /* 0x000fe20000010000 */
[----:B------:R-:W3:Y:S04]  /*17ee0*/  LD.E R29, desc[UR56][R16.64+0x26c] ;  /* 0x00026c38101d7980 */ /* 0x000ee8000c101900 */
[----:B------:R-:W3:Y:S01]  /*17ef0*/  LD.E R7, desc[UR56][R16.64+0x278] ;  /* 0x0002783810077980 */ /* 0x000ee2000c101900 */
[----:B------:R-:W-:Y:S03]  /*17f00*/  MUFU.EX2 R197, R197 ;  /* 0x000000c500c57308 */ /* 0x000fe60000000800 */
[----:B------:R-:W3:Y:S05]  /*17f10*/  LD.E R83, desc[UR56][R16.64+0x378] ;  /* 0x0003783810537980 */ /* 0x000eea000c101900 */
[----:B------:R-:W0:Y:S01]  /*17f20*/  MUFU.EX2 R198, R198 ;  /* 0x000000c600c67308 */ /* 0x000e220000000800 */
[----:B-1----:R-:W-:Y:S01]  /*17f30*/  FADD.FTZ R21, R205, R24 ;  /* 0x00000018cd157221 */ /* 0x002fe20000010000 */
[----:B------:R-:W-:Y:S01]  /*17f40*/  FADD.FTZ R143, R203, R26 ;  /* 0x0000001acb8f7221 */ /* 0x000fe20000010000 */
[----:B------:R-:W3:Y:S05]  /*17f50*/  LD.E R87, desc[UR56][R16.64+0x34c] ;  /* 0x00034c3810577980 */ /* 0x000eea000c101900 */
[----:B------:R-:W-:Y:S08]  /*17f60*/  MUFU.EX2 R195, R195 ;  /* 0x000000c300c37308 */ /* 0x000ff00000000800 */
[----:B------:R-:W1:Y:S01]  /*17f70*/  MUFU.EX2 R199, R199 ;  /* 0x000000c700c77308 */ /* 0x000e620000000800 */
[----:B------:R-:W-:Y:S01]  /*17f80*/  FADD.FTZ R21, R206, R21 ;  /* 0x00000015ce157221 */ /* 0x000fe20000010000 */
[----:B------:R-:W-:Y:S01]  /*17f90*/  FADD.FTZ R24, R196, R143 ;  /* 0x0000008fc4187221 */ /* 0x000fe20000010000 */
[----:B------:R-:W3:Y:S05]  /*17fa0*/  LD.E R85, desc[UR56][R16.64+0x36c] ;  /* 0x00036c3810557980 */ /* 0x000eea000c101900 */
[----:B------:R1:W1:Y:S08]  /*17fb0*/  MUFU.EX2 R200, R89 ;  /* 0x0000005900c87308 */ /* 0x0002700000000800 */
[----:B------:R-:W1:Y:S01]  /*17fc0*/  MUFU.EX2 R194, R194 ;  /* 0x000000c200c27308 */ /* 0x000e620000000800 */
[----:B0-----:R-:W-:Y:S01]  /*17fd0*/  FADD.FTZ R26, R198, R21 ;  /* 0x00000015c61a7221 */ /* 0x001fe20000010000 */
[----:B------:R-:W-:Y:S01]  /*17fe0*/  FADD.FTZ R24, R197, R24 ;  /* 0x00000018c5187221 */ /* 0x000fe20000010000 */
[----:B-1----:R-:W3:Y:S02]  /*17ff0*/  LD.E R89, desc[UR56][R16.64+0x368] ;  /* 0x0003683810597980 */ /* 0x002ee4000c101900 */
[----:B------:R-:W-:Y:S01]  /*18000*/  FADD.FTZ R21, R199, R26 ;  /* 0x0000001ac7157221 */ /* 0x000fe20000010000 */
[----:B------:R-:W-:Y:S01]  /*18010*/  FADD.FTZ R151, R195, R24 ;  /* 0x00000018c3977221 */ /* 0x000fe20000010000 */
[----:B------:R-:W3:Y:S01]  /*18020*/  LD.E R127, desc[UR56][R16.64+0x3fc] ;  /* 0x0003fc38107f7980 */ /* 0x000ee2000c101900 */
[----:B------:R0:W-:Y:S01]  /*18030*/  MUFU.EX2 R11, R31 ;  /* 0x0000001f000b7308 */ /* 0x0001e20000000800 */
[----:B------:R-:W-:-:S02]  /*18040*/  FADD.FTZ R24, R200, R21 ;  /* 0x00000015c8187221 */ /* 0x000fc40000010000 */
[----:B------:R-:W3:Y:S04]  /*18050*/  LD.E R137, desc[UR56][R16.64+0x41c] ;  /* 0x00041c3810897980 */ /* 0x000ee8000c101900 */
[----:B------:R-:W3:Y:S01]  /*18060*/  LD.E R143, desc[UR56][R16.64+0x438] ;  /* 0x00043838108f7980 */ /* 0x000ee2000c101900 */
[----:B------:R-:W-:-:S03]  /*18070*/  FADD.FTZ R21, R194, R151 ;  /* 0x00000097c2157221 */ /* 0x000fc60000010000 */
[----:B0-----:R-:W3:Y:S04]  /*18080*/  LD.E R31, desc[UR56][R16.64+0x268] ;  /* 0x00026838101f7980 */ /* 0x001ee8000c101900 */
[----:B------:R-:W3:Y:S01]  /*18090*/  LD.E R151, desc[UR56][R16.64+0x458] ;  /* 0x0004583810977980 */ /* 0x000ee2000c101900 */
[----:B------:R-:W0:Y:S08]  /*180a0*/  MUFU.EX2 R201, R201 ;  /* 0x000000c900c97308 */ /* 0x000e300000000800 */
[----:B------:R-:W1:Y:S08]  /*180b0*/  MUFU.EX2 R186, R186 ;  /* 0x000000ba00ba7308 */ /* 0x000e700000000800 */
[----:B------:R-:W1:Y:S08]  /*180c0*/  MUFU.EX2 R190, R190 ;  /* 0x000000be00be7308 */ /* 0x000e700000000800 */
[----:B------:R-:W1:Y:S08]  /*180d0*/  MUFU.EX2 R187, R187 ;  /* 0x000000bb00bb7308 */ /* 0x000e700000000800 */
[----:B------:R-:W1:Y:S01]  /*180e0*/  MUFU.EX2 R193, R193 ;  /* 0x000000c100c17308 */ /* 0x000e620000000800 */
[----:B0-----:R-:W-:-:S07]  /*180f0*/  FADD.FTZ R215, R201, R24 ;  /* 0x00000018c9d77221 */ /* 0x001fce0000010000 */
[----:B------:R-:W0:Y:S08]  /*18100*/  MUFU.EX2 R184, R184 ;  /* 0x000000b800b87308 */ /* 0x000e300000000800 */
[----:B------:R-:W0:Y:S01]  /*18110*/  MUFU.EX2 R188, R188 ;  /* 0x000000bc00bc7308 */ /* 0x000e220000000800 */
[----:B-1----:R-:W-:Y:S01]  /*18120*/  FADD.FTZ R24, R186, R21 ;  /* 0x00000015ba187221 */ /* 0x002fe20000010000 */
[----:B------:R-:W-:-:S06]  /*18130*/  FADD.FTZ R26, R190, R215 ;  /* 0x000000d7be1a7221 */ /* 0x000fcc0000010000 */
[----:B------:R-:W1:Y:S08]  /*18140*/  MUFU.EX2 R185, R185 ;  /* 0x000000b900b97308 */ /* 0x000e700000000800 */
[----:B------:R-:W1:Y:S01]  /*18150*/  MUFU.EX2 R189, R189 ;  /* 0x000000bd00bd7308 */ /* 0x000e620000000800 */
[----:B------:R-:W-:Y:S01]  /*18160*/  FADD.FTZ R21, R187, R24 ;  /* 0x00000018bb157221 */ /* 0x000fe20000010000 */
[----:B------:R-:W-:-:S06]  /*18170*/  FADD.FTZ R215, R193, R26 ;  /* 0x0000001ac1d77221 */ /* 0x000fcc0000010000 */
        /* <DEDUP_REMOVED lines=9> */
[----:B------:R-:W4:Y:S01]  /*18210*/  MUFU.EX2 R174, R174 ;  /* 0x000000ae00ae7308 */ /* 0x000f220000000800 */
[----:B------:R-:W-:Y:S01]  /*18220*/  FADD.FTZ R217, R173, R24 ;  /* 0x00000018add97221 */ /* 0x000fe20000010000 */
[----:B------:R-:W-:-:S06]  /*18230*/  FADD.FTZ R24, R178, R215 ;  /* 0x000000d7b2187221 */ /* 0x000fcc0000010000 */
[----:B------:R-:W4:Y:S08]  /*18240*/  MUFU.EX2 R19, R19 ;  /* 0x0000001300137308 */ /* 0x000f300000000800 */
[----:B------:R-:W4:Y:S01]  /*18250*/  MUFU.EX2 R175, R175 ;  /* 0x000000af00af7308 */ /* 0x000f220000000800 */
[----:B0-----:R-:W-:Y:S01]  /*18260*/  FADD.FTZ R217, R172, R217 ;  /* 0x000000d9acd97221 */ /* 0x001fe20000010000 */
[----:B------:R-:W-:-:S06]  /*18270*/  FADD.FTZ R215, R181, R24 ;  /* 0x00000018b5d77221 */ /* 0x000fcc0000010000 */
[----:B------:R-:W0:Y:S08]  /*18280*/  MUFU.EX2 R13, R13 ;  /* 0x0000000d000d7308 */ /* 0x000e300000000800 */
[----:B------:R-:W0:Y:S01]  /*18290*/  MUFU.EX2 R20, R20 ;  /* 0x0000001400147308 */ /* 0x000e220000000800 */
[----:B-1----:R-:W-:Y:S01]  /*182a0*/  FADD.FTZ R24, R18, R217 ;  /* 0x000000d912187221 */ /* 0x002fe20000010000 */
[----:B----4-:R-:W-:-:S06]  /*182b0*/  FADD.FTZ R26, R174, R215 ;  /* 0x000000d7ae1a7221 */ /* 0x010fcc0000010000 */
[----:B------:R-:W1:Y:S08]  /*182c0*/  MUFU.EX2 R14, R14 ;  /* 0x0000000e000e7308 */ /* 0x000e700000000800 */
[----:B------:R-:W4:Y:S01]  /*182d0*/  MUFU.EX2 R21, R236 ;  /* 0x000000ec00157308 */ /* 0x000f220000000800 */
[----:B------:R-:W-:Y:S01]  /*182e0*/  FADD.FTZ R24, R19, R24 ;  /* 0x0000001813187221 */ /* 0x000fe20000010000 */
[----:B------:R-:W-:-:S06]  /*182f0*/  FADD.FTZ R215, R175, R26 ;  /* 0x0000001aafd77221 */ /* 0x000fcc0000010000 */
[----:B------:R-:W2:Y:S01]  /*18300*/  MUFU.EX2 R10, R10 ;  /* 0x0000000a000a7308 */ /* 0x000ea20000000800 */
[----:B0-----:R-:W-:Y:S01]  /*18310*/  FADD.FTZ R217, R13, R24 ;  /* 0x000000180dd97221 */ /* 0x001fe20000010000 */
[----:B------:R-:W-:-:S06]  /*18320*/  FADD.FTZ R24, R20, R215 ;  /* 0x000000d714187221 */ /* 0x000fcc0000010000 */
[----:B------:R-:W0:Y:S08]  /*18330*/  MUFU.EX2 R12, R12 ;  /* 0x0000000c000c7308 */ /* 0x000e300000000800 */
[----:B------:R-:W0:Y:S01]  /*18340*/  MUFU.EX2 R15, R15 ;  /* 0x0000000f000f7308 */ /* 0x000e220000000800 */
[----:B-1----:R-:W-:Y:S01]  /*18350*/  FADD.FTZ R26, R14, R217 ;  /* 0x000000d90e1a7221 */ /* 0x002fe20000010000 */
[----:B----4-:R-:W-:-:S03]  /*18360*/  FADD.FTZ R215, R21, R24 ;  /* 0x0000001815d77221 */ /* 0x010fc60000010000 */
[----:B------:R-:W-:Y:S01]  /*18370*/  FADD.FTZ R217, R11, R26 ;  /* 0x0000001a0bd97221 */ /* 0x000fe20000010000 */
[----:B--2---:R-:W-:Y:S01]  /*18380*/  FADD.FTZ R24, R10, R215 ;  /* 0x000000d70a187221 */ /* 0x004fe20000010000 */
[----:B------:R-:W-:Y:S01]  /*18390*/  FMUL.FTZ R231, R112, R27 ;  /* 0x0000001b70e77220 */ /* 0x000fe20000410000 */
[C---:B------:R-:W-:Y:S01]  /*183a0*/  FMUL.FTZ R229, R25.reuse, R28 ;  /* 0x0000001c19e57220 */ /* 0x040fe20000410000 */
[----:B0-----:R-:W-:Y:S01]  /*183b0*/  FADD.FTZ R217, R12, R217 ;  /* 0x000000d90cd97221 */ /* 0x001fe20000010000 */
[C---:B------:R-:W-:Y:S01]  /*183c0*/  FMUL.FTZ R27, R25.reuse, R6 ;  /* 0x00000006191b7220 */ /* 0x040fe20000410000 */
[----:B------:R-:W-:Y:S01]  /*183d0*/  FMUL.FTZ R219, R25, R36 ;  /* 0x0000002419db7220 */ /* 0x000fe20000410000 */
[----:B------:R0:W-:Y:S01]  /*183e0*/  ST.E desc[UR56][R16.64+0x45c], R231 ;  /* 0x00045ce710007985 */ /* 0x0001e2000c101938 */
[----:B------:R-:W-:-:S03]  /*183f0*/  FADD.FTZ R215, R15, R24 ;  /* 0x000000180fd77221 */ /* 0x000fc60000010000 */
[----:B------:R1:W-:Y:S01]  /*18400*/  ST.E desc[UR56][R16.64+0x240], R217 ;  /* 0x000240d910007985 */ /* 0x0003e2000c101938 */
[C---:B------:R-:W-:Y:S01]  /*18410*/  FMUL.FTZ R221, R25.reuse, R32 ;  /* 0x0000002019dd7220 */ /* 0x040fe20000410000 */
[C---:B------:R-:W-:Y:S01]  /*18420*/  FMUL.FTZ R223, R25.reuse, R30 ;  /* 0x0000001e19df7220 */ /* 0x040fe20000410000 */
[C---:B------:R-:W-:Y:S01]  /*18430*/  FMUL.FTZ R225, R25.reuse, R34 ;  /* 0x0000002219e17220 */ /* 0x040fe20000410000 */
[----:B------:R2:W-:Y:S01]  /*18440*/  ST.E desc[UR56][R16.64+0x244], R215 ;  /* 0x000244d710007985 */ /* 0x0005e2000c101938 */
[C---:B------:R-:W-:Y:S01]  /*18450*/  FMUL.FTZ R227, R25.reuse, R38 ;  /* 0x0000002619e37220 */ /* 0x040fe20000410000 */
[C---:B0-----:R-:W-:Y:S02]  /*18460*/  FMUL.FTZ R231, R25.reuse, R50 ;  /* 0x0000003219e77220 */ /* 0x041fe40000410000 */
[----:B------:R0:W-:Y:S04]  /*18470*/  ST.E desc[UR56][R16.64+0x454], R229 ;  /* 0x000454e510007985 */ /* 0x0001e8000c101938 */
[----:B------:R4:W-:Y:S01]  /*18480*/  ST.E desc[UR56][R16.64+0x260], R27 ;  /* 0x0002601b10007985 */ /* 0x0009e2000c101938 */
[----:B-1----:R-:W-:-:S03]  /*18490*/  FMUL.FTZ R217, R25, R44 ;  /* 0x0000002c19d97220 */ /* 0x002fc60000410000 */
[----:B------:R1:W-:Y:S01]  /*184a0*/  ST.E desc[UR56][R16.64+0x264], R219 ;  /* 0x000264db10007985 */ /* 0x0003e2000c101938 */
[C---:B--2---:R-:W-:Y:S01]  /*184b0*/  FMUL.FTZ R215, R25.reuse, R46 ;  /* 0x0000002e19d77220 */ /* 0x044fe20000410000 */
[C---:B0-----:R-:W-:Y:S01]  /*184c0*/  FMUL.FTZ R229, R25.reuse, R40 ;  /* 0x0000002819e57220 */ /* 0x041fe20000410000 */
[C---:B----4-:R-:W-:Y:S01]  /*184d0*/  FMUL.FTZ R27, R25.reuse, R42 ;  /* 0x0000002a191b7220 */ /* 0x050fe20000410000 */
        /* <DEDUP_REMOVED lines=27> */
[----:B---3--:R-:W-:-:S03]  /*18690*/  FMUL.FTZ R223, R25, R76 ;  /* 0x0000004c19df7220 */ /* 0x008fc60000410000 */
[----:B------:R3:W-:Y:S01]  /*186a0*/  ST.E desc[UR56][R16.64+0x2e4], R215 ;  /* 0x0002e4d710007985 */ /* 0x0007e2000c101938 */
[----:B-1----:R-:W-:-:S03]  /*186b0*/  FMUL.FTZ R225, R25, R74 ;  /* 0x0000004a19e17220 */ /* 0x002fc60000410000 */
[----:B------:R1:W-:Y:S01]  /*186c0*/  ST.E desc[UR56][R16.64+0x2f0], R217 ;  /* 0x0002f0d910007985 */ /* 0x0003e2000c101938 */
[----:B--2---:R-:W-:-:S03]  /*186d0*/  FMUL.FTZ R227, R25, R78 ;  /* 0x0000004e19e37220 */ /* 0x004fc60000410000 */
[----:B------:R2:W-:Y:S01]  /*186e0*/  ST.E desc[UR56][R16.64+0x2f4], R229 ;  /* 0x0002f4e510007985 */ /* 0x0005e2000c101938 */
[----:B0-----:R-:W-:-:S03]  /*186f0*/  FMUL.FTZ R27, R25, R88 ;  /* 0x00000058191b7220 */ /* 0x001fc60000410000 */
[----:B------:R0:W-:Y:S01]  /*18700*/  ST.E desc[UR56][R16.64+0x300], R231 ;  /* 0x000300e710007985 */ /* 0x0001e2000c101938 */
[----:B---3--:R-:W-:-:S03]  /*18710*/  FMUL.FTZ R215, R25, R80 ;  /* 0x0000005019d77220 */ /* 0x008fc60000410000 */
[----:B------:R3:W-:Y:S01]  /*18720*/  ST.E desc[UR56][R16.64+0x304], R219 ;  /* 0x000304db10007985 */ /* 0x0007e2000c101938 */
[C---:B-1----:R-:W-:Y:S01]  /*18730*/  FMUL.FTZ R217, R25.reuse, R86 ;  /* 0x0000005619d97220 */ /* 0x042fe20000410000 */
[C---:B--2---:R-:W-:Y:S01]  /*18740*/  FMUL.FTZ R229, R25.reuse, R84 ;  /* 0x0000005419e57220 */ /* 0x044fe20000410000 */
[C---:B0-----:R-:W-:Y:S01]  /*18750*/  FMUL.FTZ R231, R25.reuse, R82 ;  /* 0x0000005219e77220 */ /* 0x041fe20000410000 */
        /* <DEDUP_REMOVED lines=182> */
[----:B------:R4:W-:Y:S04]  /*192c0*/  ST.E desc[UR56][R16.64+0x3cc], R113 ;  /* 0x0003cc7110007985 */ /* 0x0009e8000c101938 */
[----:B------:R4:W-:Y:S04]  /*192d0*/  ST.E desc[UR56][R16.64+0x3d8], R119 ;  /* 0x0003d87710007985 */ /* 0x0009e8000c101938 */
[----:B------:R-:W-:Y:S04]  /*192e0*/  ST.E desc[UR56][R16.64+0x3dc], R123 ;  /* 0x0003dc7b10007985 */ /* 0x000fe8000c101938 */
        /* <DEDUP_REMOVED lines=16> */
[----:B0-----:R-:W4:Y:S04]  /*193f0*/  LD.E R7, desc[UR56][R16.64+0x260] ;  /* 0x0002603810077980 */ /* 0x001f28000c101900 */
        /* <DEDUP_REMOVED lines=256> */
[----:B0-----:R-:W4:Y:S04]  /*1a400*/  LD.E.64 R6, desc[UR56][R16.64+0xa8] ;  /* 0x0000a83810067980 */ /* 0x001f28000c101b00 */
[----:B------:R-:W4:Y:S04]  /*1a410*/  LDL R217, [R1+0x88] ;  /* 0x0000880001d97983 */ /* 0x000f280000100800 */
[----:B-1----:R-:W4:Y:S04]  /*1a420*/  LD.E R24, desc[UR56][R16.64+0x260] ;  /* 0x0002603810187980 */ /* 0x002f28000c101900 */
[----:B------:R-:W4:Y:S04]  /*1a430*/  LD.E R25, desc[UR56][R16.64+0x264] ;  /* 0x0002643810197980 */ /* 0x000f28000c101900 */
        /* <DEDUP_REMOVED lines=421> */
[----:B------:R-:W-:Y:S01]  /*1be90*/  IMAD.MOV.U32 R9, RZ, RZ, R7 ;  /* 0x000000ffff097224 */ /* 0x000fe200078e0007 */
[----:B------:R-:W-:Y:S01]  /*1bea0*/  IADD3 R8, R6, 0x200, RZ ;  /* 0x0000020006087810 */ /* 0x000fe20007ffe0ff */
        /* <DEDUP_REMOVED lines=807> */
.L_x_2937:
[----:B------:R-:W-:Y:S05]  /*1f120*/  BSYNC B0 ;  /* 0x0000000000007941 */ /* 0x000fea0003800000 */
.L_x_2936:
[----:B------:R-:W-:Y:S05]  /*1f130*/  @P0 BRA `(.L_x_2938) ;  /* 0xffffff60007c0947 */ /* 0x000fea000383ffff */
[----:B01----:R-:W-:-:S07]  /*1f140*/  IMAD.MOV.U32 R0, RZ, RZ, R5 ;  /* 0x000000ffff007224 */ /* 0x003fce00078e0005 */
.L_x_2921:
[----:B------:R-:W-:-:S13]  /*1f150*/  ISETP.GE.AND P0, PT, R0, R164, PT ;  /* 0x000000a40000720c */ /* 0x000fda0003f06270 */
[----:B------:R-:W-:Y:S05]  /*1f160*/  @!P0 BRA `(.L_x_2939) ;  /* 0x000000b000b48947 */ /* 0x000fea0003800000 */
[----:B------:R0:W5:Y:S02]  /*1f170*/  LDL.64 R2, [R1+0x178] ;  /* 0x0001780001027983 */ /* 0x0001640000100a00 */
.L_x_2966:
        /* <DEDUP_REMOVED lines=21> */
.L_x_2941:
[----:B------:R-:W-:Y:S05]  /*1f2d0*/  BSYNC B0 ;  /* 0x0000000000007941 */ /* 0x000fea0003800000 */
.L_x_2940:
        /* <DEDUP_REMOVED lines=13> */
.L_x_2943:
[----:B------:R-:W-:Y:S05]  /*1f3b0*/  BSYNC B0 ;  /* 0x0000000000007941 */ /* 0x000fea0003800000 */
.L_x_2942:
        /* <DEDUP_REMOVED lines=8> */
.L_x_2945:
[----:B------:R-:W-:Y:S05]  /*1f440*/  BSYNC B0 ;  /* 0x0000000000007941 */ /* 0x000fea0003800000 */
.L_x_2944:
[----:B-1---5:R-:W2:Y:S04]  /*1f450*/  LD.E R7, desc[UR56][R2.64] ;  /* 0x0000003802077980 */ /* 0x022ea8000c101900 */
[----:B------:R-:W2:Y:S01]  /*1f460*/  LDL.64 R10, [R1+0xa0] ;  /* 0x0000a000010a7983 */ /* 0x000ea20000100a00 */
[----:B------:R-:W-:Y:S05]  /*1f470*/  WARPSYNC.ALL ;  /* 0x0000000000007948 */ /* 0x000fea0003800000 */
[----:B------:R-:W3:Y:S04]  /*1f480*/  LDL.64 R4, [R1+0x98] ;  /* 0x0000980001047983 */ /* 0x000ee80000100a00 */
[----:B------:R-:W4:Y:S04]  /*1f490*/  LDL.64 R8, [R1+0x98] ;  /* 0x0000980001087983 */ /* 0x000f280000100a00 */
        /* <DEDUP_REMOVED lines=8> */
[----:B------:R-:W-:Y:S01]  /*1f520*/  VIADD R10, R6, 0x2 ;  /* 0x00000002060a7836 */ /* 0x000fe20000000000 */
[----:B------:R1:W-:Y:S01]  /*1f530*/  STL [R1+0x80], RZ ;  /* 0x000080ff01007387 */ /* 0x0003e20000100800 */
[----:B---3--:R-:W-:Y:S02]  /*1f540*/  R2UR UR4, R4 ;  /* 0x00000000040472ca */ /* 0x008fe400000e0000 */
[----:B------:R-:W-:-:S13]  /*1f550*/  R2UR UR5, R5 ;  /* 0x00000000050572ca */ /* 0x000fda00000e0000 */
[----:B------:R-:W-:Y:S01]  /*1f560*/  HGMMA.64x96x16.F32 R24, gdesc[UR4], RZ, !UPT, gsb0 ;  /* 0x01600000041879f0 */ /* 0x000fe2000c0008ff */
[----:B----4-:R-:W-:Y:S01]  /*1f570*/  IADD3 R8, R8, 0x2, RZ ;  /* 0x0000000208087810 */ /* 0x010fe20007ffe0ff */
[----:B------:R-:W-:Y:S01]  /*1f580*/  IMAD.MOV.U32 R4, RZ, RZ, 0x1 ;  /* 0x00000001ff047424 */ /* 0x000fe200078e00ff */
[----:B------:R-:W-:Y:S02]  /*1f590*/  R2UR UR6, R10 ;  /* 0x000000000a0672ca */ /* 0x000fe400000e0000 */
[----:B------:R-:W-:Y:S02]  /*1f5a0*/  R2UR UR7, R11 ;  /* 0x000000000b0772ca */ /* 0x000fe400000e0000 */
[----:B------:R-:W-:Y:S02]  /*1f5b0*/  R2UR UR4, R8 ;  /* 0x00000000080472ca */ /* 0x000fe400000e0000 */
[----:B------:R-:W-:Y:S01]  /*1f5c0*/  R2UR UR5, R9 ;  /* 0x00000000090572ca */ /* 0x000fe200000e0000 */
[----:B------:R1:W-:Y:S04]  /*1f5d0*/  STL [R1+0x80], R4 ;  /* 0x0000800401007387 */ /* 0x0003e80000100800 */
[----:B------:R1:W-:Y:S04]  /*1f5e0*/  STL [R1+0x80], R4 ;  /* 0x0000800401007387 */ /* 0x0003e80000100800 */
[----:B------:R1:W-:Y:S04]  /*1f5f0*/  STL [R1+0x80], R4 ;  /* 0x0000800401007387 */ /* 0x0003e80000100800 */
[----:B------:R1:W-:Y:S01]  /*1f600*/  STL [R1+0x80], R4 ;  /* 0x0000800401007387 */ /* 0x0003e20000100800 */
[----:B------:R-:W-:-:S03]  /*1f610*/  WARPGROUP.DEPBAR.LE gsb0, 0x0 ;  /* 0x00008000000079c5 */ /* 0x000fc60000010000 */
[----:B------:R1:W5:Y:S04]  /*1f620*/  LD.E R5, desc[UR56][R2.64] ;  /* 0x0000003802057980 */ /* 0x000368000c101900 */
[----:B------:R1:W5:Y:S01]  /*1f630*/  LD.E R7, desc[UR56][R2.64+0x4] ;  /* 0x0000043802077980 */ /* 0x000362000c101900 */
[----:B------:R-:W-:-:S06]  /*1f640*/  WARPGROUP.ARRIVE ;  /* 0x00000000000079c5 */ /* 0x000fcc0000000000 */
        /* <DEDUP_REMOVED lines=12> */
[----:B--2---:R-:W-:Y:S02]  /*1f710*/  VIADD R14, R14, 0x6 ;  /* 0x000000060e0e7836 */ /* 0x004fe40000000000 */
[----:B------:R-:W-:Y:S01]  /*1f720*/  IMAD.MOV.U32 R9, RZ, RZ, R11 ;  /* 0x000000ffff097224 */ /* 0x000fe200078e000b */
[----:B------:R-:W-:Y:S02]  /*1f730*/  R2UR UR6, R8 ;  /* 0x00000000080672ca */ /* 0x000fe400000e0000 */
[----:B------:R-:W-:Y:S02]  /*1f740*/  R2UR UR4, R14 ;  /* 0x000000000e0472ca */ /* 0x000fe400000e0000 */
[----:B------:R-:W-:Y:S02]  /*1f750*/  R2UR UR7, R9 ;  /* 0x00000000090772ca */ /* 0x000fe400000e0000 */
[----:B------:R-:W-:-:S02]  /*1f760*/  R2UR UR5, R15 ;  /* 0x000000000f0572ca */ /* 0x000fc400000e0000 */
[----:B------:R-:W-:Y:S01]  /*1f770*/  LOP3.LUT R18, R18, 0x1, RZ, 0xfc, !PT ;  /* 0x0000000112127812 */ /* 0x000fe200078efcff */
[----:B------:R-:W-:Y:S02]  /*1f780*/  WARPGROUP.DEPBAR.LE gsb0, 0x0 ;  /* 0x00008000000079c5 */ /* 0x000fe40000010000 */
[----:B------:R-:W-:-:S08]  /*1f790*/  WARPGROUP.ARRIVE ;  /* 0x00000000000079c5 */ /* 0x000fd00000000000 */
[----:B------:R-:W-:Y:S01]  /*1f7a0*/  HGMMA.64x96x16.F32 R24, gdesc[UR4], R24, gsb0 ;  /* 0x01600000041879f0 */ /* 0x000fe20008000818 */
[----:B------:R-:W-:Y:S01]  /*1f7b0*/  ISETP.NE.AND P1, PT, R18, 0x3, PT ;  /* 0x000000031200780c */ /* 0x000fe20003f25270 */
[----:B------:R-:W-:Y:S01]  /*1f7c0*/  BSSY B0, `(.L_x_2947) ;  /* 0x0000004000007945 */ /* 0x000fe20003800000 */
[----:B------:R-:W-:-:S11]  /*1f7d0*/  WARPGROUP.DEPBAR.LE gsb0, 0x0 ;  /* 0x00008000000079c5 */ /* 0x000fd60000010000 */
[----:B-1----:R-:W-:Y:S05]  /*1f7e0*/  @!P1 BRA `(.L_x_2948) ;  /* 0x0000000000049947 */ /* 0x002fea0003800000 */
[----:B------:R-:W-:Y:S01]  /*1f7f0*/  BPT.TRAP 0x1 ;  /* 0x000000040000795c */ /* 0x000fe20000300000 */
.L_x_2948:
[----:B------:R-:W-:Y:S05]  /*1f800*/  BSYNC B0 ;  /* 0x0000000000007941 */ /* 0x000fea0003800000 */
.L_x_2947:
        /* <DEDUP_REMOVED lines=10> */
.L_x_2950:
[----:B------:R-:W-:Y:S05]  /*1f8b0*/  BSYNC B0 ;  /* 0x0000000000007941 */ /* 0x000fea0003800000 */
.L_x_2949:
[----:B------:R-:W-:Y:S04]  /*1f8c0*/  BSSY B0, `(.L_x_2951) ;  /* 0x0000006000007945 */ /* 0x000fe80003800000 */
[----:B--2---:R-:W-:Y:S05]  /*1f8d0*/  @P0 BRA `(.L_x_2952) ;  /* 0x0000000000100947 */ /* 0x004fea0003800000 */
[----:B-----5:R-:W-:Y:S01]  /*1f8e0*/  IMAD R6, R6, 0x8, R8 ;  /* 0x0000000806067824 */ /* 0x020fe200078e0208 */
[----:B------:R-:W-:-:S04]  /*1f8f0*/  SHF.L.U32 R7, R7, 0x1f, RZ ;  /* 0x0000001f07077819 */ /* 0x000fc800000006ff */
[----:B------:R-:W2:Y:S02]  /*1f900*/  SYNCS.PHASECHK.TRANS64.TRYWAIT P0, [R6+URZ], R7 ;  /* 0x00000007060075a7 */ /* 0x000ea4000800017f */
[----:B--2---:R-:W-:Y:S05]  /*1f910*/  @!P0 BRA `(.L_x_2953) ;  /* 0x0000015800c08947 */ /* 0x004fea0003800000 */
.L_x_2952:
[----:B------:R-:W-:Y:S05]  /*1f920*/  BSYNC B0 ;  /* 0x0000000000007941 */ /* 0x000fea0003800000 */
.L_x_2951:
        /* <DEDUP_REMOVED lines=9> */
[----:B---3--:R-:W-:Y:S01]  /*1f9c0*/  IMAD R8, R19, 0xc00, R8 ;  /* 0x00000c0013087824 */ /* 0x008fe200078e0208 */
[----:B------:R-:W-:Y:S01]  /*1f9d0*/  R2UR UR7, R9 ;  /* 0x00000000090772ca */ /* 0x000fe200000e0000 */
[----:B------:R-:W3:Y:S01]  /*1f9e0*/  LDL.64 R18, [R1+0x110] ;  /* 0x0001100001127983 */ /* 0x000ee20000100a00 */
[----:B----4-:R-:W-:-:S02]  /*1f9f0*/  ISETP.NE.U32.AND P0, PT, R5, RZ, PT ;  /* 0x000000ff0500720c */ /* 0x010fc40003f05070 */
[----:B------:R-:W-:Y:S02]  /*1fa00*/  R2UR UR6, R8 ;  /* 0x00000000080672ca */ /* 0x000fe400000e0000 */
[----:B--2---:R-:W-:Y:S02]  /*1fa10*/  R2UR UR4, R6 ;  /* 0x00000000060472ca */ /* 0x004fe400000e0000 */
[----:B------:R-:W-:-:S07]  /*1fa20*/  R2UR UR5, R7 ;  /* 0x00000000070572ca */ /* 0x000fce00000e0000 */
[----:B------:R-:W-:-:S06]  /*1fa30*/  VOTEU.ANY UP0, P0 ;  /* 0x00000000003f7886 */ /* 0x000fcc0000000100 */
[----:B------:R-:W-:Y:S01]  /*1fa40*/  HGMMA.64x96x16.F32 R24, gdesc[UR4], R24, UP0, gsb0 ;  /* 0x01600000041879f0 */ /* 0x000fe2000b800818 */
[----:B------:R-:W-:Y:S01]  /*1fa50*/  VIADD R10, R10, 0x2 ;  /* 0x000000020a0a7836 */ /* 0x000fe20000000000 */
[----:B------:R-:W-:Y:S01]  /*1fa60*/  MOV R7, R9 ;  /* 0x0000000900077202 */ /* 0x000fe20000000f00 */
[----:B------:R-:W-:Y:S01]  /*1fa70*/  VIADD R6, R8, 0x2 ;  /* 0x0000000208067836 */ /* 0x000fe20000000000 */
[----:B------:R-:W-:Y:S02]  /*1fa80*/  R2UR UR5, R11 ;  /* 0x000000000b0572ca */ /* 0x000fe400000e0000 */
[----:B------:R-:W-:Y:S02]  /*1fa90*/  R2UR UR7, R7 ;  /* 0x00000000070772ca */ /* 0x000fe400000e0000 */
[----:B------:R-:W-:Y:S02]  /*1faa0*/  R2UR UR6, R6 ;  /* 0x00000000060672ca */ /* 0x000fe400000e0000 */
[----:B------:R-:W-:-:S02]  /*1fab0*/  R2UR UR4, R10 ;  /* 0x000000000a0472ca */ /* 0x000fc400000e0000 */
[----:B------:R-:W2:Y:S01]  /*1fac0*/  LDL.64 R10, [R1+0x110] ;  /* 0x00011000010a7983 */ /* 0x000ea20000100a00 */
        /* <DEDUP_REMOVED lines=26> */
[----:B---3--:R-:W-:Y:S02]  /*1fc70*/  VIADD R18, R18, 0x400 ;  /* 0x0000040012127836 */ /* 0x008fe40000000000 */
[----:B------:R-:W-:Y:S01]  /*1fc80*/  IMAD.MOV.U32 R7, RZ, RZ, R9 ;  /* 0x000000ffff077224 */ /* 0x000fe200078e0009 */
[----:B------:R-:W-:Y:S02]  /*1fc90*/  R2UR UR6, R6 ;  /* 0x00000000060672ca */ /* 0x000fe400000e0000 */
[----:B------:R-:W-:Y:S02]  /*1fca0*/  R2UR UR4, R18 ;  /* 0x00000000120472ca */ /* 0x000fe400000e0000 */
[----:B------:R-:W-:Y:S02]  /*1fcb0*/  R2UR UR7, R7 ;  /* 0x00000000070772ca */ /* 0x000fe400000e0000 */
[----:B------:R-:W-:-:S02]  /*1fcc0*/  R2UR UR5, R19 ;  /* 0x00000000130572ca */ /* 0x000fc400000e0000 */
[----:B------:R-:W3:Y:S01]  /*1fcd0*/  LDL.64 R18, [R1+0x110] ;  /* 0x0001100001127983 */ /* 0x000ee20000100a00 */
[----:B--2---:R-:W-:Y:S01]  /*1fce0*/  VIADD R10, R10, 0x402 ;  /* 0x000004020a0a7836 */ /* 0x004fe20000000000 */
[----:B------:R-:W-:Y:S02]  /*1fcf0*/  WARPGROUP.DEPBAR.LE gsb0, 0x0 ;  /* 0x00008000000079c5 */ /* 0x000fe40000010000 */
[----:B------:R-:W-:-:S07]  /*1fd00*/  WARPGROUP.ARRIVE ;  /* 0x00000000000079c5 */ /* 0x000fce0000000000 */
[----:B------:R-:W-:Y:S01]  /*1fd10*/  HGMMA.64x96x16.F32 R24, gdesc[UR4], R24, gsb0 ;  /* 0x01600000041879f0 */ /* 0x000fe20008000818 */
[----:B------:R-:W-:Y:S01]  /*1fd20*/  VIADD R6, R8, 0x302 ;  /* 0x0000030208067836 */ /* 0x000fe20000000000 */
[----:B------:R-:W-:Y:S02]  /*1fd30*/  MOV R7, R9 ;  /* 0x0000000900077202 */ /* 0x000fe40000000f00 */
[----:B------:R-:W-:Y:S02]  /*1fd40*/  R2UR UR4, R10 ;  /* 0x000000000a0472ca */ /* 0x000fe400000e0000 */
[----:B------:R-:W-:Y:S02]  /*1fd50*/  R2UR UR6, R6 ;  /* 0x00000000060672ca */ /* 0x000fe400000e0000 */
[----:B------:R-:W-:Y:S02]  /*1fd60*/  R2UR UR7, R7 ;  /* 0x00000000070772ca */ /* 0x000fe400000e0000 */
[----:B------:R-:W-:-:S02]  /*1fd70*/  R2UR UR5, R11 ;  /* 0x000000000b0572ca */ /* 0x000fc400000e0000 */
[----:B------:R-:W2:Y:S01]  /*1fd80*/  LDL.64 R10, [R1+0x110] ;  /* 0x00011000010a7983 */ /* 0x000ea20000100a00 */
        /* <DEDUP_REMOVED lines=76> */
[----:B--2---:R-:W-:Y:S01]  /*20250*/  VIADD R10, R10, 0xc02 ;  /* 0x00000c020a0a7836 */ /* 0x004fe20000000000 */
[----:B------:R-:W-:Y:S01]  /*20260*/  MOV R7, R9 ;  /* 0x0000000900077202 */ /* 0x000fe20000000f00 */
        /* <DEDUP_REMOVED lines=34> */
[----:B-1----:R-:W-:Y:S01]  /*20490*/  LOP3.LUT R72, R72, 0x7f, RZ, 0xc0, !PT ;  /* 0x0000007f48487812 */ /* 0x002fe200078ec0ff */
        /* <DEDUP_REMOVED lines=23> */
[----:B------:R-:W3:Y:S04]  /*20610*/  LDL.64 R18, [R1+0x170] ;  /* 0x0001700001127983 */ /* 0x000ee80000100a00 */
[----:B------:R-:W4:Y:S04]  /*20620*/  LDL R72, [R1+0x13c] ;  /* 0x00013c0001487983 */ /* 0x000f280000100800 */
[----:B------:R-:W2:Y:S04]  /*20630*/  LDL.128 R8, [R1+0x140] ;  /* 0x0001400001087983 */ /* 0x000ea80000100c00 */
[----:B------:R-:W2:Y:S04]  /*20640*/  LDL R73, [R1+0x70] ;  /* 0x0000700001497983 */ /* 0x000ea80000100800 */
[----:B------:R-:W2:Y:S04]  /*20650*/  LDL.128 R12, [R1+0x150] ;  /* 0x00015000010c7983 */ /* 0x000ea80000100c00 */
[----:B---3--:R4:W3:Y:S02]  /*20660*/  LD.E R18, desc[UR56][R18.64] ;  /* 0x0000003812127980 */ /* 0x0088e4000c101900 */
[----:B----4-:R-:W-:-:S04]  /*20670*/  SHF.R.S32.HI R19, RZ, 0x1f, R72 ;  /* 0x0000001fff137819 */ /* 0x010fc80000011448 */
[----:B------:R-:W-:-:S04]  /*20680*/  LEA.HI R19, R19, R72, RZ, 0x7 ;  /* 0x0000004813137211 */ /* 0x000fc800078f38ff */
[----:B------:R-:W-:Y:S02]  /*20690*/  SHF.R.S32.HI R20, RZ, 0x7, R19 ;  /* 0x00000007ff147819 */ /* 0x000fe40000011413 */
[----:B--2---:R-:W-:Y:S01]  /*206a0*/  ISETP.GE.AND P1, PT, R13, 0x1, PT ;  /* 0x000000010d00780c */ /* 0x004fe20003f26270 */
[----:B------:R-:W-:Y:S01]  /*206b0*/  BSSY B0, `(.L_x_2954) ;  /* 0x0000091000007945 */ /* 0x000fe20003800000 */
[----:B---3--:R-:W-:-:S04]  /*206c0*/  FMUL.FTZ R37, R37, R18 ;  /* 0x0000001225257220 */ /* 0x008fc80000410000 */
[----:B------:R2:W3:Y:S01]  /*206d0*/  MUFU.TANH R83, R37 ;  /* 0x0000002500537308 */ /* 0x0004e20000002400 */
[-C--:B-1----:R-:W-:Y:S01]  /*206e0*/  FMUL.FTZ R5, R26, R18.reuse ;  /* 0x000000121a057220 */ /* 0x082fe20000410000 */
[----:B--2---:R-:W-:Y:S01]  /*206f0*/  LOP3.LUT R37, R19, 0xffffff80, RZ, 0xc0, !PT ;  /* 0xffffff8013257812 */ /* 0x004fe200078ec0ff */
[----:B------:R-:W-:-:S04]  /*20700*/  FMUL.FTZ R26, R34, R18 ;  /* 0x00000012221a7220 */ /* 0x000fc80000410000 */
[----:B------:R-:W-:Y:S02]  /*20710*/  IMAD.IADD R37, R72, 0x1, -R37 ;  /* 0x0000000148257824 */ /* 0x000fe400078e0a25 */
[-C--:B------:R-:W-:Y:S01]  /*20720*/  FMUL.FTZ R36, R36, R18.reuse ;  /* 0x0000001224247220 */ /* 0x080fe20000410000 */
[-C--:B------:R-:W-:Y:S01]  /*20730*/  FMUL.FTZ R29, R29, R18.reuse ;  /* 0x000000121d1d7220 */ /* 0x080fe20000410000 */
[----:B------:R-:W-:Y:S01]  /*20740*/  FMUL.FTZ R33, R33, R18 ;  /* 0x0000001221217220 */ /* 0x000fe20000410000 */
[----:B------:R-:W-:Y:S01]  /*20750*/  SHF.R.S32.HI R34, RZ, 0x1f, R37 ;  /* 0x0000001fff227819 */ /* 0x000fe20000011425 */
[----:B------:R1:W2:Y:S08]  /*20760*/  MUFU.TANH R82, R36 ;  /* 0x0000002400527308 */ /* 0x0002b00000002400 */
[----:B------:R4:W0:Y:S01]  /*20770*/  MUFU.TANH R79, R29 ;  /* 0x0000001d004f7308 */ /* 0x0008220000002400 */
[----:B-1----:R-:W-:-:S07]  /*20780*/  LEA.HI R36, R34, R37, RZ, 0x2 ;  /* 0x0000002522247211 */ /* 0x002fce00078f10ff */
[----:B------:R1:W0:Y:S01]  /*20790*/  MUFU.TANH R81, R33 ;  /* 0x0000002100517308 */ /* 0x0002220000002400 */
[-C--:B----4-:R-:W-:Y:S01]  /*207a0*/  FMUL.FTZ R29, R35, R18.reuse ;  /* 0x00000012231d7220 */ /* 0x090fe20000410000 */
[-C--:B------:R-:W-:Y:S01]  /*207b0*/  FMUL.FTZ R35, R38, R18.reuse ;  /* 0x0000001226237220 */ /* 0x080fe20000410000 */
[--C-:B------:R-:W-:Y:S01]  /*207c0*/  SHF.R.S32.HI R38, RZ, 0x2, R36.reuse ;  /* 0x00000002ff267819 */ /* 0x100fe20000011424 */
[-C--:B-1----:R-:W-:Y:S01]  /*207d0*/  FMUL.FTZ R33, R39, R18.reuse ;  /* 0x0000001227217220 */ /* 0x082fe20000410000 */
[----:B------:R-:W-:Y:S02]  /*207e0*/  SHF.R.S32.HI R39, RZ, 0x1f, R36 ;  /* 0x0000001fff277819 */ /* 0x000fe40000011424 */
[----:B------:R-:W-:Y:S01]  /*207f0*/  LOP3.LUT R36, R36, 0x7ffffffc, RZ, 0xc0, !PT ;  /* 0x7ffffffc24247812 */ /* 0x000fe200078ec0ff */
[----:B------:R-:W-:Y:S01]  /*20800*/  FMUL.FTZ R32, R32, R18 ;  /* 0x0000001220207220 */ /* 0x000fe20000410000 */
[----:B------:R-:W-:Y:S01]  /*20810*/  LEA.HI R39, R39, R38, RZ, 0x3 ;  /* 0x0000002627277211 */ /* 0x000fe200078f18ff */
[-C--:B------:R-:W-:Y:S01]  /*20820*/  FMUL.FTZ R48, R48, R18.reuse ;  /* 0x0000001230307220 */ /* 0x080fe20000410000 */
[----:B------:R-:W-:Y:S01]  /*20830*/  LEA.HI R34, R34, R37, RZ, 0x5 ;  /* 0x0000002522227211 */ /* 0x000fe200078f28ff */
[-C--:B------:R-:W-:Y:S01]  /*20840*/  FMUL.FTZ R52, R52, R18.reuse ;  /* 0x0000001234347220 */ /* 0x080fe20000410000 */
[-C--:B------:R-:W-:Y:S01]  /*20850*/  FMUL.FTZ R7, R24, R18.reuse ;  /* 0x0000001218077220 */ /* 0x080fe20000410000 */
[----:B------:R-:W-:Y:S01]  /*20860*/  FMUL.FTZ R24, R31, R18 ;  /* 0x000000121f187220 */ /* 0x000fe20000410000 */
[----:B------:R-:W-:-:S02]  /*20870*/  IMAD.IADD R36, R37, 0x1, -R36 ;  /* 0x0000000125247824 */ /* 0x000fc400078e0a24 */
[-C--:B------:R-:W-:Y:S01]  /*20880*/  FMUL.FTZ R31, R42, R18.reuse ;  /* 0x000000122a1f7220 */ /* 0x080fe20000410000 */
[----:B------:R-:W-:Y:S01]  /*20890*/  FMUL.FTZ R77, R50, R18 ;  /* 0x00000012324d7220 */ /* 0x000fe20000410000 */
[----:B------:R-:W-:Y:S01]  /*208a0*/  LOP3.LUT R39, R39, 0xfffffff8, RZ, 0xc0, !PT ;  /* 0xfffffff827277812 */ /* 0x000fe200078ec0ff */
[----:B------:R-:W-:Y:S01]  /*208b0*/  IMAD R37, R0, -0x60, R9 ;  /* 0xffffffa000257824 */ /* 0x000fe200078e0209 */
[----:B------:R-:W-:Y:S01]  /*208c0*/  LEA.HI R19, R19, R20, RZ, 0x1 ;  /* 0x0000001413137211 */ /* 0x000fe200078f08ff */
[-C--:B------:R-:W-:Y:S01]  /*208d0*/  FMUL.FTZ R6, R27, R18.reuse ;  /* 0x000000121b067220 */ /* 0x080fe20000410000 */
[----:B------:R-:W-:Y:S01]  /*208e0*/  SHF.R.S32.HI R34, RZ, 0x5, R34 ;  /* 0x00000005ff227819 */ /* 0x000fe20000011422 */
[-C--:B------:R-:W-:Y:S01]  /*208f0*/  FMUL.FTZ R21, R30, R18.reuse ;  /* 0x000000121e157220 */ /* 0x080fe20000410000 */
[----:B------:R1:W4:Y:S01]  /*20900*/  MUFU.TANH R80, R32 ;  /* 0x0000002000507308 */ /* 0x0003220000002400 */
[-C--:B------:R-:W-:Y:S01]  /*20910*/  FMUL.FTZ R25, R25, R18.reuse ;  /* 0x0000001219197220 */ /* 0x080fe20000410000 */
[-C--:B------:R-:W-:Y:S01]  /*20920*/  FMUL.FTZ R28, R28, R18.reuse ;  /* 0x000000121c1c7220 */ /* 0x080fe20000410000 */
[-C--:B------:R-:W-:Y:S01]  /*20930*/  FMUL.FTZ R40, R40, R18.reuse ;  /* 0x0000001228287220 */ /* 0x080fe20000410000 */
[-C--:B------:R-:W-:Y:S01]  /*20940*/  FMUL.FTZ R41, R41, R18.reuse ;  /* 0x0000001229297220 */ /* 0x080fe20000410000 */
[-C--:B------:R-:W-:Y:S01]  /*20950*/  FMUL.FTZ R74, R43, R18.reuse ;  /* 0x000000122b4a7220 */ /* 0x080fe20000410000 */
[-C--:B------:R-:W-:Y:S01]  /*20960*/  FMUL.FTZ R44, R44, R18.reuse ;  /* 0x000000122c2c7220 */ /* 0x080fe20000410000 */
[-C--:B------:R-:W-:Y:S01]  /*20970*/  FMUL.FTZ R45, R45, R18.reuse ;  /* 0x000000122d2d7220 */ /* 0x080fe20000410000 */
[----:B------:R3:W0:Y:S01]  /*20980*/  MUFU.TANH R42, R48 ;  /* 0x00000030002a7308 */ /* 0x0006220000002400 */
        /* <DEDUP_REMOVED lines=17> */
[-C--:B---3--:R-:W-:Y:S01]  /*20aa0*/  FMUL.FTZ R48, R70, R18.reuse ;  /* 0x0000001246307220 */ /* 0x088fe20000410000 */
[-C--:B--2---:R-:W-:Y:S01]  /*20ab0*/  FMUL.FTZ R52, R71, R18.reuse ;  /* 0x0000001247347220 */ /* 0x084fe20000410000 */
[-C--:B------:R-:W-:Y:S01]  /*20ac0*/  FMUL.FTZ R49, R49, R18.reuse ;  /* 0x0000001231317220 */ /* 0x080fe20000410000 */
[-C--:B------:R-:W-:Y:S01]  /*20ad0*/  FMUL.FTZ R53, R53, R18.reuse ;  /* 0x0000001235357220 */ /* 0x080fe20000410000 */
[-C--:B------:R-:W-:Y:S01]  /*20ae0*/  FMUL.FTZ R59, R59, R18.reuse ;  /* 0x000000123b3b7220 */ /* 0x080fe20000410000 */
[-C--:B------:R-:W-:Y:S01]  /*20af0*/  FMUL.FTZ R61, R61, R18.reuse ;  /* 0x000000123d3d7220 */ /* 0x080fe20000410000 */
[----:B------:R-:W-:Y:S01]  /*20b00*/  FMUL.FTZ R65, R65, R18 ;  /* 0x0000001241417220 */ /* 0x000fe20000410000 */
[----:B------:R-:W-:Y:S01]  /*20b10*/  LOP3.LUT R19, R19, 0x3fffffe, RZ, 0xc0, !PT ;  /* 0x03fffffe13137812 */ /* 0x000fe200078ec0ff */
[----:B------:R-:W-:Y:S01]  /*20b20*/  IMAD.IADD R39, R38, 0x1, -R39 ;  /* 0x0000000126277824 */ /* 0x000fe200078e0a27 */
[----:B------:R-:W-:Y:S01]  /*20b30*/  IADD3 R37, -R8, 0x1, R37 ;  /* 0x0000000108257810 */ /* 0x000fe20007ffe125 */
[----:B------:R-:W-:Y:S01]  /*20b40*/  IMAD R34, R73, 0x8, R34 ;  /* 0x0000000849227824 */ /* 0x000fe200078e0222 */
[----:B------:R1:W2:Y:S01]  /*20b50*/  MUFU.TANH R85, R54 ;  /* 0x0000003600557308 */ /* 0x0002a20000002400 */
[----:B------:R-:W-:-:S02]  /*20b60*/  IADD3 R19, R20, -R19, RZ ;  /* 0x8000001314137210 */ /* 0x000fc40007ffe0ff */
[----:B------:R-:W-:Y:S02]  /*20b70*/  IMAD.U32 R20, R34, 0x10, R39 ;  /* 0x0000001022147824 */ /* 0x000fe400078e0027 */
[----:B------:R-:W-:-:S03]  /*20b80*/  IMAD R18, R36, -0x2, R37 ;  /* 0xfffffffe24127824 */ /* 0x000fc600078e0225 */
[----:B------:R1:W3:Y:S01]  /*20b90*/  MUFU.TANH R86, R55 ;  /* 0x0000003700567308 */ /* 0x0002e20000002400 */
[----:B------:R-:W-:Y:S01]  /*20ba0*/  LOP3.LUT R37, RZ, R10, RZ, 0x33, !PT ;  /* 0x0000000aff257212 */ /* 0x000fe200078e33ff */
[----:B------:R-:W-:-:S06]  /*20bb0*/  IMAD R38, R19, 0x40, R20 ;  /* 0x0000004013267824 */ /* 0x000fcc00078e0214 */
        /* <DEDUP_REMOVED lines=37> */
[----:B------:R-:W0:Y:S08]  /*20e10*/  MUFU.TANH R69, R69 ;  /* 0x0000004500457308 */ /* 0x000e300000002400 */
        /* <DEDUP_REMOVED lines=19> */
.L_x_2957:
[----:B------:R-:W-:-:S13]  /*20f50*/  ISETP.NE.AND P1, PT, R13, 0x1, PT ;  /* 0x000000010d00780c */ /* 0x000fda0003f25270 */
[----:B------:R-:W-:-:S05]  /*20f60*/  @P1 IMAD.HI.U32 R20, R10, R14, RZ ;  /* 0x0000000e0a141227 */ /* 0x000fca00078e00ff */
[----:B------:R-:W-:-:S07]  /*20f70*/  @P1 SHF.R.U32.HI R10, RZ, R15, R20 ;  /* 0x0000000fff0a1219 */ /* 0x000fce0000011614 */
.L_x_2958:
[----:B------:R-:W-:Y:S05]  /*20f80*/  BSYNC B1 ;  /* 0x0000000000017941 */ /* 0x000fea0003800000 */
.L_x_2956:
[----:B------:R-:W-:-:S05]  /*20f90*/  IMAD R11, R10, R13, R66 ;  /* 0x0000000d0a0b7224 */ /* 0x000fca00078e0242 */
[----:B------:R-:W-:Y:S02]  /*20fa0*/  VIMNMX R18, R18, R11, !PT ;  /* 0x0000000b12127248 */ /* 0x000fe40007fe0100 */
[----:B------:R-:W-:-:S07]  /*20fb0*/  VIADDMNMX R12, R11, R13, R12, PT ;  /* 0x0000000d0b0c7246 */ /* 0x000fce000380010c */
.L_x_2955:
[----:B------:R-:W-:Y:S05]  /*20fc0*/  BSYNC B0 ;  /* 0x0000000000007941 */ /* 0x000fea0003800000 */
.L_x_2954:
        /* <DEDUP_REMOVED lines=8> */
[----:B------:R-:W-:Y:S02]  /*21050*/  ISETP.GT.AND P2, PT, R18, 0x1, !P2 ;  /* 0x000000011200780c */ /* 0x000fe40005744270 */
[----:B------:R-:W-:Y:S02]  /*21060*/  ISETP.GE.AND P3, PT, R36, 0xa, PT ;  /* 0x0000000a2400780c */ /* 0x000fe40003f66270 */
[----:B0-----:R-:W-:Y:S01]  /*21070*/  FSEL R67, R28, -INF , !P1 ;  /* 0xff8000001c437808 */ /* 0x001fe20004800000 */
[----:B------:R-:W-:Y:S01]  /*21080*/  IMAD.IADD R28, R73, 0x1, R38 ;  /* 0x00000001491c7824 */ /* 0x000fe200078e0226 */
        /* <DEDUP_REMOVED lines=84> */
[----:B------:R-:W-:Y:S01]  /*215d0*/  FSEL R37, R54, -INF , !P2 ;  /* 0xff80000036257808 */ /* 0x000fe20005000000 */
[----:B------:R-:W-:Y:S01]  /*215e0*/  IMAD.IADD R54, R71, 0x1, R38 ;  /* 0x0000000147367824 */ /* 0x000fe200078e0226 */
        /* <DEDUP_REMOVED lines=33> */
.L_x_2962:
[----:B------:R-:W-:-:S13]  /*21800*/  ISETP.NE.AND P6, PT, R13, 0x1, PT ;  /* 0x000000010d00780c */ /* 0x000fda0003fc5270 */
[----:B------:R-:W-:-:S05]  /*21810*/  @P6 IMAD.HI.U32 R14, R8, R14, RZ ;  /* 0x0000000e080e6227 */ /* 0x000fca00078e00ff */
[----:B------:R-:W-:-:S07]  /*21820*/  @P6 SHF.R.U32.HI R8, RZ, R15, R14 ;  /* 0x0000000fff086219 */ /* 0x000fce000001160e */
.L_x_2963:
[----:B------:R-:W-:Y:S05]  /*21830*/  BSYNC B1 ;  /* 0x0000000000017941 */ /* 0x000fea0003800000 */
.L_x_2961:
[----:B------:R-:W-:-:S05]  /*21840*/  IMAD R7, R8, R13, R66 ;  /* 0x0000000d08077224 */ /* 0x000fca00078e0242 */
[----:B------:R-:W-:Y:S02]  /*21850*/  VIADDMNMX R54, R7, R13, R54, PT ;  /* 0x0000000d07367246 */ /* 0x000fe40003800136 */
[----:B------:R-:W-:-:S07]  /*21860*/  VIMNMX R28, R28, R7, !PT ;  /* 0x000000071c1c7248 */ /* 0x000fce0007fe0100 */
.L_x_2960:
[----:B------:R-:W-:Y:S05]  /*21870*/  BSYNC B0 ;  /* 0x0000000000007941 */ /* 0x000fea0003800000 */
.L_x_2959:
        /* <DEDUP_REMOVED lines=8> */
[----:B------:R-:W2:Y:S01]  /*21900*/  LD.E.64 R6, desc[UR56][R16.64+0x230] ;  /* 0x0002303810067980 */ /* 0x000ea2000c101b00 */
        /* <DEDUP_REMOVED lines=68> */
[----:B------:R-:W-:-:S02]  /*21d50*/  FSEL R5, R62, -INF , !P5 ;  /* 0xff8000003e057808 */ /* 0x000fc40006800000 */
[----:B------:R-:W-:Y:S02]  /*21d60*/  FMNMX.FTZ R56, R11, R56, !PT ;  /* 0x000000380b387209 */ /* 0x000fe40007810000 */
[----:B------:R-:W-:Y:S02]  /*21d70*/  ISETP.GT.AND P2, PT, R28, 0x50, !P2 ;  /* 0x000000501c00780c */ /* 0x000fe40005744270 */
        /* <DEDUP_REMOVED lines=45> */
[----:B------:R-:W-:Y:S02]  /*22050*/  ISETP.GT.AND P3, PT, R28, 0x51, !P3 ;  /* 0x000000511c00780c */ /* 0x000fe40005f64270 */
[----:B------:R-:W-:-:S02]  /*22060*/  ISETP.LT.OR P2, PT, R54, 0x51, P2 ;  /* 0x000000513600780c */ /* 0x000fc40001741670 */
[----:B------:R-:W-:Y:S02]  /*22070*/  FSEL R71, R27, -INF , !P1 ;  /* 0xff8000001b477808 */ /* 0x000fe40004800000 */
[----:B------:R-:W-:Y:S02]  /*22080*/  FMNMX.FTZ R56, R5, R56, !PT ;  /* 0x0000003805387209 */ /* 0x000fe40007810000 */
[C---:B------:R-:W-:Y:S02]  /*22090*/  ISETP.GT.AND P4, PT, R28.reuse, 0x58, !P4 ;  /* 0x000000581c00780c */ /* 0x040fe40006784270 */
[----:B------:R-:W-:Y:S02]  /*220a0*/  ISETP.GT.AND P1, PT, R28, 0x59, !P6 ;  /* 0x000000591c00780c */ /* 0x000fe40007724270 */
[----:B------:R-:W-:Y:S02]  /*220b0*/  ISETP.LT.OR P3, PT, R54, 0x52, P3 ;  /* 0x000000523600780c */ /* 0x000fe40001f61670 */
[----:B------:R-:W-:-:S02]  /*220c0*/  FSEL R28, R30, -INF , !P2 ;  /* 0xff8000001e1c7808 */ /* 0x000fc40005000000 */
[----:B------:R-:W-:Y:S02]  /*220d0*/  FMNMX.FTZ R9, R71, R56, !PT ;  /* 0x0000003847097209 */ /* 0x000fe40007810000 */
[----:B------:R-:W-:Y:S02]  /*220e0*/  ISETP.LT.OR P4, PT, R54, 0x59, P4 ;  /* 0x000000593600780c */ /* 0x000fe40002781670 */
[----:B------:R-:W-:Y:S02]  /*220f0*/  FSEL R27, R32, -INF , !P3 ;  /* 0xff800000201b7808 */ /* 0x000fe40005800000 */
[----:B------:R-:W-:Y:S01]  /*22100*/  FMNMX.FTZ R30, R28, R9, !PT ;  /* 0x000000091c1e7209 */ /* 0x000fe20007810000 */
[----:B------:R-:W-:Y:S01]  /*22110*/  UIADD3 UR4, UP0, UR49, 0x230, URZ ;  /* 0x0000023031047890 */ /* 0x000fe2000ff1e03f */
[----:B------:R-:W-:Y:S02]  /*22120*/  ISETP.LT.OR P1, PT, R54, 0x5a, P1 ;  /* 0x0000005a3600780c */ /* 0x000fe40000f21670 */
[----:B------:R-:W-:-:S02]  /*22130*/  FSEL R29, R48, -INF , !P4 ;  /* 0xff800000301d7808 */ /* 0x000fc40006000000 */
[----:B------:R-:W-:Y:S01]  /*22140*/  FMNMX.FTZ R32, R27, R30, !PT ;  /* 0x0000001e1b207209 */ /* 0x000fe20007810000 */
[----:B------:R-:W-:Y:S02]  /*22150*/  ULOP3.LUT UR4, UR4, 0x4, URZ, 0xfc, !UPT ;  /* 0x0000000404047892 */ /* 0x000fe4000f8efc3f */
[----:B------:R-:W-:Y:S01]  /*22160*/  UIADD3.X UR5, URZ, UR48, URZ, UP0, !UPT ;  /* 0x000000303f057290 */ /* 0x000fe200087fe43f */
[----:B------:R-:W-:Y:S02]  /*22170*/  FSEL R30, R52, -INF , !P1 ;  /* 0xff800000341e7808 */ /* 0x000fe40004800000 */
[----:B------:R-:W-:Y:S01]  /*22180*/  FMNMX.FTZ R9, R29, R32, !PT ;  /* 0x000000201d097209 */ /* 0x000fe20007810000 */
[----:B------:R-:W-:Y:S01]  /*22190*/  IMAD.U32 R68, RZ, RZ, UR4 ;  /* 0x00000004ff447e24 */ /* 0x000fe2000f8e00ff */
[----:B0-----:R-:W-:Y:S01]  /*221a0*/  FMNMX.FTZ R75, R58, R75, !PT ;  /* 0x0000004b3a4b7209 */ /* 0x001fe20007810000 */
[----:B------:R-:W-:Y:S01]  /*221b0*/  IMAD.U32 R69, RZ, RZ, UR5 ;  /* 0x00000005ff457e24 */ /* 0x000fe2000f8e00ff */
[----:B------:R-:W-:Y:S01]  /*221c0*/  FMNMX.FTZ R9, R30, R9, !PT ;  /* 0x000000091e097209 */ /* 0x000fe20007810000 */
[----:B------:R-:W-:Y:S04]  /*221d0*/  ST.E desc[UR56][R16.64+0x230], R73 ;  /* 0x0002304910007985 */ /* 0x000fe8000c101938 */
[----:B------:R-:W-:Y:S04]  /*221e0*/  ST.E desc[UR56][R68.64], R9 ;  /* 0x0000000944007985 */ /* 0x000fe8000c101938 */
[----:B------:R-:W-:Y:S04]  /*221f0*/  ST.E desc[UR56][R16.64+0x230], R75 ;  /* 0x0002304b10007985 */ /* 0x000fe8000c101938 */
[----:B------:R-:W2:Y:S04]  /*22200*/  LD.E R32, desc[UR56][R68.64] ;  /* 0x0000003844207980 */ /* 0x000ea8000c101900 */
[----:B--2---:R-:W0:Y:S02]  /*22210*/  SHFL.BFLY PT, R77, R32, 0x2, 0x1f ;  /* 0x0c401f00204d7f89 */ /* 0x004e2400000e0000 */
[----:B0-----:R-:W-:-:S05]  /*22220*/  FMNMX.FTZ R77, R32, R77, !PT ;  /* 0x0000004d204d7209 */ /* 0x001fca0007810000 */
[----:B------:R-:W0:Y:S02]  /*22230*/  SHFL.BFLY PT, R48, R77, 0x1, 0x1f ;  /* 0x0c201f004d307f89 */ /* 0x000e2400000e0000 */
[----:B0-----:R-:W-:-:S05]  /*22240*/  FMNMX.FTZ R79, R77, R48, !PT ;  /* 0x000000304d4f7209 */ /* 0x001fca0007810000 */
[----:B------:R0:W-:Y:S04]  /*22250*/  ST.E desc[UR56][R68.64], R79 ;  /* 0x0000004f44007985 */ /* 0x0001e8000c101938 */
[----:B------:R-:W2:Y:S04]  /*22260*/  LD.E R81, desc[UR56][R16.64+0x230] ;  /* 0x0002303810517980 */ /* 0x000ea8000c101900 */
[----:B------:R-:W0:Y:S04]  /*22270*/  LD.E R48, desc[UR56][R16.64+0x250] ;  /* 0x0002503810307980 */ /* 0x000e28000c101900 */
[----:B------:R-:W3:Y:S04]  /*22280*/  LD.E R54, desc[UR56][R16.64+0x240] ;  /* 0x0002403810367980 */ /* 0x000ee8000c101900 */
[----:B------:R-:W4:Y:S01]  /*22290*/  LD.E R56, desc[UR56][R16.64+0x244] ;  /* 0x0002443810387980 */ /* 0x000f22000c101900 */
[----:B------:R-:W-:-:S04]  /*222a0*/  FSETP.NEU.FTZ.AND P2, PT, R79, -INF , PT ;  /* 0xff8000004f00780b */ /* 0x000fc80003f5d000 */
[----:B------:R-:W-:-:S05]  /*222b0*/  FSEL R52, R79, RZ, P2 ;  /* 0x000000ff4f347208 */ /* 0x000fca0001000000 */
[----:B------:R-:W-:Y:S02]  /*222c0*/  FADD.FTZ R9, R7, -R52 ;  /* 0x8000003407097221 */ /* 0x000fe40000010000 */
[----:B------:R-:W5:Y:S01]  /*222d0*/  LD.E R7, desc[UR56][R16.64+0x260] ;  /* 0x0002603810077980 */ /* 0x000f62000c101900 */
[----:B------:R-:W-:-:S04]  /*222e0*/  UIADD3 UR4, UP0, UR49, 0x260, URZ ;  /* 0x0000026031047890 */ /* 0x000fc8000ff1e03f */
[----:B------:R-:W-:Y:S02]  /*222f0*/  ULOP3.LUT UR5, UR4, 0x4, URZ, 0xfc, !UPT ;  /* 0x0000000404057892 */ /* 0x000fe4000f8efc3f */
[----:B------:R-:W-:Y:S01]  /*22300*/  UIADD3.X UR7, URZ, UR48, URZ, UP0, !UPT ;  /* 0x000000303f077290 */ /* 0x000fe200087fe43f */
[----:B--2---:R-:W-:Y:S01]  /*22310*/  FSETP.NEU.FTZ.AND P1, PT, R81, -INF , PT ;  /* 0xff8000005100780b */ /* 0x004fe20003f3d000 */
[-C--:B0-----:R-:W-:Y:S01]  /*22320*/  FMUL.FTZ R79, R79, R48.reuse ;  /* 0x000000304f4f7220 */ /* 0x081fe20000410000 */
[CC--:B------:R-:W-:Y:S02]  /*22330*/  FMUL.FTZ R32, R81.reuse, R48.reuse ;  /* 0x0000003051207220 */ /* 0x0c0fe40000410000 */
[----:B------:R-:W-:Y:S02]  /*22340*/  FSEL R81, R81, RZ, P1 ;  /* 0x000000ff51517208 */ /* 0x000fe40000800000 */
[----:B------:R-:W-:Y:S02]  /*22350*/  FSEL R79, R79, RZ, P2 ;  /* 0x000000ff4f4f7208 */ /* 0x000fe40001000000 */
[----:B------:R-:W-:Y:S01]  /*22360*/  FSEL R52, R32, RZ, P1 ;  /* 0x000000ff20347208 */ /* 0x000fe20000800000 */
[----:B------:R-:W-:Y:S01]  /*22370*/  FADD.FTZ R81, R6, -R81 ;  /* 0x8000005106517221 */ /* 0x000fe20000010000 */
[----:B------:R-:W-:Y:S01]  /*22380*/  FMUL.FTZ R32, R48, R9 ;  /* 0x0000000930207220 */ /* 0x000fe20000410000 */
[-CC-:B------:R-:W-:Y:S01]  /*22390*/  FFMA.FTZ R199, R25, R48.reuse, -R79.reuse ;  /* 0x0000003019c77223 */ /* 0x180fe2000001084f */
[-CC-:B------:R-:W-:Y:S01]  /*223a0*/  FFMA.FTZ R157, R50, R48.reuse, -R79.reuse ;  /* 0x00000030329d7223 */ /* 0x180fe2000001084f */
[-CC-:B------:R-:W-:Y:S01]  /*223b0*/  FFMA.FTZ R156, R83, R48.reuse, -R52.reuse ;  /* 0x00000030539c7223 */ /* 0x180fe20000010834 */
[-C--:B------:R-:W-:Y:S01]  /*223c0*/  FMUL.FTZ R25, R81, R48.reuse ;  /* 0x0000003051197220 */ /* 0x080fe20000410000 */
[-CC-:B------:R-:W-:Y:S01]  /*223d0*/  FFMA.FTZ R174, R19, R48.reuse, -R52.reuse ;  /* 0x0000003013ae7223 */ /* 0x180fe20000010834 */
[-CC-:B------:R-:W-:Y:S01]  /*223e0*/  FFMA.FTZ R19, R10, R48.reuse, -R52.reuse ;  /* 0x000000300a137223 */ /* 0x180fe20000010834 */
[-CC-:B------:R-:W-:Y:S01]  /*223f0*/  FFMA.FTZ R11, R11, R48.reuse, -R52.reuse ;  /* 0x000000300b0b7223 */ /* 0x180fe20000010834 */
[-CC-:B------:R-:W-:Y:S01]  /*22400*/  FFMA.FTZ R10, R55, R48.reuse, -R79.reuse ;  /* 0x00000030370a7223 */ /* 0x180fe2000001084f */
[----:B------:R-:W-:Y:S01]  /*22410*/  MUFU.EX2 R32, R32 ;  /* 0x0000002000207308 */ /* 0x000fe20000000800 */
[-C--:B------:R-:W-:Y:S01]  /*22420*/  FFMA.FTZ R158, R67, R48.reuse, -R52 ;  /* 0x00000030439e7223 */ /* 0x080fe20000010834 */
[----:B------:R-:W-:-:S06]  /*22430*/  FFMA.FTZ R159, R57, R48, -R79 ;  /* 0x00000030399f7223 */ /* 0x000fcc000001084f */
[----:B------:R-:W-:Y:S01]  /*22440*/  MUFU.EX2 R156, R156 ;  /* 0x0000009c009c7308 */ /* 0x000fe20000000800 */
[-C--:B------:R-:W-:Y:S01]  /*22450*/  FFMA.FTZ R9, R65, R48.reuse, -R52 ;  /* 0x0000003041097223 */ /* 0x080fe20000010834 */
[----:B------:R-:W-:-:S06]  /*22460*/  FFMA.FTZ R8, R8, R48, -R79 ;  /* 0x0000003008087223 */ /* 0x000fcc000001084f */
[----:B------:R-:W-:Y:S08]  /*22470*/  MUFU.EX2 R157, R157 ;  /* 0x0000009d009d7308 */ /* 0x000ff00000000800 */
[----:B------:R-:W3:Y:S01]  /*22480*/  MUFU.EX2 R25, R25 ;  /* 0x0000001900197308 */ /* 0x000ee20000000800 */
[-C--:B------:R-:W-:Y:S01]  /*22490*/  FFMA.FTZ R215, R63, R48.reuse, -R52 ;  /* 0x000000303fd77223 */ /* 0x080fe20000010834 */
[----:B------:R-:W-:-:S06]  /*224a0*/  FFMA.FTZ R211, R38, R48, -R79 ;  /* 0x0000003026d37223 */ /* 0x000fcc000001084f */
[----:B------:R-:W0:Y:S08]  /*224b0*/  MUFU.EX2 R11, R11 ;  /* 0x0000000b000b7308 */ /* 0x000e300000000800 */
[----:B------:R-:W1:Y:S01]  /*224c0*/  MUFU.EX2 R10, R10 ;  /* 0x0000000a000a7308 */ /* 0x000e620000000800 */
[-C--:B------:R-:W-:Y:S01]  /*224d0*/  FFMA.FTZ R220, R61, R48.reuse, -R52 ;  /* 0x000000303ddc7223 */ /* 0x080fe20000010834 */
[----:B------:R-:W-:-:S06]  /*224e0*/  FFMA.FTZ R218, R36, R48, -R79 ;  /* 0x0000003024da7223 */ /* 0x000fcc000001084f */
[----:B------:R-:W2:Y:S08]  /*224f0*/  MUFU.EX2 R158, R158 ;  /* 0x0000009e009e7308 */ /* 0x000eb00000000800 */
[----:B------:R-:W5:Y:S01]  /*22500*/  MUFU.EX2 R159, R159 ;  /* 0x0000009f009f7308 */ /* 0x000f620000000800 */
[----:B------:R-:W-:Y:S01]  /*22510*/  FFMA.FTZ R189, R15, R48, -R79 ;  /* 0x000000300fbd7223 */ /* 0x000fe2000001084f */
[----:B---3--:R-:W-:Y:S01]  /*22520*/  FFMA.FTZ R54, R25, R54, R156 ;  /* 0x0000003619367223 */ /* 0x008fe2000001009c */
[----:B----4-:R-:W-:-:S05]  /*22530*/  FFMA.FTZ R15, R32, R56, R157 ;  /* 0x00000038200f7223 */ /* 0x010fca000001009d */
[----:B------:R-:W3:Y:S01]  /*22540*/  MUFU.EX2 R9, R9 ;  /* 0x0000000900097308 */ /* 0x000ee20000000800 */
[-C--:B------:R-:W-:Y:S01]  /*22550*/  FFMA.FTZ R209, R59, R48.reuse, -R52 ;  /* 0x000000303bd17223 */ /* 0x080fe20000010834 */
[----:B------:R-:W-:-:S06]  /*22560*/  FFMA.FTZ R207, R35, R48, -R79 ;  /* 0x0000003023cf7223 */ /* 0x000fcc000001084f */
[----:B------:R-:W4:Y:S01]  /*22570*/  MUFU.EX2 R8, R8 ;  /* 0x0000000800087308 */ /* 0x000f220000000800 */
[----:B------:R-:W-:Y:S01]  /*22580*/  FFMA.FTZ R196, R21, R48, -R79 ;  /* 0x0000003015c47223 */ /* 0x000fe2000001084f */
[----:B0-----:R-:W-:Y:S01]  /*22590*/  FADD.FTZ R21, R11, R54 ;  /* 0x000000360b157221 */ /* 0x001fe20000010000 */
[----:B-1----:R-:W-:-:S05]  /*225a0*/  FADD.FTZ R6, R10, R15 ;  /* 0x0000000f0a067221 */ /* 0x002fca0000010000 */
[----:B------:R-:W0:Y:S01]  /*225b0*/  MUFU.EX2 R215, R215 ;  /* 0x000000d700d77308 */ /* 0x000e220000000800 */
[-C--:B------:R-:W-:Y:S01]  /*225c0*/  FFMA.FTZ R216, R53, R48.reuse, -R52 ;  /* 0x0000003035d87223 */ /* 0x080fe20000010834 */
[----:B------:R-:W-:-:S06]  /*225d0*/  FFMA.FTZ R208, R33, R48, -R79 ;  /* 0x0000003021d07223 */ /* 0x000fcc000001084f */
[----:B------:R-:W1:Y:S01]  /*225e0*/  MUFU.EX2 R211, R211 ;  /* 0x000000d300d37308 */ /* 0x000e620000000800 */
[----:B------:R-:W-:Y:S01]  /*225f0*/  FFMA.FTZ R190, R14, R48, -R79 ;  /* 0x000000300ebe7223 */ /* 0x000fe2000001084f */
[----:B--2---:R-:W-:Y:S01]  /*22600*/  FADD.FTZ R14, R158, R21 ;  /* 0x000000159e0e7221 */ /* 0x004fe20000010000 */
[----:B-----5:R-:W-:-:S05]  /*22610*/  FADD.FTZ R15, R159, R6 ;  /* 0x000000069f0f7221 */ /* 0x020fca0000010000 */
[----:B------:R-:W2:Y:S01]  /*22620*/  MUFU.EX2 R220, R220 ;  /* 0x000000dc00dc7308 */ /* 0x000ea20000000800 */
[-C--:B------:R-:W-:Y:S01]  /*22630*/  FFMA.FTZ R206, R51, R48.reuse, -R52 ;  /* 0x0000003033ce7223 */ /* 0x080fe20000010834 */
[----:B------:R-:W-:-:S06]  /*22640*/  FFMA.FTZ R203, R31, R48, -R79 ;  /* 0x000000301fcb7223 */ /* 0x000fcc000001084f */
[----:B------:R-:W5:Y:S01]  /*22650*/  MUFU.EX2 R218, R218 ;  /* 0x000000da00da7308 */ /* 0x000f620000000800 */
[----:B---3--:R-:W-:Y:S01]  /*22660*/  FADD.FTZ R14, R9, R14 ;  /* 0x0000000e090e7221 */ /* 0x008fe20000010000 */
[----:B----4-:R-:W-:-:S06]  /*22670*/  FADD.FTZ R6, R8, R15 ;  /* 0x0000000f08067221 */ /* 0x010fcc0000010000 */
        /* <DEDUP_REMOVED lines=8> */
[----:B------:R-:W-:-:S07]  /*22700*/  FFMA.FTZ R202, R47, R48, -R52 ;  /* 0x000000302fca7223 */ /* 0x000fce0000010834 */
[----:B------:R-:W1:Y:S01]  /*22710*/  MUFU.EX2 R208, R208 ;  /* 0x000000d000d07308 */ /* 0x000e620000000800 */
[----:B--2---:R-:W-:Y:S01]  /*22720*/  FADD.FTZ R6, R220, R13 ;  /* 0x0000000ddc067221 */ /* 0x004fe20000010000 */
[----:B-----5:R-:W-:-:S06]  /*22730*/  FADD.FTZ R14, R218, R15 ;  /* 0x0000000fda0e7221 */ /* 0x020fcc0000010000 */
        /* <DEDUP_REMOVED lines=10> */
[----:B0-----:R-:W-:Y:S01]  /*227e0*/  FADD.FTZ R13, R216, R13 ;  /* 0x0000000dd80d7221 */ /* 0x001fe20000010000 */
[----:B-1----:R-:W-:-:S06]  /*227f0*/  FADD.FTZ R6, R208, R15 ;  /* 0x0000000fd0067221 */ /* 0x002fcc0000010000 */
[----:B------:R-:W0:Y:S01]  /*22800*/  MUFU.EX2 R202, R202 ;  /* 0x000000ca00ca7308 */ /* 0x000e220000000800 */
[----:B------:R-:W-:-:S07]  /*22810*/  FFMA.FTZ R198, R44, R48, -R52 ;  /* 0x000000302cc67223 */ /* 0x000fce0000010834 */
[----:B------:R-:W1:Y:S01]  /*22820*/  MUFU.EX2 R199, R199 ;  /* 0x000000c700c77308 */ /* 0x000e620000000800 */
[-CC-:B------:R-:W-:Y:S01]  /*22830*/  FFMA.FTZ R186, R12, R48.reuse, -R79.reuse ;  /* 0x000000300cba7223 */ /* 0x180fe2000001084f */
[----:B------:R-:W-:Y:S01]  /*22840*/  FFMA.FTZ R175, R5, R48, -R79 ;  /* 0x0000003005af7223 */ /* 0x000fe2000001084f */
[----:B--2---:R-:W-:-:S05]  /*22850*/  FADD.FTZ R12, R206, R13 ;  /* 0x0000000dce0c7221 */ /* 0x004fca0000010000 */
[----:B------:R-:W2:Y:S01]  /*22860*/  MUFU.EX2 R201, R201 ;  /* 0x000000c900c97308 */ /* 0x000ea20000000800 */
[----:B-----5:R-:W-:Y:S01]  /*22870*/  FADD.FTZ R5, R203, R6 ;  /* 0x00000006cb057221 */ /* 0x020fe20000010000 */
[----:B------:R-:W-:-:S06]  /*22880*/  FFMA.FTZ R193, R43, R48, -R52 ;  /* 0x000000302bc17223 */ /* 0x000fcc0000010834 */
[----:B------:R-:W5:Y:S01]  /*22890*/  MUFU.EX2 R200, R200 ;  /* 0x000000c800c87308 */ /* 0x000f620000000800 */
[----:B---3--:R-:W-:Y:S01]  /*228a0*/  FADD.FTZ R13, R205, R12 ;  /* 0x0000000ccd0d7221 */ /* 0x008fe20000010000 */
[----:B----4-:R-:W-:-:S06]  /*228b0*/  FADD.FTZ R6, R204, R5 ;  /* 0x00000005cc067221 */ /* 0x010fcc0000010000 */
[----:B------:R-:W3:Y:S01]  /*228c0*/  MUFU.EX2 R197, R197 ;  /* 0x000000c500c57308 */ /* 0x000ee20000000800 */
[----:B------:R-:W-:-:S07]  /*228d0*/  FFMA.FTZ R194, R42, R48, -R52 ;  /* 0x000000302ac27223 */ /* 0x000fce0000010834 */
[----:B------:R-:W4:Y:S01]  /*228e0*/  MUFU.EX2 R195, R195 ;  /* 0x000000c300c37308 */ /* 0x000f220000000800 */
[----:B0-----:R-:W-:Y:S01]  /*228f0*/  FADD.FTZ R12, R202, R13 ;  /* 0x0000000dca0c7221 */ /* 0x001fe20000010000 */
[----:B-1----:R-:W-:-:S06]  /*22900*/  FADD.FTZ R5, R199, R6 ;  /* 0x00000006c7057221 */ /* 0x002fcc0000010000 */
[----:B------:R-:W0:Y:S01]  /*22910*/  MUFU.EX2 R198, R198 ;  /* 0x000000c600c67308 */ /* 0x000e220000000800 */
[----:B------:R-:W-:-:S07]  /*22920*/  FFMA.FTZ R187, R41, R48, -R52 ;  /* 0x0000003029bb7223 */ /* 0x000fce0000010834 */
[----:B------:R-:W1:Y:S01]  /*22930*/  MUFU.EX2 R196, R196 ;  /* 0x000000c400c47308 */ /* 0x000e620000000800 */
[----:B--2---:R-:W-:Y:S01]  /*22940*/  FADD.FTZ R12, R201, R12 ;  /* 0x0000000cc90c7221 */ /* 0x004fe20000010000 */
[----:B-----5:R-:W-:-:S06]  /*22950*/  FADD.FTZ R6, R200, R5 ;  /* 0x00000005c8067221 */ /* 0x020fcc0000010000 */
[----:B------:R-:W2:Y:S01]  /*22960*/  MUFU.EX2 R193, R193 ;  /* 0x000000c100c17308 */ /* 0x000ea20000000800 */
[----:B------:R-:W-:-:S07]  /*22970*/  FFMA.FTZ R188, R40, R48, -R52 ;  /* 0x0000003028bc7223 */ /* 0x000fce0000010834 */
        /* <DEDUP_REMOVED lines=9> */
[-C--:B------:R-:W-:Y:S01]  /*22a10*/  FFMA.FTZ R184, R37, R48.reuse, -R52 ;  /* 0x0000003025b87223 */ /* 0x080fe20000010834 */
[----:B------:R-:W-:-:S06]  /*22a20*/  FFMA.FTZ R178, R71, R48, -R79 ;  /* 0x0000003047b27223 */ /* 0x000fcc000001084f */
        /* <DEDUP_REMOVED lines=25> */
[----:B------:R-:W3:Y:S08]  /*22bc0*/  MUFU.EX2 R174, R174 ;  /* 0x000000ae00ae7308 */ /* 0x000ef00000000800 */
[----:B------:R-:W4:Y:S01]  /*22bd0*/  MUFU.EX2 R172, R172 ;  /* 0x000000ac00ac7308 */ /* 0x000f220000000800 */
[----:B0-----:R-:W-:Y:S01]  /*22be0*/  FADD.FTZ R6, R184, R13 ;  /* 0x0000000db8067221 */ /* 0x001fe20000010000 */
[----:B-1----:R-:W-:-:S06]  /*22bf0*/  FADD.FTZ R12, R178, R15 ;  /* 0x0000000fb20c7221 */ /* 0x002fcc0000010000 */
[----:B------:R-:W0:Y:S08]  /*22c00*/  MUFU.EX2 R19, R19 ;  /* 0x0000001300137308 */ /* 0x000e300000000800 */
[----:B------:R-:W1:Y:S01]  /*22c10*/  MUFU.EX2 R5, R5 ;  /* 0x0000000500057308 */ /* 0x000e620000000800 */
[----:B--2---:R-:W-:Y:S01]  /*22c20*/  FADD.FTZ R13, R173, R6 ;  /* 0x00000006ad0d7221 */ /* 0x004fe20000010000 */
[----:B-----5:R-:W-:-:S06]  /*22c30*/  FADD.FTZ R15, R21, R12 ;  /* 0x0000000c150f7221 */ /* 0x020fcc0000010000 */
[----:B------:R-:W2:Y:S08]  /*22c40*/  MUFU.EX2 R20, R20 ;  /* 0x0000001400147308 */ /* 0x000eb00000000800 */
[----:B------:R-:W5:Y:S01]  /*22c50*/  MUFU.EX2 R18, R18 ;  /* 0x0000001200127308 */ /* 0x000f620000000800 */
[----:B---3--:R-:W-:Y:S01]  /*22c60*/  FADD.FTZ R6, R174, R13 ;  /* 0x0000000dae067221 */ /* 0x008fe20000010000 */
[----:B----4-:R-:W-:-:S03]  /*22c70*/  FADD.FTZ R12, R172, R15 ;  /* 0x0000000fac0c7221 */ /* 0x010fc60000010000 */
[----:B0-----:R-:W-:Y:S01]  /*22c80*/  FADD.FTZ R13, R19, R6 ;  /* 0x00000006130d7221 */ /* 0x001fe20000010000 */
[----:B-1----:R-:W-:Y:S01]  /*22c90*/  FADD.FTZ R15, R5, R12 ;  /* 0x0000000c050f7221 */ /* 0x002fe20000010000 */
[----:B------:R-:W-:Y:S01]  /*22ca0*/  FMUL.FTZ R7, R25, R7 ;  /* 0x0000000719077220 */ /* 0x000fe20000410000 */
[----:B------:R-:W-:Y:S01]  /*22cb0*/  MOV R14, UR5 ;  /* 0x00000005000e7c02 */ /* 0x000fe20008000f00 */
[----:B--2---:R-:W-:-:S03]  /*22cc0*/  FADD.FTZ R13, R20, R13 ;  /* 0x0000000d140d7221 */ /* 0x004fc60000010000 */
[----:B------:R-:W-:Y:S01]  /*22cd0*/  ST.E desc[UR56][R16.64+0x260], R7 ;  /* 0x0002600710007985 */ /* 0x000fe2000c101938 */
[----:B-----5:R-:W-:Y:S01]  /*22ce0*/  FADD.FTZ R27, R18, R15 ;  /* 0x0000000f121b7221 */ /* 0x020fe20000010000 */
[----:B------:R-:W-:Y:S02]  /*22cf0*/  IMAD.U32 R15, RZ, RZ, UR7 ;  /* 0x00000007ff0f7e24 */ /* 0x000fe4000f8e00ff */
[----:B------:R0:W-:Y:S04]  /*22d00*/  ST.E desc[UR56][R16.64+0x240], R13 ;  /* 0x0002400d10007985 */ /* 0x0001e8000c101938 */
[----:B------:R1:W-:Y:S04]  /*22d10*/  ST.E desc[UR56][R16.64+0x244], R27 ;  /* 0x0002441b10007985 */ /* 0x0003e8000c101938 */
[----:B------:R-:W2:Y:S02]  /*22d20*/  LD.E R6, desc[UR56][R14.64] ;  /* 0x000000380e067980 */ /* 0x000ea4000c101900 */
[----:B--2---:R-:W-:-:S05]  /*22d30*/  FMUL.FTZ R29, R25, R6 ;  /* 0x00000006191d7220 */ /* 0x004fca0000410000 */
[----:B------:R2:W-:Y:S04]  /*22d40*/  ST.E desc[UR56][R14.64], R29 ;  /* 0x0000001d0e007985 */ /* 0x0005e8000c101938 */
[----:B------:R-:W0:Y:S04]  /*22d50*/  LD.E R12, desc[UR56][R16.64+0x274] ;  /* 0x00027438100c7980 */ /* 0x000e28000c101900 */
[----:B------:R-:W3:Y:S04]  /*22d60*/  LD.E R144, desc[UR56][R16.64+0x454] ;  /* 0x0004543810907980 */ /* 0x000ee8000c101900 */
[----:B------:R-:W4:Y:S04]  /*22d70*/  LD.E R6, desc[UR56][R16.64+0x270] ;  /* 0x0002703810067980 */ /* 0x000f28000c101900 */
[----:B------:R-:W1:Y:S04]  /*22d80*/  LD.E R24, desc[UR56][R16.64+0x280] ;  /* 0x0002803810187980 */ /* 0x000e68000c101900 */
[----:B------:R-:W2:Y:S04]  /*22d90*/  LD.E R26, desc[UR56][R16.64+0x284] ;  /* 0x00028438101a7980 */ /* 0x000ea8000c101900 */
        /* <DEDUP_REMOVED lines=57> */
[----:B------:R-:W-:Y:S01]  /*23130*/  ULOP3.LUT UR5, UR4, 0x8, URZ, 0xfc, !UPT ;  /* 0x0000000804057892 */ /* 0x000fe2000f8efc3f */
[C---:B0-----:R-:W-:Y:S01]  /*23140*/  FMUL.FTZ R13, R25.reuse, R12 ;  /* 0x0000000c190d7220 */ /* 0x041fe20000410000 */
[----:B---3--:R-:W-:-:S04]  /*23150*/  FMUL.FTZ R37, R25, R144 ;  /* 0x0000009019257220 */ /* 0x008fc80000410000 */
[----:B------:R0:W-:Y:S01]  /*23160*/  ST.E desc[UR56][R16.64+0x274], R13 ;  /* 0x0002740d10007985 */ /* 0x0001e2000c101938 */
[C---:B----4-:R-:W-:Y:S01]  /*23170*/  FMUL.FTZ R7, R25.reuse, R6 ;  /* 0x0000000619077220 */ /* 0x050fe20000410000 */
[C---:B-1----:R-:W-:Y:S01]  /*23180*/  FMUL.FTZ R27, R25.reuse, R24 ;  /* 0x00000018191b7220 */ /* 0x042fe20000410000 */
[C---:B--2---:R-:W-:Y:S01]  /*23190*/  FMUL.FTZ R29, R25.reuse, R26 ;  /* 0x0000001a191d7220 */ /* 0x044fe20000410000 */
[C---:B-----5:R-:W-:Y:S01]  /*231a0*/  FMUL.FTZ R31, R25.reuse, R28 ;  /* 0x0000001c191f7220 */ /* 0x060fe20000410000 */
[C---:B0-----:R-:W-:Y:S01]  /*231b0*/  FMUL.FTZ R13, R25.reuse, R38 ;  /* 0x00000026190d7220 */ /* 0x041fe20000410000 */
[----:B------:R0:W-:Y:S01]  /*231c0*/  ST.E desc[UR56][R16.64+0x454], R37 ;  /* 0x0004542510007985 */ /* 0x0001e2000c101938 */
[----:B------:R-:W-:-:S03]  /*231d0*/  FMUL.FTZ R33, R25, R30 ;  /* 0x0000001e19217220 */ /* 0x000fc60000410000 */
[----:B------:R1:W-:Y:S01]  /*231e0*/  ST.E desc[UR56][R16.64+0x270], R7 ;  /* 0x0002700710007985 */ /* 0x0003e2000c101938 */
[----:B------:R-:W-:-:S03]  /*231f0*/  FMUL.FTZ R35, R25, R34 ;  /* 0x0000002219237220 */ /* 0x000fc60000410000 */
[----:B------:R2:W-:Y:S04]  /*23200*/  ST.E desc[UR56][R16.64+0x280], R27 ;  /* 0x0002801b10007985 */ /* 0x0005e8000c101938 */
[----:B------:R3:W-:Y:S01]  /*23210*/  ST.E desc[UR56][R16.64+0x284], R29 ;  /* 0x0002841d10007985 */ /* 0x0007e2000c101938 */
[----:B0-----:R-:W-:-:S03]  /*23220*/  FMUL.FTZ R37, R25, R40 ;  /* 0x0000002819257220 */ /* 0x001fc60000410000 */
[----:B------:R0:W-:Y:S01]  /*23230*/  ST.E desc[UR56][R16.64+0x290], R31 ;  /* 0x0002901f10007985 */ /* 0x0001e2000c101938 */
[C---:B-1----:R-:W-:Y:S01]  /*23240*/  FMUL.FTZ R7, R25.reuse, R36 ;  /* 0x0000002419077220 */ /* 0x042fe20000410000 */
[C---:B------:R-:W-:Y:S02]  /*23250*/  FMUL.FTZ R39, R25.reuse, R42 ;  /* 0x0000002a19277220 */ /* 0x040fe40000410000 */
        /* <DEDUP_REMOVED lines=17> */
[C---:B0-----:R-:W-:Y:S01]  /*23370*/  FMUL.FTZ R39, R25.reuse, R62 ;  /* 0x0000003e19277220 */ /* 0x041fe20000410000 */
[C---:B-1----:R-:W-:Y:S02]  /*23380*/  FMUL.FTZ R27, R25.reuse, R58 ;  /* 0x0000003a191b7220 */ /* 0x042fe40000410000 */
[----:B------:R0:W-:Y:S01]  /*23390*/  ST.E desc[UR56][R16.64+0x2f4], R13 ;  /* 0x0002f40d10007985 */ /* 0x0001e2000c101938 */
[C---:B--2---:R-:W-:Y:S01]  /*233a0*/  FMUL.FTZ R29, R25.reuse, R64 ;  /* 0x00000040191d7220 */ /* 0x044fe20000410000 */
[C---:B---3--:R-:W-:Y:S02]  /*233b0*/  FMUL.FTZ R31, R25.reuse, R66 ;  /* 0x00000042191f7220 */ /* 0x048fe40000410000 */
[----:B------:R1:W-:Y:S01]  /*233c0*/  ST.E desc[UR56][R16.64+0x2e0], R33 ;  /* 0x0002e02110007985 */ /* 0x0003e2000c101938 */
[----:B0-----:R-:W-:-:S03]  /*233d0*/  FMUL.FTZ R13, R25, R74 ;  /* 0x0000004a190d7220 */ /* 0x001fc60000410000 */
[----:B------:R0:W-:Y:S04]  /*233e0*/  ST.E desc[UR56][R16.64+0x2e4], R35 ;  /* 0x0002e42310007985 */ /* 0x0001e8000c101938 */
[----:B------:R2:W-:Y:S01]  /*233f0*/  ST.E desc[UR56][R16.64+0x2f0], R7 ;  /* 0x0002f00710007985 */ /* 0x0005e2000c101938 */
[----:B-1----:R-:W-:-:S03]  /*23400*/  FMUL.FTZ R33, R25, R70 ;  /* 0x0000004619217220 */ /* 0x002fc60000410000 */
[----:B------:R1:W-:Y:S04]  /*23410*/  ST.E desc[UR56][R16.64+0x300], R27 ;  /* 0x0003001b10007985 */ /* 0x0003e8000c101938 */
[----:B------:R3:W-:Y:S01]  /*23420*/  ST.E desc[UR56][R16.64+0x304], R37 ;  /* 0x0003042510007985 */ /* 0x0007e2000c101938 */
[----:B0-----:R-:W-:-:S03]  /*23430*/  FMUL.FTZ R35, R25, R72 ;  /* 0x0000004819237220 */ /* 0x001fc60000410000 */
[----:B------:R0:W-:Y:S01]  /*23440*/  ST.E desc[UR56][R16.64+0x310], R39 ;  /* 0x0003102710007985 */ /* 0x0001e2000c101938 */
[----:B--2---:R-:W-:-:S03]  /*23450*/  FMUL.FTZ R7, R25, R68 ;  /* 0x0000004419077220 */ /* 0x004fc60000410000 */
[----:B------:R2:W-:Y:S01]  /*23460*/  ST.E desc[UR56][R16.64+0x314], R29 ;  /* 0x0003141d10007985 */ /* 0x0005e2000c101938 */
[----:B-1----:R-:W-:-:S03]  /*23470*/  FMUL.FTZ R27, R25, R76 ;  /* 0x0000004c191b7220 */ /* 0x002fc60000410000 */
[----:B------:R1:W-:Y:S01]  /*23480*/  ST.E desc[UR56][R16.64+0x320], R31 ;  /* 0x0003201f10007985 */ /* 0x0003e2000c101938 */
[----:B---3--:R-:W-:-:S03]  /*23490*/  FMUL.FTZ R37, R25, R80 ;  /* 0x0000005019257220 */ /* 0x008fc60000410000 */
[----:B------:R3:W-:Y:S01]  /*234a0*/  ST.E desc[UR56][R16.64+0x340], R13 ;  /* 0x0003400d10007985 */ /* 0x0007e2000c101938 */
[C---:B0-----:R-:W-:Y:S01]  /*234b0*/  FMUL.FTZ R39, R25.reuse, R82 ;  /* 0x0000005219277220 */ /* 0x041fe20000410000 */
[C---:B--2---:R-:W-:Y:S01]  /*234c0*/  FMUL.FTZ R29, R25.reuse, R78 ;  /* 0x0000004e191d7220 */ /* 0x044fe20000410000 */
[C---:B-1----:R-:W-:Y:S01]  /*234d0*/  FMUL.FTZ R31, R25.reuse, R84 ;  /* 0x00000054191f7220 */ /* 0x042fe20000410000 */
        /* <DEDUP_REMOVED lines=15> */
[C---:B-1----:R-:W-:Y:S01]  /*235d0*/  FMUL.FTZ R37, R25.reuse, R100 ;  /* 0x0000006419257220 */ /* 0x042fe20000410000 */
[C---:B--2---:R-:W-:Y:S01]  /*235e0*/  FMUL.FTZ R39, R25.reuse, R102 ;  /* 0x0000006619277220 */ /* 0x044fe20000410000 */
[C---:B---3--:R-:W-:Y:S01]  /*235f0*/  FMUL.FTZ R31, R25.reuse, R98 ;  /* 0x00000062191f7220 */ /* 0x048fe20000410000 */
[C---:B0-----:R-:W-:Y:S01]  /*23600*/  FMUL.FTZ R13, R25.reuse, R106 ;  /* 0x0000006a190d7220 */ /* 0x041fe20000410000 */
        /* <DEDUP_REMOVED lines=18> */
[----:B------:R0:W-:Y:S01]  /*23730*/  ST.E desc[UR56][R16.64+0x3b4], R7 ;  /* 0x0003b40710007985 */ /* 0x0001e2000c101938 */
[----:B------:R-:W-:Y:S02]  /*23740*/  IMAD.U32 R12, RZ, RZ, UR5 ;  /* 0x00000005ff0c7e24 */ /* 0x000fe4000f8e00ff */
[C---:B------:R-:W-:Y:S01]  /*23750*/  FMUL.FTZ R41, R25.reuse, R140 ;  /* 0x0000008c19297220 */ /* 0x040fe20000410000 */
[----:B------:R1:W-:Y:S01]  /*23760*/  ST.E desc[UR56][R16.64+0x3c4], R27 ;  /* 0x0003c41b10007985 */ /* 0x0003e2000c101938 */
[----:B------:R-:W-:-:S03]  /*23770*/  FMUL.FTZ R43, R25, R142 ;  /* 0x0000008e192b7220 */ /* 0x000fc60000410000 */
        /* <DEDUP_REMOVED lines=14> */
[----:B---3--:R-:W-:Y:S01]  /*23860*/  FMUL.FTZ R39, R25, R138 ;  /* 0x0000008a19277220 */ /* 0x008fe20000410000 */
[----:B0-----:R-:W-:Y:S01]  /*23870*/  IMAD.U32 R13, RZ, RZ, UR7 ;  /* 0x00000007ff0d7e24 */ /* 0x001fe2000f8e00ff */
[----:B------:R0:W-:Y:S04]  /*23880*/  ST.E desc[UR56][R16.64+0x3f0], R7 ;  /* 0x0003f00710007985 */ /* 0x0001e8000c101938 */
[----:B------:R1:W-:Y:S04]  /*23890*/  ST.E desc[UR56][R16.64+0x410], R27 ;  /* 0x0004101b10007985 */ /* 0x0003e8000c101938 */
[----:B------:R2:W-:Y:S04]  /*238a0*/  ST.E desc[UR56][R16.64+0x414], R29 ;  /* 0x0004141d10007985 */ /* 0x0005e8000c101938 */
[----:B------:R-:W-:Y:S04]  /*238b0*/  ST.E desc[UR56][R16.64+0x420], R33 ;  /* 0x0004202110007985 */ /* 0x000fe8000c101938 */
[----:B------:R-:W-:Y:S04]  /*238c0*/  ST.E desc[UR56][R16.64+0x424], R35 ;  /* 0x0004242310007985 */ /* 0x000fe8000c101938 */
[----:B------:R3:W-:Y:S04]  /*238d0*/  ST.E desc[UR56][R16.64+0x430], R31 ;  /* 0x0004301f10007985 */ /* 0x0007e8000c101938 */
[----:B------:R4:W-:Y:S04]  /*238e0*/  ST.E desc[UR56][R16.64+0x434], R37 ;  /* 0x0004342510007985 */ /* 0x0009e8000c101938 */
[----:B------:R5:W-:Y:S04]  /*238f0*/  ST.E desc[UR56][R16.64+0x440], R39 ;  /* 0x0004402710007985 */ /* 0x000be8000c101938 */
[----:B------:R-:W-:Y:S04]  /*23900*/  ST.E desc[UR56][R16.64+0x444], R41 ;  /* 0x0004442910007985 */ /* 0x000fe8000c101938 */
[----:B------:R-:W-:Y:S04]  /*23910*/  ST.E desc[UR56][R16.64+0x450], R43 ;  /* 0x0004502b10007985 */ /* 0x000fe8000c101938 */
[----:B0-----:R-:W1:Y:S01]  /*23920*/  LD.E R7, desc[UR56][R12.64] ;  /* 0x000000380c077980 */ /* 0x001e62000c101900 */
[----:B------:R-:W-:-:S06]  /*23930*/  ULOP3.LUT UR6, UR4, 0xc, URZ, 0xfc, !UPT ;  /* 0x0000000c04067892 */ /* 0x000fcc000f8efc3f */
[----:B------:R-:W-:Y:S02]  /*23940*/  IMAD.U32 R6, RZ, RZ, UR6 ;  /* 0x00000006ff067e24 */ /* 0x000fe4000f8e00ff */
[----:B-1----:R-:W-:Y:S01]  /*23950*/  FMUL.FTZ R27, R32, R7 ;  /* 0x00000007201b7220 */ /* 0x002fe20000410000 */
[----:B------:R-:W-:-:S04]  /*23960*/  IMAD.U32 R7, RZ, RZ, UR7 ;  /* 0x00000007ff077e24 */ /* 0x000fc8000f8e00ff */
[----:B------:R0:W-:Y:S04]  /*23970*/  ST.E desc[UR56][R12.64], R27 ;  /* 0x0000001b0c007985 */ /* 0x0001e8000c101938 */
[----:B------:R-:W2:Y:S01]  /*23980*/  LD.E R7, desc[UR56][R6.64] ;  /* 0x0000003806077980 */ /* 0x000ea2000c101900 */
[----:B------:R-:W-:Y:S02]  /*23990*/  IMAD.U32 R24, RZ, RZ, UR6 ;  /* 0x00000006ff187e24 */ /* 0x000fe4000f8e00ff */
[----:B------:R-:W-:Y:S02]  /*239a0*/  IMAD.U32 R25, RZ, RZ, UR7 ;  /* 0x00000007ff197e24 */ /* 0x000fe4000f8e00ff */
[----:B--2---:R-:W-:-:S05]  /*239b0*/  FMUL.FTZ R29, R32, R7 ;  /* 0x00000007201d7220 */ /* 0x004fca0000410000 */
[----:B------:R1:W-:Y:S04]  /*239c0*/  ST.E desc[UR56][R24.64], R29 ;  /* 0x0000001d18007985 */ /* 0x0003e8000c101938 */
[----:B------:R-:W2:Y:S04]  /*239d0*/  LD.E R145, desc[UR56][R16.64+0x45c] ;  /* 0x00045c3810917980 */ /* 0x000ea8000c101900 */
[----:B---3--:R-:W3:Y:S04]  /*239e0*/  LD.E R31, desc[UR56][R16.64+0x278] ;  /* 0x00027838101f7980 */ /* 0x008ee8000c101900 */
[----:B------:R-:W3:Y:S04]  /*239f0*/  LD.E R33, desc[UR56][R16.64+0x27c] ;  /* 0x00027c3810217980 */ /* 0x000ee8000c101900 */
[----:B------:R-:W3:Y:S04]  /*23a00*/  LD.E R35, desc[UR56][R16.64+0x288] ;  /* 0x0002883810237980 */ /* 0x000ee8000c101900 */
[----:B----4-:R-:W4:Y:S04]  /*23a10*/  LD.E R37, desc[UR56][R16.64+0x28c] ;  /* 0x00028c3810257980 */ /* 0x010f28000c101900 */
[----:B-----5:R-:W5:Y:S04]  /*23a20*/  LD.E R39, desc[UR56][R16.64+0x298] ;  /* 0x0002983810277980 */ /* 0x020f68000c101900 */
[----:B0-----:R-:W5:Y:S04]  /*23a30*/  LD.E R27, desc[UR56][R16.64+0x29c] ;  /* 0x00029c38101b7980 */ /* 0x001f68000c101900 */
        /* <DEDUP_REMOVED lines=56> */
[C---:B---3--:R-:W-:Y:S01]  /*23dc0*/  FMUL.FTZ R31, R32.reuse, R31 ;  /* 0x0000001f201f7220 */ /* 0x048fe20000410000 */
[C---:B------:R-:W-:Y:S01]  /*23dd0*/  FMUL.FTZ R33, R32.reuse, R33 ;  /* 0x0000002120217220 */ /* 0x040fe20000410000 */
[C---:B------:R-:W-:Y:S01]  /*23de0*/  FMUL.FTZ R35, R32.reuse, R35 ;  /* 0x0000002320237220 */ /* 0x040fe20000410000 */
        /* <DEDUP_REMOVED lines=119> */
[----:B------:R-:W-:Y:S01]  /*24560*/  ST.E desc[UR56][R16.64+0x458], R143 ;  /* 0x0004588f10007985 */ /* 0x000fe2000c101938 */
[----:B------:R1:W-:Y:S06]  /*24570*/  BAR.SYNC.DEFER_BLOCKING R176, 0x100 ;  /* 0x000400b00000751d */ /* 0x0003ec0000010000 */
[----:B0-----:R-:W2:Y:S04]  /*24580*/  LD.E R29, desc[UR56][R16.64+0x260] ;  /* 0x00026038101d7980 */ /* 0x001ea8000c101900 */
[----:B------:R-:W3:Y:S04]  /*24590*/  LD.E R217, desc[UR56][R2.64] ;  /* 0x0000003802d97980 */ /* 0x000ee8000c101900 */
[----:B------:R-:W3:Y:S04]  /*245a0*/  LD.E.64 R6, desc[UR56][R16.64+0xa8] ;  /* 0x0000a83810067980 */ /* 0x000ee8000c101b00 */
[----:B--2---:R0:W-:Y:S04]  /*245b0*/  ST.E desc[UR56][R16.64+0x260], R29 ;  /* 0x0002601d10007985 */ /* 0x0041e8000c101938 */
[----:B------:R-:W2:Y:S01]  /*245c0*/  LD.E R31, desc[UR56][R14.64] ;  /* 0x000000380e1f7980 */ /* 0x000ea2000c101900 */
[----:B------:R-:W-:-:S03]  /*245d0*/  IMAD.U32 R25, RZ, RZ, UR7 ;  /* 0x00000007ff197e24 */ /* 0x000fc6000f8e00ff */
[----:B--2---:R2:W-:Y:S04]  /*245e0*/  ST.E desc[UR56][R14.64], R31 ;  /* 0x0000001f0e007985 */ /* 0x0045e8000c101938 */
[----:B------:R-:W4:Y:S01]  /*245f0*/  LD.E R33, desc[UR56][R12.64] ;  /* 0x000000380c217980 */ /* 0x000f22000c101900 */
[----:B------:R-:W-:Y:S02]  /*24600*/  IMAD.U32 R26, RZ, RZ, UR6 ;  /* 0x00000006ff1a7e24 */ /* 0x000fe4000f8e00ff */
[----:B------:R-:W-:Y:S01]  /*24610*/  IMAD.U32 R27, RZ, RZ, UR7 ;  /* 0x00000007ff1b7e24 */ /* 0x000fe2000f8e00ff */
[----:B----4-:R4:W-:Y:S04]  /*24620*/  ST.E desc[UR56][R12.64], R33 ;  /* 0x000000210c007985 */ /* 0x0109e8000c101938 */
[----:B------:R-:W5:Y:S04]  /*24630*/  LD.E R25, desc[UR56][R24.64] ;  /* 0x0000003818197980 */ /* 0x000f68000c101900 */
[----:B-----5:R5:W-:Y:S04]  /*24640*/  ST.E desc[UR56][R26.64], R25 ;  /* 0x000000191a007985 */ /* 0x020be8000c101938 */
[----:B------:R-:W3:Y:S04]  /*24650*/  LD.E R35, desc[UR56][R16.64+0x270] ;  /* 0x0002703810237980 */ /* 0x000ee8000c101900 */
[----:B0-----:R-:W3:Y:S04]  /*24660*/  LD.E R29, desc[UR56][R16.64+0x274] ;  /* 0x00027438101d7980 */ /* 0x001ee8000c101900 */
[----:B------:R-:W3:Y:S04]  /*24670*/  LD.E R37, desc[UR56][R16.64+0x278] ;  /* 0x0002783810257980 */ /* 0x000ee8000c101900 */
[----:B------:R-:W3:Y:S04]  /*24680*/  LD.E R39, desc[UR56][R16.64+0x27c] ;  /* 0x00027c3810277980 */ /* 0x000ee8000c101900 */
[----:B--2---:R-:W2:Y:S04]  /*24690*/  LD.E R31, desc[UR56][R16.64+0x280] ;  /* 0x00028038101f7980 */ /* 0x004ea8000c101900 */
[----:B------:R-:W2:Y:S04]  /*246a0*/  LD.E R41, desc[UR56][R16.64+0x284] ;  /* 0x0002843810297980 */ /* 0x000ea8000c101900 */
[----:B------:R-:W2:Y:S04]  /*246b0*/  LD.E R43, desc[UR56][R16.64+0x288] ;  /* 0x00028838102b7980 */ /* 0x000ea8000c101900 */
[----:B----4-:R-:W4:Y:S04]  /*246c0*/  LD.E R33, desc[UR56][R16.64+0x28c] ;  /* 0x00028c3810217980 */ /* 0x010f28000c101900 */
[----:B------:R-:W4:Y:S04]  /*246d0*/  LD.E R45, desc[UR56][R16.64+0x290] ;  /* 0x00029038102d7980 */ /* 0x000f28000c101900 */
[----:B------:R-:W4:Y:S04]  /*246e0*/  LD.E R47, desc[UR56][R16.64+0x294] ;  /* 0x00029438102f7980 */ /* 0x000f28000c101900 */
        /* <DEDUP_REMOVED lines=114> */
[----:B---3--:R-:W-:Y:S04]  /*24e10*/  ST.E desc[UR56][R16.64+0x270], R35 ;  /* 0x0002702310007985 */ /* 0x008fe8000c101938 */
[----:B------:R-:W-:Y:S04]  /*24e20*/  ST.E desc[UR56][R16.64+0x274], R29 ;  /* 0x0002741d10007985 */ /* 0x000fe8000c101938 */
[----:B------:R-:W-:Y:S04]  /*24e30*/  ST.E desc[UR56][R16.64+0x278], R37 ;  /* 0x0002782510007985 */ /* 0x000fe8000c101938 */
[----:B------:R-:W-:Y:S04]  /*24e40*/  ST.E desc[UR56][R16.64+0x27c], R39 ;  /* 0x00027c2710007985 */ /* 0x000fe8000c101938 */
[----:B--2---:R-:W-:Y:S04]  /*24e50*/  ST.E desc[UR56][R16.64+0x280], R31 ;  /* 0x0002801f10007985 */ /* 0x004fe8000c101938 */
[----:B------:R-:W-:Y:S04]  /*24e60*/  ST.E desc[UR56][R16.64+0x284], R41 ;  /* 0x0002842910007985 */ /* 0x000fe8000c101938 */
[----:B------:R-:W-:Y:S04]  /*24e70*/  ST.E desc[UR56][R16.64+0x288], R43 ;  /* 0x0002882b10007985 */ /* 0x000fe8000c101938 */
[----:B----4-:R-:W-:Y:S04]  /*24e80*/  ST.E desc[UR56][R16.64+0x28c], R33 ;  /* 0x00028c2110007985 */ /* 0x010fe8000c101938 */
[----:B------:R-:W-:Y:S04]  /*24e90*/  ST.E desc[UR56][R16.64+0x290], R45 ;  /* 0x0002902d10007985 */ /* 0x000fe8000c101938 */
[----:B------:R-:W-:Y:S04]  /*24ea0*/  ST.E desc[UR56][R16.64+0x294], R47 ;  /* 0x0002942f10007985 */ /* 0x000fe8000c101938 */
        /* <DEDUP_REMOVED lines=114> */
[----:B0-----:R-:W5:Y:S01]  /*255d0*/  LDL R219, [R1+0x88] ;  /* 0x0000880001db7983 */ /* 0x001f620000100800 */
[----:B------:R-:W-:Y:S01]  /*255e0*/  MOV R27, UR7 ;  /* 0x00000007001b7c02 */ /* 0x000fe20008000f00 */
[----:B--2---:R-:W-:-:S02]  /*255f0*/  IMAD.U32 R26, RZ, RZ, UR6 ;  /* 0x00000006ff1a7e24 */ /* 0x004fc4000f8e00ff */
[----:B------:R-:W2:Y:S04]  /*25600*/  LD.E R24, desc[UR56][R16.64+0x260] ;  /* 0x0002603810187980 */ /* 0x000ea8000c101900 */
[----:B------:R-:W2:Y:S04]  /*25610*/  LD.E R27, desc[UR56][R26.64] ;  /* 0x000000381a1b7980 */ /* 0x000ea8000c101900 */
[----:B---3--:R-:W2:Y:S04]  /*25620*/  LD.E R28, desc[UR56][R16.64+0x270] ;  /* 0x00027038101c7980 */ /* 0x008ea8000c101900 */
[----:B------:R-:W2:Y:S04]  /*25630*/  LD.E R29, desc[UR56][R16.64+0x274] ;  /* 0x00027438101d7980 */ /* 0x000ea8000c101900 */
[----:B----4-:R-:W2:Y:S04]  /*25640*/  LD.E R30, desc[UR56][R16.64+0x278] ;  /* 0x00027838101e7980 */ /* 0x010ea8000c101900 */
[----:B------:R-:W2:Y:S04]  /*25650*/  LD.E R31, desc[UR56][R16.64+0x27c] ;  /* 0x00027c38101f7980 */ /* 0x000ea8000c101900 */
[----:B-----5:R-:W2:Y:S04]  /*25660*/  LD.E R32, desc[UR56][R16.64+0x280] ;  /* 0x0002803810207980 */ /* 0x020ea8000c101900 */
[----:B------:R-:W2:Y:S04]  /*25670*/  LD.E R33, desc[UR56][R16.64+0x284] ;  /* 0x0002843810217980 */ /* 0x000ea8000c101900 */
[----:B-1----:R-:W2:Y:S04]  /*25680*/  LD.E R34, desc[UR56][R16.64+0x288] ;  /* 0x0002883810227980 */ /* 0x002ea8000c101900 */
        /* <DEDUP_REMOVED lines=129> */
[----:B------:R-:W-:Y:S02]  /*25ea0*/  IMAD.MOV.U32 R11, RZ, RZ, R7 ;  /* 0x000000ffff0b7224 */ /* 0x000fe400078e0007 */
[----:B------:R-:W-:Y:S02]  /*25eb0*/  IMAD.U32 R8, RZ, RZ, UR6 ;  /* 0x00000006ff087e24 */ /* 0x000fe4000f8e00ff */
[----:B------:R-:W-:Y:S01]  /*25ec0*/  IMAD.U32 R9, RZ, RZ, UR7 ;  /* 0x00000007ff097e24 */ /* 0x000fe2000f8e00ff */
[----:B--2---:R-:W-:-:S06]  /*25ed0*/  WARPGROUP.ARRIVE ;  /* 0x00000000000079c5 */ /* 0x004fcc0000000000 */
[----:B------:R-:W-:Y:S01]  /*25ee0*/  HGMMA.64x256x16.F32 R24, R156, gdesc[UR8].tnspB, R24, UP0, gsb0 ;  /* 0x43e000089c187df0 */ /* 0x000fe2000b800818 */
[----:B------:R-:W-:Y:S02]  /*25ef0*/  R2UR UR10, R10 ;  /* 0x000000000a0a72ca */ /* 0x000fe400000e0000 */
        /* <DEDUP_REMOVED lines=136> */
[----:B------:R-:W-:Y:S02]  /*26780*/  VIADD R8, R6, 0x100 ;  /* 0x0000010006087836 */ /* 0x000fe40000000000 */
[----:B------:R-:W-:Y:S01]  /*26790*/  IMAD.MOV.U32 R9, RZ, RZ, R7 ;  /* 0x000000ffff097224 */ /* 0x000fe200078e0007 */
[----:B------:R-:W-:Y:S02]  /*267a0*/  STL [R1+0x88], R4 ;  /* 0x0000880401007387 */ /* 0x000fe40000100800 */
[----:B------:R-:W-:Y:S01]  /*267b0*/  R2UR UR10, R8 ;  /* 0x00000000080a72ca */ /* 0x000fe200000e0000 */
[----:B------:R-:W-:Y:S01]  /*267c0*/  IMAD.U32 R8, RZ, RZ, UR6 ;  /* 0x00000006ff087e24 */ /* 0x000fe2000f8e00ff */
[----:B------:R-:W-:Y:S01]  /*267d0*/  R2UR UR11, R9 ;  /* 0x00000000090b72ca */ /* 0x000fe200000e0000 */
[----:B------:R-:W-:Y:S01]  /*267e0*/  IMAD.U32 R9, RZ, RZ, UR7 ;  /* 0x00000007ff097e24 */ /* 0x000fe2000f8e00ff */
[----:B------:R-:W-:-:S02]  /*267f0*/  WARPGROUP.DEPBAR.LE gsb0, 0x0 ;  /* 0x00008000000079c5 */ /* 0x000fc40000010000 */
[----:B------:R-:W-:Y:S01]  /*26800*/  ST.E desc[UR56][R16.64+0x260], R24 ;  /* 0x0002601810007985 */ /* 0x000fe2000c101938 */
[----:B------:R-:W-:Y:S02]  /*26810*/  F2FP.F16.F32.PACK_AB R156, R205, R206 ;  /* 0x000000cecd9c723e */ /* 0x000fe400000000ff */
        /* <DEDUP_REMOVED lines=137> */
[----:B------:R-:W-:Y:S02]  /*270b0*/  R2UR UR11, R9 ;  /* 0x00000000090b72ca */ /* 0x000fe400000e0000 */
[----:B------:R-:W-:Y:S01]  /*270c0*/  MOV R9, UR7 ;  /* 0x0000000700097c02 */ /* 0x000fe20008000f00 */
        /* <DEDUP_REMOVED lines=141> */
[----:B------:R-:W-:Y:S02]  /*279a0*/  IMAD.U32 R9, RZ, RZ, UR7 ;  /* 0x00000007ff097e24 */ /* 0x000fe4000f8e00ff */
[----:B------:R-:W-:Y:S01]  /*279b0*/  VIADD R6, R6, 0x280 ;  /* 0x0000028006067836 */ /* 0x000fe20000000000 */
        /* <DEDUP_REMOVED lines=136> */
[----:B------:R-:W-:Y:S01]  /*28240*/  IMAD.U32 R6, RZ, RZ, UR6 ;  /* 0x00000006ff067e24 */ /* 0x000fe2000f8e00ff */
[----:B------:R-:W-:Y:S01]  /*28250*/  R2UR UR11, R7 ;  /* 0x00000000070b72ca */ /* 0x000fe200000e0000 */
[----:B------:R-:W-:Y:S01]  /*28260*/  IMAD.U32 R7, RZ, RZ, UR7 ;  /* 0x00000007ff077e24 */ /* 0x000fe2000f8e00ff */
[----:B------:R-:W-:Y:S01]  /*28270*/  STL [R1+0x88], R4 ;  /* 0x0000880401007387 */ /* 0x000fe20000100800 */
[----:B------:R-:W-:-:S03]  /*28280*/  WARPGROUP.DEPBAR.LE gsb0, 0x0 ;  /* 0x00008000000079c5 */ /* 0x000fc60000010000 */
        /* <DEDUP_REMOVED lines=134> */
[----:B------:R-:W-:Y:S01]  /*28af0*/  IMAD.U32 R6, RZ, RZ, UR6 ;  /* 0x00000006ff067e24 */ /* 0x000fe2000f8e00ff */
[----:B------:R-:W-:Y:S01]  /*28b00*/  STL [R1+0x88], R4 ;  /* 0x0000880401007387 */ /* 0x000fe20000100800 */
[----:B------:R-:W-:Y:S01]  /*28b10*/  IMAD.U32 R7, RZ, RZ, UR7 ;  /* 0x00000007ff077e24 */ /* 0x000fe2000f8e00ff */
[----:B------:R-:W-:Y:S02]  /*28b20*/  WARPGROUP.DEPBAR.LE gsb0, 0x0 ;  /* 0x00008000000079c5 */ /* 0x000fe40000010000 */
        /* <DEDUP_REMOVED lines=129> */
[----:B------:R-:W2:Y:S04]  /*29340*/  LD.E R5, desc[UR56][R16.64+0x260] ;  /* 0x0002603810057980 */ /* 0x000ea8000c101900 */
[----:B--2---:R1:W-:Y:S04]  /*29350*/  ST.E desc[UR56][R16.64+0x260], R5 ;  /* 0x0002600510007985 */ /* 0x0043e8000c101938 */
[----:B0-----:R-:W2:Y:S01]  /*29360*/  LD.E R6, desc[UR56][R14.64] ;  /* 0x000000380e067980 */ /* 0x001ea2000c101900 */
[----:B------:R-:W-:-:S02]  /*29370*/  IMAD.U32 R8, RZ, RZ, UR6 ;  /* 0x00000006ff087e24 */ /* 0x000fc4000f8e00ff */
[----:B------:R-:W-:Y:S01]  /*29380*/  IMAD.U32 R9, RZ, RZ, UR7 ;  /* 0x00000007ff097e24 */ /* 0x000fe2000f8e00ff */
[----:B--2---:R0:W-:Y:S04]  /*29390*/  ST.E desc[UR56][R14.64], R6 ;  /* 0x000000060e007985 */ /* 0x0041e8000c101938 */
[----:B------:R-:W2:Y:S01]  /*293a0*/  LD.E R7, desc[UR56][R12.64] ;  /* 0x000000380c077980 */ /* 0x000ea2000c101900 */
[----:B------:R-:W-:Y:S01]  /*293b0*/  MOV R10, UR6 ;  /* 0x00000006000a7c02 */ /* 0x000fe20008000f00 */
[----:B------:R-:W-:Y:S02]  /*293c0*/  IMAD.U32 R11, RZ, RZ, UR7 ;  /* 0x00000007ff0b7e24 */ /* 0x000fe4000f8e00ff */
[----:B--2---:R2:W-:Y:S04]  /*293d0*/  ST.E desc[UR56][R12.64], R7 ;  /* 0x000000070c007985 */ /* 0x0045e8000c101938 */
[----:B------:R-:W3:Y:S04]  /*293e0*/  LD.E R8, desc[UR56][R8.64] ;  /* 0x0000003808087980 */ /* 0x000ee8000c101900 */
[----:B---3--:R3:W-:Y:S04]  /*293f0*/  ST.E desc[UR56][R10.64], R8 ;  /* 0x000000080a007985 */ /* 0x0087e8000c101938 */
[----:B------:R-:W4:Y:S04]  /*29400*/  LD.E R19, desc[UR56][R16.64+0x270] ;  /* 0x0002703810137980 */ /* 0x000f28000c101900 */
[----:B------:R-:W5:Y:S04]  /*29410*/  LD.E R21, desc[UR56][R16.64+0x274] ;  /* 0x0002743810157980 */ /* 0x000f68000c101900 */
[----:B-1----:R-:W5:Y:S04]  /*29420*/  LD.E R5, desc[UR56][R16.64+0x278] ;  /* 0x0002783810057980 */ /* 0x002f68000c101900 */
[----:B------:R-:W5:Y:S04]  /*29430*/  LD.E R25, desc[UR56][R16.64+0x27c] ;  /* 0x00027c3810197980 */ /* 0x000f68000c101900 */
[----:B0-----:R-:W5:Y:S04]  /*29440*/  LD.E R15, desc[UR56][R16.64+0x280] ;  /* 0x00028038100f7980 */ /* 0x001f68000c101900 */
[----:B------:R-:W5:Y:S04]  /*29450*/  LD.E R27, desc[UR56][R16.64+0x284] ;  /* 0x00028438101b7980 */ /* 0x000f68000c101900 */
[----:B------:R-:W5:Y:S04]  /*29460*/  LD.E R29, desc[UR56][R16.64+0x288] ;  /* 0x00028838101d7980 */ /* 0x000f68000c101900 */
[----:B--2---:R-:W2:Y:S04]  /*29470*/  LD.E R7, desc[UR56][R16.64+0x28c] ;  /* 0x00028c3810077980 */ /* 0x004ea8000c101900 */
[----:B------:R-:W2:Y:S04]  /*29480*/  LD.E R9, desc[UR56][R16.64+0x290] ;  /* 0x0002903810097980 */ /* 0x000ea8000c101900 */
        /* <DEDUP_REMOVED lines=115> */
[----:B----4-:R0:W-:Y:S04]  /*29bc0*/  ST.E desc[UR56][R16.64+0x270], R19 ;  /* 0x0002701310007985 */ /* 0x0101e8000c101938 */
[----:B-----5:R0:W-:Y:S04]  /*29bd0*/  ST.E desc[UR56][R16.64+0x274], R21 ;  /* 0x0002741510007985 */ /* 0x0201e8000c101938 */
[----:B------:R0:W-:Y:S04]  /*29be0*/  ST.E desc[UR56][R16.64+0x278], R5 ;  /* 0x0002780510007985 */ /* 0x0001e8000c101938 */
[----:B------:R0:W-:Y:S04]  /*29bf0*/  ST.E desc[UR56][R16.64+0x27c], R25 ;  /* 0x00027c1910007985 */ /* 0x0001e8000c101938 */
[----:B------:R0:W-:Y:S04]  /*29c00*/  ST.E desc[UR56][R16.64+0x280], R15 ;  /* 0x0002800f10007985 */ /* 0x0001e8000c101938 */
[----:B------:R0:W-:Y:S04]  /*29c10*/  ST.E desc[UR56][R16.64+0x284], R27 ;  /* 0x0002841b10007985 */ /* 0x0001e8000c101938 */
[----:B------:R0:W-:Y:S04]  /*29c20*/  ST.E desc[UR56][R16.64+0x288], R29 ;  /* 0x0002881d10007985 */ /* 0x0001e8000c101938 */
[----:B--2---:R0:W-:Y:S04]  /*29c30*/  ST.E desc[UR56][R16.64+0x28c], R7 ;  /* 0x00028c0710007985 */ /* 0x0041e8000c101938 */
[----:B------:R0:W-:Y:S04]  /*29c40*/  ST.E desc[UR56][R16.64+0x290], R9 ;  /* 0x0002900910007985 */ /* 0x0001e8000c101938 */
[----:B------:R0:W-:Y:S04]  /*29c50*/  ST.E desc[UR56][R16.64+0x294], R13 ;  /* 0x0002940d10007985 */ /* 0x0001e8000c101938 */
[----:B---3--:R0:W-:Y:S04]  /*29c60*/  ST.E desc[UR56][R16.64+0x298], R11 ;  /* 0x0002980b10007985 */ /* 0x0081e8000c101938 */
        /* <DEDUP_REMOVED lines=121> */
.L_x_2965:
[----:B------:R-:W-:Y:S05]  /*2a400*/  BSYNC B0 ;  /* 0x0000000000007941 */ /* 0x000fea0003800000 */
.L_x_2964:
[C---:B------:R-:W-:Y:S01]  /*2a410*/  ISETP.GT.AND P0, PT, R0.reuse, R164, PT ;  /* 0x000000a40000720c */ /* 0x040fe20003f04270 */
[----:B------:R-:W-:-:S12]  /*2a420*/  VIADD R0, R0, 0xffffffff ;  /* 0xffffffff00007836 */ /* 0x000fd80000000000 */
[----:B------:R-:W-:Y:S05]  /*2a430*/  @P0 BRA `(.L_x_2966) ;  /* 0xffffff4c00500947 */ /* 0x000fea000383ffff */
.L_x_2939:
[----:B0-----:R-:W2:Y:S01]  /*2a440*/  LDL R5, [R1+0x240] ;  /* 0x0002400001057983 */ /* 0x001ea20000100800 */
[----:B------:R-:W-:Y:S05]  /*2a450*/  WARPSYNC.ALL ;  /* 0x0000000000007948 */ /* 0x000fea0003800000 */
        /* <DEDUP_REMOVED lines=64> */
[----:B--2---:R-:W0:Y:S02]  /*2a860*/  SHFL.BFLY PT, R0, R5, 0x2, 0x1f ;  /* 0x0c401f0005007f89 */ /* 0x004e2400000e0000 */
[----:B0-----:R-:W-:-:S05]  /*2a870*/  FADD.FTZ R0, R5, R0 ;  /* 0x0000000005007221 */ /* 0x001fca0000010000 */
[----:B------:R-:W0:Y:S02]  /*2a880*/  SHFL.BFLY PT, R3, R0, 0x1, 0x1f ;  /* 0x0c201f0000037f89 */ /* 0x000e2400000e0000 */
[----:B0-----:R-:W-:Y:S01]  /*2a890*/  FADD.FTZ R2, R0, R3 ;  /* 0x0000000300027221 */ /* 0x001fe20000010000 */
[----:B----4-:R-:W-:Y:S01]  /*2a8a0*/  VIADD R122, R122, 0x1 ;  /* 0x000000017a7a7836 */ /* 0x010fe20000000000 */
[----:B------:R-:W2:Y:S04]  /*2a8b0*/  LDL R0, [R1+0x224] ;  /* 0x0002240001007983 */ /* 0x000ea80000100800 */
[----:B------:R-:W-:Y:S04]  /*2a8c0*/  STL [R1+0x240], R2 ;  /* 0x0002400201007387 */ /* 0x000fe80000100800 */
[----:B------:R-:W4:Y:S04]  /*2a8d0*/  LDL R141, [R1+0x240] ;  /* 0x00024000018d7983 */ /* 0x000f280000100800 */
[----:B---3--:R-:W0:Y:S02]  /*2a8e0*/  SHFL.BFLY PT, R3, R6, 0x2, 0x1f ;  /* 0x0c401f0006037f89 */ /* 0x008e2400000e0000 */
[----:B0-----:R-:W-:Y:S01]  /*2a8f0*/  FADD.FTZ R3, R3, R6 ;  /* 0x0000000603037221 */ /* 0x001fe20000010000 */
[----:B------:R-:W-:Y:S01]  /*2a900*/  ISETP.NE.AND P2, PT, R122, 0x2, PT ;  /* 0x000000027a00780c */ /* 0x000fe20003f45270 */
[----:B------:R-:W3:Y:S04]  /*2a910*/  LDL.64 R6, [R1+0x458] ;  /* 0x0004580001067983 */ /* 0x000ee80000100a00 */
[----:B-1----:R-:W0:Y:S08]  /*2a920*/  SHFL.BFLY PT, R4, R3, 0x1, 0x1f ;  /* 0x0c201f0003047f89 */ /* 0x002e3000000e0000 */
[----:B------:R-:W5:Y:S01]  /*2a930*/  @!P2 LDL R120, [R1+0x21c] ;  /* 0x00021c000178a983 */ /* 0x000f620000100800 */
[----:B0-----:R-:W-:-:S03]  /*2a940*/  FADD.FTZ R134, R3, R4 ;  /* 0x0000000403867221 */ /* 0x001fc60000010000 */
[----:B------:R-:W3:Y:S02]  /*2a950*/  LDL.64 R4, [R1+0x428] ;  /* 0x0004280001047983 */ /* 0x000ee40000100a00 */
[----:B------:R-:W-:Y:S02]  /*2a960*/  FSETP.NE.FTZ.AND P1, PT, R134, RZ, PT ;  /* 0x000000ff8600720b */ /* 0x000fe40003f35000 */
[----:B------:R-:W3:Y:S11]  /*2a970*/  LDL.64 R2, [R1+0x448] ;  /* 0x0004480001027983 */ /* 0x000ef60000100a00 */
[----:B------:R-:W3:Y:S04]  /*2a980*/  @P1 LDL R137, [R1+0x250] ;  /* 0x0002500001891983 */ /* 0x000ee80000100800 */
[----:B------:R-:W3:Y:S01]  /*2a990*/  @P1 LDL R139, [R1+0x234] ;  /* 0x00023400018b1983 */ /* 0x000ee20000100800 */
[----:B------:R-:W-:-:S02]  /*2a9a0*/  IMAD.MOV.U32 R136, RZ, RZ, -0x800000 ;  /* 0xff800000ff887424 */ /* 0x000fc400078e00ff */
[----:B------:R-:W-:Y:S02]  /*2a9b0*/  IMAD.MOV.U32 R123, RZ, RZ, RZ ;  /* 0x000000ffff7b7224 */ /* 0x000fe400078e00ff */
[----:B------:R-:W-:Y:S01]  /*2a9c0*/  IMAD.MOV.U32 R138, RZ, RZ, -0x800000 ;  /* 0xff800000ff8a7424 */ /* 0x000fe200078e00ff */
[----:B------:R1:W-:Y:S08]  /*2a9d0*/  BAR.ARV R180, 0x100 ;  /* 0x000400b40000751d */ /* 0x0003f00000002000 */
[----:B------:R-:W-:Y:S06]  /*2a9e0*/  BAR.ARV 0x8, 0x120 ;  /* 0x0204800000007b1d */ /* 0x000fec0000002000 */
[----:B----4-:R-:W-:-:S13]  /*2a9f0*/  FSETP.NE.FTZ.AND P0, PT, R141, RZ, PT ;  /* 0x000000ff8d00720b */ /* 0x010fda0003f15000 */
[----:B------:R-:W4:Y:S04]  /*2aa00*/  @P0 LDL R124, [R1+0x250] ;  /* 0x00025000017c0983 */ /* 0x000f280000100800 */
[----:B------:R-:W3:Y:S01]  /*2aa10*/  @P0 LDL R125, [R1+0x230] ;  /* 0x00023000017d0983 */ /* 0x000ee20000100800 */
[----:B------:R-:W0:Y:S02]  /*2aa20*/  @P0 MUFU.LG2 R135, R141 ;  /* 0x0000008d00870308 */ /* 0x000e240000000c00 */
[----:B0-----:R-:W-:-:S06]  /*2aa30*/  @P0 FMUL.FTZ R135, R135, 0.69314718246459960938 ;  /* 0x3f31721887870820 */ /* 0x001fcc0000410000 */
[----:B------:R-:W-:Y:S08]  /*2aa40*/  @P1 MUFU.LG2 R140, R134 ;  /* 0x00000086008c1308 */ /* 0x000ff00000000c00 */
[----:B------:R-:W0:Y:S01]  /*2aa50*/  @P0 MUFU.RCP R123, R141 ;  /* 0x0000008d007b0308 */ /* 0x000e220000001000 */
[----:B-----5:R-:W-:Y:S01]  /*2aa60*/  @!P2 LOP3.LUT R120, R120, 0x1, RZ, 0x3c, !PT ;  /* 0x000000017878a812 */ /* 0x020fe200078e3cff */
[----:B--2---:R-:W-:Y:S01]  /*2aa70*/  VIADD R0, R0, 0x1 ;  /* 0x0000000100007836 */ /* 0x004fe20000000000 */
[----:B------:R-:W-:Y:S04]  /*2aa80*/  STL [R1+0x244], R134 ;  /* 0x0002448601007387 */ /* 0x000fe80000100800 */
[----:B------:R-:W-:Y:S04]  /*2aa90*/  STL [R1+0x218], R122 ;  /* 0x0002187a01007387 */ /* 0x000fe80000100800 */
[----:B------:R-:W-:Y:S01]  /*2aaa0*/  @!P2 STL [R1+0x21c], R120 ;  /* 0x00021c780100a387 */ /* 0x000fe20000100800 */
        /* <DEDUP_REMOVED lines=101> */
[----:B------:R-:W0:Y:S01]  /*2b100*/  @P1 MUFU.RCP R124, R134 ;  /* 0x00000086007c1308 */ /* 0x000e220000001000 */
[----:B------:R-:W-:Y:S01]  /*2b110*/  @P1 FMUL.FTZ R125, R140, 0.69314718246459960938 ;  /* 0x3f3172188c7d1820 */ /* 0x000fe20000410000 */
[----:B------:R-:W-:-:S04]  /*2b120*/  @P1 FMUL.FTZ R140, R137, 0.69314718246459960938 ;  /* 0x3f317218898c1820 */ /* 0x000fc80000410000 */
[----:B------:R-:W-:Y:S01]  /*2b130*/  @P1 FFMA.FTZ R138, R140, R139, R125 ;  /* 0x0000008b8c8a1223 */ /* 0x000fe2000001007d */
        /* <DEDUP_REMOVED lines=66> */
[----:B------:R1:W-:Y:S04]  /*2b560*/  STL [R1+0x240], R136 ;  /* 0x0002408801007387 */ /* 0x0003e80000100800 */
        /* <DEDUP_REMOVED lines=32> */
[----:B------:R1:W-:Y:S01]  /*2b770*/  STL [R1+0x220], R12 ;  /* 0x0002200c01007387 */ /* 0x0003e20000100800 */
[----:B------:R-:W-:-:S13]  /*2b780*/  PLOP3.LUT P0, PT, PT, PT, PT, 0x8, 0x0 ;  /* 0x000000000000781c */ /* 0x000fda0003f0e170 */
.L_x_2838:
[----:B------:R-:W-:Y:S05]  /*2b790*/  WARPSYNC.ALL ;  /* 0x0000000000007948 */ /* 0x000fea0003800000 */
[----:B------:R-:W2:Y:S08]  /*2b7a0*/  S2UR UR5, SR_CgaCtaId ;  /* 0x00000000000579c3 */ /* 0x000eb00000008800 */
[----:B------:R-:W-:Y:S06]  /*2b7b0*/  BAR.SYNC.DEFER_BLOCKING 0x5, 0x120 ;  /* 0x0144800000007b1d */ /* 0x000fec0000010000 */
[----:B------:R-:W-:Y:S01]  /*2b7c0*/  UMOV UR4, 0x400 ;  /* 0x0000040000047882 */ /* 0x000fe20000000000 */
[----:B------:R-:W-:Y:S01]  /*2b7d0*/  BSSY B0, `(.L_x_2967) ;  /* 0x00002b2000007945 */ /* 0x000fe20003800000 */
[----:B--2---:R-:W-:-:S06]  /*2b7e0*/  ULEA UR4, UR5, UR4, 0x18 ;  /* 0x0000000405047291 */ /* 0x004fcc000f8ec03f */
[----:B------:R-:W-:-:S05]  /*2b7f0*/  IMAD.U32 R145, RZ, RZ, UR4 ;  /* 0x00000004ff917e24 */ /* 0x000fca000f8e00ff */
[----:B------:R2:W3:Y:S01]  /*2b800*/  LDS.128 R116, [R145+0x324d0] ;  /* 0x0324d00091747984 */ /* 0x0004e20000000c00 */
[----:B------:R-:W-:Y:S06]  /*2b810*/  BAR.ARV 0x4, 0x120 ;  /* 0x0104800000007b1d */ /* 0x000fec0000002000 */
[----:B------:R-:W-:Y:S05]  /*2b820*/  @P0 BRA `(.L_x_2968) ;  /* 0x0000001c00d00947 */ /* 0x000fea0003800000 */
[----:B------:R-:W4:Y:S04]  /*2b830*/  LDL.128 R140, [R1+0x260] ;  /* 0x00026000018c7983 */ /* 0x000f280000100c00 */
[----:B------:R-:W2:Y:S04]  /*2b840*/  LDL.128 R132, [R1+0x280] ;  /* 0x0002800001847983 */ /* 0x000ea80000100c00 */
[----:B-1----:R-:W2:Y:S04]  /*2b850*/  LDL.128 R136, [R1+0x270] ;  /* 0x0002700001887983 */ /* 0x002ea80000100c00 */
[----:B------:R-:W2:Y:S04]  /*2b860*/  LDL.128 R124, [R1+0x2a0] ;  /* 0x0002a000017c7983 */ /* 0x000ea80000100c00 */
        /* <DEDUP_REMOVED lines=10> */
[----:B0-----:R-:W2:Y:S04]  /*2b910*/  LDL.128 R84, [R1+0x330] ;  /* 0x0003300001547983 */ /* 0x001ea80000100c00 */
        /* <DEDUP_REMOVED lines=8> */
[----:B-----5:R-:W2:Y:S04]  /*2b9a0*/  LDL.128 R40, [R1+0x3e0] ;  /* 0x0003e00001287983 */ /* 0x020ea80000100c00 */
[----:B------:R-:W2:Y:S04]  /*2b9b0*/  LDL.128 R44, [R1+0x3d0] ;  /* 0x0003d000012c7983 */ /* 0x000ea80000100c00 */
[----:B------:R-:W2:Y:S04]  /*2b9c0*/  LDL.128 R32, [R1+0x400] ;  /* 0x0004000001207983 */ /* 0x000ea80000100c00 */
[----:B------:R-:W2:Y:S04]  /*2b9d0*/  LDL.128 R36, [R1+0x3f0] ;  /* 0x0003f00001247983 */ /* 0x000ea80000100c00 */
[----:B------:R-:W2:Y:S04]  /*2b9e0*/  LDL.128 R24, [R1+0x420] ;  /* 0x0004200001187983 */ /* 0x000ea80000100c00 */
[----:B------:R-:W2:Y:S04]  /*2b9f0*/  LDL.128 R28, [R1+0x410] ;  /* 0x00041000011c7983 */ /* 0x000ea80000100c00 */
[----:B------:R-:W2:Y:S04]  /*2ba00*/  LDL.128 R8, [R1+0x440] ;  /* 0x0004400001087983 */ /* 0x000ea80000100c00 */
[----:B------:R-:W2:Y:S04]  /*2ba10*/  LDL.128 R12, [R1+0x430] ;  /* 0x00043000010c7983 */ /* 0x000ea80000100c00 */
[----:B------:R-:W2:Y:S01]  /*2ba20*/  LDL.128 R4, [R1+0x450] ;  /* 0x0004500001047983 */ /* 0x000ea20000100c00 */
[----:B------:R-:W0:Y:S01]  /*2ba30*/  S2R R0, SR_SWINHI ;  /* 0x0000000000007919 */ /* 0x000e220000002f00 */
[----:B------:R-:W-:Y:S05]  /*2ba40*/  WARPSYNC.ALL ;  /* 0x0000000000007948 */ /* 0x000fea0003800000 */
[----:B------:R-:W-:Y:S01]  /*2ba50*/  ULDC.64 UR4, c[0x0][0xcd8] ;  /* 0x0003360000047ab9 */ /* 0x000fe20000000a00 */
[----:B------:R-:W-:-:S02]  /*2ba60*/  MOV R2, R145 ;  /* 0x0000009100027202 */ /* 0x000fc40000000f00 */
[----:B0-----:R-:W-:-:S03]  /*2ba70*/  MOV R3, R0 ;  /* 0x0000000000037202 */ /* 0x001fc60000000f00 */
[----:B------:R-:W-:-:S03]  /*2ba80*/  IMAD.WIDE R18, R214, 0x2, R2 ;  /* 0x00000002d6127825 */ /* 0x000fc600078e0202 */
[C---:B------:R-:W-:Y:S02]  /*2ba90*/  LOP3.LUT R0, R18.reuse, 0x380, RZ, 0xc0, !PT ;  /* 0x0000038012007812 */ /* 0x040fe400078ec0ff */
[C---:B------:R-:W-:Y:S02]  /*2baa0*/  IADD3 R21, P2, R18.reuse, 0x40, RZ ;  /* 0x0000004012157810 */ /* 0x040fe40007f5e0ff */
[----:B------:R-:W-:Y:S02]  /*2bab0*/  IADD3 R20, P1, R18, 0x20, RZ ;  /* 0x0000002012147810 */ /* 0x000fe40007f3e0ff */
[----:B------:R-:W-:Y:S02]  /*2bac0*/  SHF.R.U64 R203, R0, 0x3, RZ ;  /* 0x0000000300cb7819 */ /* 0x000fe400000012ff */
[----:B------:R-:W-:Y:S02]  /*2bad0*/  LOP3.LUT R0, R21, 0x380, RZ, 0xc0, !PT ;  /* 0x0000038015007812 */ /* 0x000fe400078ec0ff */
[----:B---3--:R-:W-:-:S02]  /*2bae0*/  IADD3 R116, P3, R18, 0x60, RZ ;  /* 0x0000006012747810 */ /* 0x008fc40007f7e0ff */
[----:B------:R-:W-:Y:S02]  /*2baf0*/  LOP3.LUT R205, R20, 0x380, RZ, 0xc0, !PT ;  /* 0x0000038014cd7812 */ /* 0x000fe400078ec0ff */
[----:B------:R-:W-:Y:S02]  /*2bb00*/  SHF.R.U64 R0, R0, 0x3, RZ ;  /* 0x0000000300007819 */ /* 0x000fe400000012ff */
[C---:B------:R-:W-:Y:S02]  /*2bb10*/  IADD3 R144, P4, R18.reuse, 0x4000, RZ ;  /* 0x0000400012907810 */ /* 0x040fe40007f9e0ff */
[----:B------:R-:W-:Y:S02]  /*2bb20*/  IADD3.X R175, RZ, R19, RZ, P1, !PT ;  /* 0x00000013ffaf7210 */ /* 0x000fe40000ffe4ff */
[----:B------:R-:W-:Y:S02]  /*2bb30*/  IADD3 R209, P1, R18, 0x4060, RZ ;  /* 0x0000406012d17810 */ /* 0x000fe40007f3e0ff */
[----:B------:R-:W-:-:S02]  /*2bb40*/  LOP3.LUT R207, R116, 0x380, RZ, 0xc0, !PT ;  /* 0x0000038074cf7812 */ /* 0x000fc400078ec0ff */
[----:B------:R-:W-:Y:S02]  /*2bb50*/  SHF.R.U64 R205, R205, 0x3, RZ ;  /* 0x00000003cdcd7819 */ /* 0x000fe400000012ff */
[----:B------:R-:W-:Y:S02]  /*2bb60*/  IADD3 R146, P5, R18, 0x4020, RZ ;  /* 0x0000402012927810 */ /* 0x000fe40007fbe0ff */
[----:B------:R-:W-:Y:S02]  /*2bb70*/  LOP3.LUT R186, R0, R21, RZ, 0x3c, !PT ;  /* 0x0000001500ba7212 */ /* 0x000fe400078e3cff */
[----:B------:R-:W-:Y:S02]  /*2bb80*/  LOP3.LUT R21, R144, 0x380, RZ, 0xc0, !PT ;  /* 0x0000038090157812 */ /* 0x000fe400078ec0ff */
[----:B------:R-:W-:Y:S02]  /*2bb90*/  LOP3.LUT R0, R209, 0x380, RZ, 0xc0, !PT ;  /* 0x00000380d1007812 */ /* 0x000fe400078ec0ff */
[----:B------:R-:W-:-:S02]  /*2bba0*/  SHF.R.U64 R207, R207, 0x3, RZ ;  /* 0x00000003cfcf7819 */ /* 0x000fc400000012ff */
[----:B------:R-:W-:Y:S01]  /*2bbb0*/  LOP3.LUT R174, R205, R20, RZ, 0x3c, !PT ;  /* 0x00000014cdae7212 */ /* 0x000fe200078e3cff */
[--C-:B------:R-:W-:Y:S01]  /*2bbc0*/  IMAD.X R187, RZ, RZ, R19.reuse, P2 ;  /* 0x000000ffffbb7224 */ /* 0x100fe200010e0613 */
[----:B------:R-:W-:Y:S01]  /*2bbd0*/  IADD3 R150, P0, R18, 0x4040, RZ ;  /* 0x0000404012967810 */ /* 0x000fe20007f1e0ff */
[--C-:B------:R-:W-:Y:S01]  /*2bbe0*/  IMAD.X R157, RZ, RZ, R19.reuse, P1 ;  /* 0x000000ffff9d7224 */ /* 0x100fe200008e0613 */
[----:B------:R-:W-:Y:S01]  /*2bbf0*/  LOP3.LUT R205, R146, 0x380, RZ, 0xc0, !PT ;  /* 0x0000038092cd7812 */ /* 0x000fe200078ec0ff */
[--C-:B------:R-:W-:Y:S01]  /*2bc00*/  IMAD.X R173, RZ, RZ, R19.reuse, P5 ;  /* 0x000000ffffad7224 */ /* 0x100fe200028e0613 */
[----:B------:R-:W-:Y:S01]  /*2bc10*/  SHF.R.U64 R21, R21, 0x3, RZ ;  /* 0x0000000315157819 */ /* 0x000fe200000012ff */
[----:B------:R-:W-:Y:S01]  /*2bc20*/  IMAD.X R185, RZ, RZ, R19, P3 ;  /* 0x000000ffffb97224 */ /* 0x000fe200018e0613 */
[C---:B------:R-:W-:Y:S02]  /*2bc30*/  IADD3 R190, P2, R18.reuse, 0x8000, RZ ;  /* 0x0000800012be7810 */ /* 0x040fe40007f5e0ff */
[----:B------:R-:W-:-:S02]  /*2bc40*/  IADD3 R181, P1, R18, 0xc020, RZ ;  /* 0x0000c02012b57810 */ /* 0x000fc40007f3e0ff */
[----:B------:R-:W-:Y:S02]  /*2bc50*/  SHF.R.U64 R0, R0, 0x3, RZ ;  /* 0x0000000300007819 */ /* 0x000fe400000012ff */
[C---:B------:R-:W-:Y:S02]  /*2bc60*/  IADD3 R193, P5, R18.reuse, 0x8060, RZ ;  /* 0x0000806012c17810 */ /* 0x040fe40007fbe0ff */
[----:B------:R-:W-:Y:S02]  /*2bc70*/  LOP3.LUT R184, R207, R116, RZ, 0x3c, !PT ;  /* 0x00000074cfb87212 */ /* 0x000fe400078e3cff */
[----:B------:R-:W-:Y:S02]  /*2bc80*/  IADD3 R196, P3, R18, 0x8020, RZ ;  /* 0x0000802012c47810 */ /* 0x000fe40007f7e0ff */
[----:B------:R-:W-:Y:S02]  /*2bc90*/  LOP3.LUT R207, R150, 0x380, RZ, 0xc0, !PT ;  /* 0x0000038096cf7812 */ /* 0x000fe400078ec0ff */
[----:B------:R-:W-:-:S02]  /*2bca0*/  SHF.R.U64 R205, R205, 0x3, RZ ;  /* 0x00000003cdcd7819 */ /* 0x000fc400000012ff */
[----:B------:R-:W-:Y:S01]  /*2bcb0*/  LOP3.LUT R148, R21, R144, RZ, 0x3c, !PT ;  /* 0x0000009015947212 */ /* 0x000fe200078e3cff */
[--C-:B------:R-:W-:Y:S01]  /*2bcc0*/  IMAD.X R151, RZ, RZ, R19.reuse, P2 ;  /* 0x000000ffff977224 */ /* 0x100fe200010e0613 */
[----:B------:R-:W-:Y:S02]  /*2bcd0*/  IADD3.X R195, RZ, R19, RZ, P1, !PT ;  /* 0x00000013ffc37210 */ /* 0x000fe40000ffe4ff */
[----:B------:R-:W-:Y:S02]  /*2bce0*/  LOP3.LUT R156, R0, R209, RZ, 0x3c, !PT ;  /* 0x000000d1009c7212 */ /* 0x000fe400078e3cff */
[----:B------:R-:W-:Y:S01]  /*2bcf0*/  LOP3.LUT R21, R190, 0x380, RZ, 0xc0, !PT ;  /* 0x00000380be157812 */ /* 0x000fe200078ec0ff */
[--C-:B------:R-:W-:Y:S01]  /*2bd00*/  IMAD.X R149, RZ, RZ, R19.reuse, P4 ;  /* 0x000000ffff957224 */ /* 0x100fe200020e0613 */
[----:B------:R-:W-:Y:S02]  /*2bd10*/  LOP3.LUT R0, R193, 0x380, RZ, 0xc0, !PT ;  /* 0x00000380c1007812 */ /* 0x000fe400078ec0ff */
[----:B------:R-:W-:Y:S01]  /*2bd20*/  ISETP.NE.U32.AND P1, PT, RZ, UR4, PT ;  /* 0x00000004ff007c0c */ /* 0x000fe2000bf25070 */
[--C-:B------:R-:W-:Y:S01]  /*2bd30*/  IMAD.X R159, RZ, RZ, R19.reuse, P0 ;  /* 0x000000ffff9f7224 */ /* 0x100fe200000e0613 */
[----:B------:R-:W-:Y:S01]  /*2bd40*/  IADD3 R188, P2, R18, 0xc040, RZ ;  /* 0x0000c04012bc7810 */ /* 0x000fe20007f5e0ff */
[----:B------:R-:W-:Y:S01]  /*2bd50*/  IMAD.X R147, RZ, RZ, R19, P3 ;  /* 0x000000ffff937224 */ /* 0x000fe200018e0613 */
[----:B------:R-:W-:-:S02]  /*2bd60*/  SHF.R.U64 R207, R207, 0x3, RZ ;  /* 0x00000003cfcf7819 */ /* 0x000fc400000012ff */
[----:B------:R-:W-:Y:S02]  /*2bd70*/  LOP3.LUT R172, R205, R146, RZ, 0x3c, !PT ;  /* 0x00000092cdac7212 */ /* 0x000fe400078e3cff */
[----:B------:R-:W-:Y:S02]  /*2bd80*/  IADD3 R194, P4, R18, 0x8040, RZ ;  /* 0x0000804012c27810 */ /* 0x000fe40007f9e0ff */
[----:B------:R-:W-:Y:S02]  /*2bd90*/  LOP3.LUT R205, R196, 0x380, RZ, 0xc0, !PT ;  /* 0x00000380c4cd7812 */ /* 0x000fe400078ec0ff */
[C---:B------:R-:W-:Y:S02]  /*2bda0*/  IADD3 R164, P0, R18.reuse, 0xc000, RZ ;  /* 0x0000c00012a47810 */ /* 0x040fe40007f1e0ff */
[----:B------:R-:W-:Y:S02]  /*2bdb0*/  IADD3 R178, P3, R18, 0xc060, RZ ;  /* 0x0000c06012b27810 */ /* 0x000fe40007f7e0ff */
[----:B------:R-:W-:-:S02]  /*2bdc0*/  SHF.R.U64 R21, R21, 0x3, RZ ;  /* 0x0000000315157819 */ /* 0x000fc400000012ff */
[----:B------:R-:W-:Y:S02]  /*2bdd0*/  LOP3.LUT R18, R203, R18, RZ, 0x3c, !PT ;  /* 0x00000012cb127212 */ /* 0x000fe400078e3cff */
[----:B------:R-:W-:Y:S02]  /*2bde0*/  SHF.R.U64 R0, R0, 0x3, RZ ;  /* 0x0000000300007819 */ /* 0x000fe400000012ff */
[----:B------:R-:W-:Y:S01]  /*2bdf0*/  ISETP.NE.AND.EX P1, PT, RZ, UR5, PT, P1 ;  /* 0x00000005ff007c0c */ /* 0x000fe2000bf25310 */
[----:B------:R-:W-:Y:S01]  /*2be00*/  ULDC.64 UR4, c[0x0][0xce0] ;  /* 0x0003380000047ab9 */ /* 0x000fe20000000a00 */
[----:B------:R-:W-:Y:S01]  /*2be10*/  LOP3.LUT R158, R207, R150, RZ, 0x3c, !PT ;  /* 0x00000096cf9e7212 */ /* 0x000fe200078e3cff */
[----:B------:R-:W-:Y:S01]  /*2be20*/  IMAD.X R189, RZ, RZ, R19, P2 ;  /* 0x000000ffffbd7224 */ /* 0x000fe200010e0613 */
[----:B------:R-:W-:Y:S02]  /*2be30*/  LOP3.LUT R207, R194, 0x380, RZ, 0xc0, !PT ;  /* 0x00000380c2cf7812 */ /* 0x000fe400078ec0ff */
[----:B------:R-:W-:-:S02]  /*2be40*/  SHF.R.U64 R205, R205, 0x3, RZ ;  /* 0x00000003cdcd7819 */ /* 0x000fc400000012ff */
[----:B------:R-:W-:Y:S02]  /*2be50*/  LOP3.LUT R150, R21, R190, RZ, 0x3c, !PT ;  /* 0x000000be15967212 */ /* 0x000fe400078e3cff */
[----:B------:R-:W-:Y:S02]  /*2be60*/  ISETP.NE.U32.AND P2, PT, RZ, UR4, PT ;  /* 0x00000004ff007c0c */ /* 0x000fe4000bf45070 */
[----:B------:R-:W-:Y:S02]  /*2be70*/  LOP3.LUT R198, R0, R193, RZ, 0x3c, !PT ;  /* 0x000000c100c67212 */ /* 0x000fe400078e3cff */
[----:B------:R-:W-:Y:S02]  /*2be80*/  LOP3.LUT R21, R164, 0x380, RZ, 0xc0, !PT ;  /* 0x00000380a4157812 */ /* 0x000fe400078ec0ff */
[----:B------:R-:W-:Y:S02]  /*2be90*/  MOV R18, R18 ;  /* 0x0000001200127202 */ /* 0x000fe40000000f00 */
[----:B------:R-:W-:-:S02]  /*2bea0*/  LOP3.LUT R0, R181, 0x380, RZ, 0xc0, !PT ;  /* 0x00000380b5007812 */ /* 0x000fc400078ec0ff */
[----:B------:R-:W-:Y:S02]  /*2beb0*/  MOV R174, R174 ;  /* 0x000000ae00ae7202 */ /* 0x000fe40000000f00 */
[----:B------:R-:W-:Y:S02]  /*2bec0*/  SHF.R.U64 R207, R207, 0x3, RZ ;  /* 0x00000003cfcf7819 */ /* 0x000fe400000012ff */
[----:B------:R-:W-:Y:S02]  /*2bed0*/  LOP3.LUT R146, R205, R196, RZ, 0x3c, !PT ;  /* 0x000000c4cd927212 */ /* 0x000fe400078e3cff */
[----:B------:R-:W-:Y:S02]  /*2bee0*/  LOP3.LUT R193, R188, 0x380, RZ, 0xc0, !PT ;  /* 0x00000380bcc17812 */ /* 0x000fe400078ec0ff */
[----:B------:R-:W-:Y:S02]  /*2bef0*/  MOV R186, R186 ;  /* 0x000000ba00ba7202 */ /* 0x000fe40000000f00 */
[----:B------:R-:W-:-:S02]  /*2bf00*/  LOP3.LUT R205, R178, 0x380, RZ, 0xc0, !PT ;  /* 0x00000380b2cd7812 */ /* 0x000fc400078ec0ff */
[----:B------:R-:W-:Y:S02]  /*2bf10*/  MOV R184, R184 ;  /* 0x000000b800b87202 */ /* 0x000fe40000000f00 */
[----:B----4-:R-:W-:Y:S02]  /*2bf20*/  F2FP.F16.F32.PACK_AB R140, R141, R140 ;  /* 0x0000008c8d8c723e */ /* 0x010fe400000000ff */
[----:B------:R-:W-:Y:S02]  /*2bf30*/  F2FP.F16.F32.PACK_AB R141, R143, R142 ;  /* 0x0000008e8f8d723e */ /* 0x000fe400000000ff */
[----:B--2---:R-:W-:Y:S02]  /*2bf40*/  F2FP.F16.F32.PACK_AB R132, R133, R132 ;  /* 0x000000848584723e */ /* 0x004fe400000000ff */
[----:B------:R-:W-:Y:S02]  /*2bf50*/  F2FP.F16.F32.PACK_AB R133, R135, R134 ;  /* 0x000000868785723e */ /* 0x000fe400000000ff */
[----:B------:R-:W-:-:S02]  /*2bf60*/  F2FP.F16.F32.PACK_AB R142, R137, R136 ;  /* 0x00000088898e723e */ /* 0x000fc400000000ff */
[----:B------:R-:W-:Y:S01]  /*2bf70*/  F2FP.F16.F32.PACK_AB R143, R139, R138 ;  /* 0x0000008a8b8f723e */ /* 0x000fe200000000ff */
[----:B------:R-:W-:Y:S01]  /*2bf80*/  BAR.SYNC.DEFER_BLOCKING 0x1, 0x100 ;  /* 0x0044000000007b1d */ /* 0x000fe20000010000 */
        /* <DEDUP_REMOVED lines=13> */
[----:B------:R-:W-:Y:S01]  /*2c060*/  ISETP.NE.AND.EX P2, PT, RZ, UR5, PT, P2 ;  /* 0x00000005ff007c0c */ /* 0x000fe2000bf45320 */
[----:B------:R-:W-:Y:S01]  /*2c070*/  IMAD.X R201, RZ, RZ, R19, P4 ;  /* 0x000000ffffc97224 */ /* 0x000fe200020e0613 */
[----:B------:R-:W-:Y:S01]  /*2c080*/  SHF.R.U64 R21, R21, 0x3, RZ ;  /* 0x0000000315157819 */ /* 0x000fe200000012ff */
[----:B------:R0:W-:Y:S01]  /*2c090*/  STSM.16.M88.4 [R18], R140 ;  /* 0x0000008c12007844 */ /* 0x0001e20000000200 */
[----:B------:R-:W-:Y:S02]  /*2c0a0*/  MOV R148, R148 ;  /* 0x0000009400947202 */ /* 0x000fe40000000f00 */
[----:B------:R-:W-:-:S02]  /*2c0b0*/  F2FP.F16.F32.PACK_AB R106, R101, R100 ;  /* 0x00000064656a723e */ /* 0x000fc400000000ff */
[----:B------:R-:W-:Y:S02]  /*2c0c0*/  F2FP.F16.F32.PACK_AB R107, R103, R102 ;  /* 0x00000066676b723e */ /* 0x000fe400000000ff */
[----:B------:R-:W-:Y:S02]  /*2c0d0*/  F2FP.F16.F32.PACK_AB R97, R99, R98 ;  /* 0x000000626361723e */ /* 0x000fe400000000ff */
[----:B------:R-:W-:Y:S01]  /*2c0e0*/  F2FP.F16.F32.PACK_AB R88, R89, R88 ;  /* 0x000000585958723e */ /* 0x000fe200000000ff */
        /* <DEDUP_REMOVED lines=9> */
[----:B------:R-:W-:Y:S01]  /*2c180*/  LOP3.LUT R200, R207, R194, RZ, 0x3c, !PT ;  /* 0x000000c2cfc87212 */ /* 0x000fe200078e3cff */
[----:B------:R1:W-:Y:S01]  /*2c190*/  STSM.16.M88.4 [R186], R124 ;  /* 0x0000007cba007844 */ /* 0x0003e20000000200 */
[----:B------:R-:W-:Y:S02]  /*2c1a0*/  SHF.R.U64 R193, R193, 0x3, RZ ;  /* 0x00000003c1c17819 */ /* 0x000fe400000012ff */
[----:B------:R-:W-:-:S02]  /*2c1b0*/  MOV R158, R158 ;  /* 0x0000009e009e7202 */ /* 0x000fc40000000f00 */
[----:B------:R-:W-:Y:S02]  /*2c1c0*/  F2FP.F16.F32.PACK_AB R90, R85, R84 ;  /* 0x00000054555a723e */ /* 0x000fe400000000ff */
[----:B------:R-:W-:Y:S02]  /*2c1d0*/  F2FP.F16.F32.PACK_AB R91, R87, R86 ;  /* 0x00000056575b723e */ /* 0x000fe400000000ff */
[----:B------:R-:W-:Y:S02]  /*2c1e0*/  F2FP.F16.F32.PACK_AB R81, R83, R82 ;  /* 0x000000525351723e */ /* 0x000fe400000000ff */
[----:B------:R-:W-:Y:S01]  /*2c1f0*/  F2FP.F16.F32.PACK_AB R72, R73, R72 ;  /* 0x000000484948723e */ /* 0x000fe200000000ff */
        /* <DEDUP_REMOVED lines=13> */
[----:B------:R-:W-:Y:S01]  /*2c2d0*/  F2FP.F16.F32.PACK_AB R56, R57, R56 ;  /* 0x000000383938723e */ /* 0x000fe200000000ff */
[----:B------:R-:W-:Y:S01]  /*2c2e0*/  IMAD.X R203, RZ, RZ, R19, P3 ;  /* 0x000000ffffcb7224 */ /* 0x000fe200018e0613 */
[----:B------:R-:W-:Y:S01]  /*2c2f0*/  LOP3.LUT R194, R0, R181, RZ, 0x3c, !PT ;  /* 0x000000b500c27212 */ /* 0x000fe200078e3cff */
[----:B------:R1:W-:Y:S01]  /*2c300*/  STSM.16.M88.4 [R172], R96 ;  /* 0x00000060ac007844 */ /* 0x0003e20000000200 */
[----:B------:R-:W-:Y:S01]  /*2c310*/  MOV R146, R146 ;  /* 0x0000009200927202 */ /* 0x000fe20000000f00 */
[----:B0-----:R-:W0:Y:S01]  /*2c320*/  LDC.64 R18, c[0x0][0xcd8] ;  /* 0x00033600ff127b82 */ /* 0x001e220000000a00 */
[----:B------:R-:W-:-:S02]  /*2c330*/  F2FP.F16.F32.PACK_AB R66, R61, R60 ;  /* 0x0000003c3d42723e */ /* 0x000fc400000000ff */
[----:B------:R-:W-:Y:S02]  /*2c340*/  F2FP.F16.F32.PACK_AB R67, R63, R62 ;  /* 0x0000003e3f43723e */ /* 0x000fe400000000ff */
[----:B------:R-:W-:Y:S02]  /*2c350*/  F2FP.F16.F32.PACK_AB R57, R59, R58 ;  /* 0x0000003a3b39723e */ /* 0x000fe400000000ff */
[----:B------:R-:W-:Y:S01]  /*2c360*/  F2FP.F16.F32.PACK_AB R48, R49, R48 ;  /* 0x000000303130723e */ /* 0x000fe200000000ff */
[----:B------:R1:W-:Y:S01]  /*2c370*/  STSM.16.M88.4 [R158], R88 ;  /* 0x000000589e007844 */ /* 0x0003e20000000200 */
        /* <DEDUP_REMOVED lines=29> */
[----:B------:R-:W-:Y:S01]  /*2c550*/  F2FP.F16.F32.PACK_AB R9, R11, R10 ;  /* 0x0000000a0b09723e */ /* 0x000fe200000000ff */
[----:B------:R1:W-:Y:S01]  /*2c560*/  STSM.16.M88.4 [R198], R48 ;  /* 0x00000030c6007844 */ /* 0x0003e20000000200 */
[----:B------:R-:W-:-:S02]  /*2c570*/  MOV R202, R202 ;  /* 0x000000ca00ca7202 */ /* 0x000fc40000000f00 */
[----:B------:R-:W-:Y:S02]  /*2c580*/  F2FP.F16.F32.PACK_AB R10, R5, R4 ;  /* 0x00000004050a723e */ /* 0x000fe400000000ff */
[----:B------:R-:W-:Y:S01]  /*2c590*/  F2FP.F16.F32.PACK_AB R11, R7, R6 ;  /* 0x00000006070b723e */ /* 0x000fe200000000ff */
[----:B------:R1:W-:Y:S01]  /*2c5a0*/  STSM.16.M88.4 [R196], R40 ;  /* 0x00000028c4007844 */ /* 0x0003e20000000200 */
[----:B------:R-:W2:Y:S03]  /*2c5b0*/  @P2 LDC.64 R6, c[0x0][0xce0] ;  /* 0x00033800ff062b82 */ /* 0x000ea60000000a00 */
[----:B------:R1:W-:Y:S04]  /*2c5c0*/  STSM.16.M88.4 [R194], R32 ;  /* 0x00000020c2007844 */ /* 0x0003e80000000200 */
[----:B------:R1:W-:Y:S04]  /*2c5d0*/  STSM.16.M88.4 [R188], R24 ;  /* 0x00000018bc007844 */ /* 0x0003e80000000200 */
[----:B------:R1:W-:Y:S01]  /*2c5e0*/  STSM.16.M88.4 [R202], R8 ;  /* 0x00000008ca007844 */ /* 0x0003e20000000200 */
[----:B------:R-:W-:Y:S01]  /*2c5f0*/  ULDC UR4, c[0x0][0xb88] ;  /* 0x0002e20000047ab9 */ /* 0x000fe20000000800 */
[----:B------:R-:W-:-:S02]  /*2c600*/  IMAD.MOV.U32 R4, RZ, RZ, RZ ;  /* 0x000000ffff047224 */ /* 0x000fc400078e00ff */
[----:B------:R-:W-:Y:S02]  /*2c610*/  IMAD.U32 R20, RZ, RZ, UR4 ;  /* 0x00000004ff147e24 */ /* 0x000fe4000f8e00ff */
[C---:B0-----:R-:W-:Y:S01]  /*2c620*/  IMAD.WIDE R18, R171.reuse, 0x4, R18 ;  /* 0x00000004ab127825 */ /* 0x041fe200078e0212 */
[----:B------:R-:W-:Y:S03]  /*2c630*/  BAR.SYNC.DEFER_BLOCKING 0x1, 0x100 ;  /* 0x0044000000007b1d */ /* 0x000fe60000010000 */
[----:B--2---:R-:W-:-:S03]  /*2c640*/  @P2 IMAD.WIDE R6, R171, 0x4, R6 ;  /* 0x00000004ab062825 */ /* 0x004fc600078e0206 */
[----:B------:R1:W5:Y:S04]  /*2c650*/  @P1 LDG.E R4, desc[UR56][R18.64] ;  /* 0x0000003812041981 */ /* 0x000368000c1e1900 */
[----:B------:R1:W5:Y:S01]  /*2c660*/  @P2 LDG.E R20, desc[UR56][R6.64] ;  /* 0x0000003806142981 */ /* 0x000362000c1e1900 */
[----:B------:R-:W-:Y:S01]  /*2c670*/  IMAD R13, R177, 0x80, R182 ;  /* 0x00000080b10d7824 */ /* 0x000fe200078e02b6 */
[----:B------:R-:W-:-:S03]  /*2c680*/  LOP3.LUT P0, RZ, R212, 0x3, RZ, 0xc0, !PT ;  /* 0x00000003d4ff7812 */ /* 0x000fc6000780c0ff */
[----:B------:R-:W-:Y:S01]  /*2c690*/  VIADD R5, R13, 0x8 ;  /* 0x000000080d057836 */ /* 0x000fe20000000000 */
[----:B------:R-:W-:Y:S09]  /*2c6a0*/  @P2 BRA `(.L_x_2969) ;  /* 0x0000000000102947 */ /* 0x000ff20003800000 */
[----:B------:R-:W-:Y:S05]  /*2c6b0*/  @!P1 BRA `(.L_x_2969) ;  /* 0x00000000000c9947 */ /* 0x000fea0003800000 */
[----:B-1----:R-:W2:Y:S04]  /*2c6c0*/  LDG.E R7, desc[UR56][R18.64] ;  /* 0x0000003812077981 */ /* 0x002ea8000c1e1900 */
[----:B-----5:R-:W2:Y:S02]  /*2c6d0*/  LDG.E R20, desc[UR56][R18.64+0x4] ;  /* 0x0000043812147981 */ /* 0x020ea4000c1e1900 */
[----:B--2---:R-:W-:-:S07]  /*2c6e0*/  IMAD.IADD R20, R20, 0x1, -R7 ;  /* 0x0000000114147824 */ /* 0x004fce00078e0a07 */
.L_x_2969:
[-C--:B-----5:R-:W-:Y:S01]  /*2c6f0*/  ISETP.GE.OR P2, PT, R13, R20.reuse, P0 ;  /* 0x000000140d00720c */ /* 0x0a0fe20000746670 */
[----:B------:R-:W-:Y:S01]  /*2c700*/  ULDC.64 UR4, c[0x0][0xc70] ;  /* 0x00031c0000047ab9 */ /* 0x000fe20000000a00 */
[----:B------:R-:W-:-:S11]  /*2c710*/  ISETP.GE.OR P0, PT, R5, R20, P0 ;  /* 0x000000140500720c */ /* 0x000fd60000706670 */
[----:B------:R-:W2:Y:S04]  /*2c720*/  @!P2 LDL R21, [R1+0x240] ;  /* 0x000240000115a983 */ /* 0x000ea80000100800 */
[----:B-1----:R-:W3:Y:S01]  /*2c730*/  @!P0 LDL R10, [R1+0x244] ;  /* 0x00024400010a8983 */ /* 0x002ee20000100800 */
[----:B------:R-:W-:Y:S02]  /*2c740*/  SHF.R.S32.HI R6, RZ, 0x1f, R170 ;  /* 0x0000001fff067819 */ /* 0x000fe400000114aa */
[--C-:B------:R-:W-:Y:S02]  /*2c750*/  SHF.R.S32.HI R5, RZ, 0x1f, R4.reuse ;  /* 0x0000001fff057819 */ /* 0x100fe40000011404 */
[----:B------:R-:W-:Y:S01]  /*2c760*/  SHF.R.S32.HI R0, RZ, 0x1f, R171 ;  /* 0x0000001fff007819 */ /* 0x000fe200000114ab */
[----:B------:R-:W-:Y:S01]  /*2c770*/  IMAD R7, R6, UR4, RZ ;  /* 0x0000000406077c24 */ /* 0x000fe2000f8e02ff */
[----:B------:R-:W-:Y:S01]  /*2c780*/  SEL R81, R171, RZ, !P1 ;  /* 0x000000ffab517207 */ /* 0x000fe20004800000 */
[----:B------:R-:W-:Y:S01]  /*2c790*/  IMAD.WIDE.U32 R8, R170, UR4, R4 ;  /* 0x00000004aa087c25 */ /* 0x000fe2000f8e0004 */
[----:B------:R-:W-:-:S03]  /*2c7a0*/  SEL R0, R0, RZ, !P1 ;  /* 0x000000ff00007207 */ /* 0x000fc60004800000 */
[----:B------:R-:W-:Y:S01]  /*2c7b0*/  IMAD R11, R170, UR5, R7 ;  /* 0x00000005aa0b7c24 */ /* 0x000fe2000f8e0207 */
[----:B------:R-:W-:Y:S01]  /*2c7c0*/  ULDC.64 UR4, c[0x0][0xc78] ;  /* 0x00031e0000047ab9 */ /* 0x000fe20000000a00 */
[----:B------:R-:W-:Y:S02]  /*2c7d0*/  IMAD R7, R162, 0x40, R160 ;  /* 0x00000040a2077824 */ /* 0x000fe400078e02a0 */
[----:B------:R-:W-:Y:S02]  /*2c7e0*/  IMAD.IADD R9, R9, 0x1, R11 ;  /* 0x0000000109097824 */ /* 0x000fe400078e020b */
[----:B------:R-:W-:-:S04]  /*2c7f0*/  IMAD.WIDE R2, R7, 0x2, R2 ;  /* 0x0000000207027825 */ /* 0x000fc800078e0202 */
[----:B------:R-:W-:Y:S01]  /*2c800*/  IMAD R7, R0, UR4, RZ ;  /* 0x0000000400077c24 */ /* 0x000fe2000f8e02ff */
[C---:B------:R-:W-:Y:S01]  /*2c810*/  IADD3 R25, P5, R2.reuse, 0x1000, RZ ;  /* 0x0000100002197810 */ /* 0x040fe20007fbe0ff */
[----:B------:R-:W-:Y:S01]  /*2c820*/  IMAD.WIDE.U32 R8, R81, UR4, R8 ;  /* 0x0000000451087c25 */ /* 0x000fe2000f8e0008 */
[----:B------:R-:W-:Y:S02]  /*2c830*/  IADD3 R29, P1, R2, 0x2000, RZ ;  /* 0x00002000021d7810 */ /* 0x000fe40007f3e0ff */
[----:B------:R-:W-:Y:S01]  /*2c840*/  LOP3.LUT R24, R25, 0x380, RZ, 0xc0, !PT ;  /* 0x0000038019187812 */ /* 0x000fe200078ec0ff */
[----:B------:R-:W-:Y:S01]  /*2c850*/  IMAD R11, R81, UR5, R7 ;  /* 0x00000005510b7c24 */ /* 0x000fe2000f8e0207 */
[----:B------:R-:W-:Y:S01]  /*2c860*/  SHF.R.S32.HI R7, RZ, 0x1f, R13 ;  /* 0x0000001fff077819 */ /* 0x000fe2000001140d */
[----:B------:R-:W-:Y:S01]  /*2c870*/  ULDC.64 UR4, c[0x0][0xc40] ;  /* 0x0003100000047ab9 */ /* 0x000fe20000000a00 */
[----:B------:R-:W-:Y:S02]  /*2c880*/  IADD3 R8, P3, R13, R8, RZ ;  /* 0x000000080d087210 */ /* 0x000fe40007f7e0ff */
[----:B------:R-:W-:-:S02]  /*2c890*/  LOP3.LUT R28, R29, 0x380, RZ, 0xc0, !PT ;  /* 0x000003801d1c7812 */ /* 0x000fc400078ec0ff */
[----:B------:R-:W-:Y:S02]  /*2c8a0*/  IADD3.X R7, R7, R9, R11, P3, !PT ;  /* 0x0000000907077210 */ /* 0x000fe40001ffe40b */
[----:B------:R-:W-:Y:S02]  /*2c8b0*/  LEA R18, P3, R8, UR4, 0x2 ;  /* 0x0000000408127c11 */ /* 0x000fe4000f8610ff */
[----:B------:R-:W-:Y:S02]  /*2c8c0*/  SHF.R.U64 R24, R24, 0x3, RZ ;  /* 0x0000000318187819 */ /* 0x000fe400000012ff */
[----:B------:R-:W-:Y:S01]  /*2c8d0*/  LEA.HI.X R19, R8, UR5, R7, 0x2, P3 ;  /* 0x0000000508137c11 */ /* 0x000fe200098f1407 */
[----:B------:R-:W-:Y:S01]  /*2c8e0*/  ULDC.64 UR4, c[0x0][0xba0] ;  /* 0x0002e80000047ab9 */ /* 0x000fe20000000a00 */
[----:B------:R-:W-:Y:S02]  /*2c8f0*/  IADD3 R33, P3, R2, 0x3000, RZ ;  /* 0x0000300002217810 */ /* 0x000fe40007f7e0ff */
[----:B------:R-:W-:-:S02]  /*2c900*/  SHF.R.U64 R28, R28, 0x3, RZ ;  /* 0x000000031c1c7819 */ /* 0x000fc400000012ff */
[----:B------:R-:W-:Y:S02]  /*2c910*/  LOP3.LUT R32, R33, 0x380, RZ, 0xc0, !PT ;  /* 0x0000038021207812 */ /* 0x000fe400078ec0ff */
[----:B------:R-:W-:Y:S01]  /*2c920*/  LOP3.LUT R24, R24, R25, RZ, 0x3c, !PT ;  /* 0x0000001918187212 */ /* 0x000fe200078e3cff */
[--C-:B------:R-:W-:Y:S01]  /*2c930*/  IMAD.X R25, RZ, RZ, R3.reuse, P5 ;  /* 0x000000ffff197224 */ /* 0x100fe200028e0603 */
[----:B------:R-:W-:Y:S02]  /*2c940*/  SHF.R.U64 R32, R32, 0x3, RZ ;  /* 0x0000000320207819 */ /* 0x000fe400000012ff */
[----:B------:R-:W-:Y:S01]  /*2c950*/  LOP3.LUT R28, R28, R29, RZ, 0x3c, !PT ;  /* 0x0000001d1c1c7212 */ /* 0x000fe200078e3cff */
[----:B------:R-:W-:Y:S01]  /*2c960*/  IMAD.X R29, RZ, RZ, R3, P1 ;  /* 0x000000ffff1d7224 */ /* 0x000fe200008e0603 */
[----:B------:R-:W-:Y:S02]  /*2c970*/  LOP3.LUT R32, R32, R33, RZ, 0x3c, !PT ;  /* 0x0000002120207212 */ /* 0x000fe400078e3cff */
[----:B------:R-:W-:-:S02]  /*2c980*/  IADD3 R37, P4, R2, 0x4000, RZ ;  /* 0x0000400002257810 */ /* 0x000fc40007f9e0ff */
[C---:B------:R-:W-:Y:S02]  /*2c990*/  IADD3 R41, P5, R2.reuse, 0x5000, RZ ;  /* 0x0000500002297810 */ /* 0x040fe40007fbe0ff */
[C---:B------:R-:W-:Y:S02]  /*2c9a0*/  IADD3 R45, P1, R2.reuse, 0x6000, RZ ;  /* 0x00006000022d7810 */ /* 0x040fe40007f3e0ff */
[----:B------:R-:W-:Y:S02]  /*2c9b0*/  IADD3.X R33, RZ, R3, RZ, P3, !PT ;  /* 0x00000003ff217210 */ /* 0x000fe40001ffe4ff */
[----:B------:R-:W-:Y:S02]  /*2c9c0*/  IADD3 R49, P3, R2, 0x7000, RZ ;  /* 0x0000700002317810 */ /* 0x000fe40007f7e0ff */
[----:B------:R-:W-:Y:S02]  /*2c9d0*/  LOP3.LUT R36, R37, 0x380, RZ, 0xc0, !PT ;  /* 0x0000038025247812 */ /* 0x000fe400078ec0ff */
[----:B------:R-:W-:-:S02]  /*2c9e0*/  LOP3.LUT R40, R41, 0x380, RZ, 0xc0, !PT ;  /* 0x0000038029287812 */ /* 0x000fc400078ec0ff */
[----:B------:R-:W-:Y:S02]  /*2c9f0*/  LOP3.LUT R44, R45, 0x380, RZ, 0xc0, !PT ;  /* 0x000003802d2c7812 */ /* 0x000fe400078ec0ff */
[----:B------:R-:W-:Y:S02]  /*2ca00*/  LOP3.LUT R48, R49, 0x380, RZ, 0xc0, !PT ;  /* 0x0000038031307812 */ /* 0x000fe400078ec0ff */
        /* <DEDUP_REMOVED lines=12> */
[C---:B------:R-:W-:Y:S02]  /*2cad0*/  IADD3 R53, P4, R2.reuse, 0x8000, RZ ;  /* 0x0000800002357810 */ /* 0x040fe40007f9e0ff */
[----:B------:R-:W-:-:S02]  /*2cae0*/  IADD3 R57, P5, R2, 0x9000, RZ ;  /* 0x0000900002397810 */ /* 0x000fc40007fbe0ff */
[C---:B------:R-:W-:Y:S02]  /*2caf0*/  IADD3 R9, P1, R2.reuse, 0xa000, RZ ;  /* 0x0000a00002097810 */ /* 0x040fe40007f3e0ff */
[----:B------:R-:W-:Y:S02]  /*2cb00*/  IADD3 R61, P3, R2, 0xb000, RZ ;  /* 0x0000b000023d7810 */ /* 0x000fe40007f7e0ff */
[----:B------:R-:W-:Y:S02]  /*2cb10*/  LOP3.LUT R52, R53, 0x380, RZ, 0xc0, !PT ;  /* 0x0000038035347812 */ /* 0x000fe400078ec0ff */
[----:B------:R-:W-:Y:S02]  /*2cb20*/  LOP3.LUT R56, R57, 0x380, RZ, 0xc0, !PT ;  /* 0x0000038039387812 */ /* 0x000fe400078ec0ff */
[----:B------:R-:W-:Y:S02]  /*2cb30*/  LOP3.LUT R8, R9, 0x380, RZ, 0xc0, !PT ;  /* 0x0000038009087812 */ /* 0x000fe400078ec0ff */
[----:B------:R-:W-:-:S02]  /*2cb40*/  LOP3.LUT R60, R61, 0x380, RZ, 0xc0, !PT ;  /* 0x000003803d3c7812 */ /* 0x000fc400078ec0ff */
        /* <DEDUP_REMOVED lines=15> */
[----:B------:R-:W-:Y:S02]  /*2cc40*/  IADD3 R12, P3, R2, 0xf000, RZ ;  /* 0x0000f000020c7810 */ /* 0x000fe40007f7e0ff */
[----:B------:R-:W-:Y:S02]  /*2cc50*/  LOP3.LUT R64, R65, 0x380, RZ, 0xc0, !PT ;  /* 0x0000038041407812 */ /* 0x000fe400078ec0ff */
        /* <DEDUP_REMOVED lines=8> */
[----:B------:R-:W-:Y:S02]  /*2cce0*/  SHF.R.U64 R7, R7, 0x3, RZ ;  /* 0x0000000307077819 */ /* 0x000fe400000012ff */
[----:B------:R-:W-:Y:S01]  /*2ccf0*/  LOP3.LUT R64, R64, R65, RZ, 0x3c, !PT ;  /* 0x0000004140407212 */ /* 0x000fe200078e3cff */
[--C-:B------:R-:W-:Y:S01]  /*2cd00*/  IMAD.X R65, RZ, RZ, R3.reuse, P4 ;  /* 0x000000ffff417224 */ /* 0x100fe200020e0603 */
[----:B------:R-:W-:Y:S01]  /*2cd10*/  LOP3.LUT R68, R68, R69, RZ, 0x3c, !PT ;  /* 0x0000004544447212 */ /* 0x000fe200078e3cff */
[--C-:B------:R-:W-:Y:S01]  /*2cd20*/  IMAD.X R69, RZ, RZ, R3.reuse, P5 ;  /* 0x000000ffff457224 */ /* 0x100fe200028e0603 */
[----:B------:R-:W-:Y:S01]  /*2cd30*/  LOP3.LUT R72, R72, R73, RZ, 0x3c, !PT ;  /* 0x0000004948487212 */ /* 0x000fe200078e3cff */
[----:B------:R-:W-:Y:S01]  /*2cd40*/  IMAD.X R73, RZ, RZ, R3, P1 ;  /* 0x000000ffff497224 */ /* 0x000fe200008e0603 */
[----:B------:R-:W-:Y:S02]  /*2cd50*/  LOP3.LUT R2, R11, R2, RZ, 0x3c, !PT ;  /* 0x000000020b027212 */ /* 0x000fe400078e3cff */
[----:B------:R-:W-:-:S02]  /*2cd60*/  IADD3.X R77, RZ, R3, RZ, P3, !PT ;  /* 0x00000003ff4d7210 */ /* 0x000fc40001ffe4ff */
[----:B------:R-:W-:Y:S01]  /*2cd70*/  LOP3.LUT R76, R7, R12, RZ, 0x3c, !PT ;  /* 0x0000000c074c7212 */ /* 0x000fe200078e3cff */
[----:B------:R-:W-:-:S04]  /*2cd80*/  IMAD R5, R5, UR4, RZ ;  /* 0x0000000405057c24 */ /* 0x000fc8000f8e02ff */
[----:B------:R-:W-:Y:S01]  /*2cd90*/  IMAD R5, R4, UR5, R5 ;  /* 0x0000000504057c24 */ /* 0x000fe2000f8e0205 */
[----:B------:R-:W-:Y:S01]  /*2cda0*/  SHF.R.S32.HI R163, RZ, 0x1f, R162 ;  /* 0x0000001fffa37819 */ /* 0x000fe200000114a2 */
[----:B------:R-:W-:Y:S01]  /*2cdb0*/  BSSY B1, `(.L_x_2970) ;  /* 0x000004a000017945 */ /* 0x000fe20003800000 */
[----:B--2---:R-:W-:Y:S04]  /*2cdc0*/  @!P2 STG.E desc[UR56][R18.64], R21 ;  /* 0x000000151200a986 */ /* 0x004fe8000c101938 */
[----:B---3--:R0:W-:Y:S04]  /*2cdd0*/  @!P0 STG.E desc[UR56][R18.64+0x20], R10 ;  /* 0x0000200a12008986 */ /* 0x0081e8000c101938 */
[----:B------:R1:W5:Y:S04]  /*2cde0*/  LD.E.128 R12, desc[UR56][R2.64] ;  /* 0x00000038020c7980 */ /* 0x000368000c101d00 */
[----:B------:R-:W5:Y:S04]  /*2cdf0*/  LD.E.128 R24, desc[UR56][R24.64] ;  /* 0x0000003818187980 */ /* 0x000f68000c101d00 */
[----:B------:R-:W5:Y:S01]  /*2ce00*/  LD.E.128 R28, desc[UR56][R28.64] ;  /* 0x000000381c1c7980 */ /* 0x000f62000c101d00 */
[--C-:B-1----:R-:W-:Y:S01]  /*2ce10*/  SHF.R.S32.HI R3, RZ, 0x1f, R160.reuse ;  /* 0x0000001fff037819 */ /* 0x102fe200000114a0 */
[----:B------:R-:W-:-:S02]  /*2ce20*/  IMAD.MOV.U32 R2, RZ, RZ, R160 ;  /* 0x000000ffff027224 */ /* 0x000fc400078e00a0 */
[----:B------:R-:W5:Y:S04]  /*2ce30*/  LD.E.128 R32, desc[UR56][R32.64] ;  /* 0x0000003820207980 */ /* 0x000f68000c101d00 */
[----:B------:R-:W5:Y:S04]  /*2ce40*/  LD.E.128 R36, desc[UR56][R36.64] ;  /* 0x0000003824247980 */ /* 0x000f68000c101d00 */
[----:B------:R-:W5:Y:S04]  /*2ce50*/  LD.E.128 R40, desc[UR56][R40.64] ;  /* 0x0000003828287980 */ /* 0x000f68000c101d00 */
[----:B------:R-:W5:Y:S04]  /*2ce60*/  LD.E.128 R44, desc[UR56][R44.64] ;  /* 0x000000382c2c7980 */ /* 0x000f68000c101d00 */
[----:B------:R-:W5:Y:S04]  /*2ce70*/  LD.E.128 R48, desc[UR56][R48.64] ;  /* 0x0000003830307980 */ /* 0x000f68000c101d00 */
[----:B------:R-:W5:Y:S04]  /*2ce80*/  LD.E.128 R52, desc[UR56][R52.64] ;  /* 0x0000003834347980 */ /* 0x000f68000c101d00 */
[----:B------:R-:W5:Y:S04]  /*2ce90*/  LD.E.128 R56, desc[UR56][R56.64] ;  /* 0x0000003838387980 */ /* 0x000f68000c101d00 */
[----:B0-----:R-:W5:Y:S04]  /*2cea0*/  LD.E.128 R8, desc[UR56][R8.64] ;  /* 0x0000003808087980 */ /* 0x001f68000c101d00 */
[----:B------:R-:W5:Y:S04]  /*2ceb0*/  LD.E.128 R60, desc[UR56][R60.64] ;  /* 0x000000383c3c7980 */ /* 0x000f68000c101d00 */
[----:B------:R-:W5:Y:S04]  /*2cec0*/  LD.E.128 R64, desc[UR56][R64.64] ;  /* 0x0000003840407980 */ /* 0x000f68000c101d00 */
[----:B------:R-:W5:Y:S04]  /*2ced0*/  LD.E.128 R68, desc[UR56][R68.64] ;  /* 0x0000003844447980 */ /* 0x000f68000c101d00 */
[----:B------:R-:W5:Y:S04]  /*2cee0*/  LD.E.128 R72, desc[UR56][R72.64] ;  /* 0x0000003848487980 */ /* 0x000f68000c101d00 */
[----:B------:R-:W5:Y:S01]  /*2cef0*/  LD.E.128 R76, desc[UR56][R76.64] ;  /* 0x000000384c4c7980 */ /* 0x000f62000c101d00 */
[----:B------:R-:W-:Y:S01]  /*2cf00*/  IMAD.WIDE.U32 R2, R4, UR4, R2 ;  /* 0x0000000404027c25 */ /* 0x000fe2000f8e0002 */
[----:B------:R-:W-:Y:S01]  /*2cf10*/  ULDC.64 UR4, c[0x0][0xbe0] ;  /* 0x0002f80000047ab9 */ /* 0x000fe20000000a00 */
[----:B------:R-:W-:Y:S01]  /*2cf20*/  @!PT LDS RZ, [RZ] ;  /* 0x00000000fffff984 */ /* 0x000fe20000000800 */
[----:B------:R-:W-:Y:S01]  /*2cf30*/  @!PT LDS RZ, [RZ] ;  /* 0x00000000fffff984 */ /* 0x000fe20000000800 */
[----:B------:R-:W-:Y:S01]  /*2cf40*/  @!PT LDS RZ, [RZ] ;  /* 0x00000000fffff984 */ /* 0x000fe20000000800 */
[----:B------:R-:W-:Y:S01]  /*2cf50*/  @!PT LDS RZ, [RZ] ;  /* 0x00000000fffff984 */ /* 0x000fe20000000800 */
[----:B------:R0:W-:Y:S06]  /*2cf60*/  MEMBAR.ALL.CTA ;  /* 0x0000000000007992 */ /* 0x0001ec0000008000 */
[----:B0-----:R-:W0:Y:S01]  /*2cf70*/  FENCE.VIEW.ASYNC.S ;  /* 0x00000000000073c6 */ /* 0x001e220000000000 */
[----:B------:R-:W-:-:S02]  /*2cf80*/  IMAD.IADD R3, R3, 0x1, R5 ;  /* 0x0000000103037824 */ /* 0x000fc400078e0205 */
[----:B------:R-:W-:Y:S02]  /*2cf90*/  IMAD R7, R6, UR4, RZ ;  /* 0x0000000406077c24 */ /* 0x000fe4000f8e02ff */
[----:B------:R-:W-:Y:S02]  /*2cfa0*/  IMAD R19, R177, -0x80, R20 ;  /* 0xffffff80b1137824 */ /* 0x000fe400078e0214 */
[----:B------:R-:W-:Y:S02]  /*2cfb0*/  VIADD R4, R162, 0x20 ;  /* 0x00000020a2047836 */ /* 0x000fe40000000000 */
[----:B------:R-:W-:Y:S01]  /*2cfc0*/  IMAD R7, R170, UR5, R7 ;  /* 0x00000005aa077c24 */ /* 0x000fe2000f8e0207 */
[-C--:B------:R-:W-:Y:S01]  /*2cfd0*/  ISETP.GE.AND P3, PT, R162, R19.reuse, PT ;  /* 0x00000013a200720c */ /* 0x080fe20003f66270 */
[----:B------:R-:W-:Y:S01]  /*2cfe0*/  IMAD.WIDE.U32 R2, R170, UR4, R2 ;  /* 0x00000004aa027c25 */ /* 0x000fe2000f8e0002 */
[----:B------:R-:W-:Y:S01]  /*2cff0*/  ULDC.64 UR4, c[0x0][0xbe8] ;  /* 0x0002fa0000047ab9 */ /* 0x000fe20000000a00 */
[----:B------:R-:W-:-:S02]  /*2d000*/  ISETP.GE.AND P2, PT, R4, R19, PT ;  /* 0x000000130400720c */ /* 0x000fc40003f46270 */
[----:B------:R-:W-:Y:S02]  /*2d010*/  IMAD R4, R0, UR4, RZ ;  /* 0x0000000400047c24 */ /* 0x000fe4000f8e02ff */
[----:B------:R-:W-:Y:S02]  /*2d020*/  VIADD R0, R145, 0x32420 ;  /* 0x0003242091007836 */ /* 0x000fe40000000000 */
[C---:B------:R-:W-:Y:S02]  /*2d030*/  VIADD R5, R162.reuse, 0x40 ;  /* 0x00000040a2057836 */ /* 0x040fe40000000000 */
[----:B------:R-:W-:Y:S01]  /*2d040*/  VIADD R6, R162, 0x60 ;  /* 0x00000060a2067836 */ /* 0x000fe20000000000 */
[----:B------:R-:W-:Y:S01]  /*2d050*/  PRMT R0, RZ, 0x654, R0 ;  /* 0x00000654ff007816 */ /* 0x000fe20000000000 */
[----:B------:R-:W-:Y:S01]  /*2d060*/  IMAD.IADD R3, R3, 0x1, R7 ;  /* 0x0000000103037824 */ /* 0x000fe200078e0207 */
[-C--:B------:R-:W-:Y:S02]  /*2d070*/  ISETP.GE.AND P0, PT, R5, R19.reuse, PT ;  /* 0x000000130500720c */ /* 0x080fe40003f06270 */
[----:B------:R-:W-:Y:S01]  /*2d080*/  ISETP.GE.AND P1, PT, R6, R19, PT ;  /* 0x000000130600720c */ /* 0x000fe20003f26270 */
[C---:B------:R-:W-:Y:S01]  /*2d090*/  IMAD R19, R81.reuse, UR5, R4 ;  /* 0x0000000551137c24 */ /* 0x040fe2000f8e0204 */
[----:B0-----:R0:W-:Y:S01]  /*2d0a0*/  SYNCS.ARRIVE.TRANS64.RED.A1T0 RZ, [R0+URZ], RZ ;  /* 0x000000ff00ff79a7 */ /* 0x0011e2000810043f */
[----:B------:R-:W-:-:S04]  /*2d0b0*/  IMAD.WIDE.U32 R6, R81, UR4, R2 ;  /* 0x0000000451067c25 */ /* 0x000fc8000f8e0002 */
[----:B------:R-:W-:-:S04]  /*2d0c0*/  IMAD.WIDE R4, R177, 0x80, R162 ;  /* 0x00000080b1047825 */ /* 0x000fc800078e02a2 */
[----:B------:R-:W-:Y:S01]  /*2d0d0*/  IMAD.IADD R21, R7, 0x1, R19 ;  /* 0x0000000107157824 */ /* 0x000fe200078e0213 */
[----:B0-----:R-:W-:Y:S06]  /*2d0e0*/  @P3 BRA `(.L_x_2971) ;  /* 0x0000000000583947 */ /* 0x001fec0003800000 */
[----:B------:R-:W-:Y:S01]  /*2d0f0*/  ULDC.64 UR4, c[0x0][0xbd8] ;  /* 0x0002f60000047ab9 */ /* 0x000fe20000000a00 */
[----:B------:R-:W-:Y:S01]  /*2d100*/  IMAD.MOV.U32 R2, RZ, RZ, R6 ;  /* 0x000000ffff027224 */ /* 0x000fe200078e0006 */
[----:B------:R-:W-:Y:S01]  /*2d110*/  ULDC.64 UR6, c[0x0][0xb80] ;  /* 0x0002e00000067ab9 */ /* 0x000fe20000000a00 */
[----:B------:R-:W-:Y:S01]  /*2d120*/  IMAD.MOV.U32 R3, RZ, RZ, R21 ;  /* 0x000000ffff037224 */ /* 0x000fe200078e0015 */
[----:B------:R-:W-:Y:S01]  /*2d130*/  IADD3 R0, R160, 0x40, RZ ;  /* 0x00000040a0007810 */ /* 0x000fe20007ffe0ff */
[----:B------:R-:W-:Y:S02]  /*2d140*/  IMAD R19, R5, UR4, RZ ;  /* 0x0000000405137c24 */ /* 0x000fe4000f8e02ff */
[----:B------:R-:W-:Y:S01]  /*2d150*/  IMAD.WIDE.U32 R2, R4, UR4, R2 ;  /* 0x0000000404027c25 */ /* 0x000fe2000f8e0002 */
[----:B------:R-:W-:Y:S02]  /*2d160*/  ULDC UR4, c[0x0][0xb8c] ;  /* 0x0002e30000047ab9 */ /* 0x000fe40000000800 */
[----:B------:R-:W-:Y:S01]  /*2d170*/  ISETP.GE.AND P5, PT, R160, UR4, PT ;  /* 0x00000004a0007c0c */ /* 0x000fe2000bfa6270 */
[----:B------:R-:W-:Y:S01]  /*2d180*/  IMAD R19, R4, UR5, R19 ;  /* 0x0000000504137c24 */ /* 0x000fe2000f8e0213 */
[----:B------:R-:W-:-:S02]  /*2d190*/  LEA R18, P3, R2, UR6, 0x1 ;  /* 0x0000000602127c11 */ /* 0x000fc4000f8608ff */
[----:B------:R-:W-:Y:S01]  /*2d1a0*/  ISETP.GE.AND P4, PT, R0, UR4, PT ;  /* 0x0000000400007c0c */ /* 0x000fe2000bf86270 */
[----:B------:R-:W-:Y:S02]  /*2d1b0*/  IMAD.IADD R3, R3, 0x1, R19 ;  /* 0x0000000103037824 */ /* 0x000fe400078e0213 */
        /* <DEDUP_REMOVED lines=9> */
.L_x_2971:
[----:B------:R-:W-:Y:S05]  /*2d250*/  BSYNC B1 ;  /* 0x0000000000017941 */ /* 0x000fea0003800000 */
.L_x_2970:
[----:B------:R-:W-:Y:S04]  /*2d260*/  BSSY B1, `(.L_x_2972) ;  /* 0x000001a000017945 */ /* 0x000fe80003800000 */
[----:B------:R-:W-:Y:S05]  /*2d270*/  @P2 BRA `(.L_x_2973) ;  /* 0x0000000000602947 */ /* 0x000fea0003800000 */
[----:B0----5:R-:W-:Y:S01]  /*2d280*/  IADD3 R13, P2, R4, 0x20, RZ ;  /* 0x00000020040d7810 */ /* 0x021fe20007f5e0ff */
[----:B------:R-:W-:Y:S01]  /*2d290*/  ULDC.64 UR6, c[0x0][0xbd8] ;  /* 0x0002f60000067ab9 */ /* 0x000fe20000000a00 */
[----:B------:R-:W-:Y:S01]  /*2d2a0*/  IMAD.MOV.U32 R2, RZ, RZ, R6 ;  /* 0x000000ffff027224 */ /* 0x000fe200078e0006 */
[----:B------:R-:W-:Y:S01]  /*2d2b0*/  ULDC UR4, c[0x0][0xb8c] ;  /* 0x0002e30000047ab9 */ /* 0x000fe20000000800 */
[----:B------:R-:W-:Y:S01]  /*2d2c0*/  IMAD.MOV.U32 R3, RZ, RZ, R21 ;  /* 0x000000ffff037224 */ /* 0x000fe200078e0015 */
[C---:B------:R-:W-:Y:S01]  /*2d2d0*/  ISETP.GE.AND P4, PT, R160.reuse, UR4, PT ;  /* 0x00000004a0007c0c */ /* 0x040fe2000bf86270 */
[----:B------:R-:W-:Y:S02]  /*2d2e0*/  IMAD.X R0, RZ, RZ, R5, P2 ;  /* 0x000000ffff007224 */ /* 0x000fe400010e0605 */
[----:B------:R-:W-:Y:S02]  /*2d2f0*/  VIADD R12, R160, 0x40 ;  /* 0x00000040a00c7836 */ /* 0x000fe40000000000 */
[----:B------:R-:W-:-:S02]  /*2d300*/  IMAD R0, R0, UR6, RZ ;  /* 0x0000000600007c24 */ /* 0x000fc4000f8e02ff */
        /* <DEDUP_REMOVED lines=15> */
.L_x_2973:
[----:B------:R-:W-:Y:S05]  /*2d400*/  BSYNC B1 ;  /* 0x0000000000017941 */ /* 0x000fea0003800000 */
.L_x_2972:
[----:B------:R-:W-:Y:S04]  /*2d410*/  BSSY B1, `(.L_x_2974) ;  /* 0x000001a000017945 */ /* 0x000fe80003800000 */
[----:B------:R-:W-:Y:S05]  /*2d420*/  @P0 BRA `(.L_x_2975) ;  /* 0x0000000000600947 */ /* 0x000fea0003800000 */
[----:B01---5:R-:W-:Y:S01]  /*2d430*/  IADD3 R13, P0, R4, 0x40, RZ ;  /* 0x00000040040d7810 */ /* 0x023fe20007f1e0ff */
        /* <DEDUP_REMOVED lines=23> */
.L_x_2975:
[----:B------:R-:W-:Y:S05]  /*2d5b0*/  BSYNC B1 ;  /* 0x0000000000017941 */ /* 0x000fea0003800000 */
.L_x_2974:
        /* <DEDUP_REMOVED lines=21> */
[----:B-----5:R3:W-:Y:S04]  /*2d710*/  @!P1 STG.E.128 desc[UR56][R4.64], R32 ;  /* 0x0000002004009986 */ /* 0x0207e8000c101d38 */
[----:B------:R3:W-:Y:S04]  /*2d720*/  @!P2 STG.E.128 desc[UR56][R4.64+0x80], R48 ;  /* 0x000080300400a986 */ /* 0x0007e8000c101d38 */
[----:B------:R3:W-:Y:S02]  /*2d730*/  @!P3 STG.E.128 desc[UR56][R4.64+0x100], R60 ;  /* 0x0001003c0400b986 */ /* 0x0007e4000c101d38 */
[----:B------:R-:W-:Y:S05]  /*2d740*/  @P0 BRA `(.L_x_2976) ;  /* 0x0000000800e80947 */ /* 0x000fea0003800000 */
[----:B------:R4:W-:Y:S01]  /*2d750*/  STG.E.128 desc[UR56][R4.64+0x180], R76 ;  /* 0x0001804c04007986 */ /* 0x0009e2000c101d38 */
[----:B------:R-:W-:Y:S05]  /*2d760*/  BRA `(.L_x_2976) ;  /* 0x0000000800e07947 */ /* 0x000fea0003800000 */
.L_x_2968:
[----:B------:R-:W-:Y:S01]  /*2d770*/  ULDC.64 UR4, c[0x0][0xcd8] ;  /* 0x0003360000047ab9 */ /* 0x000fe20000000a00 */
[----:B-1----:R-:W1:Y:S01]  /*2d780*/  LDC.64 R2, c[0x0][0xcd8] ;  /* 0x00033600ff027b82 */ /* 0x002e620000000a00 */
[----:B------:R-:W-:Y:S02]  /*2d790*/  ISETP.NE.U32.AND P0, PT, RZ, UR4, PT ;  /* 0x00000004ff007c0c */ /* 0x000fe4000bf05070 */
[----:B------:R-:W-:Y:S02]  /*2d7a0*/  MOV R7, RZ ;  /* 0x000000ff00077202 */ /* 0x000fe40000000f00 */
[----:B------:R-:W-:Y:S01]  /*2d7b0*/  ISETP.NE.AND.EX P0, PT, RZ, UR5, PT, P0 ;  /* 0x00000005ff007c0c */ /* 0x000fe2000bf05300 */
[----:B------:R-:W-:Y:S02]  /*2d7c0*/  ULDC.64 UR4, c[0x0][0xce0] ;  /* 0x0003380000047ab9 */ /* 0x000fe40000000a00 */
[----:B------:R-:W-:-:S04]  /*2d7d0*/  ISETP.NE.U32.AND P1, PT, RZ, UR4, PT ;  /* 0x00000004ff007c0c */ /* 0x000fc8000bf25070 */
[----:B------:R-:W-:Y:S01]  /*2d7e0*/  ISETP.NE.AND.EX P1, PT, RZ, UR5, PT, P1 ;  /* 0x00000005ff007c0c */ /* 0x000fe2000bf25310 */
[----:B-1----:R-:W-:-:S12]  /*2d7f0*/  IMAD.WIDE R2, R171, 0x4, R2 ;  /* 0x00000004ab027825 */ /* 0x002fd800078e0202 */
[----:B------:R-:W1:Y:S01]  /*2d800*/  @P1 LDC.64 R4, c[0x0][0xce0] ;  /* 0x00033800ff041b82 */ /* 0x000e620000000a00 */
[----:B------:R-:W-:Y:S02]  /*2d810*/  ULDC UR4, c[0x0][0xb88] ;  /* 0x0002e20000047ab9 */ /* 0x000fe40000000800 */
[----:B------:R-:W-:Y:S01]  /*2d820*/  IMAD.U32 R0, RZ, RZ, UR4 ;  /* 0x00000004ff007e24 */ /* 0x000fe2000f8e00ff */
[----:B------:R4:W5:Y:S01]  /*2d830*/  @P0 LDG.E R7, desc[UR56][R2.64] ;  /* 0x0000003802070981 */ /* 0x000962000c1e1900 */
[----:B-1----:R-:W-:-:S05]  /*2d840*/  @P1 IMAD.WIDE R4, R171, 0x4, R4 ;  /* 0x00000004ab041825 */ /* 0x002fca00078e0204 */
[----:B------:R4:W5:Y:S01]  /*2d850*/  @P1 LDG.E R0, desc[UR56][R4.64] ;  /* 0x0000003804001981 */ /* 0x000962000c1e1900 */
[----:B------:R-:W-:Y:S01]  /*2d860*/  ISETP.GT.AND P2, PT, R192, 0x7f, PT ;  /* 0x0000007fc000780c */ /* 0x000fe20003f44270 */
[----:B------:R-:W-:-:S12]  /*2d870*/  @P1 BRA `(.L_x_2977) ;  /* 0x0000000000101947 */ /* 0x000fd80003800000 */
[----:B------:R-:W-:Y:S05]  /*2d880*/  @!P0 BRA `(.L_x_2977) ;  /* 0x00000000000c8947 */ /* 0x000fea0003800000 */
[----:B----4-:R-:W4:Y:S04]  /*2d890*/  LDG.E R5, desc[UR56][R2.64] ;  /* 0x0000003802057981 */ /* 0x010f28000c1e1900 */
[----:B-----5:R-:W4:Y:S02]  /*2d8a0*/  LDG.E R0, desc[UR56][R2.64+0x4] ;  /* 0x0000043802007981 */ /* 0x020f24000c1e1900 */
[----:B----4-:R-:W-:-:S07]  /*2d8b0*/  IMAD.IADD R0, R0, 0x1, -R5 ;  /* 0x0000000100007824 */ /* 0x010fce00078e0a05 */
.L_x_2977:
[----:B----4-:R-:W-:Y:S01]  /*2d8c0*/  SHF.R.S32.HI R2, RZ, 0x1f, R171 ;  /* 0x0000001fff027819 */ /* 0x010fe200000114ab */
[----:B------:R-:W-:Y:S01]  /*2d8d0*/  BSSY B1, `(.L_x_2978) ;  /* 0x000001d000017945 */ /* 0x000fe20003800000 */
[----:B------:R-:W-:Y:S02]  /*2d8e0*/  SHF.R.S32.HI R8, RZ, 0x1f, R170 ;  /* 0x0000001fff087819 */ /* 0x000fe400000114aa */
[----:B------:R-:W-:Y:S02]  /*2d8f0*/  SHF.R.S32.HI R11, RZ, 0x1f, R160 ;  /* 0x0000001fff0b7819 */ /* 0x000fe400000114a0 */
[----:B------:R-:W-:Y:S02]  /*2d900*/  SEL R13, R171, RZ, !P0 ;  /* 0x000000ffab0d7207 */ /* 0x000fe40004000000 */
[----:B------:R-:W-:Y:S02]  /*2d910*/  SEL R9, R2, RZ, !P0 ;  /* 0x000000ff02097207 */ /* 0x000fe40004000000 */
[----:B-----5:R-:W-:Y:S01]  /*2d920*/  SHF.R.S32.HI R6, RZ, 0x1f, R7 ;  /* 0x0000001fff067819 */ /* 0x020fe20000011407 */
[----:B------:R-:W-:Y:S06]  /*2d930*/  @P2 BRA `(.L_x_2979) ;  /* 0x0000000000582947 */ /* 0x000fec0003800000 */
[----:B------:R-:W1:Y:S02]  /*2d940*/  S2R R3, SR_TID.X ;  /* 0x0000000000037919 */ /* 0x000e640000002100 */
[----:B-1----:R-:W-:-:S04]  /*2d950*/  IMAD R2, R177, 0x80, R3 ;  /* 0x00000080b1027824 */ /* 0x002fc800078e0203 */
[----:B------:R-:W-:-:S05]  /*2d960*/  VIADD R3, R2, 0xffffff80 ;  /* 0xffffff8002037836 */ /* 0x000fca0000000000 */
[----:B------:R-:W-:-:S13]  /*2d970*/  ISETP.GE.AND P0, PT, R3, R0, PT ;  /* 0x000000000300720c */ /* 0x000fda0003f06270 */
[----:B------:R-:W-:Y:S05]  /*2d980*/  @P0 BRA `(.L_x_2979) ;  /* 0x0000000000440947 */ /* 0x000fea0003800000 */
[C---:B------:R-:W-:Y:S01]  /*2d990*/  IADD3 R2, P0, R3.reuse, R7, RZ ;  /* 0x0000000703027210 */ /* 0x040fe20007f1e0ff */
        /* <DEDUP_REMOVED lines=16> */
.L_x_2979:
[----:B------:R-:W-:Y:S05]  /*2daa0*/  BSYNC B1 ;  /* 0x0000000000017941 */ /* 0x000fea0003800000 */
.L_x_2978:
[----:B------:R-:W-:Y:S01]  /*2dab0*/  ULDC.64 UR4, c[0x0][0xba0] ;  /* 0x0002e80000047ab9 */ /* 0x000fe20000000a00 */
[----:B------:R-:W-:Y:S01]  /*2dac0*/  IMAD.MOV.U32 R2, RZ, RZ, R160 ;  /* 0x000000ffff027224 */ /* 0x000fe200078e00a0 */
[----:B------:R-:W-:Y:S01]  /*2dad0*/  BSSY B1, `(.L_x_2980) ;  /* 0x000002f000017945 */ /* 0x000fe20003800000 */
[----:B-1----:R-:W-:Y:S02]  /*2dae0*/  IMAD.MOV.U32 R3, RZ, RZ, R11 ;  /* 0x000000ffff037224 */ /* 0x002fe400078e000b */
[----:B------:R-:W-:Y:S02]  /*2daf0*/  IMAD R4, R6, UR4, RZ ;  /* 0x0000000406047c24 */ /* 0x000fe4000f8e02ff */
[----:B------:R-:W-:-:S04]  /*2db00*/  IMAD.WIDE.U32 R2, R7, UR4, R2 ;  /* 0x0000000407027c25 */ /* 0x000fc8000f8e0002 */
[----:B------:R-:W-:Y:S01]  /*2db10*/  IMAD R7, R7, UR5, R4 ;  /* 0x0000000507077c24 */ /* 0x000fe2000f8e0204 */
[----:B------:R-:W-:Y:S01]  /*2db20*/  ULDC.64 UR4, c[0x0][0xbe0] ;  /* 0x0002f80000047ab9 */ /* 0x000fe20000000a00 */
[----:B------:R-:W-:Y:S02]  /*2db30*/  IMAD R11, R177, -0x80, R0 ;  /* 0xffffff80b10b7824 */ /* 0x000fe400078e0200 */
[----:B------:R-:W-:Y:S02]  /*2db40*/  IMAD R5, R8, UR4, RZ ;  /* 0x0000000408057c24 */ /* 0x000fe4000f8e02ff */
[----:B------:R-:W-:Y:S01]  /*2db50*/  IMAD.IADD R3, R3, 0x1, R7 ;  /* 0x0000000103037824 */ /* 0x000fe200078e0207 */
[----:B------:R-:W-:Y:S01]  /*2db60*/  ISETP.GE.AND P1, PT, R162, R11, PT ;  /* 0x0000000ba200720c */ /* 0x000fe20003f26270 */
[C---:B------:R-:W-:Y:S01]  /*2db70*/  IMAD R5, R170.reuse, UR5, R5 ;  /* 0x00000005aa057c24 */ /* 0x040fe2000f8e0205 */
[----:B------:R-:W-:Y:S01]  /*2db80*/  SHF.R.S32.HI R7, RZ, 0x1f, R162 ;  /* 0x0000001fff077819 */ /* 0x000fe200000114a2 */
[----:B------:R-:W-:Y:S01]  /*2db90*/  IMAD.WIDE.U32 R2, R170, UR4, R2 ;  /* 0x00000004aa027c25 */ /* 0x000fe2000f8e0002 */
[----:B------:R-:W-:-:S03]  /*2dba0*/  ULDC.64 UR4, c[0x0][0xbe8] ;  /* 0x0002fa0000047ab9 */ /* 0x000fc60000000a00 */
[----:B------:R-:W-:Y:S01]  /*2dbb0*/  VIADD R0, R162, 0x20 ;  /* 0x00000020a2007836 */ /* 0x000fe20000000000 */
[----:B------:R-:W-:Y:S01]  /*2dbc0*/  IADD3 R3, R3, R5, RZ ;  /* 0x0000000503037210 */ /* 0x000fe20007ffe0ff */
[----:B------:R-:W-:-:S03]  /*2dbd0*/  IMAD.MOV.U32 R6, RZ, RZ, R162 ;  /* 0x000000ffff067224 */ /* 0x000fc600078e00a2 */
[----:B------:R-:W-:Y:S01]  /*2dbe0*/  ISETP.GE.AND P0, PT, R0, R11, PT ;  /* 0x0000000b0000720c */ /* 0x000fe20003f06270 */
        /* <DEDUP_REMOVED lines=29> */
.L_x_2981:
[----:B------:R-:W-:Y:S05]  /*2ddc0*/  BSYNC B1 ;  /* 0x0000000000017941 */ /* 0x000fea0003800000 */
.L_x_2980:
[----:B------:R-:W-:Y:S01]  /*2ddd0*/  BSSY B1, `(.L_x_2982) ;  /* 0x000001c000017945 */ /* 0x000fe20003800000 */
[----:B------:R-:W-:Y:S01]  /*2dde0*/  ISETP.GE.AND P1, PT, R0, R11, PT ;  /* 0x0000000b0000720c */ /* 0x000fe20003f26270 */
[----:B-1----:R-:W-:Y:S02]  /*2ddf0*/  VIADD R8, R162, 0x60 ;  /* 0x00000060a2087836 */ /* 0x002fe40000000000 */
[----:B------:R-:W-:Y:S10]  /*2de00*/  @P0 BRA `(.L_x_2983) ;  /* 0x0000000000600947 */ /* 0x000ff40003800000 */
        /* <DEDUP_REMOVED lines=24> */
.L_x_2983:
[----:B------:R-:W-:Y:S05]  /*2df90*/  BSYNC B1 ;  /* 0x0000000000017941 */ /* 0x000fea0003800000 */
.L_x_2982:
        /* <DEDUP_REMOVED lines=27> */
.L_x_2985:
[----:B------:R-:W-:Y:S05]  /*2e150*/  BSYNC B1 ;  /* 0x0000000000017941 */ /* 0x000fea0003800000 */
.L_x_2984:
        /* <DEDUP_REMOVED lines=25> */
.L_x_2976:
[----:B------:R-:W-:Y:S05]  /*2e2f0*/  BSYNC B0 ;  /* 0x0000000000007941 */ /* 0x000fea0003800000 */
.L_x_2967:
[----:B------:R-:W-:Y:S02]  /*2e300*/  ULDC UR4, c[0x0][0xd14] ;  /* 0x0003450000047ab9 */ /* 0x000fe40000000800 */
[----:B---3--:R-:W-:-:S13]  /*2e310*/  ISETP.GE.AND P0, PT, R119, UR4, PT ;  /* 0x0000000477007c0c */ /* 0x008fda000bf06270 */
[----:B------:R-:W-:Y:S05]  /*2e320*/  @!P0 BRA `(.L_x_2986) ;  /* 0xfffffd2c006c8947 */ /* 0x000fea000383ffff */
[----:B------:R-:W-:Y:S05]  /*2e330*/  BRA `(.L_x_2764) ;  /* 0x0000006000ac7947 */ /* 0x000fea0003800000 */
.L_x_2762:
[----:B------:R-:W-:-:S08]  /*2e340*/  NOP ;  /* 0x0000000000007918 */ /* 0x000fd00000000000 */
[----:B------:R-:W0:-:S00]  /*2e350*/  USETMAXREG.DEALLOC.CTAPOOL 0x18 ;  /* 0x00000018000079c8 */ /* 0x000e0000080e0500 */
[----:B0-----:R-:W-:-:S06]  /*2e360*/  LOP3.LUT R0, R0, 0x3, RZ, 0xc0, !PT ;  /* 0x0000000300007812 */ /* 0x001fcc00078ec0ff */
[----:B------:R-:W0:Y:S02]  /*2e370*/  SHFL.IDX PT, R0, R0, RZ, 0x1f ;  /* 0x00001fff00007589 */ /* 0x000e2400000e0000 */
[----:B0-----:R-:W-:-:S13]  /*2e380*/  ISETP.NE.AND P0, PT, R0, RZ, PT ;  /* 0x000000ff0000720c */ /* 0x001fda0003f05270 */
[----:B------:R-:W-:Y:S05]  /*2e390*/  @P0 BRA `(.L_x_2764) ;  /* 0x0000006000940947 */ /* 0x000fea0003800000 */
        /* <DEDUP_REMOVED lines=41> */
[----:B0-----:R-:W-:-:S04]  /*2e630*/  SEL R0, R0, RZ, P0 ;  /* 0x000000ff00007207 */ /* 0x001fc80000000000 */
[----:B------:R-:W-:-:S05]  /*2e640*/  IADD3 R0, R3, R0, RZ ;  /* 0x0000000003007210 */ /* 0x000fca0007ffe0ff */
        /* <DEDUP_REMOVED lines=13> */
.L_x_2991:
        /* <DEDUP_REMOVED lines=16> */
.L_x_2990:
[----:B------:R-:W-:Y:S05]  /*2e820*/  BSYNC B0 ;  /* 0x0000000000007941 */ /* 0x000fea0003800000 */
.L_x_2989:
        /* <DEDUP_REMOVED lines=25> */
.L_x_2987:
        /* <DEDUP_REMOVED lines=20> */
.L_x_2992:
        /* <DEDUP_REMOVED lines=12> */
[----:B------:R-:W-:Y:S01]  /*2ebc0*/  @!P0 IADD3 R0, R0, -R9, RZ ;  /* 0x8000000900008210 */ /* 0x000fe20007ffe0ff */
        /* <DEDUP_REMOVED lines=35> */
[----:B------:R-:W-:Y:S02]  /*2ee00*/  @!P0 IADD3 R2, -R2, RZ, RZ ;  /* 0x000000ff02028210 */ /* 0x000fe40007ffe1ff */
[----:B------:R-:W-:-:S13]  /*2ee10*/  ISETP.NE.AND P0, PT, R8, RZ, PT ;  /* 0x000000ff0800720c */ /* 0x000fda0003f05270 */
[----:B------:R-:W-:Y:S01]  /*2ee20*/  @!P0 LOP3.LUT R2, RZ, R8, RZ, 0x33, !PT ;  /* 0x00000008ff028212 */ /* 0x000fe200078e33ff */
[----:B------:R-:W-:-:S04]  /*2ee30*/  IMAD.MOV R8, RZ, RZ, -R8 ;  /* 0x000000ffff087224 */ /* 0x000fc800078e0a08 */
[----:B------:R-:W-:Y:S01]  /*2ee40*/  IMAD R18, R2, R8, R5 ;  /* 0x0000000802127224 */ /* 0x000fe200078e0205 */
[----:B------:R-:W-:-:S05]  /*2ee50*/  LOP3.LUT R2, RZ, R2, RZ, 0x33, !PT ;  /* 0x00000002ff027212 */ /* 0x000fca00078e33ff */
[----:B------:R-:W-:Y:S01]  /*2ee60*/  IMAD.IADD R17, R17, 0x1, R2 ;  /* 0x0000000111117824 */ /* 0x000fe200078e0202 */
[----:B------:R-:W-:Y:S06]  /*2ee70*/  BRA `(.L_x_2993) ;  /* 0x00000000000c7947 */ /* 0x000fec0003800000 */
.L_x_2988:
[----:B------:R-:W-:Y:S02]  /*2ee80*/  IMAD.MOV.U32 R17, RZ, RZ, RZ ;  /* 0x000000ffff117224 */ /* 0x000fe400078e00ff */
[----:B------:R-:W-:Y:S02]  /*2ee90*/  IMAD.U32 R16, RZ, RZ, UR6 ;  /* 0x00000006ff107e24 */ /* 0x000fe4000f8e00ff */
[----:B------:R-:W-:-:S07]  /*2eea0*/  IMAD.MOV.U32 R18, RZ, RZ, RZ ;  /* 0x000000ffff127224 */ /* 0x000fce00078e00ff */
.L_x_2993:
        /* <DEDUP_REMOVED lines=16> */
[----:B------:R-:W-:Y:S01]  /*2efb0*/  ULDC.64 UR54, c[0x0][0x198] ;  /* 0x0000660000367ab9 */ /* 0x000fe20000000a00 */
[----:B------:R-:W-:Y:S01]  /*2efc0*/  ULDC UR51, c[0x0][0xc] ;  /* 0x0000030000337ab9 */ /* 0x000fe20000000800 */
[----:B------:R-:W-:Y:S01]  /*2efd0*/  UMOV UR52, URZ ;  /* 0x0000003f00347c82 */ /* 0x000fe20008000000 */
[----:B------:R1:W-:Y:S04]  /*2efe0*/  STL [R1+0x47c], R0 ;  /* 0x00047c0001007387 */ /* 0x0003e80000100800 */
[----:B------:R1:W-:Y:S04]  /*2eff0*/  STL [R1+0x470], RZ ;  /* 0x000470ff01007387 */ /* 0x0003e80000100800 */
[----:B------:R1:W-:Y:S02]  /*2f000*/  STL [R1+0x478], R0 ;  /* 0x0004780001007387 */ /* 0x0003e40000100800 */
.L_x_3094:
        /* <DEDUP_REMOVED lines=32> */
[----:B------:R-:W-:Y:S02]  /*2f210*/  ISETP.NE.AND.EX P3, PT, RZ, UR9, PT, P1 ;  /* 0x00000009ff007c0c */ /* 0x000fe4000bf65310 */
[----:B------:R-:W-:Y:S01]  /*2f220*/  ULDC UR5, c[0x0][0x2e0] ;  /* 0x0000b80000057ab9 */ /* 0x000fe20000000800 */
[----:B------:R-:W-:Y:S01]  /*2f230*/  USEL UR4, UR4, 0x1, UP0 ;  /* 0x0000000104047887 */ /* 0x000fe20008000000 */
[----:B------:R-:W-:-:S02]  /*2f240*/  ISETP.NE.U32.AND P1, PT, RZ, UR10, PT ;  /* 0x0000000aff007c0c */ /* 0x000fc4000bf25070 */
[----:B------:R-:W-:Y:S01]  /*2f250*/  MOV R9, UR6 ;  /* 0x0000000600097c02 */ /* 0x000fe20008000f00 */
[----:B------:R-:W-:Y:S01]  /*2f260*/  UIMAD UR4, UR4, UR5, URZ ;  /* 0x00000005040472a4 */ /* 0x000fe2000f8e023f */
[----:B------:R-:W-:-:S05]  /*2f270*/  ISETP.NE.AND.EX P1, PT, RZ, UR11, PT, P1 ;  /* 0x0000000bff007c0c */ /* 0x000fca000bf25310 */
[----:B------:R-:W-:Y:S01]  /*2f280*/  IMAD.U32 R7, RZ, RZ, UR4 ;  /* 0x00000004ff077e24 */ /* 0x000fe2000f8e00ff */
[----:B-1----:R-:W-:Y:S07]  /*2f290*/  @P0 BRA `(.L_x_2995) ;  /* 0x0000000000100947 */ /* 0x002fee0003800000 */
[----:B------:R-:W-:Y:S05]  /*2f2a0*/  @!P2 BRA `(.L_x_2995) ;  /* 0x00000000000ca947 */ /* 0x000fea0003800000 */
[----:B------:R-:W2:Y:S04]  /*2f2b0*/  LDG.E R5, desc[UR56][R2.64] ;  /* 0x0000003802057981 */ /* 0x000ea8000c1e1900 */
[----:B-----5:R-:W2:Y:S02]  /*2f2c0*/  LDG.E R0, desc[UR56][R2.64+0x4] ;  /* 0x0000043802007981 */ /* 0x020ea4000c1e1900 */
[----:B--2---:R-:W-:-:S07]  /*2f2d0*/  IMAD.IADD R0, R0, 0x1, -R5 ;  /* 0x0000000100007824 */ /* 0x004fce00078e0a05 */
.L_x_2995:
        /* <DEDUP_REMOVED lines=18> */
.L_x_2996:
[----:B------:R-:W-:Y:S05]  /*2f400*/  @!P3 BRA `(.L_x_2997) ;  /* 0x00000000000cb947 */ /* 0x000fea0003800000 */
[----:B------:R-:W2:Y:S04]  /*2f410*/  LDG.E R7, desc[UR56][R4.64] ;  /* 0x0000003804077981 */ /* 0x000ea8000c1e1900 */
[----:B-1----:R-:W2:Y:S02]  /*2f420*/  LDG.E R8, desc[UR56][R4.64+0x4] ;  /* 0x0000043804087981 */ /* 0x002ea4000c1e1900 */
[----:B--2---:R-:W-:-:S07]  /*2f430*/  IMAD.IADD R7, R8, 0x1, -R7 ;  /* 0x0000000108077824 */ /* 0x004fce00078e0a07 */
.L_x_2997:
[----:B--2---:R-:W2:Y:S04]  /*2f440*/  @P1 LDG.E R4, desc[UR56][R2.64] ;  /* 0x0000003802041981 */ /* 0x004ea8000c1e1900 */
[----:B------:R1:W2:Y:S02]  /*2f450*/  @P1 LDG.E R5, desc[UR56][R2.64+0x4] ;  /* 0x0000043802051981 */ /* 0x0002a4000c1e1900 */
[----:B-1----:R-:W1:Y:S02]  /*2f460*/  LDC.64 R2, c[0x0][0xad8] ;  /* 0x0002b600ff027b82 */ /* 0x002e640000000a00 */
[----:B-1----:R-:W-:Y:S01]  /*2f470*/  ISETP.GE.AND P2, PT, R3, 0x1, PT ;  /* 0x000000010300780c */ /* 0x002fe20003f46270 */
[----:B--2---:R-:W-:Y:S02]  /*2f480*/  @P1 IMAD.IADD R9, R5, 0x1, -R4 ;  /* 0x0000000105091824 */ /* 0x004fe400078e0a04 */
[----:B-----5:R-:W-:-:S04]  /*2f490*/  IMAD.IADD R5, R7, 0x1, -R6 ;  /* 0x0000000107057824 */ /* 0x020fc800078e0a06 */
[----:B------:R-:W-:-:S04]  /*2f4a0*/  IMAD.IADD R8, R5, 0x1, R9 ;  /* 0x0000000105087824 */ /* 0x000fc800078e0209 */
[----:B------:R-:W-:-:S04]  /*2f4b0*/  VIADD R4, R8, 0x5f ;  /* 0x0000005f08047836 */ /* 0x000fc80000000000 */
[----:B------:R-:W-:-:S05]  /*2f4c0*/  IMAD.HI R4, R4, 0x2aaaaaab, RZ ;  /* 0x2aaaaaab04047827 */ /* 0x000fca00078e02ff */
[----:B------:R-:W-:-:S04]  /*2f4d0*/  SHF.R.U32.HI R7, RZ, 0x1f, R4 ;  /* 0x0000001fff077819 */ /* 0x000fc80000011604 */
[----:B------:R-:W-:Y:S02]  /*2f4e0*/  LEA.HI.SX32 R20, R4, R7, 0x1c ;  /* 0x0000000704147211 */ /* 0x000fe400078fe2ff */
[----:B------:R-:W-:-:S04]  /*2f4f0*/  LEA R4, R17, 0x80, 0x7 ;  /* 0x0000008011047811 */ /* 0x000fc800078e38ff */
[----:B------:R-:W-:-:S05]  /*2f500*/  IADD3 R4, R8, R4, -R0 ;  /* 0x0000000408047210 */ /* 0x000fca0007ffe800 */
[----:B------:R-:W-:Y:S01]  /*2f510*/  IMAD.IADD R2, R4, 0x1, R2 ;  /* 0x0000000104027824 */ /* 0x000fe200078e0202 */
[----:B------:R-:W-:Y:S06]  /*2f520*/  @!P2 BRA `(.L_x_2998) ;  /* 0x000000000048a947 */ /* 0x000fec0003800000 */
[C---:B------:R-:W-:Y:S01]  /*2f530*/  ISETP.GT.AND P0, PT, R4.reuse, RZ, PT ;  /* 0x000000ff0400720c */ /* 0x040fe20003f04270 */
[----:B------:R-:W-:Y:S01]  /*2f540*/  BSSY B0, `(.L_x_2999) ;  /* 0x000000e000007945 */ /* 0x000fe20003800000 */
[----:B0-----:R-:W-:-:S11]  /*2f550*/  IADD3 R11, R4, -0x1, RZ ;  /* 0xffffffff040b7810 */ /* 0x001fd60007ffe0ff */
        /* <DEDUP_REMOVED lines=8> */
.L_x_3000:
[----:B------:R-:W-:-:S13]  /*2f5e0*/  ISETP.NE.AND P0, PT, R3, 0x1, PT ;  /* 0x000000010300780c */ /* 0x000fda0003f05270 */
[----:B------:R-:W0:Y:S02]  /*2f5f0*/  @P0 LDC.64 R6, c[0x0][0xae0] ;  /* 0x0002b800ff060b82 */ /* 0x000e240000000a00 */
[----:B0-----:R-:W-:-:S05]  /*2f600*/  @P0 IMAD.HI.U32 R6, R11, R6, RZ ;  /* 0x000000060b060227 */ /* 0x001fca00078e00ff */
[----:B------:R-:W-:-:S07]  /*2f610*/  @P0 SHF.R.U32.HI R11, RZ, R7, R6 ;  /* 0x00000007ff0b0219 */ /* 0x000fce0000011606 */
.L_x_3001:
[----:B------:R-:W-:Y:S05]  /*2f620*/  BSYNC B0 ;  /* 0x0000000000007941 */ /* 0x000fea0003800000 */
.L_x_2999:
[----:B------:R-:W-:-:S05]  /*2f630*/  IMAD R11, R11, R3, R3 ;  /* 0x000000030b0b7224 */ /* 0x000fca00078e0203 */
[----:B------:R-:W-:-:S07]  /*2f640*/  VIMNMX R2, R2, R11, PT ;  /* 0x0000000b02027248 */ /* 0x000fce0003fe0100 */
.L_x_2998:
        /* <DEDUP_REMOVED lines=9> */
[----:B0-----:R-:W-:-:S11]  /*2f6e0*/  LOP3.LUT R11, RZ, R0, RZ, 0x33, !PT ;  /* 0x00000000ff0b7212 */ /* 0x001fd600078e33ff */
[----:B------:R-:W0:Y:S02]  /*2f6f0*/  @P0 LDC.64 R6, c[0x0][0xae0] ;  /* 0x0002b800ff060b82 */ /* 0x000e240000000a00 */
[----:B0-----:R-:W-:-:S05]  /*2f700*/  @P0 IMAD.HI.U32 R6, R11, R6, RZ ;  /* 0x000000060b060227 */ /* 0x001fca00078e00ff */
[----:B------:R-:W-:-:S04]  /*2f710*/  @P0 SHF.R.U32.HI R11, RZ, R7, R6 ;  /* 0x00000007ff0b0219 */ /* 0x000fc80000011606 */
[----:B------:R-:W-:Y:S01]  /*2f720*/  LOP3.LUT R11, RZ, R11, RZ, 0x33, !PT ;  /* 0x0000000bff0b7212 */ /* 0x000fe200078e33ff */
[----:B------:R-:W-:Y:S06]  /*2f730*/  BRA `(.L_x_3005) ;  /* 0x0000000000147947 */ /* 0x000fec0003800000 */
.L_x_3004:
[----:B------:R-:W-:Y:S01]  /*2f740*/  ISETP.NE.AND P0, PT, R3, 0x1, PT ;  /* 0x000000010300780c */ /* 0x000fe20003f05270 */
[----:B0-----:R-:W-:-:S12]  /*2f750*/  IMAD.MOV.U32 R11, RZ, RZ, R0 ;  /* 0x000000ffff0b7224 */ /* 0x001fd800078e0000 */
[----:B------:R-:W0:Y:S02]  /*2f760*/  @P0 LDC.64 R6, c[0x0][0xae0] ;  /* 0x0002b800ff060b82 */ /* 0x000e240000000a00 */
[----:B0-----:R-:W-:-:S05]  /*2f770*/  @P0 IMAD.HI.U32 R6, R0, R6, RZ ;  /* 0x0000000600060227 */ /* 0x001fca00078e00ff */
[----:B------:R-:W-:-:S07]  /*2f780*/  @P0 SHF.R.U32.HI R11, RZ, R7, R6 ;  /* 0x00000007ff0b0219 */ /* 0x000fce0000011606 */
.L_x_3005:
[----:B------:R-:W-:Y:S05]  /*2f790*/  BSYNC B0 ;  /* 0x0000000000007941 */ /* 0x000fea0003800000 */
.L_x_3003:
[----:B------:R-:W-:-:S05]  /*2f7a0*/  IMAD R3, R11, R3, RZ ;  /* 0x000000030b037224 */ /* 0x000fca00078e02ff */
[----:B------:R-:W-:-:S07]  /*2f7b0*/  VIMNMX R8, R8, R3, !PT ;  /* 0x0000000308087248 */ /* 0x000fce0007fe0100 */
.L_x_3002:
        /* <DEDUP_REMOVED lines=35> */
.L_x_3163:
[----:B------:R-:W-:-:S03]  /*2f9f0*/  UMOV UR4, 0xffffffff ;  /* 0xffffffff00047882 */ /* 0x000fc60000000000 */
[----:B------:R-:W-:Y:S05]  /*2fa00*/  BRA.DIV UR4, `(.L_x_3009) ;  /* 0x0000005a04cc7947 */ /* 0x000fea000b800000 */
[----:B------:R-:W-:-:S13]  /*2fa10*/  ELECT P6, URZ, PT ;  /* 0x00000000003f782f */ /* 0x000fda00038c0000 */
.L_x_3166:
        /* <DEDUP_REMOVED lines=11> */
.L_x_3167:
[----:B------:R-:W-:Y:S04]  /*2fad0*/  BSSY B1, `(.L_x_3011) ;  /* 0x000004d000017945 */ /* 0x000fe80003800000 */
[----:B------:R-:W-:Y:S05]  /*2fae0*/  @!P6 BRA `(.L_x_3012) ;  /* 0x00000004002ce947 */ /* 0x000fea0003800000 */
[----:B0-----:R-:W1:Y:S04]  /*2faf0*/  LDL R11, [R1+0x474] ;  /* 0x00047400010b7983 */ /* 0x001e680000100800 */
[----:B------:R-:W2:Y:S01]  /*2fb00*/  LDL R9, [R1+0x47c] ;  /* 0x00047c0001097983 */ /* 0x000ea20000100800 */
[----:B-1----:R-:W-:Y:S01]  /*2fb10*/  IMAD R8, R11, 0x8, R7 ;  /* 0x000000080b087824 */ /* 0x002fe200078e0207 */
[----:B--2---:R-:W-:-:S04]  /*2fb20*/  SHF.L.U32 R9, R9, 0x1f, RZ ;  /* 0x0000001f09097819 */ /* 0x004fc800000006ff */
[----:B------:R-:W0:Y:S02]  /*2fb30*/  SYNCS.PHASECHK.TRANS64.TRYWAIT P0, [R8+URZ+0x324a0], R9 ;  /* 0x0324a009080075a7 */ /* 0x000e24000800017f */
[----:B0-----:R-:W-:Y:S05]  /*2fb40*/  @!P0 BRA `(.L_x_3013) ;  /* 0x0000005800b08947 */ /* 0x001fea0003800000 */
.L_x_3168:
        /* <DEDUP_REMOVED lines=11> */
.L_x_3014:
        /* <DEDUP_REMOVED lines=12> */
[----:B------:R-:W-:-:S04]  /*2fcc0*/  IMAD R11, R3, 0x60, R10 ;  /* 0x00000060030b7824 */ /* 0x000fc800078e020a */
[----:B------:R-:W-:-:S05]  /*2fcd0*/  VIADD R11, R11, 0xffffffa0 ;  /* 0xffffffa00b0b7836 */ /* 0x000fca0000000000 */
[----:B------:R-:W-:-:S03]  /*2fce0*/  R2UR UR11, R11 ;  /* 0x000000000b0b72ca */ /* 0x000fc600000e0000 */
[----:B------:R-:W-:-:S10]  /*2fcf0*/  UIADD3 UR8, UR8, 0x1c400, URZ ;  /* 0x0001c40008087890 */ /* 0x000fd4000fffe03f */
[----:B------:R1:W-:Y:S01]  /*2fd00*/  UTMALDG.4D [UR8], [UR4], desc[UR6] ;  /* 0x00000608040075b4 */ /* 0x0003e20008019000 */
[----:B------:R-:W2:Y:S02]  /*2fd10*/  SYNCS.PHASECHK.TRANS64.TRYWAIT P0, [R8+URZ+0x324c0], R9 ;  /* 0x0324c009080075a7 */ /* 0x000ea4000800017f */
[----:B-12---:R-:W-:Y:S05]  /*2fd20*/  @!P0 BRA `(.L_x_3015) ;  /* 0x00000058004c8947 */ /* 0x006fea0003800000 */
.L_x_3169:
        /* <DEDUP_REMOVED lines=8> */
.L_x_3016:
        /* <DEDUP_REMOVED lines=31> */
.L_x_3012:
[----:B------:R-:W-:Y:S05]  /*2ffa0*/  BSYNC B1 ;  /* 0x0000000000017941 */ /* 0x000fea0003800000 */
.L_x_3011:
[----:B-1----:R-:W2:Y:S04]  /*2ffb0*/  LDL.LU R8, [R1+0x474] ;  /* 0x0004740001087983 */ /* 0x002ea80000300800 */
[----:B0-----:R-:W3:Y:S01]  /*2ffc0*/  LDL.LU R11, [R1+0x47c] ;  /* 0x00047c00010b7983 */ /* 0x001ee20000300800 */
        /* <DEDUP_REMOVED lines=14> */
.L_x_3023:
        /* <DEDUP_REMOVED lines=9> */
.L_x_3170:
        /* <DEDUP_REMOVED lines=11> */
.L_x_3020:
        /* <DEDUP_REMOVED lines=17> */
.L_x_3171:
        /* <DEDUP_REMOVED lines=8> */
.L_x_3022:
        /* <DEDUP_REMOVED lines=31> */
.L_x_3018:
[----:B------:R-:W-:Y:S05]  /*30570*/  BSYNC B1 ;  /* 0x0000000000017941 */ /* 0x000fea0003800000 */
.L_x_3017:
[----:B------:R-:W2:Y:S04]  /*30580*/  LDL.LU R9, [R1+0x474] ;  /* 0x0004740001097983 */ /* 0x000ea80000300800 */
[----:B------:R-:W3:Y:S01]  /*30590*/  LDL.LU R11, [R1+0x47c] ;  /* 0x00047c00010b7983 */ /* 0x000ee20000300800 */
[----:B------:R-:W-:Y:S01]  /*305a0*/  VIADD R3, R3, 0xffffffff ;  /* 0xffffffff03037836 */ /* 0x000fe20000000000 */
[----:B------:R-:W-:Y:S01]  /*305b0*/  IADD3 R8, R8, -0x60, RZ ;  /* 0xffffffa008087810 */ /* 0x000fe20007ffe0ff */
[----:B--2---:R-:W-:-:S05]  /*305c0*/  VIADD R9, R9, 0x1 ;  /* 0x0000000109097836 */ /* 0x004fca0000000000 */
[----:B------:R-:W-:-:S04]  /*305d0*/  ISETP.NE.AND P0, PT, R9, 0x2, PT ;  /* 0x000000020900780c */ /* 0x000fc80003f05270 */
[----:B------:R-:W-:Y:S02]  /*305e0*/  SEL R10, RZ, 0x1, P0 ;  /* 0x00000001ff0a7807 */ /* 0x000fe40000000000 */
[----:B------:R-:W-:Y:S02]  /*305f0*/  SEL R9, R9, RZ, P0 ;  /* 0x000000ff09097207 */ /* 0x000fe40000000000 */
[----:B---3--:R-:W-:Y:S02]  /*30600*/  LOP3.LUT R11, R11, R10, RZ, 0x3c, !PT ;  /* 0x0000000a0b0b7212 */ /* 0x008fe400078e3cff */
[----:B------:R-:W-:Y:S01]  /*30610*/  ISETP.GT.AND P0, PT, R3, R2, PT ;  /* 0x000000020300720c */ /* 0x000fe20003f04270 */
[----:B------:R1:W-:Y:S04]  /*30620*/  STL [R1+0x474], R9 ;  /* 0x0004740901007387 */ /* 0x0003e80000100800 */
[----:B------:R1:W-:Y:S08]  /*30630*/  STL [R1+0x47c], R11 ;  /* 0x00047c0b01007387 */ /* 0x0003f00000100800 */
[----:B------:R-:W-:Y:S05]  /*30640*/  @P0 BRA `(.L_x_3023) ;  /* 0xfffffff800980947 */ /* 0x000fea000383ffff */
.L_x_3007:
[----:B------:R-:W-:Y:S05]  /*30650*/  BSYNC B0 ;  /* 0x0000000000007941 */ /* 0x000fea0003800000 */
.L_x_3006:
[----:B------:R-:W2:Y:S01]  /*30660*/  LDC.64 R2, c[0x0][0xad8] ;  /* 0x0002b600ff027b82 */ /* 0x000ea20000000a00 */
[----:B------:R-:W-:Y:S07]  /*30670*/  @!P2 WARPSYNC.ALL ;  /* 0x000000000000a948 */ /* 0x000fee0003800000 */
[----:B------:R-:W-:Y:S01]  /*30680*/  @!P2 BAR.SYNC.DEFER_BLOCKING 0xc, 0x120 ;  /* 0x030480000000ab1d */ /* 0x000fe20000010000 */
[----:B--2---:R-:W-:Y:S01]  /*30690*/  ISETP.GE.AND P0, PT, R3, 0x1, PT ;  /* 0x000000010300780c */ /* 0x004fe20003f06270 */
        /* <DEDUP_REMOVED lines=13> */
.L_x_3026:
[----:B------:R-:W-:-:S13]  /*30770*/  ISETP.NE.AND P1, PT, R3, 0x1, PT ;  /* 0x000000010300780c */ /* 0x000fda0003f25270 */
[----:B------:R-:W2:Y:S02]  /*30780*/  @P1 LDC.64 R4, c[0x0][0xae0] ;  /* 0x0002b800ff041b82 */ /* 0x000ea40000000a00 */
[----:B--2---:R-:W-:-:S05]  /*30790*/  @P1 IMAD.HI.U32 R4, R6, R4, RZ ;  /* 0x0000000406041227 */ /* 0x004fca00078e00ff */
[----:B------:R-:W-:-:S07]  /*307a0*/  @P1 SHF.R.U32.HI R6, RZ, R5, R4 ;  /* 0x00000005ff061219 */ /* 0x000fce0000011604 */
.L_x_3027:
[----:B------:R-:W-:Y:S05]  /*307b0*/  BSYNC B0 ;  /* 0x0000000000007941 */ /* 0x000fea0003800000 */
.L_x_3025:
[----:B------:R-:W-:-:S05]  /*307c0*/  IMAD R5, R6, R3, R3 ;  /* 0x0000000306057224 */ /* 0x000fca00078e0203 */
[----:B------:R-:W-:-:S07]  /*307d0*/  VIMNMX R2, R2, R5, PT ;  /* 0x0000000502027248 */ /* 0x000fce0003fe0100 */
.L_x_3024:
        /* <DEDUP_REMOVED lines=19> */
.L_x_3030:
[----:B------:R-:W-:-:S13]  /*30910*/  ISETP.NE.AND P0, PT, R3, 0x1, PT ;  /* 0x000000010300780c */ /* 0x000fda0003f05270 */
[----:B------:R-:W3:Y:S02]  /*30920*/  @P0 LDC.64 R4, c[0x0][0xae0] ;  /* 0x0002b800ff040b82 */ /* 0x000ee40000000a00 */
[----:B---3--:R-:W-:-:S05]  /*30930*/  @P0 IMAD.HI.U32 R4, R0, R4, RZ ;  /* 0x0000000400040227 */ /* 0x008fca00078e00ff */
[----:B------:R-:W-:-:S07]  /*30940*/  @P0 SHF.R.U32.HI R0, RZ, R5, R4 ;  /* 0x00000005ff000219 */ /* 0x000fce0000011604 */
.L_x_3031:
[----:B------:R-:W-:Y:S05]  /*30950*/  BSYNC B0 ;  /* 0x0000000000007941 */ /* 0x000fea0003800000 */
.L_x_3029:
[----:B------:R-:W-:-:S05]  /*30960*/  IMAD R3, R0, R3, RZ ;  /* 0x0000000300037224 */ /* 0x000fca00078e02ff */
[----:B------:R-:W-:-:S07]  /*30970*/  VIMNMX R2, R2, R3, !PT ;  /* 0x0000000302027248 */ /* 0x000fce0007fe0100 */
.L_x_3028:
        /* <DEDUP_REMOVED lines=25> */
.L_x_3033:
        /* <DEDUP_REMOVED lines=12> */
[----:B01----:R-:W-:Y:S01]  /*30bd0*/  MOV R11, UR5 ;  /* 0x00000005000b7c02 */ /* 0x003fe20008000f00 */
[----:B------:R-:W0:Y:S01]  /*30be0*/  LDC.64 R2, c[0x4][R2] ;  /* 0x0100000002027b82 */ /* 0x000e220000000a00 */
[----:B------:R-:W-:Y:S02]  /*30bf0*/  IMAD.U32 R5, RZ, RZ, UR7 ;  /* 0x00000007ff057e24 */ /* 0x000fe4000f8e00ff */
[----:B--2---:R-:W-:Y:S02]  /*30c00*/  IMAD.U32 R6, RZ, RZ, UR8 ;  /* 0x00000008ff067e24 */ /* 0x004fe4000f8e00ff */
[----:B------:R-:W-:-:S02]  /*30c10*/  IMAD.U32 R7, RZ, RZ, UR9 ;  /* 0x00000009ff077e24 */ /* 0x000fc4000f8e00ff */
[----:B------:R-:W-:Y:S02]  /*30c20*/  IMAD.U32 R10, RZ, RZ, UR4 ;  /* 0x00000004ff0a7e24 */ /* 0x000fe4000f8e00ff */
[----:B------:R-:W-:Y:S02]  /*30c30*/  IMAD.MOV.U32 R8, RZ, RZ, 0x70 ;  /* 0x00000070ff087424 */ /* 0x000fe400078e00ff */
[----:B------:R-:W-:Y:S02]  /*30c40*/  IMAD.MOV.U32 R12, RZ, RZ, 0x1 ;  /* 0x00000001ff0c7424 */ /* 0x000fe400078e00ff */
[----:B------:R-:W-:-:S07]  /*30c50*/  IMAD.MOV.U32 R13, RZ, RZ, RZ ;  /* 0x000000ffff0d7224 */ /* 0x000fce00078e00ff */
[----:B------:R-:W-:-:S07]  /*30c60*/  LEPC R20, `(.L_x_3035) ;  /* 0x000000001014794e */ /* 0x000fce0000000000 */
[----:B0-----:R-:W-:Y:S05]  /*30c70*/  CALL.ABS.NOINC R2 ;  /* 0x0000000002007343 */ /* 0x001fea0003c00000 */
.L_x_3035:
        /* <DEDUP_REMOVED lines=10> */
[----:B------:R-:W-:Y:S01]  /*30d20*/  MOV R12, 0x1 ;  /* 0x00000001000c7802 */ /* 0x000fe20000000f00 */
[----:B------:R-:W-:Y:S02]  /*30d30*/  IMAD.U32 R5, RZ, RZ, UR7 ;  /* 0x00000007ff057e24 */ /* 0x000fe4000f8e00ff */
[----:B--2---:R-:W-:Y:S02]  /*30d40*/  IMAD.U32 R6, RZ, RZ, UR8 ;  /* 0x00000008ff067e24 */ /* 0x004fe4000f8e00ff */
[----:B------:R-:W-:-:S02]  /*30d50*/  IMAD.U32 R7, RZ, RZ, UR9 ;  /* 0x00000009ff077e24 */ /* 0x000fc4000f8e00ff */
[----:B------:R-:W-:Y:S02]  /*30d60*/  IMAD.U32 R10, RZ, RZ, UR4 ;  /* 0x00000004ff0a7e24 */ /* 0x000fe4000f8e00ff */
[----:B01----:R-:W-:Y:S02]  /*30d70*/  IMAD.U32 R11, RZ, RZ, UR5 ;  /* 0x00000005ff0b7e24 */ /* 0x003fe4000f8e00ff */
[----:B------:R-:W-:Y:S02]  /*30d80*/  IMAD.MOV.U32 R8, RZ, RZ, 0x70 ;  /* 0x00000070ff087424 */ /* 0x000fe400078e00ff */
[----:B---3--:R-:W-:-:S07]  /*30d90*/  IMAD.MOV.U32 R13, RZ, RZ, RZ ;  /* 0x000000ffff0d7224 */ /* 0x008fce00078e00ff */
[----:B------:R-:W-:-:S07]  /*30da0*/  LEPC R20, `(.L_x_3037) ;  /* 0x000000001014794e */ /* 0x000fce0000000000 */
[----:B----4-:R-:W-:Y:S05]  /*30db0*/  CALL.ABS.NOINC R2 ;  /* 0x0000000002007343 */ /* 0x010fea0003c00000 */
.L_x_3037:
        /* <DEDUP_REMOVED lines=16> */
.L_x_3036:
[----:B--2---:R-:W2:Y:S01]  /*30ec0*/  LDL.LU R6, [R1+0x490] ;  /* 0x0004900001067983 */ /* 0x004ea20000300800 */
[----:B------:R-:W3:Y:S01]  /*30ed0*/  LDC R0, c[0x0][0x428] ;  /* 0x00010a00ff007b82 */ /* 0x000ee20000000800 */
[----:B------:R-:W-:Y:S01]  /*30ee0*/  ULDC.64 UR4, c[0x0][0xaf0] ;  /* 0x0002bc0000047ab9 */ /* 0x000fe20000000a00 */
[----:B------:R-:W-:Y:S01]  /*30ef0*/  MOV R4, R19 ;  /* 0x0000001300047202 */ /* 0x000fe20000000f00 */
[----:B------:R-:W4:Y:S01]  /*30f00*/  S2R R5, SR_TID.X ;  /* 0x0000000000057919 */ /* 0x000f220000002100 */
[----:B---3--:R-:W-:Y:S01]  /*30f10*/  ISETP.NE.AND P0, PT, R0, 0x1, PT ;  /* 0x000000010000780c */ /* 0x008fe20003f05270 */
[----:B------:R-:W-:Y:S01]  /*30f20*/  IMAD.MOV.U32 R0, RZ, RZ, R18 ;  /* 0x000000ffff007224 */ /* 0x000fe200078e0012 */
[----:B----4-:R-:W-:-:S11]  /*30f30*/  LOP3.LUT R5, R5, 0x1f, RZ, 0xc0, !PT ;  /* 0x0000001f05057812 */ /* 0x010fd600078ec0ff */
        /* <DEDUP_REMOVED lines=17> */
[----:B------:R-:W-:Y:S01]  /*31050*/  VOTEU.ALL UP0, P6 ;  /* 0x00000000003f7886 */ /* 0x000fe20003000000 */
[----:B---3--:R-:W-:Y:S01]  /*31060*/  SEL R2, R19, RZ, !P0 ;  /* 0x000000ff13027207 */ /* 0x008fe20004000000 */
[----:B--2---:R-:W-:-:S07]  /*31070*/  IMAD R17, R17, 0x80, R6 ;  /* 0x0000008011117824 */ /* 0x004fce00078e0206 */
.L_x_3038:
        /* <DEDUP_REMOVED lines=10> */
[----:B------:R-:W2:Y:S01]  /*31120*/  LDL R3, [R1+0x48c] ;  /* 0x00048c0001037983 */ /* 0x000ea20000100800 */
[----:B------:R-:W3:Y:S01]  /*31130*/  LDC.64 R20, c[0x0][0x3f8] ;  /* 0x0000fe00ff147b82 */ /* 0x000ee20000000a00 */
[----:B------:R-:W-:Y:S02]  /*31140*/  ULDC.64 UR4, c[0x0][0xb00] ;  /* 0x0002c00000047ab9 */ /* 0x000fe40000000a00 */
[----:B---3--:R-:W-:Y:S01]  /*31150*/  LOP3.LUT P0, RZ, R20, UR4, RZ, 0xfc, !PT ;  /* 0x0000000414ff7c12 */ /* 0x008fe2000f80fcff */
[----:B------:R-:W-:-:S03]  /*31160*/  UMOV UR4, 0xffffffff ;  /* 0xffffffff00047882 */ /* 0x000fc60000000000 */
[----:B------:R-:W-:-:S04]  /*31170*/  LOP3.LUT P0, RZ, R21, UR5, RZ, 0xfc, P0 ;  /* 0x0000000515ff7c12 */ /* 0x000fc8000800fcff */
[----:B-----5:R-:W-:Y:S01]  /*31180*/  SEL R6, R4, RZ, !P0 ;  /* 0x000000ff04067207 */ /* 0x020fe20004000000 */
[----:B--2---:R-:W-:Y:S01]  /*31190*/  VIADD R3, R3, 0xffffffff ;  /* 0xffffffff03037836 */ /* 0x004fe20000000000 */
[----:B------:R-:W-:Y:S07]  /*311a0*/  BRA.DIV UR4, `(.L_x_3039) ;  /* 0x0000004604687947 */ /* 0x000fee000b800000 */
.L_x_3174:
[----:B------:R-:W-:Y:S01]  /*311b0*/  UMOV UR4, 0xffffffff ;  /* 0xffffffff00047882 */ /* 0x000fe20000000000 */
[----:B------:R-:W-:Y:S02]  /*311c0*/  SHF.R.S32.HI R8, RZ, 0x1f, R4 ;  /* 0x0000001fff087819 */ /* 0x000fe40000011404 */
[----:B------:R-:W-:Y:S05]  /*311d0*/  BRA.DIV UR4, `(.L_x_3040) ;  /* 0x0000004604907947 */ /* 0x000fea000b800000 */
[----:B------:R-:W-:-:S13]  /*311e0*/  ELECT P6, URZ, PT ;  /* 0x00000000003f782f */ /* 0x000fda00038c0000 */
.L_x_3177:
[----:B------:R-:W-:Y:S05]  /*311f0*/  @!P6 BRA `(.L_x_3041) ;  /* 0x0000000000fce947 */ /* 0x000fea0003800000 */
[----:B------:R-:W-:-:S04]  /*31200*/  ISETP.NE.U32.AND P0, PT, R20, RZ, PT ;  /* 0x000000ff1400720c */ /* 0x000fc80003f05070 */
[----:B------:R-:W-:-:S13]  /*31210*/  ISETP.NE.AND.EX P0, PT, R21, RZ, PT, P0 ;  /* 0x000000ff1500720c */ /* 0x000fda0003f05300 */
[----:B------:R-:W-:Y:S05]  /*31220*/  @!P0 BRA `(.L_x_3042) ;  /* 0x0000000000488947 */ /* 0x000fea0003800000 */
[----:B-1----:R-:W1:Y:S01]  /*31230*/  LDC R9, c[0x0][0x41c] ;  /* 0x00010700ff097b82 */ /* 0x002e620000000800 */
[----:B------:R-:W-:Y:S01]  /*31240*/  IMAD.MOV.U32 R5, RZ, RZ, R3 ;  /* 0x000000ffff057224 */ /* 0x000fe200078e0003 */
[----:B------:R-:W-:Y:S01]  /*31250*/  ULDC.64 UR4, c[0x0][0x408] ;  /* 0x0001020000047ab9 */ /* 0x000fe20000000a00 */
[----:B-1----:R-:W-:-:S13]  /*31260*/  ISETP.NE.AND P0, PT, R9, 0x1, PT ;  /* 0x000000010900780c */ /* 0x002fda0003f05270 */
[----:B------:R-:W1:Y:S02]  /*31270*/  @P0 LDC.64 R6, c[0x0][0x420] ;  /* 0x00010800ff060b82 */ /* 0x000e640000000a00 */
[----:B-1----:R-:W-:-:S05]  /*31280*/  @P0 IMAD.HI.U32 R6, R3, R6, RZ ;  /* 0x0000000603060227 */ /* 0x002fca00078e00ff */
        /* <DEDUP_REMOVED lines=10> */
[----:B0-----:R-:W-:-:S05]  /*31330*/  LEA.HI.X R11, R6, R21, R5, 0x2, P0 ;  /* 0x00000015060b7211 */ /* 0x001fca00000f1405 */
[----:B------:R2:W5:Y:S04]  /*31340*/  LDG.E R6, desc[UR56][R10.64] ;  /* 0x000000380a067981 */ /* 0x000568000c1e1900 */
.L_x_3042:
[----:B------:R-:W3:Y:S01]  /*31350*/  LDL R5, [R1+0x470] ;  /* 0x0004700001057983 */ /* 0x000ee20000100800 */
[----:B-1----:R-:W-:-:S03]  /*31360*/  MOV R9, 0x400 ;  /* 0x0000040000097802 */ /* 0x002fc60000000f00 */
[----:B------:R-:W4:Y:S01]  /*31370*/  LDL R7, [R1+0x478] ;  /* 0x0004780001077983 */ /* 0x000f220000100800 */
[----:B--2---:R-:W1:Y:S02]  /*31380*/  S2R R10, SR_CgaCtaId ;  /* 0x00000000000a7919 */ /* 0x004e640000008800 */
[----:B-1----:R-:W-:-:S05]  /*31390*/  LEA R9, R10, R9, 0x18 ;  /* 0x000000090a097211 */ /* 0x002fca00078ec0ff */
[----:B---3--:R-:W-:Y:S01]  /*313a0*/  IMAD R5, R5, 0x8, R9 ;  /* 0x0000000805057824 */ /* 0x008fe200078e0209 */
[----:B----4-:R-:W-:-:S04]  /*313b0*/  SHF.L.U32 R7, R7, 0x1f, RZ ;  /* 0x0000001f07077819 */ /* 0x010fc800000006ff */
[----:B------:R-:W1:Y:S02]  /*313c0*/  SYNCS.PHASECHK.TRANS64.TRYWAIT P0, [R5+URZ+0x32440], R7 ;  /* 0x03244007050075a7 */ /* 0x000e64000800017f */
[----:B-1----:R-:W-:Y:S05]  /*313d0*/  @!P0 BRA `(.L_x_3043) ;  /* 0x0000004400308947 */ /* 0x002fea0003800000 */
.L_x_3178:
        /* <DEDUP_REMOVED lines=11> */
.L_x_3044:
[----:B------:R-:W2:Y:S01]  /*31490*/  LDL R9, [R1+0x470] ;  /* 0x0004700001097983 */ /* 0x000ea20000100800 */
        /* <DEDUP_REMOVED lines=20> */
[----:B--2---:R-:W-:Y:S01]  /*315e0*/  NOP ;  /* 0x0000000000007918 */ /* 0x004fe20000000000 */
.L_x_3041:
        /* <DEDUP_REMOVED lines=26> */
[----:B--2---:R-:W-:Y:S01]  /*31790*/  IMAD.MOV.U32 R2, RZ, RZ, 0x10000 ;  /* 0x00010000ff027424 */ /* 0x004fe200078e00ff */
        /* <DEDUP_REMOVED lines=28> */
.L_x_3046:
[----:B------:R-:W-:Y:S05]  /*31960*/  BSYNC B0 ;  /* 0x0000000000007941 */ /* 0x000fea0003800000 */
.L_x_3045:
[----:B------:R-:W-:-:S04]  /*31970*/  UIADD3 UR52, UR52, 0x1, URZ ;  /* 0x0000000134347890 */ /* 0x000fc8000fffe03f */
[----:B------:R-:W-:-:S04]  /*31980*/  ULEA.HI UR4, UR52, UR52, URZ, 0x1 ;  /* 0x0000003434047291 */ /* 0x000fc8000f8f083f */
[----:B------:R-:W-:-:S04]  /*31990*/  ULOP3.LUT UR4, UR4, 0xfffffffe, URZ, 0xc0, !UPT ;  /* 0xfffffffe04047892 */ /* 0x000fc8000f8ec03f */
[----:B------:R-:W-:-:S06]  /*319a0*/  UIADD3 UR4, UR52, -UR4, URZ ;  /* 0x8000000434047290 */ /* 0x000fcc000fffe03f */
[----:B------:R-:W-:-:S05]  /*319b0*/  IMAD.U32 R2, RZ, RZ, UR4 ;  /* 0x00000004ff027e24 */ /* 0x000fca000f8e00ff */
[----:B------:R-:W-:-:S04]  /*319c0*/  SHF.L.U32 R2, R2, 0x1f, RZ ;  /* 0x0000001f02027819 */ /* 0x000fc800000006ff */
[----:B------:R-:W2:Y:S02]  /*319d0*/  SYNCS.PHASECHK.TRANS64.TRYWAIT P0, [R5+URZ+0x32420], R2 ;  /* 0x03242002050075a7 */ /* 0x000ea4000800017f */
[----:B--2---:R-:W-:Y:S05]  /*319e0*/  @!P0 BRA `(.L_x_3047) ;  /* 0x0000003c00c08947 */ /* 0x004fea0003800000 */
.L_x_3179:
[----:B------:R-:W-:Y:S01]  /*319f0*/  ULDC.64 UR46, c[0x0][0x3f8] ;  /* 0x0000fe00002e7ab9 */ /* 0x000fe20000000a00 */
[----:B------:R-:W-:Y:S01]  /*31a00*/  ULDC.64 UR38, c[0x0][0x408] ;  /* 0x0001020000267ab9 */ /* 0x000fe20000000a00 */
[----:B------:R-:W-:Y:S04]  /*31a10*/  BSSY B0, `(.L_x_3048) ;  /* 0x000003b000007945 */ /* 0x000fe80003800000 */
[----:B------:R-:W-:Y:S05]  /*31a20*/  @!P6 BRA `(.L_x_3049) ;  /* 0x0000000000e4e947 */ /* 0x000fea0003800000 */
[----:B------:R-:W3:Y:S01]  /*31a30*/  LDL R7, [R1+0x470] ;  /* 0x0004700001077983 */ /* 0x000ee20000100800 */
[----:B-1----:R-:W-:-:S03]  /*31a40*/  MOV R9, 0x400 ;  /* 0x0000040000097802 */ /* 0x002fc60000000f00 */
[----:B--2---:R-:W2:Y:S01]  /*31a50*/  LDL R5, [R1+0x478] ;  /* 0x0004780001057983 */ /* 0x004ea20000100800 */
[----:B------:R-:W1:Y:S02]  /*31a60*/  S2R R10, SR_CgaCtaId ;  /* 0x00000000000a7919 */ /* 0x000e640000008800 */
[----:B-1----:R-:W-:-:S04]  /*31a70*/  LEA R9, R10, R9, 0x18 ;  /* 0x000000090a097211 */ /* 0x002fc800078ec0ff */
[----:B---3--:R-:W-:Y:S02]  /*31a80*/  LEA R2, R7, R9, 0x3 ;  /* 0x0000000907027211 */ /* 0x008fe400078e18ff */
[----:B--2---:R-:W-:-:S04]  /*31a90*/  SHF.L.U32 R5, R5, 0x1f, RZ ;  /* 0x0000001f05057819 */ /* 0x004fc800000006ff */
[----:B------:R-:W1:Y:S02]  /*31aa0*/  SYNCS.PHASECHK.TRANS64.TRYWAIT P0, [R2+URZ+0x32460], R5 ;  /* 0x03246005020075a7 */ /* 0x000e64000800017f */
[----:B-1----:R-:W-:Y:S05]  /*31ab0*/  @!P0 BRA `(.L_x_3050) ;  /* 0x0000003c00ac8947 */ /* 0x002fea0003800000 */
.L_x_3180:
        /* <DEDUP_REMOVED lines=11> */
.L_x_3051:
[----:B------:R-:W2:Y:S01]  /*31b70*/  LDL R7, [R1+0x470] ;  /* 0x0004700001077983 */ /* 0x000ea20000100800 */
        /* <DEDUP_REMOVED lines=35> */
[----:B---3--:R-:W-:Y:S01]  /*31db0*/  NOP ;  /* 0x0000000000007918 */ /* 0x008fe20000000000 */
.L_x_3049:
[----:B------:R-:W-:Y:S05]  /*31dc0*/  BSYNC B0 ;  /* 0x0000000000007941 */ /* 0x000fea0003800000 */
.L_x_3048:
[----:B------:R-:W3:Y:S04]  /*31dd0*/  LDL R3, [R1+0x48c] ;  /* 0x00048c0001037983 */ /* 0x000ee80000100800 */
[----:B--2---:R-:W2:Y:S01]  /*31de0*/  LDL R2, [R1+0x484] ;  /* 0x0004840001027983 */ /* 0x004ea20000100800 */
[----:B------:R-:W-:Y:S01]  /*31df0*/  BSSY B0, `(.L_x_3052) ;  /* 0x000016a000007945 */ /* 0x000fe20003800000 */
[----:B---3--:R-:W-:-:S05]  /*31e00*/  VIADD R5, R3, 0xfffffffe ;  /* 0xfffffffe03057836 */ /* 0x008fca0000000000 */
[----:B--2---:R-:W-:-:S13]  /*31e10*/  ISETP.GE.AND P0, PT, R5, R2, PT ;  /* 0x000000020500720c */ /* 0x004fda0003f06270 */
[----:B------:R-:W-:Y:S05]  /*31e20*/  @!P0 BRA `(.L_x_3053) ;  /* 0x0000001400988947 */ /* 0x000fea0003800000 */
[----:B-1----:R-:W-:Y:S01]  /*31e30*/  LOP3.LUT R9, RZ, R2, RZ, 0x33, !PT ;  /* 0x00000002ff097212 */ /* 0x002fe200078e33ff */
[----:B------:R-:W-:Y:S01]  /*31e40*/  IMAD.MOV R2, RZ, RZ, -R3 ;  /* 0x000000ffff027224 */ /* 0x000fe200078e0a03 */
[----:B------:R-:W-:Y:S04]  /*31e50*/  BSSY B1, `(.L_x_3054) ;  /* 0x000007a000017945 */ /* 0x000fe80003800000 */
[----:B------:R-:W-:-:S05]  /*31e60*/  VIADDMNMX R9, R2, 0x1, R9, !PT ;  /* 0x0000000102097846 */ /* 0x000fca0007800109 */
[----:B------:R-:W-:-:S05]  /*31e70*/  IMAD.IADD R2, R3, 0x1, R9 ;  /* 0x0000000103027824 */ /* 0x000fca00078e0209 */
[----:B------:R-:W-:-:S04]  /*31e80*/  LOP3.LUT R2, R2, 0x1, RZ, 0xc0, !PT ;  /* 0x0000000102027812 */ /* 0x000fc800078ec0ff */
[----:B------:R-:W-:-:S13]  /*31e90*/  ISETP.NE.U32.AND P0, PT, R2, 0x1, PT ;  /* 0x000000010200780c */ /* 0x000fda0003f05070 */
[----:B------:R-:W-:Y:S05]  /*31ea0*/  @P0 BRA `(.L_x_3055) ;  /* 0x0000000400d00947 */ /* 0x000fea0003800000 */
[----:B------:R-:W2:Y:S04]  /*31eb0*/  LDL.LU R3, [R1+0x470] ;  /* 0x0004700001037983 */ /* 0x000ea80000300800 */
        /* <DEDUP_REMOVED lines=13> */
[----:B0-----:R-:W0:Y:S01]  /*31f90*/  LDC R11, c[0x0][0x41c] ;  /* 0x00010700ff0b7b82 */ /* 0x001e220000000800 */
[----:B------:R-:W-:Y:S01]  /*31fa0*/  ULDC.64 UR4, c[0x0][0x408] ;  /* 0x0001020000047ab9 */ /* 0x000fe20000000a00 */
[----:B0-----:R-:W-:-:S13]  /*31fb0*/  ISETP.NE.AND P0, PT, R11, 0x1, PT ;  /* 0x000000010b00780c */ /* 0x001fda0003f05270 */
[----:B------:R-:W0:Y:S02]  /*31fc0*/  @P0 LDC.64 R2, c[0x0][0x420] ;  /* 0x00010800ff020b82 */ /* 0x000e240000000a00 */
[----:B0-----:R-:W-:-:S04]  /*31fd0*/  @P0 IMAD.HI.U32 R6, R5, R2, RZ ;  /* 0x0000000205060227 */ /* 0x001fc800078e00ff */
        /* <DEDUP_REMOVED lines=12> */
.L_x_3058:
[----:B------:R-:W3:Y:S01]  /*320a0*/  S2R R3, SR_CgaCtaId ;  /* 0x0000000000037919 */ /* 0x000ee20000008800 */
[----:B------:R-:W-:-:S04]  /*320b0*/  MOV R2, 0x400 ;  /* 0x0000040000027802 */ /* 0x000fc80000000f00 */
[----:B---3--:R-:W-:Y:S02]  /*320c0*/  LEA R2, R3, R2, 0x18 ;  /* 0x0000000203027211 */ /* 0x008fe400078ec0ff */
[----:B------:R-:W-:-:S03]  /*320d0*/  SHF.L.U32 R3, R12, 0x1f, RZ ;  /* 0x0000001f0c037819 */ /* 0x000fc600000006ff */
[----:B------:R-:W-:-:S04]  /*320e0*/  IMAD R2, R13, 0x8, R2 ;  /* 0x000000080d027824 */ /* 0x000fc800078e0202 */
[----:B------:R-:W3:Y:S02]  /*320f0*/  SYNCS.PHASECHK.TRANS64.TRYWAIT P0, [R2+URZ+0x32440], R3 ;  /* 0x03244003020075a7 */ /* 0x000ee4000800017f */
[----:B---3--:R-:W-:Y:S05]  /*32100*/  @!P0 BRA `(.L_x_3059) ;  /* 0x00000038002c8947 */ /* 0x008fea0003800000 */
.L_x_3181:
        /* <DEDUP_REMOVED lines=11> */
.L_x_3060:
[----:B----4-:R-:W4:Y:S01]  /*321c0*/  LDL R7, [R1+0x470] ;  /* 0x0004700001077983 */ /* 0x010f220000100800 */
[----:B0-----:R-:W-:-:S03]  /*321d0*/  MOV R11, 0x400 ;  /* 0x00000400000b7802 */ /* 0x001fc60000000f00 */
[----:B------:R-:W2:Y:S01]  /*321e0*/  LDL R10, [R1+0x480] ;  /* 0x00048000010a7983 */ /* 0x000ea20000100800 */
[----:B-1----:R-:W0:Y:S01]  /*321f0*/  S2R R12, SR_CgaCtaId ;  /* 0x00000000000c7919 */ /* 0x002e220000008800 */
        /* <DEDUP_REMOVED lines=16> */
[----:B------:R-:W1:Y:S02]  /*32300*/  SYNCS.PHASECHK.TRANS64.TRYWAIT P0, [R2+URZ+0x32460], R3 ;  /* 0x03246003020075a7 */ /* 0x000e64000800017f */
[----:B01----:R-:W-:Y:S05]  /*32310*/  @!P0 BRA `(.L_x_3061) ;  /* 0x0000003400bc8947 */ /* 0x003fea0003800000 */
.L_x_3182:
        /* <DEDUP_REMOVED lines=8> */
.L_x_3062:
[----:B0--3--:R-:W2:Y:S01]  /*323a0*/  LDL R3, [R1+0x470] ;  /* 0x0004700001037983 */ /* 0x009ea20000100800 */
        /* <DEDUP_REMOVED lines=33> */
.L_x_3057:
[----:B------:R-:W-:Y:S05]  /*325c0*/  BSYNC B2 ;  /* 0x0000000000027941 */ /* 0x000fea0003800000 */
.L_x_3056:
[----:B------:R-:W2:Y:S02]  /*325d0*/  LDL R2, [R1+0x48c] ;  /* 0x00048c0001027983 */ /* 0x000ea40000100800 */
[----:B--2---:R-:W-:-:S07]  /*325e0*/  IADD3 R5, R2, -0x3, RZ ;  /* 0xfffffffd02057810 */ /* 0x004fce0007ffe0ff */
.L_x_3055:
[----:B------:R-:W-:Y:S05]  /*325f0*/  BSYNC B1 ;  /* 0x0000000000017941 */ /* 0x000fea0003800000 */
.L_x_3054:
[----:B------:R-:W2:Y:S01]  /*32600*/  LDL.LU R2, [R1+0x48c] ;  /* 0x00048c0001027983 */ /* 0x000ea20000300800 */
[----:B------:R-:W-:Y:S01]  /*32610*/  VIADD R9, R9, 0xfffffffe ;  /* 0xfffffffe09097836 */ /* 0x000fe20000000000 */
[----:B--2---:R-:W-:-:S04]  /*32620*/  LOP3.LUT R2, RZ, R2, RZ, 0x33, !PT ;  /* 0x00000002ff027212 */ /* 0x004fc800078e33ff */
[----:B------:R-:W-:-:S13]  /*32630*/  ISETP.NE.AND P0, PT, R9, R2, PT ;  /* 0x000000020900720c */ /* 0x000fda0003f05270 */
[----:B------:R-:W-:Y:S05]  /*32640*/  @!P0 BRA `(.L_x_3053) ;  /* 0x0000000c00908947 */ /* 0x000fea0003800000 */
.L_x_3077:
        /* <DEDUP_REMOVED lines=15> */
[----:B------:R-:W-:Y:S01]  /*32740*/  IMAD R7, R8, UR38, RZ ;  /* 0x0000002608077c24 */ /* 0x000fe2000f8e02ff */
[----:B0-----:R-:W-:-:S13]  /*32750*/  ISETP.NE.AND P0, PT, R6, 0x1, PT ;  /* 0x000000010600780c */ /* 0x001fda0003f05270 */
[----:B------:R-:W1:Y:S02]  /*32760*/  @P0 LDC.64 R2, c[0x0][0x420] ;  /* 0x00010800ff020b82 */ /* 0x000e640000000a00 */
[----:B-1----:R-:W-:-:S04]  /*32770*/  @P0 IMAD.HI.U32 R12, R5, R2, RZ ;  /* 0x00000002050c0227 */ /* 0x002fc800078e00ff */
[----:B------:R-:W-:Y:S01]  /*32780*/  IMAD.MOV.U32 R2, RZ, RZ, R5 ;  /* 0x000000ffff027224 */ /* 0x000fe200078e0005 */
[----:B------:R-:W-:-:S04]  /*32790*/  @P0 SHF.R.U32.HI R2, RZ, R3, R12 ;  /* 0x00000003ff020219 */ /* 0x000fc8000001160c */
[--C-:B------:R-:W-:Y:S01]  /*327a0*/  SHF.R.S32.HI R3, RZ, 0x1f, R2.reuse ;  /* 0x0000001fff037819 */ /* 0x100fe20000011402 */
[----:B------:R-:W-:-:S04]  /*327b0*/  IMAD.MOV R11, RZ, RZ, -R2 ;  /* 0x000000ffff0b7224 */ /* 0x000fc800078e0a02 */
[----:B------:R-:W-:Y:S02]  /*327c0*/  IMAD R11, R6, R11, R5 ;  /* 0x0000000b060b7224 */ /* 0x000fe400078e0205 */
[C---:B------:R-:W-:Y:S02]  /*327d0*/  IMAD R6, R4.reuse, UR39, R7 ;  /* 0x0000002704067c24 */ /* 0x040fe4000f8e0207 */
[----:B------:R-:W-:-:S04]  /*327e0*/  IMAD.WIDE.U32 R2, R4, UR38, R2 ;  /* 0x0000002604027c25 */ /* 0x000fc8000f8e0002 */
[----:B------:R-:W-:Y:S01]  /*327f0*/  IMAD.IADD R3, R6, 0x1, R3 ;  /* 0x0000000106037824 */ /* 0x000fe200078e0203 */
[----:B------:R-:W-:-:S04]  /*32800*/  LEA R6, P0, R2, UR46, 0x2 ;  /* 0x0000002e02067c11 */ /* 0x000fc8000f8010ff */
[----:B------:R-:W-:-:S05]  /*32810*/  LEA.HI.X R7, R2, UR47, R3, 0x2, P0 ;  /* 0x0000002f02077c11 */ /* 0x000fca00080f1403 */
[----:B------:R0:W5:Y:S04]  /*32820*/  LDG.E R6, desc[UR56][R6.64] ;  /* 0x0000003806067981 */ /* 0x000168000c1e1900 */
.L_x_3065:
[----:B------:R-:W2:Y:S01]  /*32830*/  S2R R3, SR_CgaCtaId ;  /* 0x0000000000037919 */ /* 0x000ea20000008800 */
[----:B------:R-:W-:-:S04]  /*32840*/  MOV R2, 0x400 ;  /* 0x0000040000027802 */ /* 0x000fc80000000f00 */
[----:B--2---:R-:W-:Y:S02]  /*32850*/  LEA R2, R3, R2, 0x18 ;  /* 0x0000000203027211 */ /* 0x004fe400078ec0ff */
[----:B------:R-:W-:-:S03]  /*32860*/  SHF.L.U32 R3, R10, 0x1f, RZ ;  /* 0x0000001f0a037819 */ /* 0x000fc600000006ff */
[----:B------:R-:W-:-:S04]  /*32870*/  IMAD R2, R9, 0x8, R2 ;  /* 0x0000000809027824 */ /* 0x000fc800078e0202 */
[----:B------:R-:W2:Y:S02]  /*32880*/  SYNCS.PHASECHK.TRANS64.TRYWAIT P0, [R2+URZ+0x32440], R3 ;  /* 0x03244003020075a7 */ /* 0x000ea4000800017f */
[----:B--2---:R-:W-:Y:S05]  /*32890*/  @!P0 BRA `(.L_x_3066) ;  /* 0x0000003000708947 */ /* 0x004fea0003800000 */
.L_x_3183:
[----:B0-----:R-:W0:Y:S02]  /*328a0*/  S2R R7, SR_TID.X ;  /* 0x0000000000077919 */ /* 0x001e240000002100 */
[----:B0-----:R-:W-:-:S04]  /*328b0*/  LOP3.LUT R7, R7, 0x7f, RZ, 0xc0, !PT ;  /* 0x0000007f07077812 */ /* 0x001fc800078ec0ff */
[----:B------:R-:W-:-:S13]  /*328c0*/  ISETP.NE.AND P0, PT, R7, RZ, PT ;  /* 0x000000ff0700720c */ /* 0x000fda0003f05270 */
[----:B------:R-:W-:Y:S05]  /*328d0*/  @P0 BRA `(.L_x_3067) ;  /* 0x00000000001c0947 */ /* 0x000fea0003800000 */
[----:B------:R-:W0:Y:S02]  /*328e0*/  S2R R7, SR_TID.X ;  /* 0x0000000000077919 */ /* 0x000e240000002100 */
[----:B0-----:R-:W-:-:S04]  /*328f0*/  LOP3.LUT R7, R7, 0x1f, RZ, 0xc0, !PT ;  /* 0x0000001f07077812 */ /* 0x001fc800078ec0ff */
[----:B------:R-:W-:Y:S01]  /*32900*/  ISETP.NE.AND P1, PT, R7, RZ, PT ;  /* 0x000000ff0700720c */ /* 0x000fe20003f25270 */
[----:B------:R-:W-:-:S04]  /*32910*/  IMAD.MOV.U32 R7, RZ, RZ, 0x3000 ;  /* 0x00003000ff077424 */ /* 0x000fc800078e00ff */
[----:B------:R0:W-:Y:S08]  /*32920*/  SYNCS.ARRIVE.TRANS64 RZ, [R2+URZ+0x32430], R7 ;  /* 0x0324300702ff79a7 */ /* 0x0001f0000800003f */
[----:B------:R-:W-:Y:S05]  /*32930*/  @!P1 BRA `(.L_x_3067) ;  /* 0x0000000000049947 */ /* 0x000fea0003800000 */
[----:B------:R-:W-:Y:S01]  /*32940*/  BPT.TRAP 0x1 ;  /* 0x000000040000795c */ /* 0x000fe20000300000 */
.L_x_3067:
[----:B-1----:R-:W3:Y:S01]  /*32950*/  LDL R12, [R1+0x480] ;  /* 0x00048000010c7983 */ /* 0x002ee20000100800 */
[----:B0-----:R-:W-:Y:S01]  /*32960*/  MOV R7, 0x400 ;  /* 0x0000040000077802 */ /* 0x001fe20000000f00 */
        /* <DEDUP_REMOVED lines=19> */
.L_x_3184:
        /* <DEDUP_REMOVED lines=8> */
.L_x_3069:
        /* <DEDUP_REMOVED lines=33> */
.L_x_3064:
[----:B------:R-:W-:Y:S05]  /*32d30*/  BSYNC B1 ;  /* 0x0000000000017941 */ /* 0x000fea0003800000 */
.L_x_3063:
[----:B------:R-:W-:Y:S01]  /*32d40*/  VIADD R9, R9, 0x1 ;  /* 0x0000000109097836 */ /* 0x000fe20000000000 */
[----:B------:R-:W-:Y:S04]  /*32d50*/  BSSY B1, `(.L_x_3070) ;  /* 0x000006f000017945 */ /* 0x000fe80003800000 */
[----:B------:R-:W-:-:S04]  /*32d60*/  ISETP.NE.AND P0, PT, R9, 0x2, PT ;  /* 0x000000020900780c */ /* 0x000fc80003f05270 */
[----:B------:R-:W-:Y:S02]  /*32d70*/  SEL R3, RZ, 0x1, P0 ;  /* 0x00000001ff037807 */ /* 0x000fe40000000000 */
[----:B-1----:R-:W-:Y:S01]  /*32d80*/  SEL R12, R9, RZ, P0 ;  /* 0x000000ff090c7207 */ /* 0x002fe20000000000 */
[----:B------:R-:W-:Y:S01]  /*32d90*/  VIADD R9, R5, 0xffffffff ;  /* 0xffffffff05097836 */ /* 0x000fe20000000000 */
[----:B0-----:R-:W-:-:S03]  /*32da0*/  LOP3.LUT R11, R10, R3, RZ, 0x3c, !PT ;  /* 0x000000030a0b7212 */ /* 0x001fc600078e3cff */
[----:B------:R0:W-:Y:S04]  /*32db0*/  STL [R1+0x470], R12 ;  /* 0x0004700c01007387 */ /* 0x0001e80000100800 */
[----:B------:R0:W-:Y:S01]  /*32dc0*/  STL [R1+0x478], R11 ;  /* 0x0004780b01007387 */ /* 0x0001e20000100800 */
[----:B------:R-:W-:Y:S05]  /*32dd0*/  @!P6 BRA `(.L_x_3071) ;  /* 0x000000040098e947 */ /* 0x000fea0003800000 */
[----:B------:R-:W-:Y:S02]  /*32de0*/  ISETP.NE.U32.AND P0, PT, RZ, UR46, PT ;  /* 0x0000002eff007c0c */ /* 0x000fe4000bf05070 */
[----:B------:R-:W-:Y:S02]  /*32df0*/  MOV R10, R9 ;  /* 0x00000009000a7202 */ /* 0x000fe40000000f00 */
[----:B------:R-:W-:-:S13]  /*32e00*/  ISETP.NE.AND.EX P0, PT, RZ, UR47, PT, P0 ;  /* 0x0000002fff007c0c */ /* 0x000fda000bf05300 */
[----:B------:R-:W-:Y:S05]  /*32e10*/  @!P0 BRA `(.L_x_3072) ;  /* 0x0000000000408947 */ /* 0x000fea0003800000 */
[----:B------:R-:W1:Y:S02]  /*32e20*/  LDC R10, c[0x0][0x41c] ;  /* 0x00010700ff0a7b82 */ /* 0x000e640000000800 */
[----:B-1----:R-:W-:-:S13]  /*32e30*/  ISETP.NE.AND P0, PT, R10, 0x1, PT ;  /* 0x000000010a00780c */ /* 0x002fda0003f05270 */
[----:B------:R-:W1:Y:S02]  /*32e40*/  @P0 LDC.64 R2, c[0x0][0x420] ;  /* 0x00010800ff020b82 */ /* 0x000e640000000a00 */
[----:B-1----:R-:W-:-:S04]  /*32e50*/  @P0 IMAD.HI.U32 R6, R9, R2, RZ ;  /* 0x0000000209060227 */ /* 0x002fc800078e00ff */
[----:B------:R-:W-:Y:S01]  /*32e60*/  IMAD.MOV.U32 R2, RZ, RZ, R9 ;  /* 0x000000ffff027224 */ /* 0x000fe200078e0009 */
        /* <DEDUP_REMOVED lines=11> */
.L_x_3072:
[----:B------:R-:W2:Y:S01]  /*32f20*/  S2R R3, SR_CgaCtaId ;  /* 0x0000000000037919 */ /* 0x000ea20000008800 */
[----:B------:R-:W-:-:S04]  /*32f30*/  MOV R2, 0x400 ;  /* 0x0000040000027802 */ /* 0x000fc80000000f00 */
[----:B--2---:R-:W-:Y:S02]  /*32f40*/  LEA R2, R3, R2, 0x18 ;  /* 0x0000000203027211 */ /* 0x004fe400078ec0ff */
[----:B------:R-:W-:-:S03]  /*32f50*/  SHF.L.U32 R3, R11, 0x1f, RZ ;  /* 0x0000001f0b037819 */ /* 0x000fc600000006ff */
[----:B------:R-:W-:-:S04]  /*32f60*/  IMAD R2, R12, 0x8, R2 ;  /* 0x000000080c027824 */ /* 0x000fc800078e0202 */
[----:B------:R-:W2:Y:S02]  /*32f70*/  SYNCS.PHASECHK.TRANS64.TRYWAIT P0, [R2+URZ+0x32440], R3 ;  /* 0x03244003020075a7 */ /* 0x000ea4000800017f */
[----:B--2---:R-:W-:Y:S05]  /*32f80*/  @!P0 BRA `(.L_x_3073) ;  /* 0x0000002800dc8947 */ /* 0x004fea0003800000 */
.L_x_3185:
[----:B-1----:R-:W1:Y:S02]  /*32f90*/  S2R R7, SR_TID.X ;  /* 0x0000000000077919 */ /* 0x002e640000002100 */
        /* <DEDUP_REMOVED lines=10> */
.L_x_3074:
[----:B-1----:R-:W3:Y:S01]  /*33040*/  LDL R7, [R1+0x470] ;  /* 0x0004700001077983 */ /* 0x002ee20000100800 */
        /* <DEDUP_REMOVED lines=21> */
.L_x_3186:
        /* <DEDUP_REMOVED lines=8> */
.L_x_3076:
        /* <DEDUP_REMOVED lines=34> */
.L_x_3071:
[----:B------:R-:W-:Y:S05]  /*33440*/  BSYNC B1 ;  /* 0x0000000000017941 */ /* 0x000fea0003800000 */
.L_x_3070:
[----:B------:R-:W2:Y:S01]  /*33450*/  LDL R2, [R1+0x484] ;  /* 0x0004840001027983 */ /* 0x000ea20000100800 */
[----:B------:R-:W-:Y:S01]  /*33460*/  VIADD R5, R5, 0xfffffffe ;  /* 0xfffffffe05057836 */ /* 0x000fe20000000000 */
[----:B--2---:R-:W-:-:S13]  /*33470*/  ISETP.GT.AND P0, PT, R9, R2, PT ;  /* 0x000000020900720c */ /* 0x004fda0003f04270 */
[----:B------:R-:W-:Y:S05]  /*33480*/  @P0 BRA `(.L_x_3077) ;  /* 0xfffffff000700947 */ /* 0x000fea000383ffff */
.L_x_3053:
[----:B------:R-:W-:Y:S05]  /*33490*/  BSYNC B0 ;  /* 0x0000000000007941 */ /* 0x000fea0003800000 */
.L_x_3052:
[----:B------:R-:W2:Y:S01]  /*334a0*/  LDL.LU R3, [R1+0x470] ;  /* 0x0004700001037983 */ /* 0x000ea20000300800 */
        /* <DEDUP_REMOVED lines=8> */
[----:B------:R2:W-:Y:S01]  /*33530*/  STL [R1+0x470], R2 ;  /* 0x0004700201007387 */ /* 0x0005e20000100800 */
        /* <DEDUP_REMOVED lines=13> */
.L_x_3079:
[----:B------:R-:W-:Y:S05]  /*33610*/  BSYNC B0 ;  /* 0x0000000000007941 */ /* 0x000fea0003800000 */
.L_x_3078:
[----:B--2---:R-:W2:Y:S02]  /*33620*/  LDL.LU R2, [R1+0x478] ;  /* 0x0004780001027983 */ /* 0x004ea40000300800 */
[----:B--2---:R-:W-:-:S05]  /*33630*/  LOP3.LUT R2, R2, R0, RZ, 0x3c, !PT ;  /* 0x0000000002027212 */ /* 0x004fca00078e3cff */
[----:B------:R3:W-:Y:S02]  /*33640*/  STL [R1+0x478], R2 ;  /* 0x0004780201007387 */ /* 0x0007e40000100800 */
.L_x_3034:
[----:B------:R-:W-:Y:S05]  /*33650*/  BSYNC B6 ;  /* 0x0000000000067941 */ /* 0x000fea0003800000 */
.L_x_3032:
[----:B------:R-:W-:-:S03]  /*33660*/  UMOV UR4, 0xffffffff ;  /* 0xffffffff00047882 */ /* 0x000fc60000000000 */
[----:B------:R-:W-:Y:S05]  /*33670*/  BRA.DIV UR4, `(.L_x_3080) ;  /* 0x0000002604487947 */ /* 0x000fea000b800000 */
[----:B------:R4:W0:Y:S04]  /*33680*/  SHFL.IDX PT, R4, R16, RZ, 0x1f ;  /* 0x00001fff10047589 */ /* 0x00082800000e0000 */
[----:B------:R-:W0:Y:S02]  /*33690*/  SHFL.IDX PT, R16, R16, 0x1, 0x1f ;  /* 0x00201f0010107f89 */ /* 0x000e2400000e0000 */
.L_x_3190:
[----:B------:R-:W2:Y:S01]  /*336a0*/  S2R R0, SR_TID.X ;  /* 0x0000000000007919 */ /* 0x000ea20000002100 */
[----:B------:R-:W-:Y:S01]  /*336b0*/  ULDC UR4, c[0x0][0xd14] ;  /* 0x0003450000047ab9 */ /* 0x000fe20000000800 */
[----:B------:R-:W-:Y:S01]  /*336c0*/  BSSY B0, `(.L_x_3081) ;  /* 0x000000b000007945 */ /* 0x000fe20003800000 */
[----:B------:R-:W-:Y:S01]  /*336d0*/  IMAD.MOV.U32 R17, RZ, RZ, RZ ;  /* 0x000000ffff117224 */ /* 0x000fe200078e00ff */
[----:B--2---:R-:W-:Y:S01]  /*336e0*/  LOP3.LUT R6, R0, 0x1f, RZ, 0xc0, !PT ;  /* 0x0000001f00067812 */ /* 0x004fe200078ec0ff */
[----:B------:R-:W-:-:S03]  /*336f0*/  IMAD.U32 R0, RZ, RZ, UR4 ;  /* 0x00000004ff007e24 */ /* 0x000fc6000f8e00ff */
[C---:B------:R-:W-:Y:S01]  /*33700*/  ISETP.NE.AND P0, PT, R6.reuse, 0x1f, PT ;  /* 0x0000001f0600780c */ /* 0x040fe20003f05270 */
[----:B------:R-:W-:-:S05]  /*33710*/  IMAD.IADD R5, R6, 0x1, R19 ;  /* 0x0000000106057824 */ /* 0x000fca00078e0213 */
[----:B------:R-:W-:-:S13]  /*33720*/  ISETP.GE.OR P0, PT, R5, R0, !P0 ;  /* 0x000000000500720c */ /* 0x000fda0004706670 */
[----:B------:R-:W-:Y:S05]  /*33730*/  @P0 BRA `(.L_x_3082) ;  /* 0x00000000000c0947 */ /* 0x000fea0003800000 */
[----:B---3--:R-:W2:Y:S02]  /*33740*/  LDC.64 R2, c[0x0][0xd58] ;  /* 0x00035600ff027b82 */ /* 0x008ea40000000a00 */
[----:B--2---:R-:W-:-:S05]  /*33750*/  IMAD.WIDE R2, R5, 0x4, R2 ;  /* 0x0000000405027825 */ /* 0x004fca00078e0202 */
[----:B------:R2:W5:Y:S02]  /*33760*/  LDG.E R17, desc[UR56][R2.64] ;  /* 0x0000003802117981 */ /* 0x000564000c1e1900 */
.L_x_3082:
[----:B------:R-:W-:Y:S05]  /*33770*/  BSYNC B0 ;  /* 0x0000000000007941 */ /* 0x000fea0003800000 */
.L_x_3081:
[----:B------:R-:W-:-:S03]  /*33780*/  UMOV UR4, 0xffffffff ;  /* 0xffffffff00047882 */ /* 0x000fc60000000000 */
[----:B------:R-:W-:Y:S05]  /*33790*/  BRA.DIV UR4, `(.L_x_3083) ;  /* 0x00000026044c7947 */ /* 0x000fea000b800000 */
[----:B-----5:R-:W0:Y:S01]  /*337a0*/  SHFL.UP PT, R14, R17, 0x1, RZ ;  /* 0x04200000110e7989 */ /* 0x020e2200000e00ff */
[C---:B------:R-:W-:Y:S02]  /*337b0*/  ISETP.NE.AND P0, PT, R6.reuse, RZ, PT ;  /* 0x000000ff0600720c */ /* 0x040fe40003f05270 */
[----:B------:R-:W-:Y:S02]  /*337c0*/  ISETP.GE.U32.AND P1, PT, R6, 0x2, PT ;  /* 0x000000020600780c */ /* 0x000fe40003f26070 */
[----:B0-----:R-:W-:Y:S02]  /*337d0*/  SEL R14, R14, RZ, P0 ;  /* 0x000000ff0e0e7207 */ /* 0x001fe40000000000 */
[----:B------:R-:W-:Y:S02]  /*337e0*/  ISETP.GE.U32.AND P0, PT, R6, 0x4, PT ;  /* 0x000000040600780c */ /* 0x000fe40003f06070 */
[----:B-1----:R-:W-:-:S05]  /*337f0*/  IADD3 R13, R17, R14, RZ ;  /* 0x0000000e110d7210 */ /* 0x002fca0007ffe0ff */
[----:B------:R-:W2:Y:S02]  /*33800*/  SHFL.UP PT, R14, R13, 0x2, RZ ;  /* 0x044000000d0e7989 */ /* 0x000ea400000e00ff */
[----:B--23--:R-:W-:Y:S02]  /*33810*/  SEL R2, R14, RZ, P1 ;  /* 0x000000ff0e027207 */ /* 0x00cfe40000800000 */
        /* <DEDUP_REMOVED lines=13> */
.L_x_3198:
[----:B------:R-:W-:Y:S02]  /*338f0*/  ULDC UR4, c[0x0][0xd10] ;  /* 0x0003440000047ab9 */ /* 0x000fe40000000800 */
[----:B------:R-:W-:-:S04]  /*33900*/  IMAD.U32 R5, RZ, RZ, UR4 ;  /* 0x00000004ff057e24 */ /* 0x000fc8000f8e00ff */
[----:B-1----:R-:W-:-:S04]  /*33910*/  IMAD R3, R14, R5, RZ ;  /* 0x000000050e037224 */ /* 0x002fc800078e02ff */
[----:B----4-:R-:W-:-:S05]  /*33920*/  IMAD.IADD R16, R16, 0x1, R3 ;  /* 0x0000000110107824 */ /* 0x010fca00078e0203 */
[----:B------:R-:W-:-:S13]  /*33930*/  ISETP.GT.AND P0, PT, R16, R4, PT ;  /* 0x000000041000720c */ /* 0x000fda0003f04270 */
[----:B------:R-:W-:Y:S05]  /*33940*/  @P0 BRA `(.L_x_3084) ;  /* 0x0000000000b40947 */ /* 0x000fea0003800000 */
[----:B------:R-:W1:Y:S02]  /*33950*/  LDC R0, c[0x0][0xd14] ;  /* 0x00034500ff007b82 */ /* 0x000e640000000800 */
.L_x_3089:
        /* <DEDUP_REMOVED lines=14> */
.L_x_3087:
[----:B------:R-:W-:Y:S05]  /*33a40*/  BSYNC B0 ;  /* 0x0000000000007941 */ /* 0x000fea0003800000 */
.L_x_3086:
        /* <DEDUP_REMOVED lines=23> */
.L_x_3206:
[----:B------:R-:W-:Y:S02]  /*33bc0*/  ULDC UR4, c[0x0][0xd10] ;  /* 0x0003440000047ab9 */ /* 0x000fe40000000800 */
[----:B------:R-:W-:-:S04]  /*33bd0*/  IMAD.U32 R5, RZ, RZ, UR4 ;  /* 0x00000004ff057e24 */ /* 0x000fc8000f8e00ff */
[----:B-1----:R-:W-:-:S04]  /*33be0*/  IMAD R3, R14, R5, RZ ;  /* 0x000000050e037224 */ /* 0x002fc800078e02ff */
[----:B------:R-:W-:-:S05]  /*33bf0*/  IMAD.IADD R16, R3, 0x1, R16 ;  /* 0x0000000103107824 */ /* 0x000fca00078e0210 */
[----:B------:R-:W-:-:S13]  /*33c00*/  ISETP.GT.AND P0, PT, R16, R4, PT ;  /* 0x000000041000720c */ /* 0x000fda0003f04270 */
[----:B------:R-:W-:Y:S05]  /*33c10*/  @!P0 BRA `(.L_x_3089) ;  /* 0xfffffffc00508947 */ /* 0x000fea000383ffff */
.L_x_3084:
[----:B------:R-:W-:Y:S01]  /*33c20*/  IMAD.IADD R16, R16, 0x1, -R3 ;  /* 0x0000000110107824 */ /* 0x000fe200078e0a03 */
[----:B------:R-:W-:-:S03]  /*33c30*/  UMOV UR4, 0xffffffff ;  /* 0xffffffff00047882 */ /* 0x000fc60000000000 */
[----:B------:R-:W-:-:S05]  /*33c40*/  IMAD R3, R2, R5, R16 ;  /* 0x0000000502037224 */ /* 0x000fca00078e0210 */
[----:B------:R-:W-:Y:S01]  /*33c50*/  ISETP.GT.AND P6, PT, R3, R4, PT ;  /* 0x000000040300720c */ /* 0x000fe20003fc4270 */
[----:B------:R-:W-:-:S12]  /*33c60*/  BRA.DIV UR4, `(.L_x_3090) ;  /* 0x0000002604b87947 */ /* 0x000fd8000b800000 */
[----:B------:R-:W-:-:S04]  /*33c70*/  VOTE.ANY R3, PT, !P6 ;  /* 0x0000000000037806 */ /* 0x000fc800070e0100 */
[----:B------:R-:W1:Y:S02]  /*33c80*/  POPC R6, R3 ;  /* 0x0000000300067309 */ /* 0x000e640000000000 */
[----:B-1----:R1:W2:Y:S02]  /*33c90*/  SHFL.IDX PT, R17, R17, R6, 0x1f ;  /* 0x00001f0611117589 */ /* 0x0022a400000e0000 */
.L_x_3210:
[----:B------:R-:W-:Y:S01]  /*33ca0*/  ISETP.NE.AND P0, PT, R3, RZ, PT ;  /* 0x000000ff0300720c */ /* 0x000fe20003f05270 */
[----:B------:R-:W-:-:S12]  /*33cb0*/  IMAD.MOV.U32 R7, RZ, RZ, RZ ;  /* 0x000000ffff077224 */ /* 0x000fd800078e00ff */
[----:B------:R-:W-:Y:S05]  /*33cc0*/  @!P0 BRA `(.L_x_3091) ;  /* 0x0000000000108947 */ /* 0x000fea0003800000 */
[----:B------:R-:W-:Y:S01]  /*33cd0*/  UMOV UR4, 0xffffffff ;  /* 0xffffffff00047882 */ /* 0x000fe20000000000 */
[----:B------:R-:W-:Y:S02]  /*33ce0*/  VIADD R12, R6, 0xffffffff ;  /* 0xffffffff060c7836 */ /* 0x000fe40000000000 */
[----:B------:R-:W-:Y:S05]  /*33cf0*/  BRA.DIV UR4, `(.L_x_3092) ;  /* 0x0000002604dc7947 */ /* 0x000fea000b800000 */
[----:B------:R3:W4:Y:S02]  /*33d00*/  SHFL.IDX PT, R7, R2, R12, 0x1f ;  /* 0x00001f0c02077589 */ /* 0x00072400000e0000 */
.L_x_3091:
[----:B0--3--:R-:W0:Y:S01]  /*33d10*/  LDC.64 R2, c[0x0][0xd68] ;  /* 0x00035a00ff027b82 */ /* 0x009e220000000a00 */
[----:B------:R-:W-:-:S04]  /*33d20*/  IMAD.IADD R19, R6, 0x1, R19 ;  /* 0x0000000106137824 */ /* 0x000fc800078e0213 */
[----:B0-----:R-:W-:-:S05]  /*33d30*/  IMAD.WIDE R2, R19, 0x4, R2 ;  /* 0x0000000413027825 */ /* 0x001fca00078e0202 */
[----:B------:R0:W1:Y:S01]  /*33d40*/  LDG.E R8, desc[UR56][R2.64] ;  /* 0x0000003802087981 */ /* 0x000062000c1e1900 */
[----:B----4-:R-:W-:-:S05]  /*33d50*/  IMAD R16, R7, R5, R16 ;  /* 0x0000000507107224 */ /* 0x010fca00078e0210 */
[----:B------:R-:W-:Y:S01]  /*33d60*/  IADD3 R7, R4, -R16, RZ ;  /* 0x8000001004077210 */ /* 0x000fe20007ffe0ff */
        /* <DEDUP_REMOVED lines=42> */
[----:B------:R-:W-:-:S04]  /*34010*/  IABS R9, R8 ;  /* 0x0000000800097213 */ /* 0x000fc80000000000 */
[----:B------:R-:W-:Y:S01]  /*34020*/  IADD3 R2, RZ, -R9, RZ ;  /* 0x80000009ff027210 */ /* 0x000fe20007ffe0ff */
        /* <DEDUP_REMOVED lines=17> */
.L_x_3085:
[----:B------:R-:W-:Y:S01]  /*34140*/  UMOV UR4, URZ ;  /* 0x0000003f00047c82 */ /* 0x000fe20008000000 */
[----:B------:R-:W-:Y:S01]  /*34150*/  UMOV UR5, URZ ;  /* 0x0000003f00057c82 */ /* 0x000fe20008000000 */
[----:B------:R-:W-:Y:S01]  /*34160*/  ULDC UR6, c[0x0][0xd14] ;  /* 0x0003450000067ab9 */ /* 0x000fe20000000800 */
[----:B------:R-:W-:Y:S02]  /*34170*/  IMAD.MOV.U32 R16, RZ, RZ, R4 ;  /* 0x000000ffff107224 */ /* 0x000fe400078e0004 */
[----:B------:R-:W-:Y:S02]  /*34180*/  IMAD.U32 R17, RZ, RZ, UR4 ;  /* 0x00000004ff117e24 */ /* 0x000fe4000f8e00ff */
[----:B------:R-:W-:Y:S02]  /*34190*/  IMAD.U32 R18, RZ, RZ, UR5 ;  /* 0x00000005ff127e24 */ /* 0x000fe4000f8e00ff */
[----:B------:R-:W-:-:S07]  /*341a0*/  IMAD.U32 R19, RZ, RZ, UR6 ;  /* 0x00000006ff137e24 */ /* 0x000fce000f8e00ff */
.L_x_3093:
        /* <DEDUP_REMOVED lines=12> */
.L_x_2994:
[----:B------:R-:W3:Y:S01]  /*34270*/  S2R R3, SR_CgaCtaId ;  /* 0x0000000000037919 */ /* 0x000ee20000008800 */
[----:B------:R-:W-:Y:S01]  /*34280*/  UIADD3 UR4, UR52, 0x1, URZ ;  /* 0x0000000134047890 */ /* 0x000fe2000fffe03f */
[----:B-1----:R-:W-:-:S03]  /*34290*/  MOV R0, 0x400 ;  /* 0x0000040000007802 */ /* 0x002fc60000000f00 */
[----:B------:R-:W-:-:S04]  /*342a0*/  ULEA.HI UR5, UR4, UR4, URZ, 0x1 ;  /* 0x0000000404057291 */ /* 0x000fc8000f8f083f */
[----:B------:R-:W-:-:S04]  /*342b0*/  ULOP3.LUT UR5, UR5, 0xfffffffe, URZ, 0xc0, !UPT ;  /* 0xfffffffe05057892 */ /* 0x000fc8000f8ec03f */
[----:B------:R-:W-:Y:S01]  /*342c0*/  UIADD3 UR5, UR4, -UR5, URZ ;  /* 0x8000000504057290 */ /* 0x000fe2000fffe03f */
[----:B---3--:R-:W-:-:S05]  /*342d0*/  LEA R0, R3, R0, 0x18 ;  /* 0x0000000003007211 */ /* 0x008fca00078ec0ff */
[----:B------:R-:W-:-:S04]  /*342e0*/  MOV R3, UR5 ;  /* 0x0000000500037c02 */ /* 0x000fc80008000f00 */
[----:B------:R-:W-:-:S04]  /*342f0*/  SHF.L.U32 R3, R3, 0x1f, RZ ;  /* 0x0000001f03037819 */ /* 0x000fc800000006ff */
[----:B------:R-:W1:Y:S02]  /*34300*/  SYNCS.PHASECHK.TRANS64.TRYWAIT P0, [R0+URZ+0x32420], R3 ;  /* 0x03242003000075a7 */ /* 0x000e64000800017f */
[----:B-1----:R-:W-:Y:S05]  /*34310*/  @!P0 BRA `(.L_x_3095) ;  /* 0x00000020007c8947 */ /* 0x002fea0003800000 */
.L_x_3213:
[----:B------:R-:W-:-:S03]  /*34320*/  UMOV UR4, 0xffffffff ;  /* 0xffffffff00047882 */ /* 0x000fc60000000000 */
[----:B------:R-:W-:Y:S05]  /*34330*/  BRA.DIV UR4, `(.L_x_3096) ;  /* 0x0000002204887947 */ /* 0x000fea000b800000 */
[----:B--2---:R-:W2:Y:S02]  /*34340*/  S2R R2, SR_TID.X ;  /* 0x0000000000027919 */ /* 0x004ea40000002100 */
[----:B--2---:R-:W-:-:S04]  /*34350*/  SHF.R.U32.HI R2, RZ, 0x5, R2 ;  /* 0x00000005ff027819 */ /* 0x004fc80000011602 */
[----:B------:R-:W-:-:S05]  /*34360*/  LOP3.LUT R2, R2, 0x3, RZ, 0xc0, !PT ;  /* 0x0000000302027812 */ /* 0x000fca00078ec0ff */
[----:B------:R2:W3:Y:S02]  /*34370*/  SHFL.IDX PT, R14, R2, RZ, 0x1f ;  /* 0x00001fff020e7589 */ /* 0x0004e400000e0000 */
.L_x_3216:
[----:B---3--:R-:W-:-:S13]  /*34380*/  ISETP.NE.AND P0, PT, R14, RZ, PT ;  /* 0x000000ff0e00720c */ /* 0x008fda0003f05270 */
[----:B------:R-:W-:Y:S05]  /*34390*/  @P0 BRA `(.L_x_2764) ;  /* 0x0000000000940947 */ /* 0x000fea0003800000 */
[----:B------:R-:W-:-:S03]  /*343a0*/  UMOV UR4, 0xffffffff ;  /* 0xffffffff00047882 */ /* 0x000fc60000000000 */
[----:B------:R-:W-:Y:S05]  /*343b0*/  BRA.DIV UR4, `(.L_x_3097) ;  /* 0x00000022049c7947 */ /* 0x000fea000b800000 */
[----:B------:R-:W-:-:S13]  /*343c0*/  ELECT P6, URZ, PT ;  /* 0x00000000003f782f */ /* 0x000fda00038c0000 */
.L_x_3219:
[----:B------:R-:W-:Y:S05]  /*343d0*/  @!P6 BRA `(.L_x_2764) ;  /* 0x000000000084e947 */ /* 0x000fea0003800000 */
[----:B------:R-:W-:-:S06]  /*343e0*/  ULOP3.LUT UR4, UR50, 0x2, URZ, 0xfc, !UPT ;  /* 0x0000000232047892 */ /* 0x000fcc000f8efc3f */
[----:B--2---:R-:W-:-:S05]  /*343f0*/  IMAD.U32 R2, RZ, RZ, UR4 ;  /* 0x00000004ff027e24 */ /* 0x004fca000f8e00ff */
[----:B------:R-:W-:-:S13]  /*34400*/  ISETP.NE.AND P2, PT, R2, 0x3, PT ;  /* 0x000000030200780c */ /* 0x000fda0003f45270 */
[----:B------:R-:W-:Y:S05]  /*34410*/  @!P2 BRA `(.L_x_3098) ;  /* 0x000000000004a947 */ /* 0x000fea0003800000 */
[----:B------:R-:W-:Y:S01]  /*34420*/  BPT.TRAP 0x1 ;  /* 0x000000040000795c */ /* 0x000fe20000300000 */
.L_x_3098:
        /* <DEDUP_REMOVED lines=14> */
.L_x_3220:
[----:B------:R-:W2:Y:S02]  /*34510*/  SYNCS.PHASECHK.TRANS64.TRYWAIT P0, [R7+URZ], R2 ;  /* 0x00000002070075a7 */ /* 0x000ea4000800017f */
[----:B--2---:R-:W-:Y:S05]  /*34520*/  @!P0 BRA `(.L_x_3100) ;  /* 0x0000002000748947 */ /* 0x004fea0003800000 */
.L_x_3221:
[----:B------:R-:W-:Y:S05]  /*34530*/  @!P2 BRA `(.L_x_3101) ;  /* 0x000000000004a947 */ /* 0x000fea0003800000 */
[----:B------:R-:W-:Y:S01]  /*34540*/  BPT.TRAP 0x1 ;  /* 0x000000040000795c */ /* 0x000fe20000300000 */
.L_x_3101:
[----:B------:R-:W3:Y:S01]  /*34550*/  LDL.LU R4, [R1+0x470] ;  /* 0x0004700001047983 */ /* 0x000ee20000300800 */
[----:B------:R-:W-:-:S04]  /*34560*/  VIADD R0, R0, 0x32460 ;  /* 0x0003246000007836 */ /* 0x000fc80000000000 */
[----:B---3--:R-:W-:-:S04]  /*34570*/  IMAD R4, R4, 0x8, R0 ;  /* 0x0000000804047824 */ /* 0x008fc800078e0200 */
[----:B------:R-:W3:Y:S02]  /*34580*/  SYNCS.PHASECHK.TRANS64.TRYWAIT P0, [R4+URZ], R5 ;  /* 0x00000005040075a7 */ /* 0x000ee4000800017f */
[----:B---3--:R-:W-:Y:S05]  /*34590*/  @!P0 BRA `(.L_x_3102) ;  /* 0x00000020006c8947 */ /* 0x008fea0003800000 */
.L_x_3222:
[----:B------:R-:W-:-:S07]  /*345a0*/  IMAD R3, R3, 0x8, R0 ;  /* 0x0000000803037824 */ /* 0x000fce00078e0200 */
.L_x_3103:
[----:B----4-:R4:W0:Y:S02]  /*345b0*/  SYNCS.PHASECHK.TRANS64.TRYWAIT P0, [R3+URZ], R2 ;  /* 0x00000002030075a7 */ /* 0x010824000800017f */
[----:B0-----:R-:W-:Y:S05]  /*345c0*/  @!P0 NANOSLEEP.SYNCS 0x989680 ;  /* 0x009896800000895d */ /* 0x001fea0003900000 */
[----:B------:R-:W0:Y:S02]  /*345d0*/  @!P0 SYNCS.PHASECHK.TRANS64 P0, [R3+URZ], R2 ;  /* 0x00000002030085a7 */ /* 0x000e24000800007f */
[----:B0-----:R-:W-:Y:S05]  /*345e0*/  @!P0 BRA `(.L_x_3103) ;  /* 0xfffffffc00f08947 */ /* 0x001fea000383ffff */
.L_x_2764:
[----:B------:R-:W-:Y:S05]  /*345f0*/  BSYNC B7 ;  /* 0x0000000000077941 */ /* 0x000fea0003800000 */
.L_x_2761:
[----:B------:R-:W-:Y:S05]  /*34600*/  EXIT ;  /* 0x000000000000794d */ /* 0x000fea0003800000 */
.L_x_2790:
[----:B0-----:R0:W1:Y:S02]  /*34610*/  SYNCS.PHASECHK.TRANS64.TRYWAIT P6, [R86+URZ+0x32490], R107 ;  /* 0x0324906b560075a7 */ /* 0x00106400080c017f */
[----:B-1----:R-:W-:Y:S05]  /*34620*/  @!P6 NANOSLEEP.SYNCS 0x989680 ;  /* 0x009896800000e95d */ /* 0x002fea0003900000 */
[----:B------:R-:W1:Y:S02]  /*34630*/  @!P6 SYNCS.PHASECHK.TRANS64 P6, [R86+URZ+0x32490], R107 ;  /* 0x0324906b5600e5a7 */ /* 0x000e6400080c007f */
[----:B-1----:R-:W-:Y:S05]  /*34640*/  @!P6 BRA `(.L_x_2790) ;  /* 0xfffffffc00f0e947 */ /* 0x002fea000383ffff */
[----:B------:R-:W-:Y:S05]  /*34650*/  BRA `(.L_x_3104) ;  /* 0xfffffce8003c7947 */ /* 0x000fea000383ffff */
.L_x_2808:
[----:B0-----:R0:W1:Y:S02]  /*34660*/  SYNCS.PHASECHK.TRANS64.TRYWAIT P5, [R86+URZ+0x32490], R107 ;  /* 0x0324906b560075a7 */ /* 0x00106400080a017f */
[----:B-1----:R-:W-:Y:S05]  /*34670*/  @!P5 NANOSLEEP.SYNCS 0x989680 ;  /* 0x009896800000d95d */ /* 0x002fea0003900000 */
[----:B------:R-:W1:Y:S02]  /*34680*/  @!P5 SYNCS.PHASECHK.TRANS64 P5, [R86+URZ+0x32490], R107 ;  /* 0x0324906b5600d5a7 */ /* 0x000e6400080a007f */
[----:B-1----:R-:W-:Y:S05]  /*34690*/  @!P5 BRA `(.L_x_2808) ;  /* 0xfffffffc00f0d947 */ /* 0x002fea000383ffff */
[----:B------:R-:W-:Y:S05]  /*346a0*/  BRA `(.L_x_3105) ;  /* 0xfffffcf8008c7947 */ /* 0x000fea000383ffff */
.L_x_2817:
[----:B0-----:R0:W1:Y:S02]  /*346b0*/  SYNCS.PHASECHK.TRANS64.TRYWAIT P4, [R86+URZ+0x32490], R107 ;  /* 0x0324906b560075a7 */ /* 0x001064000808017f */
[----:B-1----:R-:W-:Y:S05]  /*346c0*/  @!P4 NANOSLEEP.SYNCS 0x989680 ;  /* 0x009896800000c95d */ /* 0x002fea0003900000 */
[----:B------:R-:W1:Y:S02]  /*346d0*/  @!P4 SYNCS.PHASECHK.TRANS64 P4, [R86+URZ+0x32490], R107 ;  /* 0x0324906b5600c5a7 */ /* 0x000e64000808007f */
[----:B-1----:R-:W-:Y:S05]  /*346e0*/  @!P4 BRA `(.L_x_2817) ;  /* 0xfffffffc00f0c947 */ /* 0x002fea000383ffff */
[----:B------:R-:W-:Y:S05]  /*346f0*/  BRA `(.L_x_3106) ;  /* 0xfffffd0800647947 */ /* 0x000fea000383ffff */
.L_x_2823:
[----:B--2---:R2:W3:Y:S02]  /*34700*/  SYNCS.PHASECHK.TRANS64.TRYWAIT P3, [R86+URZ+0x324b0], R107 ;  /* 0x0324b06b560075a7 */ /* 0x0044e4000806017f */
[----:B---3--:R-:W-:Y:S05]  /*34710*/  @!P3 NANOSLEEP.SYNCS 0x989680 ;  /* 0x009896800000b95d */ /* 0x008fea0003900000 */
[----:B------:R-:W3:Y:S02]  /*34720*/  @!P3 SYNCS.PHASECHK.TRANS64 P3, [R86+URZ+0x324b0], R107 ;  /* 0x0324b06b5600b5a7 */ /* 0x000ee4000806007f */
[----:B---3--:R-:W-:Y:S05]  /*34730*/  @!P3 BRA `(.L_x_2823) ;  /* 0xfffffffc00f0b947 */ /* 0x008fea000383ffff */
[----:B------:R-:W-:Y:S05]  /*34740*/  BRA `(.L_x_3107) ;  /* 0xfffffd0800f47947 */ /* 0x000fea000383ffff */
.L_x_2839:
        /* <DEDUP_REMOVED lines=8> */
.L_x_3109:
[----:B------:R-:W-:Y:S05]  /*347d0*/  BSYNC B0 ;  /* 0x0000000000007941 */ /* 0x000fea0003800000 */
.L_x_3108:
[----:B------:R-:W-:Y:S05]  /*347e0*/  BRA `(.L_x_3110) ;  /* 0xfffffd1c00247947 */ /* 0x000fea000383ffff */
.L_x_2855:
[----:B------:R-:W-:Y:S01]  /*347f0*/  BSSY B1, `(.L_x_3111) ;  /* 0x0000008000017945 */ /* 0x000fe20003800000 */
[----:B------:R-:W-:Y:S02]  /*34800*/  IMAD.MOV.U32 R13, RZ, RZ, R5 ;  /* 0x000000ffff0d7224 */ /* 0x000fe400078e0005 */
[----:B------:R-:W-:Y:S02]  /*34810*/  IMAD.MOV.U32 R12, RZ, RZ, RZ ;  /* 0x000000ffff0c7224 */ /* 0x000fe400078e00ff */
[----:B------:R-:W-:Y:S02]  /*34820*/  IMAD.MOV.U32 R11, RZ, RZ, 0x1c1f ;  /* 0x00001c1fff0b7424 */ /* 0x000fe400078e00ff */
[----:B01----:R-:W-:-:S07]  /*34830*/  IMAD.MOV.U32 R15, RZ, RZ, -0x1 ;  /* 0xffffffffff0f7424 */ /* 0x003fce00078e00ff */
[----:B------:R-:W-:Y:S05]  /*34840*/  WARPSYNC.COLLECTIVE R15, `(.L_x_3112) ;  /* 0x000000000f087348 */ /* 0x000fea0003c00000 */
[----:B------:R0:W1:Y:S02]  /*34850*/  SHFL.IDX P6, R14, R13, R12, R11 ;  /* 0x0000000c0d0e7389 */ /* 0x00006400000c000b */
[----:B01----:R-:W-:Y:S01]  /*34860*/  ENDCOLLECTIVE ;  /* 0x000000000000791b */ /* 0x003fe20003800000 */
.L_x_3112:
[----:B------:R-:W-:Y:S05]  /*34870*/  BSYNC B1 ;  /* 0x0000000000017941 */ /* 0x000fea0003800000 */
.L_x_3111:
[----:B------:R-:W-:Y:S05]  /*34880*/  BRA `(.L_x_3113) ;  /* 0xfffffd2c00ac7947 */ /* 0x000fea000383ffff */
.L_x_2856:
        /* <DEDUP_REMOVED lines=8> */
.L_x_3115:
[----:B------:R-:W-:Y:S05]  /*34910*/  BSYNC B1 ;  /* 0x0000000000017941 */ /* 0x000fea0003800000 */
.L_x_3114:
[----:B------:R-:W-:Y:S05]  /*34920*/  BRA `(.L_x_3116) ;  /* 0xfffffd2c008c7947 */ /* 0x000fea000383ffff */
.L_x_2857:
[----:B------:R-:W-:Y:S01]  /*34930*/  BSSY B1, `(.L_x_3117) ;  /* 0x0000008000017945 */ /* 0x000fe20003800000 */
[----:B------:R-:W-:Y:S01]  /*34940*/  IMAD.MOV.U32 R13, RZ, RZ, R3 ;  /* 0x000000ffff0d7224 */ /* 0x000fe200078e0003 */
[----:B01----:R-:W-:Y:S01]  /*34950*/  MOV R15, 0xffffffff ;  /* 0xffffffff000f7802 */ /* 0x003fe20000000f00 */
[----:B------:R-:W-:Y:S02]  /*34960*/  IMAD.MOV.U32 R12, RZ, RZ, RZ ;  /* 0x000000ffff0c7224 */ /* 0x000fe400078e00ff */
[----:B------:R-:W-:-:S07]  /*34970*/  IMAD.MOV.U32 R11, RZ, RZ, 0x1c1f ;  /* 0x00001c1fff0b7424 */ /* 0x000fce00078e00ff */
[----:B------:R-:W-:Y:S05]  /*34980*/  WARPSYNC.COLLECTIVE R15, `(.L_x_3118) ;  /* 0x000000000f087348 */ /* 0x000fea0003c00000 */
[----:B------:R0:W1:Y:S02]  /*34990*/  SHFL.IDX P6, R14, R13, R12, R11 ;  /* 0x0000000c0d0e7389 */ /* 0x00006400000c000b */
[----:B01----:R-:W-:Y:S01]  /*349a0*/  ENDCOLLECTIVE ;  /* 0x000000000000791b */ /* 0x003fe20003800000 */
.L_x_3118:
[----:B------:R-:W-:Y:S05]  /*349b0*/  BSYNC B1 ;  /* 0x0000000000017941 */ /* 0x000fea0003800000 */
.L_x_3117:
[----:B------:R-:W-:Y:S05]  /*349c0*/  BRA `(.L_x_3119) ;  /* 0xfffffd2c006c7947 */ /* 0x000fea000383ffff */
.L_x_2858:
        /* <DEDUP_REMOVED lines=8> */
.L_x_3121:
[----:B------:R-:W-:Y:S05]  /*34a50*/  BSYNC B1 ;  /* 0x0000000000017941 */ /* 0x000fea0003800000 */
.L_x_3120:
[----:B------:R-:W-:Y:S05]  /*34a60*/  BRA `(.L_x_3122) ;  /* 0xfffffd2c004c7947 */ /* 0x000fea000383ffff */
.L_x_2859:
[----:B------:R-:W-:Y:S01]  /*34a70*/  BSSY B1, `(.L_x_3123) ;  /* 0x0000008000017945 */ /* 0x000fe20003800000 */
[----:B------:R-:W-:Y:S02]  /*34a80*/  IMAD.MOV.U32 R13, RZ, RZ, R5 ;  /* 0x000000ffff0d7224 */ /* 0x000fe400078e0005 */
[----:B------:R-:W-:Y:S02]  /*34a90*/  IMAD.MOV.U32 R12, RZ, RZ, 0x1 ;  /* 0x00000001ff0c7424 */ /* 0x000fe400078e00ff */
[----:B------:R-:W-:Y:S02]  /*34aa0*/  IMAD.MOV.U32 R11, RZ, RZ, 0x1c1f ;  /* 0x00001c1fff0b7424 */ /* 0x000fe400078e00ff */
[----:B01----:R-:W-:-:S07]  /*34ab0*/  IMAD.MOV.U32 R15, RZ, RZ, -0x1 ;  /* 0xffffffffff0f7424 */ /* 0x003fce00078e00ff */
[----:B------:R-:W-:Y:S05]  /*34ac0*/  WARPSYNC.COLLECTIVE R15, `(.L_x_3124) ;  /* 0x000000000f087348 */ /* 0x000fea0003c00000 */
[----:B------:R0:W1:Y:S02]  /*34ad0*/  SHFL.IDX P6, R14, R13, R12, R11 ;  /* 0x0000000c0d0e7389 */ /* 0x00006400000c000b */
[----:B01----:R-:W-:Y:S01]  /*34ae0*/  ENDCOLLECTIVE ;  /* 0x000000000000791b */ /* 0x003fe20003800000 */
.L_x_3124:
[----:B------:R-:W-:Y:S05]  /*34af0*/  BSYNC B1 ;  /* 0x0000000000017941 */ /* 0x000fea0003800000 */
.L_x_3123:
[----:B------:R-:W-:Y:S05]  /*34b00*/  BRA `(.L_x_3125) ;  /* 0xfffffd2c002c7947 */ /* 0x000fea000383ffff */
.L_x_2860:
[----:B------:R-:W-:Y:S01]  /*34b10*/  BSSY B1, `(.L_x_3126) ;  /* 0x0000008000017945 */ /* 0x000fe20003800000 */
[----:B------:R-:W-:Y:S01]  /*34b20*/  IMAD.MOV.U32 R13, RZ, RZ, R4 ;  /* 0x000000ffff0d7224 */ /* 0x000fe200078e0004 */
[----:B01----:R-:W-:Y:S01]  /*34b30*/  MOV R15, 0xffffffff ;  /* 0xffffffff000f7802 */ /* 0x003fe20000000f00 */
[----:B------:R-:W-:Y:S02]  /*34b40*/  IMAD.MOV.U32 R12, RZ, RZ, 0x1 ;  /* 0x00000001ff0c7424 */ /* 0x000fe400078e00ff */
[----:B------:R-:W-:-:S07]  /*34b50*/  IMAD.MOV.U32 R11, RZ, RZ, 0x1c1f ;  /* 0x00001c1fff0b7424 */ /* 0x000fce00078e00ff */
[----:B------:R-:W-:Y:S05]  /*34b60*/  WARPSYNC.COLLECTIVE R15, `(.L_x_3127) ;  /* 0x000000000f087348 */ /* 0x000fea0003c00000 */
[----:B------:R0:W1:Y:S02]  /*34b70*/  SHFL.IDX P6, R14, R13, R12, R11 ;  /* 0x0000000c0d0e7389 */ /* 0x00006400000c000b */
[----:B01----:R-:W-:Y:S01]  /*34b80*/  ENDCOLLECTIVE ;  /* 0x000000000000791b */ /* 0x003fe20003800000 */
.L_x_3127:
[----:B------:R-:W-:Y:S05]  /*34b90*/  BSYNC B1 ;  /* 0x0000000000017941 */ /* 0x000fea0003800000 */
.L_x_3126:
[----:B------:R-:W-:Y:S05]  /*34ba0*/  BRA `(.L_x_3128) ;  /* 0xfffffd2c000c7947 */ /* 0x000fea000383ffff */
.L_x_2861:
        /* <DEDUP_REMOVED lines=8> */
.L_x_3130:
[----:B------:R-:W-:Y:S05]  /*34c30*/  BSYNC B1 ;  /* 0x0000000000017941 */ /* 0x000fea0003800000 */
.L_x_3129:
[----:B------:R-:W-:Y:S05]  /*34c40*/  BRA `(.L_x_3131) ;  /* 0xfffffd2800ec7947 */ /* 0x000fea000383ffff */
.L_x_2862:
        /* <DEDUP_REMOVED lines=8> */
.L_x_3133:
[----:B------:R-:W-:Y:S05]  /*34cd0*/  BSYNC B1 ;  /* 0x0000000000017941 */ /* 0x000fea0003800000 */
.L_x_3132:
[----:B------:R-:W-:Y:S05]  /*34ce0*/  BRA `(.L_x_3134) ;  /* 0xfffffd2800cc7947 */ /* 0x000fea000383ffff */
.L_x_2864:
[----:B--2---:R2:W3:Y:S02]  /*34cf0*/  SYNCS.PHASECHK.TRANS64.TRYWAIT P0, [R145+URZ+0x32400], R6 ;  /* 0x03240006910075a7 */ /* 0x0044e4000800017f */
[----:B---3--:R-:W-:Y:S05]  /*34d00*/  @!P0 NANOSLEEP.SYNCS 0x989680 ;  /* 0x009896800000895d */ /* 0x008fea0003900000 */
[----:B------:R-:W3:Y:S02]  /*34d10*/  @!P0 SYNCS.PHASECHK.TRANS64 P0, [R145+URZ+0x32400], R6 ;  /* 0x03240006910085a7 */ /* 0x000ee4000800007f */
[----:B---3--:R-:W-:Y:S05]  /*34d20*/  @!P0 BRA `(.L_x_2864) ;  /* 0xfffffffc00f08947 */ /* 0x008fea000383ffff */
[----:B------:R-:W-:Y:S05]  /*34d30*/  BRA `(.L_x_3135) ;  /* 0xfffffd2800c47947 */ /* 0x000fea000383ffff */
.L_x_2872:
[----:B------:R-:W-:Y:S01]  /*34d40*/  BSSY B1, `(.L_x_3136) ;  /* 0x0000008000017945 */ /* 0x000fe20003800000 */
[----:B------:R-:W-:Y:S01]  /*34d50*/  IMAD.MOV.U32 R13, RZ, RZ, R4 ;  /* 0x000000ffff0d7224 */ /* 0x000fe200078e0004 */
[----:B------:R-:W-:Y:S01]  /*34d60*/  MOV R15, 0xffffffff ;  /* 0xffffffff000f7802 */ /* 0x000fe20000000f00 */
[----:B------:R-:W-:Y:S02]  /*34d70*/  IMAD.MOV.U32 R12, RZ, RZ, RZ ;  /* 0x000000ffff0c7224 */ /* 0x000fe400078e00ff */
[----:B------:R-:W-:-:S07]  /*34d80*/  IMAD.MOV.U32 R11, RZ, RZ, 0x1c1f ;  /* 0x00001c1fff0b7424 */ /* 0x000fce00078e00ff */
[----:B-----5:R-:W-:Y:S05]  /*34d90*/  WARPSYNC.COLLECTIVE R15, `(.L_x_3137) ;  /* 0x000000000f087348 */ /* 0x020fea0003c00000 */
[----:B------:R0:W1:Y:S02]  /*34da0*/  SHFL.IDX P6, R14, R13, R12, R11 ;  /* 0x0000000c0d0e7389 */ /* 0x00006400000c000b */
[----:B01---5:R-:W-:Y:S01]  /*34db0*/  ENDCOLLECTIVE ;  /* 0x000000000000791b */ /* 0x023fe20003800000 */
.L_x_3137:
[----:B------:R-:W-:Y:S05]  /*34dc0*/  BSYNC B1 ;  /* 0x0000000000017941 */ /* 0x000fea0003800000 */
.L_x_3136:
[----:B------:R-:W-:Y:S05]  /*34dd0*/  BRA `(.L_x_3138) ;  /* 0xfffffd3c00087947 */ /* 0x000fea000383ffff */
.L_x_2873:
[----:B------:R-:W-:Y:S01]  /*34de0*/  BSSY B1, `(.L_x_3139) ;  /* 0x0000008000017945 */ /* 0x000fe20003800000 */
[----:B------:R-:W-:Y:S02]  /*34df0*/  IMAD.MOV.U32 R13, RZ, RZ, R6 ;  /* 0x000000ffff0d7224 */ /* 0x000fe400078e0006 */
[----:B------:R-:W-:Y:S02]  /*34e00*/  IMAD.MOV.U32 R12, RZ, RZ, RZ ;  /* 0x000000ffff0c7224 */ /* 0x000fe400078e00ff */
[----:B------:R-:W-:Y:S02]  /*34e10*/  IMAD.MOV.U32 R11, RZ, RZ, 0x1c1f ;  /* 0x00001c1fff0b7424 */ /* 0x000fe400078e00ff */
[----:B------:R-:W-:-:S07]  /*34e20*/  IMAD.MOV.U32 R15, RZ, RZ, -0x1 ;  /* 0xffffffffff0f7424 */ /* 0x000fce00078e00ff */
[----:B-----5:R-:W-:Y:S05]  /*34e30*/  WARPSYNC.COLLECTIVE R15, `(.L_x_3140) ;  /* 0x000000000f087348 */ /* 0x020fea0003c00000 */
[----:B------:R0:W1:Y:S02]  /*34e40*/  SHFL.IDX P6, R14, R13, R12, R11 ;  /* 0x0000000c0d0e7389 */ /* 0x00006400000c000b */
[----:B01---5:R-:W-:Y:S01]  /*34e50*/  ENDCOLLECTIVE ;  /* 0x000000000000791b */ /* 0x023fe20003800000 */
.L_x_3140:
[----:B------:R-:W-:Y:S05]  /*34e60*/  BSYNC B1 ;  /* 0x0000000000017941 */ /* 0x000fea0003800000 */
.L_x_3139:
[----:B------:R-:W-:Y:S05]  /*34e70*/  BRA `(.L_x_3141) ;  /* 0xfffffd3800e87947 */ /* 0x000fea000383ffff */
.L_x_2874:
        /* <DEDUP_REMOVED lines=8> */
.L_x_3143:
[----:B------:R-:W-:Y:S05]  /*34f00*/  BSYNC B1 ;  /* 0x0000000000017941 */ /* 0x000fea0003800000 */
.L_x_3142:
[----:B------:R-:W-:Y:S05]  /*34f10*/  BRA `(.L_x_3144) ;  /* 0xfffffd3800c87947 */ /* 0x000fea000383ffff */
.L_x_2875:
        /* <DEDUP_REMOVED lines=8> */
.L_x_3146:
[----:B------:R-:W-:Y:S05]  /*34fa0*/  BSYNC B1 ;  /* 0x0000000000017941 */ /* 0x000fea0003800000 */
.L_x_3145:
[----:B------:R-:W-:Y:S05]  /*34fb0*/  BRA `(.L_x_3147) ;  /* 0xfffffd3800a87947 */ /* 0x000fea000383ffff */
.L_x_2876:
[----:B------:R-:W-:Y:S01]  /*34fc0*/  BSSY B1, `(.L_x_3148) ;  /* 0x0000008000017945 */ /* 0x000fe20003800000 */
[----:B------:R-:W-:Y:S02]  /*34fd0*/  IMAD.MOV.U32 R13, RZ, RZ, R4 ;  /* 0x000000ffff0d7224 */ /* 0x000fe400078e0004 */
[----:B------:R-:W-:Y:S02]  /*34fe0*/  IMAD.MOV.U32 R12, RZ, RZ, 0x1 ;  /* 0x00000001ff0c7424 */ /* 0x000fe400078e00ff */
[----:B------:R-:W-:Y:S02]  /*34ff0*/  IMAD.MOV.U32 R11, RZ, RZ, 0x1c1f ;  /* 0x00001c1fff0b7424 */ /* 0x000fe400078e00ff */
[----:B------:R-:W-:-:S07]  /*35000*/  IMAD.MOV.U32 R15, RZ, RZ, -0x1 ;  /* 0xffffffffff0f7424 */ /* 0x000fce00078e00ff */
[----:B-----5:R-:W-:Y:S05]  /*35010*/  WARPSYNC.COLLECTIVE R15, `(.L_x_3149) ;  /* 0x000000000f087348 */ /* 0x020fea0003c00000 */
[----:B------:R0:W1:Y:S02]  /*35020*/  SHFL.IDX P6, R14, R13, R12, R11 ;  /* 0x0000000c0d0e7389 */ /* 0x00006400000c000b */
[----:B01---5:R-:W-:Y:S01]  /*35030*/  ENDCOLLECTIVE ;  /* 0x000000000000791b */ /* 0x023fe20003800000 */
.L_x_3149:
[----:B------:R-:W-:Y:S05]  /*35040*/  BSYNC B1 ;  /* 0x0000000000017941 */ /* 0x000fea0003800000 */
.L_x_3148:
[----:B------:R-:W-:Y:S05]  /*35050*/  BRA `(.L_x_3150) ;  /* 0xfffffd3800887947 */ /* 0x000fea000383ffff */
.L_x_2877:
        /* <DEDUP_REMOVED lines=8> */
.L_x_3152:
[----:B------:R-:W-:Y:S05]  /*350e0*/  BSYNC B1 ;  /* 0x0000000000017941 */ /* 0x000fea0003800000 */
.L_x_3151:
[----:B------:R-:W-:Y:S05]  /*350f0*/  BRA `(.L_x_3153) ;  /* 0xfffffd3800687947 */ /* 0x000fea000383ffff */
.L_x_2878:
[----:B------:R-:W-:Y:S01]  /*35100*/  BSSY B1, `(.L_x_3154) ;  /* 0x0000008000017945 */ /* 0x000fe20003800000 */
[----:B------:R-:W-:Y:S01]  /*35110*/  IMAD.MOV.U32 R13, RZ, RZ, R3 ;  /* 0x000000ffff0d7224 */ /* 0x000fe200078e0003 */
[----:B------:R-:W-:Y:S01]  /*35120*/  MOV R15, 0xffffffff ;  /* 0xffffffff000f7802 */ /* 0x000fe20000000f00 */
[----:B------:R-:W-:Y:S02]  /*35130*/  IMAD.MOV.U32 R12, RZ, RZ, 0x1 ;  /* 0x00000001ff0c7424 */ /* 0x000fe400078e00ff */
[----:B------:R-:W-:-:S07]  /*35140*/  IMAD.MOV.U32 R11, RZ, RZ, 0x1c1f ;  /* 0x00001c1fff0b7424 */ /* 0x000fce00078e00ff */
[----:B-----5:R-:W-:Y:S05]  /*35150*/  WARPSYNC.COLLECTIVE R15, `(.L_x_3155) ;  /* 0x000000000f087348 */ /* 0x020fea0003c00000 */
[----:B------:R0:W1:Y:S02]  /*35160*/  SHFL.IDX P6, R14, R13, R12, R11 ;  /* 0x0000000c0d0e7389 */ /* 0x00006400000c000b */
[----:B01---5:R-:W-:Y:S01]  /*35170*/  ENDCOLLECTIVE ;  /* 0x000000000000791b */ /* 0x023fe20003800000 */
.L_x_3155:
[----:B------:R-:W-:Y:S05]  /*35180*/  BSYNC B1 ;  /* 0x0000000000017941 */ /* 0x000fea0003800000 */
.L_x_3154:
[----:B------:R-:W-:Y:S05]  /*35190*/  BRA `(.L_x_3156) ;  /* 0xfffffd3800487947 */ /* 0x000fea000383ffff */
.L_x_2879:
        /* <DEDUP_REMOVED lines=8> */
.L_x_3158:
[----:B------:R-:W-:Y:S05]  /*35220*/  BSYNC B1 ;  /* 0x0000000000017941 */ /* 0x000fea0003800000 */
.L_x_3157:
[----:B------:R-:W-:Y:S05]  /*35230*/  BRA `(.L_x_3159) ;  /* 0xfffffd3800287947 */ /* 0x000fea000383ffff */
.L_x_2881:
[----:B0-----:R0:W1:Y:S02]  /*35240*/  SYNCS.PHASECHK.TRANS64.TRYWAIT P1, [R145+URZ+0x32400], R0 ;  /* 0x03240000910075a7 */ /* 0x001064000802017f */
[----:B-1----:R-:W-:Y:S05]  /*35250*/  @!P1 NANOSLEEP.SYNCS 0x989680 ;  /* 0x009896800000995d */ /* 0x002fea0003900000 */
[----:B------:R-:W1:Y:S02]  /*35260*/  @!P1 SYNCS.PHASECHK.TRANS64 P1, [R145+URZ+0x32400], R0 ;  /* 0x03240000910095a7 */ /* 0x000e64000802007f */
[----:B-1----:R-:W-:Y:S05]  /*35270*/  @!P1 BRA `(.L_x_2881) ;  /* 0xfffffffc00f09947 */ /* 0x002fea000383ffff */
[----:B------:R-:W-:Y:S05]  /*35280*/  BRA `(.L_x_3160) ;  /* 0xfffffd3800687947 */ /* 0x000fea000383ffff */
.L_x_2896:
[----:B0-----:R0:W1:Y:S02]  /*35290*/  SYNCS.PHASECHK.TRANS64.TRYWAIT P0, [R2+URZ], R7 ;  /* 0x00000007020075a7 */ /* 0x001064000800017f */
[----:B-1----:R-:W-:Y:S05]  /*352a0*/  @!P0 NANOSLEEP.SYNCS 0x989680 ;  /* 0x009896800000895d */ /* 0x002fea0003900000 */
[----:B------:R-:W1:Y:S02]  /*352b0*/  @!P0 SYNCS.PHASECHK.TRANS64 P0, [R2+URZ], R7 ;  /* 0x00000007020085a7 */ /* 0x000e64000800007f */
[----:B-1----:R-:W-:Y:S05]  /*352c0*/  @!P0 BRA `(.L_x_2896) ;  /* 0xfffffffc00f08947 */ /* 0x002fea000383ffff */
[----:B------:R-:W-:Y:S05]  /*352d0*/  BRA `(.L_x_2895) ;  /* 0xfffffd5000007947 */ /* 0x000fea000383ffff */
.L_x_2903:
[----:B0-----:R0:W1:Y:S02]  /*352e0*/  SYNCS.PHASECHK.TRANS64.TRYWAIT P0, [R4+URZ], R5 ;  /* 0x00000005040075a7 */ /* 0x001064000800017f */
[----:B-1----:R-:W-:Y:S05]  /*352f0*/  @!P0 NANOSLEEP.SYNCS 0x989680 ;  /* 0x009896800000895d */ /* 0x002fea0003900000 */
[----:B------:R-:W1:Y:S02]  /*35300*/  @!P0 SYNCS.PHASECHK.TRANS64 P0, [R4+URZ], R5 ;  /* 0x00000005040085a7 */ /* 0x000e64000800007f */
[----:B-1----:R-:W-:Y:S05]  /*35310*/  @!P0 BRA `(.L_x_2903) ;  /* 0xfffffffc00f08947 */ /* 0x002fea000383ffff */
[----:B------:R-:W-:Y:S05]  /*35320*/  BRA `(.L_x_2902) ;  /* 0xfffffd5400247947 */ /* 0x000fea000383ffff */
.L_x_2928:
[----:B-1----:R1:W2:Y:S02]  /*35330*/  SYNCS.PHASECHK.TRANS64.TRYWAIT P1, [R0+URZ], R9 ;  /* 0x00000009000075a7 */ /* 0x0022a4000802017f */
[----:B--2---:R-:W-:Y:S05]  /*35340*/  @!P1 NANOSLEEP.SYNCS 0x989680 ;  /* 0x009896800000995d */ /* 0x004fea0003900000 */
[----:B------:R-:W2:Y:S02]  /*35350*/  @!P1 SYNCS.PHASECHK.TRANS64 P1, [R0+URZ], R9 ;  /* 0x00000009000095a7 */ /* 0x000ea4000802007f */
[----:B--2---:R-:W-:Y:S05]  /*35360*/  @!P1 BRA `(.L_x_2928) ;  /* 0xfffffffc00f09947 */ /* 0x004fea000383ffff */
[----:B------:R-:W-:Y:S05]  /*35370*/  BRA `(.L_x_2927) ;  /* 0xfffffe0000a87947 */ /* 0x000fea000383ffff */
.L_x_2935:
[----:B-1----:R1:W2:Y:S02]  /*35380*/  SYNCS.PHASECHK.TRANS64.TRYWAIT P1, [R6+URZ], R7 ;  /* 0x00000007060075a7 */ /* 0x0022a4000802017f */
[----:B--2---:R-:W-:Y:S05]  /*35390*/  @!P1 NANOSLEEP.SYNCS 0x989680 ;  /* 0x009896800000995d */ /* 0x004fea0003900000 */
[----:B------:R-:W2:Y:S02]  /*353a0*/  @!P1 SYNCS.PHASECHK.TRANS64 P1, [R6+URZ], R7 ;  /* 0x00000007060095a7 */ /* 0x000ea4000802007f */
[----:B--2---:R-:W-:Y:S05]  /*353b0*/  @!P1 BRA `(.L_x_2935) ;  /* 0xfffffffc00f09947 */ /* 0x004fea000383ffff */
[----:B------:R-:W-:Y:S05]  /*353c0*/  BRA `(.L_x_2934) ;  /* 0xfffffe0400cc7947 */ /* 0x000fea000383ffff */
.L_x_2946:
[----:B-1----:R1:W2:Y:S02]  /*353d0*/  SYNCS.PHASECHK.TRANS64.TRYWAIT P0, [R6+URZ], R7 ;  /* 0x00000007060075a7 */ /* 0x0022a4000800017f */
[----:B--2---:R-:W-:Y:S05]  /*353e0*/  @!P0 NANOSLEEP.SYNCS 0x989680 ;  /* 0x009896800000895d */ /* 0x004fea0003900000 */
[----:B------:R-:W2:Y:S02]  /*353f0*/  @!P0 SYNCS.PHASECHK.TRANS64 P0, [R6+URZ], R7 ;  /* 0x00000007060085a7 */ /* 0x000ea4000800007f */
[----:B--2---:R-:W-:Y:S05]  /*35400*/  @!P0 BRA `(.L_x_2946) ;  /* 0xfffffffc00f08947 */ /* 0x004fea000383ffff */
[----:B------:R-:W-:Y:S05]  /*35410*/  BRA `(.L_x_2945) ;  /* 0xfffffea000087947 */ /* 0x000fea000383ffff */
.L_x_2953:
[----:B--2---:R2:W3:Y:S02]  /*35420*/  SYNCS.PHASECHK.TRANS64.TRYWAIT P0, [R6+URZ], R7 ;  /* 0x00000007060075a7 */ /* 0x0044e4000800017f */
[----:B---3--:R-:W-:Y:S05]  /*35430*/  @!P0 NANOSLEEP.SYNCS 0x989680 ;  /* 0x009896800000895d */ /* 0x008fea0003900000 */
[----:B------:R-:W3:Y:S02]  /*35440*/  @!P0 SYNCS.PHASECHK.TRANS64 P0, [R6+URZ], R7 ;  /* 0x00000007060085a7 */ /* 0x000ee4000800007f */
[----:B---3--:R-:W-:Y:S05]  /*35450*/  @!P0 BRA `(.L_x_2953) ;  /* 0xfffffffc00f08947 */ /* 0x008fea000383ffff */
[----:B------:R-:W-:Y:S05]  /*35460*/  BRA `(.L_x_2952) ;  /* 0xfffffea4002c7947 */ /* 0x000fea000383ffff */
.L_x_3008:
[----:B0-----:R-:W0:Y:S01]  /*35470*/  S2R R11, SR_TID.X ;  /* 0x00000000000b7919 */ /* 0x001e220000002100 */
[----:B------:R-:W-:Y:S01]  /*35480*/  BSSY B1, `(.L_x_3161) ;  /* 0x000000a000017945 */ /* 0x000fe20003800000 */
[----:B------:R-:W-:Y:S02]  /*35490*/  IMAD.MOV.U32 R12, RZ, RZ, RZ ;  /* 0x000000ffff0c7224 */ /* 0x000fe400078e00ff */
[----:B------:R-:W-:Y:S01]  /*354a0*/  IMAD.MOV.U32 R15, RZ, RZ, -0x1 ;  /* 0xffffffffff0f7424 */ /* 0x000fe200078e00ff */
[----:B0-----:R-:W-:-:S04]  /*354b0*/  SHF.R.U32.HI R11, RZ, 0x5, R11 ;  /* 0x00000005ff0b7819 */ /* 0x001fc8000001160b */
[----:B------:R-:W-:-:S05]  /*354c0*/  LOP3.LUT R11, R11, 0x3, RZ, 0xc0, !PT ;  /* 0x000000030b0b7812 */ /* 0x000fca00078ec0ff */
[----:B------:R-:W-:Y:S02]  /*354d0*/  IMAD.MOV.U32 R13, RZ, RZ, R11 ;  /* 0x000000ffff0d7224 */ /* 0x000fe400078e000b */
[----:B------:R-:W-:-:S07]  /*354e0*/  IMAD.MOV.U32 R11, RZ, RZ, 0x1f ;  /* 0x0000001fff0b7424 */ /* 0x000fce00078e00ff */
[----:B------:R-:W-:Y:S05]  /*354f0*/  WARPSYNC.COLLECTIVE R15, `(.L_x_3162) ;  /* 0x000000000f087348 */ /* 0x000fea0003c00000 */
[----:B------:R0:W1:Y:S02]  /*35500*/  SHFL.IDX P6, R14, R13, R12, R11 ;  /* 0x0000000c0d0e7389 */ /* 0x00006400000c000b */
[----:B01----:R-:W-:Y:S01]  /*35510*/  ENDCOLLECTIVE ;  /* 0x000000000000791b */ /* 0x003fe20003800000 */
.L_x_3162:
[----:B------:R-:W-:Y:S05]  /*35520*/  BSYNC B1 ;  /* 0x0000000000017941 */ /* 0x000fea0003800000 */
.L_x_3161:
[----:B------:R-:W-:Y:S05]  /*35530*/  BRA `(.L_x_3163) ;  /* 0xffffffa4002c7947 */ /* 0x000fea000383ffff */
.L_x_3009:
[----:B------:R-:W-:Y:S01]  /*35540*/  BSSY B1, `(.L_x_3164) ;  /* 0x0000006000017945 */ /* 0x000fe20003800000 */
[----:B------:R-:W-:-:S07]  /*35550*/  IMAD.MOV.U32 R15, RZ, RZ, -0x1 ;  /* 0xffffffffff0f7424 */ /* 0x000fce00078e00ff */
[----:B0-----:R-:W-:Y:S05]  /*35560*/  WARPSYNC.COLLECTIVE R15, `(.L_x_3165) ;  /* 0x000000000f0c7348 */ /* 0x001fea0003c00000 */
[----:B------:R-:W-:Y:S02]  /*35570*/  ELECT P6, UR62, PT ;  /* 0x00000000003e782f */ /* 0x000fe400038c0000 */
[----:B------:R-:W-:Y:S01]  /*35580*/  MOV R14, UR62 ;  /* 0x0000003e000e7c02 */ /* 0x000fe20008000f00 */
[----:B0-----:R-:W-:Y:S10]  /*35590*/  ENDCOLLECTIVE ;  /* 0x000000000000791b */ /* 0x001ff40003800000 */
.L_x_3165:
[----:B------:R-:W-:Y:S05]  /*355a0*/  BSYNC B1 ;  /* 0x0000000000017941 */ /* 0x000fea0003800000 */
.L_x_3164:
[----:B------:R-:W-:Y:S05]  /*355b0*/  BRA `(.L_x_3166) ;  /* 0xffffffa400187947 */ /* 0x000fea000383ffff */
.L_x_3010:
[----:B-1----:R1:W2:Y:S02]  /*355c0*/  SYNCS.PHASECHK.TRANS64.TRYWAIT P0, [R7+URZ+0x32420], R8 ;  /* 0x03242008070075a7 */ /* 0x0022a4000800017f */
[----:B--2---:R-:W-:Y:S05]  /*355d0*/  @!P0 NANOSLEEP.SYNCS 0x989680 ;  /* 0x009896800000895d */ /* 0x004fea0003900000 */
[----:B------:R-:W2:Y:S02]  /*355e0*/  @!P0 SYNCS.PHASECHK.TRANS64 P0, [R7+URZ+0x32420], R8 ;  /* 0x03242008070085a7 */ /* 0x000ea4000800007f */
[----:B--2---:R-:W-:Y:S05]  /*355f0*/  @!P0 BRA `(.L_x_3010) ;  /* 0xfffffffc00f08947 */ /* 0x004fea000383ffff */
[----:B------:R-:W-:Y:S05]  /*35600*/  BRA `(.L_x_3167) ;  /* 0xffffffa400307947 */ /* 0x000fea000383ffff */
.L_x_3013:
[----:B0-----:R0:W1:Y:S02]  /*35610*/  SYNCS.PHASECHK.TRANS64.TRYWAIT P0, [R8+URZ+0x324a0], R9 ;  /* 0x0324a009080075a7 */ /* 0x001064000800017f */
[----:B-1----:R-:W-:Y:S05]  /*35620*/  @!P0 NANOSLEEP.SYNCS 0x989680 ;  /* 0x009896800000895d */ /* 0x002fea0003900000 */
[----:B------:R-:W1:Y:S02]  /*35630*/  @!P0 SYNCS.PHASECHK.TRANS64 P0, [R8+URZ+0x324a0], R9 ;  /* 0x0324a009080085a7 */ /* 0x000e64000800007f */
[----:B-1----:R-:W-:Y:S05]  /*35640*/  @!P0 BRA `(.L_x_3013) ;  /* 0xfffffffc00f08947 */ /* 0x002fea000383ffff */
[----:B------:R-:W-:Y:S05]  /*35650*/  BRA `(.L_x_3168) ;  /* 0xffffffa4003c7947 */ /* 0x000fea000383ffff */
.L_x_3015:
[----:B-1----:R1:W2:Y:S02]  /*35660*/  SYNCS.PHASECHK.TRANS64.TRYWAIT P0, [R8+URZ+0x324c0], R9 ;  /* 0x0324c009080075a7 */ /* 0x0022a4000800017f */
[----:B--2---:R-:W-:Y:S05]  /*35670*/  @!P0 NANOSLEEP.SYNCS 0x989680 ;  /* 0x009896800000895d */ /* 0x004fea0003900000 */
[----:B------:R-:W2:Y:S02]  /*35680*/  @!P0 SYNCS.PHASECHK.TRANS64 P0, [R8+URZ+0x324c0], R9 ;  /* 0x0324c009080085a7 */ /* 0x000ea4000800007f */
[----:B--2---:R-:W-:Y:S05]  /*35690*/  @!P0 BRA `(.L_x_3015) ;  /* 0xfffffffc00f08947 */ /* 0x004fea000383ffff */
[----:B------:R-:W-:Y:S05]  /*356a0*/  BRA `(.L_x_3169) ;  /* 0xffffffa400a07947 */ /* 0x000fea000383ffff */
.L_x_3019:
[----:B0-----:R0:W1:Y:S02]  /*356b0*/  SYNCS.PHASECHK.TRANS64.TRYWAIT P0, [R9+URZ+0x324a0], R10 ;  /* 0x0324a00a090075a7 */ /* 0x001064000800017f */
[----:B-1----:R-:W-:Y:S05]  /*356c0*/  @!P0 NANOSLEEP.SYNCS 0x989680 ;  /* 0x009896800000895d */ /* 0x002fea0003900000 */
[----:B------:R-:W1:Y:S02]  /*356d0*/  @!P0 SYNCS.PHASECHK.TRANS64 P0, [R9+URZ+0x324a0], R10 ;  /* 0x0324a00a090085a7 */ /* 0x000e64000800007f */
[----:B-1----:R-:W-:Y:S05]  /*356e0*/  @!P0 BRA `(.L_x_3019) ;  /* 0xfffffffc00f08947 */ /* 0x002fea000383ffff */
[----:B------:R-:W-:Y:S05]  /*356f0*/  BRA `(.L_x_3170) ;  /* 0xffffffa800907947 */ /* 0x000fea000383ffff */
.L_x_3021:
[----:B-1----:R1:W2:Y:S02]  /*35700*/  SYNCS.PHASECHK.TRANS64.TRYWAIT P1, [R9+URZ+0x324c0], R10 ;  /* 0x0324c00a090075a7 */ /* 0x0022a4000802017f */
[----:B--2---:R-:W-:Y:S05]  /*35710*/  @!P1 NANOSLEEP.SYNCS 0x989680 ;  /* 0x009896800000995d */ /* 0x004fea0003900000 */
[----:B------:R-:W2:Y:S02]  /*35720*/  @!P1 SYNCS.PHASECHK.TRANS64 P1, [R9+URZ+0x324c0], R10 ;  /* 0x0324c00a090095a7 */ /* 0x000ea4000802007f */
[----:B--2---:R-:W-:Y:S05]  /*35730*/  @!P1 BRA `(.L_x_3021) ;  /* 0xfffffffc00f09947 */ /* 0x004fea000383ffff */
[----:B------:R-:W-:Y:S05]  /*35740*/  BRA `(.L_x_3171) ;  /* 0xffffffa800ec7947 */ /* 0x000fea000383ffff */
.L_x_3039:
[----:B------:R-:W2:Y:S01]  /*35750*/  S2R R5, SR_TID.X ;  /* 0x0000000000057919 */ /* 0x000ea20000002100 */
[----:B------:R-:W-:Y:S01]  /*35760*/  BSSY B0, `(.L_x_3172) ;  /* 0x000000a000007945 */ /* 0x000fe20003800000 */
[----:B------:R-:W-:Y:S01]  /*35770*/  IMAD.MOV.U32 R12, RZ, RZ, RZ ;  /* 0x000000ffff0c7224 */ /* 0x000fe200078e00ff */
[----:B01----:R-:W-:Y:S01]  /*35780*/  MOV R11, 0x1f ;  /* 0x0000001f000b7802 */ /* 0x003fe20000000f00 */
[----:B------:R-:W-:Y:S01]  /*35790*/  IMAD.MOV.U32 R15, RZ, RZ, -0x1 ;  /* 0xffffffffff0f7424 */ /* 0x000fe200078e00ff */
[----:B--2---:R-:W-:-:S04]  /*357a0*/  SHF.R.U32.HI R5, RZ, 0x5, R5 ;  /* 0x00000005ff057819 */ /* 0x004fc80000011605 */
[----:B------:R-:W-:-:S05]  /*357b0*/  LOP3.LUT R5, R5, 0x3, RZ, 0xc0, !PT ;  /* 0x0000000305057812 */ /* 0x000fca00078ec0ff */
[----:B------:R-:W-:-:S07]  /*357c0*/  IMAD.MOV.U32 R13, RZ, RZ, R5 ;  /* 0x000000ffff0d7224 */ /* 0x000fce00078e0005 */
[----:B------:R-:W-:Y:S05]  /*357d0*/  WARPSYNC.COLLECTIVE R15, `(.L_x_3173) ;  /* 0x000000000f087348 */ /* 0x000fea0003c00000 */
[----:B------:R0:W1:Y:S02]  /*357e0*/  SHFL.IDX P6, R14, R13, R12, R11 ;  /* 0x0000000c0d0e7389 */ /* 0x00006400000c000b */
[----:B01----:R-:W-:Y:S01]  /*357f0*/  ENDCOLLECTIVE ;  /* 0x000000000000791b */ /* 0x003fe20003800000 */
.L_x_3173:
[----:B------:R-:W-:Y:S05]  /*35800*/  BSYNC B0 ;  /* 0x0000000000007941 */ /* 0x000fea0003800000 */
.L_x_3172:
[----:B------:R-:W-:Y:S05]  /*35810*/  BRA `(.L_x_3174) ;  /* 0xffffffb800647947 */ /* 0x000fea000383ffff */
.L_x_3040:
[----:B------:R-:W-:Y:S01]  /*35820*/  BSSY B0, `(.L_x_3175) ;  /* 0x0000006000007945 */ /* 0x000fe20003800000 */
[----:B------:R-:W-:-:S07]  /*35830*/  IMAD.MOV.U32 R15, RZ, RZ, -0x1 ;  /* 0xffffffffff0f7424 */ /* 0x000fce00078e00ff */
[----:B01----:R-:W-:Y:S05]  /*35840*/  WARPSYNC.COLLECTIVE R15, `(.L_x_3176) ;  /* 0x000000000f0c7348 */ /* 0x003fea0003c00000 */
[----:B------:R-:W-:Y:S02]  /*35850*/  ELECT P6, UR62, PT ;  /* 0x00000000003e782f */ /* 0x000fe400038c0000 */
[----:B------:R-:W-:Y:S01]  /*35860*/  MOV R14, UR62 ;  /* 0x0000003e000e7c02 */ /* 0x000fe20008000f00 */
[----:B01----:R-:W-:Y:S10]  /*35870*/  ENDCOLLECTIVE ;  /* 0x000000000000791b */ /* 0x003ff40003800000 */
.L_x_3176:
[----:B------:R-:W-:Y:S05]  /*35880*/  BSYNC B0 ;  /* 0x0000000000007941 */ /* 0x000fea0003800000 */
.L_x_3175:
[----:B------:R-:W-:Y:S05]  /*35890*/  BRA `(.L_x_3177) ;  /* 0xffffffb800547947 */ /* 0x000fea000383ffff */
.L_x_3043:
[----:B-1----:R1:W2:Y:S02]  /*358a0*/  SYNCS.PHASECHK.TRANS64.TRYWAIT P0, [R5+URZ+0x32440], R7 ;  /* 0x03244007050075a7 */ /* 0x0022a4000800017f */
[----:B--2---:R-:W-:Y:S05]  /*358b0*/  @!P0 NANOSLEEP.SYNCS 0x989680 ;  /* 0x009896800000895d */ /* 0x004fea0003900000 */
[----:B------:R-:W2:Y:S02]  /*358c0*/  @!P0 SYNCS.PHASECHK.TRANS64 P0, [R5+URZ+0x32440], R7 ;  /* 0x03244007050085a7 */ /* 0x000ea4000800007f */
[----:B--2---:R-:W-:Y:S05]  /*358d0*/  @!P0 BRA `(.L_x_3043) ;  /* 0xfffffffc00f08947 */ /* 0x004fea000383ffff */
[----:B------:R-:W-:Y:S05]  /*358e0*/  BRA `(.L_x_3178) ;  /* 0xffffffb800bc7947 */ /* 0x000fea000383ffff */
.L_x_3047:
        /* <DEDUP_REMOVED lines=8> */
.L_x_3050:
[----:B-1----:R1:W2:Y:S02]  /*35970*/  SYNCS.PHASECHK.TRANS64.TRYWAIT P0, [R2+URZ+0x32460], R5 ;  /* 0x03246005020075a7 */ /* 0x0022a4000800017f */
[----:B--2---:R-:W-:Y:S05]  /*35980*/  @!P0 NANOSLEEP.SYNCS 0x989680 ;  /* 0x009896800000895d */ /* 0x004fea0003900000 */
[----:B------:R-:W2:Y:S02]  /*35990*/  @!P0 SYNCS.PHASECHK.TRANS64 P0, [R2+URZ+0x32460], R5 ;  /* 0x03246005020085a7 */ /* 0x000ea4000800007f */
[----:B--2---:R-:W-:Y:S05]  /*359a0*/  @!P0 BRA `(.L_x_3050) ;  /* 0xfffffffc00f08947 */ /* 0x004fea000383ffff */
[----:B------:R-:W-:Y:S05]  /*359b0*/  BRA `(.L_x_3180) ;  /* 0xffffffc000407947 */ /* 0x000fea000383ffff */
.L_x_3059:
[----:B---3--:R3:W4:Y:S02]  /*359c0*/  SYNCS.PHASECHK.TRANS64.TRYWAIT P0, [R2+URZ+0x32440], R3 ;  /* 0x03244003020075a7 */ /* 0x008724000800017f */
[----:B----4-:R-:W-:Y:S05]  /*359d0*/  @!P0 NANOSLEEP.SYNCS 0x989680 ;  /* 0x009896800000895d */ /* 0x010fea0003900000 */
[----:B------:R-:W4:Y:S02]  /*359e0*/  @!P0 SYNCS.PHASECHK.TRANS64 P0, [R2+URZ+0x32440], R3 ;  /* 0x03244003020085a7 */ /* 0x000f24000800007f */
[----:B----4-:R-:W-:Y:S05]  /*359f0*/  @!P0 BRA `(.L_x_3059) ;  /* 0xfffffffc00f08947 */ /* 0x010fea000383ffff */
[----:B------:R-:W-:Y:S05]  /*35a00*/  BRA `(.L_x_3181) ;  /* 0xffffffc400c07947 */ /* 0x000fea000383ffff */
.L_x_3061:
[----:B0-----:R0:W1:Y:S02]  /*35a10*/  SYNCS.PHASECHK.TRANS64.TRYWAIT P0, [R2+URZ+0x32460], R3 ;  /* 0x03246003020075a7 */ /* 0x001064000800017f */
[----:B-1----:R-:W-:Y:S05]  /*35a20*/  @!P0 NANOSLEEP.SYNCS 0x989680 ;  /* 0x009896800000895d */ /* 0x002fea0003900000 */
[----:B------:R-:W1:Y:S02]  /*35a30*/  @!P0 SYNCS.PHASECHK.TRANS64 P0, [R2+URZ+0x32460], R3 ;  /* 0x03246003020085a7 */ /* 0x000e64000800007f */
[----:B-1----:R-:W-:Y:S05]  /*35a40*/  @!P0 BRA `(.L_x_3061) ;  /* 0xfffffffc00f08947 */ /* 0x002fea000383ffff */
[----:B------:R-:W-:Y:S05]  /*35a50*/  BRA `(.L_x_3182) ;  /* 0xffffffc800307947 */ /* 0x000fea000383ffff */
.L_x_3066:
[----:B--2---:R2:W3:Y:S02]  /*35a60*/  SYNCS.PHASECHK.TRANS64.TRYWAIT P0, [R2+URZ+0x32440], R3 ;  /* 0x03244003020075a7 */ /* 0x0044e4000800017f */
[----:B---3--:R-:W-:Y:S05]  /*35a70*/  @!P0 NANOSLEEP.SYNCS 0x989680 ;  /* 0x009896800000895d */ /* 0x008fea0003900000 */
[----:B------:R-:W3:Y:S02]  /*35a80*/  @!P0 SYNCS.PHASECHK.TRANS64 P0, [R2+URZ+0x32440], R3 ;  /* 0x03244003020085a7 */ /* 0x000ee4000800007f */
[----:B---3--:R-:W-:Y:S05]  /*35a90*/  @!P0 BRA `(.L_x_3066) ;  /* 0xfffffffc00f08947 */ /* 0x008fea000383ffff */
[----:B------:R-:W-:Y:S05]  /*35aa0*/  BRA `(.L_x_3183) ;  /* 0xffffffcc007c7947 */ /* 0x000fea000383ffff */
.L_x_3068:
[----:B0-----:R0:W1:Y:S02]  /*35ab0*/  SYNCS.PHASECHK.TRANS64.TRYWAIT P1, [R2+URZ+0x32460], R3 ;  /* 0x03246003020075a7 */ /* 0x001064000802017f */
[----:B-1----:R-:W-:Y:S05]  /*35ac0*/  @!P1 NANOSLEEP.SYNCS 0x989680 ;  /* 0x009896800000995d */ /* 0x002fea0003900000 */
[----:B------:R-:W1:Y:S02]  /*35ad0*/  @!P1 SYNCS.PHASECHK.TRANS64 P1, [R2+URZ+0x32460], R3 ;  /* 0x03246003020095a7 */ /* 0x000e64000802007f */
[----:B-1----:R-:W-:Y:S05]  /*35ae0*/  @!P1 BRA `(.L_x_3068) ;  /* 0xfffffffc00f09947 */ /* 0x002fea000383ffff */
[----:B------:R-:W-:Y:S05]  /*35af0*/  BRA `(.L_x_3184) ;  /* 0xffffffcc00e87947 */ /* 0x000fea000383ffff */
.L_x_3073:
[----:B--2---:R2:W3:Y:S02]  /*35b00*/  SYNCS.PHASECHK.TRANS64.TRYWAIT P0, [R2+URZ+0x32440], R3 ;  /* 0x03244003020075a7 */ /* 0x0044e4000800017f */
[----:B---3--:R-:W-:Y:S05]  /*35b10*/  @!P0 NANOSLEEP.SYNCS 0x989680 ;  /* 0x009896800000895d */ /* 0x008fea0003900000 */
[----:B------:R-:W3:Y:S02]  /*35b20*/  @!P0 SYNCS.PHASECHK.TRANS64 P0, [R2+URZ+0x32440], R3 ;  /* 0x03244003020085a7 */ /* 0x000ee4000800007f */
[----:B---3--:R-:W-:Y:S05]  /*35b30*/  @!P0 BRA `(.L_x_3073) ;  /* 0xfffffffc00f08947 */ /* 0x008fea000383ffff */
[----:B------:R-:W-:Y:S05]  /*35b40*/  BRA `(.L_x_3185) ;  /* 0xffffffd400107947 */ /* 0x000fea000383ffff */
.L_x_3075:
[----:B0-----:R0:W1:Y:S02]  /*35b50*/  SYNCS.PHASECHK.TRANS64.TRYWAIT P1, [R2+URZ+0x32460], R3 ;  /* 0x03246003020075a7 */ /* 0x001064000802017f */
[----:B-1----:R-:W-:Y:S05]  /*35b60*/  @!P1 NANOSLEEP.SYNCS 0x989680 ;  /* 0x009896800000995d */ /* 0x002fea0003900000 */
[----:B------:R-:W1:Y:S02]  /*35b70*/  @!P1 SYNCS.PHASECHK.TRANS64 P1, [R2+URZ+0x32460], R3 ;  /* 0x03246003020095a7 */ /* 0x000e64000802007f */
[----:B-1----:R-:W-:Y:S05]  /*35b80*/  @!P1 BRA `(.L_x_3075) ;  /* 0xfffffffc00f09947 */ /* 0x002fea000383ffff */
[----:B------:R-:W-:Y:S05]  /*35b90*/  BRA `(.L_x_3186) ;  /* 0xffffffd400807947 */ /* 0x000fea000383ffff */
.L_x_3080:
[----:B------:R-:W-:Y:S01]  /*35ba0*/  BSSY B0, `(.L_x_3187) ;  /* 0x0000008000007945 */ /* 0x000fe20003800000 */
[----:B-1----:R-:W-:Y:S02]  /*35bb0*/  IMAD.MOV.U32 R13, RZ, RZ, R16 ;  /* 0x000000ffff0d7224 */ /* 0x002fe400078e0010 */
[----:B0-----:R-:W-:Y:S02]  /*35bc0*/  IMAD.MOV.U32 R12, RZ, RZ, RZ ;  /* 0x000000ffff0c7224 */ /* 0x001fe400078e00ff */
[----:B------:R-:W-:Y:S02]  /*35bd0*/  IMAD.MOV.U32 R11, RZ, RZ, 0x1f ;  /* 0x0000001fff0b7424 */ /* 0x000fe400078e00ff */
[----:B------:R-:W-:-:S07]  /*35be0*/  IMAD.MOV.U32 R15, RZ, RZ, -0x1 ;  /* 0xffffffffff0f7424 */ /* 0x000fce00078e00ff */
[----:B--23--:R-:W-:Y:S05]  /*35bf0*/  WARPSYNC.COLLECTIVE R15, `(.L_x_3188) ;  /* 0x000000000f087348 */ /* 0x00cfea0003c00000 */
[----:B------:R0:W1:Y:S02]  /*35c00*/  SHFL.IDX P6, R14, R13, R12, R11 ;  /* 0x0000000c0d0e7389 */ /* 0x00006400000c000b */
[----:B0123--:R-:W-:Y:S01]  /*35c10*/  ENDCOLLECTIVE ;  /* 0x000000000000791b */ /* 0x00ffe20003800000 */
.L_x_3188:
[----:B------:R-:W-:Y:S05]  /*35c20*/  BSYNC B0 ;  /* 0x0000000000007941 */ /* 0x000fea0003800000 */
.L_x_3187:
        /* <DEDUP_REMOVED lines=8> */
.L_x_3189:
[----:B------:R-:W-:Y:S01]  /*35cb0*/  MOV R16, R14 ;  /* 0x0000000e00107202 */ /* 0x000fe20000000f00 */
[----:B------:R-:W-:Y:S06]  /*35cc0*/  BRA `(.L_x_3190) ;  /* 0xffffffd800747947 */ /* 0x000fec000383ffff */
.L_x_3083:
[----:B------:R-:W-:Y:S01]  /*35cd0*/  BSSY B0, `(.L_x_3191) ;  /* 0x0000008000007945 */ /* 0x000fe20003800000 */
[----:B-1---5:R-:W-:Y:S02]  /*35ce0*/  IMAD.MOV.U32 R13, RZ, RZ, R17 ;  /* 0x000000ffff0d7224 */ /* 0x022fe400078e0011 */
[----:B0-----:R-:W-:Y:S02]  /*35cf0*/  IMAD.MOV.U32 R12, RZ, RZ, 0x1 ;  /* 0x00000001ff0c7424 */ /* 0x001fe400078e00ff */
[----:B------:R-:W-:Y:S02]  /*35d00*/  IMAD.MOV.U32 R11, RZ, RZ, RZ ;  /* 0x000000ffff0b7224 */ /* 0x000fe400078e00ff */
[----:B------:R-:W-:-:S07]  /*35d10*/  IMAD.MOV.U32 R15, RZ, RZ, -0x1 ;  /* 0xffffffffff0f7424 */ /* 0x000fce00078e00ff */
[----:B--234-:R-:W-:Y:S05]  /*35d20*/  WARPSYNC.COLLECTIVE R15, `(.L_x_3192) ;  /* 0x000000000f087348 */ /* 0x01cfea0003c00000 */
[----:B------:R0:W1:Y:S02]  /*35d30*/  SHFL.UP P6, R14, R13, R12, R11 ;  /* 0x0400000c0d0e7389 */ /* 0x00006400000c000b */
[----:B01234-:R-:W-:Y:S01]  /*35d40*/  ENDCOLLECTIVE ;  /* 0x000000000000791b */ /* 0x01ffe20003800000 */
.L_x_3192:
[----:B------:R-:W-:Y:S05]  /*35d50*/  BSYNC B0 ;  /* 0x0000000000007941 */ /* 0x000fea0003800000 */
.L_x_3191:
        /* <DEDUP_REMOVED lines=10> */
.L_x_3193:
        /* <DEDUP_REMOVED lines=8> */
.L_x_3194:
        /* <DEDUP_REMOVED lines=8> */
.L_x_3195:
        /* <DEDUP_REMOVED lines=8> */
.L_x_3196:
        /* <DEDUP_REMOVED lines=8> */
.L_x_3197:
[----:B------:R-:W-:Y:S05]  /*36000*/  BRA `(.L_x_3198) ;  /* 0xffffffd800387947 */ /* 0x000fea000383ffff */
.L_x_3088:
[----:B------:R-:W-:Y:S01]  /*36010*/  BSSY B0, `(.L_x_3199) ;  /* 0x0000008000007945 */ /* 0x000fe20003800000 */
[----:B-----5:R-:W-:Y:S01]  /*36020*/  IMAD.MOV.U32 R13, RZ, RZ, R17 ;  /* 0x000000ffff0d7224 */ /* 0x020fe200078e0011 */
[----:B------:R-:W-:Y:S01]  /*36030*/  MOV R11, RZ ;  /* 0x000000ff000b7202 */ /* 0x000fe20000000f00 */
[----:B------:R-:W-:Y:S02]  /*36040*/  IMAD.MOV.U32 R12, RZ, RZ, 0x1 ;  /* 0x00000001ff0c7424 */ /* 0x000fe400078e00ff */
[----:B------:R-:W-:-:S07]  /*36050*/  IMAD.MOV.U32 R15, RZ, RZ, -0x1 ;  /* 0xffffffffff0f7424 */ /* 0x000fce00078e00ff */
[----:B0-----:R-:W-:Y:S05]  /*36060*/  WARPSYNC.COLLECTIVE R15, `(.L_x_3200) ;  /* 0x000000000f087348 */ /* 0x001fea0003c00000 */
[----:B------:R1:W2:Y:S02]  /*36070*/  SHFL.UP P6, R14, R13, R12, R11 ;  /* 0x0400000c0d0e7389 */ /* 0x0002a400000c000b */
[----:B012---:R-:W-:Y:S01]  /*36080*/  ENDCOLLECTIVE ;  /* 0x000000000000791b */ /* 0x007fe20003800000 */
.L_x_3200:
[----:B------:R-:W-:Y:S05]  /*36090*/  BSYNC B0 ;  /* 0x0000000000007941 */ /* 0x000fea0003800000 */
.L_x_3199:
        /* <DEDUP_REMOVED lines=10> */
.L_x_3201:
        /* <DEDUP_REMOVED lines=8> */
.L_x_3202:
        /* <DEDUP_REMOVED lines=8> */
.L_x_3203:
        /* <DEDUP_REMOVED lines=8> */
.L_x_3204:
        /* <DEDUP_REMOVED lines=8> */
.L_x_3205:
[----:B------:R-:W-:Y:S05]  /*36340*/  BRA `(.L_x_3206) ;  /* 0xffffffd8001c7947 */ /* 0x000fea000383ffff */
.L_x_3090:
[----:B------:R-:W-:Y:S01]  /*36350*/  BSSY B0, `(.L_x_3207) ;  /* 0x0000006000007945 */ /* 0x000fe20003800000 */
[----:B------:R-:W-:Y:S01]  /*36360*/  PLOP3.LUT P6, PT, P6, PT, PT, 0x8, 0x0 ;  /* 0x000000000000781c */ /* 0x000fe200037ce170 */
[----:B------:R-:W-:-:S12]  /*36370*/  IMAD.MOV.U32 R15, RZ, RZ, -0x1 ;  /* 0xffffffffff0f7424 */ /* 0x000fd800078e00ff */
[----:B0-----:R-:W-:Y:S05]  /*36380*/  WARPSYNC.COLLECTIVE R15, `(.L_x_3208) ;  /* 0x000000000f087348 */ /* 0x001fea0003c00000 */
[----:B------:R-:W-:Y:S01]  /*36390*/  VOTE.ANY R14, PT, P6 ;  /* 0x00000000000e7806 */ /* 0x000fe200030e0100 */
[----:B0-----:R-:W-:Y:S06]  /*363a0*/  ENDCOLLECTIVE ;  /* 0x000000000000791b */ /* 0x001fec0003800000 */
.L_x_3208:
[----:B------:R-:W-:Y:S05]  /*363b0*/  BSYNC B0 ;  /* 0x0000000000007941 */ /* 0x000fea0003800000 */
.L_x_3207:
        /* <DEDUP_REMOVED lines=9> */
.L_x_3209:
[----:B------:R-:W-:Y:S01]  /*36450*/  IMAD.MOV.U32 R17, RZ, RZ, R14 ;  /* 0x000000ffff117224 */ /* 0x000fe200078e000e */
[----:B------:R-:W-:Y:S06]  /*36460*/  BRA `(.L_x_3210) ;  /* 0xffffffd8000c7947 */ /* 0x000fec000383ffff */
.L_x_3092:
[----:B------:R-:W-:Y:S01]  /*36470*/  BSSY B0, `(.L_x_3211) ;  /* 0x0000007000007945 */ /* 0x000fe20003800000 */
[----:B------:R-:W-:Y:S02]  /*36480*/  IMAD.MOV.U32 R13, RZ, RZ, R2 ;  /* 0x000000ffff0d7224 */ /* 0x000fe400078e0002 */
[----:B------:R-:W-:Y:S02]  /*36490*/  IMAD.MOV.U32 R11, RZ, RZ, 0x1f ;  /* 0x0000001fff0b7424 */ /* 0x000fe400078e00ff */
[----:B------:R-:W-:-:S07]  /*364a0*/  IMAD.MOV.U32 R15, RZ, RZ, -0x1 ;  /* 0xffffffffff0f7424 */ /* 0x000fce00078e00ff */
[----:B012---:R-:W-:Y:S05]  /*364b0*/  WARPSYNC.COLLECTIVE R15, `(.L_x_3212) ;  /* 0x000000000f087348 */ /* 0x007fea0003c00000 */
[----:B------:R3:W4:Y:S02]  /*364c0*/  SHFL.IDX P6, R14, R13, R12, R11 ;  /* 0x0000000c0d0e7389 */ /* 0x00072400000c000b */
[----:B01234-:R-:W-:Y:S01]  /*364d0*/  ENDCOLLECTIVE ;  /* 0x000000000000791b */ /* 0x01ffe20003800000 */
.L_x_3212:
[----:B------:R-:W-:Y:S05]  /*364e0*/  BSYNC B0 ;  /* 0x0000000000007941 */ /* 0x000fea0003800000 */
.L_x_3211:
[----:B------:R-:W-:Y:S01]  /*364f0*/  IMAD.MOV.U32 R7, RZ, RZ, R14 ;  /* 0x000000ffff077224 */ /* 0x000fe200078e000e */
[----:B------:R-:W-:Y:S06]  /*36500*/  BRA `(.L_x_3091) ;  /* 0xffffffd800007947 */ /* 0x000fec000383ffff */
.L_x_3095:
[----:B-1----:R1:W3:Y:S02]  /*36510*/  SYNCS.PHASECHK.TRANS64.TRYWAIT P0, [R0+URZ+0x32420], R3 ;  /* 0x03242003000075a7 */ /* 0x0022e4000800017f */
[----:B---3--:R-:W-:Y:S05]  /*36520*/  @!P0 NANOSLEEP.SYNCS 0x989680 ;  /* 0x009896800000895d */ /* 0x008fea0003900000 */
[----:B------:R-:W3:Y:S02]  /*36530*/  @!P0 SYNCS.PHASECHK.TRANS64 P0, [R0+URZ+0x32420], R3 ;  /* 0x03242003000085a7 */ /* 0x000ee4000800007f */
[----:B---3--:R-:W-:Y:S05]  /*36540*/  @!P0 BRA `(.L_x_3095) ;  /* 0xfffffffc00f08947 */ /* 0x008fea000383ffff */
[----:B------:R-:W-:Y:S05]  /*36550*/  BRA `(.L_x_3213) ;  /* 0xffffffdc00707947 */ /* 0x000fea000383ffff */
.L_x_3096:
        /* <DEDUP_REMOVED lines=11> */
.L_x_3215:
[----:B------:R-:W-:Y:S05]  /*36610*/  BSYNC B0 ;  /* 0x0000000000007941 */ /* 0x000fea0003800000 */
.L_x_3214:
[----:B------:R-:W-:Y:S05]  /*36620*/  BRA `(.L_x_3216) ;  /* 0xffffffdc00547947 */ /* 0x000fea000383ffff */
.L_x_3097:
[----:B------:R-:W-:Y:S01]  /*36630*/  BSSY B0, `(.L_x_3217) ;  /* 0x0000006000007945 */ /* 0x000fe20003800000 */
[----:B------:R-:W-:-:S07]  /*36640*/  IMAD.MOV.U32 R15, RZ, RZ, -0x1 ;  /* 0xffffffffff0f7424 */ /* 0x000fce00078e00ff */
[----:B012---:R-:W-:Y:S05]  /*36650*/  WARPSYNC.COLLECTIVE R15, `(.L_x_3218) ;  /* 0x000000000f0c7348 */ /* 0x007fea0003c00000 */
[----:B------:R-:W-:Y:S02]  /*36660*/  ELECT P6, UR62, PT ;  /* 0x00000000003e782f */ /* 0x000fe400038c0000 */
[----:B------:R-:W-:Y:S01]  /*36670*/  MOV R14, UR62 ;  /* 0x0000003e000e7c02 */ /* 0x000fe20008000f00 */
[----:B012---:R-:W-:Y:S10]  /*36680*/  ENDCOLLECTIVE ;  /* 0x000000000000791b */ /* 0x007ff40003800000 */
.L_x_3218:
[----:B------:R-:W-:Y:S05]  /*36690*/  BSYNC B0 ;  /* 0x0000000000007941 */ /* 0x000fea0003800000 */
.L_x_3217:
[----:B------:R-:W-:Y:S05]  /*366a0*/  BRA `(.L_x_3219) ;  /* 0xffffffdc00487947 */ /* 0x000fea000383ffff */
.L_x_3099:
[----:B-1----:R1:W2:Y:S02]  /*366b0*/  SYNCS.PHASECHK.TRANS64.TRYWAIT P0, [R6+URZ], R5 ;  /* 0x00000005060075a7 */ /* 0x0022a4000800017f */
[----:B--2---:R-:W-:Y:S05]  /*366c0*/  @!P0 NANOSLEEP.SYNCS 0x989680 ;  /* 0x009896800000895d */ /* 0x004fea0003900000 */
[----:B------:R-:W2:Y:S02]  /*366d0*/  @!P0 SYNCS.PHASECHK.TRANS64 P0, [R6+URZ], R5 ;  /* 0x00000005060085a7 */ /* 0x000ea4000800007f */
[----:B--2---:R-:W-:Y:S05]  /*366e0*/  @!P0 BRA `(.L_x_3099) ;  /* 0xfffffffc00f08947 */ /* 0x004fea000383ffff */
[----:B------:R-:W-:Y:S05]  /*366f0*/  BRA `(.L_x_3220) ;  /* 0xffffffdc00847947 */ /* 0x000fea000383ffff */
.L_x_3100:
[----:B--2---:R2:W3:Y:S02]  /*36700*/  SYNCS.PHASECHK.TRANS64.TRYWAIT P0, [R7+URZ], R2 ;  /* 0x00000002070075a7 */ /* 0x0044e4000800017f */
[----:B---3--:R-:W-:Y:S05]  /*36710*/  @!P0 NANOSLEEP.SYNCS 0x989680 ;  /* 0x009896800000895d */ /* 0x008fea0003900000 */
[----:B------:R-:W3:Y:S02]  /*36720*/  @!P0 SYNCS.PHASECHK.TRANS64 P0, [R7+URZ], R2 ;  /* 0x00000002070085a7 */ /* 0x000ee4000800007f */
[----:B---3--:R-:W-:Y:S05]  /*36730*/  @!P0 BRA `(.L_x_3100) ;  /* 0xfffffffc00f08947 */ /* 0x008fea000383ffff */
[----:B------:R-:W-:Y:S05]  /*36740*/  BRA `(.L_x_3221) ;  /* 0xffffffdc00787947 */ /* 0x000fea000383ffff */
.L_x_3102:
[----:B---3--:R3:W4:Y:S02]  /*36750*/  SYNCS.PHASECHK.TRANS64.TRYWAIT P0, [R4+URZ], R5 ;  /* 0x00000005040075a7 */ /* 0x008724000800017f */
[----:B----4-:R-:W-:Y:S05]  /*36760*/  @!P0 NANOSLEEP.SYNCS 0x989680 ;  /* 0x009896800000895d */ /* 0x010fea0003900000 */
[----:B------:R-:W4:Y:S02]  /*36770*/  @!P0 SYNCS.PHASECHK.TRANS64 P0, [R4+URZ], R5 ;  /* 0x00000005040085a7 */ /* 0x000f24000800007f */
[----:B----4-:R-:W-:Y:S05]  /*36780*/  @!P0 BRA `(.L_x_3102) ;  /* 0xfffffffc00f08947 */ /* 0x010fea000383ffff */
[----:B------:R-:W-:Y:S05]  /*36790*/  BRA `(.L_x_3222) ;  /* 0xffffffdc00807947 */ /* 0x000fea000383ffff */
        .type           $_ZN7cutlass13device_kernelIN5flash11enable_sm90INS1_16FlashAttnFwdSm90INS1_25CollectiveMainloopFwdSm90ILi2EN4cute5tupleIJNS5_1CILi1EEES8_S8_EEENS6_IJNS7_ILi128EEENS7_ILi96EEENS7_ILi64EEEEEELi256ENS_6half_tEfNS_4arch4Sm90ELb0ELb1ELb1ELb1ELb0ELb1ELb1ELb1ELb0ELb0ELb0ELb0EEENS1_21CollectiveEpilogueFwdINS6_IJSA_NS7_ILi256EEESB_EEES9_SE_SG_Li256ELb1ELb0ELb0ELb0EEENS1_36VarlenDynamicPersistentTileSchedulerILi128ELi96ELi256ELi32ELb0ELb0ELb1ELb1ELb0ELb1EEEEEEEEEvNT_6ParamsE$_ZZN5flash25CollectiveMainloopFwdSm90ILi2EN4cute5tupleIJNS1_1CILi1EEES4_S4_EEENS2_IJNS3_ILi128EEENS3_ILi96EEENS3_ILi64EEEEEELi256EN7cutlass6half_tEfNSA_4arch4Sm90ELb0ELb1ELb1ELb1ELb0ELb1ELb1ELb1ELb0ELb0ELb0ELb0EE3mmaINS_16FlashAttnFwdSm90ISE_NS_21CollectiveEpilogueFwdINS2_IJS6_NS3_ILi256EEES7_EEES5_SB_SD_Li256ELb1ELb0ELb0ELb0EEENS_36VarlenDynamicPersistentTileSchedulerILi128ELi96ELi256ELi32ELb0ELb0ELb1ELb1ELb0ELb1EEEE13SharedStorageENS1_6TensorINS1_11ArrayEngineIfLm128EEENS1_6LayoutINS2_IJNS2_IJNS3_ILi2EEEST_NS3_ILi32EEEEEES4_S4_EEENS2_IJNS2_IJS4_ST_NS3_ILi4EEEEEENS3_ILi0EEESZ_EEEEEEENS_7SoftmaxILi2ELi0EEEEEbRKNSE_6ParamsENSA_25PipelineTmaAsyncNoClusterILi2ENSA_16PipelineTmaAsyncILi2EEEEES1B_RNSA_13PipelineStateILj2EEERT0_RT1_iRiRKNS_16SeqlenInfoQKNewKILb1ELb1EEENS2_IJiiiiEEERT_ENKUliT_T0_T1_E_clIZSF_ISO_S12_S14_EbS17_S1B_S1B_S1E_S1G_S1I_iS1J_S1N_S1O_S1Q_EUlRS1R_iE0_NS3_ILb1EEES1Y_EEDaiS1R_S1S_S1T_,@function
        .size           $_ZN7cutlass13device_kernelIN5flash11enable_sm90INS1_16FlashAttnFwdSm90INS1_25CollectiveMainloopFwdSm90ILi2EN4cute5tupleIJNS5_1CILi1EEES8_S8_EEENS6_IJNS7_ILi128EEENS7_ILi96EEENS7_ILi64EEEEEELi256ENS_6half_tEfNS_4arch4Sm90ELb0ELb1ELb1ELb1ELb0ELb1ELb1ELb1ELb0ELb0ELb0ELb0EEENS1_21CollectiveEpilogueFwdINS6_IJSA_NS7_ILi256EEESB_EEES9_SE_SG_Li256ELb1ELb0ELb0ELb0EEENS1_36VarlenDynamicPersistentTileSchedulerILi128ELi96ELi256ELi32ELb0ELb0ELb1ELb1ELb0ELb1EEEEEEEEEvNT_6ParamsE$_ZZN5flash25CollectiveMainloopFwdSm90ILi2EN4cute5tupleIJNS1_1CILi1EEES4_S4_EEENS2_IJNS3_ILi128EEENS3_ILi96EEENS3_ILi64EEEEEELi256EN7cutlass6half_tEfNSA_4arch4Sm90ELb0ELb1ELb1ELb1ELb0ELb1ELb1ELb1ELb0ELb0ELb0ELb0EE3mmaINS_16FlashAttnFwdSm90ISE_NS_21CollectiveEpilogueFwdINS2_IJS6_NS3_ILi256EEES7_EEES5_SB_SD_Li256ELb1ELb0ELb0ELb0EEENS_36VarlenDynamicPersistentTileSchedulerILi128ELi96ELi256ELi32ELb0ELb0ELb1ELb1ELb0ELb1EEEE13SharedStorageENS1_6TensorINS1_11ArrayEngineIfLm128EEENS1_6LayoutINS2_IJNS2_IJNS3_ILi2EEEST_NS3_ILi32EEEEEES4_S4_EEENS2_IJNS2_IJS4_ST_NS3_ILi4EEEEEENS3_ILi0EEESZ_EEEEEEENS_7SoftmaxILi2ELi0EEEEEbRKNSE_6ParamsENSA_25PipelineTmaAsyncNoClusterILi2ENSA_16PipelineTmaAsyncILi2EEEEES1B_RNSA_13PipelineStateILj2EEERT0_RT1_iRiRKNS_16SeqlenInfoQKNewKILb1ELb1EEENS2_IJiiiiEEERT_ENKUliT_T0_T1_E_clIZSF_ISO_S12_S14_EbS17_S1B_S1B_S1E_S1G_S1I_iS1J_S1N_S1O_S1Q_EUlRS1R_iE0_NS3_ILb1EEES1Y_EEDaiS1R_S1S_S1T_,(.L_x_4727 - $_ZN7cutlass13device_kernelIN5flash11enable_sm90INS1_16FlashAttnFwdSm90INS1_25CollectiveMainloopFwdSm90ILi2EN4cute5tupleIJNS5_1CILi1EEES8_S8_EEENS6_IJNS7_ILi128EEENS7_ILi96EEENS7_ILi64EEEEEELi256ENS_6half_tEfNS_4arch4Sm90ELb0ELb1ELb1ELb1ELb0ELb1ELb1ELb1ELb0ELb0ELb0ELb0EEENS1_21CollectiveEpilogueFwdINS6_IJSA_NS7_ILi256EEESB_EEES9_SE_SG_Li256ELb1ELb0ELb0ELb0EEENS1_36VarlenDynamicPersistentTileSchedulerILi128ELi96ELi256ELi32ELb0ELb0ELb1ELb1ELb0ELb1EEEEEEEEEvNT_6ParamsE$_ZZN5flash25CollectiveMainloopFwdSm90ILi2EN4cute5tupleIJNS1_1CILi1EEES4_S4_EEENS2_IJNS3_ILi128EEENS3_ILi96EEENS3_ILi64EEEEEELi256EN7cutlass6half_tEfNSA_4arch4Sm90ELb0ELb1ELb1ELb1ELb0ELb1ELb1ELb1ELb0ELb0ELb0ELb0EE3mmaINS_16FlashAttnFwdSm90ISE_NS_21CollectiveEpilogueFwdINS2_IJS6_NS3_ILi256EEES7_EEES5_SB_SD_Li256ELb1ELb0ELb0ELb0EEENS_36VarlenDynamicPersistentTileSchedulerILi128ELi96ELi256ELi32ELb0ELb0ELb1ELb1ELb0ELb1EEEE13SharedStorageENS1_6TensorINS1_11ArrayEngineIfLm128EEENS1_6LayoutINS2_IJNS2_IJNS3_ILi2EEEST_NS3_ILi32EEEEEES4_S4_EEENS2_IJNS2_IJS4_ST_NS3_ILi4EEEEEENS3_ILi0EEESZ_EEEEEEENS_7SoftmaxILi2ELi0EEEEEbRKNSE_6ParamsENSA_25PipelineTmaAsyncNoClusterILi2ENSA_16PipelineTmaAsyncILi2EEEEES1B_RNSA_13PipelineStateILj2EEERT0_RT1_iRiRKNS_16SeqlenInfoQKNewKILb1ELb1EEENS2_IJiiiiEEERT_ENKUliT_T0_T1_E_clIZSF_ISO_S12_S14_EbS17_S1B_S1B_S1E_S1G_S1I_iS1J_S1N_S1O_S1Q_EUlRS1R_iE0_NS3_ILb1EEES1Y_EEDaiS1R_S1S_S1T_)
$_ZN7cutlass13device_kernelIN5flash11enable_sm90INS1_16FlashAttnFwdSm90INS1_25CollectiveMainloopFwdSm90ILi2EN4cute5tupleIJNS5_1CILi1EEES8_S8_EEENS6_IJNS7_ILi128EEENS7_ILi96EEENS7_ILi64EEEEEELi256ENS_6half_tEfNS_4arch4Sm90ELb0ELb1ELb1ELb1ELb0ELb1ELb1ELb1ELb0ELb0ELb0ELb0EEENS1_21CollectiveEpilogueFwdINS6_IJSA_NS7_ILi256EEESB_EEES9_SE_SG_Li256ELb1ELb0ELb0ELb0EEENS1_36VarlenDynamicPersistentTileSchedulerILi128ELi96ELi256ELi32ELb0ELb0ELb1ELb1ELb0ELb1EEEEEEEEEvNT_6ParamsE$_ZZN5flash25CollectiveMainloopFwdSm90ILi2EN4cute5tupleIJNS1_1CILi1EEES4_S4_EEENS2_IJNS3_ILi128EEENS3_ILi96EEENS3_ILi64EEEEEELi256EN7cutlass6half_tEfNSA_4arch4Sm90ELb0ELb1ELb1ELb1ELb0ELb1ELb1ELb1ELb0ELb0ELb0ELb0EE3mmaINS_16FlashAttnFwdSm90ISE_NS_21CollectiveEpilogueFwdINS2_IJS6_NS3_ILi256EEES7_EEES5_SB_SD_Li256ELb1ELb0ELb0ELb0EEENS_36VarlenDynamicPersistentTileSchedulerILi128ELi96ELi256ELi32ELb0ELb0ELb1ELb1ELb0ELb1EEEE13SharedStorageENS1_6TensorINS1_11ArrayEngineIfLm128EEENS1_6LayoutINS2_IJNS2_IJNS3_ILi2EEEST_NS3_ILi32EEEEEES4_S4_EEENS2_IJNS2_IJS4_ST_NS3_ILi4EEEEEENS3_ILi0EEESZ_EEEEEEENS_7SoftmaxILi2ELi0EEEEEbRKNSE_6ParamsENSA_25PipelineTmaAsyncNoClusterILi2ENSA_16PipelineTmaAsyncILi2EEEEES1B_RNSA_13PipelineStateILj2EEERT0_RT1_iRiRKNS_16SeqlenInfoQKNewKILb1ELb1EEENS2_IJiiiiEEERT_ENKUliT_T0_T1_E_clIZSF_ISO_S12_S14_EbS17_S1B_S1B_S1E_S1G_S1I_iS1J_S1N_S1O_S1Q_EUlRS1R_iE0_NS3_ILb1EEES1Y_EEDaiS1R_S1S_S1T_:
[----:B------:R-:W-:Y:S01]  /*367a0*/  R2UR UR5, R3 ;  /* 0x00000000030572ca */ /* 0x000fe200000e0000 */
[----:B------:R-:W-:-:S12]  /*367b0*/  ULDC UR4, c[0x0][0x20] ;  /* 0x0000080000047ab9 */ /* 0x000fd80000000800 */
[----:B------:R-:W-:-:S09]  /*367c0*/  UIADD3 UR4, -UR4, UR5, URZ ;  /* 0x0000000504047290 */ /* 0x000fd2000fffe13f */
[----:B------:R-:W2:Y:S04]  /*367d0*/  LDL.64 R6, [UR4+0x18] ;  /* 0x00001804ff067983 */ /* 0x000ea80008100a00 */
[----:B------:R-:W3:Y:S01]  /*367e0*/  LDL.64 R4, [UR4] ;  /* 0x00000004ff047983 */ /* 0x000ee20008100a00 */
[----:B------:R-:W-:-:S03]  /*367f0*/  ULDC.64 UR6, c[0x0][0x208] ;  /* 0x0000820000067ab9 */ /* 0x000fc60000000a00 */
[----:B--2---:R-:W2:Y:S04]  /*36800*/  LD.E R8, desc[UR6][R6.64+0x1c] ;  /* 0x00001c0606087980 */ /* 0x004ea8000c101900 */
[----:B---3--:R0:W5:Y:S04]  /*36810*/  LD.E R3, desc[UR6][R4.64] ;  /* 0x0000000604037980 */ /* 0x008168000c101900 */
[----:B------:R0:W5:Y:S01]  /*36820*/  LD.E R10, desc[UR6][R4.64+0x4] ;  /* 0x00000406040a7980 */ /* 0x000162000c101900 */
[----:B------:R-:W-:Y:S01]  /*36830*/  BSSY B1, `(.L_x_3223) ;  /* 0x0000005000017945 */ /* 0x000fe20003800000 */
[----:B--2---:R-:W-:-:S04]  /*36840*/  LOP3.LUT R8, R8, 0x1, RZ, 0xfc, !PT ;  /* 0x0000000108087812 */ /* 0x004fc800078efcff */
[----:B------:R-:W-:-:S13]  /*36850*/  ISETP.NE.AND P0, PT, R8, 0x3, PT ;  /* 0x000000030800780c */ /* 0x000fda0003f05270 */
[----:B0-----:R-:W-:Y:S05]  /*36860*/  @!P0 BRA `(.L_x_3224) ;  /* 0x0000000000048947 */ /* 0x001fea0003800000 */
[----:B------:R-:W-:Y:S01]  /*36870*/  BPT.TRAP 0x1 ;  /* 0x000000040000795c */ /* 0x000fe20000300000 */
.L_x_3224:
[----:B------:R-:W-:Y:S05]  /*36880*/  BSYNC B1 ;  /* 0x0000000000017941 */ /* 0x000fea0003800000 */
.L_x_3223:
        /* <DEDUP_REMOVED lines=13> */
.L_x_3226:
[----:B------:R-:W-:Y:S05]  /*36960*/  BSYNC B1 ;  /* 0x0000000000017941 */ /* 0x000fea0003800000 */
.L_x_3225:
[----:B------:R-:W-:Y:S04]  /*36970*/  BSSY B1, `(.L_x_3227) ;  /* 0x0000008000017945 */ /* 0x000fe80003800000 */
[----:B------:R-:W-:Y:S05]  /*36980*/  @P0 BRA `(.L_x_3228) ;  /* 0x0000000000180947 */ /* 0x000fea0003800000 */
[----:B------:R-:W2:Y:S01]  /*36990*/  LD.E.64 R6, desc[UR6][R6.64+0x8] ;  /* 0x0000080606067980 */ /* 0x000ea2000c101b00 */
[----:B-----5:R-:W-:Y:S02]  /*369a0*/  SHF.L.U32 R9, R9, 0x1f, RZ ;  /* 0x0000001f09097819 */ /* 0x020fe400000006ff */
[----:B--2---:R-:W-:-:S04]  /*369b0*/  MOV R3, R6 ;  /* 0x0000000600037202 */ /* 0x004fc80000000f00 */
[----:B------:R-:W-:-:S04]  /*369c0*/  LEA R8, R8, R3, 0x3 ;  /* 0x0000000308087211 */ /* 0x000fc800078e18ff */
[----:B------:R-:W0:Y:S02]  /*369d0*/  SYNCS.PHASECHK.TRANS64.TRYWAIT P0, [R8+URZ], R9 ;  /* 0x00000009080075a7 */ /* 0x000e24000800017f */
[----:B0-----:R-:W-:Y:S05]  /*369e0*/  @!P0 BRA `(.L_x_3229) ;  /* 0x000000b400e48947 */ /* 0x001fea0003800000 */
.L_x_3228:
[----:B------:R-:W-:Y:S05]  /*369f0*/  BSYNC B1 ;  /* 0x0000000000017941 */ /* 0x000fea0003800000 */
.L_x_3227:
[----:B0----5:R-:W2:Y:S04]  /*36a00*/  LDL.64 R8, [UR4] ;  /* 0x00000004ff087983 */ /* 0x021ea80008100a00 */
[----:B------:R-:W3:Y:S04]  /*36a10*/  LDL.64 R6, [UR4+0x28] ;  /* 0x00002804ff067983 */ /* 0x000ee80008100a00 */
[----:B------:R-:W4:Y:S04]  /*36a20*/  LDL.64 R4, [UR4+0x20] ;  /* 0x00002004ff047983 */ /* 0x000f280008100a00 */
[----:B------:R-:W4:Y:S04]  /*36a30*/  LDL.64 R10, [UR4+0x8] ;  /* 0x00000804ff0a7983 */ /* 0x000f280008100a00 */
[----:B--2---:R-:W2:Y:S04]  /*36a40*/  LD.E R9, desc[UR6][R8.64] ;  /* 0x0000000608097980 */ /* 0x004ea8000c101900 */
[----:B---3--:R-:W2:Y:S01]  /*36a50*/  LD.E.64 R12, desc[UR6][R6.64] ;  /* 0x00000006060c7980 */ /* 0x008ea2000c101b00 */
[----:B------:R-:W-:Y:S05]  /*36a60*/  WARPSYNC.ALL ;  /* 0x0000000000007948 */ /* 0x000fea0003800000 */
[----:B----4-:R0:W-:Y:S04]  /*36a70*/  ST.E desc[UR6][R10.64], RZ ;  /* 0x000000ff0a007985 */ /* 0x0101e8000c101906 */
[----:B------:R-:W3:Y:S01]  /*36a80*/  LD.E.64 R6, desc[UR6][R4.64] ;  /* 0x0000000604067980 */ /* 0x000ee2000c101b00 */
[----:B--2---:R-:W-:Y:S01]  /*36a90*/  IMAD R8, R9, 0x300, R12 ;  /* 0x0000030009087824 */ /* 0x004fe200078e020c */
[----:B------:R-:W-:Y:S01]  /*36aa0*/  WARPGROUP.ARRIVE ;  /* 0x00000000000079c5 */ /* 0x000fe20000000000 */
[----:B------:R-:W-:-:S02]  /*36ab0*/  IMAD.MOV.U32 R9, RZ, RZ, R13 ;  /* 0x000000ffff097224 */ /* 0x000fc400078e000d */
[----:B------:R-:W-:Y:S01]  /*36ac0*/  IMAD.MOV.U32 R211, RZ, RZ, 0x1 ;  /* 0x00000001ffd37424 */ /* 0x000fe200078e00ff */
        /* <DEDUP_REMOVED lines=10> */
[----:B------:R-:W-:-:S03]  /*36b70*/  WARPGROUP.ARRIVE ;  /* 0x00000000000079c5 */ /* 0x000fc60000000000 */
        /* <DEDUP_REMOVED lines=21> */
[----:B------:R-:W-:-:S03]  /*36cd0*/  IMAD.MOV.U32 R9, RZ, RZ, R13 ;  /* 0x000000ffff097224 */ /* 0x000fc600078e000d */
        /* <DEDUP_REMOVED lines=8> */
[----:B------:R-:W2:Y:S04]  /*36d60*/  LDL.64 R6, [UR4+0x38] ;  /* 0x00003804ff067983 */ /* 0x000ea80008100a00 */
[----:B------:R-:W3:Y:S04]  /*36d70*/  LDL.64 R4, [UR4+0x30] ;  /* 0x00003004ff047983 */ /* 0x000ee80008100a00 */
[----:B--2---:R-:W2:Y:S01]  /*36d80*/  LD.E R6, desc[UR6][R6.64] ;  /* 0x0000000606067980 */ /* 0x004ea2000c101900 */
[----:B---3--:R-:W-:Y:S01]  /*36d90*/  MOV R4, R4 ;  /* 0x0000000400047202 */ /* 0x008fe20000000f00 */
[----:B------:R-:W-:Y:S01]  /*36da0*/  BSSY B1, `(.L_x_3230) ;  /* 0x0000007000017945 */ /* 0x000fe20003800000 */
[----:B--2---:R-:W-:-:S04]  /*36db0*/  LEA.HI R3, R6, R6, RZ, 0x1 ;  /* 0x0000000606037211 */ /* 0x004fc800078f08ff */
[----:B------:R-:W-:-:S05]  /*36dc0*/  LOP3.LUT R3, R3, 0xfffffffe, RZ, 0xc0, !PT ;  /* 0xfffffffe03037812 */ /* 0x000fca00078ec0ff */
[----:B------:R-:W-:-:S05]  /*36dd0*/  IMAD.IADD R3, R6, 0x1, -R3 ;  /* 0x0000000106037824 */ /* 0x000fca00078e0a03 */
[----:B------:R-:W-:-:S04]  /*36de0*/  SHF.L.U32 R3, R3, 0x1f, RZ ;  /* 0x0000001f03037819 */ /* 0x000fc800000006ff */
[----:B------:R-:W1:Y:S02]  /*36df0*/  SYNCS.PHASECHK.TRANS64.TRYWAIT P0, [R4+URZ+0x32410], R3 ;  /* 0x03241003040075a7 */ /* 0x000e64000800017f */
[----:B01----:R-:W-:Y:S05]  /*36e00*/  @!P0 BRA `(.L_x_3231) ;  /* 0x000000b000f08947 */ /* 0x003fea0003800000 */
.L_x_3254:
[----:B------:R-:W-:Y:S05]  /*36e10*/  BSYNC B1 ;  /* 0x0000000000017941 */ /* 0x000fea0003800000 */
.L_x_3230:
[----:B------:R-:W2:Y:S04]  /*36e20*/  LDL.64 R6, [UR4+0x40] ;  /* 0x00004004ff067983 */ /* 0x000ea80008100a00 */
[----:B0-----:R-:W3:Y:S04]  /*36e30*/  LDL.64 R4, [UR4] ;  /* 0x00000004ff047983 */ /* 0x001ee80008100a00 */
        /* <DEDUP_REMOVED lines=8> */
.L_x_3233:
[----:B------:R-:W-:Y:S05]  /*36ec0*/  BSYNC B1 ;  /* 0x0000000000017941 */ /* 0x000fea0003800000 */
.L_x_3232:
        /* <DEDUP_REMOVED lines=13> */
.L_x_3235:
[----:B------:R-:W-:Y:S05]  /*36fa0*/  BSYNC B1 ;  /* 0x0000000000017941 */ /* 0x000fea0003800000 */
.L_x_3234:
        /* <DEDUP_REMOVED lines=8> */
.L_x_3237:
[----:B------:R-:W-:Y:S05]  /*37030*/  BSYNC B1 ;  /* 0x0000000000017941 */ /* 0x000fea0003800000 */
.L_x_3236:
[----:B------:R-:W2:Y:S04]  /*37040*/  LDL.64 R10, [UR4] ;  /* 0x00000004ff0a7983 */ /* 0x000ea80008100a00 */
[----:B0----5:R-:W3:Y:S04]  /*37050*/  LDL.64 R8, [UR4+0x58] ;  /* 0x00005804ff087983 */ /* 0x021ee80008100a00 */
[----:B------:R-:W4:Y:S04]  /*37060*/  LDL.64 R4, [UR4+0x48] ;  /* 0x00004804ff047983 */ /* 0x000f280008100a00 */
[----:B------:R-:W3:Y:S04]  /*37070*/  LDL.64 R6, [UR4+0x50] ;  /* 0x00005004ff067983 */ /* 0x000ee80008100a00 */
[----:B------:R-:W3:Y:S04]  /*37080*/  LDL.LU R18, [R1+0x470] ;  /* 0x0004700001127983 */ /* 0x000ee80000300800 */
[----:B--2---:R-:W2:Y:S04]  /*37090*/  LD.E R15, desc[UR6][R10.64] ;  /* 0x000000060a0f7980 */ /* 0x004ea8000c101900 */
[----:B----4-:R-:W4:Y:S04]  /*370a0*/  LD.E R3, desc[UR6][R4.64] ;  /* 0x0000000604037980 */ /* 0x010f28000c101900 */
[----:B---3--:R-:W2:Y:S04]  /*370b0*/  LD.E.64 R10, desc[UR6][R8.64] ;  /* 0x00000006080a7980 */ /* 0x008ea8000c101b00 */
[----:B------:R-:W3:Y:S01]  /*370c0*/  LD.E.64 R12, desc[UR6][R6.64] ;  /* 0x00000006060c7980 */ /* 0x000ee2000c101b00 */
[----:B------:R-:W-:Y:S05]  /*370d0*/  WARPSYNC.ALL ;  /* 0x0000000000007948 */ /* 0x000fea0003800000 */
[----:B------:R-:W-:Y:S01]  /*370e0*/  WARPGROUP.ARRIVE ;  /* 0x00000000000079c5 */ /* 0x000fe20000000000 */
[----:B----4-:R-:W-:Y:S01]  /*370f0*/  ISETP.NE.U32.AND P0, PT, R3, RZ, PT ;  /* 0x000000ff0300720c */ /* 0x010fe20003f05070 */
[----:B--2---:R-:W-:-:S02]  /*37100*/  IMAD R14, R15, 0xc00, R10 ;  /* 0x00000c000f0e7824 */ /* 0x004fc400078e020a */
[----:B------:R-:W-:Y:S01]  /*37110*/  IMAD.MOV.U32 R15, RZ, RZ, R11 ;  /* 0x000000ffff0f7224 */ /* 0x000fe200078e000b */
[----:B---3--:R-:W-:Y:S02]  /*37120*/  R2UR UR8, R12 ;  /* 0x000000000c0872ca */ /* 0x008fe400000e0000 */
[----:B------:R-:W-:Y:S02]  /*37130*/  R2UR UR9, R13 ;  /* 0x000000000d0972ca */ /* 0x000fe400000e0000 */
[----:B------:R-:W-:Y:S02]  /*37140*/  R2UR UR10, R14 ;  /* 0x000000000e0a72ca */ /* 0x000fe400000e0000 */
[----:B------:R-:W-:-:S03]  /*37150*/  R2UR UR11, R15 ;  /* 0x000000000f0b72ca */ /* 0x000fc600000e0000 */
[----:B------:R-:W-:-:S10]  /*37160*/  VOTEU.ANY UP0, P0 ;  /* 0x00000000003f7886 */ /* 0x000fd40000000100 */
[----:B------:R-:W-:Y:S03]  /*37170*/  HGMMA.64x96x16.F32 R24, gdesc[UR8], R24, UP0, gsb0 ;  /* 0x01600000081879f0 */ /* 0x000fe6000b800818 */
[----:B------:R-:W-:Y:S02]  /*37180*/  WARPGROUP.DEPBAR.LE gsb0, 0x0 ;  /* 0x00008000000079c5 */ /* 0x000fe40000010000 */
[----:B------:R-:W-:Y:S04]  /*37190*/  ST.E desc[UR6][R4.64], R211 ;  /* 0x000000d304007985 */ /* 0x000fe8000c101906 */
[----:B------:R-:W2:Y:S01]  /*371a0*/  LD.E.64 R8, desc[UR6][R6.64] ;  /* 0x0000000606087980 */ /* 0x000ea2000c101b00 */
[----:B------:R-:W-:Y:S01]  /*371b0*/  VIADD R10, R14, 0x2 ;  /* 0x000000020e0a7836 */ /* 0x000fe20000000000 */
[----:B------:R-:W-:-:S04]  /*371c0*/  R2UR UR11, R11 ;  /* 0x000000000b0b72ca */ /* 0x000fc800000e0000 */
[----:B------:R-:W-:Y:S01]  /*371d0*/  R2UR UR10, R10 ;  /* 0x000000000a0a72ca */ /* 0x000fe200000e0000 */
[----:B------:R-:W-:Y:S01]  /*371e0*/  WARPGROUP.ARRIVE ;  /* 0x00000000000079c5 */ /* 0x000fe20000000000 */
        /* <DEDUP_REMOVED lines=51> */
[----:B------:R-:W-:-:S02]  /*37520*/  IADD3 R10, R14, 0x304, RZ ;  /* 0x000003040e0a7810 */ /* 0x000fc40007ffe0ff */
[----:B------:R-:W-:Y:S02]  /*37530*/  R2UR UR11, R11 ;  /* 0x000000000b0b72ca */ /* 0x000fe400000e0000 */
        /* <DEDUP_REMOVED lines=100> */
[----:B------:R-:W-:-:S06]  /*37b80*/  WARPGROUP.ARRIVE ;  /* 0x00000000000079c5 */ /* 0x000fcc0000000000 */
[----:B------:R-:W0:Y:S02]  /*37b90*/  S2R R215, SR_TID.X ;  /* 0x0000000000d77919 */ /* 0x000e240000002100 */
[----:B0-----:R-:W-:Y:S01]  /*37ba0*/  LOP3.LUT P1, RZ, R215, 0x7f, RZ, 0xc0, !PT ;  /* 0x0000007fd7ff7812 */ /* 0x001fe2000782c0ff */
[----:B--2---:R-:W-:Y:S01]  /*37bb0*/  VIADD R8, R8, 0xc06 ;  /* 0x00000c0608087836 */ /* 0x004fe20000000000 */
[----:B------:R-:W-:-:S04]  /*37bc0*/  R2UR UR9, R9 ;  /* 0x00000000090972ca */ /* 0x000fc800000e0000 */
[----:B------:R-:W-:-:S13]  /*37bd0*/  R2UR UR8, R8 ;  /* 0x00000000080872ca */ /* 0x000fda00000e0000 */
[----:B------:R-:W-:Y:S03]  /*37be0*/  HGMMA.64x96x16.F32 R24, gdesc[UR8], R24, gsb0 ;  /* 0x01600000081879f0 */ /* 0x000fe60008000818 */
[----:B------:R-:W-:Y:S02]  /*37bf0*/  WARPGROUP.DEPBAR.LE gsb0, 0x0 ;  /* 0x00008000000079c5 */ /* 0x000fe40000010000 */
[----:B------:R0:W-:Y:S04]  /*37c00*/  ST.E desc[UR6][R4.64], R211 ;  /* 0x000000d304007985 */ /* 0x0001e8000c101906 */
[----:B------:R-:W2:Y:S04]  /*37c10*/  @!P1 LDL.64 R6, [UR4+0x18] ;  /* 0x00001804ff069983 */ /* 0x000ea80008100a00 */
[----:B------:R-:W3:Y:S01]  /*37c20*/  @!P1 LDL.64 R8, [UR4] ;  /* 0x00000004ff089983 */ /* 0x000ee20008100a00 */
[----:B------:R-:W-:-:S04]  /*37c30*/  SHF.R.U32.HI R3, RZ, 0x7, R215 ;  /* 0x00000007ff037819 */ /* 0x000fc800000116d7 */
[----:B------:R-:W-:-:S05]  /*37c40*/  IADD3 R3, -R3, 0xb, RZ ;  /* 0x0000000b03037810 */ /* 0x000fca0007ffe1ff */
[----:B------:R1:W-:Y:S06]  /*37c50*/  BAR.ARV R3, 0x100 ;  /* 0x000400030000751d */ /* 0x0003ec0000002000 */
[----:B--2---:R-:W2:Y:S04]  /*37c60*/  @!P1 LD.E.64 R6, desc[UR6][R6.64+0x30] ;  /* 0x0000300606069980 */ /* 0x004ea8000c101b00 */
[----:B---3--:R-:W3:Y:S01]  /*37c70*/  @!P1 LD.E R8, desc[UR6][R8.64] ;  /* 0x0000000608089980 */ /* 0x008ee2000c101900 */
[----:B--2---:R-:W-:-:S05]  /*37c80*/  @!P1 MOV R11, R6 ;  /* 0x00000006000b9202 */ /* 0x004fca0000000f00 */
[----:B---3--:R-:W-:-:S05]  /*37c90*/  @!P1 IMAD R10, R8, 0x8, R11 ;  /* 0x00000008080a9824 */ /* 0x008fca00078e020b */
[----:B------:R-:W-:-:S04]  /*37ca0*/  @!P1 PRMT R10, RZ, 0x654, R10 ;  /* 0x00000654ff0a9816 */ /* 0x000fc8000000000a */
[----:B------:R2:W-:Y:S02]  /*37cb0*/  @!P1 SYNCS.ARRIVE.TRANS64.RED.A1T0 RZ, [R10+URZ], RZ ;  /* 0x000000ff0aff99a7 */ /* 0x0005e4000810043f */
[----:B--2---:R-:W2:Y:S01]  /*37cc0*/  LDL.64 R10, [UR4+0x68] ;  /* 0x00006804ff0a7983 */ /* 0x004ea20008100a00 */
[----:B------:R-:W-:-:S05]  /*37cd0*/  IMAD.MOV.U32 R74, RZ, RZ, R72 ;  /* 0x000000ffff4a7224 */ /* 0x000fca00078e0048 */
[----:B------:R-:W3:Y:S04]  /*37ce0*/  LD.E R76, desc[UR6][R74.64] ;  /* 0x000000064a4c7980 */ /* 0x000ee8000c101900 */
[----:B--2---:R-:W2:Y:S01]  /*37cf0*/  LD.E.64 R10, desc[UR6][R10.64] ;  /* 0x000000060a0a7980 */ /* 0x004ea2000c101b00 */
[----:B------:R-:W-:-:S03]  /*37d00*/  IMAD.MOV.U32 R72, RZ, RZ, R2 ;  /* 0x000000ffff487224 */ /* 0x000fc600078e0002 */
[----:B0-----:R-:W4:Y:S04]  /*37d10*/  LD.E R5, desc[UR6][R74.64+0x8] ;  /* 0x000008064a057980 */ /* 0x001f28000c101900 */
[----:B------:R0:W4:Y:S04]  /*37d20*/  LD.E R73, desc[UR6][R72.64] ;  /* 0x0000000648497980 */ /* 0x000128000c101900 */
[----:B-1----:R-:W3:Y:S04]  /*37d30*/  LD.E R3, desc[UR6][R74.64+0x18] ;  /* 0x000018064a037980 */ /* 0x002ee8000c101900 */
[----:B------:R-:W4:Y:S04]  /*37d40*/  LD.E R4, desc[UR6][R74.64+0x4] ;  /* 0x000004064a047980 */ /* 0x000f28000c101900 */
[----:B------:R-:W4:Y:S04]  /*37d50*/  LD.E R77, desc[UR6][R74.64+0xc] ;  /* 0x00000c064a4d7980 */ /* 0x000f28000c101900 */
[----:B------:R-:W4:Y:S04]  /*37d60*/  LD.E R78, desc[UR6][R74.64+0x10] ;  /* 0x000010064a4e7980 */ /* 0x000f28000c101900 */
[----:B------:R-:W4:Y:S04]  /*37d70*/  LD.E R79, desc[UR6][R74.64+0x14] ;  /* 0x000014064a4f7980 */ /* 0x000f28000c101900 */
[----:B--2---:R-:W2:Y:S01]  /*37d80*/  LD.E R15, desc[UR6][R10.64] ;  /* 0x000000060a0f7980 */ /* 0x004ea2000c101900 */
[----:B------:R-:W-:-:S04]  /*37d90*/  LOP3.LUT R18, R18, 0xfff7ffff, RZ, 0xc0, !PT ;  /* 0xfff7ffff12127812 */ /* 0x000fc800078ec0ff */
[----:B------:R-:W-:-:S05]  /*37da0*/  @P1 LOP3.LUT R18, R18, 0x80000, RZ, 0xfc, !PT ;  /* 0x0008000012121812 */ /* 0x000fca00078efcff */
[----:B------:R1:W-:Y:S01]  /*37db0*/  STL [R1+0x470], R18 ;  /* 0x0004701201007387 */ /* 0x0003e20000100800 */
[----:B---3--:R-:W-:Y:S01]  /*37dc0*/  ISETP.GE.AND P0, PT, R3, 0x1, PT ;  /* 0x000000010300780c */ /* 0x008fe20003f06270 */
[----:B------:R-:W-:Y:S01]  /*37dd0*/  BSSY B1, `(.L_x_3239) ;  /* 0x000009d000017945 */ /* 0x000fe20003800000 */
[----:B----4-:R-:W-:Y:S02]  /*37de0*/  IMAD R79, R0, -0x60, R79 ;  /* 0xffffffa0004f7824 */ /* 0x010fe400078e024f */
[-C--:B--2---:R-:W-:Y:S01]  /*37df0*/  FMUL.FTZ R9, R31, R15.reuse ;  /* 0x0000000f1f097220 */ /* 0x084fe20000410000 */
[----:B------:R-:W-:Y:S01]  /*37e00*/  SHF.R.S32.HI R31, RZ, 0x1f, R76 ;  /* 0x0000001fff1f7819 */ /* 0x000fe2000001144c */
[----:B------:R-:W-:-:S03]  /*37e10*/  FMUL.FTZ R33, R33, R15 ;  /* 0x0000000f21217220 */ /* 0x000fc60000410000 */
[----:B------:R-:W-:Y:S01]  /*37e20*/  LEA.HI R31, R31, R76, RZ, 0x7 ;  /* 0x0000004c1f1f7211 */ /* 0x000fe200078f38ff */
[----:B------:R2:W3:Y:S01]  /*37e30*/  MUFU.TANH R82, R33 ;  /* 0x0000002100527308 */ /* 0x0004e20000002400 */
[----:B------:R-:W-:Y:S02]  /*37e40*/  FMUL.FTZ R32, R32, R15 ;  /* 0x0000000f20207220 */ /* 0x000fe40000410000 */
[----:B--2---:R-:W-:-:S05]  /*37e50*/  LOP3.LUT R33, R31, 0xffffff80, RZ, 0xc0, !PT ;  /* 0xffffff801f217812 */ /* 0x004fca00078ec0ff */
[----:B------:R2:W4:Y:S01]  /*37e60*/  MUFU.TANH R81, R32 ;  /* 0x0000002000517308 */ /* 0x0005220000002400 */
[----:B------:R-:W-:Y:S02]  /*37e70*/  IMAD.IADD R33, R76, 0x1, -R33 ;  /* 0x000000014c217824 */ /* 0x000fe400078e0a21 */
[----:B------:R-:W-:-:S03]  /*37e80*/  FMUL.FTZ R37, R37, R15 ;  /* 0x0000000f25257220 */ /* 0x000fc60000410000 */
[----:B--2---:R-:W-:Y:S02]  /*37e90*/  SHF.R.S32.HI R32, RZ, 0x1f, R33 ;  /* 0x0000001fff207819 */ /* 0x004fe40000011421 */
[----:B------:R2:W0:Y:S01]  /*37ea0*/  MUFU.TANH R84, R37 ;  /* 0x0000002500547308 */ /* 0x0004220000002400 */
[-C--:B------:R-:W-:Y:S01]  /*37eb0*/  FMUL.FTZ R8, R30, R15.reuse ;  /* 0x0000000f1e087220 */ /* 0x080fe20000410000 */
[----:B------:R-:W-:Y:S01]  /*37ec0*/  SHF.R.S32.HI R30, RZ, 0x7, R31 ;  /* 0x00000007ff1e7819 */ /* 0x000fe2000001141f */
[-C--:B------:R-:W-:Y:S01]  /*37ed0*/  FMUL.FTZ R12, R38, R15.reuse ;  /* 0x0000000f260c7220 */ /* 0x080fe20000410000 */
[----:B------:R-:W-:Y:S01]  /*37ee0*/  FMUL.FTZ R13, R39, R15 ;  /* 0x0000000f270d7220 */ /* 0x000fe20000410000 */
[----:B--2---:R-:W-:Y:S02]  /*37ef0*/  LEA.HI R37, R32, R33, RZ, 0x2 ;  /* 0x0000002120257211 */ /* 0x004fe400078f10ff */
[----:B------:R-:W-:Y:S02]  /*37f00*/  LEA.HI R31, R31, R30, RZ, 0x1 ;  /* 0x0000001e1f1f7211 */ /* 0x000fe400078f08ff */
[----:B------:R-:W-:-:S02]  /*37f10*/  SHF.R.S32.HI R38, RZ, 0x2, R37 ;  /* 0x00000002ff267819 */ /* 0x000fc40000011425 */
[----:B------:R-:W-:Y:S02]  /*37f20*/  SHF.R.S32.HI R39, RZ, 0x1f, R37 ;  /* 0x0000001fff277819 */ /* 0x000fe40000011425 */
[----:B------:R-:W-:Y:S02]  /*37f30*/  LEA.HI R32, R32, R33, RZ, 0x5 ;  /* 0x0000002120207211 */ /* 0x000fe400078f28ff */
[----:B------:R-:W-:Y:S02]  /*37f40*/  LEA.HI R39, R39, R38, RZ, 0x3 ;  /* 0x0000002627277211 */ /* 0x000fe400078f18ff */
[----:B------:R-:W-:Y:S01]  /*37f50*/  LOP3.LUT R31, R31, 0x3fffffe, RZ, 0xc0, !PT ;  /* 0x03fffffe1f1f7812 */ /* 0x000fe200078ec0ff */
[-C--:B------:R-:W-:Y:S01]  /*37f60*/  FMUL.FTZ R28, R28, R15.reuse ;  /* 0x0000000f1c1c7220 */ /* 0x080fe20000410000 */
[-C--:B------:R-:W-:Y:S01]  /*37f70*/  FMUL.FTZ R29, R29, R15.reuse ;  /* 0x0000000f1d1d7220 */ /* 0x080fe20000410000 */
[----:B------:R-:W-:Y:S01]  /*37f80*/  FMUL.FTZ R36, R36, R15 ;  /* 0x0000000f24247220 */ /* 0x000fe20000410000 */
[----:B------:R-:W-:-:S02]  /*37f90*/  SHF.R.S32.HI R32, RZ, 0x5, R32 ;  /* 0x00000005ff207819 */ /* 0x000fc40000011420 */
[----:B------:R-:W-:Y:S02]  /*37fa0*/  LOP3.LUT R39, R39, 0xfffffff8, RZ, 0xc0, !PT ;  /* 0xfffffff827277812 */ /* 0x000fe400078ec0ff */
[----:B------:R-:W-:Y:S01]  /*37fb0*/  IADD3 R31, R30, -R31, RZ ;  /* 0x8000001f1e1f7210 */ /* 0x000fe20007ffe0ff */
[-C--:B------:R-:W-:Y:S01]  /*37fc0*/  FMUL.FTZ R7, R24, R15.reuse ;  /* 0x0000000f18077220 */ /* 0x080fe20000410000 */
[----:B------:R-:W-:Y:S01]  /*37fd0*/  LOP3.LUT R30, R37, 0x7ffffffc, RZ, 0xc0, !PT ;  /* 0x7ffffffc251e7812 */ /* 0x000fe200078ec0ff */
[-C--:B------:R-:W-:Y:S01]  /*37fe0*/  FMUL.FTZ R14, R25, R15.reuse ;  /* 0x0000000f190e7220 */ /* 0x080fe20000410000 */
[-C--:B------:R-:W-:Y:S01]  /*37ff0*/  FMUL.FTZ R2, R26, R15.reuse ;  /* 0x0000000f1a027220 */ /* 0x080fe20000410000 */
[-C--:B------:R-:W-:Y:S01]  /*38000*/  FMUL.FTZ R6, R27, R15.reuse ;  /* 0x0000000f1b067220 */ /* 0x080fe20000410000 */
[----:B0-----:R-:W0:Y:S01]  /*38010*/  MUFU.TANH R72, R28 ;  /* 0x0000001c00487308 */ /* 0x001e220000002400 */
[-C--:B------:R-:W-:Y:S01]  /*38020*/  FMUL.FTZ R10, R34, R15.reuse ;  /* 0x0000000f220a7220 */ /* 0x080fe20000410000 */
[----:B------:R-:W-:Y:S01]  /*38030*/  FMUL.FTZ R11, R35, R15 ;  /* 0x0000000f230b7220 */ /* 0x000fe20000410000 */
[----:B------:R-:W-:-:S02]  /*38040*/  IMAD R37, R0, -0x60, R5 ;  /* 0xffffffa000257824 */ /* 0x000fc400078e0205 */
[-C--:B------:R-:W-:Y:S01]  /*38050*/  FMUL.FTZ R40, R40, R15.reuse ;  /* 0x0000000f28287220 */ /* 0x080fe20000410000 */
[-C--:B-1----:R-:W-:Y:S01]  /*38060*/  FMUL.FTZ R18, R42, R15.reuse ;  /* 0x0000000f2a127220 */ /* 0x082fe20000410000 */
[-C--:B------:R-:W-:Y:S01]  /*38070*/  FMUL.FTZ R44, R44, R15.reuse ;  /* 0x0000000f2c2c7220 */ /* 0x080fe20000410000 */
[-C--:B------:R-:W-:Y:S01]  /*38080*/  FMUL.FTZ R45, R45, R15.reuse ;  /* 0x0000000f2d2d7220 */ /* 0x080fe20000410000 */
[----:B------:R1:W2:Y:S01]  /*38090*/  MUFU.TANH R80, R29 ;  /* 0x0000001d00507308 */ /* 0x0002a20000002400 */
        /* <DEDUP_REMOVED lines=19> */
[----:B------:R-:W-:Y:S01]  /*381d0*/  FMUL.FTZ R69, R69, R15 ;  /* 0x0000000f45457220 */ /* 0x000fe20000410000 */
[----:B------:R-:W-:-:S02]  /*381e0*/  IMAD R32, R73, 0x8, R32 ;  /* 0x0000000849207824 */ /* 0x000fc400078e0220 */
[-C--:B------:R-:W-:Y:S01]  /*381f0*/  FMUL.FTZ R70, R70, R15.reuse ;  /* 0x0000000f46467220 */ /* 0x080fe20000410000 */
[----:B------:R-:W-:Y:S02]  /*38200*/  IMAD.IADD R39, R38, 0x1, -R39 ;  /* 0x0000000126277824 */ /* 0x000fe400078e0a27 */
[-C--:B------:R-:W-:Y:S01]  /*38210*/  FMUL.FTZ R48, R48, R15.reuse ;  /* 0x0000000f30307220 */ /* 0x080fe20000410000 */
[-C--:B------:R-:W-:Y:S01]  /*38220*/  FMUL.FTZ R49, R49, R15.reuse ;  /* 0x0000000f31317220 */ /* 0x080fe20000410000 */
[-C--:B------:R-:W-:Y:S01]  /*38230*/  FMUL.FTZ R52, R52, R15.reuse ;  /* 0x0000000f34347220 */ /* 0x080fe20000410000 */
[-C--:B------:R-:W-:Y:S01]  /*38240*/  FMUL.FTZ R53, R53, R15.reuse ;  /* 0x0000000f35357220 */ /* 0x080fe20000410000 */
[-C--:B------:R-:W-:Y:S01]  /*38250*/  FMUL.FTZ R60, R60, R15.reuse ;  /* 0x0000000f3c3c7220 */ /* 0x080fe20000410000 */
[-C--:B------:R-:W-:Y:S01]  /*38260*/  FMUL.FTZ R41, R41, R15.reuse ;  /* 0x0000000f29297220 */ /* 0x080fe20000410000 */
[----:B------:R-:W-:Y:S01]  /*38270*/  IMAD.IADD R30, R33, 0x1, -R30 ;  /* 0x00000001211e7824 */ /* 0x000fe200078e0a1e */
[----:B------:R-:W-:Y:S01]  /*38280*/  IADD3 R33, -R4, 0x1, R37 ;  /* 0x0000000104217810 */ /* 0x000fe20007ffe125 */
[----:B------:R-:W-:Y:S01]  /*38290*/  IMAD.U32 R32, R32, 0x10, R39 ;  /* 0x0000001020207824 */ /* 0x000fe200078e0027 */
[----:B------:R-:W1:Y:S01]  /*382a0*/  MUFU.TANH R7, R7 ;  /* 0x0000000700077308 */ /* 0x000e620000002400 */
[----:B------:R-:W-:-:S02]  /*382b0*/  FMUL.FTZ R62, R62, R15 ;  /* 0x0000000f3e3e7220 */ /* 0x000fc40000410000 */
[----:B------:R-:W-:-:S05]  /*382c0*/  IMAD R33, R30, -0x2, R33 ;  /* 0xfffffffe1e217824 */ /* 0x000fca00078e0221 */
[----:B------:R-:W3:Y:S01]  /*382d0*/  MUFU.TANH R14, R14 ;  /* 0x0000000e000e7308 */ /* 0x000ee20000002400 */
[----:B------:R-:W-:-:S07]  /*382e0*/  FMUL.FTZ R15, R71, R15 ;  /* 0x0000000f470f7220 */ /* 0x000fce0000410000 */
        /* <DEDUP_REMOVED lines=38> */
[----:B------:R4:W0:Y:S02]  /*38550*/  MUFU.TANH R85, R41 ;  /* 0x0000002900557308 */ /* 0x0008240000002400 */
[----:B----4-:R-:W-:Y:S01]  /*38560*/  IMAD R41, R31, 0x40, R32 ;  /* 0x000000401f297824 */ /* 0x010fe200078e0220 */
[----:B------:R-:W-:-:S05]  /*38570*/  LOP3.LUT R32, RZ, R77, RZ, 0x33, !PT ;  /* 0x0000004dff207212 */ /* 0x000fca00078e33ff */
[----:B------:R4:W0:Y:S01]  /*38580*/  MUFU.TANH R87, R62 ;  /* 0x0000003e00577308 */ /* 0x0008220000002400 */
[C---:B------:R-:W-:Y:S02]  /*38590*/  IMAD.SHL.U32 R31, R30.reuse, 0x2, RZ ;  /* 0x000000021e1f7824 */ /* 0x040fe400078e00ff */
[----:B------:R-:W-:Y:S02]  /*385a0*/  IMAD.IADD R58, R33, 0x1, R32 ;  /* 0x00000001213a7824 */ /* 0x000fe400078e0220 */
[----:B----4-:R-:W-:-:S03]  /*385b0*/  IMAD R62, R30, -0x2, R37 ;  /* 0xfffffffe1e3e7824 */ /* 0x010fc600078e0225 */
[----:B------:R4:W0:Y:S01]  /*385c0*/  MUFU.TANH R63, R15 ;  /* 0x0000000f003f7308 */ /* 0x0008220000002400 */
[----:B------:R-:W-:Y:S01]  /*385d0*/  IMAD R59, R0, -0x60, -R31 ;  /* 0xffffffa0003b7824 */ /* 0x000fe200078e0a1f */
[----:B------:R-:W-:Y:S01]  /*385e0*/  VIADDMNMX R54, R41, R78, R62, PT ;  /* 0x0000004e29367246 */ /* 0x000fe2000380013e */
[----:B----4-:R-:W-:Y:S01]  /*385f0*/  IMAD.IADD R15, R58, 0x1, R41 ;  /* 0x000000013a0f7824 */ /* 0x010fe200078e0229 */
        /* <DEDUP_REMOVED lines=9> */
[----:B------:R-:W2:Y:S04]  /*38690*/  LD.E R31, desc[UR6][R74.64+0x1c] ;  /* 0x00001c064a1f7980 */ /* 0x000ea8000c101900 */
[----:B------:R-:W3:Y:S01]  /*386a0*/  LD.E R33, desc[UR6][R74.64+0x20] ;  /* 0x000020064a217980 */ /* 0x000ee2000c101900 */
[----:B--2---:R-:W-:-:S05]  /*386b0*/  IMAD.HI.U32 R0, R0, R31, RZ ;  /* 0x0000001f00007227 */ /* 0x004fca00078e00ff */
[----:B---3--:R-:W-:-:S07]  /*386c0*/  SHF.R.U32.HI R0, RZ, R33, R0 ;  /* 0x00000021ff007219 */ /* 0x008fce0000011600 */
.L_x_3244:
[----:B------:R-:W-:Y:S05]  /*386d0*/  BSYNC B3 ;  /* 0x0000000000037941 */ /* 0x000fea0003800000 */
.L_x_3243:
[----:B------:R-:W-:Y:S01]  /*386e0*/  LOP3.LUT R0, RZ, R0, RZ, 0x33, !PT ;  /* 0x00000000ff007212 */ /* 0x000fe200078e33ff */
[----:B------:R-:W-:Y:S06]  /*386f0*/  BRA `(.L_x_3245) ;  /* 0x0000000000187947 */ /* 0x000fec0003800000 */
.L_x_3242:
[----:B------:R-:W-:-:S13]  /*38700*/  ISETP.NE.AND P0, PT, R3, 0x1, PT ;  /* 0x000000010300780c */ /* 0x000fda0003f05270 */
[----:B------:R-:W-:Y:S05]  /*38710*/  @!P0 BRA `(.L_x_3245) ;  /* 0x0000000000108947 */ /* 0x000fea0003800000 */
[----:B------:R-:W2:Y:S04]  /*38720*/  LD.E R31, desc[UR6][R74.64+0x1c] ;  /* 0x00001c064a1f7980 */ /* 0x000ea8000c101900 */
[----:B------:R-:W3:Y:S01]  /*38730*/  LD.E R33, desc[UR6][R74.64+0x20] ;  /* 0x000020064a217980 */ /* 0x000ee2000c101900 */
[----:B--2---:R-:W-:-:S05]  /*38740*/  IMAD.HI.U32 R0, R0, R31, RZ ;  /* 0x0000001f00007227 */ /* 0x004fca00078e00ff */
[----:B---3--:R-:W-:-:S07]  /*38750*/  SHF.R.U32.HI R0, RZ, R33, R0 ;  /* 0x00000021ff007219 */ /* 0x008fce0000011600 */
.L_x_3245:
[----:B------:R-:W-:Y:S05]  /*38760*/  BSYNC B2 ;  /* 0x0000000000027941 */ /* 0x000fea0003800000 */
.L_x_3241:
[----:B------:R-:W-:-:S05]  /*38770*/  IMAD R0, R3, R0, R59 ;  /* 0x0000000003007224 */ /* 0x000fca00078e023b */
[----:B------:R-:W-:Y:S02]  /*38780*/  VIMNMX R15, R15, R0, !PT ;  /* 0x000000000f0f7248 */ /* 0x000fe40007fe0100 */
[----:B------:R-:W-:-:S07]  /*38790*/  VIADDMNMX R54, R0, R3, R54, PT ;  /* 0x0000000300367246 */ /* 0x000fce0003800136 */
.L_x_3240:
[----:B------:R-:W-:Y:S05]  /*387a0*/  BSYNC B1 ;  /* 0x0000000000017941 */ /* 0x000fea0003800000 */
.L_x_3239:
        /* <DEDUP_REMOVED lines=90> */
[----:B------:R-:W-:Y:S02]  /*38d50*/  ISETP.GE.AND P2, PT, R79, 0x4a, PT ;  /* 0x0000004a4f00780c */ /* 0x000fe40003f46270 */
[----:B------:R-:W-:-:S02]  /*38d60*/  VIADDMNMX R62, R41, R78, R62, PT ;  /* 0x0000004e293e7246 */ /* 0x000fc4000380013e */
        /* <DEDUP_REMOVED lines=40> */
.L_x_3251:
[----:B------:R-:W-:Y:S05]  /*38ff0*/  BSYNC B3 ;  /* 0x0000000000037941 */ /* 0x000fea0003800000 */
.L_x_3250:
[----:B------:R-:W-:Y:S01]  /*39000*/  LOP3.LUT R4, RZ, R4, RZ, 0x33, !PT ;  /* 0x00000004ff047212 */ /* 0x000fe200078e33ff */
[----:B------:R-:W-:Y:S06]  /*39010*/  BRA `(.L_x_3252) ;  /* 0x0000000000187947 */ /* 0x000fec0003800000 */
.L_x_3249:
[----:B------:R-:W-:-:S13]  /*39020*/  ISETP.NE.AND P6, PT, R3, 0x1, PT ;  /* 0x000000010300780c */ /* 0x000fda0003fc5270 */
[----:B------:R-:W-:Y:S05]  /*39030*/  @!P6 BRA `(.L_x_3252) ;  /* 0x000000000010e947 */ /* 0x000fea0003800000 */
[----:B------:R-:W2:Y:S04]  /*39040*/  LD.E R5, desc[UR6][R74.64+0x1c] ;  /* 0x00001c064a057980 */ /* 0x000ea8000c101900 */
[----:B------:R-:W3:Y:S01]  /*39050*/  LD.E R41, desc[UR6][R74.64+0x20] ;  /* 0x000020064a297980 */ /* 0x000ee2000c101900 */
[----:B--2---:R-:W-:-:S05]  /*39060*/  IMAD.HI.U32 R4, R4, R5, RZ ;  /* 0x0000000504047227 */ /* 0x004fca00078e00ff */
[----:B---3--:R-:W-:-:S07]  /*39070*/  SHF.R.U32.HI R4, RZ, R41, R4 ;  /* 0x00000029ff047219 */ /* 0x008fce0000011604 */
.L_x_3252:
[----:B------:R-:W-:Y:S05]  /*39080*/  BSYNC B2 ;  /* 0x0000000000027941 */ /* 0x000fea0003800000 */
.L_x_3248:
[----:B------:R-:W-:-:S05]  /*39090*/  IMAD R4, R3, R4, R59 ;  /* 0x0000000403047224 */ /* 0x000fca00078e023b */
[----:B------:R-:W-:Y:S02]  /*390a0*/  VIADDMNMX R62, R4, R3, R62, PT ;  /* 0x00000003043e7246 */ /* 0x000fe4000380013e */
[----:B------:R-:W-:-:S07]  /*390b0*/  VIMNMX R7, R7, R4, !PT ;  /* 0x0000000407077248 */ /* 0x000fce0007fe0100 */
.L_x_3247:
[----:B------:R-:W-:Y:S05]  /*390c0*/  BSYNC B1 ;  /* 0x0000000000017941 */ /* 0x000fea0003800000 */
.L_x_3246:
        /* <DEDUP_REMOVED lines=68> */
[----:B------:R-:W-:-:S04]  /*39510*/  ISETP.GT.AND P0, PT, R7, 0x48, !P1 ;  /* 0x000000480700780c */ /* 0x000fc80004f04270 */
[----:B------:R-:W-:-:S04]  /*39520*/  ISETP.LT.OR P0, PT, R62, 0x49, P0 ;  /* 0x000000493e00780c */ /* 0x000fc80000701670 */
[----:B------:R-:W-:Y:S02]  /*39530*/  FSEL R4, R87, -INF , !P0 ;  /* 0xff80000057047808 */ /* 0x000fe40004000000 */
[C---:B------:R-:W-:Y:S02]  /*39540*/  ISETP.GT.AND P0, PT, R7.reuse, RZ, !P6 ;  /* 0x000000ff0700720c */ /* 0x040fe40007704270 */
[C---:B------:R-:W-:Y:S02]  /*39550*/  ISETP.GT.AND P2, PT, R7.reuse, 0x49, !P2 ;  /* 0x000000490700780c */ /* 0x040fe40005744270 */
[----:B------:R-:W-:Y:S02]  /*39560*/  ISETP.LT.OR P0, PT, R62, 0x1, P0 ;  /* 0x000000013e00780c */ /* 0x000fe40000701670 */
[----:B------:R-:W-:Y:S02]  /*39570*/  ISETP.GT.AND P3, PT, R7, 0x50, !P3 ;  /* 0x000000500700780c */ /* 0x000fe40005f64270 */
[----:B------:R-:W-:-:S02]  /*39580*/  FSEL R13, R2, -INF , !P0 ;  /* 0xff800000020d7808 */ /* 0x000fc40004000000 */
[----:B------:R-:W2:Y:S01]  /*39590*/  LDL.64 R2, [UR4+0x70] ;  /* 0x00007004ff027983 */ /* 0x000ea20008100a00 */
        /* <DEDUP_REMOVED lines=18> */
[C---:B------:R-:W-:Y:S02]  /*396c0*/  ISETP.LT.OR P2, PT, R62.reuse, 0x4a, P2 ;  /* 0x0000004a3e00780c */ /* 0x040fe40001741670 */
[----:B------:R-:W-:Y:S02]  /*396d0*/  FMNMX.FTZ R9, R5, R6, !PT ;  /* 0x0000000605097209 */ /* 0x000fe40007810000 */
[----:B------:R-:W-:Y:S02]  /*396e0*/  ISETP.LT.OR P3, PT, R62, 0x51, P3 ;  /* 0x000000513e00780c */ /* 0x000fe40001f61670 */
[----:B------:R-:W-:Y:S02]  /*396f0*/  FSEL R26, R26, -INF , !P2 ;  /* 0xff8000001a1a7808 */ /* 0x000fe40005000000 */
[----:B------:R-:W-:-:S02]  /*39700*/  FMNMX.FTZ R9, R4, R9, !PT ;  /* 0x0000000904097209 */ /* 0x000fc40007810000 */
[----:B------:R-:W-:Y:S02]  /*39710*/  ISETP.GT.AND P5, PT, R7, 0x58, !P5 ;  /* 0x000000580700780c */ /* 0x000fe40006fa4270 */
[----:B------:R-:W-:Y:S02]  /*39720*/  ISETP.LT.OR P4, PT, R62, 0x52, P4 ;  /* 0x000000523e00780c */ /* 0x000fe40002781670 */
[----:B------:R-:W-:Y:S02]  /*39730*/  FSEL R25, R25, -INF , !P3 ;  /* 0xff80000019197808 */ /* 0x000fe40005800000 */
[----:B------:R-:W-:Y:S02]  /*39740*/  FMNMX.FTZ R6, R26, R9, !PT ;  /* 0x000000091a067209 */ /* 0x000fe40007810000 */
[----:B------:R-:W-:Y:S02]  /*39750*/  ISETP.GT.AND P0, PT, R7, 0x59, !P6 ;  /* 0x000000590700780c */ /* 0x000fe40007704270 */
[----:B------:R-:W-:-:S02]  /*39760*/  ISETP.LT.OR P5, PT, R62, 0x59, P5 ;  /* 0x000000593e00780c */ /* 0x000fc40002fa1670 */
[----:B------:R-:W-:Y:S02]  /*39770*/  FSEL R28, R28, -INF , !P4 ;  /* 0xff8000001c1c7808 */ /* 0x000fe40006000000 */
[----:B------:R-:W-:Y:S02]  /*39780*/  FMNMX.FTZ R7, R25, R6, !PT ;  /* 0x0000000619077209 */ /* 0x000fe40007810000 */
[----:B------:R-:W-:Y:S02]  /*39790*/  ISETP.LT.OR P0, PT, R62, 0x5a, P0 ;  /* 0x0000005a3e00780c */ /* 0x000fe40000701670 */
[----:B------:R-:W-:Y:S02]  /*397a0*/  FSEL R29, R70, -INF , !P5 ;  /* 0xff800000461d7808 */ /* 0x000fe40006800000 */
[----:B------:R-:W-:Y:S02]  /*397b0*/  FMNMX.FTZ R6, R28, R7, !PT ;  /* 0x000000071c067209 */ /* 0x000fe40007810000 */
[----:B------:R-:W-:-:S02]  /*397c0*/  FSEL R27, R63, -INF , !P0 ;  /* 0xff8000003f1b7808 */ /* 0x000fc40004000000 */
[----:B------:R-:W-:-:S04]  /*397d0*/  FMNMX.FTZ R6, R29, R6, !PT ;  /* 0x000000061d067209 */ /* 0x000fc80007810000 */
[----:B------:R-:W-:-:S05]  /*397e0*/  FMNMX.FTZ R9, R27, R6, !PT ;  /* 0x000000061b097209 */ /* 0x000fca0007810000 */
[----:B--2---:R0:W-:Y:S04]  /*397f0*/  ST.E desc[UR6][R2.64+0x4], R9 ;  /* 0x0000040902007985 */ /* 0x0041e8000c101906 */
        /* <DEDUP_REMOVED lines=23> */
[----:B0-----:R-:W-:-:S05]  /*39970*/  FMNMX.FTZ R9, R15, R6, !PT ;  /* 0x000000060f097209 */ /* 0x001fca0007810000 */
[----:B------:R-:W0:Y:S02]  /*39980*/  SHFL.BFLY PT, R6, R9, 0x2, 0x1f ;  /* 0x0c401f0009067f89 */ /* 0x000e2400000e0000 */
[----:B0-----:R-:W-:Y:S02]  /*39990*/  FMNMX.FTZ R8, R9, R6, !PT ;  /* 0x0000000609087209 */ /* 0x001fe40007810000 */
[----:B------:R-:W-:Y:S04]  /*399a0*/  ST.E desc[UR6][R2.64], R9 ;  /* 0x0000000902007985 */ /* 0x000fe8000c101906 */
[----:B--2---:R-:W0:Y:S02]  /*399b0*/  SHFL.BFLY PT, R7, R10, 0x2, 0x1f ;  /* 0x0c401f000a077f89 */ /* 0x004e2400000e0000 */
[----:B0-----:R-:W-:-:S02]  /*399c0*/  FMNMX.FTZ R12, R10, R7, !PT ;  /* 0x000000070a0c7209 */ /* 0x001fc40007810000 */
[----:B------:R-:W0:Y:S04]  /*399d0*/  SHFL.BFLY PT, R7, R8, 0x1, 0x1f ;  /* 0x0c201f0008077f89 */ /* 0x000e2800000e0000 */
[----:B------:R-:W1:Y:S01]  /*399e0*/  SHFL.BFLY PT, R61, R12, 0x1, 0x1f ;  /* 0x0c201f000c3d7f89 */ /* 0x000e6200000e0000 */
[----:B0-----:R-:W-:Y:S02]  /*399f0*/  FMNMX.FTZ R11, R8, R7, !PT ;  /* 0x00000007080b7209 */ /* 0x001fe40007810000 */
[----:B-1----:R-:W-:-:S03]  /*39a00*/  FMNMX.FTZ R61, R12, R61, !PT ;  /* 0x0000003d0c3d7209 */ /* 0x002fc60007810000 */
[----:B------:R-:W-:Y:S04]  /*39a10*/  ST.E desc[UR6][R2.64], R11 ;  /* 0x0000000b02007985 */ /* 0x000fe8000c101906 */
[----:B------:R0:W-:Y:S04]  /*39a20*/  ST.E desc[UR6][R2.64+0x4], R61 ;  /* 0x0000043d02007985 */ /* 0x0001e8000c101906 */
[----:B------:R-:W2:Y:S04]  /*39a30*/  LDL.64 R6, [UR4+0x70] ;  /* 0x00007004ff067983 */ /* 0x000ea80008100a00 */
[----:B--2---:R-:W2:Y:S04]  /*39a40*/  LD.E R63, desc[UR6][R6.64+0x20] ;  /* 0x00002006063f7980 */ /* 0x004ea8000c101900 */
[----:B------:R-:W2:Y:S04]  /*39a50*/  LD.E R10, desc[UR6][R6.64] ;  /* 0x00000006060a7980 */ /* 0x000ea8000c101900 */
[----:B------:R-:W3:Y:S01]  /*39a60*/  LD.E R62, desc[UR6][R6.64+0x4] ;  /* 0x00000406063e7980 */ /* 0x000ee2000c101900 */
[C---:B--2---:R-:W-:Y:S01]  /*39a70*/  FMUL.FTZ R8, R10.reuse, R63 ;  /* 0x0000003f0a087220 */ /* 0x044fe20000410000 */
[----:B------:R-:W-:-:S04]  /*39a80*/  FSETP.NEU.FTZ.AND P0, PT, R10, -INF , PT ;  /* 0xff8000000a00780b */ /* 0x000fc80003f1d000 */
[----:B------:R-:W-:Y:S02]  /*39a90*/  FSEL R12, R8, RZ, P0 ;  /* 0x000000ff080c7208 */ /* 0x000fe40000000000 */
[----:B---3--:R-:W-:-:S03]  /*39aa0*/  FSETP.NEU.FTZ.AND P0, PT, R62, -INF , PT ;  /* 0xff8000003e00780b */ /* 0x008fc60003f1d000 */
[-CC-:B------:R-:W-:Y:S01]  /*39ab0*/  FFMA.FTZ R209, R0, R63.reuse, -R12.reuse ;  /* 0x0000003f00d17223 */ /* 0x180fe2000001080c */
[----:B------:R-:W-:Y:S01]  /*39ac0*/  FMUL.FTZ R0, R63, R62 ;  /* 0x0000003e3f007220 */ /* 0x000fe20000410000 */
[----:B------:R-:W-:-:S04]  /*39ad0*/  FFMA.FTZ R172, R65, R63, -R12 ;  /* 0x0000003f41ac7223 */ /* 0x000fc8000001080c */
[----:B0-----:R-:W-:Y:S01]  /*39ae0*/  FSEL R2, R0, RZ, P0 ;  /* 0x000000ff00027208 */ /* 0x001fe20000000000 */
[-CC-:B------:R-:W-:Y:S01]  /*39af0*/  FFMA.FTZ R31, R31, R63.reuse, -R12.reuse ;  /* 0x0000003f1f1f7223 */ /* 0x180fe2000001080c */
[----:B------:R-:W-:-:S03]  /*39b00*/  FFMA.FTZ R207, R30, R63, -R12 ;  /* 0x0000003f1ecf7223 */ /* 0x000fc6000001080c */
[-CC-:B------:R-:W-:Y:S01]  /*39b10*/  FFMA.FTZ R173, R13, R63.reuse, -R2.reuse ;  /* 0x0000003f0dad7223 */ /* 0x180fe20000010802 */
[-C--:B------:R-:W-:Y:S01]  /*39b20*/  FFMA.FTZ R30, R54, R63.reuse, -R2 ;  /* 0x0000003f361e7223 */ /* 0x080fe20000010802 */
[-C--:B------:R-:W-:Y:S01]  /*39b30*/  FFMA.FTZ R174, R60, R63.reuse, -R12 ;  /* 0x0000003f3cae7223 */ /* 0x080fe2000001080c */
[-C--:B------:R-:W-:Y:S01]  /*39b40*/  FFMA.FTZ R175, R55, R63.reuse, -R2 ;  /* 0x0000003f37af7223 */ /* 0x080fe20000010802 */
[----:B------:R-:W-:Y:S01]  /*39b50*/  MUFU.EX2 R172, R172 ;  /* 0x000000ac00ac7308 */ /* 0x000fe20000000800 */
[-CC-:B------:R-:W-:Y:S01]  /*39b60*/  FFMA.FTZ R33, R33, R63.reuse, -R12.reuse ;  /* 0x0000003f21217223 */ /* 0x180fe2000001080c */
[-C--:B------:R-:W-:Y:S01]  /*39b70*/  FFMA.FTZ R203, R32, R63.reuse, -R12 ;  /* 0x0000003f20cb7223 */ /* 0x080fe2000001080c */
[----:B------:R-:W-:-:S05]  /*39b80*/  FFMA.FTZ R32, R56, R63, -R2 ;  /* 0x0000003f38207223 */ /* 0x000fca0000010802 */
[----:B------:R-:W0:Y:S01]  /*39b90*/  MUFU.EX2 R31, R31 ;  /* 0x0000001f001f7308 */ /* 0x000e220000000800 */
[-C--:B------:R-:W-:Y:S01]  /*39ba0*/  FFMA.FTZ R9, R53, R63.reuse, -R12 ;  /* 0x0000003f35097223 */ /* 0x080fe2000001080c */
[----:B------:R-:W-:-:S06]  /*39bb0*/  FFMA.FTZ R13, R57, R63, -R2 ;  /* 0x0000003f390d7223 */ /* 0x000fcc0000010802 */
[----:B------:R-:W-:Y:S08]  /*39bc0*/  MUFU.EX2 R173, R173 ;  /* 0x000000ad00ad7308 */ /* 0x000ff00000000800 */
[----:B------:R-:W1:Y:S01]  /*39bd0*/  MUFU.EX2 R30, R30 ;  /* 0x0000001e001e7308 */ /* 0x000e620000000800 */
[-CC-:B------:R-:W-:Y:S01]  /*39be0*/  FFMA.FTZ R8, R52, R63.reuse, -R12.reuse ;  /* 0x0000003f34087223 */ /* 0x180fe2000001080c */
[----:B------:R-:W-:-:S06]  /*39bf0*/  FFMA.FTZ R11, R51, R63, -R12 ;  /* 0x0000003f330b7223 */ /* 0x000fcc000001080c */
[----:B------:R-:W2:Y:S01]  /*39c00*/  MUFU.EX2 R174, R174 ;  /* 0x000000ae00ae7308 */ /* 0x000ea20000000800 */
[-CC-:B------:R-:W-:Y:S01]  /*39c10*/  FFMA.FTZ R10, R50, R63.reuse, -R12.reuse ;  /* 0x0000003f320a7223 */ /* 0x180fe2000001080c */
[-CC-:B------:R-:W-:Y:S01]  /*39c20*/  FFMA.FTZ R185, R49, R63.reuse, -R12.reuse ;  /* 0x0000003f31b97223 */ /* 0x180fe2000001080c */
[----:B------:R-:W-:-:S05]  /*39c30*/  FFMA.FTZ R184, R48, R63, -R12 ;  /* 0x0000003f30b87223 */ /* 0x000fca000001080c */
[----:B------:R-:W3:Y:S01]  /*39c40*/  MUFU.EX2 R175, R175 ;  /* 0x000000af00af7308 */ /* 0x000ee20000000800 */
[-CC-:B------:R-:W-:Y:S01]  /*39c50*/  FFMA.FTZ R187, R46, R63.reuse, -R12.reuse ;  /* 0x0000003f2ebb7223 */ /* 0x180fe2000001080c */
[-CC-:B------:R-:W-:Y:S01]  /*39c60*/  FFMA.FTZ R186, R45, R63.reuse, -R12.reuse ;  /* 0x0000003f2dba7223 */ /* 0x180fe2000001080c */
[-CC-:B------:R-:W-:Y:S01]  /*39c70*/  FFMA.FTZ R194, R44, R63.reuse, -R12.reuse ;  /* 0x0000003f2cc27223 */ /* 0x180fe2000001080c */
[-CC-:B------:R-:W-:Y:S01]  /*39c80*/  FFMA.FTZ R193, R43, R63.reuse, -R12.reuse ;  /* 0x0000003f2bc17223 */ /* 0x180fe2000001080c */
[-CC-:B------:R-:W-:Y:S01]  /*39c90*/  FFMA.FTZ R196, R42, R63.reuse, -R12.reuse ;  /* 0x0000003f2ac47223 */ /* 0x180fe2000001080c */
[-CC-:B------:R-:W-:Y:S02]  /*39ca0*/  FFMA.FTZ R195, R40, R63.reuse, -R12.reuse ;  /* 0x0000003f28c37223 */ /* 0x180fe4000001080c */
[----:B------:R-:W4:Y:S01]  /*39cb0*/  MUFU.EX2 R33, R33 ;  /* 0x0000002100217308 */ /* 0x000f220000000800 */
[-CC-:B------:R-:W-:Y:S01]  /*39cc0*/  FFMA.FTZ R202, R39, R63.reuse, -R12.reuse ;  /* 0x0000003f27ca7223 */ /* 0x180fe2000001080c */
[-CC-:B------:R-:W-:Y:S01]  /*39cd0*/  FFMA.FTZ R201, R38, R63.reuse, -R12.reuse ;  /* 0x0000003f26c97223 */ /* 0x180fe2000001080c */
[-CC-:B------:R-:W-:Y:S01]  /*39ce0*/  FFMA.FTZ R204, R37, R63.reuse, -R12.reuse ;  /* 0x0000003f25cc7223 */ /* 0x180fe2000001080c */
[-CC-:B------:R-:W-:Y:S01]  /*39cf0*/  FFMA.FTZ R206, R14, R63.reuse, -R12.reuse ;  /* 0x0000003f0ece7223 */ /* 0x180fe2000001080c */
[-C--:B------:R-:W-:Y:S01]  /*39d00*/  FFMA.FTZ R208, R15, R63.reuse, -R12 ;  /* 0x0000003f0fd07223 */ /* 0x080fe2000001080c */
[----:B------:R-:W-:-:S02]  /*39d10*/  FFMA.FTZ R12, R58, R63, -R2 ;  /* 0x0000003f3a0c7223 */ /* 0x000fc40000010802 */
[----:B------:R-:W5:Y:S01]  /*39d20*/  MUFU.EX2 R32, R32 ;  /* 0x0000002000207308 */ /* 0x000f620000000800 */
[-CC-:B------:R-:W-:Y:S01]  /*39d30*/  FFMA.FTZ R15, R59, R63.reuse, -R2.reuse ;  /* 0x0000003f3b0f7223 */ /* 0x180fe20000010802 */
[----:B------:R-:W-:Y:S01]  /*39d40*/  FFMA.FTZ R200, R20, R63, -R2 ;  /* 0x0000003f14c87223 */ /* 0x000fe20000010802 */
[----:B0-----:R-:W-:-:S05]  /*39d50*/  FADD.FTZ R3, R172, R31 ;  /* 0x0000001fac037221 */ /* 0x001fca0000010000 */
[----:B------:R-:W0:Y:S01]  /*39d60*/  MUFU.EX2 R9, R9 ;  /* 0x0000000900097308 */ /* 0x000e220000000800 */
[----:B-1----:R-:W-:Y:S01]  /*39d70*/  FADD.FTZ R20, R173, R30 ;  /* 0x0000001ead147221 */ /* 0x002fe20000010000 */
[----:B------:R-:W-:-:S06]  /*39d80*/  FFMA.FTZ R14, R47, R63, -R2 ;  /* 0x0000003f2f0e7223 */ /* 0x000fcc0000010802 */
        /* <DEDUP_REMOVED lines=8> */
[----:B-----5:R-:W-:-:S06]  /*39e10*/  FADD.FTZ R20, R32, R3 ;  /* 0x0000000320147221 */ /* 0x020fcc0000010000 */
[----:B------:R-:W4:Y:S01]  /*39e20*/  MUFU.EX2 R11, R11 ;  /* 0x0000000b000b7308 */ /* 0x000f220000000800 */
[----:B------:R-:W-:-:S07]  /*39e30*/  FFMA.FTZ R188, R36, R63, -R2 ;  /* 0x0000003f24bc7223 */ /* 0x000fce0000010802 */
[----:B------:R-:W5:Y:S01]  /*39e40*/  MUFU.EX2 R15, R15 ;  /* 0x0000000f000f7308 */ /* 0x000f620000000800 */
[----:B------:R-:W-:Y:S01]  /*39e50*/  FFMA.FTZ R199, R19, R63, -R2 ;  /* 0x0000003f13c77223 */ /* 0x000fe20000010802 */
[----:B0-----:R-:W-:-:S06]  /*39e60*/  FADD.FTZ R3, R9, R24 ;  /* 0x0000001809037221 */ /* 0x001fcc0000010000 */
[----:B------:R-:W0:Y:S01]  /*39e70*/  MUFU.EX2 R10, R10 ;  /* 0x0000000a000a7308 */ /* 0x000e220000000800 */
[----:B-1----:R-:W-:Y:S01]  /*39e80*/  FADD.FTZ R19, R13, R20 ;  /* 0x000000140d137221 */ /* 0x002fe20000010000 */
[----:B------:R-:W-:-:S06]  /*39e90*/  FFMA.FTZ R190, R35, R63, -R2 ;  /* 0x0000003f23be7223 */ /* 0x000fcc0000010802 */
[----:B------:R-:W1:Y:S01]  /*39ea0*/  MUFU.EX2 R14, R14 ;  /* 0x0000000e000e7308 */ /* 0x000e620000000800 */
[----:B--2---:R-:W-:Y:S01]  /*39eb0*/  FADD.FTZ R20, R8, R3 ;  /* 0x0000000308147221 */ /* 0x004fe20000010000 */
[----:B---3--:R-:W-:-:S06]  /*39ec0*/  FADD.FTZ R24, R12, R19 ;  /* 0x000000130c187221 */ /* 0x008fcc0000010000 */
[----:B------:R-:W2:Y:S01]  /*39ed0*/  MUFU.EX2 R185, R185 ;  /* 0x000000b900b97308 */ /* 0x000ea20000000800 */
[----:B------:R-:W-:-:S07]  /*39ee0*/  FFMA.FTZ R189, R34, R63, -R2 ;  /* 0x0000003f22bd7223 */ /* 0x000fce0000010802 */
[----:B------:R-:W3:Y:S01]  /*39ef0*/  MUFU.EX2 R0, R0 ;  /* 0x0000000000007308 */ /* 0x000ee20000000800 */
[-CC-:B------:R-:W-:Y:S01]  /*39f00*/  FFMA.FTZ R205, R18, R63.reuse, -R2.reuse ;  /* 0x0000003f12cd7223 */ /* 0x180fe20000010802 */
[----:B------:R-:W-:Y:S01]  /*39f10*/  FFMA.FTZ R18, R5, R63, -R2 ;  /* 0x0000003f05127223 */ /* 0x000fe20000010802 */
[----:B----4-:R-:W-:-:S05]  /*39f20*/  FADD.FTZ R3, R11, R20 ;  /* 0x000000140b037221 */ /* 0x010fca0000010000 */
[----:B------:R-:W4:Y:S01]  /*39f30*/  MUFU.EX2 R184, R184 ;  /* 0x000000b800b87308 */ /* 0x000f220000000800 */
[----:B-----5:R-:W-:-:S07]  /*39f40*/  FADD.FTZ R5, R15, R24 ;  /* 0x000000180f057221 */ /* 0x020fce0000010000 */
[----:B------:R-:W5:Y:S01]  /*39f50*/  MUFU.EX2 R188, R188 ;  /* 0x000000bc00bc7308 */ /* 0x000f620000000800 */
[----:B0-----:R-:W-:Y:S01]  /*39f60*/  FADD.FTZ R24, R10, R3 ;  /* 0x000000030a187221 */ /* 0x001fe20000010000 */
[----:B-1----:R-:W-:-:S06]  /*39f70*/  FADD.FTZ R5, R14, R5 ;  /* 0x000000050e057221 */ /* 0x002fcc0000010000 */
[----:B------:R-:W0:Y:S01]  /*39f80*/  MUFU.EX2 R187, R187 ;  /* 0x000000bb00bb7308 */ /* 0x000e220000000800 */
        /* <DEDUP_REMOVED lines=11> */
[----:B0-----:R-:W-:Y:S01]  /*3a040*/  FADD.FTZ R3, R187, R4 ;  /* 0x00000004bb037221 */ /* 0x001fe20000010000 */
[----:B-1----:R-:W-:-:S06]  /*3a050*/  FADD.FTZ R4, R190, R5 ;  /* 0x00000005be047221 */ /* 0x002fcc0000010000 */
[----:B------:R-:W0:Y:S08]  /*3a060*/  MUFU.EX2 R193, R193 ;  /* 0x000000c100c17308 */ /* 0x000e300000000800 */
        /* <DEDUP_REMOVED lines=47> */
[----:B-----5:R-:W-:-:S03]  /*3a360*/  FADD.FTZ R2, R21, R2 ;  /* 0x0000000215027221 */ /* 0x020fc60000010000 */
[----:B0-----:R-:W-:Y:S01]  /*3a370*/  FADD.FTZ R3, R209, R4 ;  /* 0x00000004d1037221 */ /* 0x001fe20000010000 */
[----:B-1----:R-:W-:-:S03]  /*3a380*/  FADD.FTZ R2, R181, R2 ;  /* 0x00000002b5027221 */ /* 0x002fc60000010000 */
[----:B--2---:R-:W-:Y:S01]  /*3a390*/  FADD.FTZ R27, R208, R3 ;  /* 0x00000003d01b7221 */ /* 0x004fe20000010000 */
[----:B---3--:R-:W-:-:S04]  /*3a3a0*/  FADD.FTZ R29, R159, R2 ;  /* 0x000000029f1d7221 */ /* 0x008fc80000010000 */
[----:B------:R-:W-:Y:S04]  /*3a3b0*/  ST.E desc[UR6][R6.64+0x10], R27 ;  /* 0x0000101b06007985 */ /* 0x000fe8000c101906 */
[----:B------:R0:W-:Y:S04]  /*3a3c0*/  ST.E desc[UR6][R6.64+0x14], R29 ;  /* 0x0000141d06007985 */ /* 0x0001e8000c101906 */
[----:B------:R-:W2:Y:S04]  /*3a3d0*/  LDL.64 R24, [UR4] ;  /* 0x00000004ff187983 */ /* 0x000ea80008100a00 */
[----:B------:R-:W3:Y:S04]  /*3a3e0*/  LDL.64 R4, [UR4+0x98] ;  /* 0x00009804ff047983 */ /* 0x000ee80008100a00 */
[----:B------:R-:W4:Y:S01]  /*3a3f0*/  LDL.64 R2, [UR4+0x80] ;  /* 0x00008004ff027983 */ /* 0x000f220008100a00 */
[----:B------:R-:W-:-:S03]  /*3a400*/  LEA.HI R26, R215, 0x8, RZ, 0x19 ;  /* 0x00000008d71a7811 */ /* 0x000fc600078fc8ff */
[----:B0-----:R-:W5:Y:S02]  /*3a410*/  LDL.64 R6, [UR4+0x88] ;  /* 0x00008804ff067983 */ /* 0x001f640008100a00 */
[----:B------:R0:W-:Y:S06]  /*3a420*/  BAR.SYNC.DEFER_BLOCKING R26, 0x100 ;  /* 0x0004001a0000751d */ /* 0x0001ec0000010000 */
[----:B--2---:R-:W2:Y:S04]  /*3a430*/  LD.E R25, desc[UR6][R24.64] ;  /* 0x0000000618197980 */ /* 0x004ea8000c101900 */
[----:B---3--:R-:W2:Y:S04]  /*3a440*/  LD.E.64 R4, desc[UR6][R4.64] ;  /* 0x0000000604047980 */ /* 0x008ea8000c101b00 */
[----:B----4-:R-:W3:Y:S04]  /*3a450*/  LD.E R35, desc[UR6][R2.64] ;  /* 0x0000000602237980 */ /* 0x010ee8000c101900 */
        /* <DEDUP_REMOVED lines=127> */
[----:B--2---:R-:W-:Y:S01]  /*3ac50*/  IMAD R4, R25, 0xc00, R4 ;  /* 0x00000c0019047824 */ /* 0x004fe200078e0204 */
[----:B------:R-:W-:-:S04]  /*3ac60*/  R2UR UR11, R5 ;  /* 0x00000000050b72ca */ /* 0x000fc800000e0000 */
[----:B------:R-:W-:Y:S02]  /*3ac70*/  R2UR UR10, R4 ;  /* 0x00000000040a72ca */ /* 0x000fe400000e0000 */
[----:B------:R-:W-:Y:S02]  /*3ac80*/  F2FP.F16.F32.PACK_AB R172, R31, R172 ;  /* 0x000000ac1fac723e */ /* 0x000fe400000000ff */
[----:B------:R-:W-:Y:S02]  /*3ac90*/  F2FP.F16.F32.PACK_AB R174, R33, R174 ;  /* 0x000000ae21ae723e */ /* 0x000fe400000000ff */
[----:B------:R-:W-:Y:S02]  /*3aca0*/  F2FP.F16.F32.PACK_AB R173, R30, R173 ;  /* 0x000000ad1ead723e */ /* 0x000fe400000000ff */
[----:B------:R-:W-:Y:S01]  /*3acb0*/  F2FP.F16.F32.PACK_AB R175, R32, R175 ;  /* 0x000000af20af723e */ /* 0x000fe200000000ff */
        /* <DEDUP_REMOVED lines=128> */
[----:B------:R-:W-:Y:S01]  /*3b4c0*/  ST.E desc[UR6][R6.64], RZ ;  /* 0x000000ff06007985 */ /* 0x000fe2000c101906 */
[----:B0-----:R-:W-:-:S06]  /*3b4d0*/  WARPGROUP.ARRIVE ;  /* 0x00000000000079c5 */ /* 0x001fcc0000000000 */
[----:B------:R-:W-:Y:S03]  /*3b4e0*/  HGMMA.64x256x16.F32 R24, R172, gdesc[UR8].tnspB, RZ, !UPT, gsb0 ;  /* 0x43e00008ac187df0 */ /* 0x000fe6000c0008ff */
[----:B------:R-:W-:Y:S02]  /*3b4f0*/  WARPGROUP.DEPBAR.LE gsb0, 0x0 ;  /* 0x00008000000079c5 */ /* 0x000fe40000010000 */
        /* <DEDUP_REMOVED lines=129> */
[----:B0-----:R-:W5:Y:S04]  /*3bd10*/  LD.E R24, desc[UR6][R2.64] ;  /* 0x0000000602187980 */ /* 0x001f68000c101900 */
[----:B-1----:R-:W5:Y:S04]  /*3bd20*/  LD.E R25, desc[UR6][R2.64+0x4] ;  /* 0x0000040602197980 */ /* 0x002f68000c101900 */
[----:B--2---:R-:W2:Y:S04]  /*3bd30*/  LD.E R26, desc[UR6][R2.64+0x8] ;  /* 0x00000806021a7980 */ /* 0x004ea8000c101900 */
[----:B---3--:R-:W2:Y:S04]  /*3bd40*/  LD.E R27, desc[UR6][R2.64+0xc] ;  /* 0x00000c06021b7980 */ /* 0x008ea8000c101900 */
[----:B----4-:R-:W2:Y:S04]  /*3bd50*/  LD.E R28, desc[UR6][R2.64+0x10] ;  /* 0x00001006021c7980 */ /* 0x010ea8000c101900 */
        /* <DEDUP_REMOVED lines=123> */
[----:B------:R-:W-:Y:S01]  /*3c510*/  IMAD.MOV.U32 R173, RZ, RZ, R5 ;  /* 0x000000ffffad7224 */ /* 0x000fe200078e0005 */
[----:B------:R-:W-:-:S04]  /*3c520*/  IADD3 R172, R4, 0x80, RZ ;  /* 0x0000008004ac7810 */ /* 0x000fc80007ffe0ff */
[----:B------:R-:W-:Y:S02]  /*3c530*/  R2UR UR10, R172 ;  /* 0x00000000ac0a72ca */ /* 0x000fe400000e0000 */
[----:B------:R-:W-:Y:S02]  /*3c540*/  R2UR UR11, R173 ;  /* 0x00000000ad0b72ca */ /* 0x000fe400000e0000 */
[----:B------:R-:W-:Y:S02]  /*3c550*/  F2FP.F16.F32.PACK_AB R172, R8, R9 ;  /* 0x0000000908ac723e */ /* 0x000fe400000000ff */
[----:B------:R-:W-:Y:S02]  /*3c560*/  F2FP.F16.F32.PACK_AB R174, R10, R11 ;  /* 0x0000000b0aae723e */ /* 0x000fe400000000ff */
[----:B------:R-:W-:Y:S02]  /*3c570*/  F2FP.F16.F32.PACK_AB R173, R12, R13 ;  /* 0x0000000d0cad723e */ /* 0x000fe400000000ff */
[----:B------:R-:W-:-:S04]  /*3c580*/  F2FP.F16.F32.PACK_AB R175, R14, R15 ;  /* 0x0000000f0eaf723e */ /* 0x000fc800000000ff */
[----:B--2---:R-:W-:-:S06]  /*3c590*/  WARPGROUP.ARRIVE ;  /* 0x00000000000079c5 */ /* 0x004fcc0000000000 */
[----:B------:R-:W-:Y:S03]  /*3c5a0*/  HGMMA.64x256x16.F32 R24, R172, gdesc[UR8].tnspB, R24, gsb0 ;  /* 0x43e00008ac187df0 */ /* 0x000fe60008000818 */
        /* <DEDUP_REMOVED lines=1457> */
[----:B------:R-:W-:-:S13]  /*420c0*/  LOP3.LUT P6, RZ, R215, 0x7f, RZ, 0xc0, !PT ;  /* 0x0000007fd7ff7812 */ /* 0x000fda00078cc0ff */
[----:B0-----:R-:W-:Y:S05]  /*420d0*/  @P6 BRA `(.L_x_3253) ;  /* 0x0000000000206947 */ /* 0x001fea0003800000 */
[----:B------:R-:W2:Y:S04]  /*420e0*/  LDL.64 R2, [UR4+0x40] ;  /* 0x00004004ff027983 */ /* 0x000ea80008100a00 */
[----:B------:R-:W3:Y:S04]  /*420f0*/  LDL.64 R4, [UR4] ;  /* 0x00000004ff047983 */ /* 0x000ee80008100a00 */
[----:B--2---:R-:W2:Y:S04]  /*42100*/  LD.E.64 R2, desc[UR6][R2.64+0x30] ;  /* 0x0000300602027980 */ /* 0x004ea8000c101b00 */
[----:B---3--:R-:W3:Y:S01]  /*42110*/  LD.E R4, desc[UR6][R4.64] ;  /* 0x0000000604047980 */ /* 0x008ee2000c101900 */
[----:B--2---:R-:W-:-:S05]  /*42120*/  MOV R7, R2 ;  /* 0x0000000200077202 */ /* 0x004fca0000000f00 */
[----:B---3--:R-:W-:-:S05]  /*42130*/  IMAD R0, R4, 0x8, R7 ;  /* 0x0000000804007824 */ /* 0x008fca00078e0207 */
[----:B------:R-:W-:-:S04]  /*42140*/  PRMT R0, RZ, 0x654, R0 ;  /* 0x00000654ff007816 */ /* 0x000fc80000000000 */
[----:B------:R0:W-:Y:S03]  /*42150*/  SYNCS.ARRIVE.TRANS64.RED.A1T0 RZ, [R0+URZ], RZ ;  /* 0x000000ff00ff79a7 */ /* 0x0001e6000810043f */
.L_x_3253:
[----:B------:R-:W-:-:S04]  /*42160*/  IMAD.MOV.U32 R217, RZ, RZ, 0x0 ;  /* 0x00000000ffd97424 */ /* 0x000fc800078e00ff */
[----:B0-----:R-:W-:Y:S05]  /*42170*/  RET.REL.NODEC R216 `(_ZN7cutlass13device_kernelIN5flash11enable_sm90INS1_16FlashAttnFwdSm90INS1_25CollectiveMainloopFwdSm90ILi2EN4cute5tupleIJNS5_1CILi1EEES8_S8_EEENS6_IJNS7_ILi128EEENS7_ILi96EEENS7_ILi64EEEEEELi256ENS_6half_tEfNS_4arch4Sm90ELb0ELb1ELb1ELb1ELb0ELb1ELb1ELb1ELb0ELb0ELb0ELb0EEENS1_21CollectiveEpilogueFwdINS6_IJSA_NS7_ILi256EEESB_EEES9_SE_SG_Li256ELb1ELb0ELb0ELb0EEENS1_36VarlenDynamicPersistentTileSchedulerILi128ELi96ELi256ELi32ELb0ELb0ELb1ELb1ELb0ELb1EEEEEEEEEvNT_6ParamsE) ;  /* 0xfffffbdcd8a07950 */ /* 0x001fea0003c3ffff */
.L_x_3229:
[----:B0-----:R0:W1:Y:S02]  /*42180*/  SYNCS.PHASECHK.TRANS64.TRYWAIT P0, [R8+URZ], R9 ;  /* 0x00000009080075a7 */ /* 0x001064000800017f */
[----:B-1----:R-:W-:Y:S05]  /*42190*/  @!P0 NANOSLEEP.SYNCS 0x989680 ;  /* 0x009896800000895d */ /* 0x002fea0003900000 */
[----:B------:R-:W1:Y:S02]  /*421a0*/  @!P0 SYNCS.PHASECHK.TRANS64 P0, [R8+URZ], R9 ;  /* 0x00000009080085a7 */ /* 0x000e64000800007f */
[----:B-1----:R-:W-:Y:S05]  /*421b0*/  @!P0 BRA `(.L_x_3229) ;  /* 0xfffffffc00f08947 */ /* 0x002fea000383ffff */
[----:B------:R-:W-:Y:S05]  /*421c0*/  BRA `(.L_x_3228) ;  /* 0xffffff4800087947 */ /* 0x000fea000383ffff */
.L_x_3231:
[----:B0-----:R0:W1:Y:S02]  /*421d0*/  SYNCS.PHASECHK.TRANS64.TRYWAIT P0, [R4+URZ+0x32410], R3 ;  /* 0x03241003040075a7 */ /* 0x001064000800017f */
[----:B-1----:R-:W-:Y:S05]  /*421e0*/  @!P0 NANOSLEEP.SYNCS 0x989680 ;  /* 0x009896800000895d */ /* 0x002fea0003900000 */
[----:B------:R-:W1:Y:S02]  /*421f0*/  @!P0 SYNCS.PHASECHK.TRANS64 P0, [R4+URZ+0x32410], R3 ;  /* 0x03241003040085a7 */ /* 0x000e64000800007f */
[----:B-1----:R-:W-:Y:S05]  /*42200*/  @!P0 BRA `(.L_x_3231) ;  /* 0xfffffffc00f08947 */ /* 0x002fea000383ffff */
[----:B------:R-:W-:Y:S05]  /*42210*/  BRA `(.L_x_3254) ;  /* 0xffffff4800fc7947 */ /* 0x000fea000383ffff */
.L_x_3238:
[----:B0-----:R0:W1:Y:S02]  /*42220*/  SYNCS.PHASECHK.TRANS64.TRYWAIT P0, [R8+URZ], R9 ;  /* 0x00000009080075a7 */ /* 0x001064000800017f */
[----:B-1----:R-:W-:Y:S05]  /*42230*/  @!P0 NANOSLEEP.SYNCS 0x989680 ;  /* 0x009896800000895d */ /* 0x002fea0003900000 */
[----:B------:R-:W1:Y:S02]  /*42240*/  @!P0 SYNCS.PHASECHK.TRANS64 P0, [R8+URZ], R9 ;  /* 0x00000009080085a7 */ /* 0x000e64000800007f */
[----:B-1----:R-:W-:Y:S05]  /*42250*/  @!P0 BRA `(.L_x_3238) ;  /* 0xfffffffc00f08947 */ /* 0x002fea000383ffff */
[----:B------:R-:W-:Y:S05]  /*42260*/  BRA `(.L_x_3237) ;  /* 0xffffff4c00707947 */ /* 0x000fea000383ffff */
.L_x_3255:
        /* <DEDUP_REMOVED lines=9> */
.L_x_4727:


//--------------------- .text._ZN7cutlass13device_kernelIN5flash11enable_sm90INS1_16FlashAttnFwdSm90INS1_25CollectiveMainloopFwdSm90ILi2EN4cute5tupleIJNS5_1CILi1EEES8_S8_EEENS6_IJNS7_ILi128EEENS7_ILi96EEENS7_ILi64EEEEEELi256ENS_6half_tEfNS_4arch4Sm90ELb1ELb0ELb1ELb0ELb0ELb0ELb0ELb1ELb0ELb0ELb0ELb0EEENS1_21CollectiveEpilogueFwdINS6_IJSA_NS7_ILi256EEESB_EEES9_SE_SG_Li256ELb0ELb0ELb0ELb0EEENS1_30DynamicPersistentTileSchedulerILi256ELi32ELb0ELb0ELb1EEEEEEEEEvNT_6ParamsE --------------------------
	.section	.text._ZN7cutlass13device_kernelIN5flash11enable_sm90INS1_16FlashAttnFwdSm90INS1_25CollectiveMainloopFwdSm90ILi2EN4cute5tupleIJNS5_1CILi1EEES8_S8_EEENS6_IJNS7_ILi128EEENS7_ILi96EEENS7_ILi64EEEEEELi256ENS_6half_tEfNS_4arch4Sm90ELb1ELb0ELb1ELb0ELb0ELb0ELb0ELb1ELb0ELb0ELb0ELb0EEENS1_21CollectiveEpilogueFwdINS6_IJSA_NS7_ILi256EEESB_EEES9_SE_SG_Li256ELb0ELb0ELb0ELb0EEENS1_30DynamicPersistentTileSchedulerILi256ELi32ELb0ELb0ELb1EEEEEEEEEvNT_6ParamsE,"ax",@progbits
	.align	128
.text._ZN7cutlass13device_kernelIN5flash11enable_sm90INS1_16FlashAttnFwdSm90INS1_25CollectiveMainloopFwdSm90ILi2EN4cute5tupleIJNS5_1CILi1EEES8_S8_EEENS6_IJNS7_ILi128EEENS7_ILi96EEENS7_ILi64EEEEEELi256ENS_6half_tEfNS_4arch4Sm90ELb1ELb0ELb1ELb0ELb0ELb0ELb0ELb1ELb0ELb0ELb0ELb0EEENS1_21CollectiveEpilogueFwdINS6_IJSA_NS7_ILi256EEESB_EEES9_SE_SG_Li256ELb0ELb0ELb0ELb0EEENS1_30DynamicPersistentTileSchedulerILi256ELi32ELb0ELb0ELb1EEEEEEEEEvNT_6ParamsE:
        .type           _ZN7cutlass13device_kernelIN5flash11enable_sm90INS1_16FlashAttnFwdSm90INS1_25CollectiveMainloopFwdSm90ILi2EN4cute5tupleIJNS5_1CILi1EEES8_S8_EEENS6_IJNS7_ILi128EEENS7_ILi96EEENS7_ILi64EEEEEELi256ENS_6half_tEfNS_4arch4Sm90ELb1ELb0ELb1ELb0ELb0ELb0ELb0ELb1ELb0ELb0ELb0ELb0EEENS1_21CollectiveEpilogueFwdINS6_IJSA_NS7_ILi256EEESB_EEES9_SE_SG_Li256ELb0ELb0ELb0ELb0EEENS1_30DynamicPersistentTileSchedulerILi256ELi32ELb0ELb0ELb1EEEEEEEEEvNT_6ParamsE,@function
        .size           _ZN7cutlass13device_kernelIN5flash11enable_sm90INS1_16FlashAttnFwdSm90INS1_25CollectiveMainloopFwdSm90ILi2EN4cute5tupleIJNS5_1CILi1EEES8_S8_EEENS6_IJNS7_ILi128EEENS7_ILi96EEENS7_ILi64EEEEEELi256ENS_6half_tEfNS_4arch4Sm90ELb1ELb0ELb1ELb0ELb0ELb0ELb0ELb1ELb0ELb0ELb0ELb0EEENS1_21CollectiveEpilogueFwdINS6_IJSA_NS7_ILi256EEESB_EEES9_SE_SG_Li256ELb0ELb0ELb0ELb0EEENS1_30DynamicPersistentTileSchedulerILi256ELi32ELb0ELb0ELb1EEEEEEEEEvNT_6ParamsE,(.L_x_4729 - _ZN7cutlass13device_kernelIN5flash11enable_sm90INS1_16FlashAttnFwdSm90INS1_25CollectiveMainloopFwdSm90ILi2EN4cute5tupleIJNS5_1CILi1EEES8_S8_EEENS6_IJNS7_ILi128EEENS7_ILi96EEENS7_ILi64EEEEEELi256ENS_6half_tEfNS_4arch4Sm90ELb1ELb0ELb1ELb0ELb0ELb0ELb0ELb1ELb0ELb0ELb0ELb0EEENS1_21CollectiveEpilogueFwdINS6_IJSA_NS7_ILi256EEESB_EEES9_SE_SG_Li256ELb0ELb0ELb0ELb0EEENS1_30DynamicPersistentTileSchedulerILi256ELi32ELb0ELb0ELb1EEEEEEEEEvNT_6ParamsE)
        .other          _ZN7cutlass13device_kernelIN5flash11enable_sm90INS1_16FlashAttnFwdSm90INS1_25CollectiveMainloopFwdSm90ILi2EN4cute5tupleIJNS5_1CILi1EEES8_S8_EEENS6_IJNS7_ILi128EEENS7_ILi96EEENS7_ILi64EEEEEELi256ENS_6half_tEfNS_4arch4Sm90ELb1ELb0ELb1ELb0ELb0ELb0ELb0ELb1ELb0ELb0ELb0ELb0EEENS1_21CollectiveEpilogueFwdINS6_IJSA_NS7_ILi256EEESB_EEES9_SE_SG_Li256ELb0ELb0ELb0ELb0EEENS1_30DynamicPersistentTileSchedulerILi256ELi32ELb0ELb0ELb1EEEEEEEEEvNT_6ParamsE,@"STO_CUDA_ENTRY STV_DEFAULT"
_ZN7cutlass13device_kernelIN5flash11enable_sm90INS1_16FlashAttnFwdSm90INS1_25CollectiveMainloopFwdSm90ILi2EN4cute5tupleIJNS5_1CILi1EEES8_S8_EEENS6_IJNS7_ILi128EEENS7_ILi96EEENS7_ILi64EEEEEELi256ENS_6half_tEfNS_4arch4Sm90ELb1ELb0ELb1ELb0ELb0ELb0ELb0ELb1ELb0ELb0ELb0ELb0EEENS1_21CollectiveEpilogueFwdINS6_IJSA_NS7_ILi256EEESB_EEES9_SE_SG_Li256ELb0ELb0ELb0ELb0EEENS1_30DynamicPersistentTileSchedulerILi256ELi32ELb0ELb0ELb1EEEEEEEEEvNT_6ParamsE:
        /* <DEDUP_REMOVED lines=23> */
.L_x_3257:
[----:B------:R-:W-:Y:S05]  /*0170*/  BSYNC B0 ;  /* 0x0000000000007941 */ /* 0x000fea0003800000 */
.L_x_3256:
        /* <DEDUP_REMOVED lines=37> */
.L_x_3258:
        /* <DEDUP_REMOVED lines=22> */
.L_x_3259:
        /* <DEDUP_REMOVED lines=18> */
.L_x_3260:
        /* <DEDUP_REMOVED lines=22> */
.L_x_3261:
        /* <DEDUP_REMOVED lines=22> */
.L_x_3262:
[----:B------:R-:W-:Y:S01]  /*0910*/  PLOP3.LUT P0, PT, PT, PT, UP0, 0x80, 0x0 ;  /* 0x000000000000781c */ /* 0x000fe20003f0f008 */
[----:B------:R-:W-:Y:S01]  /*0920*/  UMOV UR36, 0x1 ;  /* 0x0000000100247882 */ /* 0x000fe20000000000 */
[----:B------:R-:W-:Y:S01]  /*0930*/  NOP ;  /* 0x0000000000007918 */ /* 0x000fe20000000000 */
[----:B------:R-:W-:Y:S01]  /*0940*/  USEL UR36, UR36, 0x2, !UP0 ;  /* 0x0000000224247887 */ /* 0x000fe2000c000000 */
[----:B------:R-:W-:Y:S01]  /*0950*/  ULDC.64 UR46, c[0x0][0x208] ;  /* 0x00008200002e7ab9 */ /* 0x000fe20000000a00 */
[----:B-123--:R-:W-:Y:S08]  /*0960*/  BAR.SYNC.DEFER_BLOCKING 0x0 ;  /* 0x0000000000007b1d */ /* 0x00eff00000010000 */
[----:B------:R-:W-:Y:S05]  /*0970*/  @!P0 BRA `(.L_x_3263) ;  /* 0x000000a000908947 */ /* 0x000fea0003800000 */
.L_x_3264:
        /* <DEDUP_REMOVED lines=24> */
[----:B---3--:R-:W-:Y:S02]  /*0b00*/  UMOV UR5, UR6 ;  /* 0x0000000600057c82 */ /* 0x008fe40008000000 */
[----:B------:R-:W-:Y:S01]  /*0b10*/  MOV R17, UR5 ;  /* 0x0000000500117c02 */ /* 0x000fe20008000f00 */
[----:B------:R-:W-:Y:S01]  /*0b20*/  IMAD.U32 R16, RZ, RZ, UR4 ;  /* 0x00000004ff107e24 */ /* 0x000fe2000f8e00ff */
[----:B------:R-:W-:Y:S01]  /*0b30*/  SHF.R.S32.HI R0, RZ, 0x1f, R205 ;  /* 0x0000001fff007819 */ /* 0x000fe200000114cd */
[----:B------:R-:W-:-:S03]  /*0b40*/  UMOV UR4, UR7 ;  /* 0x0000000700047c82 */ /* 0x000fc60008000000 */
[CC--:B------:R-:W-:Y:S02]  /*0b50*/  LEA.HI R3, R0.reuse, R205.reuse, RZ, 0x4 ;  /* 0x000000cd00037211 */ /* 0x0c0fe400078f20ff */
[-C--:B------:R-:W-:Y:S02]  /*0b60*/  LEA.HI R2, R0, R205.reuse, RZ, 0x7 ;  /* 0x000000cd00027211 */ /* 0x080fe400078f38ff */
[----:B------:R-:W-:Y:S02]  /*0b70*/  SHF.R.S32.HI R4, RZ, 0x4, R3 ;  /* 0x00000004ff047819 */ /* 0x000fe40000011403 */
[----:B------:R-:W-:Y:S02]  /*0b80*/  LOP3.LUT R202, R2, 0xffffff80, RZ, 0xc0, !PT ;  /* 0xffffff8002ca7812 */ /* 0x000fe400078ec0ff */
[----:B------:R-:W-:Y:S02]  /*0b90*/  LEA.HI R5, R3, R4, RZ, 0x1 ;  /* 0x0000000403057211 */ /* 0x000fe400078f08ff */
[----:B------:R-:W-:Y:S01]  /*0ba0*/  LEA.HI R204, R0, R205, RZ, 0x5 ;  /* 0x000000cd00cc7211 */ /* 0x000fe200078f28ff */
[----:B------:R-:W-:Y:S01]  /*0bb0*/  IMAD.IADD R202, R205, 0x1, -R202 ;  /* 0x00000001cdca7824 */ /* 0x000fe200078e0aca */
[----:B------:R-:W-:-:S02]  /*0bc0*/  LOP3.LUT R5, R5, 0x1ffffffe, RZ, 0xc0, !PT ;  /* 0x1ffffffe05057812 */ /* 0x000fc400078ec0ff */
[----:B------:R-:W-:Y:S02]  /*0bd0*/  SHF.R.S32.HI R204, RZ, 0x5, R204 ;  /* 0x00000005ffcc7819 */ /* 0x000fe400000114cc */
[----:B------:R-:W-:Y:S02]  /*0be0*/  IADD3 R5, R4, -R5, RZ ;  /* 0x8000000504057210 */ /* 0x000fe40007ffe0ff */
[----:B------:R-:W-:Y:S02]  /*0bf0*/  SHF.R.S32.HI R7, RZ, 0x1f, R202 ;  /* 0x0000001fff077819 */ /* 0x000fe400000114ca */
[----:B------:R-:W-:Y:S02]  /*0c00*/  LOP3.LUT R4, R3, 0x3fffff0, RZ, 0xc0, !PT ;  /* 0x03fffff003047812 */ /* 0x000fe400078ec0ff */
[----:B------:R-:W-:Y:S02]  /*0c10*/  LEA.HI R6, R7, R202, RZ, 0x2 ;  /* 0x000000ca07067211 */ /* 0x000fe400078f10ff */
[----:B------:R-:W-:Y:S01]  /*0c20*/  SHF.R.S32.HI R203, RZ, 0x7, R2 ;  /* 0x00000007ffcb7819 */ /* 0x000fe20000011402 */
[----:B------:R-:W-:Y:S01]  /*0c30*/  IMAD.IADD R3, R205, 0x1, -R4 ;  /* 0x00000001cd037824 */ /* 0x000fe200078e0a04 */
[----:B------:R-:W-:-:S02]  /*0c40*/  SHF.R.S32.HI R4, RZ, 0x2, R6 ;  /* 0x00000002ff047819 */ /* 0x000fc40000011406 */
[----:B------:R-:W-:Y:S01]  /*0c50*/  SHF.R.S32.HI R9, RZ, 0x1f, R6 ;  /* 0x0000001fff097819 */ /* 0x000fe20000011406 */
[----:B------:R-:W-:Y:S01]  /*0c60*/  IMAD R8, R204, 0x10, R3 ;  /* 0x00000010cc087824 */ /* 0x000fe200078e0203 */
[----:B------:R-:W-:Y:S02]  /*0c70*/  LEA.HI R2, R2, R203, RZ, 0x1 ;  /* 0x000000cb02027211 */ /* 0x000fe400078f08ff */
[----:B------:R-:W-:Y:S02]  /*0c80*/  LEA.HI R9, R9, R4, RZ, 0x3 ;  /* 0x0000000409097211 */ /* 0x000fe400078f18ff */
[----:B------:R-:W-:Y:S02]  /*0c90*/  LOP3.LUT R2, R2, 0x3fffffe, RZ, 0xc0, !PT ;  /* 0x03fffffe02027812 */ /* 0x000fe400078ec0ff */
[----:B------:R-:W-:Y:S02]  /*0ca0*/  LEA R3, R8, R5, 0x3 ;  /* 0x0000000508037211 */ /* 0x000fe400078e18ff */
[----:B------:R-:W-:-:S02]  /*0cb0*/  LEA.HI R0, R0, R205, RZ, 0x3 ;  /* 0x000000cd00007211 */ /* 0x000fc400078f18ff */
[----:B------:R-:W-:Y:S01]  /*0cc0*/  LOP3.LUT R9, R9, 0xfffffff8, RZ, 0xc0, !PT ;  /* 0xfffffff809097812 */ /* 0x000fe200078ec0ff */
[----:B------:R-:W-:Y:S01]  /*0cd0*/  IMAD.SHL.U32 R3, R3, 0x8, RZ ;  /* 0x0000000803037824 */ /* 0x000fe200078e00ff */
[----:B------:R-:W-:Y:S02]  /*0ce0*/  LEA.HI R7, R7, R202, RZ, 0x5 ;  /* 0x000000ca07077211 */ /* 0x000fe400078f28ff */
[----:B------:R-:W-:Y:S01]  /*0cf0*/  IADD3 R22, R203, -R2, RZ ;  /* 0x80000002cb167210 */ /* 0x000fe20007ffe0ff */
[----:B------:R-:W-:Y:S01]  /*0d00*/  IMAD.IADD R4, R4, 0x1, -R9 ;  /* 0x0000000104047824 */ /* 0x000fe200078e0a09 */
[----:B------:R-:W-:Y:S01]  /*0d10*/  LOP3.LUT R2, R0, 0x1ffffff8, RZ, 0xc0, !PT ;  /* 0x1ffffff800027812 */ /* 0x000fe200078ec0ff */
[----:B------:R-:W-:Y:S01]  /*0d20*/  IMAD.WIDE R16, R3, 0x2, R16 ;  /* 0x0000000203107825 */ /* 0x000fe200078e0210 */
[----:B------:R-:W-:Y:S02]  /*0d30*/  SHF.R.S32.HI R7, RZ, 0x5, R7 ;  /* 0x00000005ff077819 */ /* 0x000fe40000011407 */
[----:B------:R-:W-:Y:S01]  /*0d40*/  LOP3.LUT R3, R6, 0x7ffffffc, RZ, 0xc0, !PT ;  /* 0x7ffffffc06037812 */ /* 0x000fe200078ec0ff */
[----:B------:R-:W-:Y:S01]  /*0d50*/  IMAD.IADD R2, R205, 0x1, -R2 ;  /* 0x00000001cd027824 */ /* 0x000fe200078e0a02 */
[----:B------:R-:W-:Y:S01]  /*0d60*/  SHF.R.S32.HI R200, RZ, 0x3, R0 ;  /* 0x00000003ffc87819 */ /* 0x000fe20000011400 */
[----:B------:R-:W-:-:S03]  /*0d70*/  IMAD R7, R7, 0x10, R4 ;  /* 0x0000001007077824 */ /* 0x000fc600078e0204 */
[----:B------:R-:W-:Y:S01]  /*0d80*/  SHF.L.U32 R18, R2, 0x3, RZ ;  /* 0x0000000302127819 */ /* 0x000fe200000006ff */
[----:B------:R-:W-:Y:S02]  /*0d90*/  IMAD R22, R22, 0x40, R7 ;  /* 0x0000004016167824 */ /* 0x000fe400078e0207 */
[----:B------:R-:W-:-:S07]  /*0da0*/  IMAD.IADD R2, R202, 0x1, -R3 ;  /* 0x00000001ca027824 */ /* 0x000fce00078e0a03 */
.L_x_3311:
        /* <DEDUP_REMOVED lines=20> */
.L_x_3265:
[----:B------:R-:W-:Y:S01]  /*0ef0*/  ULDC UR6, c[0x0][0xdc4] ;  /* 0x0003710000067ab9 */ /* 0x000fe20000000800 */
[----:B------:R-:W-:Y:S01]  /*0f00*/  UMOV UR40, UR7 ;  /* 0x0000000700287c82 */ /* 0x000fe20008000000 */
[----:B------:R-:W-:-:S11]  /*0f10*/  UISETP.NE.AND UP0, UPT, UR6, 0x1, UPT ;  /* 0x000000010600788c */ /* 0x000fd6000bf05270 */
[----:B------:R-:W-:Y:S02]  /*0f20*/  @UP0 ULDC.64 UR10, c[0x0][0xdc8] ;  /* 0x00037200000a0ab9 */ /* 0x000fe40000000a00 */
[----:B------:R-:W-:-:S04]  /*0f30*/  UIMAD.WIDE.U32 UR4, UR7, UR10, URZ ;  /* 0x0000000a070472a5 */ /* 0x000fc8000f8e003f */
[----:B------:R-:W-:-:S04]  /*0f40*/  @UP0 USHF.R.U32.HI UR40, URZ, UR11, UR5 ;  /* 0x0000000b3f280299 */ /* 0x000fc80008011605 */
[----:B------:R-:W-:-:S12]  /*0f50*/  UIMAD UR4, UR40, UR6, URZ ;  /* 0x00000006280472a4 */ /* 0x000fd8000f8e023f */
.L_x_3266:
[----:B------:R-:W-:Y:S01]  /*0f60*/  ULDC.64 UR10, c[0x0][0x3f8] ;  /* 0x0000fe00000a7ab9 */ /* 0x000fe20000000a00 */
[----:B------:R-:W-:Y:S01]  /*0f70*/  UIADD3 UR9, UR7, -UR4, URZ ;  /* 0x8000000407097290 */ /* 0x000fe2000fffe03f */
[----:B------:R-:W-:Y:S01]  /*0f80*/  PLOP3.LUT P0, PT, PT, PT, PT, 0x80, 0x0 ;  /* 0x000000000000781c */ /* 0x000fe20003f0f070 */
[----:B------:R-:W-:Y:S01]  /*0f90*/  UISETP.NE.U32.AND UP0, UPT, UR10, URZ, UPT ;  /* 0x0000003f0a00728c */ /* 0x000fe2000bf05070 */
[----:B------:R-:W-:Y:S01]  /*0fa0*/  CS2R R20, SRZ ;  /* 0x0000000000147805 */ /* 0x000fe2000001ff00 */
[----:B------:R-:W-:Y:S01]  /*0fb0*/  ULOP3.LUT UR4, URZ, UR40, URZ, 0x33, !UPT ;  /* 0x000000283f047292 */ /* 0x000fe2000f8e333f */
[----:B------:R-:W-:Y:S01]  /*0fc0*/  IMAD.MOV.U32 R3, RZ, RZ, RZ ;  /* 0x000000ffff037224 */ /* 0x000fe200078e00ff */
[----:B------:R-:W-:Y:S01]  /*0fd0*/  ULDC UR5, c[0x0][0xdac] ;  /* 0x00036b0000057ab9 */ /* 0x000fe20000000800 */
[----:B------:R-:W-:Y:S01]  /*0fe0*/  UISETP.NE.AND.EX UP0, UPT, UR11, URZ, UPT, UP0 ;  /* 0x0000003f0b00728c */ /* 0x000fe2000bf05300 */
[----:B------:R-:W-:Y:S01]  /*0ff0*/  CS2R R150, SRZ ;  /* 0x0000000000967805 */ /* 0x000fe2000001ff00 */
[----:B------:R-:W-:Y:S01]  /*1000*/  UIADD3 UR4, UR4, UR5, URZ ;  /* 0x0000000504047290 */ /* 0x000fe2000fffe03f */
[----:B------:R-:W-:Y:S01]  /*1010*/  CS2R R148, SRZ ;  /* 0x0000000000947805 */ /* 0x000fe2000001ff00 */
[----:B------:R-:W-:Y:S01]  /*1020*/  ULDC UR45, c[0x0][0x404] ;  /* 0x00010100002d7ab9 */ /* 0x000fe20000000800 */
[----:B------:R-:W-:Y:S01]  /*1030*/  ULDC UR6, c[0x0][0x2e0] ;  /* 0x0000b80000067ab9 */ /* 0x000fe20000000800 */
[----:B------:R-:W-:Y:S01]  /*1040*/  USEL UR45, UR45, 0x1, UP0 ;  /* 0x000000012d2d7887 */ /* 0x000fe20008000000 */
[----:B------:R-:W-:Y:S01]  /*1050*/  CS2R R146, SRZ ;  /* 0x0000000000927805 */ /* 0x000fe2000001ff00 */
[----:B------:R-:W-:Y:S01]  /*1060*/  USHF.L.U32 UR42, UR4, 0x7, URZ ;  /* 0x00000007042a7899 */ /* 0x000fe2000800063f */
[----:B------:R-:W-:Y:S01]  /*1070*/  CS2R R144, SRZ ;  /* 0x0000000000907805 */ /* 0x000fe2000001ff00 */
[----:B------:R-:W-:Y:S01]  /*1080*/  ULDC UR7, c[0x0][0x288] ;  /* 0x0000a20000077ab9 */ /* 0x000fe20000000800 */
[----:B------:R-:W-:Y:S01]  /*1090*/  UIMAD UR45, UR45, UR6, URZ ;  /* 0x000000062d2d72a4 */ /* 0x000fe2000f8e023f */
[----:B------:R-:W-:Y:S01]  /*10a0*/  CS2R R142, SRZ ;  /* 0x00000000008e7805 */ /* 0x000fe2000001ff00 */
[----:B------:R-:W-:Y:S01]  /*10b0*/  UIADD3 UR5, UR42, 0xdf, -UR7 ;  /* 0x000000df2a057890 */ /* 0x000fe2000fffe807 */
[----:B------:R-:W-:Y:S01]  /*10c0*/  CS2R R140, SRZ ;  /* 0x00000000008c7805 */ /* 0x000fe2000001ff00 */
[----:B------:R-:W-:Y:S01]  /*10d0*/  UIADD3 UR4, UR45, 0x5f, URZ ;  /* 0x0000005f2d047890 */ /* 0x000fe2000fffe03f */
[----:B------:R-:W-:Y:S01]  /*10e0*/  CS2R R138, SRZ ;  /* 0x00000000008a7805 */ /* 0x000fe2000001ff00 */
[----:B------:R-:W-:Y:S01]  /*10f0*/  UIADD3 UR6, UR45, UR5, URZ ;  /* 0x000000052d067290 */ /* 0x000fe2000fffe03f */
[----:B------:R-:W-:Y:S01]  /*1100*/  CS2R R136, SRZ ;  /* 0x0000000000887805 */ /* 0x000fe2000001ff00 */
[----:B------:R-:W-:Y:S01]  /*1110*/  UIMAD.WIDE UR4, UR4, 0x2aaaaaab, URZ ;  /* 0x2aaaaaab040478a5 */ /* 0x000fe2000f8e023f */
[----:B------:R-:W-:Y:S01]  /*1120*/  CS2R R134, SRZ ;  /* 0x0000000000867805 */ /* 0x000fe2000001ff00 */
[----:B------:R-:W-:Y:S01]  /*1130*/  UIMAD.WIDE UR6, UR6, 0x2aaaaaab, URZ ;  /* 0x2aaaaaab060678a5 */ /* 0x000fe2000f8e023f */
[----:B------:R-:W-:Y:S01]  /*1140*/  CS2R R132, SRZ ;  /* 0x0000000000847805 */ /* 0x000fe2000001ff00 */
[----:B------:R-:W-:Y:S01]  /*1150*/  USHF.R.U32.HI UR4, URZ, 0x1f, UR5 ;  /* 0x0000001f3f047899 */ /* 0x000fe20008011605 */
[----:B------:R-:W-:Y:S01]  /*1160*/  CS2R R130, SRZ ;  /* 0x0000000000827805 */ /* 0x000fe2000001ff00 */
[----:B------:R-:W-:Y:S01]  /*1170*/  USHF.R.U32.HI UR6, URZ, 0x1f, UR7 ;  /* 0x0000001f3f067899 */ /* 0x000fe20008011607 */
[----:B------:R-:W-:Y:S01]  /*1180*/  CS2R R128, SRZ ;  /* 0x0000000000807805 */ /* 0x000fe2000001ff00 */
[----:B------:R-:W-:Y:S01]  /*1190*/  ULEA.HI.SX32 UR41, UR5, UR4, 0x1c ;  /* 0x0000000405297291 */ /* 0x000fe2000f8fe23f */
[----:B------:R-:W-:Y:S01]  /*11a0*/  CS2R R126, SRZ ;  /* 0x00000000007e7805 */ /* 0x000fe2000001ff00 */
[----:B------:R-:W-:Y:S01]  /*11b0*/  ULEA.HI.SX32 UR6, UR7, UR6, 0x1c ;  /* 0x0000000607067291 */ /* 0x000fe2000f8fe23f */
[----:B------:R-:W-:Y:S01]  /*11c0*/  CS2R R124, SRZ ;  /* 0x00000000007c7805 */ /* 0x000fe2000001ff00 */
[----:B------:R-:W-:Y:S01]  /*11d0*/  ULDC UR43, c[0x0][0xdb8] ;  /* 0x00036e00002b7ab9 */ /* 0x000fe20000000800 */
[----:B------:R-:W-:Y:S01]  /*11e0*/  ULDC UR10, c[0x0][0xdc4] ;  /* 0x00037100000a7ab9 */ /* 0x000fe20000000800 */
[----:B------:R-:W-:Y:S01]  /*11f0*/  UISETP.LT.AND UP0, UPT, UR41, UR6, UPT ;  /* 0x000000062900728c */ /* 0x000fe2000bf01270 */
[----:B------:R-:W-:Y:S01]  /*1200*/  CS2R R122, SRZ ;  /* 0x00000000007a7805 */ /* 0x000fe2000001ff00 */
[----:B------:R-:W-:Y:S01]  /*1210*/  UISETP.NE.AND UP1, UPT, UR43, 0x1, UPT ;  /* 0x000000012b00788c */ /* 0x000fe2000bf25270 */
[----:B------:R-:W-:Y:S01]  /*1220*/  CS2R R120, SRZ ;  /* 0x0000000000787805 */ /* 0x000fe2000001ff00 */
[----:B------:R-:W-:Y:S01]  /*1230*/  USEL UR41, UR41, UR6, UP0 ;  /* 0x0000000629297287 */ /* 0x000fe20008000000 */
[----:B------:R-:W-:Y:S01]  /*1240*/  CS2R R118, SRZ ;  /* 0x0000000000767805 */ /* 0x000fe2000001ff00 */
[----:B------:R-:W-:Y:S01]  /*1250*/  UIMAD UR9, UR8, UR10, UR9 ;  /* 0x0000000a080972a4 */ /* 0x000fe2000f8e0209 */
[----:B------:R-:W-:Y:S01]  /*1260*/  CS2R R116, SRZ ;  /* 0x0000000000747805 */ /* 0x000fe2000001ff00 */
[----:B------:R-:W-:Y:S01]  /*1270*/  UISETP.GE.AND UP0, UPT, UR41, 0x1, UPT ;  /* 0x000000012900788c */ /* 0x000fe2000bf06270 */
[----:B------:R-:W-:-:S02]  /*1280*/  CS2R R114, SRZ ;  /* 0x0000000000727805 */ /* 0x000fc4000001ff00 */
[----:B------:R-:W-:Y:S02]  /*1290*/  CS2R R112, SRZ ;  /* 0x0000000000707805 */ /* 0x000fe4000001ff00 */
[----:B------:R-:W-:Y:S02]  /*12a0*/  CS2R R110, SRZ ;  /* 0x00000000006e7805 */ /* 0x000fe4000001ff00 */
[----:B------:R-:W-:Y:S01]  /*12b0*/  CS2R R108, SRZ ;  /* 0x00000000006c7805 */ /* 0x000fe2000001ff00 */
[----:B------:R-:W-:Y:S01]  /*12c0*/  @UP1 ULDC UR8, c[0x0][0xdbc] ;  /* 0x00036f0000081ab9 */ /* 0x000fe20000000800 */
[----:B------:R-:W-:Y:S01]  /*12d0*/  PLOP3.LUT P1, PT, PT, PT, UP0, 0x80, 0x0 ;  /* 0x000000000000781c */ /* 0x000fe20003f2f008 */
[----:B------:R-:W-:Y:S01]  /*12e0*/  UIMAD.WIDE.U32 UR4, UR9, UR8, URZ ;  /* 0x00000008090472a5 */ /* 0x000fe2000f8e003f */
[----:B------:R-:W-:Y:S01]  /*12f0*/  CS2R R106, SRZ ;  /* 0x00000000006a7805 */ /* 0x000fe2000001ff00 */
[----:B------:R-:W-:Y:S01]  /*1300*/  @UP1 ULDC UR7, c[0x0][0xdc0] ;  /* 0x0003700000071ab9 */ /* 0x000fe20000000800 */
[----:B------:R-:W-:Y:S01]  /*1310*/  UMOV UR44, UR9 ;  /* 0x00000009002c7c82 */ /* 0x000fe20008000000 */
[----:B------:R-:W-:Y:S01]  /*1320*/  @UP1 USHF.R.U32.HI UR44, URZ, UR7, UR5 ;  /* 0x000000073f2c1299 */ /* 0x000fe20008011605 */
[----:B------:R-:W-:-:S02]  /*1330*/  CS2R R104, SRZ ;  /* 0x0000000000687805 */ /* 0x000fc4000001ff00 */
[----:B------:R-:W-:Y:S02]  /*1340*/  MOV R94, RZ ;  /* 0x000000ff005e7202 */ /* 0x000fe40000000f00 */
[----:B------:R-:W-:Y:S01]  /*1350*/  CS2R R98, SRZ ;  /* 0x0000000000627805 */ /* 0x000fe2000001ff00 */
[----:B------:R-:W-:Y:S01]  /*1360*/  UIADD3 UR4, -UR44, URZ, URZ ;  /* 0x0000003f2c047290 */ /* 0x000fe2000fffe13f */
[----:B------:R-:W-:Y:S02]  /*1370*/  CS2R R100, SRZ ;  /* 0x0000000000647805 */ /* 0x000fe4000001ff00 */
[----:B------:R-:W-:Y:S02]  /*1380*/  CS2R R86, SRZ ;  /* 0x0000000000567805 */ /* 0x000fe4000001ff00 */
[----:B------:R-:W-:Y:S01]  /*1390*/  CS2R R96, SRZ ;  /* 0x0000000000607805 */ /* 0x000fe2000001ff00 */
[----:B------:R-:W-:Y:S01]  /*13a0*/  UIMAD UR43, UR43, UR4, UR9 ;  /* 0x000000042b2b72a4 */ /* 0x000fe2000f8e0209 */
        /* <DEDUP_REMOVED lines=34> */
[----:B------:R-:W-:Y:S01]  /*15d0*/  MOV R175, RZ ;  /* 0x000000ff00af7202 */ /* 0x000fe20000000f00 */
[----:B------:R-:W-:Y:S02]  /*15e0*/  IMAD.MOV.U32 R6, RZ, RZ, RZ ;  /* 0x000000ffff067224 */ /* 0x000fe400078e00ff */
[----:B------:R-:W-:Y:S01]  /*15f0*/  IMAD.MOV.U32 R0, RZ, RZ, RZ ;  /* 0x000000ffff007224 */ /* 0x000fe200078e00ff */
[----:B------:R-:W-:Y:S06]  /*1600*/  @!P1 BRA `(.L_x_3267) ;  /* 0x0000007800ec9947 */ /* 0x000fec0003800000 */
[----:B------:R-:W1:Y:S01]  /*1610*/  SHFL.IDX PT, R0, R203, RZ, 0x1f ;  /* 0x00001fffcb007589 */ /* 0x000e6200000e0000 */
[----:B------:R-:W-:-:S04]  /*1620*/  UIADD3 UR6, UR49, 0x18400, URZ ;  /* 0x0001840031067890 */ /* 0x000fc8000fffe03f */
[----:B------:R-:W-:-:S06]  /*1630*/  ULOP3.LUT UP0, URZ, UR6, 0x1bf, URZ, 0xc0, !UPT ;  /* 0x000001bf063f7892 */ /* 0x000fcc000f80c03f */
[----:B------:R-:W-:Y:S02]  /*1640*/  PLOP3.LUT P0, PT, PT, PT, UP0, 0x80, 0x0 ;  /* 0x000000000000781c */ /* 0x000fe40003f0f008 */
        /* <DEDUP_REMOVED lines=13> */
[----:B------:R-:W-:Y:S01]  /*1720*/  MOV R5, UR5 ;  /* 0x0000000500057c02 */ /* 0x000fe20008000f00 */
        /* <DEDUP_REMOVED lines=10> */
.L_x_3268:
[----:B------:R-:W-:Y:S01]  /*17d0*/  ULEA.HI UR4, UR39, UR39, URZ, 0x1 ;  /* 0x0000002727047291 */ /* 0x000fe2000f8f083f */
[----:B------:R-:W-:-:S03]  /*17e0*/  IADD3 R6, R23, 0x8, RZ ;  /* 0x0000000817067810 */ /* 0x000fc60007ffe0ff */
[----:B------:R-:W-:-:S04]  /*17f0*/  ULOP3.LUT UR4, UR4, 0xfffffffe, URZ, 0xc0, !UPT ;  /* 0xfffffffe04047892 */ /* 0x000fc8000f8ec03f */
[----:B------:R-:W-:-:S06]  /*1800*/  UIADD3 UR4, UR39, -UR4, URZ ;  /* 0x8000000427047290 */ /* 0x000fcc000fffe03f */
[----:B------:R-:W-:-:S05]  /*1810*/  IMAD.U32 R0, RZ, RZ, UR4 ;  /* 0x00000004ff007e24 */ /* 0x000fca000f8e00ff */
[----:B------:R-:W-:-:S04]  /*1820*/  SHF.L.U32 R0, R0, 0x1f, RZ ;  /* 0x0000001f00007819 */ /* 0x000fc800000006ff */
[----:B------:R-:W1:Y:S02]  /*1830*/  SYNCS.PHASECHK.TRANS64.TRYWAIT P0, [UR49+0x22800], R0 ;  /* 0x02280000ff0075a7 */ /* 0x000e640008000171 */
[----:B-1----:R-:W-:Y:S05]  /*1840*/  @!P0 BRA `(.L_x_3269) ;  /* 0x000000bc00ec8947 */ /* 0x002fea0003800000 */
.L_x_3370:
[----:B-1----:R-:W-:Y:S01]  /*1850*/  IMAD.U32 R0, RZ, RZ, UR48 ;  /* 0x00000030ff007e24 */ /* 0x002fe2000f8e00ff */
[----:B------:R-:W-:Y:S05]  /*1860*/  WARPSYNC.ALL ;  /* 0x0000000000007948 */ /* 0x000fea0003800000 */
[----:B------:R1:W-:Y:S01]  /*1870*/  BAR.SYNC.DEFER_BLOCKING R6, 0x100 ;  /* 0x000400060000751d */ /* 0x0003e20000010000 */
[----:B------:R-:W-:-:S13]  /*1880*/  ISETP.NE.AND P0, PT, R0, 0x3, PT ;  /* 0x000000030000780c */ /* 0x000fda0003f05270 */
[----:B-1----:R-:W-:Y:S05]  /*1890*/  @!P0 BRA `(.L_x_3270) ;  /* 0x0000000000048947 */ /* 0x002fea0003800000 */
[----:B------:R-:W-:Y:S01]  /*18a0*/  BPT.TRAP 0x1 ;  /* 0x000000040000795c */ /* 0x000fe20000300000 */
.L_x_3270:
[----:B------:R-:W-:Y:S01]  /*18b0*/  ULEA UR21, UR37, UR49, 0x3 ;  /* 0x0000003125157291 */ /* 0x000fe2000f8e183f */
[----:B------:R-:W-:-:S05]  /*18c0*/  IMAD.U32 R7, RZ, RZ, UR38 ;  /* 0x00000026ff077e24 */ /* 0x000fca000f8e00ff */
[----:B------:R-:W-:-:S04]  /*18d0*/  SHF.L.U32 R7, R7, 0x1f, RZ ;  /* 0x0000001f07077819 */ /* 0x000fc800000006ff */
[----:B------:R1:W2:Y:S01]  /*18e0*/  SYNCS.PHASECHK.TRANS64.TRYWAIT P1, [UR21+0x22830], R7 ;  /* 0x02283007ff0075a7 */ /* 0x0002a20008020155 */
[----:B------:R-:W-:Y:S05]  /*18f0*/  @!P0 BRA `(.L_x_3271) ;  /* 0x0000000000048947 */ /* 0x000fea0003800000 */
[----:B------:R-:W-:Y:S01]  /*1900*/  BPT.TRAP 0x1 ;  /* 0x000000040000795c */ /* 0x000fe20000300000 */
.L_x_3271:
[----:B--2---:R-:W-:Y:S05]  /*1910*/  @P1 BRA `(.L_x_3272) ;  /* 0x0000000000081947 */ /* 0x004fea0003800000 */
[----:B------:R-:W2:Y:S02]  /*1920*/  SYNCS.PHASECHK.TRANS64.TRYWAIT P1, [UR21+0x22830], R7 ;  /* 0x02283007ff0075a7 */ /* 0x000ea40008020155 */
[----:B--2---:R-:W-:Y:S05]  /*1930*/  @!P1 BRA `(.L_x_3273) ;  /* 0x000000bc00c89947 */ /* 0x004fea0003800000 */
.L_x_3272:
[----:B------:R-:W-:Y:S01]  /*1940*/  UIADD3 UR4, UR49, 0x1c400, URZ ;  /* 0x0001c40031047890 */ /* 0x000fe2000fffe03f */
[----:B------:R-:W-:Y:S01]  /*1950*/  WARPGROUP.ARRIVE ;  /* 0x00000000000079c5 */ /* 0x000fe20000000000 */
[----:B------:R-:W-:Y:S01]  /*1960*/  ULOP3.LUT UR16, UR52, 0x10000, URZ, 0xfc, !UPT ;  /* 0x0001000034107892 */ /* 0x000fe2000f8efc3f */
[----:B------:R-:W-:Y:S01]  /*1970*/  VIADD R4, R22, UR42 ;  /* 0x0000002a16047c36 */ /* 0x000fe20008000000 */
        /* <DEDUP_REMOVED lines=20> */
[----:B------:R-:W-:Y:S01]  /*1ac0*/  ULDC UR27, c[0x0][0x988] ;  /* 0x00026200001b7ab9 */ /* 0x000fe20000000800 */
[----:B------:R-:W-:-:S02]  /*1ad0*/  WARPGROUP.DEPBAR.LE gsb0, 0x0 ;  /* 0x00008000000079c5 */ /* 0x000fc40000010000 */
[----:B------:R-:W-:-:S06]  /*1ae0*/  WARPGROUP.ARRIVE ;  /* 0x00000000000079c5 */ /* 0x000fcc0000000000 */
[----:B------:R-:W-:Y:S01]  /*1af0*/  HGMMA.64x96x16.F32 R24, gdesc[UR4], R24, gsb0 ;  /* 0x01600000041879f0 */ /* 0x000fe20008000818 */
[----:B------:R-:W-:Y:S02]  /*1b00*/  UIMAD UR6, UR41, -0x60, UR45 ;  /* 0xffffffa0290678a4 */ /* 0x000fe4000f8e022d */
[----:B------:R-:W-:Y:S02]  /*1b10*/  WARPGROUP.DEPBAR.LE gsb0, 0x0 ;  /* 0x00008000000079c5 */ /* 0x000fe40000010000 */
[----:B------:R-:W-:-:S06]  /*1b20*/  WARPGROUP.ARRIVE ;  /* 0x00000000000079c5 */ /* 0x000fcc0000000000 */
[----:B------:R-:W-:Y:S01]  /*1b30*/  HGMMA.64x96x16.F32 R24, gdesc[UR8], R24, gsb0 ;  /* 0x01600000081879f0 */ /* 0x000fe20008000818 */
[----:B------:R-:W-:Y:S01]  /*1b40*/  ULDC UR11, c[0x0][0x288] ;  /* 0x0000a200000b7ab9 */ /* 0x000fe20000000800 */
[----:B------:R-:W-:Y:S01]  /*1b50*/  ULDC UR10, c[0x0][0x9d8] ;  /* 0x00027600000a7ab9 */ /* 0x000fe20000000800 */
[----:B------:R-:W-:Y:S02]  /*1b60*/  UIADD3 UR7, -UR11, 0x61, UR6 ;  /* 0x000000610b077890 */ /* 0x000fe4000fffe106 */
[----:B------:R-:W-:-:S04]  /*1b70*/  UIADD3 UR6, UR6, 0x60, URZ ;  /* 0x0000006006067890 */ /* 0x000fc8000fffe03f */
[----:B------:R-:W-:Y:S02]  /*1b80*/  MOV R3, UR7 ;  /* 0x0000000700037c02 */ /* 0x000fe40008000f00 */
[----:B------:R-:W-:-:S03]  /*1b90*/  IMAD.U32 R5, RZ, RZ, UR6 ;  /* 0x00000006ff057e24 */ /* 0x000fc6000f8e00ff */
[C---:B------:R-:W-:Y:S02]  /*1ba0*/  IMAD R3, R2.reuse, -0x2, R3 ;  /* 0xfffffffe02037824 */ /* 0x040fe400078e0203 */
[----:B--2---:R-:W-:-:S03]  /*1bb0*/  IMAD R0, R2, -0x2, R5 ;  /* 0xfffffffe02007824 */ /* 0x004fc600078e0205 */
[----:B------:R-:W-:-:S04]  /*1bc0*/  IADD3 R5, R3, 0x8, R4 ;  /* 0x0000000803057810 */ /* 0x000fc80007ffe004 */
[----:B------:R-:W-:Y:S02]  /*1bd0*/  VIMNMX R5, R0, R5, PT ;  /* 0x0000000500057248 */ /* 0x000fe40003fe0100 */
[----:B------:R-:W-:Y:S02]  /*1be0*/  VIADDMNMX R0, R4, R3, R0, PT ;  /* 0x0000000304007246 */ /* 0x000fe40003800100 */
[C---:B------:R-:W-:Y:S02]  /*1bf0*/  ISETP.GT.AND P1, PT, R5.reuse, RZ, PT ;  /* 0x000000ff0500720c */ /* 0x040fe40003f24270 */
[C---:B------:R-:W-:Y:S02]  /*1c00*/  ISETP.GT.AND P2, PT, R5.reuse, 0x1, PT ;  /* 0x000000010500780c */ /* 0x040fe40003f44270 */
[----:B------:R-:W-:Y:S02]  /*1c10*/  ISETP.GT.AND P3, PT, R5, 0x8, PT ;  /* 0x000000080500780c */ /* 0x000fe40003f64270 */
[----:B------:R-:W-:-:S02]  /*1c20*/  ISETP.GT.AND P4, PT, R0, 0x8, PT ;  /* 0x000000080000780c */ /* 0x000fc40003f84270 */
[----:B------:R-:W-:Y:S01]  /*1c30*/  ISETP.GT.AND P5, PT, R0, 0x9, PT ;  /* 0x000000090000780c */ /* 0x000fe20003fa4270 */
        /* <DEDUP_REMOVED lines=35> */
[----:B----4-:R-:W-:Y:S01]  /*1e70*/  FSEL R27, R27, -INF , P2 ;  /* 0xff8000001b1b7808 */ /* 0x010fe20001000000 */
[----:B------:R-:W-:Y:S01]  /*1e80*/  FMUL.FTZ R25, R25, UR10 ;  /* 0x0000000a19197c20 */ /* 0x000fe20008410000 */
[----:B------:R-:W-:Y:S01]  /*1e90*/  ISETP.GT.AND P2, PT, R5, 0x10, PT ;  /* 0x000000100500780c */ /* 0x000fe20003f44270 */
[----:B------:R-:W-:Y:S01]  /*1ea0*/  FMUL.FTZ R28, R28, UR10 ;  /* 0x0000000a1c1c7c20 */ /* 0x000fe20008410000 */
[----:B------:R-:W-:Y:S01]  /*1eb0*/  FMNMX.FTZ R9, R26, R27, !PT ;  /* 0x0000001b1a097209 */ /* 0x000fe20007810000 */
[----:B------:R-:W-:Y:S01]  /*1ec0*/  FMUL.FTZ R29, R29, UR10 ;  /* 0x0000000a1d1d7c20 */ /* 0x000fe20008410000 */
[----:B------:R-:W-:Y:S01]  /*1ed0*/  FMUL.FTZ R32, R32, UR10 ;  /* 0x0000000a20207c20 */ /* 0x000fe20008410000 */
[----:B------:R-:W4:Y:S01]  /*1ee0*/  MUFU.TANH R34, R34 ;  /* 0x0000002200227308 */ /* 0x000f220000002400 */
[----:B-----5:R-:W-:Y:S01]  /*1ef0*/  FSEL R30, R30, -INF , P3 ;  /* 0xff8000001e1e7808 */ /* 0x020fe20001800000 */
[----:B------:R-:W-:Y:S01]  /*1f00*/  FMUL.FTZ R33, R33, UR10 ;  /* 0x0000000a21217c20 */ /* 0x000fe20008410000 */
[----:B------:R-:W-:Y:S01]  /*1f10*/  ISETP.GT.AND P3, PT, R0, 0x1, PT ;  /* 0x000000010000780c */ /* 0x000fe20003f64270 */
[----:B------:R-:W-:Y:S01]  /*1f20*/  FMUL.FTZ R36, R36, UR10 ;  /* 0x0000000a24247c20 */ /* 0x000fe20008410000 */
[----:B------:R-:W-:Y:S01]  /*1f30*/  FMNMX.FTZ R8, R30, R9, !PT ;  /* 0x000000091e087209 */ /* 0x000fe20007810000 */
[----:B------:R-:W-:Y:S01]  /*1f40*/  FMUL.FTZ R37, R37, UR10 ;  /* 0x0000000a25257c20 */ /* 0x000fe20008410000 */
[----:B------:R-:W-:Y:S01]  /*1f50*/  FMUL.FTZ R40, R40, UR10 ;  /* 0x0000000a28287c20 */ /* 0x000fe20008410000 */
[----:B------:R-:W5:Y:S01]  /*1f60*/  MUFU.TANH R35, R35 ;  /* 0x0000002300237308 */ /* 0x000f620000002400 */
[----:B--2---:R-:W-:Y:S01]  /*1f70*/  FSEL R31, R31, -INF , P1 ;  /* 0xff8000001f1f7808 */ /* 0x004fe20000800000 */
[----:B------:R-:W-:Y:S01]  /*1f80*/  FMUL.FTZ R41, R41, UR10 ;  /* 0x0000000a29297c20 */ /* 0x000fe20008410000 */
[----:B------:R-:W-:Y:S01]  /*1f90*/  ISETP.GT.AND P1, PT, R5, 0x11, PT ;  /* 0x000000110500780c */ /* 0x000fe20003f24270 */
[----:B------:R-:W-:Y:S01]  /*1fa0*/  FMUL.FTZ R44, R44, UR10 ;  /* 0x0000000a2c2c7c20 */ /* 0x000fe20008410000 */
[----:B------:R-:W-:Y:S01]  /*1fb0*/  FMNMX.FTZ R9, R31, R8, !PT ;  /* 0x000000081f097209 */ /* 0x000fe20007810000 */
        /* <DEDUP_REMOVED lines=24> */
[----:B------:R-:W-:-:S02]  /*2140*/  FMUL.FTZ R69, R69, UR10 ;  /* 0x0000000a45457c20 */ /* 0x000fc40008410000 */
[----:B------:R-:W2:Y:S01]  /*2150*/  MUFU.TANH R43, R43 ;  /* 0x0000002b002b7308 */ /* 0x000ea20000002400 */
[----:B----4-:R-:W-:Y:S02]  /*2160*/  FSEL R39, R39, -INF , P1 ;  /* 0xff80000027277808 */ /* 0x010fe40000800000 */
[----:B------:R-:W-:Y:S02]  /*2170*/  ISETP.GT.AND P1, PT, R5, 0x21, PT ;  /* 0x000000210500780c */ /* 0x000fe40003f24270 */
[----:B------:R-:W-:-:S03]  /*2180*/  FMNMX.FTZ R9, R39, R8, !PT ;  /* 0x0000000827097209 */ /* 0x000fc60007810000 */
[----:B------:R-:W4:Y:S01]  /*2190*/  MUFU.TANH R46, R46 ;  /* 0x0000002e002e7308 */ /* 0x000f220000002400 */
[----:B-----5:R-:W-:Y:S02]  /*21a0*/  FSEL R42, R42, -INF , P2 ;  /* 0xff8000002a2a7808 */ /* 0x020fe40001000000 */
[----:B------:R-:W-:Y:S02]  /*21b0*/  ISETP.GT.AND P2, PT, R5, 0x28, PT ;  /* 0x000000280500780c */ /* 0x000fe40003f44270 */
[----:B------:R-:W-:-:S03]  /*21c0*/  FMNMX.FTZ R8, R42, R9, !PT ;  /* 0x000000092a087209 */ /* 0x000fc60007810000 */
[----:B------:R-:W5:Y:S01]  /*21d0*/  MUFU.TANH R47, R47 ;  /* 0x0000002f002f7308 */ /* 0x000f620000002400 */
[----:B--2---:R-:W-:Y:S02]  /*21e0*/  FSEL R43, R43, -INF , P1 ;  /* 0xff8000002b2b7808 */ /* 0x004fe40000800000 */
[----:B------:R-:W-:Y:S02]  /*21f0*/  ISETP.GT.AND P1, PT, R5, 0x29, PT ;  /* 0x000000290500780c */ /* 0x000fe40003f24270 */
[----:B------:R-:W-:-:S03]  /*2200*/  FMNMX.FTZ R9, R43, R8, !PT ;  /* 0x000000082b097209 */ /* 0x000fc60007810000 */
        /* <DEDUP_REMOVED lines=50> */
[----:B------:R-:W-:Y:S02]  /*2530*/  ISETP.GT.AND P2, PT, R0, RZ, PT ;  /* 0x000000ff0000720c */ /* 0x000fe40003f44270 */
[----:B------:R-:W-:-:S03]  /*2540*/  FMNMX.FTZ R8, R70, R5, !PT ;  /* 0x0000000546087209 */ /* 0x000fc60007810000 */
[----:B------:R-:W4:Y:S01]  /*2550*/  MUFU.TANH R25, R25 ;  /* 0x0000001900197308 */ /* 0x000f220000002400 */
[----:B-----5:R-:W-:Y:S02]  /*2560*/  FSEL R71, R71, -INF , P1 ;  /* 0xff80000047477808 */ /* 0x020fe40000800000 */
[----:B------:R-:W-:Y:S02]  /*2570*/  ISETP.GT.AND P1, PT, R0, 0x10, PT ;  /* 0x000000100000780c */ /* 0x000fe40003f24270 */
[----:B------:R-:W-:-:S03]  /*2580*/  FMNMX.FTZ R8, R71, R8, !PT ;  /* 0x0000000847087209 */ /* 0x000fc60007810000 */
[----:B------:R-:W5:Y:S01]  /*2590*/  MUFU.TANH R28, R28 ;  /* 0x0000001c001c7308 */ /* 0x000f620000002400 */
[----:B--2---:R-:W-:Y:S01]  /*25a0*/  FSEL R24, R24, -INF , P2 ;  /* 0xff80000018187808 */ /* 0x004fe20001000000 */
[----:B------:R-:W2:Y:S06]  /*25b0*/  SHFL.BFLY PT, R5, R8, 0x2, 0x1f ;  /* 0x0c401f0008057f89 */ /* 0x000eac00000e0000 */
[----:B------:R-:W1:Y:S01]  /*25c0*/  MUFU.TANH R29, R29 ;  /* 0x0000001d001d7308 */ /* 0x000e620000002400 */
[----:B----4-:R-:W-:-:S04]  /*25d0*/  FSEL R25, R25, -INF , P3 ;  /* 0xff80000019197808 */ /* 0x010fc80001800000 */
[----:B------:R-:W-:-:S03]  /*25e0*/  FMNMX.FTZ R3, R24, R25, !PT ;  /* 0x0000001918037209 */ /* 0x000fc60007810000 */
[----:B------:R-:W4:Y:S01]  /*25f0*/  MUFU.TANH R32, R32 ;  /* 0x0000002000207308 */ /* 0x000f220000002400 */
[----:B-----5:R-:W-:-:S07]  /*2600*/  FSEL R28, R28, -INF , P4 ;  /* 0xff8000001c1c7808 */ /* 0x020fce0002000000 */
[----:B------:R-:W-:Y:S01]  /*2610*/  MUFU.TANH R33, R33 ;  /* 0x0000002100217308 */ /* 0x000fe20000002400 */
[----:B-1----:R-:W-:Y:S02]  /*2620*/  FSEL R29, R29, -INF , P5 ;  /* 0xff8000001d1d7808 */ /* 0x002fe40002800000 */
[----:B--2---:R-:W-:-:S05]  /*2630*/  FMNMX.FTZ R5, R8, R5, !PT ;  /* 0x0000000508057209 */ /* 0x004fca0007810000 */
[----:B------:R-:W1:Y:S01]  /*2640*/  SHFL.BFLY PT, R8, R5, 0x1, 0x1f ;  /* 0x0c201f0005087f89 */ /* 0x000e6200000e0000 */
[----:B------:R-:W2:Y:S01]  /*2650*/  MUFU.TANH R36, R36 ;  /* 0x0000002400247308 */ /* 0x000ea20000002400 */
[----:B----4-:R-:W-:Y:S02]  /*2660*/  FSEL R32, R32, -INF , P1 ;  /* 0xff80000020207808 */ /* 0x010fe40000800000 */
[----:B------:R-:W-:-:S05]  /*2670*/  ISETP.GT.AND P1, PT, R0, 0x18, PT ;  /* 0x000000180000780c */ /* 0x000fca0003f24270 */
[----:B------:R-:W4:Y:S08]  /*2680*/  MUFU.TANH R37, R37 ;  /* 0x0000002500257308 */ /* 0x000f300000002400 */
[----:B------:R-:W5:Y:S01]  /*2690*/  MUFU.TANH R40, R40 ;  /* 0x0000002800287308 */ /* 0x000f620000002400 */
[----:B--2---:R-:W-:Y:S02]  /*26a0*/  FSEL R36, R36, -INF , P1 ;  /* 0xff80000024247808 */ /* 0x004fe40000800000 */
[----:B------:R-:W-:-:S02]  /*26b0*/  ISETP.GT.AND P1, PT, R0, 0x20, PT ;  /* 0x000000200000780c */ /* 0x000fc40003f24270 */
[----:B-1----:R-:W-:-:S03]  /*26c0*/  FMNMX.FTZ R4, R5, R8, !PT ;  /* 0x0000000805047209 */ /* 0x002fc60007810000 */
[----:B------:R-:W1:Y:S01]  /*26d0*/  MUFU.TANH R41, R41 ;  /* 0x0000002900297308 */ /* 0x000e620000002400 */
[----:B------:R-:W-:Y:S02]  /*26e0*/  FMNMX.FTZ R8, R28, R3, !PT ;  /* 0x000000031c087209 */ /* 0x000fe40007810000 */
[C---:B------:R-:W-:Y:S01]  /*26f0*/  FSETP.NEU.FTZ.AND P2, PT, R4.reuse, -INF , PT ;  /* 0xff8000000400780b */ /* 0x040fe20003f5d000 */
[----:B------:R-:W-:Y:S01]  /*2700*/  FMUL.FTZ R5, R4, UR27 ;  /* 0x0000001b04057c20 */ /* 0x000fe20008410000 */
[----:B------:R-:W-:-:S03]  /*2710*/  FMNMX.FTZ R3, R29, R8, !PT ;  /* 0x000000081d037209 */ /* 0x000fc60007810000 */
[----:B------:R-:W2:Y:S01]  /*2720*/  MUFU.TANH R44, R44 ;  /* 0x0000002c002c7308 */ /* 0x000ea20000002400 */
[----:B------:R-:W-:Y:S02]  /*2730*/  FSEL R9, R5, RZ, P2 ;  /* 0x000000ff05097208 */ /* 0x000fe40001000000 */
[----:B------:R-:W-:Y:S02]  /*2740*/  ISETP.GT.AND P2, PT, R0, 0x11, PT ;  /* 0x000000110000780c */ /* 0x000fe40003f44270 */
[----:B------:R-:W-:Y:S01]  /*2750*/  FMNMX.FTZ R8, R32, R3, !PT ;  /* 0x0000000320087209 */ /* 0x000fe20007810000 */
[--C-:B------:R-:W-:Y:S01]  /*2760*/  FFMA.FTZ R26, R26, UR27, -R9.reuse ;  /* 0x0000001b1a1a7c23 */ /* 0x100fe20008010809 */
[----:B------:R-:W-:Y:S01]  /*2770*/  FSEL R33, R33, -INF , P2 ;  /* 0xff80000021217808 */ /* 0x000fe20001000000 */
[----:B------:R-:W3:Y:S01]  /*2780*/  MUFU.TANH R45, R45 ;  /* 0x0000002d002d7308 */ /* 0x000ee20000002400 */
[----:B------:R-:W-:Y:S01]  /*2790*/  ISETP.GT.AND P2, PT, R0, 0x19, PT ;  /* 0x000000190000780c */ /* 0x000fe20003f44270 */
[--C-:B------:R-:W-:Y:S01]  /*27a0*/  FFMA.FTZ R27, R27, UR27, -R9.reuse ;  /* 0x0000001b1b1b7c23 */ /* 0x100fe20008010809 */
[----:B------:R-:W-:Y:S01]  /*27b0*/  FMNMX.FTZ R3, R33, R8, !PT ;  /* 0x0000000821037209 */ /* 0x000fe20007810000 */
[--C-:B------:R-:W-:Y:S01]  /*27c0*/  FFMA.FTZ R30, R30, UR27, -R9.reuse ;  /* 0x0000001b1e1e7c23 */ /* 0x100fe20008010809 */
[----:B----4-:R-:W-:Y:S01]  /*27d0*/  FSEL R37, R37, -INF , P2 ;  /* 0xff80000025257808 */ /* 0x010fe20001000000 */
[--C-:B------:R-:W-:Y:S01]  /*27e0*/  FFMA.FTZ R31, R31, UR27, -R9.reuse ;  /* 0x0000001b1f1f7c23 */ /* 0x100fe20008010809 */
[----:B------:R-:W-:Y:S01]  /*27f0*/  FMNMX.FTZ R8, R36, R3, !PT ;  /* 0x0000000324087209 */ /* 0x000fe20007810000 */
[----:B------:R-:W4:Y:S01]  /*2800*/  MUFU.TANH R48, R48 ;  /* 0x0000003000307308 */ /* 0x000f220000002400 */
[----:B------:R-:W-:Y:S01]  /*2810*/  ISETP.GT.AND P2, PT, R0, 0x21, PT ;  /* 0x000000210000780c */ /* 0x000fe20003f44270 */
[--C-:B------:R-:W-:Y:S01]  /*2820*/  FFMA.FTZ R34, R34, UR27, -R9.reuse ;  /* 0x0000001b22227c23 */ /* 0x100fe20008010809 */
[----:B-----5:R-:W-:Y:S01]  /*2830*/  FSEL R40, R40, -INF , P1 ;  /* 0xff80000028287808 */ /* 0x020fe20000800000 */
[--C-:B------:R-:W-:Y:S01]  /*2840*/  FFMA.FTZ R35, R35, UR27, -R9.reuse ;  /* 0x0000001b23237c23 */ /* 0x100fe20008010809 */
[----:B------:R-:W-:Y:S01]  /*2850*/  FMNMX.FTZ R3, R37, R8, !PT ;  /* 0x0000000825037209 */ /* 0x000fe20007810000 */
[--C-:B------:R-:W-:Y:S01]  /*2860*/  FFMA.FTZ R38, R38, UR27, -R9.reuse ;  /* 0x0000001b26267c23 */ /* 0x100fe20008010809 */
[----:B------:R-:W-:Y:S01]  /*2870*/  ISETP.GT.AND P1, PT, R0, 0x28, PT ;  /* 0x000000280000780c */ /* 0x000fe20003f24270 */
[----:B------:R-:W5:Y:S01]  /*2880*/  MUFU.TANH R49, R49 ;  /* 0x0000003100317308 */ /* 0x000f620000002400 */
[----:B-1----:R-:W-:Y:S01]  /*2890*/  FSEL R41, R41, -INF , P2 ;  /* 0xff80000029297808 */ /* 0x002fe20001000000 */
[--C-:B------:R-:W-:Y:S01]  /*28a0*/  FFMA.FTZ R39, R39, UR27, -R9.reuse ;  /* 0x0000001b27277c23 */ /* 0x100fe20008010809 */
[----:B------:R-:W-:Y:S01]  /*28b0*/  FMNMX.FTZ R8, R40, R3, !PT ;  /* 0x0000000328087209 */ /* 0x000fe20007810000 */
[--C-:B------:R-:W-:Y:S01]  /*28c0*/  FFMA.FTZ R42, R42, UR27, -R9.reuse ;  /* 0x0000001b2a2a7c23 */ /* 0x100fe20008010809 */
[----:B------:R-:W-:Y:S01]  /*28d0*/  ISETP.GT.AND P2, PT, R0, 0x29, PT ;  /* 0x000000290000780c */ /* 0x000fe20003f44270 */
[--C-:B------:R-:W-:Y:S01]  /*28e0*/  FFMA.FTZ R43, R43, UR27, -R9.reuse ;  /* 0x0000001b2b2b7c23 */ /* 0x100fe20008010809 */
[----:B--2---:R-:W-:Y:S01]  /*28f0*/  FSEL R44, R44, -INF , P1 ;  /* 0xff8000002c2c7808 */ /* 0x004fe20000800000 */
[----:B------:R-:W1:Y:S01]  /*2900*/  MUFU.TANH R52, R52 ;  /* 0x0000003400347308 */ /* 0x000e620000002400 */
[----:B------:R-:W-:Y:S01]  /*2910*/  FMNMX.FTZ R3, R41, R8, !PT ;  /* 0x0000000829037209 */ /* 0x000fe20007810000 */
[--C-:B------:R-:W-:Y:S01]  /*2920*/  FFMA.FTZ R46, R46, UR27, -R9.reuse ;  /* 0x0000001b2e2e7c23 */ /* 0x100fe20008010809 */
[----:B------:R-:W-:Y:S01]  /*2930*/  ISETP.GT.AND P1, PT, R0, 0x30, PT ;  /* 0x000000300000780c */ /* 0x000fe20003f24270 */
[--C-:B------:R-:W-:Y:S01]  /*2940*/  FFMA.FTZ R47, R47, UR27, -R9.reuse ;  /* 0x0000001b2f2f7c23 */ /* 0x100fe20008010809 */
[----:B---3--:R-:W-:Y:S01]  /*2950*/  FSEL R45, R45, -INF , P2 ;  /* 0xff8000002d2d7808 */ /* 0x008fe20001000000 */
[--C-:B------:R-:W-:Y:S01]  /*2960*/  FFMA.FTZ R50, R50, UR27, -R9.reuse ;  /* 0x0000001b32327c23 */ /* 0x100fe20008010809 */
[----:B------:R-:W-:Y:S01]  /*2970*/  FMNMX.FTZ R8, R44, R3, !PT ;  /* 0x000000032c087209 */ /* 0x000fe20007810000 */
[----:B------:R-:W2:Y:S01]  /*2980*/  MUFU.TANH R53, R53 ;  /* 0x0000003500357308 */ /* 0x000ea20000002400 */
[----:B------:R-:W-:Y:S01]  /*2990*/  ISETP.GT.AND P2, PT, R0, 0x31, PT ;  /* 0x000000310000780c */ /* 0x000fe20003f44270 */
[--C-:B------:R-:W-:Y:S01]  /*29a0*/  FFMA.FTZ R51, R51, UR27, -R9.reuse ;  /* 0x0000001b33337c23 */ /* 0x100fe20008010809 */
[----:B----4-:R-:W-:Y:S01]  /*29b0*/  FSEL R48, R48, -INF , P1 ;  /* 0xff80000030307808 */ /* 0x010fe20000800000 */
[--C-:B------:R-:W-:Y:S01]  /*29c0*/  FFMA.FTZ R54, R54, UR27, -R9.reuse ;  /* 0x0000001b36367c23 */ /* 0x100fe20008010809 */
[----:B------:R-:W-:Y:S01]  /*29d0*/  FMNMX.FTZ R3, R45, R8, !PT ;  /* 0x000000082d037209 */ /* 0x000fe20007810000 */
[--C-:B------:R-:W-:Y:S01]  /*29e0*/  FFMA.FTZ R55, R55, UR27, -R9.reuse ;  /* 0x0000001b37377c23 */ /* 0x100fe20008010809 */
[----:B------:R-:W-:Y:S01]  /*29f0*/  ISETP.GT.AND P1, PT, R0, 0x38, PT ;  /* 0x000000380000780c */ /* 0x000fe20003f24270 */
[----:B------:R-:W3:Y:S01]  /*2a00*/  MUFU.TANH R56, R56 ;  /* 0x0000003800387308 */ /* 0x000ee20000002400 */
[----:B-----5:R-:W-:Y:S01]  /*2a10*/  FSEL R49, R49, -INF , P2 ;  /* 0xff80000031317808 */ /* 0x020fe20001000000 */
[--C-:B------:R-:W-:Y:S01]  /*2a20*/  FFMA.FTZ R58, R58, UR27, -R9.reuse ;  /* 0x0000001b3a3a7c23 */ /* 0x100fe20008010809 */
[----:B------:R-:W-:Y:S01]  /*2a30*/  FMNMX.FTZ R8, R48, R3, !PT ;  /* 0x0000000330087209 */ /* 0x000fe20007810000 */
[--C-:B------:R-:W-:Y:S01]  /*2a40*/  FFMA.FTZ R59, R59, UR27, -R9.reuse ;  /* 0x0000001b3b3b7c23 */ /* 0x100fe20008010809 */
[----:B------:R-:W-:Y:S01]  /*2a50*/  ISETP.GT.AND P2, PT, R0, 0x39, PT ;  /* 0x000000390000780c */ /* 0x000fe20003f44270 */
[--C-:B------:R-:W-:Y:S01]  /*2a60*/  FFMA.FTZ R62, R62, UR27, -R9.reuse ;  /* 0x0000001b3e3e7c23 */ /* 0x100fe20008010809 */
[----:B-1----:R-:W-:Y:S01]  /*2a70*/  FSEL R52, R52, -INF , P1 ;  /* 0xff80000034347808 */ /* 0x002fe20000800000 */
[----:B------:R-:W1:Y:S01]  /*2a80*/  MUFU.TANH R57, R57 ;  /* 0x0000003900397308 */ /* 0x000e620000002400 */
[----:B------:R-:W-:Y:S01]  /*2a90*/  FMNMX.FTZ R3, R49, R8, !PT ;  /* 0x0000000831037209 */ /* 0x000fe20007810000 */
[--C-:B------:R-:W-:Y:S01]  /*2aa0*/  FFMA.FTZ R63, R63, UR27, -R9.reuse ;  /* 0x0000001b3f3f7c23 */ /* 0x100fe20008010809 */
[----:B------:R-:W-:Y:S01]  /*2ab0*/  ISETP.GT.AND P1, PT, R0, 0x40, PT ;  /* 0x000000400000780c */ /* 0x000fe20003f24270 */
[--C-:B------:R-:W-:Y:S01]  /*2ac0*/  FFMA.FTZ R66, R66, UR27, -R9.reuse ;  /* 0x0000001b42427c23 */ /* 0x100fe20008010809 */
[----:B--2---:R-:W-:Y:S01]  /*2ad0*/  FSEL R53, R53, -INF , P2 ;  /* 0xff80000035357808 */ /* 0x004fe20001000000 */
[--C-:B------:R-:W-:Y:S01]  /*2ae0*/  FFMA.FTZ R67, R67, UR27, -R9.reuse ;  /* 0x0000001b43437c23 */ /* 0x100fe20008010809 */
[----:B------:R-:W-:Y:S01]  /*2af0*/  FMNMX.FTZ R8, R52, R3, !PT ;  /* 0x0000000334087209 */ /* 0x000fe20007810000 */
[----:B------:R-:W2:Y:S01]  /*2b00*/  MUFU.TANH R60, R60 ;  /* 0x0000003c003c7308 */ /* 0x000ea20000002400 */
[----:B------:R-:W-:Y:S01]  /*2b10*/  ISETP.GT.AND P2, PT, R0, 0x41, PT ;  /* 0x000000410000780c */ /* 0x000fe20003f44270 */
[--C-:B------:R-:W-:Y:S01]  /*2b20*/  FFMA.FTZ R70, R70, UR27, -R9.reuse ;  /* 0x0000001b46467c23 */ /* 0x100fe20008010809 */
[----:B---3--:R-:W-:Y:S01]  /*2b30*/  FSEL R56, R56, -INF , P1 ;  /* 0xff80000038387808 */ /* 0x008fe20000800000 */
[----:B------:R-:W-:Y:S01]  /*2b40*/  FFMA.FTZ R9, R71, UR27, -R9 ;  /* 0x0000001b47097c23 */ /* 0x000fe20008010809 */
[----:B------:R-:W-:-:S02]  /*2b50*/  FMNMX.FTZ R3, R53, R8, !PT ;  /* 0x0000000835037209 */ /* 0x000fc40007810000 */
[----:B------:R-:W-:Y:S01]  /*2b60*/  ISETP.GT.AND P1, PT, R0, 0x48, PT ;  /* 0x000000480000780c */ /* 0x000fe20003f24270 */
[----:B------:R-:W3:Y:S01]  /*2b70*/  MUFU.TANH R61, R61 ;  /* 0x0000003d003d7308 */ /* 0x000ee20000002400 */
[----:B-1----:R-:W-:Y:S02]  /*2b80*/  FSEL R57, R57, -INF , P2 ;  /* 0xff80000039397808 */ /* 0x002fe40001000000 */
[----:B------:R-:W-:Y:S02]  /*2b90*/  FMNMX.FTZ R8, R56, R3, !PT ;  /* 0x0000000338087209 */ /* 0x000fe40007810000 */
[----:B------:R-:W-:Y:S02]  /*2ba0*/  ISETP.GT.AND P2, PT, R0, 0x49, PT ;  /* 0x000000490000780c */ /* 0x000fe40003f44270 */
[----:B------:R-:W-:Y:S01]  /*2bb0*/  FMNMX.FTZ R3, R57, R8, !PT ;  /* 0x0000000839037209 */ /* 0x000fe20007810000 */
[----:B------:R-:W1:Y:S01]  /*2bc0*/  MUFU.TANH R64, R64 ;  /* 0x0000004000407308 */ /* 0x000e620000002400 */
[----:B--2---:R-:W-:-:S02]  /*2bd0*/  FSEL R60, R60, -INF , P1 ;  /* 0xff8000003c3c7808 */ /* 0x004fc40000800000 */
[----:B------:R-:W-:Y:S02]  /*2be0*/  ISETP.GT.AND P1, PT, R0, 0x50, PT ;  /* 0x000000500000780c */ /* 0x000fe40003f24270 */
[----:B------:R-:W-:-:S03]  /*2bf0*/  FMNMX.FTZ R8, R60, R3, !PT ;  /* 0x000000033c087209 */ /* 0x000fc60007810000 */
[----:B------:R-:W2:Y:S01]  /*2c00*/  MUFU.TANH R65, R65 ;  /* 0x0000004100417308 */ /* 0x000ea20000002400 */
[----:B---3--:R-:W-:Y:S02]  /*2c10*/  FSEL R61, R61, -INF , P2 ;  /* 0xff8000003d3d7808 */ /* 0x008fe40001000000 */
[----:B------:R-:W-:Y:S02]  /*2c20*/  ISETP.GT.AND P2, PT, R0, 0x51, PT ;  /* 0x000000510000780c */ /* 0x000fe40003f44270 */
[----:B------:R-:W-:-:S03]  /*2c30*/  FMNMX.FTZ R3, R61, R8, !PT ;  /* 0x000000083d037209 */ /* 0x000fc60007810000 */
[----:B------:R-:W3:Y:S01]  /*2c40*/  MUFU.TANH R68, R68 ;  /* 0x0000004400447308 */ /* 0x000ee20000002400 */
[----:B-1----:R-:W-:Y:S02]  /*2c50*/  FSEL R64, R64, -INF , P1 ;  /* 0xff80000040407808 */ /* 0x002fe40000800000 */
[----:B------:R-:W-:Y:S02]  /*2c60*/  ISETP.GT.AND P1, PT, R0, 0x58, PT ;  /* 0x000000580000780c */ /* 0x000fe40003f24270 */
[----:B------:R-:W-:-:S03]  /*2c70*/  FMNMX.FTZ R8, R64, R3, !PT ;  /* 0x0000000340087209 */ /* 0x000fc60007810000 */
[----:B------:R-:W1:Y:S01]  /*2c80*/  MUFU.TANH R69, R69 ;  /* 0x0000004500457308 */ /* 0x000e620000002400 */
[----:B--2---:R-:W-:Y:S02]  /*2c90*/  FSEL R65, R65, -INF , P2 ;  /* 0xff80000041417808 */ /* 0x004fe40001000000 */
[----:B------:R-:W-:Y:S02]  /*2ca0*/  ISETP.GT.AND P2, PT, R0, 0x59, PT ;  /* 0x000000590000780c */ /* 0x000fe40003f44270 */
[----:B------:R-:W-:Y:S02]  /*2cb0*/  FMNMX.FTZ R3, R65, R8, !PT ;  /* 0x0000000841037209 */ /* 0x000fe40007810000 */
[----:B------:R-:W-:Y:S01]  /*2cc0*/  MOV R8, UR21 ;  /* 0x0000001500087c02 */ /* 0x000fe20008000f00 */
[----:B------:R-:W-:Y:S01]  /*2cd0*/  MUFU.EX2 R26, R26 ;  /* 0x0000001a001a7308 */ /* 0x000fe20000000800 */
[----:B---3--:R-:W-:-:S04]  /*2ce0*/  FSEL R68, R68, -INF , P1 ;  /* 0xff80000044447808 */ /* 0x008fc80000800000 */
[----:B------:R-:W-:-:S03]  /*2cf0*/  FMNMX.FTZ R0, R68, R3, !PT ;  /* 0x0000000344007209 */ /* 0x000fc60007810000 */
[----:B------:R-:W2:Y:S01]  /*2d00*/  MUFU.EX2 R27, R27 ;  /* 0x0000001b001b7308 */ /* 0x000ea20000000800 */
[----:B-1----:R-:W-:-:S04]  /*2d10*/  FSEL R69, R69, -INF , P2 ;  /* 0xff80000045457808 */ /* 0x002fc80001000000 */
[----:B------:R-:W-:-:S03]  /*2d20*/  FMNMX.FTZ R0, R69, R0, !PT ;  /* 0x0000000045007209 */ /* 0x000fc60007810000 */
[----:B------:R-:W-:Y:S02]  /*2d30*/  MUFU.EX2 R30, R30 ;  /* 0x0000001e001e7308 */ /* 0x000fe40000000800 */
[----:B------:R-:W1:Y:S06]  /*2d40*/  SHFL.BFLY PT, R3, R0, 0x2, 0x1f ;  /* 0x0c401f0000037f89 */ /* 0x000e6c00000e0000 */
[----:B------:R-:W3:Y:S01]  /*2d50*/  MUFU.EX2 R31, R31 ;  /* 0x0000001f001f7308 */ /* 0x000ee20000000800 */
[----:B--2---:R-:W-:-:S07]  /*2d60*/  F2FP.F16.F32.PACK_AB R153, R27, R26 ;  /* 0x0000001a1b99723e */ /* 0x004fce00000000ff */
[----:B------:R-:W-:Y:S08]  /*2d70*/  MUFU.EX2 R34, R34 ;  /* 0x0000002200227308 */ /* 0x000ff00000000800 */
[----:B------:R-:W2:Y:S01]  /*2d80*/  MUFU.EX2 R35, R35 ;  /* 0x0000002300237308 */ /* 0x000ea20000000800 */
[----:B---3--:R-:W-:Y:S02]  /*2d90*/  F2FP.F16.F32.PACK_AB R155, R31, R30 ;  /* 0x0000001e1f9b723e */ /* 0x008fe400000000ff */
[----:B-1----:R-:W-:-:S05]  /*2da0*/  FMNMX.FTZ R3, R0, R3, !PT ;  /* 0x0000000300037209 */ /* 0x002fca0007810000 */
[----:B------:R-:W1:Y:S01]  /*2db0*/  SHFL.BFLY PT, R0, R3, 0x1, 0x1f ;  /* 0x0c201f0003007f89 */ /* 0x000e6200000e0000 */
[----:B------:R3:W-:Y:S08]  /*2dc0*/  MUFU.EX2 R175, R9 ;  /* 0x0000000900af7308 */ /* 0x0007f00000000800 */
[----:B------:R-:W-:Y:S01]  /*2dd0*/  MUFU.EX2 R38, R38 ;  /* 0x0000002600267308 */ /* 0x000fe20000000800 */
[----:B---3--:R-:W-:Y:S01]  /*2de0*/  FADD.FTZ R9, R26, R27 ;  /* 0x0000001b1a097221 */ /* 0x008fe20000010000 */
[----:B--2---:R-:W-:-:S06]  /*2df0*/  F2FP.F16.F32.PACK_AB R157, R35, R34 ;  /* 0x00000022239d723e */ /* 0x004fcc00000000ff */
[----:B------:R-:W2:Y:S01]  /*2e00*/  MUFU.EX2 R39, R39 ;  /* 0x0000002700277308 */ /* 0x000ea20000000800 */
[----:B-1----:R-:W-:-:S07]  /*2e10*/  FMNMX.FTZ R5, R3, R0, !PT ;  /* 0x0000000003057209 */ /* 0x002fce0007810000 */
[----:B------:R-:W1:Y:S01]  /*2e20*/  MUFU.EX2 R42, R42 ;  /* 0x0000002a002a7308 */ /* 0x000e620000000800 */
[C---:B------:R-:W-:Y:S01]  /*2e30*/  FSETP.NEU.FTZ.AND P1, PT, R5.reuse, -INF , PT ;  /* 0xff8000000500780b */ /* 0x040fe20003f3d000 */
[----:B------:R-:W-:-:S06]  /*2e40*/  FMUL.FTZ R0, R5, UR27 ;  /* 0x0000001b05007c20 */ /* 0x000fcc0008410000 */
[----:B------:R-:W-:Y:S01]  /*2e50*/  MUFU.EX2 R43, R43 ;  /* 0x0000002b002b7308 */ /* 0x000fe20000000800 */
[----:B------:R-:W-:Y:S01]  /*2e60*/  FSEL R3, R0, RZ, P1 ;  /* 0x000000ff00037208 */ /* 0x000fe20000800000 */
[----:B------:R-:W-:Y:S01]  /*2e70*/  FADD.FTZ R0, R30, R9 ;  /* 0x000000091e007221 */ /* 0x000fe20000010000 */
[----:B------:R-:W-:Y:S02]  /*2e80*/  LOP3.LUT P1, RZ, R10, 0x7f, RZ, 0xc0, !PT ;  /* 0x0000007f0aff7812 */ /* 0x000fe4000782c0ff */
[----:B--2---:R-:W-:Y:S01]  /*2e90*/  F2FP.F16.F32.PACK_AB R159, R39, R38 ;  /* 0x00000026279f723e */ /* 0x004fe200000000ff */
[--C-:B------:R-:W-:Y:S01]  /*2ea0*/  FFMA.FTZ R24, R24, UR27, -R3.reuse ;  /* 0x0000001b18187c23 */ /* 0x100fe20008010803 */
[--C-:B------:R-:W-:Y:S01]  /*2eb0*/  FFMA.FTZ R25, R25, UR27, -R3.reuse ;  /* 0x0000001b19197c23 */ /* 0x100fe20008010803 */
[--C-:B------:R-:W-:Y:S01]  /*2ec0*/  FFMA.FTZ R28, R28, UR27, -R3.reuse ;  /* 0x0000001b1c1c7c23 */ /* 0x100fe20008010803 */
[--C-:B------:R-:W-:Y:S01]  /*2ed0*/  FFMA.FTZ R29, R29, UR27, -R3.reuse ;  /* 0x0000001b1d1d7c23 */ /* 0x100fe20008010803 */
[--C-:B------:R-:W-:Y:S01]  /*2ee0*/  FFMA.FTZ R32, R32, UR27, -R3.reuse ;  /* 0x0000001b20207c23 */ /* 0x100fe20008010803 */
[--C-:B------:R-:W-:Y:S01]  /*2ef0*/  FFMA.FTZ R33, R33, UR27, -R3.reuse ;  /* 0x0000001b21217c23 */ /* 0x100fe20008010803 */
[----:B------:R-:W-:Y:S01]  /*2f00*/  MUFU.EX2 R24, R24 ;  /* 0x0000001800187308 */ /* 0x000fe20000000800 */
[----:B------:R-:W-:Y:S01]  /*2f10*/  FADD.FTZ R9, R31, R0 ;  /* 0x000000001f097221 */ /* 0x000fe20000010000 */
[--C-:B------:R-:W-:Y:S01]  /*2f20*/  FFMA.FTZ R36, R36, UR27, -R3.reuse ;  /* 0x0000001b24247c23 */ /* 0x100fe20008010803 */
[--C-:B------:R-:W-:Y:S01]  /*2f30*/  FFMA.FTZ R37, R37, UR27, -R3.reuse ;  /* 0x0000001b25257c23 */ /* 0x100fe20008010803 */
[----:B------:R-:W-:Y:S01]  /*2f40*/  FFMA.FTZ R40, R40, UR27, -R3 ;  /* 0x0000001b28287c23 */ /* 0x000fe20008010803 */
[----:B------:R-:W-:Y:S01]  /*2f50*/  FADD.FTZ R0, R34, R9 ;  /* 0x0000000922007221 */ /* 0x000fe20000010000 */
[--C-:B------:R-:W-:Y:S01]  /*2f60*/  FFMA.FTZ R41, R41, UR27, -R3.reuse ;  /* 0x0000001b29297c23 */ /* 0x100fe20008010803 */
[--C-:B------:R-:W-:Y:S01]  /*2f70*/  FFMA.FTZ R44, R44, UR27, -R3.reuse ;  /* 0x0000001b2c2c7c23 */ /* 0x100fe20008010803 */
[----:B------:R-:W2:Y:S01]  /*2f80*/  MUFU.EX2 R25, R25 ;  /* 0x0000001900197308 */ /* 0x000ea20000000800 */
[----:B------:R-:W-:Y:S01]  /*2f90*/  FADD.FTZ R13, R35, R0 ;  /* 0x00000000230d7221 */ /* 0x000fe20000010000 */
[--C-:B------:R-:W-:Y:S01]  /*2fa0*/  FFMA.FTZ R45, R45, UR27, -R3.reuse ;  /* 0x0000001b2d2d7c23 */ /* 0x100fe20008010803 */
[----:B------:R-:W-:Y:S01]  /*2fb0*/  FFMA.FTZ R48, R48, UR27, -R3 ;  /* 0x0000001b30307c23 */ /* 0x000fe20008010803 */
[----:B------:R-:W-:Y:S01]  /*2fc0*/  IADD3 R9, -R23, 0xb, RZ ;  /* 0x0000000b17097810 */ /* 0x000fe20007ffe1ff */
[----:B------:R-:W-:Y:S01]  /*2fd0*/  FADD.FTZ R10, R38, R13 ;  /* 0x0000000d260a7221 */ /* 0x000fe20000010000 */
[--C-:B------:R-:W-:Y:S01]  /*2fe0*/  FFMA.FTZ R49, R49, UR27, -R3.reuse ;  /* 0x0000001b31317c23 */ /* 0x100fe20008010803 */
[--C-:B------:R-:W-:Y:S01]  /*2ff0*/  FFMA.FTZ R52, R52, UR27, -R3.reuse ;  /* 0x0000001b34347c23 */ /* 0x100fe20008010803 */
[----:B------:R-:W3:Y:S01]  /*3000*/  MUFU.EX2 R28, R28 ;  /* 0x0000001c001c7308 */ /* 0x000ee20000000800 */
[----:B------:R-:W-:Y:S01]  /*3010*/  FADD.FTZ R13, R39, R10 ;  /* 0x0000000a270d7221 */ /* 0x000fe20000010000 */
[--C-:B------:R-:W-:Y:S01]  /*3020*/  FFMA.FTZ R53, R53, UR27, -R3.reuse ;  /* 0x0000001b35357c23 */ /* 0x100fe20008010803 */
[--C-:B------:R-:W-:Y:S01]  /*3030*/  FFMA.FTZ R56, R56, UR27, -R3.reuse ;  /* 0x0000001b38387c23 */ /* 0x100fe20008010803 */
[----:B------:R-:W-:Y:S01]  /*3040*/  FFMA.FTZ R57, R57, UR27, -R3 ;  /* 0x0000001b39397c23 */ /* 0x000fe20008010803 */
[----:B-1----:R-:W-:Y:S01]  /*3050*/  FADD.FTZ R12, R42, R13 ;  /* 0x0000000d2a0c7221 */ /* 0x002fe20000010000 */
[--C-:B------:R-:W-:Y:S01]  /*3060*/  FFMA.FTZ R60, R60, UR27, -R3.reuse ;  /* 0x0000001b3c3c7c23 */ /* 0x100fe20008010803 */
[----:B------:R-:W-:Y:S01]  /*3070*/  FFMA.FTZ R61, R61, UR27, -R3 ;  /* 0x0000001b3d3d7c23 */ /* 0x000fe20008010803 */
[----:B------:R-:W1:Y:S01]  /*3080*/  MUFU.EX2 R29, R29 ;  /* 0x0000001d001d7308 */ /* 0x000e620000000800 */
[----:B--2---:R-:W-:Y:S01]  /*3090*/  FADD.FTZ R11, R24, R25 ;  /* 0x00000019180b7221 */ /* 0x004fe20000010000 */
[----:B------:R-:W-:Y:S01]  /*30a0*/  FADD.FTZ R13, R43, R12 ;  /* 0x0000000c2b0d7221 */ /* 0x000fe20000010000 */
[--C-:B------:R-:W-:Y:S01]  /*30b0*/  FFMA.FTZ R64, R64, UR27, -R3.reuse ;  /* 0x0000001b40407c23 */ /* 0x100fe20008010803 */
[--C-:B------:R-:W-:Y:S01]  /*30c0*/  FFMA.FTZ R65, R65, UR27, -R3.reuse ;  /* 0x0000001b41417c23 */ /* 0x100fe20008010803 */
[--C-:B------:R-:W-:Y:S01]  /*30d0*/  FFMA.FTZ R68, R68, UR27, -R3.reuse ;  /* 0x0000001b44447c23 */ /* 0x100fe20008010803 */
[----:B------:R-:W-:Y:S01]  /*30e0*/  FFMA.FTZ R3, R69, UR27, -R3 ;  /* 0x0000001b45037c23 */ /* 0x000fe20008010803 */
[----:B------:R-:W-:Y:S01]  /*30f0*/  F2FP.F16.F32.PACK_AB R161, R43, R42 ;  /* 0x0000002a2ba1723e */ /* 0x000fe200000000ff */
[----:B------:R-:W2:Y:S01]  /*3100*/  MUFU.EX2 R32, R32 ;  /* 0x0000002000207308 */ /* 0x000ea20000000800 */
[----:B---3--:R-:W-:Y:S01]  /*3110*/  FADD.FTZ R0, R28, R11 ;  /* 0x0000000b1c007221 */ /* 0x008fe20000010000 */
[----:B------:R-:W-:-:S06]  /*3120*/  F2FP.F16.F32.PACK_AB R152, R25, R24 ;  /* 0x000000181998723e */ /* 0x000fcc00000000ff */
[----:B------:R-:W3:Y:S01]  /*3130*/  MUFU.EX2 R33, R33 ;  /* 0x0000002100217308 */ /* 0x000ee20000000800 */
[C---:B-1----:R-:W-:Y:S01]  /*3140*/  FADD.FTZ R11, R29.reuse, R0 ;  /* 0x000000001d0b7221 */ /* 0x042fe20000010000 */
[----:B------:R-:W-:Y:S01]  /*3150*/  @!P1 VIADD R0, R8, 0x22840 ;  /* 0x0002284008009836 */ /* 0x000fe20000000000 */
[----:B------:R-:W-:-:S04]  /*3160*/  F2FP.F16.F32.PACK_AB R154, R29, R28 ;  /* 0x0000001c1d9a723e */ /* 0x000fc800000000ff */
[----:B------:R-:W-:Y:S01]  /*3170*/  @!P1 PRMT R0, RZ, 0x654, R0 ;  /* 0x00000654ff009816 */ /* 0x000fe20000000000 */
[----:B------:R-:W1:Y:S01]  /*3180*/  MUFU.EX2 R36, R36 ;  /* 0x0000002400247308 */ /* 0x000e620000000800 */
[----:B--2---:R-:W-:Y:S01]  /*3190*/  FADD.FTZ R10, R32, R11 ;  /* 0x0000000b200a7221 */ /* 0x004fe20000010000 */
[----:B------:R2:W-:Y:S06]  /*31a0*/  BAR.ARV R9, 0x100 ;  /* 0x000400090000751d */ /* 0x0005ec0000002000 */
[----:B------:R-:W4:Y:S01]  /*31b0*/  MUFU.EX2 R46, R46 ;  /* 0x0000002e002e7308 */ /* 0x000f220000000800 */
[C---:B---3--:R-:W-:Y:S01]  /*31c0*/  FADD.FTZ R11, R33.reuse, R10 ;  /* 0x0000000a210b7221 */ /* 0x048fe20000010000 */
[----:B------:R3:W-:Y:S01]  /*31d0*/  @!P1 SYNCS.ARRIVE.TRANS64.RED.A1T0 RZ, [R0+URZ], RZ ;  /* 0x000000ff00ff99a7 */ /* 0x0007e2000810043f */
[----:B------:R-:W-:-:S05]  /*31e0*/  F2FP.F16.F32.PACK_AB R156, R33, R32 ;  /* 0x00000020219c723e */ /* 0x000fca00000000ff */
[----:B------:R-:W5:Y:S01]  /*31f0*/  MUFU.EX2 R37, R37 ;  /* 0x0000002500257308 */ /* 0x000f620000000800 */
[----:B-1----:R-:W-:-:S07]  /*3200*/  FADD.FTZ R10, R36, R11 ;  /* 0x0000000b240a7221 */ /* 0x002fce0000010000 */
[----:B------:R-:W1:Y:S01]  /*3210*/  MUFU.EX2 R47, R47 ;  /* 0x0000002f002f7308 */ /* 0x000e620000000800 */
[----:B----4-:R-:W-:-:S07]  /*3220*/  FADD.FTZ R12, R46, R13 ;  /* 0x0000000d2e0c7221 */ /* 0x010fce0000010000 */
[----:B------:R-:W3:Y:S01]  /*3230*/  MUFU.EX2 R40, R40 ;  /* 0x0000002800287308 */ /* 0x000ee20000000800 */
[C---:B-----5:R-:W-:Y:S01]  /*3240*/  FADD.FTZ R11, R37.reuse, R10 ;  /* 0x0000000a250b7221 */ /* 0x060fe20000010000 */
        /* <DEDUP_REMOVED lines=59> */
[----:B----4-:R-:W-:Y:S01]  /*3600*/  FADD.FTZ R13, R61, R0 ;  /* 0x000000003d0d7221 */ /* 0x010fe20000010000 */
[C---:B------:R-:W-:Y:S01]  /*3610*/  FADD.FTZ R0, R175.reuse, R10 ;  /* 0x0000000aaf007221 */ /* 0x040fe20000010000 */
[----:B------:R-:W-:Y:S02]  /*3620*/  F2FP.F16.F32.PACK_AB R175, R175, R70 ;  /* 0x00000046afaf723e */ /* 0x000fe400000000ff */
[----:B------:R-:W-:-:S03]  /*3630*/  F2FP.F16.F32.PACK_AB R170, R61, R60 ;  /* 0x0000003c3daa723e */ /* 0x000fc600000000ff */
        /* <DEDUP_REMOVED lines=10> */
.L_x_3274:
[----:B------:R1:W2:Y:S01]  /*36e0*/  SYNCS.PHASECHK.TRANS64.TRYWAIT P2, [UR21+0x22850], R7 ;  /* 0x02285007ff0075a7 */ /* 0x0002a20008040155 */
[----:B------:R-:W-:Y:S05]  /*36f0*/  @!P0 BRA `(.L_x_3275) ;  /* 0x0000000000048947 */ /* 0x000fea0003800000 */
[----:B------:R-:W-:Y:S01]  /*3700*/  BPT.TRAP 0x1 ;  /* 0x000000040000795c */ /* 0x000fe20000300000 */
.L_x_3275:
[----:B--2---:R-:W-:Y:S05]  /*3710*/  @P2 BRA `(.L_x_3276) ;  /* 0x0000000000082947 */ /* 0x004fea0003800000 */
[----:B------:R-:W2:Y:S02]  /*3720*/  SYNCS.PHASECHK.TRANS64.TRYWAIT P2, [UR21+0x22850], R7 ;  /* 0x02285007ff0075a7 */ /* 0x000ea40008040155 */
[----:B--2---:R-:W-:Y:S05]  /*3730*/  @!P2 BRA `(.L_x_3277) ;  /* 0x000000a00060a947 */ /* 0x004fea0003800000 */
.L_x_3276:
[----:B------:R3:W-:Y:S01]  /*3740*/  BAR.SYNC.DEFER_BLOCKING R6, 0x100 ;  /* 0x000400060000751d */ /* 0x0007e20000010000 */
[----:B------:R-:W-:Y:S01]  /*3750*/  UIADD3 UR6, UR49, 0x400, URZ ;  /* 0x0000040031067890 */ /* 0x000fe2000fffe03f */
[----:B--2---:R-:W-:Y:S01]  /*3760*/  @!P1 VIADD R8, R8, 0x22860 ;  /* 0x0002286008089836 */ /* 0x004fe20000000000 */
[----:B------:R-:W-:Y:S02]  /*3770*/  UIADD3 UR29, UR41, -0x2, URZ ;  /* 0xfffffffe291d7890 */ /* 0x000fe4000fffe03f */
[----:B------:R-:W-:Y:S01]  /*3780*/  USHF.R.U32.HI UR6, URZ, 0x4, UR6 ;  /* 0x000000043f067899 */ /* 0x000fe20008011606 */
[----:B------:R-:W-:Y:S01]  /*3790*/  UMOV UR7, 0x40000040 ;  /* 0x4000004000077882 */ /* 0x000fe20000000000 */
[----:B------:R-:W-:Y:S02]  /*37a0*/  @!P1 PRMT R8, RZ, 0x654, R8 ;  /* 0x00000654ff089816 */ /* 0x000fe40000000008 */
        /* <DEDUP_REMOVED lines=36> */
[----:B------:R-:W-:-:S04]  /*39f0*/  UIADD3 UR6, UR42, -UR11, UR45 ;  /* 0x8000000b2a067290 */ /* 0x000fc8000fffe02d */
[----:B------:R-:W-:-:S04]  /*3a00*/  UIMAD.WIDE UR6, UR6, 0x2aaaaaab, URZ ;  /* 0x2aaaaaab060678a5 */ /* 0x000fc8000f8e023f */
[----:B------:R-:W-:-:S04]  /*3a10*/  USHF.R.U32.HI UR6, URZ, 0x1f, UR7 ;  /* 0x0000001f3f067899 */ /* 0x000fc80008011607 */
[----:B------:R-:W-:-:S04]  /*3a20*/  ULEA.HI.SX32 UR6, UR7, UR6, 0x1c ;  /* 0x0000000607067291 */ /* 0x000fc8000f8fe23f */
[----:B------:R-:W-:-:S04]  /*3a30*/  UISETP.LT.AND UP0, UPT, URZ, UR6, UPT ;  /* 0x000000063f00728c */ /* 0x000fc8000bf01270 */
[----:B------:R-:W-:-:S04]  /*3a40*/  USEL UR28, URZ, UR6, !UP0 ;  /* 0x000000063f1c7287 */ /* 0x000fc8000c000000 */
[----:B------:R-:W-:-:S06]  /*3a50*/  UISETP.GE.AND UP0, UPT, UR29, UR28, UPT ;  /* 0x0000001c1d00728c */ /* 0x000fcc000bf06270 */
[----:B------:R-:W-:Y:S01]  /*3a60*/  PLOP3.LUT P2, PT, PT, PT, UP0, 0x80, 0x0 ;  /* 0x000000000000781c */ /* 0x000fe20003f4f008 */
[----:B------:R-:W-:Y:S02]  /*3a70*/  WARPGROUP.DEPBAR.LE gsb0, 0x0 ;  /* 0x00008000000079c5 */ /* 0x000fe40000010000 */
[----:B------:R3:W-:Y:S10]  /*3a80*/  @!P1 SYNCS.ARRIVE.TRANS64.RED.A1T0 RZ, [R8+URZ], RZ ;  /* 0x000000ff08ff99a7 */ /* 0x0007f4000810043f */
[----:B---3--:R-:W-:Y:S05]  /*3a90*/  @!P2 BRA `(.L_x_3278) ;  /* 0x000000280084a947 */ /* 0x008fea0003800000 */
[----:B------:R-:W-:Y:S01]  /*3aa0*/  MOV R8, R4 ;  /* 0x0000000400087202 */ /* 0x000fe20000000f00 */
[----:B-1----:R-:W-:Y:S01]  /*3ab0*/  IMAD.MOV.U32 R7, RZ, RZ, R5 ;  /* 0x000000ffff077224 */ /* 0x002fe200078e0005 */
[----:B------:R-:W-:Y:S01]  /*3ac0*/  ULDC UR24, c[0x0][0x404] ;  /* 0x0001010000187ab9 */ /* 0x000fe20000000800 */
[----:B------:R-:W-:Y:S01]  /*3ad0*/  ULDC UR25, c[0x0][0x2e0] ;  /* 0x0000b80000197ab9 */ /* 0x000fe20000000800 */
[----:B------:R-:W-:Y:S01]  /*3ae0*/  ULDC UR26, c[0x0][0x9d8] ;  /* 0x00027600001a7ab9 */ /* 0x000fe20000000800 */
[----:B------:R-:W-:Y:S01]  /*3af0*/  ULDC UR27, c[0x0][0x988] ;  /* 0x00026200001b7ab9 */ /* 0x000fe20000000800 */
[----:B------:R-:W-:-:S05]  /*3b00*/  ULDC.64 UR22, c[0x0][0x3f8] ;  /* 0x0000fe0000167ab9 */ /* 0x000fca0000000a00 */
.L_x_3287:
[----:B------:R-:W-:-:S04]  /*3b10*/  UIADD3 UR37, UR37, 0x1, URZ ;  /* 0x0000000125257890 */ /* 0x000fc8000fffe03f */
[----:B------:R-:W-:-:S04]  /*3b20*/  UISETP.NE.AND UP0, UPT, UR37, 0x2, UPT ;  /* 0x000000022500788c */ /* 0x000fc8000bf05270 */
[----:B------:R-:W-:Y:S02]  /*3b30*/  USEL UR6, URZ, 0x1, UP0 ;  /* 0x000000013f067887 */ /* 0x000fe40008000000 */
[----:B------:R-:W-:Y:S02]  /*3b40*/  USEL UR37, UR37, URZ, UP0 ;  /* 0x0000003f25257287 */ /* 0x000fe40008000000 */
[----:B------:R-:W-:Y:S01]  /*3b50*/  ULOP3.LUT UR38, UR38, UR6, URZ, 0x3c, !UPT ;  /* 0x0000000626267292 */ /* 0x000fe2000f8e3c3f */
[----:B--2---:R-:W-:Y:S11]  /*3b60*/  @!P0 BRA `(.L_x_3279) ;  /* 0x0000000000048947 */ /* 0x004ff60003800000 */
[----:B------:R-:W-:Y:S01]  /*3b70*/  BPT.TRAP 0x1 ;  /* 0x000000040000795c */ /* 0x000fe20000300000 */
.L_x_3279:
[----:B------:R-:W-:Y:S01]  /*3b80*/  ULEA UR30, UR37, UR49, 0x3 ;  /* 0x00000031251e7291 */ /* 0x000fe2000f8e183f */
[----:B------:R-:W-:-:S05]  /*3b90*/  IMAD.U32 R6, RZ, RZ, UR38 ;  /* 0x00000026ff067e24 */ /* 0x000fca000f8e00ff */
[----:B------:R-:W-:-:S04]  /*3ba0*/  SHF.L.U32 R6, R6, 0x1f, RZ ;  /* 0x0000001f06067819 */ /* 0x000fc800000006ff */
[----:B------:R1:W2:Y:S01]  /*3bb0*/  SYNCS.PHASECHK.TRANS64.TRYWAIT P2, [UR30+0x22830], R6 ;  /* 0x02283006ff0075a7 */ /* 0x0002a2000804015e */
[----:B------:R-:W-:Y:S05]  /*3bc0*/  @!P0 BRA `(.L_x_3280) ;  /* 0x0000000000048947 */ /* 0x000fea0003800000 */
[----:B------:R-:W-:Y:S01]  /*3bd0*/  BPT.TRAP 0x1 ;  /* 0x000000040000795c */ /* 0x000fe20000300000 */
.L_x_3280:
[----:B--2---:R-:W-:Y:S05]  /*3be0*/  @P2 BRA `(.L_x_3281) ;  /* 0x0000000000082947 */ /* 0x004fea0003800000 */
[----:B------:R-:W2:Y:S02]  /*3bf0*/  SYNCS.PHASECHK.TRANS64.TRYWAIT P2, [UR30+0x22830], R6 ;  /* 0x02283006ff0075a7 */ /* 0x000ea4000804015e */
[----:B--2---:R-:W-:Y:S05]  /*3c00*/  @!P2 BRA `(.L_x_3282) ;  /* 0x0000009c0040a947 */ /* 0x004fea0003800000 */
.L_x_3281:
[----:B------:R-:W-:Y:S01]  /*3c10*/  UIMAD UR18, UR37, 0x300, UR20 ;  /* 0x00000300251278a4 */ /* 0x000fe2000f8e0214 */
[----:B------:R-:W-:Y:S01]  /*3c20*/  WARPGROUP.ARRIVE ;  /* 0x00000000000079c5 */ /* 0x000fe20000000000 */
[----:B------:R-:W-:Y:S01]  /*3c30*/  UMOV UR19, 0x40000040 ;  /* 0x4000004000137882 */ /* 0x000fe20000000000 */
[----:B------:R-:W-:Y:S01]  /*3c40*/  UMOV UR7, 0x40000040 ;  /* 0x4000004000077882 */ /* 0x000fe20000000000 */
[----:B------:R-:W-:Y:S01]  /*3c50*/  UIADD3 UR6, UR18, 0x2, URZ ;  /* 0x0000000212067890 */ /* 0x000fe2000fffe03f */
[----:B------:R-:W3:Y:S01]  /*3c60*/  LDC R13, c[0x0][0x288] ;  /* 0x0000a200ff0d7b82 */ /* 0x000ee20000000800 */
[----:B------:R-:W-:Y:S01]  /*3c70*/  UIADD3 UR10, UR18, 0x4, URZ ;  /* 0x00000004120a7890 */ /* 0x000fe2000fffe03f */
[----:B------:R-:W-:Y:S02]  /*3c80*/  UMOV UR11, 0x40000040 ;  /* 0x40000040000b7882 */ /* 0x000fe40000000000 */
[----:B------:R-:W-:Y:S01]  /*3c90*/  HGMMA.64x96x16.F32 R152, gdesc[UR16], RZ, !UPT, gsb0 ;  /* 0x01600000109879f0 */ /* 0x000fe2000c0008ff */
[----:B------:R-:W-:Y:S01]  /*3ca0*/  UIADD3 UR14, UR18, 0x6, URZ ;  /* 0x00000006120e7890 */ /* 0x000fe2000fffe03f */
[----:B------:R-:W-:Y:S01]  /*3cb0*/  UMOV UR15, 0x40000040 ;  /* 0x40000040000f7882 */ /* 0x000fe20000000000 */
[----:B------:R-:W-:-:S04]  /*3cc0*/  UISETP.NE.U32.AND UP0, UPT, UR22, URZ, UPT ;  /* 0x0000003f1600728c */ /* 0x000fc8000bf05070 */
[----:B------:R-:W-:Y:S01]  /*3cd0*/  UISETP.NE.AND.EX UP0, UPT, UR23, URZ, UPT, UP0 ;  /* 0x0000003f1700728c */ /* 0x000fe2000bf05300 */
[----:B------:R-:W-:Y:S02]  /*3ce0*/  WARPGROUP.DEPBAR.LE gsb0, 0x0 ;  /* 0x00008000000079c5 */ /* 0x000fe40000010000 */
[----:B------:R-:W-:-:S06]  /*3cf0*/  WARPGROUP.ARRIVE ;  /* 0x00000000000079c5 */ /* 0x000fcc0000000000 */
[----:B------:R-:W-:Y:S01]  /*3d00*/  HGMMA.64x96x16.F32 R152, gdesc[UR4], R152, gsb0 ;  /* 0x01600000049879f0 */ /* 0x000fe20008000898 */
[----:B------:R-:W-:Y:S02]  /*3d10*/  UIMAD UR6, UR29, -0x60, UR42 ;  /* 0xffffffa01d0678a4 */ /* 0x000fe4000f8e022a */
[----:B------:R-:W-:Y:S02]  /*3d20*/  USEL UR7, UR24, 0x1, UP0 ;  /* 0x0000000118077887 */ /* 0x000fe40008000000 */
[----:B------:R-:W-:-:S04]  /*3d30*/  UIADD3 UR6, UR6, 0x1, URZ ;  /* 0x0000000106067890 */ /* 0x000fc8000fffe03f */
[----:B------:R-:W-:-:S06]  /*3d40*/  UIMAD UR6, UR7, UR25, UR6 ;  /* 0x00000019070672a4 */ /* 0x000fcc000f8e0206 */
[----:B---3--:R-:W-:-:S05]  /*3d50*/  IADD3 R13, -R13, UR6, RZ ;  /* 0x000000060d0d7c10 */ /* 0x008fca000fffe1ff */
[----:B------:R-:W-:Y:S01]  /*3d60*/  IMAD R13, R2, -0x2, R13 ;  /* 0xfffffffe020d7824 */ /* 0x000fe200078e020d */
        /* <DEDUP_REMOVED lines=13> */
[----:B------:R-:W-:Y:S01]  /*3e40*/  MUFU.TANH R4, R4 ;  /* 0x0000000400047308 */ /* 0x000fe20000002400 */
[----:B------:R-:W-:Y:S01]  /*3e50*/  FMUL.FTZ R163, R167, UR26 ;  /* 0x0000001aa7a37c20 */ /* 0x000fe20008410000 */
[----:B------:R-:W-:Y:S01]  /*3e60*/  IADD3 R167, R22, R13, RZ ;  /* 0x0000000d16a77210 */ /* 0x000fe20007ffe0ff */
[----:B------:R-:W-:Y:S01]  /*3e70*/  FMUL.FTZ R172, R172, UR26 ;  /* 0x0000001aacac7c20 */ /* 0x000fe20008410000 */
[----:B------:R-:W-:Y:S01]  /*3e80*/  FMUL.FTZ R9, R161, UR26 ;  /* 0x0000001aa1097c20 */ /* 0x000fe20008410000 */
[----:B------:R-:W-:Y:S01]  /*3e90*/  FMUL.FTZ R11, R164, UR26 ;  /* 0x0000001aa40b7c20 */ /* 0x000fe20008410000 */
[----:B------:R-:W-:Y:S01]  /*3ea0*/  ISETP.GT.AND P2, PT, R167, RZ, PT ;  /* 0x000000ffa700720c */ /* 0x000fe20003f44270 */
[----:B------:R-:W-:Y:S01]  /*3eb0*/  FMUL.FTZ R12, R165, UR26 ;  /* 0x0000001aa50c7c20 */ /* 0x000fe20008410000 */
[----:B------:R-:W2:Y:S01]  /*3ec0*/  MUFU.TANH R5, R5 ;  /* 0x0000000500057308 */ /* 0x000ea20000002400 */
[----:B------:R-:W-:Y:S01]  /*3ed0*/  ISETP.GT.AND P3, PT, R167, 0x1, PT ;  /* 0x00000001a700780c */ /* 0x000fe20003f64270 */
[----:B------:R-:W-:Y:S01]  /*3ee0*/  FMUL.FTZ R168, R168, UR26 ;  /* 0x0000001aa8a87c20 */ /* 0x000fe20008410000 */
[----:B------:R-:W-:Y:S01]  /*3ef0*/  FMUL.FTZ R180, R180, UR26 ;  /* 0x0000001ab4b47c20 */ /* 0x000fe20008410000 */
[----:B------:R-:W-:Y:S01]  /*3f00*/  FMUL.FTZ R157, R159, UR26 ;  /* 0x0000001a9f9d7c20 */ /* 0x000fe20008410000 */
[----:B------:R-:W-:Y:S01]  /*3f10*/  FMUL.FTZ R159, R169, UR26 ;  /* 0x0000001aa99f7c20 */ /* 0x000fe20008410000 */
[----:B------:R-:W-:Y:S01]  /*3f20*/  FMUL.FTZ R176, R176, UR26 ;  /* 0x0000001ab0b07c20 */ /* 0x000fe20008410000 */
[----:B------:R-:W-:Y:S01]  /*3f30*/  FMUL.FTZ R206, R154, UR26 ;  /* 0x0000001a9ace7c20 */ /* 0x000fe20008410000 */
[----:B------:R-:W-:Y:S01]  /*3f40*/  MUFU.TANH R210, R210 ;  /* 0x000000d200d27308 */ /* 0x000fe20000002400 */
        /* <DEDUP_REMOVED lines=23> */
[----:B------:R4:W-:Y:S01]  /*40c0*/  MUFU.TANH R156, R172 ;  /* 0x000000ac009c7308 */ /* 0x0009e20000002400 */
[----:B---3--:R-:W-:Y:S01]  /*40d0*/  FSEL R208, R208, -INF , P3 ;  /* 0xff800000d0d07808 */ /* 0x008fe20001800000 */
[----:B------:R-:W-:Y:S01]  /*40e0*/  FMUL.FTZ R182, R182, UR26 ;  /* 0x0000001ab6b67c20 */ /* 0x000fe20008410000 */
[----:B------:R-:W-:Y:S01]  /*40f0*/  ISETP.GT.AND P3, PT, R167, 0x11, PT ;  /* 0x00000011a700780c */ /* 0x000fe20003f64270 */
[----:B------:R-:W-:-:S04]  /*4100*/  FMUL.FTZ R187, R187, UR26 ;  /* 0x0000001abbbb7c20 */ /* 0x000fc80008410000 */
[----:B------:R-:W-:Y:S01]  /*4110*/  MUFU.TANH R9, R9 ;  /* 0x0000000900097308 */ /* 0x000fe20000002400 */
[----:B----4-:R-:W-:Y:S02]  /*4120*/  FSEL R172, R4, -INF , P2 ;  /* 0xff80000004ac7808 */ /* 0x010fe40001000000 */
[C---:B------:R-:W-:Y:S02]  /*4130*/  ISETP.GT.AND P2, PT, R167.reuse, 0x8, PT ;  /* 0x00000008a700780c */ /* 0x040fe40003f44270 */
[----:B------:R-:W-:Y:S02]  /*4140*/  FMNMX.FTZ R5, R172, R7, !PT ;  /* 0x00000007ac057209 */ /* 0x000fe40007810000 */
[----:B------:R-:W-:Y:S01]  /*4150*/  FSEL R210, R210, -INF , P2 ;  /* 0xff800000d2d27808 */ /* 0x000fe20001000000 */
[----:B------:R-:W3:Y:S01]  /*4160*/  MUFU.TANH R11, R11 ;  /* 0x0000000b000b7308 */ /* 0x000ee20000002400 */
[----:B------:R-:W-:Y:S02]  /*4170*/  FMNMX.FTZ R5, R212, R5, !PT ;  /* 0x00000005d4057209 */ /* 0x000fe40007810000 */
[----:B------:R-:W-:-:S02]  /*4180*/  ISETP.GT.AND P2, PT, R167, 0x10, PT ;  /* 0x00000010a700780c */ /* 0x000fc40003f44270 */
[----:B------:R-:W-:-:S03]  /*4190*/  FMNMX.FTZ R5, R210, R5, !PT ;  /* 0x00000005d2057209 */ /* 0x000fc60007810000 */
[----:B------:R-:W-:Y:S01]  /*41a0*/  MUFU.TANH R12, R12 ;  /* 0x0000000c000c7308 */ /* 0x000fe20000002400 */
[----:B------:R-:W-:-:S07]  /*41b0*/  FMNMX.FTZ R5, R208, R5, !PT ;  /* 0x00000005d0057209 */ /* 0x000fce0007810000 */
[----:B------:R-:W4:Y:S08]  /*41c0*/  MUFU.TANH R168, R168 ;  /* 0x000000a800a87308 */ /* 0x000f300000002400 */
[----:B------:R2:W-:Y:S08]  /*41d0*/  MUFU.TANH R152, R180 ;  /* 0x000000b400987308 */ /* 0x0005f00000002400 */
[----:B------:R-:W5:Y:S01]  /*41e0*/  MUFU.TANH R159, R159 ;  /* 0x0000009f009f7308 */ /* 0x000f620000002400 */
[----:B--2---:R-:W-:-:S02]  /*41f0*/  FSEL R180, R10, -INF , P2 ;  /* 0xff8000000ab47808 */ /* 0x004fc40001000000 */
[----:B------:R-:W-:Y:S02]  /*4200*/  ISETP.GT.AND P2, PT, R167, 0x18, PT ;  /* 0x00000018a700780c */ /* 0x000fe40003f44270 */
[----:B------:R-:W-:Y:S02]  /*4210*/  FMNMX.FTZ R5, R180, R5, !PT ;  /* 0x00000005b4057209 */ /* 0x000fe40007810000 */
[----:B---3--:R-:W-:Y:S01]  /*4220*/  FSEL R174, R11, -INF , P2 ;  /* 0xff8000000bae7808 */ /* 0x008fe20001000000 */
[----:B------:R2:W-:Y:S01]  /*4230*/  MUFU.TANH R153, R176 ;  /* 0x000000b000997308 */ /* 0x0005e20000002400 */
[----:B------:R-:W-:-:S04]  /*4240*/  ISETP.GT.AND P2, PT, R167, 0x20, PT ;  /* 0x00000020a700780c */ /* 0x000fc80003f44270 */
[----:B----4-:R-:W-:Y:S02]  /*4250*/  FSEL R168, R168, -INF , P2 ;  /* 0xff800000a8a87808 */ /* 0x010fe40001000000 */
[----:B------:R-:W-:Y:S01]  /*4260*/  ISETP.GT.AND P2, PT, R167, 0x28, PT ;  /* 0x00000028a700780c */ /* 0x000fe20003f44270 */
[----:B------:R-:W3:Y:S01]  /*4270*/  MUFU.TANH R154, R154 ;  /* 0x0000009a009a7308 */ /* 0x000ee20000002400 */
[----:B--2---:R-:W-:Y:S02]  /*4280*/  FSEL R176, R9, -INF , P3 ;  /* 0xff80000009b07808 */ /* 0x004fe40001800000 */
[----:B------:R-:W-:Y:S02]  /*4290*/  ISETP.GT.AND P3, PT, R167, 0x19, PT ;  /* 0x00000019a700780c */ /* 0x000fe40003f64270 */
[----:B------:R-:W-:Y:S02]  /*42a0*/  FMNMX.FTZ R5, R176, R5, !PT ;  /* 0x00000005b0057209 */ /* 0x000fe40007810000 */
[----:B------:R-:W-:Y:S01]  /*42b0*/  FSEL R170, R12, -INF , P3 ;  /* 0xff8000000caa7808 */ /* 0x000fe20001800000 */
[----:B------:R-:W2:Y:S01]  /*42c0*/  MUFU.TANH R21, R177 ;  /* 0x000000b100157308 */ /* 0x000ea20000002400 */
[----:B------:R-:W-:-:S02]  /*42d0*/  FMNMX.FTZ R5, R174, R5, !PT ;  /* 0x00000005ae057209 */ /* 0x000fc40007810000 */
[----:B------:R-:W-:Y:S02]  /*42e0*/  ISETP.GT.AND P3, PT, R167, 0x21, PT ;  /* 0x00000021a700780c */ /* 0x000fe40003f64270 */
[----:B------:R-:W-:Y:S02]  /*42f0*/  FMNMX.FTZ R5, R170, R5, !PT ;  /* 0x00000005aa057209 */ /* 0x000fe40007810000 */
[----:B-----5:R-:W-:Y:S01]  /*4300*/  FSEL R159, R159, -INF , P3 ;  /* 0xff8000009f9f7808 */ /* 0x020fe20001800000 */
[----:B------:R4:W5:Y:S01]  /*4310*/  MUFU.TANH R15, R181 ;  /* 0x000000b5000f7308 */ /* 0x0009620000002400 */
[----:B------:R-:W-:Y:S02]  /*4320*/  FMNMX.FTZ R4, R168, R5, !PT ;  /* 0x00000005a8047209 */ /* 0x000fe40007810000 */
[----:B------:R-:W-:Y:S02]  /*4330*/  ISETP.GT.AND P3, PT, R167, 0x29, PT ;  /* 0x00000029a700780c */ /* 0x000fe40003f64270 */
[----:B------:R-:W-:-:S02]  /*4340*/  FSEL R156, R156, -INF , P2 ;  /* 0xff8000009c9c7808 */ /* 0x000fc40001000000 */
[----:B------:R-:W-:Y:S01]  /*4350*/  FMNMX.FTZ R5, R159, R4, !PT ;  /* 0x000000049f057209 */ /* 0x000fe20007810000 */
[----:B------:R-:W1:Y:S01]  /*4360*/  MUFU.TANH R20, R184 ;  /* 0x000000b800147308 */ /* 0x000e620000002400 */
[----:B------:R-:W-:Y:S01]  /*4370*/  ISETP.GT.AND P2, PT, R167, 0x30, PT ;  /* 0x00000030a700780c */ /* 0x000fe20003f44270 */
[----:B----4-:R-:W-:Y:S01]  /*4380*/  FMUL.FTZ R181, R175, UR26 ;  /* 0x0000001aafb57c20 */ /* 0x010fe20008410000 */
[----:B---3--:R-:W-:Y:S02]  /*4390*/  FSEL R154, R154, -INF , P3 ;  /* 0xff8000009a9a7808 */ /* 0x008fe40001800000 */
[----:B------:R-:W-:Y:S02]  /*43a0*/  FMNMX.FTZ R5, R156, R5, !PT ;  /* 0x000000059c057209 */ /* 0x000fe40007810000 */
[----:B------:R-:W-:Y:S01]  /*43b0*/  ISETP.GT.AND P3, PT, R167, 0x31, PT ;  /* 0x00000031a700780c */ /* 0x000fe20003f64270 */
[----:B------:R3:W4:Y:S01]  /*43c0*/  MUFU.TANH R13, R185 ;  /* 0x000000b9000d7308 */ /* 0x0007220000002400 */
[----:B------:R-:W-:-:S02]  /*43d0*/  FSEL R153, R153, -INF , P2 ;  /* 0xff80000099997808 */ /* 0x000fc40001000000 */
[----:B------:R-:W-:Y:S02]  /*43e0*/  FMNMX.FTZ R4, R154, R5, !PT ;  /* 0x000000059a047209 */ /* 0x000fe40007810000 */
[----:B------:R-:W-:Y:S02]  /*43f0*/  ISETP.GT.AND P2, PT, R167, 0x38, PT ;  /* 0x00000038a700780c */ /* 0x000fe40003f44270 */
[----:B--2---:R-:W-:Y:S01]  /*4400*/  FSEL R21, R21, -INF , P3 ;  /* 0xff80000015157808 */ /* 0x004fe20001800000 */
[----:B------:R2:W4:Y:S01]  /*4410*/  MUFU.TANH R14, R188 ;  /* 0x000000bc000e7308 */ /* 0x0005220000002400 */
[----:B------:R-:W-:Y:S01]  /*4420*/  FMNMX.FTZ R4, R153, R4, !PT ;  /* 0x0000000499047209 */ /* 0x000fe20007810000 */
[----:B---3--:R-:W-:Y:S01]  /*4430*/  FMUL.FTZ R185, R183, UR26 ;  /* 0x0000001ab7b97c20 */ /* 0x008fe20008410000 */
[----:B------:R-:W-:Y:S01]  /*4440*/  ISETP.GT.AND P3, PT, R167, 0x39, PT ;  /* 0x00000039a700780c */ /* 0x000fe20003f64270 */
[----:B------:R-:W-:Y:S01]  /*4450*/  FMUL.FTZ R183, R186, UR26 ;  /* 0x0000001abab77c20 */ /* 0x000fe20008410000 */
[----:B------:R-:W-:Y:S01]  /*4460*/  FSEL R152, R152, -INF , P2 ;  /* 0xff80000098987808 */ /* 0x000fe20001000000 */
[----:B------:R-:W-:Y:S01]  /*4470*/  FMUL.FTZ R186, R190, UR26 ;  /* 0x0000001abeba7c20 */ /* 0x000fe20008410000 */
[----:B------:R-:W-:Y:S01]  /*4480*/  FMNMX.FTZ R5, R21, R4, !PT ;  /* 0x0000000415057209 */ /* 0x000fe20007810000 */
[----:B------:R3:W4:Y:S01]  /*4490*/  MUFU.TANH R11, R189 ;  /* 0x000000bd000b7308 */ /* 0x0007220000002400 */
[----:B------:R-:W-:Y:S01]  /*44a0*/  ISETP.GT.AND P2, PT, R167, 0x40, PT ;  /* 0x00000040a700780c */ /* 0x000fe20003f44270 */
[----:B--2---:R-:W-:Y:S01]  /*44b0*/  FMUL.FTZ R188, R194, UR26 ;  /* 0x0000001ac2bc7c20 */ /* 0x004fe20008410000 */
[----:B-----5:R-:W-:Y:S01]  /*44c0*/  FSEL R15, R15, -INF , P3 ;  /* 0xff8000000f0f7808 */ /* 0x020fe20001800000 */
[----:B------:R-:W-:Y:S01]  /*44d0*/  FMUL.FTZ R190, R195, UR26 ;  /* 0x0000001ac3be7c20 */ /* 0x000fe20008410000 */
[----:B------:R-:W-:-:S02]  /*44e0*/  FMNMX.FTZ R4, R152, R5, !PT ;  /* 0x0000000598047209 */ /* 0x000fc40007810000 */
[----:B------:R-:W-:Y:S01]  /*44f0*/  ISETP.GT.AND P3, PT, R167, 0x41, PT ;  /* 0x00000041a700780c */ /* 0x000fe20003f64270 */
[----:B------:R2:W5:Y:S01]  /*4500*/  MUFU.TANH R12, R192 ;  /* 0x000000c0000c7308 */ /* 0x0005620000002400 */
[----:B-1----:R-:W-:Y:S01]  /*4510*/  FSEL R20, R20, -INF , P2 ;  /* 0xff80000014147808 */ /* 0x002fe20001000000 */
[----:B---3--:R-:W-:Y:S01]  /*4520*/  FMUL.FTZ R189, R191, UR26 ;  /* 0x0000001abfbd7c20 */ /* 0x008fe20008410000 */
[----:B------:R-:W-:Y:S01]  /*4530*/  FMNMX.FTZ R5, R15, R4, !PT ;  /* 0x000000040f057209 */ /* 0x000fe20007810000 */
[----:B------:R-:W-:Y:S01]  /*4540*/  FMUL.FTZ R191, R198, UR26 ;  /* 0x0000001ac6bf7c20 */ /* 0x000fe20008410000 */
[----:B------:R-:W-:Y:S02]  /*4550*/  ISETP.GT.AND P2, PT, R167, 0x48, PT ;  /* 0x00000048a700780c */ /* 0x000fe40003f44270 */
[----:B----4-:R-:W-:Y:S01]  /*4560*/  FSEL R13, R13, -INF , P3 ;  /* 0xff8000000d0d7808 */ /* 0x010fe20001800000 */
[----:B------:R1:W3:Y:S01]  /*4570*/  MUFU.TANH R10, R193 ;  /* 0x000000c1000a7308 */ /* 0x0002e20000002400 */
[----:B------:R-:W-:Y:S01]  /*4580*/  FMNMX.FTZ R184, R20, R5, !PT ;  /* 0x0000000514b87209 */ /* 0x000fe20007810000 */
[C---:B--2---:R-:W-:Y:S01]  /*4590*/  VIADD R192, R167.reuse, 0x8 ;  /* 0x00000008a7c07836 */ /* 0x044fe20000000000 */
[----:B------:R-:W-:-:S02]  /*45a0*/  ISETP.GT.AND P3, PT, R167, 0x49, PT ;  /* 0x00000049a700780c */ /* 0x000fc40003f64270 */
[----:B------:R-:W-:Y:S02]  /*45b0*/  FSEL R14, R14, -INF , P2 ;  /* 0xff8000000e0e7808 */ /* 0x000fe40001000000 */
[----:B------:R-:W-:Y:S01]  /*45c0*/  FMNMX.FTZ R5, R13, R184, !PT ;  /* 0x000000b80d057209 */ /* 0x000fe20007810000 */
[----:B------:R-:W2:Y:S01]  /*45d0*/  MUFU.TANH R4, R196 ;  /* 0x000000c400047308 */ /* 0x000ea20000002400 */
[----:B------:R-:W-:Y:S01]  /*45e0*/  ISETP.GT.AND P2, PT, R167, 0x50, PT ;  /* 0x00000050a700780c */ /* 0x000fe20003f44270 */
[----:B-1----:R-:W-:Y:S01]  /*45f0*/  FMUL.FTZ R193, R199, UR26 ;  /* 0x0000001ac7c17c20 */ /* 0x002fe20008410000 */
[----:B------:R-:W-:Y:S02]  /*4600*/  FSEL R11, R11, -INF , P3 ;  /* 0xff8000000b0b7808 */ /* 0x000fe40001800000 */
[----:B------:R-:W-:Y:S02]  /*4610*/  FMNMX.FTZ R184, R14, R5, !PT ;  /* 0x000000050eb87209 */ /* 0x000fe40007810000 */
[----:B------:R-:W-:Y:S01]  /*4620*/  ISETP.GT.AND P3, PT, R167, 0x51, PT ;  /* 0x00000051a700780c */ /* 0x000fe20003f64270 */
[----:B------:R-:W1:Y:S01]  /*4630*/  MUFU.TANH R9, R197 ;  /* 0x000000c500097308 */ /* 0x000e620000002400 */
[----:B-----5:R-:W-:-:S02]  /*4640*/  FSEL R12, R12, -INF , P2 ;  /* 0xff8000000c0c7808 */ /* 0x020fc40001000000 */
[----:B------:R-:W-:Y:S01]  /*4650*/  FMNMX.FTZ R5, R11, R184, !PT ;  /* 0x000000b80b057209 */ /* 0x000fe20007810000 */
[----:B------:R-:W-:Y:S01]  /*4660*/  FMUL.FTZ R184, R178, UR26 ;  /* 0x0000001ab2b87c20 */ /* 0x000fe20008410000 */
[C---:B------:R-:W-:Y:S02]  /*4670*/  ISETP.GT.AND P2, PT, R167.reuse, 0x58, PT ;  /* 0x00000058a700780c */ /* 0x040fe40003f44270 */
[----:B---3--:R-:W-:Y:S01]  /*4680*/  FSEL R10, R10, -INF , P3 ;  /* 0xff8000000a0a7808 */ /* 0x008fe20001800000 */
[----:B------:R-:W3:Y:S01]  /*4690*/  MUFU.TANH R206, R206 ;  /* 0x000000ce00ce7308 */ /* 0x000ee20000002400 */
[----:B------:R-:W-:Y:S02]  /*46a0*/  FMNMX.FTZ R5, R12, R5, !PT ;  /* 0x000000050c057209 */ /* 0x000fe40007810000 */
[----:B------:R-:W-:Y:S02]  /*46b0*/  ISETP.GT.AND P3, PT, R167, 0x59, PT ;  /* 0x00000059a700780c */ /* 0x000fe40003f64270 */
[----:B--2---:R-:W-:-:S02]  /*46c0*/  FSEL R4, R4, -INF , P2 ;  /* 0xff80000004047808 */ /* 0x004fc40001000000 */
[----:B------:R-:W-:Y:S01]  /*46d0*/  FMNMX.FTZ R5, R10, R5, !PT ;  /* 0x000000050a057209 */ /* 0x000fe20007810000 */
[----:B------:R-:W2:Y:S01]  /*46e0*/  MUFU.TANH R155, R155 ;  /* 0x0000009b009b7308 */ /* 0x000ea20000002400 */
[----:B-1----:R-:W-:Y:S02]  /*46f0*/  FSEL R9, R9, -INF , P3 ;  /* 0xff80000009097808 */ /* 0x002fe40001800000 */
[----:B------:R-:W-:Y:S02]  /*4700*/  FMNMX.FTZ R178, R4, R5, !PT ;  /* 0x0000000504b27209 */ /* 0x000fe40007810000 */
[C---:B------:R-:W-:Y:S02]  /*4710*/  ISETP.GT.AND P3, PT, R192.reuse, RZ, PT ;  /* 0x000000ffc000720c */ /* 0x040fe40003f64270 */
[----:B------:R-:W-:Y:S01]  /*4720*/  FMNMX.FTZ R178, R9, R178, !PT ;  /* 0x000000b209b27209 */ /* 0x000fe20007810000 */
[----:B------:R-:W1:Y:S01]  /*4730*/  MUFU.TANH R158, R158 ;  /* 0x0000009e009e7308 */ /* 0x000e620000002400 */
[----:B------:R-:W-:-:S02]  /*4740*/  ISETP.GT.AND P4, PT, R192, 0x1, PT ;  /* 0x00000001c000780c */ /* 0x000fc40003f84270 */
[----:B---3--:R-:W-:Y:S01]  /*4750*/  FSEL R167, R206, -INF , P3 ;  /* 0xff800000cea77808 */ /* 0x008fe20001800000 */
[----:B------:R-:W3:Y:S01]  /*4760*/  SHFL.BFLY PT, R5, R178, 0x2, 0x1f ;  /* 0x0c401f00b2057f89 */ /* 0x000ee200000e0000 */
[----:B------:R-:W-:-:S03]  /*4770*/  ISETP.GT.AND P3, PT, R192, 0x8, PT ;  /* 0x00000008c000780c */ /* 0x000fc60003f64270 */
[----:B------:R-:W4:Y:S01]  /*4780*/  MUFU.TANH R157, R157 ;  /* 0x0000009d009d7308 */ /* 0x000f220000002400 */
[----:B--2---:R-:W-:Y:S02]  /*4790*/  FSEL R155, R155, -INF , P4 ;  /* 0xff8000009b9b7808 */ /* 0x004fe40002000000 */
[----:B------:R-:W-:-:S05]  /*47a0*/  ISETP.GT.AND P4, PT, R192, 0x9, PT ;  /* 0x00000009c000780c */ /* 0x000fca0003f84270 */
[----:B------:R-:W2:Y:S01]  /*47b0*/  MUFU.TANH R161, R161 ;  /* 0x000000a100a17308 */ /* 0x000ea20000002400 */
[----:B-1----:R-:W-:Y:S02]  /*47c0*/  FSEL R158, R158, -INF , P3 ;  /* 0xff8000009e9e7808 */ /* 0x002fe40001800000 */
[----:B------:R-:W-:-:S05]  /*47d0*/  ISETP.GT.AND P3, PT, R192, 0x10, PT ;  /* 0x00000010c000780c */ /* 0x000fca0003f64270 */
[----:B------:R-:W1:Y:S01]  /*47e0*/  MUFU.TANH R160, R160 ;  /* 0x000000a000a07308 */ /* 0x000e620000002400 */
[----:B----4-:R-:W-:Y:S02]  /*47f0*/  FSEL R157, R157, -INF , P4 ;  /* 0xff8000009d9d7808 */ /* 0x010fe40002000000 */
[----:B------:R-:W-:Y:S02]  /*4800*/  ISETP.GT.AND P4, PT, R192, 0x11, PT ;  /* 0x00000011c000780c */ /* 0x000fe40003f84270 */
[----:B---3--:R-:W-:-:S03]  /*4810*/  FMNMX.FTZ R169, R178, R5, !PT ;  /* 0x00000005b2a97209 */ /* 0x008fc60007810000 */
[----:B------:R-:W3:Y:S01]  /*4820*/  MUFU.TANH R162, R162 ;  /* 0x000000a200a27308 */ /* 0x000ee20000002400 */
[----:B--2---:R-:W-:Y:S01]  /*4830*/  FSEL R161, R161, -INF , P3 ;  /* 0xff800000a1a17808 */ /* 0x004fe20001800000 */
[----:B------:R-:W2:Y:S01]  /*4840*/  SHFL.BFLY PT, R178, R169, 0x1, 0x1f ;  /* 0x0c201f00a9b27f89 */ /* 0x000ea200000e0000 */
[----:B------:R-:W-:-:S05]  /*4850*/  ISETP.GT.AND P3, PT, R192, 0x18, PT ;  /* 0x00000018c000780c */ /* 0x000fca0003f64270 */
[----:B------:R-:W4:Y:S01]  /*4860*/  MUFU.TANH R163, R163 ;  /* 0x000000a300a37308 */ /* 0x000f220000002400 */
[----:B-1----:R-:W-:Y:S02]  /*4870*/  FSEL R160, R160, -INF , P4 ;  /* 0xff800000a0a07808 */ /* 0x002fe40002000000 */
[----:B------:R-:W-:-:S05]  /*4880*/  ISETP.GT.AND P4, PT, R192, 0x19, PT ;  /* 0x00000019c000780c */ /* 0x000fca0003f84270 */
[----:B------:R-:W1:Y:S01]  /*4890*/  MUFU.TANH R164, R164 ;  /* 0x000000a400a47308 */ /* 0x000e620000002400 */
[----:B---3--:R-:W-:Y:S02]  /*48a0*/  FSEL R162, R162, -INF , P3 ;  /* 0xff800000a2a27808 */ /* 0x008fe40001800000 */
[----:B------:R-:W-:-:S05]  /*48b0*/  ISETP.GT.AND P3, PT, R192, 0x20, PT ;  /* 0x00000020c000780c */ /* 0x000fca0003f64270 */
[----:B------:R-:W3:Y:S01]  /*48c0*/  MUFU.TANH R165, R165 ;  /* 0x000000a500a57308 */ /* 0x000ee20000002400 */
[----:B--2---:R-:W-:Y:S02]  /*48d0*/  FMNMX.FTZ R5, R169, R178, !PT ;  /* 0x000000b2a9057209 */ /* 0x004fe40007810000 */
[----:B------:R-:W-:Y:S02]  /*48e0*/  FMNMX.FTZ R178, R167, R8, !PT ;  /* 0x00000008a7b27209 */ /* 0x000fe40007810000 */
[C---:B------:R-:W-:Y:S01]  /*48f0*/  FSETP.NEU.FTZ.AND P2, PT, R5.reuse, -INF , PT ;  /* 0xff8000000500780b */ /* 0x040fe20003f5d000 */
[----:B------:R-:W-:Y:S01]  /*4900*/  FMUL.FTZ R169, R5, UR27 ;  /* 0x0000001b05a97c20 */ /* 0x000fe20008410000 */
[----:B------:R-:W-:Y:S01]  /*4910*/  FMNMX.FTZ R171, R155, R178, !PT ;  /* 0x000000b29bab7209 */ /* 0x000fe20007810000 */
[----:B------:R-:W2:Y:S03]  /*4920*/  MUFU.TANH R166, R166 ;  /* 0x000000a600a67308 */ /* 0x000ea60000002400 */
[----:B------:R-:W-:-:S02]  /*4930*/  FMNMX.FTZ R178, R158, R171, !PT ;  /* 0x000000ab9eb27209 */ /* 0x000fc40007810000 */
[----:B------:R-:W-:Y:S02]  /*4940*/  FSEL R169, R169, RZ, P2 ;  /* 0x000000ffa9a97208 */ /* 0x000fe40001000000 */
[----:B------:R-:W-:Y:S01]  /*4950*/  FMNMX.FTZ R178, R157, R178, !PT ;  /* 0x000000b29db27209 */ /* 0x000fe20007810000 */
[----:B------:R-:W5:Y:S02]  /*4960*/  MUFU.TANH R181, R181 ;  /* 0x000000b500b57308 */ /* 0x000f640000002400 */
[--C-:B------:R-:W-:Y:S01]  /*4970*/  FFMA.FTZ R194, R176, UR27, -R169.reuse ;  /* 0x0000001bb0c27c23 */ /* 0x100fe200080108a9 */
[----:B------:R-:W-:Y:S01]  /*4980*/  FMNMX.FTZ R173, R161, R178, !PT ;  /* 0x000000b2a1ad7209 */ /* 0x000fe20007810000 */
[--C-:B------:R-:W-:Y:S01]  /*4990*/  FFMA.FTZ R172, R172, UR27, -R169.reuse ;  /* 0x0000001bacac7c23 */ /* 0x100fe200080108a9 */
[--C-:B------:R-:W-:Y:S01]  /*49a0*/  FFMA.FTZ R171, R212, UR27, -R169.reuse ;  /* 0x0000001bd4ab7c23 */ /* 0x100fe200080108a9 */
[--C-:B------:R-:W-:Y:S01]  /*49b0*/  FFMA.FTZ R210, R210, UR27, -R169.reuse ;  /* 0x0000001bd2d27c23 */ /* 0x100fe200080108a9 */
[----:B------:R-:W-:Y:S01]  /*49c0*/  FMNMX.FTZ R175, R160, R173, !PT ;  /* 0x000000ada0af7209 */ /* 0x000fe20007810000 */
[----:B------:R-:W5:Y:S01]  /*49d0*/  MUFU.TANH R184, R184 ;  /* 0x000000b800b87308 */ /* 0x000f620000002400 */
[----:B----4-:R-:W-:Y:S01]  /*49e0*/  FSEL R173, R163, -INF , P4 ;  /* 0xff800000a3ad7808 */ /* 0x010fe20002000000 */
        /* <DEDUP_REMOVED lines=14> */
[----:B------:R-:W3:Y:S01]  /*4ad0*/  MUFU.TANH R182, R182 ;  /* 0x000000b600b67308 */ /* 0x000ee20000002400 */
[----:B--2---:R-:W-:Y:S01]  /*4ae0*/  FSEL R177, R166, -INF , P3 ;  /* 0xff800000a6b17808 */ /* 0x004fe20001800000 */
[----:B------:R-:W-:Y:S01]  /*4af0*/  FFMA.FTZ R166, R180, UR27, -R169 ;  /* 0x0000001bb4a67c23 */ /* 0x000fe200080108a9 */
[----:B------:R-:W-:-:S02]  /*4b00*/  ISETP.GT.AND P4, PT, R192, 0x29, PT ;  /* 0x00000029c000780c */ /* 0x000fc40003f84270 */
[----:B------:R-:W-:Y:S02]  /*4b10*/  FMNMX.FTZ R180, R165, R178, !PT ;  /* 0x000000b2a5b47209 */ /* 0x000fe40007810000 */
[----:B-----5:R-:W-:Y:S01]  /*4b20*/  FSEL R178, R181, -INF , P4 ;  /* 0xff800000b5b27808 */ /* 0x020fe20002000000 */
[----:B------:R-:W2:Y:S01]  /*4b30*/  MUFU.TANH R185, R185 ;  /* 0x000000b900b97308 */ /* 0x000ea20000002400 */
[C---:B------:R-:W-:Y:S02]  /*4b40*/  ISETP.GT.AND P3, PT, R192.reuse, 0x30, PT ;  /* 0x00000030c000780c */ /* 0x040fe40003f64270 */
[----:B------:R-:W-:Y:S02]  /*4b50*/  FMNMX.FTZ R181, R177, R180, !PT ;  /* 0x000000b4b1b57209 */ /* 0x000fe40007810000 */
[----:B------:R-:W-:Y:S02]  /*4b60*/  ISETP.GT.AND P4, PT, R192, 0x31, PT ;  /* 0x00000031c000780c */ /* 0x000fe40003f84270 */
[----:B------:R-:W-:Y:S01]  /*4b70*/  FSEL R180, R184, -INF , P3 ;  /* 0xff800000b8b47808 */ /* 0x000fe20001800000 */
[----:B------:R-:W4:Y:S01]  /*4b80*/  MUFU.TANH R183, R183 ;  /* 0x000000b700b77308 */ /* 0x000f220000002400 */
[----:B------:R-:W-:-:S02]  /*4b90*/  FMNMX.FTZ R181, R178, R181, !PT ;  /* 0x000000b5b2b57209 */ /* 0x000fc40007810000 */
[----:B------:R-:W-:Y:S02]  /*4ba0*/  ISETP.GT.AND P3, PT, R192, 0x38, PT ;  /* 0x00000038c000780c */ /* 0x000fe40003f64270 */
[----:B-1----:R-:W-:Y:S02]  /*4bb0*/  FSEL R176, R179, -INF , P4 ;  /* 0xff800000b3b07808 */ /* 0x002fe40002000000 */
[----:B------:R-:W-:Y:S01]  /*4bc0*/  FMNMX.FTZ R195, R180, R181, !PT ;  /* 0x000000b5b4c37209 */ /* 0x000fe20007810000 */
[----:B------:R-:W1:Y:S01]  /*4bd0*/  MUFU.TANH R187, R187 ;  /* 0x000000bb00bb7308 */ /* 0x000e620000002400 */
[----:B------:R-:W-:Y:S02]  /*4be0*/  ISETP.GT.AND P4, PT, R192, 0x39, PT ;  /* 0x00000039c000780c */ /* 0x000fe40003f84270 */
[----:B---3--:R-:W-:Y:S02]  /*4bf0*/  FSEL R181, R182, -INF , P3 ;  /* 0xff800000b6b57808 */ /* 0x008fe40001800000 */
[----:B------:R-:W-:Y:S01]  /*4c00*/  FMNMX.FTZ R184, R176, R195, !PT ;  /* 0x000000c3b0b87209 */ /* 0x000fe20007810000 */
[----:B------:R-:W-:Y:S01]  /*4c10*/  FFMA.FTZ R195, R154, UR27, -R169 ;  /* 0x0000001b9ac37c23 */ /* 0x000fe200080108a9 */
[----:B--2---:R-:W-:Y:S01]  /*4c20*/  FSEL R182, R185, -INF , P4 ;  /* 0xff800000b9b67808 */ /* 0x004fe20002000000 */
[----:B------:R-:W2:Y:S01]  /*4c30*/  MUFU.TANH R186, R186 ;  /* 0x000000ba00ba7308 */ /* 0x000ea20000002400 */
[----:B------:R-:W-:-:S02]  /*4c40*/  ISETP.GT.AND P3, PT, R192, 0x40, PT ;  /* 0x00000040c000780c */ /* 0x000fc40003f64270 */
[----:B------:R-:W-:Y:S02]  /*4c50*/  FMNMX.FTZ R185, R181, R184, !PT ;  /* 0x000000b8b5b97209 */ /* 0x000fe40007810000 */
[----:B------:R-:W-:Y:S02]  /*4c60*/  ISETP.GT.AND P4, PT, R192, 0x41, PT ;  /* 0x00000041c000780c */ /* 0x000fe40003f84270 */
[----:B----4-:R-:W-:Y:S01]  /*4c70*/  FSEL R184, R183, -INF , P3 ;  /* 0xff800000b7b87808 */ /* 0x010fe20001800000 */
[----:B------:R-:W3:Y:S01]  /*4c80*/  MUFU.TANH R189, R189 ;  /* 0x000000bd00bd7308 */ /* 0x000ee20000002400 */
[----:B------:R-:W-:Y:S01]  /*4c90*/  FMNMX.FTZ R185, R182, R185, !PT ;  /* 0x000000b9b6b97209 */ /* 0x000fe20007810000 */
[----:B------:R-:W-:Y:S01]  /*4ca0*/  FFMA.FTZ R183, R170, UR27, -R169 ;  /* 0x0000001baab77c23 */ /* 0x000fe200080108a9 */
[----:B------:R-:W-:Y:S02]  /*4cb0*/  ISETP.GT.AND P3, PT, R192, 0x48, PT ;  /* 0x00000048c000780c */ /* 0x000fe40003f64270 */
[----:B-1----:R-:W-:-:S02]  /*4cc0*/  FSEL R170, R187, -INF , P4 ;  /* 0xff800000bbaa7808 */ /* 0x002fc40002000000 */
[----:B------:R-:W-:Y:S01]  /*4cd0*/  FMNMX.FTZ R187, R184, R185, !PT ;  /* 0x000000b9b8bb7209 */ /* 0x000fe20007810000 */
[----:B------:R-:W-:Y:S01]  /*4ce0*/  MUFU.TANH R188, R188 ;  /* 0x000000bc00bc7308 */ /* 0x000fe20000002400 */
[----:B--2---:R-:W-:Y:S02]  /*4cf0*/  FSEL R185, R186, -INF , P3 ;  /* 0xff800000bab97808 */ /* 0x004fe40001800000 */
[----:B------:R-:W-:Y:S02]  /*4d00*/  ISETP.GT.AND P4, PT, R192, 0x49, PT ;  /* 0x00000049c000780c */ /* 0x000fe40003f84270 */
[----:B------:R-:W-:Y:S02]  /*4d10*/  FMNMX.FTZ R186, R170, R187, !PT ;  /* 0x000000bbaaba7209 */ /* 0x000fe40007810000 */
[----:B------:R-:W-:Y:S01]  /*4d20*/  ISETP.GT.AND P3, PT, R192, 0x50, PT ;  /* 0x00000050c000780c */ /* 0x000fe20003f64270 */
[----:B------:R-:W1:Y:S01]  /*4d30*/  MUFU.TANH R190, R190 ;  /* 0x000000be00be7308 */ /* 0x000e620000002400 */
[----:B---3--:R-:W-:-:S02]  /*4d40*/  FSEL R187, R189, -INF , P4 ;  /* 0xff800000bdbb7808 */ /* 0x008fc40002000000 */
[----:B------:R-:W-:-:S05]  /*4d50*/  ISETP.GT.AND P4, PT, R192, 0x51, PT ;  /* 0x00000051c000780c */ /* 0x000fca0003f84270 */
[----:B------:R-:W2:Y:S08]  /*4d60*/  MUFU.TANH R191, R191 ;  /* 0x000000bf00bf7308 */ /* 0x000eb00000002400 */
[----:B------:R-:W3:Y:S01]  /*4d70*/  MUFU.TANH R193, R193 ;  /* 0x000000c100c17308 */ /* 0x000ee20000002400 */
[----:B-1----:R-:W-:Y:S02]  /*4d80*/  FSEL R190, R190, -INF , P4 ;  /* 0xff800000bebe7808 */ /* 0x002fe40002000000 */
[----:B------:R-:W-:-:S05]  /*4d90*/  ISETP.GT.AND P4, PT, R192, 0x59, PT ;  /* 0x00000059c000780c */ /* 0x000fca0003f84270 */
[----:B------:R1:W-:Y:S08]  /*4da0*/  MUFU.EX2 R179, R194 ;  /* 0x000000c200b37308 */ /* 0x0003f00000000800 */
[----:B------:R-:W-:Y:S01]  /*4db0*/  MUFU.EX2 R172, R172 ;  /* 0x000000ac00ac7308 */ /* 0x000fe20000000800 */
[----:B-1----:R-:W-:Y:S02]  /*4dc0*/  FMNMX.FTZ R194, R185, R186, !PT ;  /* 0x000000bab9c27209 */ /* 0x002fe40007810000 */
[----:B------:R-:W-:Y:S01]  /*4dd0*/  FSEL R186, R188, -INF , P3 ;  /* 0xff800000bcba7808 */ /* 0x000fe20001800000 */
[--C-:B------:R-:W-:Y:S01]  /*4de0*/  FFMA.FTZ R188, R156, UR27, -R169.reuse ;  /* 0x0000001b9cbc7c23 */ /* 0x100fe200080108a9 */
[----:B------:R-:W-:Y:S01]  /*4df0*/  FMNMX.FTZ R189, R187, R194, !PT ;  /* 0x000000c2bbbd7209 */ /* 0x000fe20007810000 */
[--C-:B------:R-:W-:Y:S01]  /*4e00*/  FFMA.FTZ R194, R15, UR27, -R169.reuse ;  /* 0x0000001b0fc27c23 */ /* 0x100fe200080108a9 */
[----:B------:R-:W-:Y:S01]  /*4e10*/  ISETP.GT.AND P3, PT, R192, 0x58, PT ;  /* 0x00000058c000780c */ /* 0x000fe20003f64270 */
[--C-:B------:R-:W-:Y:S01]  /*4e20*/  FFMA.FTZ R15, R20, UR27, -R169.reuse ;  /* 0x0000001b140f7c23 */ /* 0x100fe200080108a9 */
[----:B------:R-:W-:Y:S01]  /*4e30*/  FMNMX.FTZ R189, R186, R189, !PT ;  /* 0x000000bdbabd7209 */ /* 0x000fe20007810000 */
[--C-:B------:R-:W-:Y:S01]  /*4e40*/  FFMA.FTZ R20, R13, UR27, -R169.reuse ;  /* 0x0000001b0d147c23 */ /* 0x100fe200080108a9 */
[----:B--2---:R-:W-:Y:S01]  /*4e50*/  FSEL R191, R191, -INF , P3 ;  /* 0xff800000bfbf7808 */ /* 0x004fe20001800000 */
[--C-:B------:R-:W-:Y:S01]  /*4e60*/  FFMA.FTZ R13, R14, UR27, -R169.reuse ;  /* 0x0000001b0e0d7c23 */ /* 0x100fe200080108a9 */
[----:B------:R-:W-:Y:S01]  /*4e70*/  FMNMX.FTZ R192, R190, R189, !PT ;  /* 0x000000bdbec07209 */ /* 0x000fe20007810000 */
[--C-:B------:R-:W-:Y:S01]  /*4e80*/  FFMA.FTZ R14, R11, UR27, -R169.reuse ;  /* 0x0000001b0b0e7c23 */ /* 0x100fe200080108a9 */
[----:B---3--:R-:W-:Y:S01]  /*4e90*/  FSEL R156, R193, -INF , P4 ;  /* 0xff800000c19c7808 */ /* 0x008fe20002000000 */
[--C-:B------:R-:W-:Y:S01]  /*4ea0*/  FFMA.FTZ R11, R12, UR27, -R169.reuse ;  /* 0x0000001b0c0b7c23 */ /* 0x100fe200080108a9 */
[----:B------:R-:W-:Y:S01]  /*4eb0*/  FMNMX.FTZ R189, R191, R192, !PT ;  /* 0x000000c0bfbd7209 */ /* 0x000fe20007810000 */
[--C-:B------:R-:W-:Y:S01]  /*4ec0*/  FFMA.FTZ R192, R21, UR27, -R169.reuse ;  /* 0x0000001b15c07c23 */ /* 0x100fe200080108a9 */
[--C-:B------:R-:W-:Y:S01]  /*4ed0*/  FFMA.FTZ R21, R152, UR27, -R169.reuse ;  /* 0x0000001b98157c23 */ /* 0x100fe200080108a9 */
[--C-:B------:R-:W-:Y:S01]  /*4ee0*/  FFMA.FTZ R12, R4, UR27, -R169.reuse ;  /* 0x0000001b040c7c23 */ /* 0x100fe200080108a9 */
[----:B------:R-:W-:Y:S01]  /*4ef0*/  FMNMX.FTZ R154, R156, R189, !PT ;  /* 0x000000bd9c9a7209 */ /* 0x000fe20007810000 */
[----:B------:R-:W-:Y:S04]  /*4f00*/  MUFU.EX2 R171, R171 ;  /* 0x000000ab00ab7308 */ /* 0x000fe80000000800 */
[----:B------:R-:W1:Y:S04]  /*4f10*/  SHFL.BFLY PT, R193, R154, 0x2, 0x1f ;  /* 0x0c401f009ac17f89 */ /* 0x000e6800000e0000 */
[----:B------:R2:W-:Y:S08]  /*4f20*/  MUFU.EX2 R163, R210 ;  /* 0x000000d200a37308 */ /* 0x0005f00000000800 */
[----:B------:R-:W-:Y:S08]  /*4f30*/  MUFU.EX2 R164, R164 ;  /* 0x000000a400a47308 */ /* 0x000ff00000000800 */
[----:B------:R-:W-:Y:S01]  /*4f40*/  MUFU.EX2 R166, R166 ;  /* 0x000000a600a67308 */ /* 0x000fe20000000800 */
[----:B-1----:R-:W-:Y:S01]  /*4f50*/  FMNMX.FTZ R193, R154, R193, !PT ;  /* 0x000000c19ac17209 */ /* 0x002fe20007810000 */
[----:B------:R-:W-:-:S06]  /*4f60*/  FFMA.FTZ R154, R9, UR27, -R169 ;  /* 0x0000001b099a7c23 */ /* 0x000fcc00080108a9 */
[----:B------:R-:W-:Y:S01]  /*4f70*/  MUFU.EX2 R174, R174 ;  /* 0x000000ae00ae7308 */ /* 0x000fe20000000800 */
[----:B------:R-:W1:Y:S07]  /*4f80*/  SHFL.BFLY PT, R152, R193, 0x1, 0x1f ;  /* 0x0c201f00c1987f89 */ /* 0x000e6e00000e0000 */
[----:B------:R-:W-:Y:S08]  /*4f90*/  MUFU.EX2 R183, R183 ;  /* 0x000000b700b77308 */ /* 0x000ff00000000800 */
[----:B------:R-:W-:Y:S08]  /*4fa0*/  MUFU.EX2 R168, R168 ;  /* 0x000000a800a87308 */ /* 0x000ff00000000800 */
[----:B------:R-:W-:Y:S01]  /*4fb0*/  MUFU.EX2 R159, R159 ;  /* 0x0000009f009f7308 */ /* 0x000fe20000000800 */
[----:B-1----:R-:W-:-:S02]  /*4fc0*/  FMNMX.FTZ R4, R193, R152, !PT ;  /* 0x00000098c1047209 */ /* 0x002fc40007810000 */
[----:B------:R-:W-:Y:S02]  /*4fd0*/  FSEL R152, R5, RZ, P2 ;  /* 0x000000ff05987208 */ /* 0x000fe40001000000 */
[C---:B------:R-:W-:Y:S01]  /*4fe0*/  FSETP.NEU.FTZ.AND P2, PT, R4.reuse, -INF , PT ;  /* 0xff8000000400780b */ /* 0x040fe20003f5d000 */
[----:B------:R-:W-:Y:S02]  /*4ff0*/  FMUL.FTZ R169, R4, UR27 ;  /* 0x0000001b04a97c20 */ /* 0x000fe40008410000 */
[----:B------:R-:W-:Y:S01]  /*5000*/  FADD.FTZ R9, -R152, R7 ;  /* 0x0000000798097221 */ /* 0x000fe20000010100 */
[----:B------:R-:W-:Y:S02]  /*5010*/  MUFU.EX2 R188, R188 ;  /* 0x000000bc00bc7308 */ /* 0x000fe40000000800 */
[----:B------:R-:W-:Y:S01]  /*5020*/  FSEL R152, R169, RZ, P2 ;  /* 0x000000ffa9987208 */ /* 0x000fe20001000000 */
[----:B------:R-:W-:-:S04]  /*5030*/  FMUL.FTZ R9, R9, UR27 ;  /* 0x0000001b09097c20 */ /* 0x000fc80008410000 */
[--C-:B--2---:R-:W-:Y:S01]  /*5040*/  FFMA.FTZ R210, R165, UR27, -R152.reuse ;  /* 0x0000001ba5d27c23 */ /* 0x104fe20008010898 */
[----:B------:R1:W2:Y:S01]  /*5050*/  MUFU.EX2 R169, R9 ;  /* 0x0000000900a97308 */ /* 0x0002a20000000800 */
[--C-:B------:R-:W-:Y:S01]  /*5060*/  FFMA.FTZ R165, R177, UR27, -R152.reuse ;  /* 0x0000001bb1a57c23 */ /* 0x100fe20008010898 */
[--C-:B------:R-:W-:Y:S01]  /*5070*/  FFMA.FTZ R177, R181, UR27, -R152.reuse ;  /* 0x0000001bb5b17c23 */ /* 0x100fe20008010898 */
[--C-:B------:R-:W-:Y:S01]  /*5080*/  FFMA.FTZ R181, R184, UR27, -R152.reuse ;  /* 0x0000001bb8b57c23 */ /* 0x100fe20008010898 */
[--C-:B------:R-:W-:Y:S01]  /*5090*/  FFMA.FTZ R184, R185, UR27, -R152.reuse ;  /* 0x0000001bb9b87c23 */ /* 0x100fe20008010898 */
[----:B------:R-:W-:Y:S02]  /*50a0*/  IMAD.U32 R185, RZ, RZ, UR30 ;  /* 0x0000001effb97e24 */ /* 0x000fe4000f8e00ff */
[--C-:B------:R-:W-:Y:S01]  /*50b0*/  FFMA.FTZ R167, R167, UR27, -R152.reuse ;  /* 0x0000001ba7a77c23 */ /* 0x100fe20008010898 */
[--C-:B------:R-:W-:Y:S01]  /*50c0*/  FFMA.FTZ R196, R155, UR27, -R152.reuse ;  /* 0x0000001b9bc47c23 */ /* 0x100fe20008010898 */
[----:B------:R2:W-:Y:S01]  /*50d0*/  MUFU.EX2 R7, R154 ;  /* 0x0000009a00077308 */ /* 0x0005e20000000800 */
[----:B-1----:R-:W-:Y:S01]  /*50e0*/  IADD3 R9, -R23, 0xb, RZ ;  /* 0x0000000b17097810 */ /* 0x002fe20007ffe1ff */
[--C-:B------:R-:W-:Y:S01]  /*50f0*/  FFMA.FTZ R155, R158, UR27, -R152.reuse ;  /* 0x0000001b9e9b7c23 */ /* 0x100fe20008010898 */
[--C-:B------:R-:W-:Y:S01]  /*5100*/  FFMA.FTZ R198, R157, UR27, -R152.reuse ;  /* 0x0000001b9dc67c23 */ /* 0x100fe20008010898 */
[--C-:B------:R-:W-:Y:S01]  /*5110*/  FFMA.FTZ R157, R161, UR27, -R152.reuse ;  /* 0x0000001ba19d7c23 */ /* 0x100fe20008010898 */
[--C-:B------:R-:W-:Y:S01]  /*5120*/  FFMA.FTZ R206, R160, UR27, -R152.reuse ;  /* 0x0000001ba0ce7c23 */ /* 0x100fe20008010898 */
[--C-:B------:R-:W-:Y:S01]  /*5130*/  FFMA.FTZ R161, R162, UR27, -R152.reuse ;  /* 0x0000001ba2a17c23 */ /* 0x100fe20008010898 */
[----:B------:R-:W-:Y:S01]  /*5140*/  FFMA.FTZ R208, R173, UR27, -R152 ;  /* 0x0000001badd07c23 */ /* 0x000fe20008010898 */
[----:B------:R-:W1:Y:S01]  /*5150*/  MUFU.EX2 R189, R195 ;  /* 0x000000c300bd7308 */ /* 0x000e620000000800 */
[----:B--2---:R-:W-:Y:S01]  /*5160*/  FFMA.FTZ R154, R169, R3, R172 ;  /* 0x00000003a99a7223 */ /* 0x004fe200000100ac */
[--C-:B------:R-:W-:Y:S01]  /*5170*/  FFMA.FTZ R173, R175, UR27, -R152.reuse ;  /* 0x0000001bafad7c23 */ /* 0x100fe20008010898 */
[--C-:B------:R-:W-:Y:S01]  /*5180*/  FFMA.FTZ R178, R178, UR27, -R152.reuse ;  /* 0x0000001bb2b27c23 */ /* 0x100fe20008010898 */
[----:B------:R-:W-:Y:S01]  /*5190*/  FFMA.FTZ R175, R180, UR27, -R152 ;  /* 0x0000001bb4af7c23 */ /* 0x000fe20008010898 */
[----:B------:R-:W-:Y:S01]  /*51a0*/  FADD.FTZ R154, R171, R154 ;  /* 0x0000009aab9a7221 */ /* 0x000fe20000010000 */
[--C-:B------:R-:W-:Y:S01]  /*51b0*/  FFMA.FTZ R176, R176, UR27, -R152.reuse ;  /* 0x0000001bb0b07c23 */ /* 0x100fe20008010898 */
[----:B------:R-:W-:Y:S01]  /*51c0*/  FFMA.FTZ R180, R182, UR27, -R152 ;  /* 0x0000001bb6b47c23 */ /* 0x000fe20008010898 */
[----:B------:R-:W2:Y:S01]  /*51d0*/  MUFU.EX2 R153, R153 ;  /* 0x0000009900997308 */ /* 0x000ea20000000800 */
[----:B------:R-:W-:Y:S01]  /*51e0*/  FADD.FTZ R3, R163, R154 ;  /* 0x0000009aa3037221 */ /* 0x000fe20000010000 */
[--C-:B------:R-:W-:Y:S01]  /*51f0*/  FFMA.FTZ R182, R170, UR27, -R152.reuse ;  /* 0x0000001baab67c23 */ /* 0x100fe20008010898 */
[--C-:B------:R-:W-:Y:S01]  /*5200*/  FFMA.FTZ R187, R187, UR27, -R152.reuse ;  /* 0x0000001bbbbb7c23 */ /* 0x100fe20008010898 */
[--C-:B------:R-:W-:Y:S01]  /*5210*/  FFMA.FTZ R186, R186, UR27, -R152.reuse ;  /* 0x0000001bbaba7c23 */ /* 0x100fe20008010898 */
[----:B------:R-:W-:Y:S01]  /*5220*/  FADD.FTZ R3, R164, R3 ;  /* 0x00000003a4037221 */ /* 0x000fe20000010000 */
[--C-:B------:R-:W-:Y:S01]  /*5230*/  FFMA.FTZ R190, R190, UR27, -R152.reuse ;  /* 0x0000001bbebe7c23 */ /* 0x100fe20008010898 */
[----:B------:R-:W-:Y:S01]  /*5240*/  FFMA.FTZ R191, R191, UR27, -R152 ;  /* 0x0000001bbfbf7c23 */ /* 0x000fe20008010898 */
[----:B------:R-:W3:Y:S01]  /*5250*/  MUFU.EX2 R192, R192 ;  /* 0x000000c000c07308 */ /* 0x000ee20000000800 */
[----:B------:R-:W-:Y:S01]  /*5260*/  FADD.FTZ R154, R166, R3 ;  /* 0x00000003a69a7221 */ /* 0x000fe20000010000 */
[----:B------:R-:W-:Y:S01]  /*5270*/  F2FP.F16.F32.PACK_AB R160, R159, R168 ;  /* 0x000000a89fa0723e */ /* 0x000fe200000000ff */
[-C--:B------:R-:W-:Y:S01]  /*5280*/  FMUL.FTZ R24, R24, R169.reuse ;  /* 0x000000a918187220 */ /* 0x080fe20000410000 */
[-C--:B------:R-:W-:Y:S01]  /*5290*/  FMUL.FTZ R25, R25, R169.reuse ;  /* 0x000000a919197220 */ /* 0x080fe20000410000 */
[----:B------:R-:W-:Y:S01]  /*52a0*/  FADD.FTZ R3, R179, R154 ;  /* 0x0000009ab3037221 */ /* 0x000fe20000010000 */
[-C--:B------:R-:W-:Y:S01]  /*52b0*/  FMUL.FTZ R28, R28, R169.reuse ;  /* 0x000000a91c1c7220 */ /* 0x080fe20000410000 */
[-C--:B------:R-:W-:Y:S01]  /*52c0*/  FMUL.FTZ R29, R29, R169.reuse ;  /* 0x000000a91d1d7220 */ /* 0x080fe20000410000 */
[----:B------:R-:W4:Y:S01]  /*52d0*/  MUFU.EX2 R21, R21 ;  /* 0x0000001500157308 */ /* 0x000f220000000800 */
        /* <DEDUP_REMOVED lines=27> */
[-C--:B------:R-:W-:Y:S01]  /*5490*/  FMUL.FTZ R65, R65, R169.reuse ;  /* 0x000000a941417220 */ /* 0x080fe20000410000 */
[----:B---3--:R-:W-:Y:S01]  /*54a0*/  FADD.FTZ R154, R192, R3 ;  /* 0x00000003c09a7221 */ /* 0x008fe20000010000 */
[----:B------:R-:W-:Y:S01]  /*54b0*/  @!P1 IADD3 R3, R185, 0x22840, RZ ;  /* 0x00022840b9039810 */ /* 0x000fe20007ffe0ff */
[-C--:B------:R-:W-:Y:S01]  /*54c0*/  FMUL.FTZ R68, R68, R169.reuse ;  /* 0x000000a944447220 */ /* 0x080fe20000410000 */
[----:B------:R-:W2:Y:S01]  /*54d0*/  MUFU.EX2 R13, R13 ;  /* 0x0000000d000d7308 */ /* 0x000ea20000000800 */
[----:B----4-:R-:W-:Y:S01]  /*54e0*/  FADD.FTZ R193, R21, R154 ;  /* 0x0000009a15c17221 */ /* 0x010fe20000010000 */
[----:B------:R-:W-:Y:S01]  /*54f0*/  @!P1 PRMT R3, RZ, 0x654, R3 ;  /* 0x00000654ff039816 */ /* 0x000fe20000000003 */
[----:B------:R3:W-:Y:S06]  /*5500*/  BAR.ARV R9, 0x100 ;  /* 0x000400090000751d */ /* 0x0007ec0000002000 */
[----:B------:R-:W4:Y:S01]  /*5510*/  MUFU.EX2 R14, R14 ;  /* 0x0000000e000e7308 */ /* 0x000f220000000800 */
[----:B-----5:R-:W-:Y:S01]  /*5520*/  FADD.FTZ R154, R194, R193 ;  /* 0x000000c1c29a7221 */ /* 0x020fe20000010000 */
[----:B------:R-:W-:Y:S01]  /*5530*/  FSEL R193, R4, RZ, P2 ;  /* 0x000000ff04c17208 */ /* 0x000fe20001000000 */
[----:B------:R5:W-:Y:S01]  /*5540*/  @!P1 SYNCS.ARRIVE.TRANS64.RED.A1T0 RZ, [R3+URZ], RZ ;  /* 0x000000ff03ff99a7 */ /* 0x000be2000810043f */
[-C--:B------:R-:W-:Y:S01]  /*5550*/  FMUL.FTZ R69, R69, R169.reuse ;  /* 0x000000a945457220 */ /* 0x080fe20000410000 */
[----:B------:R-:W-:Y:S01]  /*5560*/  FADD.FTZ R195, R15, R154 ;  /* 0x0000009a0fc37221 */ /* 0x000fe20000010000 */
[-C--:B------:R-:W-:Y:S01]  /*5570*/  FMUL.FTZ R72, R72, R169.reuse ;  /* 0x000000a948487220 */ /* 0x080fe20000410000 */
[----:B------:R-:W-:Y:S01]  /*5580*/  FMUL.FTZ R73, R73, R169 ;  /* 0x000000a949497220 */ /* 0x000fe20000410000 */
[----:B------:R-:W3:Y:S01]  /*5590*/  MUFU.EX2 R11, R11 ;  /* 0x0000000b000b7308 */ /* 0x000ee20000000800 */
[----:B-1----:R-:W-:Y:S01]  /*55a0*/  FADD.FTZ R154, R20, R195 ;  /* 0x000000c3149a7221 */ /* 0x002fe20000010000 */
[----:B------:R-:W-:Y:S01]  /*55b0*/  FFMA.FTZ R195, R156, UR27, -R152 ;  /* 0x0000001b9cc37c23 */ /* 0x000fe20008010898 */
[----:B-----5:R-:W-:Y:S01]  /*55c0*/  FADD.FTZ R3, -R193, R8 ;  /* 0x00000008c1037221 */ /* 0x020fe20000010100 */
[----:B------:R-:W-:Y:S01]  /*55d0*/  F2FP.F16.F32.PACK_AB R152, R171, R172 ;  /* 0x000000acab98723e */ /* 0x000fe200000000ff */
[----:B--2---:R-:W-:Y:S01]  /*55e0*/  FADD.FTZ R197, R13, R154 ;  /* 0x0000009a0dc57221 */ /* 0x004fe20000010000 */
[----:B------:R-:W-:Y:S01]  /*55f0*/  F2FP.F16.F32.PACK_AB R154, R164, R163 ;  /* 0x000000a3a49a723e */ /* 0x000fe200000000ff */
[----:B------:R-:W-:Y:S01]  /*5600*/  FMUL.FTZ R3, R3, UR27 ;  /* 0x0000001b03037c20 */ /* 0x000fe20008410000 */
[----:B------:R-:W1:Y:S01]  /*5610*/  MUFU.EX2 R10, R10 ;  /* 0x0000000a000a7308 */ /* 0x000e620000000800 */
[----:B----4-:R-:W-:Y:S01]  /*5620*/  FADD.FTZ R158, R14, R197 ;  /* 0x000000c50e9e7221 */ /* 0x010fe20000010000 */
[----:B------:R-:W-:Y:S01]  /*5630*/  F2FP.F16.F32.PACK_AB R164, R192, R153 ;  /* 0x00000099c0a4723e */ /* 0x000fe200000000ff */
[-C--:B------:R-:W-:Y:S01]  /*5640*/  FMUL.FTZ R76, R76, R169.reuse ;  /* 0x000000a94c4c7220 */ /* 0x080fe20000410000 */
[----:B------:R-:W-:Y:S01]  /*5650*/  F2FP.F16.F32.PACK_AB R156, R179, R166 ;  /* 0x000000a6b39c723e */ /* 0x000fe200000000ff */
[-C--:B------:R-:W-:Y:S01]  /*5660*/  FMUL.FTZ R77, R77, R169.reuse ;  /* 0x000000a94d4d7220 */ /* 0x080fe20000410000 */
[-C--:B------:R-:W-:Y:S01]  /*5670*/  FMUL.FTZ R80, R80, R169.reuse ;  /* 0x000000a950507220 */ /* 0x080fe20000410000 */
[-C--:B------:R-:W-:Y:S01]  /*5680*/  FMUL.FTZ R81, R81, R169.reuse ;  /* 0x000000a951517220 */ /* 0x080fe20000410000 */
[----:B------:R-:W2:Y:S01]  /*5690*/  MUFU.EX2 R12, R12 ;  /* 0x0000000c000c7308 */ /* 0x000ea20000000800 */
[----:B---3--:R-:W-:Y:S01]  /*56a0*/  FADD.FTZ R163, R11, R158 ;  /* 0x0000009e0ba37221 */ /* 0x008fe20000010000 */
[----:B------:R-:W-:Y:S01]  /*56b0*/  F2FP.F16.F32.PACK_AB R158, R183, R174 ;  /* 0x000000aeb79e723e */ /* 0x000fe200000000ff */
[-C--:B------:R-:W-:Y:S01]  /*56c0*/  FMUL.FTZ R84, R84, R169.reuse ;  /* 0x000000a954547220 */ /* 0x080fe20000410000 */
[-C--:B------:R-:W-:Y:S01]  /*56d0*/  FMUL.FTZ R85, R85, R169.reuse ;  /* 0x000000a955557220 */ /* 0x080fe20000410000 */
[-C--:B------:R-:W-:Y:S01]  /*56e0*/  FMUL.FTZ R88, R88, R169.reuse ;  /* 0x000000a958587220 */ /* 0x080fe20000410000 */
[-C--:B------:R-:W-:Y:S01]  /*56f0*/  FMUL.FTZ R89, R89, R169.reuse ;  /* 0x000000a959597220 */ /* 0x080fe20000410000 */
[----:B------:R-:W-:Y:S01]  /*5700*/  FMUL.FTZ R92, R92, R169 ;  /* 0x000000a95c5c7220 */ /* 0x000fe20000410000 */
[----:B------:R-:W-:Y:S01]  /*5710*/  MUFU.EX2 R167, R167 ;  /* 0x000000a700a77308 */ /* 0x000fe20000000800 */
[C---:B-1----:R-:W-:Y:S01]  /*5720*/  FADD.FTZ R163, R10.reuse, R163 ;  /* 0x000000a30aa37221 */ /* 0x042fe20000010000 */
[----:B------:R-:W-:Y:S01]  /*5730*/  F2FP.F16.F32.PACK_AB R172, R10, R11 ;  /* 0x0000000b0aac723e */ /* 0x000fe200000000ff */
[-C--:B------:R-:W-:Y:S01]  /*5740*/  FMUL.FTZ R93, R93, R169.reuse ;  /* 0x000000a95d5d7220 */ /* 0x080fe20000410000 */
[-C--:B------:R-:W-:Y:S01]  /*5750*/  FMUL.FTZ R96, R96, R169.reuse ;  /* 0x000000a960607220 */ /* 0x080fe20000410000 */
[-C--:B------:R-:W-:Y:S01]  /*5760*/  FMUL.FTZ R97, R97, R169.reuse ;  /* 0x000000a961617220 */ /* 0x080fe20000410000 */
[-C--:B------:R-:W-:Y:S01]  /*5770*/  FMUL.FTZ R100, R100, R169.reuse ;  /* 0x000000a964647220 */ /* 0x080fe20000410000 */
        /* <DEDUP_REMOVED lines=18> */
[----:B---3--:R-:W-:Y:S01]  /*58a0*/  FFMA.FTZ R7, R8, R0, R167 ;  /* 0x0000000008077223 */ /* 0x008fe200000100a7 */
        /* <DEDUP_REMOVED lines=16> */
[----:B------:R-:W-:Y:S01]  /*59b0*/  FMUL.FTZ R149, R149, R169 ;  /* 0x000000a995957220 */ /* 0x000fe20000410000 */
[----:B------:R-:W-:Y:S01]  /*59c0*/  F2FP.F16.F32.PACK_AB R153, R196, R167 ;  /* 0x000000a7c499723e */ /* 0x000fe200000000ff */
[----:B------:R-:W-:Y:S01]  /*59d0*/  FMUL.FTZ R26, R26, R8 ;  /* 0x000000081a1a7220 */ /* 0x000fe20000410000 */
[----:B------:R-:W-:Y:S01]  /*59e0*/  F2FP.F16.F32.PACK_AB R162, R189, R188 ;  /* 0x000000bcbda2723e */ /* 0x000fe200000000ff */
[-C--:B------:R-:W-:Y:S01]  /*59f0*/  FMUL.FTZ R27, R27, R8.reuse ;  /* 0x000000081b1b7220 */ /* 0x080fe20000410000 */
[----:B------:R-:W-:Y:S01]  /*5a00*/  F2FP.F16.F32.PACK_AB R166, R194, R21 ;  /* 0x00000015c2a6723e */ /* 0x000fe200000000ff */
[----:B------:R-:W1:Y:S01]  /*5a10*/  MUFU.EX2 R206, R206 ;  /* 0x000000ce00ce7308 */ /* 0x000e620000000800 */
[----:B---3--:R-:W-:Y:S01]  /*5a20*/  FADD.FTZ R0, R198, R7 ;  /* 0x00000007c6007221 */ /* 0x008fe20000010000 */
[----:B------:R-:W-:Y:S01]  /*5a30*/  F2FP.F16.F32.PACK_AB R168, R20, R15 ;  /* 0x0000000f14a8723e */ /* 0x000fe200000000ff */
[-C--:B------:R-:W-:Y:S01]  /*5a40*/  FMUL.FTZ R30, R30, R8.reuse ;  /* 0x000000081e1e7220 */ /* 0x080fe20000410000 */
[----:B------:R-:W-:Y:S01]  /*5a50*/  F2FP.F16.F32.PACK_AB R170, R14, R13 ;  /* 0x0000000d0eaa723e */ /* 0x000fe200000000ff */
[-C--:B------:R-:W-:Y:S01]  /*5a60*/  FMUL.FTZ R31, R31, R8.reuse ;  /* 0x000000081f1f7220 */ /* 0x080fe20000410000 */
[----:B------:R-:W-:Y:S01]  /*5a70*/  F2FP.F16.F32.PACK_AB R155, R198, R155 ;  /* 0x0000009bc69b723e */ /* 0x000fe200000000ff */
        /* <DEDUP_REMOVED lines=86> */
[----:B------:R-:W-:-:S03]  /*5fe0*/  FMUL.FTZ R151, R151, R8 ;  /* 0x0000000897977220 */ /* 0x000fc60000410000 */
[----:B------:R-:W1:Y:S01]  /*5ff0*/  MUFU.EX2 R182, R182 ;  /* 0x000000b600b67308 */ /* 0x000e620000000800 */
[C---:B---3--:R-:W-:Y:S01]  /*6000*/  FADD.FTZ R0, R180.reuse, R7 ;  /* 0x00000007b4007221 */ /* 0x048fe20000010000 */
[----:B------:R-:W-:-:S06]  /*6010*/  F2FP.F16.F32.PACK_AB R167, R180, R177 ;  /* 0x000000b1b4a7723e */ /* 0x000fcc00000000ff */
[----:B------:R-:W3:Y:S01]  /*6020*/  MUFU.EX2 R184, R184 ;  /* 0x000000b800b87308 */ /* 0x000ee20000000800 */
[----:B--2---:R-:W-:-:S07]  /*6030*/  FADD.FTZ R7, R181, R0 ;  /* 0x00000000b5077221 */ /* 0x004fce0000010000 */
[----:B------:R-:W2:Y:S01]  /*6040*/  MUFU.EX2 R187, R187 ;  /* 0x000000bb00bb7308 */ /* 0x000ea20000000800 */
[C---:B-1----:R-:W-:Y:S01]  /*6050*/  FADD.FTZ R7, R182.reuse, R7 ;  /* 0x00000007b6077221 */ /* 0x042fe20000010000 */
[----:B------:R-:W-:-:S06]  /*6060*/  F2FP.F16.F32.PACK_AB R169, R182, R181 ;  /* 0x000000b5b6a9723e */ /* 0x000fcc00000000ff */
[----:B------:R-:W1:Y:S01]  /*6070*/  MUFU.EX2 R186, R186 ;  /* 0x000000ba00ba7308 */ /* 0x000e620000000800 */
[----:B---3--:R-:W-:-:S07]  /*6080*/  FADD.FTZ R0, R184, R7 ;  /* 0x00000007b8007221 */ /* 0x008fce0000010000 */
[----:B------:R-:W3:Y:S01]  /*6090*/  MUFU.EX2 R193, R190 ;  /* 0x000000be00c17308 */ /* 0x000ee20000000800 */
[C---:B--2---:R-:W-:Y:S01]  /*60a0*/  FADD.FTZ R7, R187.reuse, R0 ;  /* 0x00000000bb077221 */ /* 0x044fe20000010000 */
[----:B------:R-:W-:-:S06]  /*60b0*/  F2FP.F16.F32.PACK_AB R171, R187, R184 ;  /* 0x000000b8bbab723e */ /* 0x000fcc00000000ff */
[----:B------:R-:W2:Y:S01]  /*60c0*/  MUFU.EX2 R191, R191 ;  /* 0x000000bf00bf7308 */ /* 0x000ea20000000800 */
[----:B-1----:R-:W-:-:S07]  /*60d0*/  FADD.FTZ R0, R186, R7 ;  /* 0x00000007ba007221 */ /* 0x002fce0000010000 */
[----:B------:R-:W1:Y:S01]  /*60e0*/  MUFU.EX2 R10, R195 ;  /* 0x000000c3000a7308 */ /* 0x000e620000000800 */
[C---:B---3--:R-:W-:Y:S01]  /*60f0*/  FADD.FTZ R0, R193.reuse, R0 ;  /* 0x00000000c1007221 */ /* 0x048fe20000010000 */
[----:B------:R-:W-:-:S03]  /*6100*/  F2FP.F16.F32.PACK_AB R173, R193, R186 ;  /* 0x000000bac1ad723e */ /* 0x000fc600000000ff */
[----:B--2---:R-:W-:-:S04]  /*6110*/  FADD.FTZ R7, R191, R0 ;  /* 0x00000000bf077221 */ /* 0x004fc80000010000 */
[C---:B-1----:R-:W-:Y:S01]  /*6120*/  FADD.FTZ R0, R10.reuse, R7 ;  /* 0x000000070a007221 */ /* 0x042fe20000010000 */
[----:B------:R-:W-:Y:S01]  /*6130*/  F2FP.F16.F32.PACK_AB R175, R10, R191 ;  /* 0x000000bf0aaf723e */ /* 0x000fe200000000ff */
[----:B------:R-:W-:Y:S06]  /*6140*/  @!P0 BRA `(.L_x_3283) ;  /* 0x0000000000048947 */ /* 0x000fec0003800000 */
[----:B------:R-:W-:Y:S01]  /*6150*/  BPT.TRAP 0x1 ;  /* 0x000000040000795c */ /* 0x000fe20000300000 */
.L_x_3283:
[----:B------:R1:W2:Y:S01]  /*6160*/  SYNCS.PHASECHK.TRANS64.TRYWAIT P2, [UR30+0x22850], R6 ;  /* 0x02285006ff0075a7 */ /* 0x0002a2000804015e */
[----:B------:R-:W-:Y:S05]  /*6170*/  @!P0 BRA `(.L_x_3284) ;  /* 0x0000000000048947 */ /* 0x000fea0003800000 */
[----:B------:R-:W-:Y:S01]  /*6180*/  BPT.TRAP 0x1 ;  /* 0x000000040000795c */ /* 0x000fe20000300000 */
.L_x_3284:
[----:B--2---:R-:W-:Y:S05]  /*6190*/  @P2 BRA `(.L_x_3285) ;  /* 0x0000000000082947 */ /* 0x004fea0003800000 */
[----:B------:R-:W2:Y:S02]  /*61a0*/  SYNCS.PHASECHK.TRANS64.TRYWAIT P2, [UR30+0x22850], R6 ;  /* 0x02285006ff0075a7 */ /* 0x000ea4000804015e */
[----:B--2---:R-:W-:Y:S05]  /*61b0*/  @!P2 BRA `(.L_x_3286) ;  /* 0x0000007400eca947 */ /* 0x004fea0003800000 */
.L_x_3285:
[----:B-12---:R-:W-:Y:S01]  /*61c0*/  VIADD R6, R23, 0x8 ;  /* 0x0000000817067836 */ /* 0x006fe20000000000 */
[----:B------:R-:W-:Y:S01]  /*61d0*/  UIMAD UR10, UR37, 0xc00, UR21 ;  /* 0x00000c00250a78a4 */ /* 0x000fe2000f8e0215 */
[----:B------:R-:W-:Y:S01]  /*61e0*/  @!P1 VIADD R185, R185, 0x22860 ;  /* 0x00022860b9b99836 */ /* 0x000fe20000000000 */
[----:B------:R-:W-:Y:S01]  /*61f0*/  UMOV UR7, 0x40000040 ;  /* 0x4000004000077882 */ /* 0x000fe20000000000 */
[----:B------:R-:W-:Y:S01]  /*6200*/  UISETP.GT.AND UP0, UPT, UR29, UR28, UPT ;  /* 0x0000001c1d00728c */ /* 0x000fe2000bf04270 */
[----:B------:R2:W-:Y:S01]  /*6210*/  BAR.SYNC.DEFER_BLOCKING R6, 0x100 ;  /* 0x000400060000751d */ /* 0x0005e20000010000 */
[----:B------:R-:W-:Y:S01]  /*6220*/  UIADD3 UR29, UR29, -0x1, URZ ;  /* 0xffffffff1d1d7890 */ /* 0x000fe2000fffe03f */
[----:B------:R-:W-:Y:S01]  /*6230*/  @!P1 PRMT R185, RZ, 0x654, R185 ;  /* 0x00000654ffb99816 */ /* 0x000fe200000000b9 */
[----:B------:R-:W-:Y:S01]  /*6240*/  IMAD.MOV.U32 R7, RZ, RZ, R5 ;  /* 0x000000ffff077224 */ /* 0x000fe200078e0005 */
[----:B------:R-:W-:Y:S02]  /*6250*/  MOV R8, R4 ;  /* 0x0000000400087202 */ /* 0x000fe40000000f00 */
[----:B------:R-:W-:Y:S01]  /*6260*/  UMOV UR6, UR10 ;  /* 0x0000000a00067c82 */ /* 0x000fe20008000000 */
[----:B------:R-:W-:Y:S01]  /*6270*/  PLOP3.LUT P2, PT, PT, PT, UP0, 0x80, 0x0 ;  /* 0x000000000000781c */ /* 0x000fe20003f4f008 */
        /* <DEDUP_REMOVED lines=35> */
.L_x_3278:
[----:B------:R-:W-:-:S13]  /*64b0*/  ISETP.LE.AND P2, PT, RZ, UR29, PT ;  /* 0x0000001dff007c0c */ /* 0x000fda000bf43270 */
[----:B------:R-:W-:Y:S05]  /*64c0*/  @!P2 BRA `(.L_x_3288) ;  /* 0x0000002000b0a947 */ /* 0x000fea0003800000 */
[----:B-1----:R-:W-:Y:S01]  /*64d0*/  IMAD.MOV.U32 R7, RZ, RZ, R4 ;  /* 0x000000ffff077224 */ /* 0x002fe200078e0004 */
[----:B------:R-:W-:Y:S01]  /*64e0*/  MOV R206, R5 ;  /* 0x0000000500ce7202 */ /* 0x000fe20000000f00 */
[----:B------:R-:W-:Y:S01]  /*64f0*/  ULDC UR22, c[0x0][0x9d8] ;  /* 0x0002760000167ab9 */ /* 0x000fe20000000800 */
[----:B------:R-:W-:-:S05]  /*6500*/  ULDC UR27, c[0x0][0x988] ;  /* 0x00026200001b7ab9 */ /* 0x000fca0000000800 */
.L_x_3297:
[----:B------:R-:W-:-:S04]  /*6510*/  UIADD3 UR37, UR37, 0x1, URZ ;  /* 0x0000000125257890 */ /* 0x000fc8000fffe03f */
[----:B------:R-:W-:-:S04]  /*6520*/  UISETP.NE.AND UP0, UPT, UR37, 0x2, UPT ;  /* 0x000000022500788c */ /* 0x000fc8000bf05270 */
[----:B------:R-:W-:Y:S02]  /*6530*/  USEL UR6, URZ, 0x1, UP0 ;  /* 0x000000013f067887 */ /* 0x000fe40008000000 */
[----:B------:R-:W-:Y:S02]  /*6540*/  USEL UR37, UR37, URZ, UP0 ;  /* 0x0000003f25257287 */ /* 0x000fe40008000000 */
[----:B------:R-:W-:Y:S01]  /*6550*/  ULOP3.LUT UR38, UR38, UR6, URZ, 0x3c, !UPT ;  /* 0x0000000626267292 */ /* 0x000fe2000f8e3c3f */
[----:B---3--:R-:W-:Y:S11]  /*6560*/  @!P0 BRA `(.L_x_3289) ;  /* 0x0000000000048947 */ /* 0x008ff60003800000 */
[----:B------:R-:W-:Y:S01]  /*6570*/  BPT.TRAP 0x1 ;  /* 0x000000040000795c */ /* 0x000fe20000300000 */
.L_x_3289:
[----:B------:R-:W-:Y:S01]  /*6580*/  ULEA UR23, UR37, UR49, 0x3 ;  /* 0x0000003125177291 */ /* 0x000fe2000f8e183f */
[----:B--2---:R-:W-:-:S05]  /*6590*/  IMAD.U32 R6, RZ, RZ, UR38 ;  /* 0x00000026ff067e24 */ /* 0x004fca000f8e00ff */
[----:B------:R-:W-:-:S04]  /*65a0*/  SHF.L.U32 R6, R6, 0x1f, RZ ;  /* 0x0000001f06067819 */ /* 0x000fc800000006ff */
[----:B------:R1:W2:Y:S01]  /*65b0*/  SYNCS.PHASECHK.TRANS64.TRYWAIT P2, [UR23+0x22830], R6 ;  /* 0x02283006ff0075a7 */ /* 0x0002a20008040157 */
[----:B------:R-:W-:Y:S05]  /*65c0*/  @!P0 BRA `(.L_x_3290) ;  /* 0x0000000000048947 */ /* 0x000fea0003800000 */
[----:B------:R-:W-:Y:S01]  /*65d0*/  BPT.TRAP 0x1 ;  /* 0x000000040000795c */ /* 0x000fe20000300000 */
.L_x_3290:
[----:B--2---:R-:W-:Y:S05]  /*65e0*/  @P2 BRA `(.L_x_3291) ;  /* 0x0000000000082947 */ /* 0x004fea0003800000 */
[----:B------:R-:W2:Y:S02]  /*65f0*/  SYNCS.PHASECHK.TRANS64.TRYWAIT P2, [UR23+0x22830], R6 ;  /* 0x02283006ff0075a7 */ /* 0x000ea40008040157 */
[----:B--2---:R-:W-:Y:S05]  /*6600*/  @!P2 BRA `(.L_x_3292) ;  /* 0x0000007000eca947 */ /* 0x004fea0003800000 */
.L_x_3291:
        /* <DEDUP_REMOVED lines=77> */
[----:B------:R-:W-:-:S05]  /*6ae0*/  IMAD.U32 R199, RZ, RZ, UR23 ;  /* 0x00000017ffc77e24 */ /* 0x000fca000f8e00ff */
        /* <DEDUP_REMOVED lines=32> */
[----:B----4-:R-:W-:-:S07]  /*6cf0*/  FMNMX.FTZ R162, R188, R5, !PT ;  /* 0x00000005bca27209 */ /* 0x010fce0007810000 */
[----:B------:R-:W4:Y:S01]  /*6d00*/  MUFU.TANH R192, R192 ;  /* 0x000000c000c07308 */ /* 0x000f220000002400 */
[----:B--2---:R-:W-:-:S07]  /*6d10*/  FMNMX.FTZ R162, R193, R162, !PT ;  /* 0x000000a2c1a27209 */ /* 0x004fce0007810000 */
[----:B------:R-:W2:Y:S01]  /*6d20*/  MUFU.TANH R8, R8 ;  /* 0x0000000800087308 */ /* 0x000ea20000002400 */
[----:B---3--:R-:W-:Y:S01]  /*6d30*/  FMNMX.FTZ R5, R189, R162, !PT ;  /* 0x000000a2bd057209 */ /* 0x008fe20007810000 */
[----:B------:R-:W-:-:S06]  /*6d40*/  FMUL.FTZ R162, R182, UR22 ;  /* 0x00000016b6a27c20 */ /* 0x000fcc0008410000 */
[----:B------:R-:W3:Y:S01]  /*6d50*/  MUFU.TANH R9, R9 ;  /* 0x0000000900097308 */ /* 0x000ee20000002400 */
[----:B----4-:R-:W-:-:S05]  /*6d60*/  FMNMX.FTZ R5, R192, R5, !PT ;  /* 0x00000005c0057209 */ /* 0x010fca0007810000 */
        /* <DEDUP_REMOVED lines=10> */
[----:B--2---:R-:W-:Y:S01]  /*6e10*/  FMNMX.FTZ R175, R11, R174, !PT ;  /* 0x000000ae0baf7209 */ /* 0x004fe20007810000 */
[----:B------:R-:W2:Y:S06]  /*6e20*/  SHFL.BFLY PT, R5, R172, 0x1, 0x1f ;  /* 0x0c201f00ac057f89 */ /* 0x000eac00000e0000 */
[----:B------:R-:W5:Y:S08]  /*6e30*/  MUFU.TANH R14, R14 ;  /* 0x0000000e000e7308 */ /* 0x000f700000002400 */
[----:B------:R-:W1:Y:S08]  /*6e40*/  MUFU.TANH R15, R15 ;  /* 0x0000000f000f7308 */ /* 0x000e700000002400 */
[----:B------:R-:W1:Y:S01]  /*6e50*/  MUFU.TANH R20, R20 ;  /* 0x0000001400147308 */ /* 0x000e620000002400 */
[----:B--2---:R-:W-:-:S05]  /*6e60*/  FMNMX.FTZ R5, R172, R5, !PT ;  /* 0x00000005ac057209 */ /* 0x004fca0007810000 */
[C---:B------:R-:W-:Y:S02]  /*6e70*/  FMUL.FTZ R190, R5.reuse, UR27 ;  /* 0x0000001b05be7c20 */ /* 0x040fe40008410000 */
[----:B------:R-:W2:Y:S01]  /*6e80*/  MUFU.TANH R21, R21 ;  /* 0x0000001500157308 */ /* 0x000ea20000002400 */
[----:B------:R-:W-:Y:S01]  /*6e90*/  FADD.FTZ R172, -R5, R206 ;  /* 0x000000ce05ac7221 */ /* 0x000fe20000010100 */
[--C-:B------:R-:W-:Y:S01]  /*6ea0*/  FFMA.FTZ R176, R4, UR27, -R190.reuse ;  /* 0x0000001b04b07c23 */ /* 0x100fe200080108be */
[----:B---3--:R-:W-:Y:S02]  /*6eb0*/  FMNMX.FTZ R4, R12, R175, !PT ;  /* 0x000000af0c047209 */ /* 0x008fe40007810000 */
[----:B------:R-:W-:Y:S01]  /*6ec0*/  FMUL.FTZ R172, R172, UR27 ;  /* 0x0000001bacac7c20 */ /* 0x000fe20008410000 */
[--C-:B------:R-:W-:Y:S01]  /*6ed0*/  FFMA.FTZ R173, R207, UR27, -R190.reuse ;  /* 0x0000001bcfad7c23 */ /* 0x100fe200080108be */
[--C-:B------:R-:W-:Y:S01]  /*6ee0*/  FFMA.FTZ R154, R154, UR27, -R190.reuse ;  /* 0x0000001b9a9a7c23 */ /* 0x100fe200080108be */
[----:B----4-:R-:W-:Y:S01]  /*6ef0*/  FMNMX.FTZ R175, R13, R4, !PT ;  /* 0x000000040daf7209 */ /* 0x010fe20007810000 */
[----:B------:R-:W3:Y:S01]  /*6f00*/  MUFU.TANH R152, R152 ;  /* 0x0000009800987308 */ /* 0x000ee20000002400 */
[--C-:B------:R-:W-:Y:S01]  /*6f10*/  FFMA.FTZ R153, R153, UR27, -R190.reuse ;  /* 0x0000001b99997c23 */ /* 0x100fe200080108be */
[--C-:B------:R-:W-:Y:S01]  /*6f20*/  FFMA.FTZ R156, R156, UR27, -R190.reuse ;  /* 0x0000001b9c9c7c23 */ /* 0x100fe200080108be */
[----:B-----5:R-:W-:Y:S01]  /*6f30*/  FMNMX.FTZ R4, R14, R175, !PT ;  /* 0x000000af0e047209 */ /* 0x020fe20007810000 */
        /* <DEDUP_REMOVED lines=11> */
[----:B--2---:R-:W-:Y:S01]  /*6ff0*/  FMNMX.FTZ R175, R21, R4, !PT ;  /* 0x0000000415af7209 */ /* 0x004fe20007810000 */
[----:B------:R-:W2:Y:S01]  /*7000*/  MUFU.TANH R160, R160 ;  /* 0x000000a000a07308 */ /* 0x000ea20000002400 */
[--C-:B------:R-:W-:Y:S01]  /*7010*/  FFMA.FTZ R184, R184, UR27, -R190.reuse ;  /* 0x0000001bb8b87c23 */ /* 0x100fe200080108be */
[--C-:B------:R-:W-:Y:S01]  /*7020*/  FFMA.FTZ R185, R185, UR27, -R190.reuse ;  /* 0x0000001bb9b97c23 */ /* 0x100fe200080108be */
[----:B---3--:R-:W-:Y:S01]  /*7030*/  FMNMX.FTZ R4, R152, R175, !PT ;  /* 0x000000af98047209 */ /* 0x008fe20007810000 */
[--C-:B------:R-:W-:Y:S01]  /*7040*/  FFMA.FTZ R186, R216, UR27, -R190.reuse ;  /* 0x0000001bd8ba7c23 */ /* 0x100fe200080108be */
[----:B------:R-:W-:-:S03]  /*7050*/  FFMA.FTZ R189, R189, UR27, -R190 ;  /* 0x0000001bbdbd7c23 */ /* 0x000fc600080108be */
        /* <DEDUP_REMOVED lines=11> */
[----:B---3--:R-:W-:Y:S01]  /*7110*/  FMNMX.FTZ R4, R164, R175, !PT ;  /* 0x000000afa4047209 */ /* 0x008fe20007810000 */
[----:B------:R-:W-:-:S06]  /*7120*/  FFMA.FTZ R175, R208, UR27, -R190 ;  /* 0x0000001bd0af7c23 */ /* 0x000fcc00080108be */
[----:B------:R-:W3:Y:S01]  /*7130*/  MUFU.TANH R167, R167 ;  /* 0x000000a700a77308 */ /* 0x000ee20000002400 */
[----:B-1----:R-:W-:-:S07]  /*7140*/  FMNMX.FTZ R177, R165, R4, !PT ;  /* 0x00000004a5b17209 */ /* 0x002fce0007810000 */
[----:B------:R-:W1:Y:S01]  /*7150*/  MUFU.TANH R168, R168 ;  /* 0x000000a800a87308 */ /* 0x000e620000002400 */
[----:B--2---:R-:W-:-:S07]  /*7160*/  FMNMX.FTZ R4, R166, R177, !PT ;  /* 0x000000b1a6047209 */ /* 0x004fce0007810000 */
[----:B------:R-:W2:Y:S01]  /*7170*/  MUFU.TANH R169, R169 ;  /* 0x000000a900a97308 */ /* 0x000ea20000002400 */
[----:B---3--:R-:W-:-:S07]  /*7180*/  FMNMX.FTZ R177, R167, R4, !PT ;  /* 0x00000004a7b17209 */ /* 0x008fce0007810000 */
[----:B------:R-:W3:Y:S01]  /*7190*/  MUFU.TANH R170, R170 ;  /* 0x000000aa00aa7308 */ /* 0x000ee20000002400 */
[----:B-1----:R-:W-:Y:S01]  /*71a0*/  FMNMX.FTZ R4, R168, R177, !PT ;  /* 0x000000b1a8047209 */ /* 0x002fe20007810000 */
[----:B------:R-:W-:-:S06]  /*71b0*/  FFMA.FTZ R177, R210, UR27, -R190 ;  /* 0x0000001bd2b17c23 */ /* 0x000fcc00080108be */
[----:B------:R-:W1:Y:S01]  /*71c0*/  MUFU.TANH R171, R171 ;  /* 0x000000ab00ab7308 */ /* 0x000e620000002400 */
[----:B--2---:R-:W-:-:S07]  /*71d0*/  FMNMX.FTZ R179, R169, R4, !PT ;  /* 0x00000004a9b37209 */ /* 0x004fce0007810000 */
[----:B------:R2:W-:Y:S01]  /*71e0*/  MUFU.EX2 R174, R176 ;  /* 0x000000b000ae7308 */ /* 0x0005e20000000800 */
[----:B---3--:R-:W-:Y:S01]  /*71f0*/  FMNMX.FTZ R4, R170, R179, !PT ;  /* 0x000000b3aa047209 */ /* 0x008fe20007810000 */
[----:B------:R-:W-:-:S06]  /*7200*/  FFMA.FTZ R179, R212, UR27, -R190 ;  /* 0x0000001bd4b37c23 */ /* 0x000fcc00080108be */
[----:B------:R-:W3:Y:S01]  /*7210*/  MUFU.EX2 R172, R172 ;  /* 0x000000ac00ac7308 */ /* 0x000ee20000000800 */
[----:B-1----:R-:W-:Y:S01]  /*7220*/  FMNMX.FTZ R4, R171, R4, !PT ;  /* 0x00000004ab047209 */ /* 0x002fe20007810000 */
[----:B--2---:R-:W-:-:S04]  /*7230*/  FFMA.FTZ R176, R209, UR27, -R190 ;  /* 0x0000001bd1b07c23 */ /* 0x004fc800080108be */
[----:B------:R-:W1:Y:S02]  /*7240*/  SHFL.BFLY PT, R187, R4, 0x2, 0x1f ;  /* 0x0c401f0004bb7f89 */ /* 0x000e6400000e0000 */
[----:B------:R-:W2:Y:S08]  /*7250*/  MUFU.EX2 R173, R173 ;  /* 0x000000ad00ad7308 */ /* 0x000eb00000000800 */
        /* <DEDUP_REMOVED lines=14> */
[----:B-1----:R-:W-:Y:S01]  /*7340*/  FMNMX.FTZ R191, R4, R187, !PT ;  /* 0x000000bb04bf7209 */ /* 0x002fe20007810000 */
[--C-:B------:R-:W-:Y:S01]  /*7350*/  FFMA.FTZ R187, R188, UR27, -R190.reuse ;  /* 0x0000001bbcbb7c23 */ /* 0x100fe200080108be */
[--C-:B------:R-:W-:Y:S01]  /*7360*/  FFMA.FTZ R188, R193, UR27, -R190.reuse ;  /* 0x0000001bc1bc7c23 */ /* 0x100fe200080108be */
[----:B------:R-:W-:Y:S01]  /*7370*/  FFMA.FTZ R190, R192, UR27, -R190 ;  /* 0x0000001bc0be7c23 */ /* 0x000fe200080108be */
[----:B------:R-:W-:Y:S01]  /*7380*/  MUFU.EX2 R156, R156 ;  /* 0x0000009c009c7308 */ /* 0x000fe20000000800 */
[----:B------:R-:W1:Y:S01]  /*7390*/  SHFL.BFLY PT, R4, R191, 0x1, 0x1f ;  /* 0x0c201f00bf047f89 */ /* 0x000e6200000e0000 */
        /* <DEDUP_REMOVED lines=22> */
[----:B------:R-:W-:Y:S01]  /*7500*/  MUFU.EX2 R157, R157 ;  /* 0x0000009d009d7308 */ /* 0x000fe20000000800 */
        /* <DEDUP_REMOVED lines=14> */
[----:B------:R-:W-:Y:S01]  /*75f0*/  @!P1 IADD3 R152, R199, 0x22840, RZ ;  /* 0x00022840c7989810 */ /* 0x000fe20007ffe0ff */
[----:B------:R-:W-:Y:S01]  /*7600*/  MUFU.EX2 R7, R7 ;  /* 0x0000000700077308 */ /* 0x000fe20000000800 */
[--C-:B------:R-:W-:Y:S01]  /*7610*/  FFMA.FTZ R11, R11, UR27, -R192.reuse ;  /* 0x0000001b0b0b7c23 */ /* 0x100fe200080108c0 */
[----:B------:R-:W-:Y:S01]  /*7620*/  IADD3 R9, -R23, 0xb, RZ ;  /* 0x0000000b17097810 */ /* 0x000fe20007ffe1ff */
[----:B------:R-:W-:Y:S01]  /*7630*/  FFMA.FTZ R12, R12, UR27, -R192 ;  /* 0x0000001b0c0c7c23 */ /* 0x000fe200080108c0 */
[----:B------:R-:W-:Y:S01]  /*7640*/  @!P1 PRMT R152, RZ, 0x654, R152 ;  /* 0x00000654ff989816 */ /* 0x000fe20000000098 */
[--C-:B------:R-:W-:Y:S01]  /*7650*/  FFMA.FTZ R13, R13, UR27, -R192.reuse ;  /* 0x0000001b0d0d7c23 */ /* 0x100fe200080108c0 */
[--C-:B------:R-:W-:Y:S01]  /*7660*/  FFMA.FTZ R14, R14, UR27, -R192.reuse ;  /* 0x0000001b0e0e7c23 */ /* 0x100fe200080108c0 */
[----:B------:R1:W-:Y:S06]  /*7670*/  BAR.ARV R9, 0x100 ;  /* 0x000400090000751d */ /* 0x0003ec0000002000 */
[----:B------:R-:W2:Y:S01]  /*7680*/  MUFU.EX2 R8, R8 ;  /* 0x0000000800087308 */ /* 0x000ea20000000800 */
[----:B------:R4:W-:Y:S01]  /*7690*/  @!P1 SYNCS.ARRIVE.TRANS64.RED.A1T0 RZ, [R152+URZ], RZ ;  /* 0x000000ff98ff99a7 */ /* 0x0009e2000810043f */
[--C-:B------:R-:W-:Y:S01]  /*76a0*/  FFMA.FTZ R15, R15, UR27, -R192.reuse ;  /* 0x0000001b0f0f7c23 */ /* 0x100fe200080108c0 */
[--C-:B------:R-:W-:Y:S01]  /*76b0*/  FFMA.FTZ R20, R20, UR27, -R192.reuse ;  /* 0x0000001b14147c23 */ /* 0x100fe200080108c0 */
[--C-:B------:R-:W-:Y:S01]  /*76c0*/  FFMA.FTZ R21, R21, UR27, -R192.reuse ;  /* 0x0000001b15157c23 */ /* 0x100fe200080108c0 */
[--C-:B------:R-:W-:Y:S01]  /*76d0*/  FFMA.FTZ R194, R159, UR27, -R192.reuse ;  /* 0x0000001b9fc27c23 */ /* 0x100fe200080108c0 */
[--C-:B------:R-:W-:Y:S01]  /*76e0*/  FFMA.FTZ R195, R160, UR27, -R192.reuse ;  /* 0x0000001ba0c37c23 */ /* 0x100fe200080108c0 */
[--C-:B------:R-:W-:Y:S01]  /*76f0*/  FFMA.FTZ R196, R161, UR27, -R192.reuse ;  /* 0x0000001ba1c47c23 */ /* 0x100fe200080108c0 */
[----:B------:R-:W5:Y:S01]  /*7700*/  MUFU.EX2 R191, R191 ;  /* 0x000000bf00bf7308 */ /* 0x000f620000000800 */
[----:B----4-:R-:W-:Y:S01]  /*7710*/  FADD.FTZ R152, R154, R3 ;  /* 0x000000039a987221 */ /* 0x010fe20000010000 */
[----:B---3--:R-:W-:Y:S01]  /*7720*/  F2FP.F16.F32.PACK_AB R154, R153, R154 ;  /* 0x0000009a999a723e */ /* 0x008fe200000000ff */
[--C-:B------:R-:W-:Y:S01]  /*7730*/  FFMA.FTZ R197, R162, UR27, -R192.reuse ;  /* 0x0000001ba2c57c23 */ /* 0x100fe200080108c0 */
[----:B------:R-:W-:Y:S01]  /*7740*/  FFMA.FTZ R198, R163, UR27, -R192 ;  /* 0x0000001ba3c67c23 */ /* 0x000fe200080108c0 */
[----:B------:R-:W-:Y:S01]  /*7750*/  FADD.FTZ R3, R153, R152 ;  /* 0x0000009899037221 */ /* 0x000fe20000010000 */
[--C-:B------:R-:W-:Y:S01]  /*7760*/  FFMA.FTZ R206, R164, UR27, -R192.reuse ;  /* 0x0000001ba4ce7c23 */ /* 0x100fe200080108c0 */
[----:B------:R-:W-:Y:S01]  /*7770*/  FFMA.FTZ R207, R165, UR27, -R192 ;  /* 0x0000001ba5cf7c23 */ /* 0x000fe200080108c0 */
[----:B------:R-:W3:Y:S01]  /*7780*/  MUFU.EX2 R10, R10 ;  /* 0x0000000a000a7308 */ /* 0x000ee20000000800 */
[----:B--2---:R-:W-:Y:S01]  /*7790*/  FFMA.FTZ R0, R7, R0, R8 ;  /* 0x0000000007007223 */ /* 0x004fe20000010008 */
[----:B------:R-:W-:Y:S01]  /*77a0*/  FADD.FTZ R152, R156, R3 ;  /* 0x000000039c987221 */ /* 0x000fe20000010000 */
[--C-:B------:R-:W-:Y:S01]  /*77b0*/  FFMA.FTZ R208, R166, UR27, -R192.reuse ;  /* 0x0000001ba6d07c23 */ /* 0x100fe200080108c0 */
[--C-:B------:R-:W-:Y:S01]  /*77c0*/  FFMA.FTZ R209, R167, UR27, -R192.reuse ;  /* 0x0000001ba7d17c23 */ /* 0x100fe200080108c0 */
[----:B------:R-:W-:Y:S01]  /*77d0*/  FFMA.FTZ R168, R168, UR27, -R192 ;  /* 0x0000001ba8a87c23 */ /* 0x000fe200080108c0 */
[----:B------:R-:W-:Y:S01]  /*77e0*/  FADD.FTZ R3, R155, R152 ;  /* 0x000000989b037221 */ /* 0x000fe20000010000 */
[----:B------:R-:W-:Y:S01]  /*77f0*/  FFMA.FTZ R169, R169, UR27, -R192 ;  /* 0x0000001ba9a97c23 */ /* 0x000fe200080108c0 */
[----:B------:R-:W2:Y:S01]  /*7800*/  MUFU.EX2 R11, R11 ;  /* 0x0000000b000b7308 */ /* 0x000ea20000000800 */
[----:B-----5:R-:W-:Y:S01]  /*7810*/  FADD.FTZ R153, R191, R0 ;  /* 0x00000000bf997221 */ /* 0x020fe20000010000 */
[----:B------:R-:W-:Y:S01]  /*7820*/  FADD.FTZ R152, R158, R3 ;  /* 0x000000039e987221 */ /* 0x000fe20000010000 */
[--C-:B------:R-:W-:Y:S01]  /*7830*/  FFMA.FTZ R159, R170, UR27, -R192.reuse ;  /* 0x0000001baa9f7c23 */ /* 0x100fe200080108c0 */
[----:B------:R-:W-:Y:S01]  /*7840*/  FFMA.FTZ R171, R171, UR27, -R192 ;  /* 0x0000001babab7c23 */ /* 0x000fe200080108c0 */
[C---:B------:R-:W-:Y:S01]  /*7850*/  F2FP.F16.F32.PACK_AB R158, R157.reuse, R158 ;  /* 0x0000009e9d9e723e */ /* 0x040fe200000000ff */
[----:B------:R-:W-:Y:S01]  /*7860*/  FADD.FTZ R152, R157, R152 ;  /* 0x000000989d987221 */ /* 0x000fe20000010000 */
[-C--:B------:R-:W-:Y:S01]  /*7870*/  FMUL.FTZ R26, R26, R7.reuse ;  /* 0x000000071a1a7220 */ /* 0x080fe20000410000 */
[----:B------:R-:W4:Y:S01]  /*7880*/  MUFU.EX2 R12, R12 ;  /* 0x0000000c000c7308 */ /* 0x000f220000000800 */
[----:B---3--:R-:W-:Y:S01]  /*7890*/  FADD.FTZ R0, R10, R153 ;  /* 0x000000990a007221 */ /* 0x008fe20000010000 */
[----:B------:R-:W-:Y:S01]  /*78a0*/  FADD.FTZ R3, R175, R152 ;  /* 0x00000098af037221 */ /* 0x000fe20000010000 */
        /* <DEDUP_REMOVED lines=82> */
[----:B------:R-:W-:Y:S01]  /*7dd0*/  FMUL.FTZ R151, R151, R7 ;  /* 0x0000000797977220 */ /* 0x000fe20000410000 */
        /* <DEDUP_REMOVED lines=38> */
[----:B------:R-:W-:Y:S01]  /*8040*/  FMUL.FTZ R149, R149, R172 ;  /* 0x000000ac95957220 */ /* 0x000fe20000410000 */
[----:B------:R-:W-:-:S02]  /*8050*/  F2FP.F16.F32.PACK_AB R156, R155, R156 ;  /* 0x0000009c9b9c723e */ /* 0x000fc400000000ff */
[----:B------:R-:W-:Y:S01]  /*8060*/  F2FP.F16.F32.PACK_AB R162, R178, R177 ;  /* 0x000000b1b2a2723e */ /* 0x000fe200000000ff */
[----:B------:R-:W3:Y:S01]  /*8070*/  MUFU.EX2 R196, R196 ;  /* 0x000000c400c47308 */ /* 0x000ee20000000800 */
[----:B--2---:R-:W-:Y:S01]  /*8080*/  FADD.FTZ R153, R195, R0 ;  /* 0x00000000c3997221 */ /* 0x004fe20000010000 */
[----:B------:R-:W-:Y:S02]  /*8090*/  F2FP.F16.F32.PACK_AB R164, R180, R179 ;  /* 0x000000b3b4a4723e */ /* 0x000fe400000000ff */
[----:B------:R-:W-:Y:S02]  /*80a0*/  F2FP.F16.F32.PACK_AB R155, R11, R10 ;  /* 0x0000000a0b9b723e */ /* 0x000fe400000000ff */
[----:B------:R-:W-:Y:S02]  /*80b0*/  F2FP.F16.F32.PACK_AB R161, R21, R20 ;  /* 0x0000001415a1723e */ /* 0x000fe400000000ff */
[----:B------:R-:W2:Y:S01]  /*80c0*/  MUFU.EX2 R183, R183 ;  /* 0x000000b700b77308 */ /* 0x000ea20000000800 */
[C---:B----4-:R-:W-:Y:S01]  /*80d0*/  FADD.FTZ R152, R182.reuse, R3 ;  /* 0x00000003b6987221 */ /* 0x050fe20000010000 */
[----:B------:R-:W-:-:S02]  /*80e0*/  F2FP.F16.F32.PACK_AB R166, R182, R181 ;  /* 0x000000b5b6a6723e */ /* 0x000fc400000000ff */
[----:B------:R-:W-:-:S04]  /*80f0*/  F2FP.F16.F32.PACK_AB R163, R194, R193 ;  /* 0x000000c1c2a3723e */ /* 0x000fc800000000ff */
[----:B------:R-:W4:Y:S01]  /*8100*/  MUFU.EX2 R197, R197 ;  /* 0x000000c500c57308 */ /* 0x000f220000000800 */
[C---:B---3--:R-:W-:Y:S01]  /*8110*/  FADD.FTZ R0, R196.reuse, R153 ;  /* 0x00000099c4007221 */ /* 0x048fe20000010000 */
[----:B------:R-:W-:-:S06]  /*8120*/  F2FP.F16.F32.PACK_AB R165, R196, R195 ;  /* 0x000000c3c4a5723e */ /* 0x000fcc00000000ff */
[----:B------:R-:W3:Y:S01]  /*8130*/  MUFU.EX2 R184, R184 ;  /* 0x000000b800b87308 */ /* 0x000ee20000000800 */
[----:B--2---:R-:W-:-:S07]  /*8140*/  FADD.FTZ R3, R183, R152 ;  /* 0x00000098b7037221 */ /* 0x004fce0000010000 */
[----:B------:R-:W2:Y:S01]  /*8150*/  MUFU.EX2 R198, R198 ;  /* 0x000000c600c67308 */ /* 0x000ea20000000800 */
[----:B----4-:R-:W-:-:S07]  /*8160*/  FADD.FTZ R153, R197, R0 ;  /* 0x00000000c5997221 */ /* 0x010fce0000010000 */
[----:B------:R-:W4:Y:S01]  /*8170*/  MUFU.EX2 R185, R185 ;  /* 0x000000b900b97308 */ /* 0x000f220000000800 */
[----:B---3--:R-:W-:-:S07]  /*8180*/  FADD.FTZ R152, R184, R3 ;  /* 0x00000003b8987221 */ /* 0x008fce0000010000 */
[----:B------:R-:W3:Y:S01]  /*8190*/  MUFU.EX2 R206, R206 ;  /* 0x000000ce00ce7308 */ /* 0x000ee20000000800 */
[C---:B--2---:R-:W-:Y:S01]  /*81a0*/  FADD.FTZ R153, R198.reuse, R153 ;  /* 0x00000099c6997221 */ /* 0x044fe20000010000 */
[----:B------:R-:W-:-:S06]  /*81b0*/  F2FP.F16.F32.PACK_AB R167, R198, R197 ;  /* 0x000000c5c6a7723e */ /* 0x000fcc00000000ff */
[----:B------:R-:W2:Y:S01]  /*81c0*/  MUFU.EX2 R186, R186 ;  /* 0x000000ba00ba7308 */ /* 0x000ea20000000800 */
[----:B----4-:R-:W-:Y:S01]  /*81d0*/  FADD.FTZ R3, R185, R152 ;  /* 0x00000098b9037221 */ /* 0x010fe20000010000 */
[----:B------:R-:W-:-:S06]  /*81e0*/  F2FP.F16.F32.PACK_AB R152, R174, R173 ;  /* 0x000000adae98723e */ /* 0x000fcc00000000ff */
[----:B------:R-:W4:Y:S01]  /*81f0*/  MUFU.EX2 R207, R207 ;  /* 0x000000cf00cf7308 */ /* 0x000f220000000800 */
[----:B---3--:R-:W-:-:S07]  /*8200*/  FADD.FTZ R0, R206, R153 ;  /* 0x00000099ce007221 */ /* 0x008fce0000010000 */
[----:B------:R-:W3:Y:S01]  /*8210*/  MUFU.EX2 R187, R187 ;  /* 0x000000bb00bb7308 */ /* 0x000ee20000000800 */
[C---:B--2---:R-:W-:Y:S01]  /*8220*/  FADD.FTZ R160, R186.reuse, R3 ;  /* 0x00000003baa07221 */ /* 0x044fe20000010000 */
[----:B------:R-:W-:-:S06]  /*8230*/  F2FP.F16.F32.PACK_AB R170, R186, R185 ;  /* 0x000000b9baaa723e */ /* 0x000fcc00000000ff */
[----:B------:R-:W2:Y:S01]  /*8240*/  MUFU.EX2 R208, R208 ;  /* 0x000000d000d07308 */ /* 0x000ea20000000800 */
[----:B----4-:R-:W-:-:S07]  /*8250*/  FADD.FTZ R153, R207, R0 ;  /* 0x00000000cf997221 */ /* 0x010fce0000010000 */
[----:B------:R-:W4:Y:S01]  /*8260*/  MUFU.EX2 R209, R209 ;  /* 0x000000d100d17308 */ /* 0x000f220000000800 */
[----:B---3--:R-:W-:Y:S01]  /*8270*/  FADD.FTZ R3, R187, R160 ;  /* 0x000000a0bb037221 */ /* 0x008fe20000010000 */
[----:B------:R-:W-:-:S06]  /*8280*/  F2FP.F16.F32.PACK_AB R160, R176, R175 ;  /* 0x000000afb0a0723e */ /* 0x000fcc00000000ff */
[----:B------:R-:W3:Y:S01]  /*8290*/  MUFU.EX2 R192, R168 ;  /* 0x000000a800c07308 */ /* 0x000ee20000000800 */
[----:B--2---:R-:W-:Y:S01]  /*82a0*/  FADD.FTZ R0, R208, R153 ;  /* 0x00000099d0007221 */ /* 0x004fe20000010000 */
[----:B------:R-:W-:-:S06]  /*82b0*/  F2FP.F16.F32.PACK_AB R153, R191, R8 ;  /* 0x00000008bf99723e */ /* 0x000fcc00000000ff */
[----:B------:R-:W2:Y:S01]  /*82c0*/  MUFU.EX2 R188, R188 ;  /* 0x000000bc00bc7308 */ /* 0x000ea20000000800 */
[----:B----4-:R-:W-:-:S07]  /*82d0*/  FADD.FTZ R157, R209, R0 ;  /* 0x00000000d19d7221 */ /* 0x010fce0000010000 */
[----:B------:R4:W5:Y:S01]  /*82e0*/  MUFU.EX2 R173, R169 ;  /* 0x000000a900ad7308 */ /* 0x0009620000000800 */
[----:B---3--:R-:W-:Y:S01]  /*82f0*/  FADD.FTZ R0, R192, R157 ;  /* 0x0000009dc0007221 */ /* 0x008fe20000010000 */
[----:B------:R-:W-:-:S06]  /*8300*/  F2FP.F16.F32.PACK_AB R157, R13, R12 ;  /* 0x0000000c0d9d723e */ /* 0x000fcc00000000ff */
[----:B------:R-:W3:Y:S01]  /*8310*/  MUFU.EX2 R189, R189 ;  /* 0x000000bd00bd7308 */ /* 0x000ee20000000800 */
[C---:B--2---:R-:W-:Y:S01]  /*8320*/  FADD.FTZ R168, R188.reuse, R3 ;  /* 0x00000003bca87221 */ /* 0x044fe20000010000 */
[----:B------:R-:W-:Y:S02]  /*8330*/  F2FP.F16.F32.PACK_AB R172, R188, R187 ;  /* 0x000000bbbcac723e */ /* 0x000fe400000000ff */
[----:B----4-:R-:W-:-:S04]  /*8340*/  F2FP.F16.F32.PACK_AB R169, R207, R206 ;  /* 0x000000cecfa9723e */ /* 0x010fc800000000ff */
[----:B------:R2:W4:Y:S01]  /*8350*/  MUFU.EX2 R175, R159 ;  /* 0x0000009f00af7308 */ /* 0x0005220000000800 */
[C---:B-----5:R-:W-:Y:S01]  /*8360*/  FADD.FTZ R0, R173.reuse, R0 ;  /* 0x00000000ad007221 */ /* 0x060fe20000010000 */
[----:B------:R-:W-:-:S06]  /*8370*/  F2FP.F16.F32.PACK_AB R173, R173, R192 ;  /* 0x000000c0adad723e */ /* 0x000fcc00000000ff */
[----:B------:R-:W5:Y:S01]  /*8380*/  MUFU.EX2 R190, R190 ;  /* 0x000000be00be7308 */ /* 0x000f620000000800 */
[----:B---3--:R-:W-:Y:S01]  /*8390*/  FADD.FTZ R3, R189, R168 ;  /* 0x000000a8bd037221 */ /* 0x008fe20000010000 */
[----:B------:R-:W-:Y:S02]  /*83a0*/  F2FP.F16.F32.PACK_AB R168, R184, R183 ;  /* 0x000000b7b8a8723e */ /* 0x000fe400000000ff */
[----:B--2---:R-:W-:-:S04]  /*83b0*/  F2FP.F16.F32.PACK_AB R159, R15, R14 ;  /* 0x0000000e0f9f723e */ /* 0x004fc800000000ff */
[----:B------:R2:W3:Y:S01]  /*83c0*/  MUFU.EX2 R176, R171 ;  /* 0x000000ab00b07308 */ /* 0x0004e20000000800 */
[----:B----4-:R-:W-:Y:S01]  /*83d0*/  FADD.FTZ R7, R175, R0 ;  /* 0x00000000af077221 */ /* 0x010fe20000010000 */
[C---:B-----5:R-:W-:Y:S01]  /*83e0*/  FADD.FTZ R3, R190.reuse, R3 ;  /* 0x00000003be037221 */ /* 0x060fe20000010000 */
[----:B------:R-:W-:Y:S02]  /*83f0*/  F2FP.F16.F32.PACK_AB R174, R190, R189 ;  /* 0x000000bdbeae723e */ /* 0x000fe400000000ff */
[----:B--2---:R-:W-:Y:S01]  /*8400*/  F2FP.F16.F32.PACK_AB R171, R209, R208 ;  /* 0x000000d0d1ab723e */ /* 0x004fe200000000ff */
[C---:B---3--:R-:W-:Y:S01]  /*8410*/  FADD.FTZ R0, R176.reuse, R7 ;  /* 0x00000007b0007221 */ /* 0x048fe20000010000 */
[----:B------:R-:W-:Y:S01]  /*8420*/  F2FP.F16.F32.PACK_AB R175, R176, R175 ;  /* 0x000000afb0af723e */ /* 0x000fe200000000ff */
[----:B-1----:R-:W-:Y:S06]  /*8430*/  @!P0 BRA `(.L_x_3293) ;  /* 0x0000000000048947 */ /* 0x002fec0003800000 */
[----:B------:R-:W-:Y:S01]  /*8440*/  BPT.TRAP 0x1 ;  /* 0x000000040000795c */ /* 0x000fe20000300000 */
.L_x_3293:
[----:B------:R1:W2:Y:S01]  /*8450*/  SYNCS.PHASECHK.TRANS64.TRYWAIT P2, [UR23+0x22850], R6 ;  /* 0x02285006ff0075a7 */ /* 0x0002a20008040157 */
[----:B------:R-:W-:Y:S05]  /*8460*/  @!P0 BRA `(.L_x_3294) ;  /* 0x0000000000048947 */ /* 0x000fea0003800000 */
[----:B------:R-:W-:Y:S01]  /*8470*/  BPT.TRAP 0x1 ;  /* 0x000000040000795c */ /* 0x000fe20000300000 */
.L_x_3294:
[----:B--2---:R-:W-:Y:S05]  /*8480*/  @P2 BRA `(.L_x_3295) ;  /* 0x0000000000082947 */ /* 0x004fea0003800000 */
[----:B------:R-:W2:Y:S02]  /*8490*/  SYNCS.PHASECHK.TRANS64.TRYWAIT P2, [UR23+0x22850], R6 ;  /* 0x02285006ff0075a7 */ /* 0x000ea40008040157 */
[----:B--2---:R-:W-:Y:S05]  /*84a0*/  @!P2 BRA `(.L_x_3296) ;  /* 0x00000054005ca947 */ /* 0x004fea0003800000 */
.L_x_3295:
[----:B-12---:R-:W-:Y:S01]  /*84b0*/  VIADD R6, R23, 0x8 ;  /* 0x0000000817067836 */ /* 0x006fe20000000000 */
[----:B------:R-:W-:-:S04]  /*84c0*/  UIMAD UR10, UR37, 0xc00, UR21 ;  /* 0x00000c00250a78a4 */ /* 0x000fc8000f8e0215 */
[----:B------:R3:W-:Y:S01]  /*84d0*/  BAR.SYNC.DEFER_BLOCKING R6, 0x100 ;  /* 0x000400060000751d */ /* 0x0007e20000010000 */
[----:B------:R-:W-:Y:S01]  /*84e0*/  ISETP.LT.AND P2, PT, RZ, UR29, PT ;  /* 0x0000001dff007c0c */ /* 0x000fe2000bf41270 */
[----:B------:R-:W-:Y:S01]  /*84f0*/  @!P1 VIADD R199, R199, 0x22860 ;  /* 0x00022860c7c79836 */ /* 0x000fe20000000000 */
[----:B------:R-:W-:Y:S01]  /*8500*/  UIADD3 UR29, UR29, -0x1, URZ ;  /* 0xffffffff1d1d7890 */ /* 0x000fe2000fffe03f */
[----:B------:R-:W-:Y:S01]  /*8510*/  MOV R7, R4 ;  /* 0x0000000400077202 */ /* 0x000fe20000000f00 */
[----:B------:R-:W-:Y:S01]  /*8520*/  IMAD.MOV.U32 R206, RZ, RZ, R5 ;  /* 0x000000ffffce7224 */ /* 0x000fe200078e0005 */
[----:B------:R-:W-:Y:S01]  /*8530*/  UMOV UR6, UR10 ;  /* 0x0000000a00067c82 */ /* 0x000fe20008000000 */
[----:B------:R-:W-:Y:S01]  /*8540*/  UMOV UR7, 0x40000040 ;  /* 0x4000004000077882 */ /* 0x000fe20000000000 */
        /* <DEDUP_REMOVED lines=36> */
.L_x_3288:
[----:B--23--:R-:W2:Y:S01]  /*8790*/  SHFL.BFLY PT, R6, R3, 0x2, 0x1f ;  /* 0x0c401f0003067f89 */ /* 0x00cea200000e0000 */
[----:B------:R-:W-:Y:S01]  /*87a0*/  IMAD.MOV.U32 R13, RZ, RZ, RZ ;  /* 0x000000ffff0d7224 */ /* 0x000fe200078e00ff */
[----:B------:R-:W-:Y:S01]  /*87b0*/  UIADD3 UR37, UR37, 0x1, URZ ;  /* 0x0000000125257890 */ /* 0x000fe2000fffe03f */
[----:B------:R-:W-:Y:S01]  /*87c0*/  MOV R178, UR27 ;  /* 0x0000001b00b27c02 */ /* 0x000fe20008000f00 */
[----:B------:R-:W3:Y:S01]  /*87d0*/  SHFL.BFLY PT, R11, R0, 0x2, 0x1f ;  /* 0x0c401f00000b7f89 */ /* 0x000ee200000e0000 */
        /* <DEDUP_REMOVED lines=8> */
[----:B--2---:R-:W-:Y:S01]  /*8860*/  FADD.FTZ R6, R6, R3 ;  /* 0x0000000306067221 */ /* 0x004fe20000010000 */
[----:B------:R-:W-:Y:S01]  /*8870*/  IMAD.MOV.U32 R3, RZ, RZ, -0x800000 ;  /* 0xff800000ff037424 */ /* 0x000fe200078e00ff */
[----:B------:R-:W-:Y:S01]  /*8880*/  USEL UR37, UR37, URZ, UP0 ;  /* 0x0000003f25257287 */ /* 0x000fe20008000000 */
[----:B---3--:R-:W-:-:S02]  /*8890*/  FADD.FTZ R11, R11, R0 ;  /* 0x000000000b0b7221 */ /* 0x008fc40000010000 */
[----:B-1----:R-:W1:Y:S01]  /*88a0*/  SHFL.BFLY PT, R7, R6, 0x1, 0x1f ;  /* 0x0c201f0006077f89 */ /* 0x002e6200000e0000 */
[----:B------:R-:W-:-:S03]  /*88b0*/  ULOP3.LUT UR38, UR38, UR4, URZ, 0x3c, !UPT ;  /* 0x0000000426267292 */ /* 0x000fc6000f8e3c3f */
[----:B------:R-:W2:Y:S01]  /*88c0*/  SHFL.BFLY PT, R8, R11, 0x1, 0x1f ;  /* 0x0c201f000b087f89 */ /* 0x000ea200000e0000 */
[----:B-1----:R-:W-:Y:S01]  /*88d0*/  FADD.FTZ R174, R6, R7 ;  /* 0x0000000706ae7221 */ /* 0x002fe20000010000 */
[----:B------:R-:W-:Y:S01]  /*88e0*/  MOV R7, RZ ;  /* 0x000000ff00077202 */ /* 0x000fe20000000f00 */
[----:B--2---:R-:W-:-:S03]  /*88f0*/  FADD.FTZ R176, R11, R8 ;  /* 0x000000080bb07221 */ /* 0x004fc60000010000 */
[----:B------:R-:W-:Y:S02]  /*8900*/  FSETP.NE.FTZ.AND P1, PT, R174, RZ, PT ;  /* 0x000000ffae00720b */ /* 0x000fe40003f35000 */
[----:B------:R-:W-:-:S11]  /*8910*/  FSETP.NE.FTZ.AND P2, PT, R176, RZ, PT ;  /* 0x000000ffb000720b */ /* 0x000fd60003f55000 */
[----:B------:R-:W1:Y:S01]  /*8920*/  @P1 MUFU.RCP R13, R174 ;  /* 0x000000ae000d1308 */ /* 0x000e620000001000 */
[----:B------:R-:W-:Y:S01]  /*8930*/  @P1 FMUL.FTZ R172, R172, 0.69314718246459960938 ;  /* 0x3f317218acac1820 */ /* 0x000fe20000410000 */
[----:B------:R-:W-:-:S06]  /*8940*/  @P2 FMUL.FTZ R178, R178, 0.69314718246459960938 ;  /* 0x3f317218b2b22820 */ /* 0x000fcc0000410000 */
[----:B------:R-:W2:Y:S08]  /*8950*/  @P2 MUFU.RCP R7, R176 ;  /* 0x000000b000072308 */ /* 0x000eb00000001000 */
[----:B------:R-:W3:Y:S01]  /*8960*/  @P1 MUFU.LG2 R174, R174 ;  /* 0x000000ae00ae1308 */ /* 0x000ee20000000c00 */
[-C--:B-1----:R-:W-:Y:S01]  /*8970*/  FMUL.FTZ R0, R24, R13.reuse ;  /* 0x0000000d18007220 */ /* 0x082fe20000410000 */
[-C--:B------:R-:W-:Y:S01]  /*8980*/  FMUL.FTZ R6, R28, R13.reuse ;  /* 0x0000000d1c067220 */ /* 0x080fe20000410000 */
[-C--:B------:R-:W-:Y:S01]  /*8990*/  FMUL.FTZ R25, R25, R13.reuse ;  /* 0x0000000d19197220 */ /* 0x080fe20000410000 */
[-C--:B------:R-:W-:Y:S01]  /*89a0*/  FMUL.FTZ R29, R29, R13.reuse ;  /* 0x0000000d1d1d7220 */ /* 0x080fe20000410000 */
[-C--:B------:R-:W-:Y:S01]  /*89b0*/  FMUL.FTZ R32, R32, R13.reuse ;  /* 0x0000000d20207220 */ /* 0x080fe20000410000 */
[-C--:B------:R-:W-:Y:S01]  /*89c0*/  FMUL.FTZ R33, R33, R13.reuse ;  /* 0x0000000d21217220 */ /* 0x080fe20000410000 */
[----:B------:R-:W-:Y:S01]  /*89d0*/  FMUL.FTZ R36, R36, R13 ;  /* 0x0000000d24247220 */ /* 0x000fe20000410000 */
[----:B------:R-:W1:Y:S01]  /*89e0*/  @P2 MUFU.LG2 R176, R176 ;  /* 0x000000b000b02308 */ /* 0x000e620000000c00 */
[-C--:B--2---:R-:W-:Y:S01]  /*89f0*/  FMUL.FTZ R175, R27, R7.reuse ;  /* 0x000000071baf7220 */ /* 0x084fe20000410000 */
[-C--:B------:R-:W-:Y:S01]  /*8a00*/  FMUL.FTZ R173, R31, R7.reuse ;  /* 0x000000071fad7220 */ /* 0x080fe20000410000 */
[-C--:B------:R-:W-:Y:S01]  /*8a10*/  FMUL.FTZ R157, R87, R7.reuse ;  /* 0x00000007579d7220 */ /* 0x080fe20000410000 */
[----:B------:R-:W-:Y:S01]  /*8a20*/  FMUL.FTZ R155, R91, R7 ;  /* 0x000000075b9b7220 */ /* 0x000fe20000410000 */
        /* <DEDUP_REMOVED lines=121> */
.L_x_3267:
        /* <DEDUP_REMOVED lines=11> */
[----:B------:R-:W-:Y:S01]  /*9270*/  VIADD R95, R22, UR42 ;  /* 0x0000002a165f7c36 */ /* 0x000fe20008000000 */
[----:B------:R-:W-:Y:S01]  /*9280*/  LOP3.LUT R26, R27, 0x380, RZ, 0xc0, !PT ;  /* 0x000003801b1a7812 */ /* 0x000fe200078ec0ff */
[----:B------:R-:W-:Y:S01]  /*9290*/  USHF.R.S32.HI UR5, URZ, 0x1f, UR43 ;  /* 0x0000001f3f057899 */ /* 0x000fe2000801142b */
[----:B------:R-:W-:Y:S01]  /*92a0*/  IADD3 R39, P3, R16, 0x4000, RZ ;  /* 0x0000400010277810 */ /* 0x000fe20007f7e0ff */
[----:B------:R-:W-:Y:S01]  /*92b0*/  ULDC UR10, c[0x0][0xa88] ;  /* 0x0002a200000a7ab9 */ /* 0x000fe20000000800 */
[----:B------:R-:W-:Y:S01]  /*92c0*/  SHF.R.U64 R26, R26, 0x3, RZ ;  /* 0x000000031a1a7819 */ /* 0x000fe200000012ff */
[----:B------:R-:W-:Y:S01]  /*92d0*/  ULDC.64 UR6, c[0x0][0xb70] ;  /* 0x0002dc0000067ab9 */ /* 0x000fe20000000a00 */
[----:B------:R-:W-:Y:S01]  /*92e0*/  LOP3.LUT R34, R35, 0x380, RZ, 0xc0, !PT ;  /* 0x0000038023227812 */ /* 0x000fe200078ec0ff */
[----:B------:R-:W-:Y:S01]  /*92f0*/  UIMAD UR5, UR5, UR6, URZ ;  /* 0x00000006050572a4 */ /* 0x000fe2000f8e023f */
[----:B------:R-:W-:Y:S01]  /*9300*/  LOP3.LUT R26, R26, R27, RZ, 0x3c, !PT ;  /* 0x0000001b1a1a7212 */ /* 0x000fe200078e3cff */
[----:B------:R-:W-:Y:S01]  /*9310*/  IMAD.X R27, RZ, RZ, R17, P6 ;  /* 0x000000ffff1b7224 */ /* 0x000fe200030e0611 */
[C---:B------:R-:W-:Y:S01]  /*9320*/  IADD3 R47, P6, R16.reuse, 0x4040, RZ ;  /* 0x00004040102f7810 */ /* 0x040fe20007fde0ff */
[----:B------:R-:W-:Y:S01]  /*9330*/  UIMAD.WIDE.U32 UR8, UR43, UR6, URZ ;  /* 0x000000062b0872a5 */ /* 0x000fe2000f8e003f */
[----:B------:R-:W-:Y:S01]  /*9340*/  LOP3.LUT R38, R39, 0x380, RZ, 0xc0, !PT ;  /* 0x0000038027267812 */ /* 0x000fe200078ec0ff */
[----:B------:R-:W-:Y:S01]  /*9350*/  UIMAD UR5, UR43, UR7, UR5 ;  /* 0x000000072b0572a4 */ /* 0x000fe2000f8e0205 */
[----:B------:R-:W-:-:S02]  /*9360*/  IADD3 R31, P5, R16, 0x40, RZ ;  /* 0x00000040101f7810 */ /* 0x000fc40007fbe0ff */
[----:B------:R-:W-:Y:S01]  /*9370*/  LOP3.LUT R46, R47, 0x380, RZ, 0xc0, !PT ;  /* 0x000003802f2e7812 */ /* 0x000fe200078ec0ff */
[----:B------:R-:W-:Y:S01]  /*9380*/  UIADD3 UR5, UR9, UR5, URZ ;  /* 0x0000000509057290 */ /* 0x000fe2000fffe03f */
[----:B------:R-:W-:Y:S01]  /*9390*/  SHF.R.U64 R34, R34, 0x3, RZ ;  /* 0x0000000322227819 */ /* 0x000fe200000012ff */
[----:B------:R-:W-:Y:S01]  /*93a0*/  ULDC.64 UR6, c[0x0][0xb40] ;  /* 0x0002d00000067ab9 */ /* 0x000fe20000000a00 */
[----:B------:R-:W-:Y:S02]  /*93b0*/  SHF.R.U64 R38, R38, 0x3, RZ ;  /* 0x0000000326267819 */ /* 0x000fe400000012ff */
[----:B------:R-:W-:Y:S02]  /*93c0*/  IADD3 R43, P2, R16, 0x4020, RZ ;  /* 0x00004020102b7810 */ /* 0x000fe40007f5e0ff */
[----:B------:R-:W-:Y:S02]  /*93d0*/  LOP3.LUT R30, R31, 0x380, RZ, 0xc0, !PT ;  /* 0x000003801f1e7812 */ /* 0x000fe400078ec0ff */
[----:B------:R-:W-:-:S02]  /*93e0*/  SHF.R.U64 R46, R46, 0x3, RZ ;  /* 0x000000032e2e7819 */ /* 0x000fc400000012ff */
[----:B------:R-:W-:Y:S02]  /*93f0*/  LOP3.LUT R34, R34, R35, RZ, 0x3c, !PT ;  /* 0x0000002322227212 */ /* 0x000fe400078e3cff */
[----:B------:R-:W-:Y:S01]  /*9400*/  LOP3.LUT R38, R38, R39, RZ, 0x3c, !PT ;  /* 0x0000002726267212 */ /* 0x000fe200078e3cff */
[----:B------:R-:W-:Y:S01]  /*9410*/  IMAD.X R39, RZ, RZ, R17, P3 ;  /* 0x000000ffff277224 */ /* 0x000fe200018e0611 */
[----:B------:R-:W-:Y:S02]  /*9420*/  IADD3.X R35, RZ, R17, RZ, P4, !PT ;  /* 0x00000011ff237210 */ /* 0x000fe400027fe4ff */
[----:B------:R-:W-:Y:S02]  /*9430*/  LOP3.LUT R42, R43, 0x380, RZ, 0xc0, !PT ;  /* 0x000003802b2a7812 */ /* 0x000fe400078ec0ff */
[----:B------:R-:W-:Y:S02]  /*9440*/  SHF.R.U64 R30, R30, 0x3, RZ ;  /* 0x000000031e1e7819 */ /* 0x000fe400000012ff */
[----:B------:R-:W-:-:S02]  /*9450*/  IADD3 R55, P4, R16, 0x8000, RZ ;  /* 0x0000800010377810 */ /* 0x000fc40007f9e0ff */
[----:B------:R-:W-:Y:S02]  /*9460*/  IADD3 R59, P3, R16, 0x8020, RZ ;  /* 0x00008020103b7810 */ /* 0x000fe40007f7e0ff */
[----:B------:R-:W-:Y:S02]  /*9470*/  LOP3.LUT R46, R46, R47, RZ, 0x3c, !PT ;  /* 0x0000002f2e2e7212 */ /* 0x000fe400078e3cff */
[----:B------:R-:W-:Y:S02]  /*9480*/  LOP3.LUT R5, R16, 0x380, RZ, 0xc0, !PT ;  /* 0x0000038010057812 */ /* 0x000fe400078ec0ff */
[----:B------:R-:W-:Y:S02]  /*9490*/  IADD3.X R47, RZ, R17, RZ, P6, !PT ;  /* 0x00000011ff2f7210 */ /* 0x000fe400037fe4ff */
[----:B------:R-:W-:Y:S02]  /*94a0*/  SHF.R.U64 R42, R42, 0x3, RZ ;  /* 0x000000032a2a7819 */ /* 0x000fe400000012ff */
[----:B------:R-:W-:-:S02]  /*94b0*/  IADD3 R67, P6, R16, 0x8060, RZ ;  /* 0x0000806010437810 */ /* 0x000fc40007fde0ff */
[----:B------:R-:W-:Y:S01]  /*94c0*/  LOP3.LUT R30, R30, R31, RZ, 0x3c, !PT ;  /* 0x0000001f1e1e7212 */ /* 0x000fe200078e3cff */
[----:B------:R-:W-:Y:S01]  /*94d0*/  IMAD.X R31, RZ, RZ, R17, P5 ;  /* 0x000000ffff1f7224 */ /* 0x000fe200028e0611 */
[----:B------:R-:W-:Y:S02]  /*94e0*/  LOP3.LUT R54, R55, 0x380, RZ, 0xc0, !PT ;  /* 0x0000038037367812 */ /* 0x000fe400078ec0ff */
[----:B------:R-:W-:Y:S02]  /*94f0*/  LOP3.LUT R58, R59, 0x380, RZ, 0xc0, !PT ;  /* 0x000003803b3a7812 */ /* 0x000fe400078ec0ff */
[----:B------:R-:W-:Y:S02]  /*9500*/  LOP3.LUT P0, RZ, R202, 0x3, RZ, 0xc0, !PT ;  /* 0x00000003caff7812 */ /* 0x000fe4000780c0ff */
[----:B------:R-:W-:Y:S02]  /*9510*/  IADD3 R4, R95, 0x8, RZ ;  /* 0x000000085f047810 */ /* 0x000fe40007ffe0ff */
[----:B------:R-:W-:-:S02]  /*9520*/  IADD3 R51, P5, R16, 0x4060, RZ ;  /* 0x0000406010337810 */ /* 0x000fc40007fbe0ff */
[----:B------:R-:W-:Y:S02]  /*9530*/  SHF.R.U64 R5, R5, 0x3, RZ ;  /* 0x0000000305057819 */ /* 0x000fe400000012ff */
[----:B------:R-:W-:Y:S01]  /*9540*/  LOP3.LUT R42, R42, R43, RZ, 0x3c, !PT ;  /* 0x0000002b2a2a7212 */ /* 0x000fe200078e3cff */
[----:B------:R-:W-:Y:S01]  /*9550*/  IMAD.X R43, RZ, RZ, R17, P2 ;  /* 0x000000ffff2b7224 */ /* 0x000fe200010e0611 */
[----:B------:R-:W-:Y:S02]  /*9560*/  LOP3.LUT R66, R67, 0x380, RZ, 0xc0, !PT ;  /* 0x0000038043427812 */ /* 0x000fe400078ec0ff */
[----:B------:R-:W-:Y:S02]  /*9570*/  SHF.R.U64 R54, R54, 0x3, RZ ;  /* 0x0000000336367819 */ /* 0x000fe400000012ff */
[----:B------:R-:W-:Y:S02]  /*9580*/  SHF.R.U64 R58, R58, 0x3, RZ ;  /* 0x000000033a3a7819 */ /* 0x000fe400000012ff */
[----:B------:R-:W-:-:S02]  /*9590*/  ISETP.GE.OR P1, PT, R4, UR10, P0 ;  /* 0x0000000a04007c0c */ /* 0x000fc40008726670 */
[----:B------:R-:W-:Y:S02]  /*95a0*/  IADD3 R63, P2, R16, 0x8040, RZ ;  /* 0x00008040103f7810 */ /* 0x000fe40007f5e0ff */
[----:B------:R-:W-:Y:S02]  /*95b0*/  LOP3.LUT R50, R51, 0x380, RZ, 0xc0, !PT ;  /* 0x0000038033327812 */ /* 0x000fe400078ec0ff */
[----:B------:R-:W-:Y:S01]  /*95c0*/  LOP3.LUT R4, R5, R16, RZ, 0x3c, !PT ;  /* 0x0000001005047212 */ /* 0x000fe200078e3cff */
[--C-:B------:R-:W-:Y:S01]  /*95d0*/  IMAD.MOV.U32 R5, RZ, RZ, R17.reuse ;  /* 0x000000ffff057224 */ /* 0x100fe200078e0011 */
[----:B------:R-:W-:Y:S02]  /*95e0*/  SHF.R.U64 R66, R66, 0x3, RZ ;  /* 0x0000000342427819 */ /* 0x000fe400000012ff */
[----:B------:R-:W-:Y:S02]  /*95f0*/  LOP3.LUT R54, R54, R55, RZ, 0x3c, !PT ;  /* 0x0000003736367212 */ /* 0x000fe400078e3cff */
[----:B------:R-:W-:Y:S01]  /*9600*/  LOP3.LUT R58, R58, R59, RZ, 0x3c, !PT ;  /* 0x0000003b3a3a7212 */ /* 0x000fe200078e3cff */
[----:B------:R-:W-:Y:S01]  /*9610*/  IMAD.X R59, RZ, RZ, R17, P3 ;  /* 0x000000ffff3b7224 */ /* 0x000fe200018e0611 */
[----:B------:R-:W-:-:S02]  /*9620*/  LOP3.LUT R62, R63, 0x380, RZ, 0xc0, !PT ;  /* 0x000003803f3e7812 */ /* 0x000fc400078ec0ff */
[----:B------:R-:W-:Y:S02]  /*9630*/  IADD3.X R55, RZ, R17, RZ, P4, !PT ;  /* 0x00000011ff377210 */ /* 0x000fe400027fe4ff */
[----:B------:R-:W-:Y:S02]  /*9640*/  SHF.R.U64 R50, R50, 0x3, RZ ;  /* 0x0000000332327819 */ /* 0x000fe400000012ff */
[C---:B------:R-:W-:Y:S02]  /*9650*/  IADD3 R83, P4, R16.reuse, 0xc020, RZ ;  /* 0x0000c02010537810 */ /* 0x040fe40007f9e0ff */
[----:B------:R-:W-:Y:S02]  /*9660*/  IADD3 R75, P3, R16, 0xc040, RZ ;  /* 0x0000c040104b7810 */ /* 0x000fe40007f7e0ff */
[----:B------:R-:W-:Y:S02]  /*9670*/  LOP3.LUT R66, R66, R67, RZ, 0x3c, !PT ;  /* 0x0000004342427212 */ /* 0x000fe400078e3cff */
[----:B------:R-:W-:-:S02]  /*9680*/  MOV R67, R4 ;  /* 0x0000000400437202 */ /* 0x000fc40000000f00 */
[----:B------:R-:W-:Y:S02]  /*9690*/  SHF.R.U64 R62, R62, 0x3, RZ ;  /* 0x000000033e3e7819 */ /* 0x000fe400000012ff */
[----:B------:R-:W-:Y:S02]  /*96a0*/  F2FP.F16.F32.PACK_AB R4, R25, R0 ;  /* 0x000000001904723e */ /* 0x000fe400000000ff */
[----:B------:R-:W-:Y:S02]  /*96b0*/  F2FP.F16.F32.PACK_AB R5, R175, R168 ;  /* 0x000000a8af05723e */ /* 0x000fe400000000ff */
[----:B------:R-:W-:Y:S02]  /*96c0*/  F2FP.F16.F32.PACK_AB R6, R29, R6 ;  /* 0x000000061d06723e */ /* 0x000fe400000000ff */
[----:B------:R-:W-:Y:S02]  /*96d0*/  F2FP.F16.F32.PACK_AB R7, R173, R170 ;  /* 0x000000aaad07723e */ /* 0x000fe400000000ff */
[----:B------:R-:W-:Y:S01]  /*96e0*/  LOP3.LUT R50, R50, R51, RZ, 0x3c, !PT ;  /* 0x0000003332327212 */ /* 0x000fe200078e3cff */
[----:B------:R-:W-:Y:S01]  /*96f0*/  IMAD.X R51, RZ, RZ, R17, P5 ;  /* 0x000000ffff337224 */ /* 0x000fe200028e0611 */
[----:B------:R-:W-:Y:S01]  /*9700*/  LOP3.LUT R82, R83, 0x380, RZ, 0xc0, !PT ;  /* 0x0000038053527812 */ /* 0x000fe200078ec0ff */
[----:B------:R1:W-:Y:S01]  /*9710*/  STSM.16.M88.4 [R67], R4 ;  /* 0x0000000443007844 */ /* 0x0003e20000000200 */
[----:B------:R-:W-:-:S02]  /*9720*/  LOP3.LUT R74, R75, 0x380, RZ, 0xc0, !PT ;  /* 0x000003804b4a7812 */ /* 0x000fc400078ec0ff */
[----:B------:R-:W-:Y:S02]  /*9730*/  IADD3 R71, P5, R16, 0xc000, RZ ;  /* 0x0000c00010477810 */ /* 0x000fe40007fbe0ff */
[----:B------:R-:W-:Y:S01]  /*9740*/  LOP3.LUT R62, R62, R63, RZ, 0x3c, !PT ;  /* 0x0000003f3e3e7212 */ /* 0x000fe200078e3cff */
[----:B------:R-:W-:Y:S01]  /*9750*/  IMAD.X R63, RZ, RZ, R17, P2 ;  /* 0x000000ffff3f7224 */ /* 0x000fe200010e0611 */
[----:B------:R-:W-:Y:S02]  /*9760*/  SHF.R.U64 R82, R82, 0x3, RZ ;  /* 0x0000000352527819 */ /* 0x000fe400000012ff */
[----:B------:R-:W-:Y:S02]  /*9770*/  SHF.R.U64 R74, R74, 0x3, RZ ;  /* 0x000000034a4a7819 */ /* 0x000fe400000012ff */
[----:B------:R-:W-:Y:S02]  /*9780*/  IADD3 R79, P2, R16, 0xc060, RZ ;  /* 0x0000c060104f7810 */ /* 0x000fe40007f5e0ff */
[----:B------:R-:W-:-:S02]  /*9790*/  LOP3.LUT R70, R71, 0x380, RZ, 0xc0, !PT ;  /* 0x0000038047467812 */ /* 0x000fc400078ec0ff */
[----:B------:R-:W-:Y:S01]  /*97a0*/  LOP3.LUT R82, R82, R83, RZ, 0x3c, !PT ;  /* 0x0000005352527212 */ /* 0x000fe200078e3cff */
[----:B------:R-:W-:Y:S01]  /*97b0*/  IMAD.X R83, RZ, RZ, R17, P4 ;  /* 0x000000ffff537224 */ /* 0x000fe200020e0611 */
[----:B-1----:R-:W-:Y:S02]  /*97c0*/  F2FP.F16.F32.PACK_AB R4, R33, R32 ;  /* 0x000000202104723e */ /* 0x002fe400000000ff */
[----:B------:R-:W1:Y:S01]  /*97d0*/  LDC.64 R32, c[0x0][0xb78] ;  /* 0x0002de00ff207b82 */ /* 0x000e620000000a00 */
[----:B------:R-:W-:Y:S02]  /*97e0*/  LOP3.LUT R74, R74, R75, RZ, 0x3c, !PT ;  /* 0x0000004b4a4a7212 */ /* 0x000fe400078e3cff */
[----:B------:R-:W-:Y:S02]  /*97f0*/  LOP3.LUT R78, R79, 0x380, RZ, 0xc0, !PT ;  /* 0x000003804f4e7812 */ /* 0x000fe400078ec0ff */
[----:B------:R-:W-:Y:S02]  /*9800*/  MOV R168, R26 ;  /* 0x0000001a00a87202 */ /* 0x000fe40000000f00 */
[----:B------:R-:W-:-:S02]  /*9810*/  IADD3.X R75, RZ, R17, RZ, P3, !PT ;  /* 0x00000011ff4b7210 */ /* 0x000fc40001ffe4ff */
[----:B------:R-:W-:Y:S02]  /*9820*/  F2FP.F16.F32.PACK_AB R5, R166, R153 ;  /* 0x00000099a605723e */ /* 0x000fe400000000ff */
[----:B------:R-:W-:Y:S02]  /*9830*/  F2FP.F16.F32.PACK_AB R6, R37, R36 ;  /* 0x000000242506723e */ /* 0x000fe400000000ff */
[----:B------:R-:W-:Y:S02]  /*9840*/  F2FP.F16.F32.PACK_AB R7, R171, R152 ;  /* 0x00000098ab07723e */ /* 0x000fe400000000ff */
[----:B------:R-:W-:Y:S02]  /*9850*/  SHF.R.U64 R70, R70, 0x3, RZ ;  /* 0x0000000346467819 */ /* 0x000fe400000012ff */
[----:B------:R-:W-:Y:S01]  /*9860*/  MOV R103, R30 ;  /* 0x0000001e00677202 */ /* 0x000fe20000000f00 */
[----:B------:R1:W-:Y:S01]  /*9870*/  STSM.16.M88.4 [R168], R4 ;  /* 0x00000004a8007844 */ /* 0x0003e20000000200 */
[----:B------:R-:W-:-:S02]  /*9880*/  F2FP.F16.F32.PACK_AB R8, R41, R8 ;  /* 0x000000082908723e */ /* 0x000fc400000000ff */
[----:B------:R-:W-:Y:S01]  /*9890*/  F2FP.F16.F32.PACK_AB R9, R164, R9 ;  /* 0x00000009a409723e */ /* 0x000fe200000000ff */
[----:B------:R-:W2:Y:S01]  /*98a0*/  SHFL.IDX PT, R6, R204, RZ, 0x1f ;  /* 0x00001fffcc067589 */ /* 0x000ea200000e0000 */
[----:B------:R-:W-:Y:S02]  /*98b0*/  F2FP.F16.F32.PACK_AB R10, R45, R10 ;  /* 0x0000000a2d0a723e */ /* 0x000fe400000000ff */
[----:B------:R-:W-:Y:S02]  /*98c0*/  F2FP.F16.F32.PACK_AB R11, R162, R11 ;  /* 0x0000000ba20b723e */ /* 0x000fe400000000ff */
[----:B------:R-:W-:Y:S01]  /*98d0*/  MOV R102, R34 ;  /* 0x0000002200667202 */ /* 0x000fe20000000f00 */
[----:B------:R-:W-:Y:S01]  /*98e0*/  IMAD.U32 R35, RZ, RZ, UR9 ;  /* 0x00000009ff237e24 */ /* 0x000fe2000f8e00ff */
[----:B------:R-:W-:Y:S01]  /*98f0*/  F2FP.F16.F32.PACK_AB R12, R49, R12 ;  /* 0x0000000c310c723e */ /* 0x000fe200000000ff */
[----:B------:R3:W-:Y:S01]  /*9900*/  STSM.16.M88.4 [R103], R8 ;  /* 0x0000000867007844 */ /* 0x0007e20000000200 */
[----:B------:R-:W-:-:S02]  /*9910*/  F2FP.F16.F32.PACK_AB R13, R160, R13 ;  /* 0x0000000da00d723e */ /* 0x000fc400000000ff */
[----:B------:R-:W-:Y:S02]  /*9920*/  F2FP.F16.F32.PACK_AB R14, R53, R14 ;  /* 0x0000000e350e723e */ /* 0x000fe400000000ff */
[----:B------:R-:W-:Y:S02]  /*9930*/  F2FP.F16.F32.PACK_AB R15, R158, R15 ;  /* 0x0000000f9e0f723e */ /* 0x000fe400000000ff */
[----:B------:R-:W-:Y:S02]  /*9940*/  MOV R39, R38 ;  /* 0x0000002600277202 */ /* 0x000fe40000000f00 */
[----:B------:R-:W-:Y:S01]  /*9950*/  F2FP.F16.F32.PACK_AB R24, R57, R24 ;  /* 0x000000183918723e */ /* 0x000fe200000000ff */
[----:B------:R3:W-:Y:S01]  /*9960*/  STSM.16.M88.4 [R102], R12 ;  /* 0x0000000c66007844 */ /* 0x0007e20000000200 */
[----:B------:R-:W-:Y:S02]  /*9970*/  F2FP.F16.F32.PACK_AB R25, R169, R64 ;  /* 0x00000040a919723e */ /* 0x000fe400000000ff */
[----:B------:R-:W-:-:S02]  /*9980*/  F2FP.F16.F32.PACK_AB R26, R61, R60 ;  /* 0x0000003c3d1a723e */ /* 0x000fc400000000ff */
[----:B------:R-:W-:Y:S02]  /*9990*/  F2FP.F16.F32.PACK_AB R27, R167, R56 ;  /* 0x00000038a71b723e */ /* 0x000fe400000000ff */
[----:B------:R-:W-:Y:S02]  /*99a0*/  SHF.R.U64 R78, R78, 0x3, RZ ;  /* 0x000000034e4e7819 */ /* 0x000fe400000012ff */
[----:B------:R-:W-:Y:S01]  /*99b0*/  MOV R42, R42 ;  /* 0x0000002a002a7202 */ /* 0x000fe20000000f00 */
[----:B------:R3:W-:Y:S01]  /*99c0*/  STSM.16.M88.4 [R39], R24 ;  /* 0x0000001827007844 */ /* 0x0007e20000000200 */
[----:B------:R-:W-:Y:S02]  /*99d0*/  MOV R0, R74 ;  /* 0x0000004a00007202 */ /* 0x000fe40000000f00 */
[----:B------:R-:W-:Y:S02]  /*99e0*/  F2FP.F16.F32.PACK_AB R28, R65, R28 ;  /* 0x0000001c411c723e */ /* 0x000fe400000000ff */
[----:B------:R-:W-:-:S02]  /*99f0*/  F2FP.F16.F32.PACK_AB R29, R165, R52 ;  /* 0x00000034a51d723e */ /* 0x000fc400000000ff */
[----:B------:R-:W-:Y:S02]  /*9a00*/  F2FP.F16.F32.PACK_AB R30, R69, R68 ;  /* 0x00000044451e723e */ /* 0x000fe400000000ff */
[----:B------:R-:W-:Y:S02]  /*9a10*/  F2FP.F16.F32.PACK_AB R31, R163, R48 ;  /* 0x00000030a31f723e */ /* 0x000fe400000000ff */
[----:B------:R-:W-:Y:S02]  /*9a20*/  F2FP.F16.F32.PACK_AB R72, R73, R72 ;  /* 0x000000484948723e */ /* 0x000fe400000000ff */
[----:B------:R-:W-:Y:S01]  /*9a30*/  LOP3.LUT R70, R70, R71, RZ, 0x3c, !PT ;  /* 0x0000004746467212 */ /* 0x000fe200078e3cff */
[----:B------:R-:W-:Y:S01]  /*9a40*/  IMAD.X R71, RZ, RZ, R17, P5 ;  /* 0x000000ffff477224 */ /* 0x000fe200028e0611 */
[----:B------:R-:W-:Y:S01]  /*9a50*/  MOV R46, R46 ;  /* 0x0000002e002e7202 */ /* 0x000fe20000000f00 */
        /* <DEDUP_REMOVED lines=9> */
[----:B------:R-:W-:Y:S02]  /*9af0*/  IADD3.X R67, RZ, R17, RZ, P6, !PT ;  /* 0x00000011ff437210 */ /* 0x000fe400037fe4ff */
        /* <DEDUP_REMOVED lines=12> */
[----:B------:R-:W-:Y:S01]  /*9bc0*/  LOP3.LUT R78, R78, R79, RZ, 0x3c, !PT ;  /* 0x0000004f4e4e7212 */ /* 0x000fe200078e3cff */
[----:B------:R-:W-:Y:S01]  /*9bd0*/  IMAD.X R79, RZ, RZ, R17, P2 ;  /* 0x000000ffff4f7224 */ /* 0x000fe200010e0611 */
        /* <DEDUP_REMOVED lines=32> */
[----:B------:R-:W-:Y:S01]  /*9de0*/  MOV R35, UR5 ;  /* 0x0000000500237c02 */ /* 0x000fe20008000f00 */
[----:B------:R-:W-:Y:S01]  /*9df0*/  USHF.R.S32.HI UR5, URZ, 0x1f, UR44 ;  /* 0x0000001f3f057899 */ /* 0x000fe2000801142c */
[----:B------:R-:W-:Y:S01]  /*9e00*/  MOV R78, R78 ;  /* 0x0000004e004e7202 */ /* 0x000fe20000000f00 */
[----:B------:R3:W-:Y:S01]  /*9e10*/  STSM.16.M88.4 [R0], R136 ;  /* 0x0000008800007844 */ /* 0x0007e20000000200 */
[----:B------:R-:W-:Y:S02]  /*9e20*/  F2FP.F16.F32.PACK_AB R146, R149, R148 ;  /* 0x000000949592723e */ /* 0x000fe400000000ff */
[----:B------:R-:W-:Y:S01]  /*9e30*/  F2FP.F16.F32.PACK_AB R147, R151, R150 ;  /* 0x000000969793723e */ /* 0x000fe200000000ff */
[----:B-1----:R-:W-:Y:S01]  /*9e40*/  IMAD R4, R32, UR5, RZ ;  /* 0x0000000520047c24 */ /* 0x002fe2000f8e02ff */
[----:B------:R-:W-:-:S02]  /*9e50*/  MOV R34, UR8 ;  /* 0x0000000800227c02 */ /* 0x000fc40008000f00 */
[----:B------:R-:W-:Y:S01]  /*9e60*/  ISETP.GE.OR P0, PT, R95, UR10, P0 ;  /* 0x0000000a5f007c0c */ /* 0x000fe20008706670 */
[----:B------:R3:W-:Y:S01]  /*9e70*/  STSM.16.M88.4 [R78], R144 ;  /* 0x000000904e007844 */ /* 0x0007e20000000200 */
[----:B------:R-:W-:Y:S01]  /*9e80*/  IMAD R4, R33, UR44, R4 ;  /* 0x0000002c21047c24 */ /* 0x000fe2000f8e0204 */
[----:B------:R-:W-:Y:S01]  /*9e90*/  SHF.R.S32.HI R5, RZ, 0x1f, R95 ;  /* 0x0000001fff057819 */ /* 0x000fe2000001145f */
[----:B------:R-:W-:Y:S01]  /*9ea0*/  IMAD.WIDE.U32 R32, R32, UR44, R34 ;  /* 0x0000002c20207c25 */ /* 0x000fe2000f8e0022 */
[----:B------:R-:W-:Y:S01]  /*9eb0*/  @!PT LDS RZ, [RZ] ;  /* 0x00000000fffff984 */ /* 0x000fe20000000800 */
[----:B------:R-:W-:Y:S01]  /*9ec0*/  @!PT LDS RZ, [RZ] ;  /* 0x00000000fffff984 */ /* 0x000fe20000000800 */
[----:B------:R-:W-:Y:S01]  /*9ed0*/  @!PT LDS RZ, [RZ] ;  /* 0x00000000fffff984 */ /* 0x000fe20000000800 */
[----:B------:R1:W-:Y:S06]  /*9ee0*/  MEMBAR.ALL.CTA ;  /* 0x0000000000007992 */ /* 0x0003ec0000008000 */
[----:B-1----:R-:W1:Y:S02]  /*9ef0*/  FENCE.VIEW.ASYNC.S ;  /* 0x00000000000073c6 */ /* 0x002e640000000000 */
[----:B-1----:R-:W-:Y:S06]  /*9f00*/  BAR.ARV 0x1, 0x120 ;  /* 0x0044800000007b1d */ /* 0x002fec0000002000 */
[----:B------:R-:W-:-:S04]  /*9f10*/  IADD3 R95, P2, R95, R32, RZ ;  /* 0x000000205f5f7210 */ /* 0x000fc80007f5e0ff */
[----:B------:R-:W-:Y:S02]  /*9f20*/  IADD3.X R32, R5, R33, R4, P2, !PT ;  /* 0x0000002105207210 */ /* 0x000fe400017fe404 */
[----:B------:R-:W-:-:S04]  /*9f30*/  LEA R4, P2, R95, UR6, 0x2 ;  /* 0x000000065f047c11 */ /* 0x000fc8000f8410ff */
[----:B------:R-:W-:-:S05]  /*9f40*/  LEA.HI.X R5, R95, UR7, R32, 0x2, P2 ;  /* 0x000000075f057c11 */ /* 0x000fca00090f1420 */
[----:B------:R3:W-:Y:S04]  /*9f50*/  @!P1 STG.E desc[UR46][R4.64+0x20], R20 ;  /* 0x0000201404009986 */ /* 0x0007e8000c10192e */
[----:B------:R3:W-:Y:S01]  /*9f60*/  @!P0 STG.E desc[UR46][R4.64], R3 ;  /* 0x0000000304008986 */ /* 0x0007e2000c10192e */
[----:B--2---:R-:W-:-:S13]  /*9f70*/  ISETP.NE.AND P0, PT, R6, 0x7, PT ;  /* 0x000000070600780c */ /* 0x004fda0003f05270 */
[----:B---3--:R-:W-:Y:S05]  /*9f80*/  @P0 BRA `(.L_x_3299) ;  /* 0x0000000800fc0947 */ /* 0x008fea0003800000 */
        /* <DEDUP_REMOVED lines=30> */
.L_x_3301:
[----:B------:R-:W-:Y:S05]  /*a170*/  BSYNC B0 ;  /* 0x0000000000007941 */ /* 0x000fea0003800000 */
.L_x_3300:
[----:B------:R-:W-:Y:S05]  /*a180*/  BRA `(.L_x_3299) ;  /* 0x00000008007c7947 */ /* 0x000fea0003800000 */
.L_x_3298:
[----:B------:R-:W1:Y:S01]  /*a190*/  LDC.64 R10, c[0x0][0xae0] ;  /* 0x0002b800ff0a7b82 */ /* 0x000e620000000a00 */
        /* <DEDUP_REMOVED lines=23> */
[----:B----4-:R-:W-:-:S03]  /*a310*/  IMAD R0, R14, UR6, RZ ;  /* 0x000000060e007c24 */ /* 0x010fc6000f8e02ff */
[----:B------:R-:W-:Y:S01]  /*a320*/  IADD3 R5, R5, R3, RZ ;  /* 0x0000000305057210 */ /* 0x000fe20007ffe0ff */
[----:B------:R-:W-:Y:S02]  /*a330*/  IMAD R3, R15, UR44, R0 ;  /* 0x0000002c0f037c24 */ /* 0x000fe4000f8e0200 */
[----:B------:R-:W-:-:S04]  /*a340*/  IMAD.WIDE.U32 R4, R14, UR44, R4 ;  /* 0x0000002c0e047c25 */ /* 0x000fc8000f8e0004 */
[----:B------:R-:W-:Y:S01]  /*a350*/  IMAD.IADD R3, R5, 0x1, R3 ;  /* 0x0000000105037824 */ /* 0x000fe200078e0203 */
[----:B------:R-:W-:-:S04]  /*a360*/  LEA R6, P0, R4, UR8, 0x2 ;  /* 0x0000000804067c11 */ /* 0x000fc8000f8010ff */
[----:B------:R-:W-:Y:S02]  /*a370*/  LEA.HI.X R7, R4, UR9, R3, 0x2, P0 ;  /* 0x0000000904077c11 */ /* 0x000fe400080f1403 */
[----:B------:R-:W-:-:S05]  /*a380*/  MOV R3, 0xff800000 ;  /* 0xff80000000037802 */ /* 0x000fca0000000f00 */
[----:B------:R1:W-:Y:S02]  /*a390*/  STG.E desc[UR46][R6.64], R3 ;  /* 0x0000000306007986 */ /* 0x0003e4000c10192e */
.L_x_3303:
[----:B------:R-:W-:Y:S05]  /*a3a0*/  BSYNC B0 ;  /* 0x0000000000007941 */ /* 0x000fea0003800000 */
.L_x_3302:
[----:B------:R-:W-:Y:S01]  /*a3b0*/  ULDC UR5, c[0x0][0xa88] ;  /* 0x0002a20000057ab9 */ /* 0x000fe20000000800 */
[C---:B------:R-:W-:Y:S01]  /*a3c0*/  VIADD R0, R200.reuse, 0x20 ;  /* 0x00000020c8007836 */ /* 0x040fe20000000000 */
[----:B------:R-:W-:Y:S01]  /*a3d0*/  UIADD3 UR42, -UR42, UR5, URZ ;  /* 0x000000052a2a7290 */ /* 0x000fe2000fffe13f */
[----:B-1----:R-:W-:Y:S01]  /*a3e0*/  IMAD R3, R11, UR43, R10 ;  /* 0x0000002b0b037c24 */ /* 0x002fe2000f8e020a */
[----:B------:R-:W-:Y:S01]  /*a3f0*/  ULOP3.LUT UR40, URZ, UR40, URZ, 0x33, !UPT ;  /* 0x000000283f287292 */ /* 0x000fe2000f8e333f */
[----:B------:R-:W-:Y:S01]  /*a400*/  SHF.R.S32.HI R201, RZ, 0x1f, R200 ;  /* 0x0000001fffc97819 */ /* 0x000fe200000114c8 */
[----:B------:R-:W-:Y:S01]  /*a410*/  BSSY B0, `(.L_x_3304) ;  /* 0x0000024000007945 */ /* 0x000fe20003800000 */
[----:B------:R-:W-:Y:S01]  /*a420*/  IMAD.IADD R9, R9, 0x1, R3 ;  /* 0x0000000109097824 */ /* 0x000fe200078e0203 */
[C---:B------:R-:W-:Y:S01]  /*a430*/  ISETP.GE.AND P2, PT, R200.reuse, UR42, PT ;  /* 0x0000002ac8007c0c */ /* 0x040fe2000bf46270 */
[----:B------:R-:W-:Y:S01]  /*a440*/  VIADD R10, R200, 0x60 ;  /* 0x00000060c80a7836 */ /* 0x000fe20000000000 */
[----:B------:R-:W-:Y:S01]  /*a450*/  ISETP.GE.AND P0, PT, R0, UR42, PT ;  /* 0x0000002a00007c0c */ /* 0x000fe2000bf06270 */
[----:B---3--:R-:W-:Y:S01]  /*a460*/  IMAD R0, R12, UR6, RZ ;  /* 0x000000060c007c24 */ /* 0x008fe2000f8e02ff */
[----:B--2---:R-:W-:Y:S01]  /*a470*/  IADD3 R7, R20, UR40, RZ ;  /* 0x0000002814077c10 */ /* 0x004fe2000fffe0ff */
[----:B------:R-:W-:Y:S01]  /*a480*/  IMAD.WIDE.U32 R8, R12, UR44, R8 ;  /* 0x0000002c0c087c25 */ /* 0x000fe2000f8e0008 */
[----:B------:R-:W-:-:S03]  /*a490*/  IADD3 R4, R200, 0x40, RZ ;  /* 0x00000040c8047810 */ /* 0x000fc60007ffe0ff */
[----:B------:R-:W-:Y:S01]  /*a4a0*/  IMAD R3, R13, UR44, R0 ;  /* 0x0000002c0d037c24 */ /* 0x000fe2000f8e0200 */
[----:B------:R-:W-:Y:S01]  /*a4b0*/  ISETP.GE.AND P1, PT, R4, UR42, PT ;  /* 0x0000002a04007c0c */ /* 0x000fe2000bf26270 */
[----:B------:R-:W-:-:S03]  /*a4c0*/  IMAD.WIDE R6, R7, 0x80, R200 ;  /* 0x0000008007067825 */ /* 0x000fc600078e02c8 */
[----:B------:R-:W-:Y:S01]  /*a4d0*/  IADD3 R11, R9, R3, RZ ;  /* 0x00000003090b7210 */ /* 0x000fe20007ffe0ff */
[----:B------:R-:W-:Y:S08]  /*a4e0*/  @P2 BRA `(.L_x_3305) ;  /* 0x0000000000582947 */ /* 0x000ff00003800000 */
[C---:B------:R-:W-:Y:S01]  /*a4f0*/  VIADD R0, R18.reuse, 0x40 ;  /* 0x0000004012007836 */ /* 0x040fe20000000000 */
[----:B------:R-:W-:Y:S01]  /*a500*/  IADD3 R3, R18, 0x80, RZ ;  /* 0x0000008012037810 */ /* 0x000fe20007ffe0ff */
[----:B------:R-:W-:Y:S01]  /*a510*/  ULDC UR5, c[0x0][0xa8c] ;  /* 0x0002a30000057ab9 */ /* 0x000fe20000000800 */
[----:B------:R-:W-:Y:S01]  /*a520*/  ULDC.64 UR6, c[0x0][0xad8] ;  /* 0x0002b60000067ab9 */ /* 0x000fe20000000a00 */
[----:B------:R-:W-:Y:S01]  /*a530*/  MOV R4, R8 ;  /* 0x0000000800047202 */ /* 0x000fe20000000f00 */
[----:B------:R-:W-:Y:S01]  /*a540*/  IMAD.MOV.U32 R5, RZ, RZ, R11 ;  /* 0x000000ffff057224 */ /* 0x000fe200078e000b */
[----:B------:R-:W-:Y:S01]  /*a550*/  ISETP.GE.AND P3, PT, R0, UR5, PT ;  /* 0x0000000500007c0c */ /* 0x000fe2000bf66270 */
[C---:B------:R-:W-:Y:S01]  /*a560*/  VIADD R0, R18.reuse, 0xc0 ;  /* 0x000000c012007836 */ /* 0x040fe20000000000 */
[----:B------:R-:W-:Y:S01]  /*a570*/  ISETP.GE.AND P4, PT, R3, UR5, PT ;  /* 0x0000000503007c0c */ /* 0x000fe2000bf86270 */
[----:B------:R-:W-:Y:S01]  /*a580*/  IMAD R3, R7, UR6, RZ ;  /* 0x0000000607037c24 */ /* 0x000fe2000f8e02ff */
[----:B------:R-:W-:Y:S01]  /*a590*/  ISETP.GE.AND P2, PT, R18, UR5, PT ;  /* 0x0000000512007c0c */ /* 0x000fe2000bf46270 */
[----:B------:R-:W-:Y:S01]  /*a5a0*/  IMAD.WIDE.U32 R4, R6, UR6, R4 ;  /* 0x0000000606047c25 */ /* 0x000fe2000f8e0004 */
[----:B------:R-:W-:-:S03]  /*a5b0*/  ISETP.GE.AND P5, PT, R0, UR5, PT ;  /* 0x0000000500007c0c */ /* 0x000fc6000bfa6270 */
        /* <DEDUP_REMOVED lines=9> */
.L_x_3305:
[----:B------:R-:W-:Y:S05]  /*a650*/  BSYNC B0 ;  /* 0x0000000000007941 */ /* 0x000fea0003800000 */
.L_x_3304:
[----:B------:R-:W-:Y:S01]  /*a660*/  BSSY B0, `(.L_x_3306) ;  /* 0x000001b000007945 */ /* 0x000fe20003800000 */
[----:B------:R-:W-:-:S03]  /*a670*/  ISETP.GE.AND P2, PT, R10, UR42, PT ;  /* 0x0000002a0a007c0c */ /* 0x000fc6000bf46270 */
[----:B------:R-:W-:Y:S10]  /*a680*/  @P0 BRA `(.L_x_3307) ;  /* 0x0000000000600947 */ /* 0x000ff40003800000 */
[----:B------:R-:W-:Y:S01]  /*a690*/  IADD3 R3, P0, R6, 0x20, RZ ;  /* 0x0000002006037810 */ /* 0x000fe20007f1e0ff */
[C---:B------:R-:W-:Y:S01]  /*a6a0*/  VIADD R4, R18.reuse, 0x40 ;  /* 0x0000004012047836 */ /* 0x040fe20000000000 */
[----:B------:R-:W-:Y:S01]  /*a6b0*/  IADD3 R5, R18, 0x80, RZ ;  /* 0x0000008012057810 */ /* 0x000fe20007ffe0ff */
[----:B------:R-:W-:Y:S01]  /*a6c0*/  ULDC UR5, c[0x0][0xa8c] ;  /* 0x0002a30000057ab9 */ /* 0x000fe20000000800 */
[----:B------:R-:W-:Y:S01]  /*a6d0*/  ULDC.64 UR6, c[0x0][0xad8] ;  /* 0x0002b60000067ab9 */ /* 0x000fe20000000a00 */
[----:B------:R-:W-:Y:S01]  /*a6e0*/  IMAD.X R0, RZ, RZ, R7, P0 ;  /* 0x000000ffff007224 */ /* 0x000fe200000e0607 */
[----:B------:R-:W-:Y:S02]  /*a6f0*/  ISETP.GE.AND P5, PT, R5, UR5, PT ;  /* 0x0000000505007c0c */ /* 0x000fe4000bfa6270 */
[----:B------:R-:W-:Y:S01]  /*a700*/  ISETP.GE.AND P4, PT, R4, UR5, PT ;  /* 0x0000000504007c0c */ /* 0x000fe2000bf86270 */
[----:B------:R-:W-:Y:S01]  /*a710*/  IMAD.MOV.U32 R4, RZ, RZ, R8 ;  /* 0x000000ffff047224 */ /* 0x000fe200078e0008 */
[----:B------:R-:W-:Y:S01]  /*a720*/  MOV R5, R11 ;  /* 0x0000000b00057202 */ /* 0x000fe20000000f00 */
[----:B------:R-:W-:Y:S01]  /*a730*/  IMAD R0, R0, UR6, RZ ;  /* 0x0000000600007c24 */ /* 0x000fe2000f8e02ff */
[----:B------:R-:W-:-:S02]  /*a740*/  IADD3 R10, R18, 0xc0, RZ ;  /* 0x000000c0120a7810 */ /* 0x000fc40007ffe0ff */
[----:B------:R-:W-:Y:S01]  /*a750*/  ISETP.GE.AND P3, PT, R18, UR5, PT ;  /* 0x0000000512007c0c */ /* 0x000fe2000bf66270 */
[----:B------:R-:W-:Y:S01]  /*a760*/  IMAD.WIDE.U32 R4, R3, UR6, R4 ;  /* 0x0000000603047c25 */ /* 0x000fe2000f8e0004 */
[----:B------:R-:W-:-:S03]  /*a770*/  ISETP.GE.AND P6, PT, R10, UR5, PT ;  /* 0x000000050a007c0c */ /* 0x000fc6000bfc6270 */
        /* <DEDUP_REMOVED lines=9> */
.L_x_3307:
[----:B------:R-:W-:Y:S05]  /*a810*/  BSYNC B0 ;  /* 0x0000000000007941 */ /* 0x000fea0003800000 */
.L_x_3306:
[----:B------:R-:W-:Y:S04]  /*a820*/  BSSY B0, `(.L_x_3308) ;  /* 0x000001a000007945 */ /* 0x000fe80003800000 */
[----:B------:R-:W-:Y:S05]  /*a830*/  @P1 BRA `(.L_x_3309) ;  /* 0x0000000000601947 */ /* 0x000fea0003800000 */
[----:B------:R-:W-:Y:S01]  /*a840*/  IADD3 R3, P0, R6, 0x40, RZ ;  /* 0x0000004006037810 */ /* 0x000fe20007f1e0ff */
[C---:B------:R-:W-:Y:S01]  /*a850*/  VIADD R5, R18.reuse, 0x80 ;  /* 0x0000008012057836 */ /* 0x040fe20000000000 */
[----:B------:R-:W-:Y:S01]  /*a860*/  IADD3 R4, R18, 0x40, RZ ;  /* 0x0000004012047810 */ /* 0x000fe20007ffe0ff */
[----:B------:R-:W-:Y:S01]  /*a870*/  ULDC UR5, c[0x0][0xa8c] ;  /* 0x0002a30000057ab9 */ /* 0x000fe20000000800 */
[----:B------:R-:W-:Y:S01]  /*a880*/  IADD3.X R0, RZ, R7, RZ, P0, !PT ;  /* 0x00000007ff007210 */ /* 0x000fe200007fe4ff */
[----:B------:R-:W-:Y:S01]  /*a890*/  ULDC.64 UR6, c[0x0][0xad8] ;  /* 0x0002b60000067ab9 */ /* 0x000fe20000000a00 */
        /* <DEDUP_REMOVED lines=11> */
[----:B-12---:R-:W-:Y:S02]  /*a950*/  LEA R12, P0, R4, UR6, 0x1 ;  /* 0x00000006040c7c11 */ /* 0x006fe4000f8008ff */
[----:B------:R-:W-:-:S04]  /*a960*/  IADD3 R3, R5, R3, RZ ;  /* 0x0000000305037210 */ /* 0x000fc80007ffe0ff */
[----:B------:R-:W-:-:S05]  /*a970*/  LEA.HI.X R13, R4, UR7, R3, 0x1, P0 ;  /* 0x00000007040d7c11 */ /* 0x000fca00080f0c03 */
[----:B------:R3:W-:Y:S04]  /*a980*/  @!P1 STG.E.128 desc[UR46][R12.64], RZ ;  /* 0x000000ff0c009986 */ /* 0x0007e8000c101d2e */
[----:B------:R3:W-:Y:S04]  /*a990*/  @!P3 STG.E.128 desc[UR46][R12.64+0x80], RZ ;  /* 0x000080ff0c00b986 */ /* 0x0007e8000c101d2e */
[----:B------:R3:W-:Y:S04]  /*a9a0*/  @!P4 STG.E.128 desc[UR46][R12.64+0x100], RZ ;  /* 0x000100ff0c00c986 */ /* 0x0007e8000c101d2e */
[----:B------:R3:W-:Y:S02]  /*a9b0*/  @!P5 STG.E.128 desc[UR46][R12.64+0x180], RZ ;  /* 0x000180ff0c00d986 */ /* 0x0007e4000c101d2e */
.L_x_3309:
[----:B------:R-:W-:Y:S05]  /*a9c0*/  BSYNC B0 ;  /* 0x0000000000007941 */ /* 0x000fea0003800000 */
.L_x_3308:
[----:B------:R-:W-:Y:S04]  /*a9d0*/  BSSY B0, `(.L_x_3299) ;  /* 0x000001a000007945 */ /* 0x000fe80003800000 */
[----:B------:R-:W-:Y:S05]  /*a9e0*/  @P2 BRA `(.L_x_3310) ;  /* 0x0000000000602947 */ /* 0x000fea0003800000 */
[----:B------:R-:W-:Y:S01]  /*a9f0*/  IADD3 R3, P0, R6, 0x60, RZ ;  /* 0x0000006006037810 */ /* 0x000fe20007f1e0ff */
[----:B------:R-:W-:Y:S01]  /*aa00*/  VIADD R0, R18, 0x40 ;  /* 0x0000004012007836 */ /* 0x000fe20000000000 */
[----:B------:R-:W-:Y:S01]  /*aa10*/  MOV R5, R11 ;  /* 0x0000000b00057202 */ /* 0x000fe20000000f00 */
[----:B------:R-:W-:Y:S01]  /*aa20*/  ULDC UR5, c[0x0][0xa8c] ;  /* 0x0002a30000057ab9 */ /* 0x000fe20000000800 */
[----:B------:R-:W-:Y:S01]  /*aa30*/  IADD3.X R6, RZ, R7, RZ, P0, !PT ;  /* 0x00000007ff067210 */ /* 0x000fe200007fe4ff */
[----:B------:R-:W-:Y:S01]  /*aa40*/  ULDC.64 UR6, c[0x0][0xad8] ;  /* 0x0002b60000067ab9 */ /* 0x000fe20000000a00 */
[----:B------:R-:W-:Y:S01]  /*aa50*/  IMAD.MOV.U32 R4, RZ, RZ, R8 ;  /* 0x000000ffff047224 */ /* 0x000fe200078e0008 */
[----:B------:R-:W-:Y:S01]  /*aa60*/  ISETP.GE.AND P2, PT, R0, UR5, PT ;  /* 0x0000000500007c0c */ /* 0x000fe2000bf46270 */
[C---:B------:R-:W-:Y:S01]  /*aa70*/  VIADD R7, R18.reuse, 0x80 ;  /* 0x0000008012077836 */ /* 0x040fe20000000000 */
[----:B------:R-:W-:Y:S01]  /*aa80*/  IADD3 R0, R18, 0xc0, RZ ;  /* 0x000000c012007810 */ /* 0x000fe20007ffe0ff */
[----:B------:R-:W-:Y:S01]  /*aa90*/  IMAD R6, R6, UR6, RZ ;  /* 0x0000000606067c24 */ /* 0x000fe2000f8e02ff */
[----:B------:R-:W-:Y:S01]  /*aaa0*/  ISETP.GE.AND P1, PT, R18, UR5, PT ;  /* 0x0000000512007c0c */ /* 0x000fe2000bf26270 */
[----:B------:R-:W-:Y:S01]  /*aab0*/  IMAD.WIDE.U32 R4, R3, UR6, R4 ;  /* 0x0000000603047c25 */ /* 0x000fe2000f8e0004 */
[----:B------:R-:W-:-:S02]  /*aac0*/  ISETP.GE.AND P3, PT, R7, UR5, PT ;  /* 0x0000000507007c0c */ /* 0x000fc4000bf66270 */
        /* <DEDUP_REMOVED lines=10> */
.L_x_3310:
[----:B------:R-:W-:Y:S05]  /*ab70*/  BSYNC B0 ;  /* 0x0000000000007941 */ /* 0x000fea0003800000 */
.L_x_3299:
[----:B------:R-:W5:Y:S02]  /*ab80*/  LDC R0, c[0x0][0xda8] ;  /* 0x00036a00ff007b82 */ /* 0x000f640000000800 */
[----:B-----5:R-:W-:-:S13]  /*ab90*/  ISETP.LE.AND P0, PT, R0, UR4, PT ;  /* 0x0000000400007c0c */ /* 0x020fda000bf03270 */
[----:B------:R-:W-:Y:S05]  /*aba0*/  @!P0 BRA `(.L_x_3311) ;  /* 0xffffff6000808947 */ /* 0x000fea000383ffff */
[----:B------:R-:W-:Y:S05]  /*abb0*/  EXIT ;  /* 0x000000000000794d */ /* 0x000fea0003800000 */
.L_x_3263:
        /* <DEDUP_REMOVED lines=8> */
[----:B------:R-:W-:Y:S01]  /*ac40*/  MOV R17, 0x1 ;  /* 0x0000000100117802 */ /* 0x000fe20000000f00 */
[----:B------:R-:W-:-:S05]  /*ac50*/  IMAD.MOV.U32 R16, RZ, RZ, RZ ;  /* 0x000000ffff107224 */ /* 0x000fca00078e00ff */
[----:B------:R-:W1:Y:S02]  /*ac60*/  LDC R0, c[0x0][0xda8] ;  /* 0x00036a00ff007b82 */ /* 0x000e640000000800 */
[----:B-1----:R-:W-:-:S13]  /*ac70*/  ISETP.LE.AND P0, PT, R0, UR4, PT ;  /* 0x0000000400007c0c */ /* 0x002fda000bf03270 */
[----:B------:R-:W-:Y:S05]  /*ac80*/  @P0 BRA `(.L_x_3312) ;  /* 0x00000028000c0947 */ /* 0x000fea0003800000 */
[----:B------:R-:W1:Y:S01]  /*ac90*/  S2R R2, SR_TID.X ;  /* 0x0000000000027919 */ /* 0x000e620000002100 */
[----:B------:R-:W-:Y:S01]  /*aca0*/  MOV R18, UR4 ;  /* 0x0000000400127c02 */ /* 0x000fe20008000f00 */
[----:B------:R-:W-:Y:S01]  /*acb0*/  IMAD.MOV.U32 R16, RZ, RZ, RZ ;  /* 0x000000ffff107224 */ /* 0x000fe200078e00ff */
[----:B------:R-:W-:Y:S01]  /*acc0*/  MOV R17, 0x1 ;  /* 0x0000000100117802 */ /* 0x000fe20000000f00 */
[----:B------:R-:W-:Y:S01]  /*acd0*/  ULDC UR39, c[0x0][0xc] ;  /* 0x0000030000277ab9 */ /* 0x000fe20000000800 */
[----:B------:R-:W-:Y:S01]  /*ace0*/  ULDC.64 UR48, c[0x0][0x198] ;  /* 0x0000660000307ab9 */ /* 0x000fe20000000a00 */
[----:B------:R-:W-:Y:S01]  /*acf0*/  UMOV UR44, URZ ;  /* 0x0000003f002c7c82 */ /* 0x000fe20008000000 */
[----:B-1----:R-:W-:-:S07]  /*ad00*/  LOP3.LUT R19, R2, 0x1f, RZ, 0xc0, !PT ;  /* 0x0000001f02137812 */ /* 0x002fce00078ec0ff */
.L_x_3360:
        /* <DEDUP_REMOVED lines=21> */
.L_x_3313:
[----:B------:R-:W-:Y:S01]  /*ae60*/  ULDC UR11, c[0x0][0xdc4] ;  /* 0x00037100000b7ab9 */ /* 0x000fe20000000800 */
[----:B------:R-:W-:Y:S01]  /*ae70*/  UMOV UR8, UR9 ;  /* 0x0000000900087c82 */ /* 0x000fe20008000000 */
[----:B------:R-:W-:-:S11]  /*ae80*/  UISETP.NE.AND UP0, UPT, UR11, 0x1, UPT ;  /* 0x000000010b00788c */ /* 0x000fd6000bf05270 */
[----:B------:R-:W-:Y:S02]  /*ae90*/  @UP0 ULDC.64 UR12, c[0x0][0xdc8] ;  /* 0x00037200000c0ab9 */ /* 0x000fe40000000a00 */
[----:B------:R-:W-:-:S04]  /*aea0*/  UIMAD.WIDE.U32 UR6, UR9, UR12, URZ ;  /* 0x0000000c090672a5 */ /* 0x000fc8000f8e003f */
[----:B------:R-:W-:-:S04]  /*aeb0*/  @UP0 USHF.R.U32.HI UR8, URZ, UR13, UR7 ;  /* 0x0000000d3f080299 */ /* 0x000fc80008011607 */
[----:B------:R-:W-:-:S12]  /*aec0*/  UIMAD UR6, UR8, UR11, URZ ;  /* 0x0000000b080672a4 */ /* 0x000fd8000f8e023f */
.L_x_3314:
[----:B------:R-:W-:Y:S01]  /*aed0*/  ULDC.64 UR12, c[0x0][0x3f8] ;  /* 0x0000fe00000c7ab9 */ /* 0x000fe20000000a00 */
[----:B------:R-:W-:Y:S01]  /*aee0*/  ULOP3.LUT UR8, URZ, UR8, URZ, 0x33, !UPT ;  /* 0x000000083f087292 */ /* 0x000fe2000f8e333f */
[----:B------:R-:W-:Y:S01]  /*aef0*/  BSSY B6, `(.L_x_3315) ;  /* 0x000024d000067945 */ /* 0x000fe20003800000 */
[----:B------:R-:W-:Y:S02]  /*af00*/  UISETP.NE.U32.AND UP0, UPT, UR12, URZ, UPT ;  /* 0x0000003f0c00728c */ /* 0x000fe4000bf05070 */
[----:B------:R-:W-:Y:S02]  /*af10*/  UIADD3 UR11, UR9, -UR6, URZ ;  /* 0x80000006090b7290 */ /* 0x000fe4000fffe03f */
[----:B------:R-:W-:Y:S01]  /*af20*/  UISETP.NE.AND.EX UP0, UPT, UR13, URZ, UPT, UP0 ;  /* 0x0000003f0d00728c */ /* 0x000fe2000bf05300 */
[----:B------:R-:W-:Y:S01]  /*af30*/  ULDC UR6, c[0x0][0xdac] ;  /* 0x00036b0000067ab9 */ /* 0x000fe20000000800 */
[----:B------:R-:W-:Y:S01]  /*af40*/  ULDC UR7, c[0x0][0x404] ;  /* 0x0001010000077ab9 */ /* 0x000fe20000000800 */
[----:B------:R-:W-:Y:S01]  /*af50*/  UIADD3 UR8, UR8, UR6, URZ ;  /* 0x0000000608087290 */ /* 0x000fe2000fffe03f */
[----:B------:R-:W-:-:S02]  /*af60*/  ULDC UR9, c[0x0][0x2e0] ;  /* 0x0000b80000097ab9 */ /* 0x000fc40000000800 */
[----:B------:R-:W-:Y:S01]  /*af70*/  ULDC UR6, c[0x0][0x288] ;  /* 0x0000a20000067ab9 */ /* 0x000fe20000000800 */
[----:B------:R-:W-:Y:S02]  /*af80*/  USHF.L.U32 UR41, UR8, 0x7, URZ ;  /* 0x0000000708297899 */ /* 0x000fe4000800063f */
[----:B------:R-:W-:Y:S02]  /*af90*/  USEL UR8, UR7, 0x1, UP0 ;  /* 0x0000000107087887 */ /* 0x000fe40008000000 */
[----:B------:R-:W-:Y:S02]  /*afa0*/  UIADD3 UR7, UR41, 0xdf, -UR6 ;  /* 0x000000df29077890 */ /* 0x000fe4000fffe806 */
[----:B------:R-:W-:Y:S02]  /*afb0*/  UIMAD UR6, UR8, UR9, 0x5f ;  /* 0x0000005f080674a4 */ /* 0x000fe4000f8e0209 */
[----:B------:R-:W-:Y:S02]  /*afc0*/  UIMAD UR8, UR8, UR9, UR7 ;  /* 0x00000009080872a4 */ /* 0x000fe4000f8e0207 */
[----:B------:R-:W-:Y:S01]  /*afd0*/  UIMAD.WIDE UR6, UR6, 0x2aaaaaab, URZ ;  /* 0x2aaaaaab060678a5 */ /* 0x000fe2000f8e023f */
[----:B------:R-:W-:Y:S01]  /*afe0*/  ULDC UR12, c[0x0][0xdc4] ;  /* 0x00037100000c7ab9 */ /* 0x000fe20000000800 */
[----:B------:R-:W-:-:S02]  /*aff0*/  UIMAD.WIDE UR8, UR8, 0x2aaaaaab, URZ ;  /* 0x2aaaaaab080878a5 */ /* 0x000fc4000f8e023f */
[----:B------:R-:W-:Y:S02]  /*b000*/  UIMAD UR12, UR10, UR12, UR11 ;  /* 0x0000000c0a0c72a4 */ /* 0x000fe4000f8e020b */
[----:B------:R-:W-:Y:S01]  /*b010*/  USHF.R.U32.HI UR8, URZ, 0x1f, UR9 ;  /* 0x0000001f3f087899 */ /* 0x000fe20008011609 */
[----:B------:R-:W-:Y:S01]  /*b020*/  UMOV UR10, UR7 ;  /* 0x00000007000a7c82 */ /* 0x000fe20008000000 */
[----:B------:R-:W-:Y:S01]  /*b030*/  ULDC UR13, c[0x0][0xdb8] ;  /* 0x00036e00000d7ab9 */ /* 0x000fe20000000800 */
[----:B------:R-:W-:Y:S02]  /*b040*/  USHF.R.U32.HI UR11, URZ, 0x1f, UR10 ;  /* 0x0000001f3f0b7899 */ /* 0x000fe4000801160a */
[----:B------:R-:W-:Y:S02]  /*b050*/  ULEA.HI.SX32 UR8, UR9, UR8, 0x1c ;  /* 0x0000000809087291 */ /* 0x000fe4000f8fe23f */
[----:B------:R-:W-:Y:S02]  /*b060*/  ULEA.HI.SX32 UR11, UR10, UR11, 0x1c ;  /* 0x0000000b0a0b7291 */ /* 0x000fe4000f8fe23f */
[----:B------:R-:W-:-:S02]  /*b070*/  UISETP.NE.AND UP1, UPT, UR13, 0x1, UPT ;  /* 0x000000010d00788c */ /* 0x000fc4000bf25270 */
[----:B------:R-:W-:Y:S01]  /*b080*/  UISETP.LT.AND UP0, UPT, UR11, UR8, UPT ;  /* 0x000000080b00728c */ /* 0x000fe2000bf01270 */
[----:B------:R-:W-:-:S03]  /*b090*/  UMOV UR43, UR12 ;  /* 0x0000000c002b7c82 */ /* 0x000fc60008000000 */
[----:B------:R-:W-:-:S05]  /*b0a0*/  USEL UR38, UR11, UR8, UP0 ;  /* 0x000000080b267287 */ /* 0x000fca0008000000 */
[----:B------:R-:W-:Y:S01]  /*b0b0*/  @UP1 ULDC UR14, c[0x0][0xdbc] ;  /* 0x00036f00000e1ab9 */ /* 0x000fe20000000800 */
[----:B------:R-:W-:Y:S01]  /*b0c0*/  ISETP.LT.AND P0, PT, RZ, UR38, PT ;  /* 0x00000026ff007c0c */ /* 0x000fe2000bf01270 */
[----:B------:R-:W-:Y:S01]  /*b0d0*/  UIMAD.WIDE.U32 UR6, UR12, UR14, URZ ;  /* 0x0000000e0c0672a5 */ /* 0x000fe2000f8e003f */
[----:B------:R-:W-:-:S03]  /*b0e0*/  @UP1 ULDC UR9, c[0x0][0xdc0] ;  /* 0x0003700000091ab9 */ /* 0x000fc60000000800 */
[----:B------:R-:W-:-:S04]  /*b0f0*/  @UP1 USHF.R.U32.HI UR43, URZ, UR9, UR7 ;  /* 0x000000093f2b1299 */ /* 0x000fc80008011607 */
[----:B------:R-:W-:-:S04]  /*b100*/  UIADD3 UR42, -UR43, URZ, URZ ;  /* 0x0000003f2b2a7290 */ /* 0x000fc8000fffe13f */
[----:B------:R-:W-:Y:S01]  /*b110*/  UIMAD UR42, UR13, UR42, UR12 ;  /* 0x0000002a0d2a72a4 */ /* 0x000fe2000f8e020c */
[----:B------:R-:W-:Y:S11]  /*b120*/  @P0 BRA `(.L_x_3316) ;  /* 0x0000000000400947 */ /* 0x000ff60003800000 */
        /* <DEDUP_REMOVED lines=16> */
.L_x_3316:
        /* <DEDUP_REMOVED lines=11> */
[----:B------:R-:W-:Y:S01]  /*b2e0*/  MOV R4, UR6 ;  /* 0x0000000600047c02 */ /* 0x000fe20008000f00 */
[----:B------:R-:W-:Y:S01]  /*b2f0*/  IMAD.U32 R5, RZ, RZ, UR7 ;  /* 0x00000007ff057e24 */ /* 0x000fe2000f8e00ff */
[----:B------:R-:W1:Y:S01]  /*b300*/  LDC.64 R2, c[0x4][R2] ;  /* 0x0100000002027b82 */ /* 0x000e620000000a00 */
[----:B------:R-:W-:Y:S01]  /*b310*/  MOV R6, UR8 ;  /* 0x0000000800067c02 */ /* 0x000fe20008000f00 */
[----:B------:R-:W-:Y:S01]  /*b320*/  IMAD.U32 R7, RZ, RZ, UR9 ;  /* 0x00000009ff077e24 */ /* 0x000fe2000f8e00ff */
[----:B------:R-:W-:Y:S01]  /*b330*/  MOV R10, UR4 ;  /* 0x00000004000a7c02 */ /* 0x000fe20008000f00 */
[----:B------:R-:W-:Y:S01]  /*b340*/  IMAD.U32 R11, RZ, RZ, UR5 ;  /* 0x00000005ff0b7e24 */ /* 0x000fe2000f8e00ff */
[----:B------:R-:W-:Y:S01]  /*b350*/  MOV R8, 0x70 ;  /* 0x0000007000087802 */ /* 0x000fe20000000f00 */
[----:B------:R-:W-:Y:S01]  /*b360*/  IMAD.MOV.U32 R12, RZ, RZ, 0x1 ;  /* 0x00000001ff0c7424 */ /* 0x000fe200078e00ff */
[----:B------:R-:W-:-:S07]  /*b370*/  MOV R13, RZ ;  /* 0x000000ff000d7202 */ /* 0x000fce0000000f00 */
[----:B------:R-:W-:-:S07]  /*b380*/  LEPC R20, `(.L_x_3318) ;  /* 0x000000001014794e */ /* 0x000fce0000000000 */
[----:B-1----:R-:W-:Y:S05]  /*b390*/  CALL.ABS.NOINC R2 ;  /* 0x0000000002007343 */ /* 0x002fea0003c00000 */
.L_x_3318:
        /* <DEDUP_REMOVED lines=14> */
[----:B------:R-:W-:Y:S01]  /*b480*/  MOV R11, UR5 ;  /* 0x00000005000b7c02 */ /* 0x000fe20008000f00 */
[----:B------:R-:W-:Y:S01]  /*b490*/  IMAD.MOV.U32 R8, RZ, RZ, 0x70 ;  /* 0x00000070ff087424 */ /* 0x000fe200078e00ff */
[----:B------:R-:W-:Y:S01]  /*b4a0*/  MOV R12, 0x1 ;  /* 0x00000001000c7802 */ /* 0x000fe20000000f00 */
[----:B-1----:R-:W-:-:S07]  /*b4b0*/  IMAD.MOV.U32 R13, RZ, RZ, RZ ;  /* 0x000000ffff0d7224 */ /* 0x002fce00078e00ff */
[----:B------:R-:W-:-:S07]  /*b4c0*/  LEPC R20, `(.L_x_3320) ;  /* 0x000000001014794e */ /* 0x000fce0000000000 */
[----:B--2---:R-:W-:Y:S05]  /*b4d0*/  CALL.ABS.NOINC R2 ;  /* 0x0000000002007343 */ /* 0x004fea0003c00000 */
.L_x_3320:
        /* <DEDUP_REMOVED lines=16> */
.L_x_3319:
[----:B------:R-:W-:Y:S01]  /*b5e0*/  ULDC.64 UR4, c[0x0][0x9f8] ;  /* 0x00027e0000047ab9 */ /* 0x000fe20000000a00 */
[----:B------:R-:W-:Y:S01]  /*b5f0*/  IMAD.U32 R5, RZ, RZ, UR43 ;  /* 0x0000002bff057e24 */ /* 0x000fe2000f8e00ff */
[----:B------:R-:W-:Y:S01]  /*b600*/  ISETP.NE.U32.AND P0, PT, RZ, UR4, PT ;  /* 0x00000004ff007c0c */ /* 0x000fe2000bf05070 */
[----:B------:R-:W1:Y:S01]  /*b610*/  LDC R0, c[0x0][0x428] ;  /* 0x00010a00ff007b82 */ /* 0x000e620000000800 */
[----:B------:R-:W-:Y:S02]  /*b620*/  MOV R6, UR43 ;  /* 0x0000002b00067c02 */ /* 0x000fe40008000f00 */
        /* <DEDUP_REMOVED lines=8> */
[----:B------:R-:W-:Y:S01]  /*b6b0*/  MOV R10, UR38 ;  /* 0x00000026000a7c02 */ /* 0x000fe20008000f00 */
[----:B------:R-:W-:Y:S01]  /*b6c0*/  UMOV UR6, 0xffffffff ;  /* 0xffffffff00067882 */ /* 0x000fe20000000000 */
        /* <DEDUP_REMOVED lines=14> */
.L_x_3372:
[----:B------:R-:W-:Y:S01]  /*b7b0*/  UMOV UR4, 0xffffffff ;  /* 0xffffffff00047882 */ /* 0x000fe20000000000 */
[----:B------:R-:W-:Y:S02]  /*b7c0*/  SHF.R.S32.HI R7, RZ, 0x1f, R6 ;  /* 0x0000001fff077819 */ /* 0x000fe40000011406 */
[----:B------:R-:W-:Y:S05]  /*b7d0*/  BRA.DIV UR4, `(.L_x_3322) ;  /* 0x0000002204d07947 */ /* 0x000fea000b800000 */
[----:B------:R-:W-:-:S13]  /*b7e0*/  ELECT P6, URZ, PT ;  /* 0x00000000003f782f */ /* 0x000fda00038c0000 */
.L_x_3375:
[----:B------:R-:W-:Y:S05]  /*b7f0*/  @!P6 BRA `(.L_x_3323) ;  /* 0x0000000000c4e947 */ /* 0x000fea0003800000 */
[----:B------:R-:W-:Y:S01]  /*b800*/  MOV R4, R6 ;  /* 0x0000000600047202 */ /* 0x000fe20000000f00 */
        /* <DEDUP_REMOVED lines=10> */
[----:B------:R-:W-:Y:S02]  /*b8b0*/  SHF.R.S32.HI R5, RZ, 0x1f, R11 ;  /* 0x0000001fff057819 */ /* 0x000fe4000001140b */
[----:B------:R-:W-:-:S05]  /*b8c0*/  MOV R4, R11 ;  /* 0x0000000b00047202 */ /* 0x000fca0000000f00 */
[----:B------:R-:W-:-:S04]  /*b8d0*/  IMAD.WIDE.U32 R4, R6, UR4, R4 ;  /* 0x0000000406047c25 */ /* 0x000fc8000f8e0004 */
[----:B------:R-:W-:Y:S01]  /*b8e0*/  IMAD.IADD R5, R5, 0x1, R9 ;  /* 0x0000000105057824 */ /* 0x000fe200078e0209 */
[----:B------:R-:W-:-:S04]  /*b8f0*/  LEA R8, P2, R4, R2, 0x2 ;  /* 0x0000000204087211 */ /* 0x000fc800078410ff */
[----:B------:R-:W-:-:S05]  /*b900*/  LEA.HI.X R9, R4, R3, R5, 0x2, P2 ;  /* 0x0000000304097211 */ /* 0x000fca00010f1405 */
[----:B------:R1:W5:Y:S01]  /*b910*/  LDG.E R4, desc[UR46][R8.64] ;  /* 0x0000002e08047981 */ /* 0x000362000c1e1900 */
[----:B------:R-:W-:-:S05]  /*b920*/  IADD3 R5, -R11, RZ, RZ ;  /* 0x000000ff0b057210 */ /* 0x000fca0007ffe1ff */
[----:B------:R-:W-:-:S07]  /*b930*/  IMAD R10, R12, R5, R10 ;  /* 0x000000050c0a7224 */ /* 0x000fce00078e020a */
.L_x_3324:
[----:B------:R-:W2:Y:S01]  /*b940*/  S2R R5, SR_TID.X ;  /* 0x0000000000057919 */ /* 0x000ea20000002100 */
[----:B-1----:R-:W-:Y:S02]  /*b950*/  LEA R8, R16, UR37, 0x3 ;  /* 0x0000002510087c11 */ /* 0x002fe4000f8e18ff */
[----:B--2---:R-:W-:Y:S02]  /*b960*/  LOP3.LUT R9, R5, 0x7f, RZ, 0xc0, !PT ;  /* 0x0000007f05097812 */ /* 0x004fe400078ec0ff */
[----:B------:R-:W-:Y:S02]  /*b970*/  SHF.L.U32 R5, R17, 0x1f, RZ ;  /* 0x0000001f11057819 */ /* 0x000fe400000006ff */
[----:B------:R-:W-:Y:S02]  /*b980*/  ISETP.NE.AND P3, PT, R9, RZ, PT ;  /* 0x000000ff0900720c */ /* 0x000fe40003f65270 */
[----:B------:R-:W1:Y:S02]  /*b990*/  SYNCS.PHASECHK.TRANS64.TRYWAIT P2, [R8+URZ+0x22840], R5 ;  /* 0x02284005080075a7 */ /* 0x000e64000804017f */
[----:B-1----:R-:W-:Y:S09]  /*b9a0*/  @!P2 BRA `(.L_x_3325) ;  /* 0x00000020007ca947 */ /* 0x002ff20003800000 */
.L_x_3376:
[----:B------:R-:W-:Y:S05]  /*b9b0*/  @P3 BRA `(.L_x_3326) ;  /* 0x0000000000143947 */ /* 0x000fea0003800000 */
[----:B------:R-:W-:Y:S01]  /*b9c0*/  ISETP.NE.AND P2, PT, R19, RZ, PT ;  /* 0x000000ff1300720c */ /* 0x000fe20003f45270 */
[----:B-1----:R-:W-:-:S04]  /*b9d0*/  IMAD.MOV.U32 R5, RZ, RZ, 0x3000 ;  /* 0x00003000ff057424 */ /* 0x002fc800078e00ff */
[----:B------:R2:W-:Y:S08]  /*b9e0*/  SYNCS.ARRIVE.TRANS64 RZ, [R8+URZ+0x22830], R5 ;  /* 0x0228300508ff79a7 */ /* 0x0005f0000800003f */
[----:B------:R-:W-:Y:S05]  /*b9f0*/  @!P2 BRA `(.L_x_3326) ;  /* 0x000000000004a947 */ /* 0x000fea0003800000 */
[----:B------:R-:W-:Y:S01]  /*ba00*/  BPT.TRAP 0x1 ;  /* 0x000000040000795c */ /* 0x000fe20000300000 */
.L_x_3326:
        /* <DEDUP_REMOVED lines=16> */
.L_x_3323:
        /* <DEDUP_REMOVED lines=9> */
[----:B-12---:R-:W-:Y:S01]  /*bba0*/  @P2 MOV R5, 0x4000 ;  /* 0x0000400000052802 */ /* 0x006fe20000000f00 */
        /* <DEDUP_REMOVED lines=14> */
.L_x_3377:
        /* <DEDUP_REMOVED lines=10> */
.L_x_3378:
[----:B------:R-:W-:Y:S05]  /*bd30*/  @P3 BRA `(.L_x_3331) ;  /* 0x0000000000143947 */ /* 0x000fea0003800000 */
[----:B------:R-:W-:Y:S02]  /*bd40*/  ISETP.NE.AND P2, PT, R19, RZ, PT ;  /* 0x000000ff1300720c */ /* 0x000fe40003f45270 */
[----:B-1----:R-:W-:-:S04]  /*bd50*/  MOV R5, 0xc000 ;  /* 0x0000c00000057802 */ /* 0x002fc80000000f00 */
[----:B------:R2:W-:Y:S07]  /*bd60*/  SYNCS.ARRIVE.TRANS64 RZ, [R8+URZ+0x22850], R5 ;  /* 0x0228500508ff79a7 */ /* 0x0005ee000800003f */
[----:B------:R-:W-:Y:S05]  /*bd70*/  @!P2 BRA `(.L_x_3331) ;  /* 0x000000000004a947 */ /* 0x000fea0003800000 */
[----:B------:R-:W-:Y:S01]  /*bd80*/  BPT.TRAP 0x1 ;  /* 0x000000040000795c */ /* 0x000fe20000300000 */
.L_x_3331:
        /* <DEDUP_REMOVED lines=31> */
.L_x_3329:
[----:B------:R-:W-:Y:S05]  /*bf80*/  BSYNC B0 ;  /* 0x0000000000007941 */ /* 0x000fea0003800000 */
.L_x_3328:
[----:B------:R-:W-:-:S06]  /*bf90*/  UISETP.GE.AND UP0, UPT, UR38, 0x2, UPT ;  /* 0x000000022600788c */ /* 0x000fcc000bf06270 */
[----:B------:R-:W-:-:S13]  /*bfa0*/  PLOP3.LUT P2, PT, PT, PT, UP0, 0x80, 0x0 ;  /* 0x000000000000781c */ /* 0x000fda0003f4f008 */
[----:B------:R-:W-:Y:S05]  /*bfb0*/  @!P2 BRA `(.L_x_3332) ;  /* 0x0000001000aca947 */ /* 0x000fea0003800000 */
[----:B------:R-:W-:Y:S02]  /*bfc0*/  ULOP3.LUT UR6, UR38, 0x1, URZ, 0xc0, !UPT ;  /* 0x0000000126067892 */ /* 0x000fe4000f8ec03f */
[----:B------:R-:W-:Y:S02]  /*bfd0*/  IMAD.U32 R9, RZ, RZ, UR38 ;  /* 0x00000026ff097e24 */ /* 0x000fe4000f8e00ff */
[----:B------:R-:W-:-:S03]  /*bfe0*/  UISETP.NE.U32.AND UP0, UPT, UR6, 0x1, UPT ;  /* 0x000000010600788c */ /* 0x000fc6000bf05070 */
[----:B------:R-:W-:-:S03]  /*bff0*/  IADD3 R9, R9, -0x2, RZ ;  /* 0xfffffffe09097810 */ /* 0x000fc60007ffe0ff */
[----:B------:R-:W-:Y:S02]  /*c000*/  PLOP3.LUT P2, PT, PT, PT, UP0, 0x80, 0x0 ;  /* 0x000000000000781c */ /* 0x000fe40003f4f008 */
[----:B-12---:R-:W-:-:S11]  /*c010*/  IMAD.MOV.U32 R8, RZ, RZ, R9 ;  /* 0x000000ffff087224 */ /* 0x006fd600078e0009 */
[----:B------:R-:W-:Y:S05]  /*c020*/  @!P2 BRA `(.L_x_3333) ;  /* 0x000000040080a947 */ /* 0x000fea0003800000 */
[----:B------:R-:W-:Y:S01]  /*c030*/  IADD3 R16, R16, 0x1, RZ ;  /* 0x0000000110107810 */ /* 0x000fe20007ffe0ff */
[----:B------:R-:W-:Y:S03]  /*c040*/  BSSY B0, `(.L_x_3334) ;  /* 0x000005c000007945 */ /* 0x000fe60003800000 */
[----:B------:R-:W-:-:S04]  /*c050*/  ISETP.NE.AND P2, PT, R16, 0x2, PT ;  /* 0x000000021000780c */ /* 0x000fc80003f45270 */
[----:B------:R-:W-:Y:S02]  /*c060*/  SEL R8, RZ, 0x1, P2 ;  /* 0x00000001ff087807 */ /* 0x000fe40001000000 */
[----:B------:R-:W-:Y:S02]  /*c070*/  SEL R16, R16, RZ, P2 ;  /* 0x000000ff10107207 */ /* 0x000fe40001000000 */
[----:B------:R-:W-:Y:S01]  /*c080*/  LOP3.LUT R17, R17, R8, RZ, 0x3c, !PT ;  /* 0x0000000811117212 */ /* 0x000fe200078e3cff */
[----:B------:R-:W-:Y:S06]  /*c090*/  @!P6 BRA `(.L_x_3335) ;  /* 0x000000040058e947 */ /* 0x000fec0003800000 */
[----:B------:R-:W-:Y:S01]  /*c0a0*/  IMAD.MOV.U32 R8, RZ, RZ, R9 ;  /* 0x000000ffff087224 */ /* 0x000fe200078e0009 */
[----:B------:R-:W-:Y:S06]  /*c0b0*/  @!P0 BRA `(.L_x_3336) ;  /* 0x0000000000488947 */ /* 0x000fec0003800000 */
[----:B------:R-:W1:Y:S01]  /*c0c0*/  LDC R8, c[0x0][0x41c] ;  /* 0x00010700ff087b82 */ /* 0x000e620000000800 */
[----:B------:R-:W-:Y:S01]  /*c0d0*/  MOV R10, R9 ;  /* 0x00000009000a7202 */ /* 0x000fe20000000f00 */
        /* <DEDUP_REMOVED lines=9> */
[----:B------:R-:W-:-:S03]  /*c170*/  IMAD.WIDE.U32 R4, R6, UR6, R4 ;  /* 0x0000000606047c25 */ /* 0x000fc6000f8e0004 */
[----:B------:R-:W-:Y:S02]  /*c180*/  LEA R2, P2, R4, R2, 0x2 ;  /* 0x0000000204027211 */ /* 0x000fe400078410ff */
[----:B------:R-:W-:-:S04]  /*c190*/  IADD3 R5, R11, R5, RZ ;  /* 0x000000050b057210 */ /* 0x000fc80007ffe0ff */
[----:B------:R-:W-:-:S05]  /*c1a0*/  LEA.HI.X R3, R4, R3, R5, 0x2, P2 ;  /* 0x0000000304037211 */ /* 0x000fca00010f1405 */
[----:B------:R1:W5:Y:S01]  /*c1b0*/  LDG.E R4, desc[UR46][R2.64] ;  /* 0x0000002e02047981 */ /* 0x000362000c1e1900 */
[----:B------:R-:W-:-:S04]  /*c1c0*/  IMAD.MOV R5, RZ, RZ, -R10 ;  /* 0x000000ffff057224 */ /* 0x000fc800078e0a0a */
[----:B------:R-:W-:-:S07]  /*c1d0*/  IMAD R8, R8, R5, R9 ;  /* 0x0000000508087224 */ /* 0x000fce00078e0209 */
.L_x_3336:
[----:B-1----:R-:W1:Y:S01]  /*c1e0*/  S2R R2, SR_TID.X ;  /* 0x0000000000027919 */ /* 0x002e620000002100 */
[----:B------:R-:W-:Y:S02]  /*c1f0*/  SHF.L.U32 R3, R17, 0x1f, RZ ;  /* 0x0000001f11037819 */ /* 0x000fe400000006ff */
[----:B-1----:R-:W-:Y:S02]  /*c200*/  LOP3.LUT R5, R2, 0x7f, RZ, 0xc0, !PT ;  /* 0x0000007f02057812 */ /* 0x002fe400078ec0ff */
[----:B------:R-:W-:Y:S02]  /*c210*/  LEA R2, R16, UR37, 0x3 ;  /* 0x0000002510027c11 */ /* 0x000fe4000f8e18ff */
[----:B------:R-:W-:Y:S02]  /*c220*/  ISETP.NE.AND P2, PT, R5, RZ, PT ;  /* 0x000000ff0500720c */ /* 0x000fe40003f45270 */
[----:B------:R-:W1:Y:S02]  /*c230*/  SYNCS.PHASECHK.TRANS64.TRYWAIT P3, [R2+URZ+0x22840], R3 ;  /* 0x02284003020075a7 */ /* 0x000e64000806017f */
[----:B-1----:R-:W-:Y:S09]  /*c240*/  @!P3 BRA `(.L_x_3337) ;  /* 0x000000180094b947 */ /* 0x002ff20003800000 */
.L_x_3379:
[----:B------:R-:W-:Y:S05]  /*c250*/  @P2 BRA `(.L_x_3338) ;  /* 0x0000000000142947 */ /* 0x000fea0003800000 */
[----:B------:R-:W-:Y:S02]  /*c260*/  ISETP.NE.AND P3, PT, R19, RZ, PT ;  /* 0x000000ff1300720c */ /* 0x000fe40003f65270 */
[----:B------:R-:W-:-:S04]  /*c270*/  MOV R5, 0x3000 ;  /* 0x0000300000057802 */ /* 0x000fc80000000f00 */
[----:B------:R2:W-:Y:S07]  /*c280*/  SYNCS.ARRIVE.TRANS64 RZ, [R2+URZ+0x22830], R5 ;  /* 0x0228300502ff79a7 */ /* 0x0005ee000800003f */
[----:B------:R-:W-:Y:S05]  /*c290*/  @!P3 BRA `(.L_x_3338) ;  /* 0x000000000004b947 */ /* 0x000fea0003800000 */
[----:B------:R-:W-:Y:S01]  /*c2a0*/  BPT.TRAP 0x1 ;  /* 0x000000040000795c */ /* 0x000fe20000300000 */
.L_x_3338:
        /* <DEDUP_REMOVED lines=17> */
.L_x_3380:
[----:B------:R-:W-:Y:S05]  /*c3c0*/  @P2 BRA `(.L_x_3340) ;  /* 0x0000000000142947 */ /* 0x000fea0003800000 */
[----:B------:R-:W-:Y:S01]  /*c3d0*/  ISETP.NE.AND P2, PT, R19, RZ, PT ;  /* 0x000000ff1300720c */ /* 0x000fe20003f45270 */
[----:B-12---:R-:W-:-:S04]  /*c3e0*/  IMAD.MOV.U32 R3, RZ, RZ, 0xc000 ;  /* 0x0000c000ff037424 */ /* 0x006fc800078e00ff */
[----:B------:R3:W-:Y:S08]  /*c3f0*/  SYNCS.ARRIVE.TRANS64 RZ, [R2+URZ+0x22850], R3 ;  /* 0x0228500302ff79a7 */ /* 0x0007f0000800003f */
[----:B------:R-:W-:Y:S05]  /*c400*/  @!P2 BRA `(.L_x_3340) ;  /* 0x000000000004a947 */ /* 0x000fea0003800000 */
[----:B------:R-:W-:Y:S01]  /*c410*/  BPT.TRAP 0x1 ;  /* 0x000000040000795c */ /* 0x000fe20000300000 */
.L_x_3340:
        /* <DEDUP_REMOVED lines=30> */
.L_x_3335:
[----:B------:R-:W-:Y:S05]  /*c600*/  BSYNC B0 ;  /* 0x0000000000007941 */ /* 0x000fea0003800000 */
.L_x_3334:
[----:B------:R-:W-:-:S06]  /*c610*/  UIADD3 UR6, UR38, -0x3, URZ ;  /* 0xfffffffd26067890 */ /* 0x000fcc000fffe03f */
[----:B------:R-:W-:-:S07]  /*c620*/  MOV R8, UR6 ;  /* 0x0000000600087c02 */ /* 0x000fce0008000f00 */
.L_x_3333:
[----:B------:R-:W-:Y:S01]  /*c630*/  ISETP.NE.AND P2, PT, R9, RZ, PT ;  /* 0x000000ff0900720c */ /* 0x000fe20003f45270 */
[----:B------:R-:W-:-:S12]  /*c640*/  BSSY B0, `(.L_x_3332) ;  /* 0x00000c2000007945 */ /* 0x000fd80003800000 */
[----:B------:R-:W-:Y:S05]  /*c650*/  @!P2 BRA `(.L_x_3341) ;  /* 0x0000000c0000a947 */ /* 0x000fea0003800000 */
.L_x_3356:
        /* <DEDUP_REMOVED lines=8> */
[----:B------:R-:W-:Y:S01]  /*c6e0*/  MOV R10, R8 ;  /* 0x00000008000a7202 */ /* 0x000fe20000000f00 */
        /* <DEDUP_REMOVED lines=14> */
[----:B--2---:R-:W-:-:S04]  /*c7d0*/  LEA R4, P2, R2, R4, 0x2 ;  /* 0x0000000402047211 */ /* 0x004fc800078410ff */
[----:B------:R-:W-:-:S05]  /*c7e0*/  LEA.HI.X R5, R2, R5, R3, 0x2, P2 ;  /* 0x0000000502057211 */ /* 0x000fca00010f1403 */
[----:B------:R1:W5:Y:S01]  /*c7f0*/  LDG.E R4, desc[UR46][R4.64] ;  /* 0x0000002e04047981 */ /* 0x000362000c1e1900 */
[----:B------:R-:W-:-:S05]  /*c800*/  IADD3 R3, -R11, RZ, RZ ;  /* 0x000000ff0b037210 */ /* 0x000fca0007ffe1ff */
[----:B------:R-:W-:-:S07]  /*c810*/  IMAD R10, R10, R3, R8 ;  /* 0x000000030a0a7224 */ /* 0x000fce00078e0208 */
.L_x_3344:
[----:B------:R-:W1:Y:S01]  /*c820*/  S2R R2, SR_TID.X ;  /* 0x0000000000027919 */ /* 0x000e620000002100 */
[----:B------:R-:W-:Y:S02]  /*c830*/  LEA R3, R9, UR37, 0x3 ;  /* 0x0000002509037c11 */ /* 0x000fe4000f8e18ff */
[----:B-1----:R-:W-:Y:S02]  /*c840*/  LOP3.LUT R5, R2, 0x7f, RZ, 0xc0, !PT ;  /* 0x0000007f02057812 */ /* 0x002fe400078ec0ff */
[----:B------:R-:W-:Y:S02]  /*c850*/  SHF.L.U32 R2, R17, 0x1f, RZ ;  /* 0x0000001f11027819 */ /* 0x000fe400000006ff */
[----:B------:R-:W-:Y:S02]  /*c860*/  ISETP.NE.AND P2, PT, R5, RZ, PT ;  /* 0x000000ff0500720c */ /* 0x000fe40003f45270 */
[----:B------:R-:W1:Y:S02]  /*c870*/  SYNCS.PHASECHK.TRANS64.TRYWAIT P3, [R3+URZ+0x22840], R2 ;  /* 0x02284002030075a7 */ /* 0x000e64000806017f */
[----:B-1----:R-:W-:Y:S09]  /*c880*/  @!P3 BRA `(.L_x_3345) ;  /* 0x00000014002cb947 */ /* 0x002ff20003800000 */
.L_x_3381:
[----:B------:R-:W-:Y:S05]  /*c890*/  @P2 BRA `(.L_x_3346) ;  /* 0x0000000000142947 */ /* 0x000fea0003800000 */
[----:B------:R-:W-:Y:S01]  /*c8a0*/  ISETP.NE.AND P3, PT, R19, RZ, PT ;  /* 0x000000ff1300720c */ /* 0x000fe20003f65270 */
[----:B------:R-:W-:-:S04]  /*c8b0*/  IMAD.MOV.U32 R12, RZ, RZ, 0x3000 ;  /* 0x00003000ff0c7424 */ /* 0x000fc800078e00ff */
[----:B------:R2:W-:Y:S08]  /*c8c0*/  SYNCS.ARRIVE.TRANS64 RZ, [R3+URZ+0x22830], R12 ;  /* 0x0228300c03ff79a7 */ /* 0x0005f0000800003f */
[----:B------:R-:W-:Y:S05]  /*c8d0*/  @!P3 BRA `(.L_x_3346) ;  /* 0x000000000004b947 */ /* 0x000fea0003800000 */
[----:B------:R-:W-:Y:S01]  /*c8e0*/  BPT.TRAP 0x1 ;  /* 0x000000040000795c */ /* 0x000fe20000300000 */
.L_x_3346:
        /* <DEDUP_REMOVED lines=17> */
.L_x_3382:
[----:B------:R-:W-:Y:S05]  /*ca00*/  @P2 BRA `(.L_x_3348) ;  /* 0x0000000000142947 */ /* 0x000fea0003800000 */
[----:B------:R-:W-:Y:S02]  /*ca10*/  ISETP.NE.AND P2, PT, R19, RZ, PT ;  /* 0x000000ff1300720c */ /* 0x000fe40003f45270 */
[----:B-1-3--:R-:W-:-:S04]  /*ca20*/  MOV R2, 0xc000 ;  /* 0x0000c00000027802 */ /* 0x00afc80000000f00 */
[----:B------:R4:W-:Y:S07]  /*ca30*/  SYNCS.ARRIVE.TRANS64 RZ, [R3+URZ+0x22850], R2 ;  /* 0x0228500203ff79a7 */ /* 0x0009ee000800003f */
[----:B------:R-:W-:Y:S05]  /*ca40*/  @!P2 BRA `(.L_x_3348) ;  /* 0x000000000004a947 */ /* 0x000fea0003800000 */
[----:B------:R-:W-:Y:S01]  /*ca50*/  BPT.TRAP 0x1 ;  /* 0x000000040000795c */ /* 0x000fe20000300000 */
.L_x_3348:
        /* <DEDUP_REMOVED lines=30> */
.L_x_3343:
[----:B------:R-:W-:Y:S05]  /*cc40*/  BSYNC B1 ;  /* 0x0000000000017941 */ /* 0x000fea0003800000 */
.L_x_3342:
[----:B------:R-:W-:Y:S01]  /*cc50*/  VIADD R9, R9, 0x1 ;  /* 0x0000000109097836 */ /* 0x000fe20000000000 */
[----:B------:R-:W-:Y:S04]  /*cc60*/  BSSY B1, `(.L_x_3349) ;  /* 0x000005c000017945 */ /* 0x000fe80003800000 */
[----:B------:R-:W-:-:S04]  /*cc70*/  ISETP.NE.AND P2, PT, R9, 0x2, PT ;  /* 0x000000020900780c */ /* 0x000fc80003f45270 */
[----:B---34-:R-:W-:Y:S02]  /*cc80*/  SEL R2, RZ, 0x1, P2 ;  /* 0x00000001ff027807 */ /* 0x018fe40001000000 */
[----:B------:R-:W-:Y:S02]  /*cc90*/  SEL R16, R9, RZ, P2 ;  /* 0x000000ff09107207 */ /* 0x000fe40001000000 */
[----:B------:R-:W-:Y:S01]  /*cca0*/  LOP3.LUT R17, R17, R2, RZ, 0x3c, !PT ;  /* 0x0000000211117212 */ /* 0x000fe200078e3cff */
[----:B------:R-:W-:Y:S06]  /*ccb0*/  @!P6 BRA `(.L_x_3350) ;  /* 0x000000040058e947 */ /* 0x000fec0003800000 */
[----:B------:R-:W-:Y:S01]  /*ccc0*/  IADD3 R10, R8, -0x1, RZ ;  /* 0xffffffff080a7810 */ /* 0x000fe20007ffe0ff */
[----:B------:R-:W-:Y:S06]  /*ccd0*/  @!P0 BRA `(.L_x_3351) ;  /* 0x0000000000488947 */ /* 0x000fec0003800000 */
[----:B------:R-:W1:Y:S01]  /*cce0*/  LDC R9, c[0x0][0x41c] ;  /* 0x00010700ff097b82 */ /* 0x000e620000000800 */
[----:B------:R-:W-:Y:S02]  /*ccf0*/  IMAD.MOV.U32 R11, RZ, RZ, R10 ;  /* 0x000000ffff0b7224 */ /* 0x000fe400078e000a */
[----:B------:R-:W-:-:S04]  /*cd00*/  IMAD R13, R7, UR4, RZ ;  /* 0x00000004070d7c24 */ /* 0x000fc8000f8e02ff */
[----:B------:R-:W-:Y:S01]  /*cd10*/  IMAD R13, R6, UR5, R13 ;  /* 0x00000005060d7c24 */ /* 0x000fe2000f8e020d */
[----:B------:R-:W3:Y:S01]  /*cd20*/  LDC.64 R4, c[0x0][0x3f8] ;  /* 0x0000fe00ff047b82 */ /* 0x000ee20000000a00 */
[----:B-1----:R-:W-:-:S13]  /*cd30*/  ISETP.NE.AND P2, PT, R9, 0x1, PT ;  /* 0x000000010900780c */ /* 0x002fda0003f45270 */
[----:B--2---:R-:W1:Y:S02]  /*cd40*/  @P2 LDC.64 R2, c[0x0][0x420] ;  /* 0x00010800ff022b82 */ /* 0x004e640000000a00 */
[----:B-1----:R-:W-:-:S05]  /*cd50*/  @P2 IMAD.HI.U32 R2, R10, R2, RZ ;  /* 0x000000020a022227 */ /* 0x002fca00078e00ff */
[----:B------:R-:W-:-:S04]  /*cd60*/  @P2 SHF.R.U32.HI R11, RZ, R3, R2 ;  /* 0x00000003ff0b2219 */ /* 0x000fc80000011602 */
[----:B------:R-:W-:Y:S02]  /*cd70*/  SHF.R.S32.HI R3, RZ, 0x1f, R11 ;  /* 0x0000001fff037819 */ /* 0x000fe4000001140b */
[----:B------:R-:W-:-:S05]  /*cd80*/  MOV R2, R11 ;  /* 0x0000000b00027202 */ /* 0x000fca0000000f00 */
[----:B------:R-:W-:-:S04]  /*cd90*/  IMAD.WIDE.U32 R2, R6, UR4, R2 ;  /* 0x0000000406027c25 */ /* 0x000fc8000f8e0002 */
[----:B------:R-:W-:Y:S01]  /*cda0*/  IMAD.IADD R3, R13, 0x1, R3 ;  /* 0x000000010d037824 */ /* 0x000fe200078e0203 */
[----:B---3--:R-:W-:-:S04]  /*cdb0*/  LEA R4, P2, R2, R4, 0x2 ;  /* 0x0000000402047211 */ /* 0x008fc800078410ff */
[----:B------:R-:W-:-:S05]  /*cdc0*/  LEA.HI.X R5, R2, R5, R3, 0x2, P2 ;  /* 0x0000000502057211 */ /* 0x000fca00010f1403 */
[----:B------:R1:W5:Y:S01]  /*cdd0*/  LDG.E R4, desc[UR46][R4.64] ;  /* 0x0000002e04047981 */ /* 0x000362000c1e1900 */
[----:B------:R-:W-:-:S05]  /*cde0*/  IADD3 R2, -R11, RZ, RZ ;  /* 0x000000ff0b027210 */ /* 0x000fca0007ffe1ff */
[----:B------:R-:W-:-:S07]  /*cdf0*/  IMAD R10, R9, R2, R10 ;  /* 0x00000002090a7224 */ /* 0x000fce00078e020a */
.L_x_3351:
[----:B------:R-:W1:Y:S01]  /*ce00*/  S2R R2, SR_TID.X ;  /* 0x0000000000027919 */ /* 0x000e620000002100 */
[----:B--2---:R-:W-:Y:S02]  /*ce10*/  SHF.L.U32 R3, R17, 0x1f, RZ ;  /* 0x0000001f11037819 */ /* 0x004fe400000006ff */
[----:B-1----:R-:W-:Y:S02]  /*ce20*/  LOP3.LUT R5, R2, 0x7f, RZ, 0xc0, !PT ;  /* 0x0000007f02057812 */ /* 0x002fe400078ec0ff */
[----:B------:R-:W-:Y:S02]  /*ce30*/  LEA R2, R16, UR37, 0x3 ;  /* 0x0000002510027c11 */ /* 0x000fe4000f8e18ff */
[----:B------:R-:W-:Y:S02]  /*ce40*/  ISETP.NE.AND P2, PT, R5, RZ, PT ;  /* 0x000000ff0500720c */ /* 0x000fe40003f45270 */
[----:B------:R-:W1:Y:S02]  /*ce50*/  SYNCS.PHASECHK.TRANS64.TRYWAIT P3, [R2+URZ+0x22840], R3 ;  /* 0x02284003020075a7 */ /* 0x000e64000806017f */
[----:B-1----:R-:W-:Y:S09]  /*ce60*/  @!P3 BRA `(.L_x_3352) ;  /* 0x0000000c00dcb947 */ /* 0x002ff20003800000 */
.L_x_3383:
[----:B------:R-:W-:Y:S05]  /*ce70*/  @P2 BRA `(.L_x_3353) ;  /* 0x0000000000142947 */ /* 0x000fea0003800000 */
[----:B------:R-:W-:Y:S01]  /*ce80*/  ISETP.NE.AND P3, PT, R19, RZ, PT ;  /* 0x000000ff1300720c */ /* 0x000fe20003f65270 */
[----:B------:R-:W-:-:S04]  /*ce90*/  IMAD.MOV.U32 R5, RZ, RZ, 0x3000 ;  /* 0x00003000ff057424 */ /* 0x000fc800078e00ff */
[----:B------:R2:W-:Y:S08]  /*cea0*/  SYNCS.ARRIVE.TRANS64 RZ, [R2+URZ+0x22830], R5 ;  /* 0x0228300502ff79a7 */ /* 0x0005f0000800003f */
[----:B------:R-:W-:Y:S05]  /*ceb0*/  @!P3 BRA `(.L_x_3353) ;  /* 0x000000000004b947 */ /* 0x000fea0003800000 */
[----:B------:R-:W-:Y:S01]  /*cec0*/  BPT.TRAP 0x1 ;  /* 0x000000040000795c */ /* 0x000fe20000300000 */
.L_x_3353:
        /* <DEDUP_REMOVED lines=17> */
.L_x_3384:
[----:B------:R-:W-:Y:S05]  /*cfe0*/  @P2 BRA `(.L_x_3355) ;  /* 0x0000000000142947 */ /* 0x000fea0003800000 */
[----:B------:R-:W-:Y:S02]  /*cff0*/  ISETP.NE.AND P2, PT, R19, RZ, PT ;  /* 0x000000ff1300720c */ /* 0x000fe40003f45270 */
[----:B-1-3--:R-:W-:-:S04]  /*d000*/  MOV R3, 0xc000 ;  /* 0x0000c00000037802 */ /* 0x00afc80000000f00 */
[----:B------:R4:W-:Y:S07]  /*d010*/  SYNCS.ARRIVE.TRANS64 RZ, [R2+URZ+0x22850], R3 ;  /* 0x0228500302ff79a7 */ /* 0x0009ee000800003f */
[----:B------:R-:W-:Y:S05]  /*d020*/  @!P2 BRA `(.L_x_3355) ;  /* 0x000000000004a947 */ /* 0x000fea0003800000 */
[----:B------:R-:W-:Y:S01]  /*d030*/  BPT.TRAP 0x1 ;  /* 0x000000040000795c */ /* 0x000fe20000300000 */
.L_x_3355:
        /* <DEDUP_REMOVED lines=30> */
.L_x_3350:
[----:B------:R-:W-:Y:S05]  /*d220*/  BSYNC B1 ;  /* 0x0000000000017941 */ /* 0x000fea0003800000 */
.L_x_3349:
[C---:B------:R-:W-:Y:S01]  /*d230*/  ISETP.GT.AND P2, PT, R8.reuse, 0x1, PT ;  /* 0x000000010800780c */ /* 0x040fe20003f44270 */
[----:B------:R-:W-:-:S12]  /*d240*/  VIADD R8, R8, 0xfffffffe ;  /* 0xfffffffe08087836 */ /* 0x000fd80000000000 */
[----:B------:R-:W-:Y:S05]  /*d250*/  @P2 BRA `(.L_x_3356) ;  /* 0xfffffff400002947 */ /* 0x000fea000383ffff */
.L_x_3341:
[----:B------:R-:W-:Y:S05]  /*d260*/  BSYNC B0 ;  /* 0x0000000000007941 */ /* 0x000fea0003800000 */
.L_x_3332:
[----:B------:R-:W-:Y:S01]  /*d270*/  IADD3 R16, R16, 0x1, RZ ;  /* 0x0000000110107810 */ /* 0x000fe20007ffe0ff */
[----:B------:R-:W-:Y:S03]  /*d280*/  BSSY B0, `(.L_x_3357) ;  /* 0x0000011000007945 */ /* 0x000fe60003800000 */
        /* <DEDUP_REMOVED lines=16> */
.L_x_3358:
[----:B------:R-:W-:Y:S05]  /*d390*/  BSYNC B0 ;  /* 0x0000000000007941 */ /* 0x000fea0003800000 */
.L_x_3357:
[----:B------:R-:W-:Y:S01]  /*d3a0*/  SEL R16, R16, RZ, P0 ;  /* 0x000000ff10107207 */ /* 0x000fe20000000000 */
[----:B------:R-:W-:-:S07]  /*d3b0*/  IMAD.MOV.U32 R13, RZ, RZ, R18 ;  /* 0x000000ffff0d7224 */ /* 0x000fce00078e0012 */
.L_x_3317:
[----:B------:R-:W-:Y:S05]  /*d3c0*/  BSYNC B6 ;  /* 0x0000000000067941 */ /* 0x000fea0003800000 */
.L_x_3315:
[----:B------:R-:W-:-:S03]  /*d3d0*/  UMOV UR6, 0xffffffff ;  /* 0xffffffff00067882 */ /* 0x000fc60000000000 */
[----:B------:R-:W-:Y:S05]  /*d3e0*/  BRA.DIV UR6, `(.L_x_3359) ;  /* 0x0000000a06a47947 */ /* 0x000fea000b800000 */
[----:B------:R1:W1:Y:S02]  /*d3f0*/  SHFL.IDX PT, R14, R13, RZ, 0x1f ;  /* 0x00001fff0d0e7589 */ /* 0x00026400000e0000 */
.L_x_3387:
[----:B------:R-:W-:Y:S01]  /*d400*/  ISETP.NE.AND P0, PT, R19, RZ, PT ;  /* 0x000000ff1300720c */ /* 0x000fe20003f05270 */
[----:B------:R-:W-:Y:S05]  /*d410*/  WARPSYNC.ALL ;  /* 0x0000000000007948 */ /* 0x000fea0003800000 */
[----:B------:R-:W-:Y:S01]  /*d420*/  BAR.SYNC.DEFER_BLOCKING 0x4, 0x120 ;  /* 0x0104800000007b1d */ /* 0x000fe20000010000 */
[----:B-1----:R-:W-:-:S05]  /*d430*/  MOV R18, R14 ;  /* 0x0000000e00127202 */ /* 0x002fca0000000f00 */
        /* <DEDUP_REMOVED lines=8> */
.L_x_3312:
        /* <DEDUP_REMOVED lines=11> */
.L_x_3388:
        /* <DEDUP_REMOVED lines=10> */
[----:B------:R-:W-:-:S04]  /*d610*/  MOV R0, UR4 ;  /* 0x0000000400007c02 */ /* 0x000fc80008000f00 */
[----:B------:R-:W-:-:S13]  /*d620*/  ISETP.NE.AND P2, PT, R0, 0x3, PT ;  /* 0x000000030000780c */ /* 0x000fda0003f45270 */
[----:B------:R-:W-:Y:S05]  /*d630*/  @!P2 BRA `(.L_x_3364) ;  /* 0x000000000004a947 */ /* 0x000fea0003800000 */
[----:B------:R-:W-:Y:S01]  /*d640*/  BPT.TRAP 0x1 ;  /* 0x000000040000795c */ /* 0x000fe20000300000 */
.L_x_3364:
[----:B------:R-:W-:Y:S01]  /*d650*/  VIADD R3, R7, 0x22840 ;  /* 0x0002284007037836 */ /* 0x000fe20000000000 */
[----:B------:R-:W-:Y:S01]  /*d660*/  SHF.L.U32 R4, R17, 0x1f, RZ ;  /* 0x0000001f11047819 */ /* 0x000fe200000006ff */
[----:B------:R-:W-:-:S03]  /*d670*/  VIADD R0, R16, 0x1 ;  /* 0x0000000110007836 */ /* 0x000fc60000000000 */
[----:B------:R-:W-:Y:S02]  /*d680*/  LEA R5, R16, R3, 0x3 ;  /* 0x0000000310057211 */ /* 0x000fe400078e18ff */
[----:B------:R-:W-:Y:S02]  /*d690*/  ISETP.NE.AND P1, PT, R0, 0x2, PT ;  /* 0x000000020000780c */ /* 0x000fe40003f25270 */
[----:B------:R-:W1:Y:S02]  /*d6a0*/  SYNCS.PHASECHK.TRANS64.TRYWAIT P0, [R5+URZ], R4 ;  /* 0x00000004050075a7 */ /* 0x000e64000800017f */
[----:B------:R-:W-:-:S04]  /*d6b0*/  SEL R2, RZ, 0x1, P1 ;  /* 0x00000001ff027807 */ /* 0x000fc80000800000 */
[----:B------:R-:W-:Y:S02]  /*d6c0*/  LOP3.LUT R17, R17, R2, RZ, 0x3c, !PT ;  /* 0x0000000211117212 */ /* 0x000fe400078e3cff */
[----:B------:R-:W-:Y:S02]  /*d6d0*/  SEL R2, R0, RZ, P1 ;  /* 0x000000ff00027207 */ /* 0x000fe40000800000 */
[----:B------:R-:W-:Y:S02]  /*d6e0*/  SHF.L.U32 R0, R17, 0x1f, RZ ;  /* 0x0000001f11007819 */ /* 0x000fe400000006ff */
[----:B------:R-:W-:Y:S01]  /*d6f0*/  LEA R3, R2, R3, 0x3 ;  /* 0x0000000302037211 */ /* 0x000fe200078e18ff */
[----:B-1----:R-:W-:Y:S06]  /*d700*/  @!P0 BRA `(.L_x_3365) ;  /* 0x0000000800148947 */ /* 0x002fec0003800000 */
.L_x_3389:
[----:B------:R-:W2:Y:S02]  /*d710*/  SYNCS.PHASECHK.TRANS64.TRYWAIT P0, [R3+URZ], R0 ;  /* 0x00000000030075a7 */ /* 0x000ea4000800017f */
[----:B--2---:R-:W-:Y:S05]  /*d720*/  @!P0 BRA `(.L_x_3366) ;  /* 0x0000000800208947 */ /* 0x004fea0003800000 */
.L_x_3390:
[----:B------:R-:W-:Y:S05]  /*d730*/  @!P2 BRA `(.L_x_3367) ;  /* 0x000000000004a947 */ /* 0x000fea0003800000 */
[----:B------:R-:W-:Y:S01]  /*d740*/  BPT.TRAP 0x1 ;  /* 0x000000040000795c */ /* 0x000fe20000300000 */
.L_x_3367:
[----:B--2---:R-:W-:-:S05]  /*d750*/  VIADD R3, R7, 0x22860 ;  /* 0x0002286007037836 */ /* 0x004fca0000000000 */
[----:B-1----:R-:W-:-:S04]  /*d760*/  LEA R5, R16, R3, 0x3 ;  /* 0x0000000310057211 */ /* 0x002fc800078e18ff */
[----:B------:R-:W1:Y:S02]  /*d770*/  SYNCS.PHASECHK.TRANS64.TRYWAIT P0, [R5+URZ], R4 ;  /* 0x00000004050075a7 */ /* 0x000e64000800017f */
[----:B-1----:R-:W-:Y:S05]  /*d780*/  @!P0 BRA `(.L_x_3368) ;  /* 0x00000008001c8947 */ /* 0x002fea0003800000 */
.L_x_3391:
[----:B------:R-:W-:-:S07]  /*d790*/  IMAD R3, R2, 0x8, R3 ;  /* 0x0000000802037824 */ /* 0x000fce00078e0203 */
.L_x_3369:
[----:B--2---:R2:W3:Y:S02]  /*d7a0*/  SYNCS.PHASECHK.TRANS64.TRYWAIT P0, [R3+URZ], R0 ;  /* 0x00000000030075a7 */ /* 0x0044e4000800017f */
[----:B---3--:R-:W-:Y:S05]  /*d7b0*/  @!P0 NANOSLEEP.SYNCS 0x989680 ;  /* 0x009896800000895d */ /* 0x008fea0003900000 */
[----:B------:R-:W3:Y:S02]  /*d7c0*/  @!P0 SYNCS.PHASECHK.TRANS64 P0, [R3+URZ], R0 ;  /* 0x00000000030085a7 */ /* 0x000ee4000800007f */
[----:B---3--:R-:W-:Y:S05]  /*d7d0*/  @!P0 BRA `(.L_x_3369) ;  /* 0xfffffffc00f08947 */ /* 0x008fea000383ffff */
.L_x_3363:
[----:B------:R-:W-:Y:S05]  /*d7e0*/  BSYNC B0 ;  /* 0x0000000000007941 */ /* 0x000fea0003800000 */
.L_x_3362:
[----:B------:R-:W-:Y:S05]  /*d7f0*/  EXIT ;  /* 0x000000000000794d */ /* 0x000fea0003800000 */
.L_x_3269:
[----:B-1----:R-:W-:-:S04]  /*d800*/  MOV R3, UR49 ;  /* 0x0000003100037c02 */ /* 0x002fc80008000f00 */
[----:B------:R1:W2:Y:S03]  /*d810*/  SYNCS.PHASECHK.TRANS64.TRYWAIT P0, [R3+URZ+0x22800], R0 ;  /* 0x02280000030075a7 */ /* 0x0002a6000800017f */
[----:B--2---:R-:W-:Y:S05]  /*d820*/  @!P0 NANOSLEEP.SYNCS 0x989680 ;  /* 0x009896800000895d */ /* 0x004fea0003900000 */
[----:B------:R-:W2:Y:S02]  /*d830*/  @!P0 SYNCS.PHASECHK.TRANS64 P0, [R3+URZ+0x22800], R0 ;  /* 0x02280000030085a7 */ /* 0x000ea4000800007f */
[----:B--2---:R-:W-:Y:S05]  /*d840*/  @!P0 BRA `(.L_x_3269) ;  /* 0xfffffffc00ec8947 */ /* 0x004fea000383ffff */
[----:B------:R-:W-:Y:S05]  /*d850*/  BRA `(.L_x_3370) ;  /* 0xffffff3c00fc7947 */ /* 0x000fea000383ffff */
.L_x_3273:
[----:B--2---:R-:W-:-:S04]  /*d860*/  IMAD.U32 R0, RZ, RZ, UR21 ;  /* 0x00000015ff007e24 */ /* 0x004fc8000f8e00ff */
[----:B------:R2:W3:Y:S03]  /*d870*/  SYNCS.PHASECHK.TRANS64.TRYWAIT P1, [R0+URZ+0x22830], R7 ;  /* 0x02283007000075a7 */ /* 0x0004e6000802017f */
[----:B---3--:R-:W-:Y:S05]  /*d880*/  @!P1 NANOSLEEP.SYNCS 0x989680 ;  /* 0x009896800000995d */ /* 0x008fea0003900000 */
[----:B------:R-:W3:Y:S02]  /*d890*/  @!P1 SYNCS.PHASECHK.TRANS64 P1, [R0+URZ+0x22830], R7 ;  /* 0x02283007000095a7 */ /* 0x000ee4000802007f */
[----:B---3--:R-:W-:Y:S05]  /*d8a0*/  @!P1 BRA `(.L_x_3273) ;  /* 0xfffffffc00ec9947 */ /* 0x008fea000383ffff */
[----:B------:R-:W-:Y:S05]  /*d8b0*/  BRA `(.L_x_3272) ;  /* 0xffffff4000207947 */ /* 0x000fea000383ffff */
.L_x_3277:
[----:B--2---:R2:W3:Y:S02]  /*d8c0*/  SYNCS.PHASECHK.TRANS64.TRYWAIT P2, [R8+URZ+0x22850], R7 ;  /* 0x02285007080075a7 */ /* 0x0044e4000804017f */
[----:B---3--:R-:W-:Y:S05]  /*d8d0*/  @!P2 NANOSLEEP.SYNCS 0x989680 ;  /* 0x009896800000a95d */ /* 0x008fea0003900000 */
[----:B------:R-:W3:Y:S02]  /*d8e0*/  @!P2 SYNCS.PHASECHK.TRANS64 P2, [R8+URZ+0x22850], R7 ;  /* 0x022850070800a5a7 */ /* 0x000ee4000804007f */
[----:B---3--:R-:W-:Y:S05]  /*d8f0*/  @!P2 BRA `(.L_x_3277) ;  /* 0xfffffffc00f0a947 */ /* 0x008fea000383ffff */
[----:B------:R-:W-:Y:S05]  /*d900*/  BRA `(.L_x_3276) ;  /* 0xffffff5c008c7947 */ /* 0x000fea000383ffff */
.L_x_3282:
[----:B--2---:R-:W-:-:S04]  /*d910*/  MOV R5, UR30 ;  /* 0x0000001e00057c02 */ /* 0x004fc80008000f00 */
[----:B------:R2:W3:Y:S03]  /*d920*/  SYNCS.PHASECHK.TRANS64.TRYWAIT P2, [R5+URZ+0x22830], R6 ;  /* 0x02283006050075a7 */ /* 0x0004e6000804017f */
[----:B---3--:R-:W-:Y:S05]  /*d930*/  @!P2 NANOSLEEP.SYNCS 0x989680 ;  /* 0x009896800000a95d */ /* 0x008fea0003900000 */
[----:B------:R-:W3:Y:S02]  /*d940*/  @!P2 SYNCS.PHASECHK.TRANS64 P2, [R5+URZ+0x22830], R6 ;  /* 0x022830060500a5a7 */ /* 0x000ee4000804007f */
[----:B---3--:R-:W-:Y:S05]  /*d950*/  @!P2 BRA `(.L_x_3282) ;  /* 0xfffffffc00eca947 */ /* 0x008fea000383ffff */
[----:B------:R-:W-:Y:S05]  /*d960*/  BRA `(.L_x_3281) ;  /* 0xffffff6000a87947 */ /* 0x000fea000383ffff */
.L_x_3286:
[----:B--2---:R2:W3:Y:S02]  /*d970*/  SYNCS.PHASECHK.TRANS64.TRYWAIT P2, [R185+URZ+0x22850], R6 ;  /* 0x02285006b90075a7 */ /* 0x0044e4000804017f */
[----:B---3--:R-:W-:Y:S05]  /*d980*/  @!P2 NANOSLEEP.SYNCS 0x989680 ;  /* 0x009896800000a95d */ /* 0x008fea0003900000 */
[----:B------:R-:W3:Y:S02]  /*d990*/  @!P2 SYNCS.PHASECHK.TRANS64 P2, [R185+URZ+0x22850], R6 ;  /* 0x02285006b900a5a7 */ /* 0x000ee4000804007f */
[----:B---3--:R-:W-:Y:S05]  /*d9a0*/  @!P2 BRA `(.L_x_3286) ;  /* 0xfffffffc00f0a947 */ /* 0x008fea000383ffff */
[----:B------:R-:W-:Y:S05]  /*d9b0*/  BRA `(.L_x_3285) ;  /* 0xffffff8800007947 */ /* 0x000fea000383ffff */
.L_x_3292:
[----:B--2---:R-:W-:-:S04]  /*d9c0*/  IMAD.U32 R5, RZ, RZ, UR23 ;  /* 0x00000017ff057e24 */ /* 0x004fc8000f8e00ff */
[----:B------:R2:W3:Y:S03]  /*d9d0*/  SYNCS.PHASECHK.TRANS64.TRYWAIT P2, [R5+URZ+0x22830], R6 ;  /* 0x02283006050075a7 */ /* 0x0004e6000804017f */
[----:B---3--:R-:W-:Y:S05]  /*d9e0*/  @!P2 NANOSLEEP.SYNCS 0x989680 ;  /* 0x009896800000a95d */ /* 0x008fea0003900000 */
[----:B------:R-:W3:Y:S02]  /*d9f0*/  @!P2 SYNCS.PHASECHK.TRANS64 P2, [R5+URZ+0x22830], R6 ;  /* 0x022830060500a5a7 */ /* 0x000ee4000804007f */
[----:B---3--:R-:W-:Y:S05]  /*da00*/  @!P2 BRA `(.L_x_3292) ;  /* 0xfffffffc00eca947 */ /* 0x008fea000383ffff */
[----:B------:R-:W-:Y:S05]  /*da10*/  BRA `(.L_x_3291) ;  /* 0xffffff8800fc7947 */ /* 0x000fea000383ffff */
.L_x_3296:
[----:B--2---:R2:W3:Y:S02]  /*da20*/  SYNCS.PHASECHK.TRANS64.TRYWAIT P2, [R199+URZ+0x22850], R6 ;  /* 0x02285006c70075a7 */ /* 0x0044e4000804017f */
[----:B---3--:R-:W-:Y:S05]  /*da30*/  @!P2 NANOSLEEP.SYNCS 0x989680 ;  /* 0x009896800000a95d */ /* 0x008fea0003900000 */
[----:B------:R-:W3:Y:S02]  /*da40*/  @!P2 SYNCS.PHASECHK.TRANS64 P2, [R199+URZ+0x22850], R6 ;  /* 0x02285006c700a5a7 */ /* 0x000ee4000804007f */
[----:B---3--:R-:W-:Y:S05]  /*da50*/  @!P2 BRA `(.L_x_3296) ;  /* 0xfffffffc00f0a947 */ /* 0x008fea000383ffff */
[----:B------:R-:W-:Y:S05]  /*da60*/  BRA `(.L_x_3295) ;  /* 0xffffffa800907947 */ /* 0x000fea000383ffff */
.L_x_3321:
[----:B------:R-:W1:Y:S01]  /*da70*/  S2R R7, SR_TID.X ;  /* 0x0000000000077919 */ /* 0x000e620000002100 */
[----:B------:R-:W-:Y:S01]  /*da80*/  IMAD.MOV.U32 R12, RZ, RZ, RZ ;  /* 0x000000ffff0c7224 */ /* 0x000fe200078e00ff */
[----:B------:R-:W-:Y:S01]  /*da90*/  MOV R11, 0x1f ;  /* 0x0000001f000b7802 */ /* 0x000fe20000000f00 */
[----:B------:R-:W-:Y:S01]  /*daa0*/  IMAD.MOV.U32 R15, RZ, RZ, -0x1 ;  /* 0xffffffffff0f7424 */ /* 0x000fe200078e00ff */
[----:B-1----:R-:W-:-:S04]  /*dab0*/  SHF.R.U32.HI R7, RZ, 0x5, R7 ;  /* 0x00000005ff077819 */ /* 0x002fc80000011607 */
[----:B------:R-:W-:-:S04]  /*dac0*/  LOP3.LUT R7, R7, 0x3, RZ, 0xc0, !PT ;  /* 0x0000000307077812 */ /* 0x000fc800078ec0ff */
[----:B------:R-:W-:-:S07]  /*dad0*/  MOV R13, R7 ;  /* 0x00000007000d7202 */ /* 0x000fce0000000f00 */
[----:B------:R-:W-:Y:S05]  /*dae0*/  WARPSYNC.COLLECTIVE R15, `(.L_x_3371) ;  /* 0x000000000f087348 */ /* 0x000fea0003c00000 */
[----:B------:R1:W2:Y:S02]  /*daf0*/  SHFL.IDX P6, R14, R13, R12, R11 ;  /* 0x0000000c0d0e7389 */ /* 0x0002a400000c000b */
[----:B-12---:R-:W-:Y:S01]  /*db00*/  ENDCOLLECTIVE ;  /* 0x000000000000791b */ /* 0x006fe20003800000 */
.L_x_3371:
[----:B------:R-:W-:Y:S05]  /*db10*/  BRA `(.L_x_3372) ;  /* 0xffffffdc00247947 */ /* 0x000fea000383ffff */
.L_x_3322:
[----:B------:R-:W-:Y:S01]  /*db20*/  BSSY B0, `(.L_x_3373) ;  /* 0x0000006000007945 */ /* 0x000fe20003800000 */
[----:B------:R-:W-:-:S07]  /*db30*/  MOV R15, 0xffffffff ;  /* 0xffffffff000f7802 */ /* 0x000fce0000000f00 */
[----:B------:R-:W-:Y:S05]  /*db40*/  WARPSYNC.COLLECTIVE R15, `(.L_x_3374) ;  /* 0x000000000f0c7348 */ /* 0x000fea0003c00000 */
[----:B------:R-:W-:Y:S02]  /*db50*/  ELECT P6, UR62, PT ;  /* 0x00000000003e782f */ /* 0x000fe400038c0000 */
[----:B------:R-:W-:Y:S01]  /*db60*/  MOV R14, UR62 ;  /* 0x0000003e000e7c02 */ /* 0x000fe20008000f00 */
[----:B------:R-:W-:Y:S10]  /*db70*/  ENDCOLLECTIVE ;  /* 0x000000000000791b */ /* 0x000ff40003800000 */
.L_x_3374:
[----:B------:R-:W-:Y:S05]  /*db80*/  BSYNC B0 ;  /* 0x0000000000007941 */ /* 0x000fea0003800000 */
.L_x_3373:
[----:B------:R-:W-:Y:S05]  /*db90*/  BRA `(.L_x_3375) ;  /* 0xffffffdc00147947 */ /* 0x000fea000383ffff */
.L_x_3325:
[----:B-1----:R1:W2:Y:S02]  /*dba0*/  SYNCS.PHASECHK.TRANS64.TRYWAIT P2, [R8+URZ+0x22840], R5 ;  /* 0x02284005080075a7 */ /* 0x0022a4000804017f */
[----:B--2---:R-:W-:Y:S05]  /*dbb0*/  @!P2 NANOSLEEP.SYNCS 0x989680 ;  /* 0x009896800000a95d */ /* 0x004fea0003900000 */
[----:B------:R-:W2:Y:S02]  /*dbc0*/  @!P2 SYNCS.PHASECHK.TRANS64 P2, [R8+URZ+0x22840], R5 ;  /* 0x022840050800a5a7 */ /* 0x000ea4000804007f */
[----:B--2---:R-:W-:Y:S05]  /*dbd0*/  @!P2 BRA `(.L_x_3325) ;  /* 0xfffffffc00f0a947 */ /* 0x004fea000383ffff */
[----:B------:R-:W-:Y:S05]  /*dbe0*/  BRA `(.L_x_3376) ;  /* 0xffffffdc00707947 */ /* 0x000fea000383ffff */
.L_x_3327:
[----:B-1----:R-:W-:-:S04]  /*dbf0*/  IMAD.U32 R8, RZ, RZ, UR37 ;  /* 0x00000025ff087e24 */ /* 0x002fc8000f8e00ff */
[----:B------:R1:W2:Y:S03]  /*dc00*/  SYNCS.PHASECHK.TRANS64.TRYWAIT P2, [R8+URZ+0x22820], R5 ;  /* 0x02282005080075a7 */ /* 0x0002a6000804017f */
[----:B--2---:R-:W-:Y:S05]  /*dc10*/  @!P2 NANOSLEEP.SYNCS 0x989680 ;  /* 0x009896800000a95d */ /* 0x004fea0003900000 */
[----:B------:R-:W2:Y:S02]  /*dc20*/  @!P2 SYNCS.PHASECHK.TRANS64 P2, [R8+URZ+0x22820], R5 ;  /* 0x022820050800a5a7 */ /* 0x000ea4000804007f */
[----:B--2---:R-:W-:Y:S05]  /*dc30*/  @!P2 BRA `(.L_x_3327) ;  /* 0xfffffffc00eca947 */ /* 0x004fea000383ffff */
[----:B------:R-:W-:Y:S05]  /*dc40*/  BRA `(.L_x_3377) ;  /* 0xffffffe000107947 */ /* 0x000fea000383ffff */
.L_x_3330:
[----:B-1----:R1:W2:Y:S02]  /*dc50*/  SYNCS.PHASECHK.TRANS64.TRYWAIT P2, [R8+URZ+0x22860], R5 ;  /* 0x02286005080075a7 */ /* 0x0022a4000804017f */
[----:B--2---:R-:W-:Y:S05]  /*dc60*/  @!P2 NANOSLEEP.SYNCS 0x989680 ;  /* 0x009896800000a95d */ /* 0x004fea0003900000 */
[----:B------:R-:W2:Y:S02]  /*dc70*/  @!P2 SYNCS.PHASECHK.TRANS64 P2, [R8+URZ+0x22860], R5 ;  /* 0x022860050800a5a7 */ /* 0x000ea4000804007f */
[----:B--2---:R-:W-:Y:S05]  /*dc80*/  @!P2 BRA `(.L_x_3330) ;  /* 0xfffffffc00f0a947 */ /* 0x004fea000383ffff */
[----:B------:R-:W-:Y:S05]  /*dc90*/  BRA `(.L_x_3378) ;  /* 0xffffffe000247947 */ /* 0x000fea000383ffff */
.L_x_3337:
[----:B-1----:R1:W2:Y:S02]  /*dca0*/  SYNCS.PHASECHK.TRANS64.TRYWAIT P3, [R2+URZ+0x22840], R3 ;  /* 0x02284003020075a7 */ /* 0x0022a4000806017f */
[----:B--2---:R-:W-:Y:S05]  /*dcb0*/  @!P3 NANOSLEEP.SYNCS 0x989680 ;  /* 0x009896800000b95d */ /* 0x004fea0003900000 */
[----:B------:R-:W2:Y:S02]  /*dcc0*/  @!P3 SYNCS.PHASECHK.TRANS64 P3, [R2+URZ+0x22840], R3 ;  /* 0x022840030200b5a7 */ /* 0x000ea4000806007f */
[----:B--2---:R-:W-:Y:S05]  /*dcd0*/  @!P3 BRA `(.L_x_3337) ;  /* 0xfffffffc00f0b947 */ /* 0x004fea000383ffff */
[----:B------:R-:W-:Y:S05]  /*dce0*/  BRA `(.L_x_3379) ;  /* 0xffffffe400587947 */ /* 0x000fea000383ffff */
.L_x_3339:
[----:B--2---:R2:W3:Y:S02]  /*dcf0*/  SYNCS.PHASECHK.TRANS64.TRYWAIT P3, [R2+URZ+0x22860], R3 ;  /* 0x02286003020075a7 */ /* 0x0044e4000806017f */
[----:B---3--:R-:W-:Y:S05]  /*dd00*/  @!P3 NANOSLEEP.SYNCS 0x989680 ;  /* 0x009896800000b95d */ /* 0x008fea0003900000 */
[----:B------:R-:W3:Y:S02]  /*dd10*/  @!P3 SYNCS.PHASECHK.TRANS64 P3, [R2+URZ+0x22860], R3 ;  /* 0x022860030200b5a7 */ /* 0x000ee4000806007f */
[----:B---3--:R-:W-:Y:S05]  /*dd20*/  @!P3 BRA `(.L_x_3339) ;  /* 0xfffffffc00f0b947 */ /* 0x008fea000383ffff */
[----:B------:R-:W-:Y:S05]  /*dd30*/  BRA `(.L_x_3380) ;  /* 0xffffffe400a07947 */ /* 0x000fea000383ffff */
.L_x_3345:
[----:B-1----:R1:W2:Y:S02]  /*dd40*/  SYNCS.PHASECHK.TRANS64.TRYWAIT P3, [R3+URZ+0x22840], R2 ;  /* 0x02284002030075a7 */ /* 0x0022a4000806017f */
[----:B--2---:R-:W-:Y:S05]  /*dd50*/  @!P3 NANOSLEEP.SYNCS 0x989680 ;  /* 0x009896800000b95d */ /* 0x004fea0003900000 */
[----:B------:R-:W2:Y:S02]  /*dd60*/  @!P3 SYNCS.PHASECHK.TRANS64 P3, [R3+URZ+0x22840], R2 ;  /* 0x022840020300b5a7 */ /* 0x000ea4000806007f */
[----:B--2---:R-:W-:Y:S05]  /*dd70*/  @!P3 BRA `(.L_x_3345) ;  /* 0xfffffffc00f0b947 */ /* 0x004fea000383ffff */
[----:B------:R-:W-:Y:S05]  /*dd80*/  BRA `(.L_x_3381) ;  /* 0xffffffe800c07947 */ /* 0x000fea000383ffff */
.L_x_3347:
[----:B---3--:R3:W4:Y:S02]  /*dd90*/  SYNCS.PHASECHK.TRANS64.TRYWAIT P3, [R3+URZ+0x22860], R2 ;  /* 0x02286002030075a7 */ /* 0x008724000806017f */
[----:B----4-:R-:W-:Y:S05]  /*dda0*/  @!P3 NANOSLEEP.SYNCS 0x989680 ;  /* 0x009896800000b95d */ /* 0x010fea0003900000 */
[----:B------:R-:W4:Y:S02]  /*ddb0*/  @!P3 SYNCS.PHASECHK.TRANS64 P3, [R3+URZ+0x22860], R2 ;  /* 0x022860020300b5a7 */ /* 0x000f24000806007f */
[----:B----4-:R-:W-:Y:S05]  /*ddc0*/  @!P3 BRA `(.L_x_3347) ;  /* 0xfffffffc00f0b947 */ /* 0x010fea000383ffff */
[----:B------:R-:W-:Y:S05]  /*ddd0*/  BRA `(.L_x_3382) ;  /* 0xffffffec00087947 */ /* 0x000fea000383ffff */
.L_x_3352:
[----:B-1----:R1:W2:Y:S02]  /*dde0*/  SYNCS.PHASECHK.TRANS64.TRYWAIT P3, [R2+URZ+0x22840], R3 ;  /* 0x02284003020075a7 */ /* 0x0022a4000806017f */
[----:B--2---:R-:W-:Y:S05]  /*ddf0*/  @!P3 NANOSLEEP.SYNCS 0x989680 ;  /* 0x009896800000b95d */ /* 0x004fea0003900000 */
[----:B------:R-:W2:Y:S02]  /*de00*/  @!P3 SYNCS.PHASECHK.TRANS64 P3, [R2+URZ+0x22840], R3 ;  /* 0x022840030200b5a7 */ /* 0x000ea4000806007f */
[----:B--2---:R-:W-:Y:S05]  /*de10*/  @!P3 BRA `(.L_x_3352) ;  /* 0xfffffffc00f0b947 */ /* 0x004fea000383ffff */
[----:B------:R-:W-:Y:S05]  /*de20*/  BRA `(.L_x_3383) ;  /* 0xfffffff000107947 */ /* 0x000fea000383ffff */
.L_x_3354:
[----:B---3--:R3:W4:Y:S02]  /*de30*/  SYNCS.PHASECHK.TRANS64.TRYWAIT P3, [R2+URZ+0x22860], R3 ;  /* 0x02286003020075a7 */ /* 0x008724000806017f */
[----:B----4-:R-:W-:Y:S05]  /*de40*/  @!P3 NANOSLEEP.SYNCS 0x989680 ;  /* 0x009896800000b95d */ /* 0x010fea0003900000 */
[----:B------:R-:W4:Y:S02]  /*de50*/  @!P3 SYNCS.PHASECHK.TRANS64 P3, [R2+URZ+0x22860], R3 ;  /* 0x022860030200b5a7 */ /* 0x000f24000806007f */
[----:B----4-:R-:W-:Y:S05]  /*de60*/  @!P3 BRA `(.L_x_3354) ;  /* 0xfffffffc00f0b947 */ /* 0x010fea000383ffff */
[----:B------:R-:W-:Y:S05]  /*de70*/  BRA `(.L_x_3384) ;  /* 0xfffffff000587947 */ /* 0x000fea000383ffff */
.L_x_3359:
[----:B------:R-:W-:Y:S01]  /*de80*/  BSSY B0, `(.L_x_3385) ;  /* 0x0000007000007945 */ /* 0x000fe20003800000 */
[----:B--2---:R-:W-:Y:S01]  /*de90*/  MOV R12, RZ ;  /* 0x000000ff000c7202 */ /* 0x004fe20000000f00 */
[----:B------:R-:W-:Y:S01]  /*dea0*/  IMAD.MOV.U32 R11, RZ, RZ, 0x1f ;  /* 0x0000001fff0b7424 */ /* 0x000fe200078e00ff */
[----:B------:R-:W-:-:S07]  /*deb0*/  MOV R15, 0xffffffff ;  /* 0xffffffff000f7802 */ /* 0x000fce0000000f00 */
[----:B-1-34-:R-:W-:Y:S05]  /*dec0*/  WARPSYNC.COLLECTIVE R15, `(.L_x_3386) ;  /* 0x000000000f087348 */ /* 0x01afea0003c00000 */
[----:B------:R2:W1:Y:S02]  /*ded0*/  SHFL.IDX P6, R14, R13, R12, R11 ;  /* 0x0000000c0d0e7389 */ /* 0x00046400000c000b */
[----:B-1234-:R-:W-:Y:S01]  /*dee0*/  ENDCOLLECTIVE ;  /* 0x000000000000791b */ /* 0x01efe20003800000 */
.L_x_3386:
[----:B------:R-:W-:Y:S05]  /*def0*/  BSYNC B0 ;  /* 0x0000000000007941 */ /* 0x000fea0003800000 */
.L_x_3385:
[----:B------:R-:W-:Y:S05]  /*df00*/  BRA `(.L_x_3387) ;  /* 0xfffffff4003c7947 */ /* 0x000fea000383ffff */
.L_x_3361:
[----:B-1----:R1:W2:Y:S02]  /*df10*/  SYNCS.PHASECHK.TRANS64.TRYWAIT P0, [R7+URZ+0x22820], R0 ;  /* 0x02282000070075a7 */ /* 0x0022a4000800017f */
[----:B--2---:R-:W-:Y:S05]  /*df20*/  @!P0 NANOSLEEP.SYNCS 0x989680 ;  /* 0x009896800000895d */ /* 0x004fea0003900000 */
[----:B------:R-:W2:Y:S02]  /*df30*/  @!P0 SYNCS.PHASECHK.TRANS64 P0, [R7+URZ+0x22820], R0 ;  /* 0x02282000070085a7 */ /* 0x000ea4000800007f */
[----:B--2---:R-:W-:Y:S05]  /*df40*/  @!P0 BRA `(.L_x_3361) ;  /* 0xfffffffc00f08947 */ /* 0x004fea000383ffff */
[----:B------:R-:W-:Y:S05]  /*df50*/  BRA `(.L_x_3388) ;  /* 0xfffffff400847947 */ /* 0x000fea000383ffff */
.L_x_3365:
[----:B-1----:R1:W2:Y:S02]  /*df60*/  SYNCS.PHASECHK.TRANS64.TRYWAIT P0, [R5+URZ], R4 ;  /* 0x00000004050075a7 */ /* 0x0022a4000800017f */
[----:B--2---:R-:W-:Y:S05]  /*df70*/  @!P0 NANOSLEEP.SYNCS 0x989680 ;  /* 0x009896800000895d */ /* 0x004fea0003900000 */
[----:B------:R-:W2:Y:S02]  /*df80*/  @!P0 SYNCS.PHASECHK.TRANS64 P0, [R5+URZ], R4 ;  /* 0x00000004050085a7 */ /* 0x000ea4000800007f */
[----:B--2---:R-:W-:Y:S05]  /*df90*/  @!P0 BRA `(.L_x_3365) ;  /* 0xfffffffc00f08947 */ /* 0x004fea000383ffff */
[----:B------:R-:W-:Y:S05]  /*dfa0*/  BRA `(.L_x_3389) ;  /* 0xfffffff400d87947 */ /* 0x000fea000383ffff */
.L_x_3366:
[----:B--2---:R2:W3:Y:S02]  /*dfb0*/  SYNCS.PHASECHK.TRANS64.TRYWAIT P0, [R3+URZ], R0 ;  /* 0x00000000030075a7 */ /* 0x0044e4000800017f */
[----:B---3--:R-:W-:Y:S05]  /*dfc0*/  @!P0 NANOSLEEP.SYNCS 0x989680 ;  /* 0x009896800000895d */ /* 0x008fea0003900000 */
[----:B------:R-:W3:Y:S02]  /*dfd0*/  @!P0 SYNCS.PHASECHK.TRANS64 P0, [R3+URZ], R0 ;  /* 0x00000000030085a7 */ /* 0x000ee4000800007f */
[----:B---3--:R-:W-:Y:S05]  /*dfe0*/  @!P0 BRA `(.L_x_3366) ;  /* 0xfffffffc00f08947 */ /* 0x008fea000383ffff */
[----:B------:R-:W-:Y:S05]  /*dff0*/  BRA `(.L_x_3390) ;  /* 0xfffffff400cc7947 */ /* 0x000fea000383ffff */
.L_x_3368:
[----:B-1----:R1:W2:Y:S02]  /*e000*/  SYNCS.PHASECHK.TRANS64.TRYWAIT P0, [R5+URZ], R4 ;  /* 0x00000004050075a7 */ /* 0x0022a4000800017f */
[----:B--2---:R-:W-:Y:S05]  /*e010*/  @!P0 NANOSLEEP.SYNCS 0x989680 ;  /* 0x009896800000895d */ /* 0x004fea0003900000 */
[----:B------:R-:W2:Y:S02]  /*e020*/  @!P0 SYNCS.PHASECHK.TRANS64 P0, [R5+URZ], R4 ;  /* 0x00000004050085a7 */ /* 0x000ea4000800007f */
[----:B--2---:R-:W-:Y:S05]  /*e030*/  @!P0 BRA `(.L_x_3368) ;  /* 0xfffffffc00f08947 */ /* 0x004fea000383ffff */
[----:B------:R-:W-:Y:S05]  /*e040*/  BRA `(.L_x_3391) ;  /* 0xfffffff400d07947 */ /* 0x000fea000383ffff */
.L_x_3392:
        /* <DEDUP_REMOVED lines=11> */
.L_x_4729:


//--------------------- .text._ZN7cutlass13device_kernelIN5flash11enable_sm90INS1_16FlashAttnFwdSm90INS1_25CollectiveMainloopFwdSm90ILi2EN4cute5tupleIJNS5_1CILi1EEES8_S8_EEENS6_IJNS7_ILi128EEENS7_ILi96EEENS7_ILi64EEEEEELi256ENS_6half_tEfNS_4arch4Sm90ELb1ELb0ELb1ELb0ELb0ELb0ELb1ELb1ELb0ELb0ELb0ELb0EEENS1_21CollectiveEpilogueFwdINS6_IJSA_NS7_ILi256EEESB_EEES9_SE_SG_Li256ELb0ELb0ELb0ELb0EEENS1_30DynamicPersistentTileSchedulerILi256ELi32ELb0ELb0ELb1EEEEEEEEEvNT_6ParamsE --------------------------
	.section	.text._ZN7cutlass13device_kernelIN5flash11enable_sm90INS1_16FlashAttnFwdSm90INS1_25CollectiveMainloopFwdSm90ILi2EN4cute5tupleIJNS5_1CILi1EEES8_S8_EEENS6_IJNS7_ILi128EEENS7_ILi96EEENS7_ILi64EEEEEELi256ENS_6half_tEfNS_4arch4Sm90ELb1ELb0ELb1ELb0ELb0ELb0ELb1ELb1ELb0ELb0ELb0ELb0EEENS1_21CollectiveEpilogueFwdINS6_IJSA_NS7_ILi256EEESB_EEES9_SE_SG_Li256ELb0ELb0ELb0ELb0EEENS1_30DynamicPersistentTileSchedulerILi256ELi32ELb0ELb0ELb1EEEEEEEEEvNT_6ParamsE,"ax",@progbits
	.align	128
.text._ZN7cutlass13device_kernelIN5flash11enable_sm90INS1_16FlashAttnFwdSm90INS1_25CollectiveMainloopFwdSm90ILi2EN4cute5tupleIJNS5_1CILi1EEES8_S8_EEENS6_IJNS7_ILi128EEENS7_ILi96EEENS7_ILi64EEEEEELi256ENS_6half_tEfNS_4arch4Sm90ELb1ELb0ELb1ELb0ELb0ELb0ELb1ELb1ELb0ELb0ELb0ELb0EEENS1_21CollectiveEpilogueFwdINS6_IJSA_NS7_ILi256EEESB_EEES9_SE_SG_Li256ELb0ELb0ELb0ELb0EEENS1_30DynamicPersistentTileSchedulerILi256ELi32ELb0ELb0ELb1EEEEEEEEEvNT_6ParamsE:
        .type           _ZN7cutlass13device_kernelIN5flash11enable_sm90INS1_16FlashAttnFwdSm90INS1_25CollectiveMainloopFwdSm90ILi2EN4cute5tupleIJNS5_1CILi1EEES8_S8_EEENS6_IJNS7_ILi128EEENS7_ILi96EEENS7_ILi64EEEEEELi256ENS_6half_tEfNS_4arch4Sm90ELb1ELb0ELb1ELb0ELb0ELb0ELb1ELb1ELb0ELb0ELb0ELb0EEENS1_21CollectiveEpilogueFwdINS6_IJSA_NS7_ILi256EEESB_EEES9_SE_SG_Li256ELb0ELb0ELb0ELb0EEENS1_30DynamicPersistentTileSchedulerILi256ELi32ELb0ELb0ELb1EEEEEEEEEvNT_6ParamsE,@function
        .size           _ZN7cutlass13device_kernelIN5flash11enable_sm90INS1_16FlashAttnFwdSm90INS1_25CollectiveMainloopFwdSm90ILi2EN4cute5tupleIJNS5_1CILi1EEES8_S8_EEENS6_IJNS7_ILi128EEENS7_ILi96EEENS7_ILi64EEEEEELi256ENS_6half_tEfNS_4arch4Sm90ELb1ELb0ELb1ELb0ELb0ELb0ELb1ELb1ELb0ELb0ELb0ELb0EEENS1_21CollectiveEpilogueFwdINS6_IJSA_NS7_ILi256EEESB_EEES9_SE_SG_Li256ELb0ELb0ELb0ELb0EEENS1_30DynamicPersistentTileSchedulerILi256ELi32ELb0ELb0ELb1EEEEEEEEEvNT_6ParamsE,(.L_x_4730 - _ZN7cutlass13device_kernelIN5flash11enable_sm90INS1_16FlashAttnFwdSm90INS1_25CollectiveMainloopFwdSm90ILi2EN4cute5tupleIJNS5_1CILi1EEES8_S8_EEENS6_IJNS7_ILi128EEENS7_ILi96EEENS7_ILi64EEEEEELi256ENS_6half_tEfNS_4arch4Sm90ELb1ELb0ELb1ELb0ELb0ELb0ELb1ELb1ELb0ELb0ELb0ELb0EEENS1_21CollectiveEpilogueFwdINS6_IJSA_NS7_ILi256EEESB_EEES9_SE_SG_Li256ELb0ELb0ELb0ELb0EEENS1_30DynamicPersistentTileSchedulerILi256ELi32ELb0ELb0ELb1EEEEEEEEEvNT_6ParamsE)
        .other          _ZN7cutlass13device_kernelIN5flash11enable_sm90INS1_16FlashAttnFwdSm90INS1_25CollectiveMainloopFwdSm90ILi2EN4cute5tupleIJNS5_1CILi1EEES8_S8_EEENS6_IJNS7_ILi128EEENS7_ILi96EEENS7_ILi64EEEEEELi256ENS_6half_tEfNS_4arch4Sm90ELb1ELb0ELb1ELb0ELb0ELb0ELb1ELb1ELb0ELb0ELb0ELb0EEENS1_21CollectiveEpilogueFwdINS6_IJSA_NS7_ILi256EEESB_EEES9_SE_SG_Li256ELb0ELb0ELb0ELb0EEENS1_30DynamicPersistentTileSchedulerILi256ELi32ELb0ELb0ELb1EEEEEEEEEvNT_6ParamsE,@"STO_CUDA_ENTRY STV_DEFAULT"
_ZN7cutlass13device_kernelIN5flash11enable_sm90INS1_16FlashAttnFwdSm90INS1_25CollectiveMainloopFwdSm90ILi2EN4cute5tupleIJNS5_1CILi1EEES8_S8_EEENS6_IJNS7_ILi128EEENS7_ILi96EEENS7_ILi64EEEEEELi256ENS_6half_tEfNS_4arch4Sm90ELb1ELb0ELb1ELb0ELb0ELb0ELb1ELb1ELb0ELb0ELb0ELb0EEENS1_21CollectiveEpilogueFwdINS6_IJSA_NS7_ILi256EEESB_EEES9_SE_SG_Li256ELb0ELb0ELb0ELb0EEENS1_30DynamicPersistentTileSchedulerILi256ELi32ELb0ELb0ELb1EEEEEEEEEvNT_6ParamsE:
[----:B------:R-:W1:Y:S02]  /*0000*/  LDC R1, c[0x0][0x28] ;  /* 0x00000a00ff017b82 */ /* 0x000e640000000800 */
[----:B-1----:R-:W-:Y:S01]  /*0010*/  VIADD R1, R1, 0xfffffff0 ;  /* 0xfffffff001017836 */ /* 0x002fe20000000000 */
[----:B------:R-:W1:Y:S01]  /*0020*/  S2R R3, SR_TID.X ;  /* 0x0000000000037919 */ /* 0x000e620000002100 */
[----:B------:R-:W-:Y:S01]  /*0030*/  ELECT P0, URZ, PT ;  /* 0x00000000003f782f */ /* 0x000fe20003800000 */
[----:B------:R-:W-:Y:S01]  /*0040*/  BSSY B0, `(.L_x_3393) ;  /* 0x0000016000007945 */ /* 0x000fe20003800000 */
[----:B-1----:R-:W-:-:S05]  /*0050*/  SHF.R.U32.HI R0, RZ, 0x5, R3 ;  /* 0x00000005ff007819 */ /* 0x002fca0000011603 */
        /* <DEDUP_REMOVED lines=20> */
.L_x_3394:
[----:B------:R-:W-:Y:S05]  /*01a0*/  BSYNC B0 ;  /* 0x0000000000007941 */ /* 0x000fea0003800000 */
.L_x_3393:
[----:B------:R-:W-:Y:S01]  /*01b0*/  VOTEU.ANY UP0, P0 ;  /* 0x00000000003f7886 */ /* 0x000fe20000000100 */
[----:B------:R-:W1:Y:S01]  /*01c0*/  SHFL.IDX PT, R2, R0, RZ, 0x1f ;  /* 0x00001fff00027589 */ /* 0x000e6200000e0000 */
[----:B------:R-:W-:Y:S01]  /*01d0*/  UMOV UR4, 0x1 ;  /* 0x0000000100047882 */ /* 0x000fe20000000000 */
[----:B------:R-:W-:Y:S01]  /*01e0*/  VOTEU.ANY UP1, P0 ;  /* 0x00000000003f7886 */ /* 0x000fe20000020100 */
[----:B------:R-:W-:Y:S01]  /*01f0*/  SHF.R.U32.HI R3, RZ, 0x7, R3 ;  /* 0x00000007ff037819 */ /* 0x000fe20000011603 */
[----:B------:R-:W2:Y:S01]  /*0200*/  @UP0 S2UR UR7, SR_CgaCtaId ;  /* 0x00000000000709c3 */ /* 0x000ea20000008800 */
[----:B------:R-:W-:Y:S01]  /*0210*/  @UP0 UMOV UR6, 0x400 ;  /* 0x0000040000060882 */ /* 0x000fe20000000000 */
[----:B------:R-:W-:-:S04]  /*0220*/  @UP0 UIADD3 UR4, -UR4, 0x100000, URZ ;  /* 0x0010000004040890 */ /* 0x000fc8000fffe13f */
[----:B------:R-:W-:Y:S02]  /*0230*/  @UP0 USHF.L.U32 UR5, UR4, 0xb, URZ ;  /* 0x0000000b04050899 */ /* 0x000fe4000800063f */
[----:B------:R-:W-:Y:S01]  /*0240*/  @UP0 USHF.L.U32 UR4, UR4, 0x1, URZ ;  /* 0x0000000104040899 */ /* 0x000fe2000800063f */
[----:B------:R-:W-:Y:S01]  /*0250*/  VOTEU.ANY UP2, P0 ;  /* 0x00000000003f7886 */ /* 0x000fe20000040100 */
[----:B-1----:R-:W-:Y:S02]  /*0260*/  ISETP.NE.AND P1, PT, R2, RZ, PT ;  /* 0x000000ff0200720c */ /* 0x002fe40003f25270 */
[----:B------:R1:W3:Y:S01]  /*0270*/  SHFL.IDX PT, R2, R3, RZ, 0x1f ;  /* 0x00001fff03027589 */ /* 0x0002e200000e0000 */
[----:B--2---:R-:W-:Y:S01]  /*0280*/  @UP0 ULEA UR6, UR7, UR6, 0x18 ;  /* 0x0000000607060291 */ /* 0x004fe2000f8ec03f */
[----:B------:R-:W-:Y:S02]  /*0290*/  VOTEU.ANY UP0, P0 ;  /* 0x00000000003f7886 */ /* 0x000fe40000000100 */
[----:B------:R-:W2:Y:S09]  /*02a0*/  FENCE.VIEW.ASYNC.S ;  /* 0x00000000000073c6 */ /* 0x000eb20000000000 */
[----:B--2---:R1:W2:Y:S01]  /*02b0*/  @UP0 SYNCS.EXCH.64 URZ, [UR6+0x32400], UR4 ;  /* 0x03240004063f05b2 */ /* 0x0042a20008000100 */
[----:B------:R1:W4:Y:S01]  /*02c0*/  @UP1 SYNCS.EXCH.64 URZ, [UR6+0x32410], UR4 ;  /* 0x03241004063f15b2 */ /* 0x0003220008000100 */
[----:B------:R1:W1:Y:S01]  /*02d0*/  @UP2 SYNCS.EXCH.64 URZ, [UR6+0x32420], UR4 ;  /* 0x03242004063f25b2 */ /* 0x0002620008000100 */
        /* <DEDUP_REMOVED lines=19> */
.L_x_3395:
[----:B-1----:R-:W1:Y:S01]  /*0410*/  SHFL.IDX PT, R3, R0, RZ, 0x1f ;  /* 0x00001fff00037589 */ /* 0x002e6200000e0000 */
[----:B------:R-:W-:Y:S01]  /*0420*/  NOP ;  /* 0x0000000000007918 */ /* 0x000fe20000000000 */
[----:B-1----:R-:W-:-:S13]  /*0430*/  ISETP.NE.AND P0, PT, R3, RZ, PT ;  /* 0x000000ff0300720c */ /* 0x002fda0003f05270 */
[----:B------:R-:W-:Y:S05]  /*0440*/  @P0 BRA `(.L_x_3396) ;  /* 0x0000000000480947 */ /* 0x000fea0003800000 */
[----:B------:R-:W1:Y:S01]  /*0450*/  S2UR UR5, SR_CgaCtaId ;  /* 0x00000000000579c3 */ /* 0x000e620000008800 */
        /* <DEDUP_REMOVED lines=17> */
.L_x_3396:
        /* <DEDUP_REMOVED lines=18> */
.L_x_3397:
        /* <DEDUP_REMOVED lines=22> */
.L_x_3398:
        /* <DEDUP_REMOVED lines=22> */
.L_x_3399:
[----:B---3--:R-:W-:Y:S01]  /*0950*/  ISETP.NE.AND P0, PT, R2, RZ, PT ;  /* 0x000000ff0200720c */ /* 0x008fe20003f05270 */
[----:B------:R-:W-:Y:S01]  /*0960*/  IMAD.MOV.U32 R2, RZ, RZ, 0x1 ;  /* 0x00000001ff027424 */ /* 0x000fe200078e00ff */
[----:B------:R-:W-:Y:S01]  /*0970*/  NOP ;  /* 0x0000000000007918 */ /* 0x000fe20000000000 */
[----:B------:R-:W-:-:S03]  /*0980*/  ULDC.64 UR46, c[0x0][0x208] ;  /* 0x00008200002e7ab9 */ /* 0x000fc60000000a00 */
[----:B------:R-:W-:-:S05]  /*0990*/  SEL R2, R2, 0x2, !P0 ;  /* 0x0000000202027807 */ /* 0x000fca0004000000 */
[----:B------:R3:W-:Y:S01]  /*09a0*/  STL [R1+0x8], R2 ;  /* 0x0000080201007387 */ /* 0x0007e20000100800 */
[----:B-12-4-:R-:W-:Y:S06]  /*09b0*/  BAR.SYNC.DEFER_BLOCKING 0x0 ;  /* 0x0000000000007b1d */ /* 0x016fec0000010000 */
[----:B------:R-:W-:Y:S05]  /*09c0*/  @!P0 BRA `(.L_x_3400) ;  /* 0x000000b800608947 */ /* 0x000fea0003800000 */
.L_x_3401:
[----:B------:R-:W-:-:S08]  /*09d0*/  NOP ;  /* 0x0000000000007918 */ /* 0x000fd00000000000 */
[----:B------:R-:W1:Y:S02]  /*09e0*/  USETMAXREG.TRY_ALLOC.CTAPOOL UP0, 0xf0 ;  /* 0x000000f0000079c8 */ /* 0x000e640008000600 */
[----:B-1----:R-:W-:-:S13]  /*09f0*/  PLOP3.LUT P0, PT, PT, PT, UP0, 0x80, 0x0 ;  /* 0x000000000000781c */ /* 0x002fda0003f0f008 */
[----:B------:R-:W-:Y:S05]  /*0a00*/  @!P0 BRA `(.L_x_3401) ;  /* 0xfffffffc00f08947 */ /* 0x000fea000383ffff */
[----:B------:R-:W1:Y:S01]  /*0a10*/  S2R R0, SR_TID.X ;  /* 0x0000000000007919 */ /* 0x000e620000002100 */
[----:B------:R-:W2:Y:S08]  /*0a20*/  S2UR UR7, SR_CTAID.X ;  /* 0x00000000000779c3 */ /* 0x000eb00000002500 */
[----:B------:R-:W-:Y:S08]  /*0a30*/  BAR.ARV 0x4, 0x120 ;  /* 0x0104800000007b1d */ /* 0x000ff00000002000 */
[----:B------:R-:W-:Y:S06]  /*0a40*/  BAR.ARV 0x8, 0x120 ;  /* 0x0204800000007b1d */ /* 0x000fec0000002000 */
[----:B-1----:R-:W-:-:S04]  /*0a50*/  SHF.R.U32.HI R0, RZ, 0x7, R0 ;  /* 0x00000007ff007819 */ /* 0x002fc80000011600 */
[----:B------:R-:W-:Y:S02]  /*0a60*/  ISETP.NE.AND P0, PT, R0, 0x1, PT ;  /* 0x000000010000780c */ /* 0x000fe40003f05270 */
[----:B------:R-:W2:Y:S11]  /*0a70*/  LDC R0, c[0x0][0xea8] ;  /* 0x0003aa00ff007b82 */ /* 0x000eb60000000800 */
[----:B------:R-:W-:Y:S06]  /*0a80*/  @!P0 BAR.ARV 0x9, 0x100 ;  /* 0x0244000000008b1d */ /* 0x000fec0000002000 */
[----:B--2---:R-:W-:-:S13]  /*0a90*/  ISETP.LE.AND P0, PT, R0, UR7, PT ;  /* 0x0000000700007c0c */ /* 0x004fda000bf03270 */
[----:B------:R-:W-:Y:S05]  /*0aa0*/  @P0 EXIT ;  /* 0x000000000000094d */ /* 0x000fea0003800000 */
[----:B------:R-:W2:Y:S01]  /*0ab0*/  LDL.LU R11, [R1+0x8] ;  /* 0x00000800010b7983 */ /* 0x000ea20000300800 */
[----:B---3--:R-:W1:Y:S01]  /*0ac0*/  S2R R2, SR_TID.X ;  /* 0x0000000000027919 */ /* 0x008e620000002100 */
[----:B------:R-:W3:Y:S08]  /*0ad0*/  S2UR UR4, SR_CgaCtaId ;  /* 0x00000000000479c3 */ /* 0x000ef00000008800 */
[----:B------:R-:W4:Y:S01]  /*0ae0*/  S2UR UR6, SR_SWINHI ;  /* 0x00000000000679c3 */ /* 0x000f220000002f00 */
[----:B-1----:R-:W-:-:S05]  /*0af0*/  VIADD R227, R2, 0xffffff80 ;  /* 0xffffff8002e37836 */ /* 0x002fca0000000000 */
[----:B------:R-:W-:-:S04]  /*0b00*/  SHF.R.S32.HI R0, RZ, 0x1f, R227 ;  /* 0x0000001fff007819 */ /* 0x000fc800000114e3 */
[----:B------:R-:W-:-:S04]  /*0b10*/  LEA.HI R2, R0, R227, RZ, 0x7 ;  /* 0x000000e300027211 */ /* 0x000fc800078f38ff */
[----:B------:R-:W-:Y:S02]  /*0b20*/  LOP3.LUT R4, R2, 0xffffff80, RZ, 0xc0, !PT ;  /* 0xffffff8002047812 */ /* 0x000fe400078ec0ff */
[CC--:B------:R-:W-:Y:S02]  /*0b30*/  LEA.HI R3, R0.reuse, R227.reuse, RZ, 0x4 ;  /* 0x000000e300037211 */ /* 0x0c0fe400078f20ff */
[----:B------:R-:W-:Y:S02]  /*0b40*/  IADD3 R224, R227, -R4, RZ ;  /* 0x80000004e3e07210 */ /* 0x000fe40007ffe0ff */
[----:B------:R-:W-:Y:S02]  /*0b50*/  LEA.HI R4, R0, R227, RZ, 0x5 ;  /* 0x000000e300047211 */ /* 0x000fe400078f28ff */
[----:B------:R-:W-:Y:S02]  /*0b60*/  SHF.R.S32.HI R6, RZ, 0x4, R3 ;  /* 0x00000004ff067819 */ /* 0x000fe40000011403 */
[----:B------:R-:W-:-:S02]  /*0b70*/  SHF.R.S32.HI R7, RZ, 0x1f, R224 ;  /* 0x0000001fff077819 */ /* 0x000fc400000114e0 */
[----:B------:R-:W-:Y:S02]  /*0b80*/  SHF.R.S32.HI R5, RZ, 0x5, R4 ;  /* 0x00000005ff057819 */ /* 0x000fe40000011404 */
[C---:B------:R-:W-:Y:S02]  /*0b90*/  LOP3.LUT R4, R3.reuse, 0x3fffff0, RZ, 0xc0, !PT ;  /* 0x03fffff003047812 */ /* 0x040fe400078ec0ff */
[----:B------:R-:W-:Y:S02]  /*0ba0*/  LEA.HI R3, R3, R6, RZ, 0x1 ;  /* 0x0000000603037211 */ /* 0x000fe400078f08ff */
[----:B------:R-:W-:Y:S02]  /*0bb0*/  LEA.HI R8, R7, R224, RZ, 0x2 ;  /* 0x000000e007087211 */ /* 0x000fe400078f10ff */
[----:B------:R-:W-:Y:S02]  /*0bc0*/  LOP3.LUT R3, R3, 0x1ffffffe, RZ, 0xc0, !PT ;  /* 0x1ffffffe03037812 */ /* 0x000fe400078ec0ff */
[----:B------:R-:W-:-:S02]  /*0bd0*/  SHF.R.S32.HI R9, RZ, 0x2, R8 ;  /* 0x00000002ff097819 */ /* 0x000fc40000011408 */
[----:B------:R-:W-:Y:S01]  /*0be0*/  SHF.R.S32.HI R10, RZ, 0x1f, R8 ;  /* 0x0000001fff0a7819 */ /* 0x000fe20000011408 */
[----:B------:R-:W-:Y:S01]  /*0bf0*/  IMAD.IADD R6, R6, 0x1, -R3 ;  /* 0x0000000106067824 */ /* 0x000fe200078e0a03 */
[----:B------:R-:W-:Y:S01]  /*0c00*/  SHF.R.S32.HI R3, RZ, 0x7, R2 ;  /* 0x00000007ff037819 */ /* 0x000fe20000011402 */
[----:B------:R-:W-:Y:S01]  /*0c10*/  IMAD.IADD R4, R227, 0x1, -R4 ;  /* 0x00000001e3047824 */ /* 0x000fe200078e0a04 */
[----:B------:R-:W-:Y:S01]  /*0c20*/  LEA.HI R10, R10, R9, RZ, 0x3 ;  /* 0x000000090a0a7211 */ /* 0x000fe200078f18ff */
[----:B------:R-:W-:Y:S01]  /*0c30*/  UMOV UR39, 0x400 ;  /* 0x0000040000277882 */ /* 0x000fe20000000000 */
[----:B------:R-:W-:Y:S01]  /*0c40*/  LEA.HI R2, R2, R3, RZ, 0x1 ;  /* 0x0000000302027211 */ /* 0x000fe200078f08ff */
[----:B------:R-:W-:Y:S01]  /*0c50*/  IMAD R5, R5, 0x10, R4 ;  /* 0x0000001005057824 */ /* 0x000fe200078e0204 */
[----:B------:R-:W-:Y:S01]  /*0c60*/  LOP3.LUT R10, R10, 0xfffffff8, RZ, 0xc0, !PT ;  /* 0xfffffff80a0a7812 */ /* 0x000fe200078ec0ff */
[----:B---3--:R-:W-:Y:S01]  /*0c70*/  ULEA UR39, UR4, UR39, 0x18 ;  /* 0x0000002704277291 */ /* 0x008fe2000f8ec03f */
[----:B------:R-:W-:-:S02]  /*0c80*/  LEA.HI R7, R7, R224, RZ, 0x5 ;  /* 0x000000e007077211 */ /* 0x000fc400078f28ff */
[----:B------:R-:W-:Y:S01]  /*0c90*/  LEA.HI R0, R0, R227, RZ, 0x3 ;  /* 0x000000e300007211 */ /* 0x000fe200078f18ff */
[----:B------:R-:W-:Y:S01]  /*0ca0*/  IMAD.IADD R10, R9, 0x1, -R10 ;  /* 0x00000001090a7824 */ /* 0x000fe200078e0a0a */
[----:B------:R-:W-:Y:S02]  /*0cb0*/  LOP3.LUT R2, R2, 0x3fffffe, RZ, 0xc0, !PT ;  /* 0x03fffffe02027812 */ /* 0x000fe400078ec0ff */
[----:B------:R-:W-:Y:S02]  /*0cc0*/  SHF.R.S32.HI R7, RZ, 0x5, R7 ;  /* 0x00000005ff077819 */ /* 0x000fe40000011407 */
[----:B------:R-:W-:Y:S02]  /*0cd0*/  LEA R5, R5, R6, 0x3 ;  /* 0x0000000605057211 */ /* 0x000fe400078e18ff */
[----:B------:R-:W-:Y:S01]  /*0ce0*/  LOP3.LUT R0, R0, 0x1ffffff8, RZ, 0xc0, !PT ;  /* 0x1ffffff800007812 */ /* 0x000fe200078ec0ff */
[----:B------:R-:W-:Y:S01]  /*0cf0*/  UMOV UR4, UR39 ;  /* 0x0000002700047c82 */ /* 0x000fe20008000000 */
[----:B----4-:R-:W-:Y:S01]  /*0d00*/  UMOV UR5, UR6 ;  /* 0x0000000600057c82 */ /* 0x010fe20008000000 */
[----:B------:R-:W-:Y:S01]  /*0d10*/  LOP3.LUT R9, R8, 0x7ffffffc, RZ, 0xc0, !PT ;  /* 0x7ffffffc08097812 */ /* 0x000fe200078ec0ff */
[----:B------:R-:W-:Y:S01]  /*0d20*/  IMAD.IADD R2, R3, 0x1, -R2 ;  /* 0x0000000103027824 */ /* 0x000fe200078e0a02 */
[----:B------:R-:W-:Y:S01]  /*0d30*/  SHF.L.U32 R5, R5, 0x3, RZ ;  /* 0x0000000305057819 */ /* 0x000fe200000006ff */
[----:B------:R-:W-:-:S02]  /*0d40*/  IMAD R7, R7, 0x10, R10 ;  /* 0x0000001007077824 */ /* 0x000fc400078e020a */
[----:B------:R-:W-:Y:S02]  /*0d50*/  IMAD.U32 R202, RZ, RZ, UR4 ;  /* 0x00000004ffca7e24 */ /* 0x000fe4000f8e00ff */
[----:B------:R-:W-:Y:S02]  /*0d60*/  IMAD.U32 R203, RZ, RZ, UR5 ;  /* 0x00000005ffcb7e24 */ /* 0x000fe4000f8e00ff */
[----:B------:R-:W-:Y:S01]  /*0d70*/  IMAD.IADD R0, R227, 0x1, -R0 ;  /* 0x00000001e3007824 */ /* 0x000fe200078e0a00 */
[----:B------:R-:W-:Y:S01]  /*0d80*/  LEA R225, R2, R7, 0x6 ;  /* 0x0000000702e17211 */ /* 0x000fe200078e30ff */
[----:B------:R-:W-:Y:S02]  /*0d90*/  IMAD.IADD R224, R224, 0x1, -R9 ;  /* 0x00000001e0e07824 */ /* 0x000fe400078e0a09 */
[----:B------:R-:W-:Y:S01]  /*0da0*/  IMAD.WIDE R202, R5, 0x2, R202 ;  /* 0x0000000205ca7825 */ /* 0x000fe200078e02ca */
[----:B------:R-:W-:-:S03]  /*0db0*/  UMOV UR4, UR7 ;  /* 0x0000000700047c82 */ /* 0x000fc60008000000 */
[----:B------:R-:W-:Y:S02]  /*0dc0*/  IMAD.MOV.U32 R226, RZ, RZ, RZ ;  /* 0x000000ffffe27224 */ /* 0x000fe400078e00ff */
[----:B------:R-:W-:Y:S01]  /*0dd0*/  IMAD.SHL.U32 R204, R0, 0x8, RZ ;  /* 0x0000000800cc7824 */ /* 0x000fe200078e00ff */
[----:B------:R-:W-:Y:S01]  /*0de0*/  ULDC.64 UR60, c[0x0][0x198] ;  /* 0x00006600003c7ab9 */ /* 0x000fe20000000a00 */
[----:B------:R-:W-:Y:S01]  /*0df0*/  UMOV UR37, URZ ;  /* 0x0000003f00257c82 */ /* 0x000fe20008000000 */
[----:B------:R-:W-:Y:S01]  /*0e00*/  UMOV UR36, URZ ;  /* 0x0000003f00247c82 */ /* 0x000fe20008000000 */
[----:B--2---:R-:W-:-:S07]  /*0e10*/  LOP3.LUT R219, R11, 0x1, RZ, 0xfc, !PT ;  /* 0x000000010bdb7812 */ /* 0x004fce00078efcff */
.L_x_3449:
        /* <DEDUP_REMOVED lines=20> */
.L_x_3402:
[----:B------:R-:W-:Y:S01]  /*0f60*/  ULDC UR6, c[0x0][0xec4] ;  /* 0x0003b10000067ab9 */ /* 0x000fe20000000800 */
[----:B------:R-:W-:Y:S01]  /*0f70*/  UMOV UR40, UR7 ;  /* 0x0000000700287c82 */ /* 0x000fe20008000000 */
[----:B------:R-:W-:-:S11]  /*0f80*/  UISETP.NE.AND UP0, UPT, UR6, 0x1, UPT ;  /* 0x000000010600788c */ /* 0x000fd6000bf05270 */
[----:B------:R-:W-:Y:S02]  /*0f90*/  @UP0 ULDC.64 UR10, c[0x0][0xec8] ;  /* 0x0003b200000a0ab9 */ /* 0x000fe40000000a00 */
[----:B------:R-:W-:-:S04]  /*0fa0*/  UIMAD.WIDE.U32 UR4, UR7, UR10, URZ ;  /* 0x0000000a070472a5 */ /* 0x000fc8000f8e003f */
[----:B------:R-:W-:-:S04]  /*0fb0*/  @UP0 USHF.R.U32.HI UR40, URZ, UR11, UR5 ;  /* 0x0000000b3f280299 */ /* 0x000fc80008011605 */
[----:B------:R-:W-:-:S12]  /*0fc0*/  UIMAD UR4, UR40, UR6, URZ ;  /* 0x00000006280472a4 */ /* 0x000fd8000f8e023f */
.L_x_3403:
[----:B------:R-:W1:Y:S01]  /*0fd0*/  LDC R2, c[0x0][0x288] ;  /* 0x0000a200ff027b82 */ /* 0x000e620000000800 */
[----:B------:R-:W-:Y:S01]  /*0fe0*/  ULOP3.LUT UR5, URZ, UR40, URZ, 0x33, !UPT ;  /* 0x000000283f057292 */ /* 0x000fe2000f8e333f */
[----:B------:R-:W-:Y:S01]  /*0ff0*/  PLOP3.LUT P0, PT, PT, PT, PT, 0x80, 0x0 ;  /* 0x000000000000781c */ /* 0x000fe20003f0f070 */
[----:B------:R-:W-:Y:S01]  /*1000*/  ULDC UR6, c[0x0][0xeac] ;  /* 0x0003ab0000067ab9 */ /* 0x000fe20000000800 */
[----:B------:R-:W-:Y:S01]  /*1010*/  ULDC.64 UR10, c[0x0][0x3f8] ;  /* 0x0000fe00000a7ab9 */ /* 0x000fe20000000a00 */
[----:B------:R-:W-:Y:S01]  /*1020*/  UIADD3 UR5, UR5, UR6, URZ ;  /* 0x0000000605057290 */ /* 0x000fe2000fffe03f */
[----:B------:R-:W-:Y:S01]  /*1030*/  MOV R150, RZ ;  /* 0x000000ff00967202 */ /* 0x000fe20000000f00 */
[----:B------:R-:W-:Y:S01]  /*1040*/  UISETP.NE.U32.AND UP0, UPT, UR10, URZ, UPT ;  /* 0x0000003f0a00728c */ /* 0x000fe2000bf05070 */
[----:B------:R-:W2:Y:S01]  /*1050*/  LDC R157, c[0x0][0x2e0] ;  /* 0x0000b800ff9d7b82 */ /* 0x000ea20000000800 */
[----:B------:R-:W-:Y:S01]  /*1060*/  USHF.L.U32 UR42, UR5, 0x7, URZ ;  /* 0x00000007052a7899 */ /* 0x000fe2000800063f */
[----:B------:R-:W-:Y:S01]  /*1070*/  CS2R R148, SRZ ;  /* 0x0000000000947805 */ /* 0x000fe2000001ff00 */
[----:B------:R-:W-:Y:S01]  /*1080*/  UISETP.NE.AND.EX UP0, UPT, UR11, URZ, UPT, UP0 ;  /* 0x0000003f0b00728c */ /* 0x000fe2000bf05300 */
[----:B------:R-:W-:Y:S01]  /*1090*/  CS2R R146, SRZ ;  /* 0x0000000000927805 */ /* 0x000fe2000001ff00 */
[----:B------:R-:W-:Y:S01]  /*10a0*/  ULDC UR6, c[0x0][0x404] ;  /* 0x0001010000067ab9 */ /* 0x000fe20000000800 */
[----:B------:R-:W-:Y:S01]  /*10b0*/  ULDC UR43, c[0x0][0xeb8] ;  /* 0x0003ae00002b7ab9 */ /* 0x000fe20000000800 */
[----:B------:R-:W-:Y:S01]  /*10c0*/  USEL UR5, UR6, 0x1, UP0 ;  /* 0x0000000106057887 */ /* 0x000fe20008000000 */
[----:B------:R-:W-:Y:S01]  /*10d0*/  MOV R223, UR42 ;  /* 0x0000002a00df7c02 */ /* 0x000fe20008000f00 */
[----:B------:R-:W-:Y:S01]  /*10e0*/  UISETP.NE.AND UP0, UPT, UR43, 0x1, UPT ;  /* 0x000000012b00788c */ /* 0x000fe2000bf05270 */
[----:B------:R-:W-:Y:S01]  /*10f0*/  CS2R R144, SRZ ;  /* 0x0000000000907805 */ /* 0x000fe2000001ff00 */
[----:B------:R-:W-:Y:S01]  /*1100*/  UIADD3 UR4, UR7, -UR4, URZ ;  /* 0x8000000407047290 */ /* 0x000fe2000fffe03f */
[----:B------:R-:W-:-:S02]  /*1110*/  CS2R R142, SRZ ;  /* 0x00000000008e7805 */ /* 0x000fc4000001ff00 */
[----:B------:R-:W-:Y:S02]  /*1120*/  CS2R R140, SRZ ;  /* 0x00000000008c7805 */ /* 0x000fe4000001ff00 */
[----:B------:R-:W-:Y:S02]  /*1130*/  CS2R R138, SRZ ;  /* 0x00000000008a7805 */ /* 0x000fe4000001ff00 */
[----:B------:R-:W-:Y:S02]  /*1140*/  CS2R R136, SRZ ;  /* 0x0000000000887805 */ /* 0x000fe4000001ff00 */
[----:B-1----:R-:W-:Y:S02]  /*1150*/  IADD3 R2, R223, 0xdf, -R2 ;  /* 0x000000dfdf027810 */ /* 0x002fe40007ffe802 */
[----:B------:R-:W-:Y:S02]  /*1160*/  CS2R R134, SRZ ;  /* 0x0000000000867805 */ /* 0x000fe4000001ff00 */
[----:B------:R-:W-:-:S02]  /*1170*/  CS2R R132, SRZ ;  /* 0x0000000000847805 */ /* 0x000fc4000001ff00 */
[----:B------:R-:W-:Y:S01]  /*1180*/  CS2R R130, SRZ ;  /* 0x0000000000827805 */ /* 0x000fe2000001ff00 */
[----:B------:R-:W-:Y:S01]  /*1190*/  @UP0 ULDC UR6, c[0x0][0xec0] ;  /* 0x0003b00000060ab9 */ /* 0x000fe20000000800 */
[----:B------:R-:W-:Y:S02]  /*11a0*/  CS2R R128, SRZ ;  /* 0x0000000000807805 */ /* 0x000fe4000001ff00 */
[----:B------:R-:W-:Y:S02]  /*11b0*/  CS2R R126, SRZ ;  /* 0x00000000007e7805 */ /* 0x000fe4000001ff00 */
[----:B------:R-:W-:Y:S01]  /*11c0*/  CS2R R124, SRZ ;  /* 0x00000000007c7805 */ /* 0x000fe2000001ff00 */
[----:B--2---:R-:W-:Y:S01]  /*11d0*/  IMAD R157, R157, UR5, RZ ;  /* 0x000000059d9d7c24 */ /* 0x004fe2000f8e02ff */
[----:B------:R-:W-:Y:S01]  /*11e0*/  ULDC UR5, c[0x0][0xec4] ;  /* 0x0003b10000057ab9 */ /* 0x000fe20000000800 */
[----:B------:R-:W-:Y:S01]  /*11f0*/  CS2R R122, SRZ ;  /* 0x00000000007a7805 */ /* 0x000fe2000001ff00 */
[----:B------:R-:W-:Y:S01]  /*1200*/  UIMAD UR8, UR8, UR5, UR4 ;  /* 0x00000005080872a4 */ /* 0x000fe2000f8e0204 */
[C---:B------:R-:W-:Y:S01]  /*1210*/  VIADD R0, R157.reuse, 0x5f ;  /* 0x0000005f9d007836 */ /* 0x040fe20000000000 */
[----:B------:R-:W-:Y:S01]  /*1220*/  CS2R R120, SRZ ;  /* 0x0000000000787805 */ /* 0x000fe2000001ff00 */
[----:B------:R-:W-:Y:S01]  /*1230*/  IMAD.IADD R2, R157, 0x1, R2 ;  /* 0x000000019d027824 */ /* 0x000fe200078e0202 */
[----:B------:R-:W-:Y:S01]  /*1240*/  @UP0 ULDC UR4, c[0x0][0xebc] ;  /* 0x0003af0000040ab9 */ /* 0x000fe20000000800 */
[----:B------:R-:W-:Y:S01]  /*1250*/  IMAD.HI R0, R0, 0x2aaaaaab, RZ ;  /* 0x2aaaaaab00007827 */ /* 0x000fe200078e02ff */
[----:B------:R-:W-:Y:S01]  /*1260*/  UIMAD.WIDE.U32 UR4, UR8, UR4, URZ ;  /* 0x00000004080472a5 */ /* 0x000fe2000f8e003f */
[----:B------:R-:W-:Y:S01]  /*1270*/  CS2R R118, SRZ ;  /* 0x0000000000767805 */ /* 0x000fe2000001ff00 */
[----:B------:R-:W-:Y:S01]  /*1280*/  UMOV UR44, UR8 ;  /* 0x00000008002c7c82 */ /* 0x000fe20008000000 */
[----:B------:R-:W-:Y:S01]  /*1290*/  IMAD.HI R2, R2, 0x2aaaaaab, RZ ;  /* 0x2aaaaaab02027827 */ /* 0x000fe200078e02ff */
[----:B------:R-:W-:Y:S01]  /*12a0*/  SHF.R.U32.HI R3, RZ, 0x1f, R0 ;  /* 0x0000001fff037819 */ /* 0x000fe20000011600 */
[----:B------:R-:W-:Y:S01]  /*12b0*/  @UP0 USHF.R.U32.HI UR44, URZ, UR6, UR5 ;  /* 0x000000063f2c0299 */ /* 0x000fe20008011605 */
[----:B------:R-:W-:-:S02]  /*12c0*/  CS2R R116, SRZ ;  /* 0x0000000000747805 */ /* 0x000fc4000001ff00 */
[----:B------:R-:W-:Y:S02]  /*12d0*/  CS2R R114, SRZ ;  /* 0x0000000000727805 */ /* 0x000fe4000001ff00 */
[----:B------:R-:W-:Y:S01]  /*12e0*/  SHF.R.U32.HI R5, RZ, 0x1f, R2 ;  /* 0x0000001fff057819 */ /* 0x000fe20000011602 */
[----:B------:R-:W-:Y:S01]  /*12f0*/  UIADD3 UR4, -UR44, URZ, URZ ;  /* 0x0000003f2c047290 */ /* 0x000fe2000fffe13f */
[----:B------:R-:W-:Y:S01]  /*1300*/  LEA.HI.SX32 R3, R0, R3, 0x1c ;  /* 0x0000000300037211 */ /* 0x000fe200078fe2ff */
[----:B------:R-:W-:Y:S01]  /*1310*/  IMAD.MOV.U32 R0, RZ, RZ, RZ ;  /* 0x000000ffff007224 */ /* 0x000fe200078e00ff */
[----:B------:R-:W-:Y:S01]  /*1320*/  LEA.HI.SX32 R2, R2, R5, 0x1c ;  /* 0x0000000502027211 */ /* 0x000fe200078fe2ff */
[----:B------:R-:W-:Y:S01]  /*1330*/  UIMAD UR43, UR43, UR4, UR8 ;  /* 0x000000042b2b72a4 */ /* 0x000fe2000f8e0208 */
[----:B------:R-:W-:Y:S02]  /*1340*/  CS2R R112, SRZ ;  /* 0x0000000000707805 */ /* 0x000fe4000001ff00 */
[----:B------:R-:W-:-:S02]  /*1350*/  CS2R R110, SRZ ;  /* 0x00000000006e7805 */ /* 0x000fc4000001ff00 */
[----:B------:R-:W-:Y:S02]  /*1360*/  VIMNMX R159, R3, R2, PT ;  /* 0x00000002039f7248 */ /* 0x000fe40003fe0100 */
[----:B------:R-:W-:Y:S02]  /*1370*/  CS2R R2, SRZ ;  /* 0x0000000000027805 */ /* 0x000fe4000001ff00 */
[----:B------:R-:W-:Y:S02]  /*1380*/  CS2R R108, SRZ ;  /* 0x00000000006c7805 */ /* 0x000fe4000001ff00 */
[----:B------:R-:W-:Y:S02]  /*1390*/  CS2R R106, SRZ ;  /* 0x00000000006a7805 */ /* 0x000fe4000001ff00 */
[----:B------:R-:W-:Y:S02]  /*13a0*/  ISETP.GE.AND P1, PT, R159, 0x1, PT ;  /* 0x000000019f00780c */ /* 0x000fe40003f26270 */
        /* <DEDUP_REMOVED lines=41> */
[----:B------:R-:W-:Y:S01]  /*1640*/  IMAD.MOV.U32 R168, RZ, RZ, RZ ;  /* 0x000000ffffa87224 */ /* 0x000fe200078e00ff */
[----:B------:R-:W-:Y:S01]  /*1650*/  MOV R25, RZ ;  /* 0x000000ff00197202 */ /* 0x000fe20000000f00 */
        /* <DEDUP_REMOVED lines=13> */
[----:B------:R-:W-:Y:S02]  /*1730*/  USHF.R.U32.HI UR4, URZ, 0x4, UR5 ;  /* 0x000000043f047899 */ /* 0x000fe40008011605 */
[----:B------:R-:W-:Y:S02]  /*1740*/  UIADD3 UR5, UR5, 0xa000, URZ ;  /* 0x0000a00005057890 */ /* 0x000fe4000fffe03f */
[----:B------:R-:W-:Y:S02]  /*1750*/  ULOP3.LUT UR4, UR4, 0x3fff, URZ, 0xc0, !UPT ;  /* 0x00003fff04047892 */ /* 0x000fe4000f8ec03f */
[----:B------:R-:W-:Y:S02]  /*1760*/  USHF.R.U32.HI UR5, URZ, 0x4, UR5 ;  /* 0x000000043f057899 */ /* 0x000fe40008011605 */
[----:B------:R-:W-:Y:S02]  /*1770*/  ULOP3.LUT UR41, UR4, 0x10000, URZ, 0xfc, !UPT ;  /* 0x0001000004297892 */ /* 0x000fe4000f8efc3f */
[----:B------:R-:W-:-:S03]  /*1780*/  ULOP3.LUT UR45, UR5, 0x3fff, URZ, 0xc0, !UPT ;  /* 0x00003fff052d7892 */ /* 0x000fc6000f8ec03f */
[----:B------:R-:W-:Y:S02]  /*1790*/  UMOV UR5, 0x40000040 ;  /* 0x4000004000057882 */ /* 0x000fe40000000000 */
[----:B------:R-:W-:Y:S01]  /*17a0*/  UMOV UR4, UR41 ;  /* 0x0000002900047c82 */ /* 0x000fe20008000000 */
[----:B------:R-:W-:Y:S02]  /*17b0*/  IMAD.U32 R201, RZ, RZ, UR5 ;  /* 0x00000005ffc97e24 */ /* 0x000fe4000f8e00ff */
[----:B------:R-:W-:Y:S01]  /*17c0*/  IMAD.U32 R200, RZ, RZ, UR4 ;  /* 0x00000004ffc87e24 */ /* 0x000fe2000f8e00ff */
[----:B------:R-:W-:Y:S06]  /*17d0*/  @!P0 BRA `(.L_x_3405) ;  /* 0x0000000000408947 */ /* 0x000fec0003800000 */
[----:B------:R-:W-:Y:S01]  /*17e0*/  MOV R0, 0x0 ;  /* 0x0000000000007802 */ /* 0x000fe20000000f00 */
[----:B------:R-:W-:Y:S01]  /*17f0*/  ULDC.64 UR4, c[0x4][0x90] ;  /* 0x0100240000047ab9 */ /* 0x000fe20000000a00 */
[----:B------:R-:W-:Y:S01]  /*1800*/  ULDC.64 UR6, c[0x4][0x28] ;  /* 0x01000a0000067ab9 */ /* 0x000fe20000000a00 */
[----:B------:R-:W-:Y:S01]  /*1810*/  IMAD.U32 R4, RZ, RZ, UR4 ;  /* 0x00000004ff047e24 */ /* 0x000fe2000f8e00ff */
[----:B------:R1:W2:Y:S01]  /*1820*/  LDC.64 R2, c[0x4][R0] ;  /* 0x0100000000027b82 */ /* 0x0002a20000000a00 */
[----:B------:R-:W-:Y:S01]  /*1830*/  MOV R5, UR5 ;  /* 0x0000000500057c02 */ /* 0x000fe20008000f00 */
[----:B------:R-:W-:Y:S01]  /*1840*/  ULDC.64 UR4, c[0x4][0x98] ;  /* 0x0100260000047ab9 */ /* 0x000fe20000000a00 */
[----:B------:R-:W-:Y:S01]  /*1850*/  IMAD.U32 R10, RZ, RZ, UR6 ;  /* 0x00000006ff0a7e24 */ /* 0x000fe2000f8e00ff */
[----:B------:R-:W-:Y:S01]  /*1860*/  MOV R11, UR7 ;  /* 0x00000007000b7c02 */ /* 0x000fe20008000f00 */
[----:B------:R-:W-:Y:S02]  /*1870*/  IMAD.U32 R6, RZ, RZ, UR4 ;  /* 0x00000004ff067e24 */ /* 0x000fe4000f8e00ff */
[----:B------:R-:W-:-:S02]  /*1880*/  IMAD.U32 R7, RZ, RZ, UR5 ;  /* 0x00000005ff077e24 */ /* 0x000fc4000f8e00ff */
[----:B------:R-:W-:Y:S02]  /*1890*/  IMAD.MOV.U32 R8, RZ, RZ, 0x70 ;  /* 0x00000070ff087424 */ /* 0x000fe400078e00ff */
[----:B------:R-:W-:Y:S02]  /*18a0*/  IMAD.MOV.U32 R12, RZ, RZ, 0x1 ;  /* 0x00000001ff0c7424 */ /* 0x000fe400078e00ff */
[----:B-1----:R-:W-:-:S07]  /*18b0*/  IMAD.MOV.U32 R13, RZ, RZ, RZ ;  /* 0x000000ffff0d7224 */ /* 0x002fce00078e00ff */
[----:B------:R-:W-:-:S07]  /*18c0*/  LEPC R20, `(.L_x_3405) ;  /* 0x000000001014794e */ /* 0x000fce0000000000 */
[----:B--2---:R-:W-:Y:S05]  /*18d0*/  CALL.ABS.NOINC R2 ;  /* 0x0000000002007343 */ /* 0x004fea0003c00000 */
.L_x_3405:
[----:B------:R-:W-:Y:S01]  /*18e0*/  LEA.HI R0, R226, R226, RZ, 0x1 ;  /* 0x000000e2e2007211 */ /* 0x000fe200078f08ff */
[----:B------:R-:W1:Y:S03]  /*18f0*/  S2R R2, SR_TID.X ;  /* 0x0000000000027919 */ /* 0x000e660000002100 */
[----:B------:R-:W-:-:S04]  /*1900*/  LOP3.LUT R3, R0, 0xfffffffe, RZ, 0xc0, !PT ;  /* 0xfffffffe00037812 */ /* 0x000fc800078ec0ff */
[----:B------:R-:W-:-:S04]  /*1910*/  IADD3 R0, R226, -R3, RZ ;  /* 0x80000003e2007210 */ /* 0x000fc80007ffe0ff */
[----:B------:R-:W-:-:S04]  /*1920*/  SHF.L.U32 R0, R0, 0x1f, RZ ;  /* 0x0000001f00007819 */ /* 0x000fc800000006ff */
[----:B------:R-:W2:Y:S01]  /*1930*/  SYNCS.PHASECHK.TRANS64.TRYWAIT P0, [UR39+0x32400], R0 ;  /* 0x03240000ff0075a7 */ /* 0x000ea20008000167 */
[----:B-1----:R-:W-:-:S05]  /*1940*/  SHF.R.U32.HI R2, RZ, 0x7, R2 ;  /* 0x00000007ff027819 */ /* 0x002fca0000011602 */
[----:B------:R-:W-:Y:S01]  /*1950*/  VIADD R188, R2, 0x8 ;  /* 0x0000000802bc7836 */ /* 0x000fe20000000000 */
[----:B--2---:R-:W-:Y:S06]  /*1960*/  @!P0 BRA `(.L_x_3406) ;  /* 0x000000d800488947 */ /* 0x004fec0003800000 */
.L_x_3510:
[----:B------:R-:W-:Y:S01]  /*1970*/  ISETP.NE.AND P0, PT, R219, 0x3, PT ;  /* 0x00000003db00780c */ /* 0x000fe20003f05270 */
[----:B------:R-:W-:Y:S05]  /*1980*/  WARPSYNC.ALL ;  /* 0x0000000000007948 */ /* 0x000fea0003800000 */
[----:B------:R2:W-:Y:S07]  /*1990*/  BAR.SYNC.DEFER_BLOCKING R188, 0x100 ;  /* 0x000400bc0000751d */ /* 0x0005ee0000010000 */
[----:B------:R-:W-:Y:S05]  /*19a0*/  @!P0 BRA `(.L_x_3407) ;  /* 0x0000000000048947 */ /* 0x000fea0003800000 */
[----:B------:R-:W-:Y:S01]  /*19b0*/  BPT.TRAP 0x1 ;  /* 0x000000040000795c */ /* 0x000fe20000300000 */
.L_x_3407:
[----:B------:R-:W-:Y:S01]  /*19c0*/  ULEA UR7, UR36, UR39, 0x3 ;  /* 0x0000002724077291 */ /* 0x000fe2000f8e183f */
[----:B------:R-:W-:-:S05]  /*19d0*/  IMAD.U32 R2, RZ, RZ, UR37 ;  /* 0x00000025ff027e24 */ /* 0x000fca000f8e00ff */
[----:B------:R-:W-:-:S04]  /*19e0*/  SHF.L.U32 R2, R2, 0x1f, RZ ;  /* 0x0000001f02027819 */ /* 0x000fc800000006ff */
[----:B------:R3:W4:Y:S01]  /*19f0*/  SYNCS.PHASECHK.TRANS64.TRYWAIT P1, [UR7+0x32430], R2 ;  /* 0x03243002ff0075a7 */ /* 0x0007220008020147 */
[----:B------:R-:W-:Y:S05]  /*1a00*/  @!P0 BRA `(.L_x_3408) ;  /* 0x0000000000048947 */ /* 0x000fea0003800000 */
[----:B------:R-:W-:Y:S01]  /*1a10*/  BPT.TRAP 0x1 ;  /* 0x000000040000795c */ /* 0x000fe20000300000 */
.L_x_3408:
[----:B----4-:R-:W-:Y:S05]  /*1a20*/  @P1 BRA `(.L_x_3409) ;  /* 0x0000000000081947 */ /* 0x010fea0003800000 */
[----:B------:R-:W4:Y:S02]  /*1a30*/  SYNCS.PHASECHK.TRANS64.TRYWAIT P1, [UR7+0x32430], R2 ;  /* 0x03243002ff0075a7 */ /* 0x000f240008020147 */
[----:B----4-:R-:W-:Y:S05]  /*1a40*/  @!P1 BRA `(.L_x_3410) ;  /* 0x000000d800289947 */ /* 0x010fea0003800000 */
.L_x_3409:
[----:B------:R-:W-:Y:S01]  /*1a50*/  UIADD3 UR4, UR39, 0x1c400, URZ ;  /* 0x0001c40027047890 */ /* 0x000fe2000fffe03f */
[----:B------:R-:W-:Y:S01]  /*1a60*/  R2UR UR8, R200 ;  /* 0x00000000c80872ca */ /* 0x000fe200000e0000 */
[----:B------:R-:W-:Y:S01]  /*1a70*/  WARPGROUP.ARRIVE ;  /* 0x00000000000079c5 */ /* 0x000fe20000000000 */
[----:B------:R-:W-:Y:S01]  /*1a80*/  R2UR UR9, R201 ;  /* 0x00000000c90972ca */ /* 0x000fe200000e0000 */
[----:B------:R-:W-:Y:S01]  /*1a90*/  USHF.R.U32.HI UR4, URZ, 0x4, UR4 ;  /* 0x000000043f047899 */ /* 0x000fe20008011604 */
[----:B------:R-:W-:Y:S01]  /*1aa0*/  UMOV UR11, 0x40000040 ;  /* 0x40000040000b7882 */ /* 0x000fe20000000000 */
[----:B------:R-:W-:Y:S02]  /*1ab0*/  UIADD3 UR5, UR41, 0x2, URZ ;  /* 0x0000000229057890 */ /* 0x000fe4000fffe03f */
[----:B------:R-:W-:-:S04]  /*1ac0*/  ULOP3.LUT UR4, UR4, 0x3fff, URZ, 0xc0, !UPT ;  /* 0x00003fff04047892 */ /* 0x000fc8000f8ec03f */
[----:B------:R-:W-:-:S04]  /*1ad0*/  ULOP3.LUT UR38, UR4, 0x10000, URZ, 0xfc, !UPT ;  /* 0x0001000004267892 */ /* 0x000fc8000f8efc3f */
[----:B------:R-:W-:-:S04]  /*1ae0*/  UIMAD UR4, UR36, 0x300, UR38 ;  /* 0x00000300240478a4 */ /* 0x000fc8000f8e0226 */
[----:B------:R-:W-:-:S03]  /*1af0*/  UIADD3 UR6, UR4, 0x2, URZ ;  /* 0x0000000204067890 */ /* 0x000fc6000fffe03f */
[----:B------:R-:W-:Y:S02]  /*1b00*/  UMOV UR10, UR4 ;  /* 0x00000004000a7c82 */ /* 0x000fe40008000000 */
        /* <DEDUP_REMOVED lines=8> */
[----:B------:R-:W-:Y:S01]  /*1b90*/  MOV R23, UR9 ;  /* 0x0000000900177c02 */ /* 0x000fe20008000f00 */
        /* <DEDUP_REMOVED lines=18> */
[----:B------:R-:W-:Y:S01]  /*1cc0*/  IMAD.U32 R18, RZ, RZ, UR8 ;  /* 0x00000008ff127e24 */ /* 0x000fe2000f8e00ff */
[----:B------:R-:W-:Y:S01]  /*1cd0*/  MOV R19, UR9 ;  /* 0x0000000900137c02 */ /* 0x000fe20008000f00 */
[----:B------:R-:W-:Y:S02]  /*1ce0*/  WARPGROUP.DEPBAR.LE gsb0, 0x0 ;  /* 0x00008000000079c5 */ /* 0x000fe40000010000 */
[----:B------:R-:W-:-:S06]  /*1cf0*/  WARPGROUP.ARRIVE ;  /* 0x00000000000079c5 */ /* 0x000fcc0000000000 */
[----:B------:R-:W-:Y:S03]  /*1d00*/  HGMMA.64x96x16.F32 R24, gdesc[UR8], R24, gsb0 ;  /* 0x01600000081879f0 */ /* 0x000fe60008000818 */
[----:B------:R-:W-:Y:S02]  /*1d10*/  WARPGROUP.DEPBAR.LE gsb0, 0x0 ;  /* 0x00008000000079c5 */ /* 0x000fe40000010000 */
[----:B------:R-:W4:Y:S02]  /*1d20*/  SYNCS.PHASECHK.TRANS64.TRYWAIT P1, [UR39+0x32410], R0 ;  /* 0x03241000ff0075a7 */ /* 0x000f240008020167 */
[----:B----4-:R-:W-:Y:S05]  /*1d30*/  @!P1 BRA `(.L_x_3411) ;  /* 0x000000d400849947 */ /* 0x010fea0003800000 */
.L_x_3511:
[----:B------:R-:W-:Y:S05]  /*1d40*/  @!P0 BRA `(.L_x_3412) ;  /* 0x0000000000048947 */ /* 0x000fea0003800000 */
[----:B------:R-:W-:Y:S01]  /*1d50*/  BPT.TRAP 0x1 ;  /* 0x000000040000795c */ /* 0x000fe20000300000 */
.L_x_3412:
[----:B------:R4:W1:Y:S01]  /*1d60*/  SYNCS.PHASECHK.TRANS64.TRYWAIT P1, [UR7+0x32450], R2 ;  /* 0x03245002ff0075a7 */ /* 0x0008620008020147 */
[----:B------:R-:W-:Y:S05]  /*1d70*/  @!P0 BRA `(.L_x_3413) ;  /* 0x0000000000048947 */ /* 0x000fea0003800000 */
[----:B------:R-:W-:Y:S01]  /*1d80*/  BPT.TRAP 0x1 ;  /* 0x000000040000795c */ /* 0x000fe20000300000 */
.L_x_3413:
[----:B-1----:R-:W-:Y:S05]  /*1d90*/  @P1 BRA `(.L_x_3414) ;  /* 0x0000000000081947 */ /* 0x002fea0003800000 */
[----:B------:R-:W1:Y:S02]  /*1da0*/  SYNCS.PHASECHK.TRANS64.TRYWAIT P1, [UR7+0x32450], R2 ;  /* 0x03245002ff0075a7 */ /* 0x000e640008020147 */
[----:B-1----:R-:W-:Y:S05]  /*1db0*/  @!P1 BRA `(.L_x_3415) ;  /* 0x000000d4007c9947 */ /* 0x002fea0003800000 */
.L_x_3414:
[----:B------:R-:W-:Y:S01]  /*1dc0*/  UIADD3 UR4, UR39, 0x400, URZ ;  /* 0x0000040027047890 */ /* 0x000fe2000fffe03f */
[----:B------:R-:W-:Y:S01]  /*1dd0*/  WARPGROUP.ARRIVE ;  /* 0x00000000000079c5 */ /* 0x000fe20000000000 */
[----:B------:R-:W-:Y:S01]  /*1de0*/  UMOV UR9, 0x40000040 ;  /* 0x4000004000097882 */ /* 0x000fe20000000000 */
[----:B------:R-:W-:Y:S01]  /*1df0*/  UMOV UR11, 0x40000040 ;  /* 0x40000040000b7882 */ /* 0x000fe20000000000 */
[----:B------:R-:W-:Y:S01]  /*1e00*/  USHF.R.U32.HI UR4, URZ, 0x4, UR4 ;  /* 0x000000043f047899 */ /* 0x000fe20008011604 */
[----:B------:R-:W-:Y:S01]  /*1e10*/  IMAD.U32 R17, RZ, RZ, UR9 ;  /* 0x00000009ff117e24 */ /* 0x000fe2000f8e00ff */
[----:B------:R-:W-:Y:S01]  /*1e20*/  UMOV UR13, 0x40000040 ;  /* 0x40000040000d7882 */ /* 0x000fe20000000000 */
[----:B------:R-:W-:Y:S01]  /*1e30*/  UMOV UR15, 0x40000040 ;  /* 0x40000040000f7882 */ /* 0x000fe20000000000 */
[----:B------:R-:W-:Y:S01]  /*1e40*/  ULOP3.LUT UR41, UR4, 0x3fff, URZ, 0xc0, !UPT ;  /* 0x00003fff04297892 */ /* 0x000fe2000f8ec03f */
[----:B------:R-:W-:Y:S01]  /*1e50*/  MOV R15, UR13 ;  /* 0x0000000d000f7c02 */ /* 0x000fe20008000f00 */
[----:B------:R-:W-:Y:S01]  /*1e60*/  ULOP3.LUT UR4, UR45, 0x10000, URZ, 0xfc, !UPT ;  /* 0x000100002d047892 */ /* 0x000fe2000f8efc3f */
[----:B------:R-:W1:Y:S01]  /*1e70*/  LDC R0, c[0x0][0x288] ;  /* 0x0000a200ff007b82 */ /* 0x000e620000000800 */
[----:B------:R-:W-:Y:S01]  /*1e80*/  ULOP3.LUT UR6, UR41, 0x10000, URZ, 0xfc, !UPT ;  /* 0x0001000029067892 */ /* 0x000fe2000f8efc3f */
[----:B------:R-:W-:Y:S01]  /*1e90*/  IMAD R13, R159, -0x60, R157 ;  /* 0xffffffa09f0d7824 */ /* 0x000fe200078e029d */
[----:B------:R-:W-:Y:S01]  /*1ea0*/  UIADD3 UR16, UR4, 0x800, URZ ;  /* 0x0000080004107890 */ /* 0x000fe2000fffe03f */
[----:B------:R-:W5:Y:S01]  /*1eb0*/  S2R R74, SR_TID.X ;  /* 0x00000000004a7919 */ /* 0x000f620000002100 */
[----:B------:R-:W-:Y:S01]  /*1ec0*/  UIMAD UR5, UR36, 0xc00, UR6 ;  /* 0x00000c00240578a4 */ /* 0x000fe2000f8e0206 */
[----:B------:R-:W-:Y:S01]  /*1ed0*/  VIADD R73, R13, 0x60 ;  /* 0x000000600d497836 */ /* 0x000fe20000000000 */
[----:B------:R-:W-:Y:S01]  /*1ee0*/  UMOV UR8, UR4 ;  /* 0x0000000400087c82 */ /* 0x000fe20008000000 */
[----:B------:R-:W-:Y:S01]  /*1ef0*/  UMOV UR17, 0x40000040 ;  /* 0x4000004000117882 */ /* 0x000fe20000000000 */
[----:B------:R-:W-:Y:S01]  /*1f00*/  IMAD.U32 R16, RZ, RZ, UR8 ;  /* 0x00000008ff107e24 */ /* 0x000fe2000f8e00ff */
[----:B------:R-:W-:Y:S01]  /*1f10*/  UIADD3 UR18, UR5, 0x600, URZ ;  /* 0x0000060005127890 */ /* 0x000fe2000fffe03f */
[----:B------:R-:W-:Y:S01]  /*1f20*/  IMAD R73, R224, -0x2, R73 ;  /* 0xfffffffee0497824 */ /* 0x000fe200078e0249 */
[----:B------:R-:W-:Y:S01]  /*1f30*/  UMOV UR10, UR5 ;  /* 0x00000005000a7c82 */ /* 0x000fe20008000000 */
[----:B------:R-:W-:Y:S01]  /*1f40*/  UMOV UR19, 0x40000040 ;  /* 0x4000004000137882 */ /* 0x000fe20000000000 */
[----:B------:R-:W-:Y:S01]  /*1f50*/  HGMMA.64x96x16.F32 R24, gdesc[UR8], R24, gsb0 ;  /* 0x01600000081879f0 */ /* 0x000fe20008000818 */
[----:B------:R-:W-:Y:S01]  /*1f60*/  UIADD3 UR8, UR4, 0x2, URZ ;  /* 0x0000000204087890 */ /* 0x000fe2000fffe03f */
[----:B------:R-:W-:Y:S01]  /*1f70*/  IMAD.U32 R165, RZ, RZ, UR7 ;  /* 0x00000007ffa57e24 */ /* 0x000fe2000f8e00ff */
[----:B------:R-:W-:-:S02]  /*1f80*/  UIADD3 UR9, UR5, 0x2, URZ ;  /* 0x0000000205097890 */ /* 0x000fc4000fffe03f */
[----:B------:R-:W-:Y:S01]  /*1f90*/  UIADD3 UR10, UR5, 0x304, URZ ;  /* 0x00000304050a7890 */ /* 0x000fe2000fffe03f */
[----:B------:R-:W-:Y:S02]  /*1fa0*/  UMOV UR11, 0x40000040 ;  /* 0x40000040000b7882 */ /* 0x000fe40000000000 */
[----:B------:R-:W-:Y:S01]  /*1fb0*/  UMOV UR12, UR8 ;  /* 0x00000008000c7c82 */ /* 0x000fe20008000000 */
[----:B------:R-:W-:Y:S01]  /*1fc0*/  UIADD3 UR8, UR4, 0x4, URZ ;  /* 0x0000000404087890 */ /* 0x000fe2000fffe03f */
[----:B------:R-:W-:Y:S01]  /*1fd0*/  IMAD.U32 R14, RZ, RZ, UR12 ;  /* 0x0000000cff0e7e24 */ /* 0x000fe2000f8e00ff */
[----:B------:R-:W-:Y:S01]  /*1fe0*/  UMOV UR14, UR9 ;  /* 0x00000009000e7c82 */ /* 0x000fe20008000000 */
[----:B------:R-:W-:Y:S01]  /*1ff0*/  UIADD3 UR9, UR5, 0x4, URZ ;  /* 0x0000000405097890 */ /* 0x000fe2000fffe03f */
[C---:B-1----:R-:W-:Y:S01]  /*2000*/  IADD3 R13, -R0.reuse, 0x61, R13 ;  /* 0x00000061000d7810 */ /* 0x042fe20007ffe10d */
[----:B------:R-:W-:Y:S01]  /*2010*/  UIADD3 UR20, UR4, 0x802, URZ ;  /* 0x0000080204147890 */ /* 0x000fe2000fffe03f */
[----:B------:R-:W-:Y:S01]  /*2020*/  IADD3 R0, -R0, UR42, R157 ;  /* 0x0000002a00007c10 */ /* 0x000fe2000fffe19d */
[----:B------:R-:W-:Y:S01]  /*2030*/  UIADD3 UR22, UR5, 0x602, URZ ;  /* 0x0000060205167890 */ /* 0x000fe2000fffe03f */
[----:B------:R-:W-:Y:S01]  /*2040*/  UMOV UR21, 0x40000040 ;  /* 0x4000004000157882 */ /* 0x000fe20000000000 */
[----:B------:R-:W-:Y:S01]  /*2050*/  UMOV UR23, 0x40000040 ;  /* 0x4000004000177882 */ /* 0x000fe20000000000 */
[----:B------:R-:W-:Y:S01]  /*2060*/  UIADD3 UR24, UR4, 0x804, URZ ;  /* 0x0000080404187890 */ /* 0x000fe2000fffe03f */
[----:B------:R-:W-:Y:S01]  /*2070*/  IMAD R12, R224, -0x2, R13 ;  /* 0xfffffffee00c7824 */ /* 0x000fe200078e020d */
[----:B------:R-:W-:Y:S01]  /*2080*/  UIADD3 UR26, UR5, 0x604, URZ ;  /* 0x00000604051a7890 */ /* 0x000fe2000fffe03f */
[----:B------:R-:W-:Y:S01]  /*2090*/  IADD3 R13, R225, UR42, RZ ;  /* 0x0000002ae10d7c10 */ /* 0x000fe2000fffe0ff */
[----:B------:R-:W-:Y:S01]  /*20a0*/  UMOV UR25, 0x40000040 ;  /* 0x4000004000197882 */ /* 0x000fe20000000000 */
[----:B------:R-:W-:Y:S01]  /*20b0*/  UMOV UR27, 0x40000040 ;  /* 0x40000040001b7882 */ /* 0x000fe20000000000 */
[----:B------:R-:W-:Y:S01]  /*20c0*/  UIADD3 UR28, UR4, 0x806, URZ ;  /* 0x00000806041c7890 */ /* 0x000fe2000fffe03f */
[----:B------:R-:W-:Y:S01]  /*20d0*/  VIADDMNMX R72, R13, R12, R73, PT ;  /* 0x0000000c0d487246 */ /* 0x000fe20003800149 */
[----:B------:R-:W-:Y:S01]  /*20e0*/  UIADD3 UR30, UR5, 0x606, URZ ;  /* 0x00000606051e7890 */ /* 0x000fe2000fffe03f */
[----:B------:R-:W-:Y:S01]  /*20f0*/  IADD3 R12, R12, 0x8, R13 ;  /* 0x000000080c0c7810 */ /* 0x000fe20007ffe00d */
[----:B------:R-:W-:Y:S01]  /*2100*/  UMOV UR29, 0x40000040 ;  /* 0x40000040001d7882 */ /* 0x000fe20000000000 */
[----:B------:R-:W-:Y:S01]  /*2110*/  UMOV UR31, 0x40000040 ;  /* 0x40000040001f7882 */ /* 0x000fe20000000000 */
[----:B------:R-:W-:Y:S01]  /*2120*/  UIADD3 UR32, UR4, 0xc00, URZ ;  /* 0x00000c0004207890 */ /* 0x000fe2000fffe03f */
[C---:B------:R-:W-:Y:S01]  /*2130*/  ISETP.GT.AND P5, PT, R72.reuse, RZ, PT ;  /* 0x000000ff4800720c */ /* 0x040fe20003fa4270 */
[----:B------:R-:W-:Y:S01]  /*2140*/  UIADD3 UR34, UR5, 0x900, URZ ;  /* 0x0000090005227890 */ /* 0x000fe2000fffe03f */
[C---:B------:R-:W-:Y:S01]  /*2150*/  ISETP.GT.AND P6, PT, R72.reuse, 0x1, PT ;  /* 0x000000014800780c */ /* 0x040fe20003fc4270 */
[----:B------:R-:W-:Y:S01]  /*2160*/  UMOV UR33, 0x40000040 ;  /* 0x4000004000217882 */ /* 0x000fe20000000000 */
[----:B------:R-:W-:Y:S01]  /*2170*/  UMOV UR35, 0x40000040 ;  /* 0x4000004000237882 */ /* 0x000fe20000000000 */
[----:B------:R-:W-:Y:S01]  /*2180*/  UIADD3 UR48, UR4, 0xc02, URZ ;  /* 0x00000c0204307890 */ /* 0x000fe2000fffe03f */
[C---:B------:R-:W-:Y:S01]  /*2190*/  ISETP.GT.AND P1, PT, R72.reuse, 0x8, PT ;  /* 0x000000084800780c */ /* 0x040fe20003f24270 */
[----:B------:R-:W-:Y:S01]  /*21a0*/  UIADD3 UR50, UR5, 0x902, URZ ;  /* 0x0000090205327890 */ /* 0x000fe2000fffe03f */
[----:B------:R-:W-:Y:S01]  /*21b0*/  VIMNMX R12, R73, R12, PT ;  /* 0x0000000c490c7248 */ /* 0x000fe20003fe0100 */
[----:B------:R-:W-:Y:S01]  /*21c0*/  UMOV UR49, 0x40000040 ;  /* 0x4000004000317882 */ /* 0x000fe20000000000 */
[----:B------:R-:W-:Y:S01]  /*21d0*/  UMOV UR51, 0x40000040 ;  /* 0x4000004000337882 */ /* 0x000fe20000000000 */
[----:B------:R-:W-:Y:S01]  /*21e0*/  UIADD3 UR52, UR4, 0xc04, URZ ;  /* 0x00000c0404347890 */ /* 0x000fe2000fffe03f */
[C---:B------:R-:W-:Y:S01]  /*21f0*/  ISETP.GT.AND P2, PT, R72.reuse, 0x9, PT ;  /* 0x000000094800780c */ /* 0x040fe20003f44270 */
[----:B------:R-:W-:Y:S01]  /*2200*/  UIADD3 UR54, UR5, 0x904, URZ ;  /* 0x0000090405367890 */ /* 0x000fe2000fffe03f */
[C---:B------:R-:W-:Y:S01]  /*2210*/  ISETP.GT.AND P3, PT, R72.reuse, 0x10, PT ;  /* 0x000000104800780c */ /* 0x040fe20003f64270 */
[----:B------:R-:W-:Y:S01]  /*2220*/  UMOV UR53, 0x40000040 ;  /* 0x4000004000357882 */ /* 0x000fe20000000000 */
[----:B------:R-:W-:Y:S01]  /*2230*/  UMOV UR55, 0x40000040 ;  /* 0x4000004000377882 */ /* 0x000fe20000000000 */
[----:B------:R-:W-:Y:S01]  /*2240*/  UMOV UR57, 0x40000040 ;  /* 0x4000004000397882 */ /* 0x000fe20000000000 */
[----:B------:R-:W-:Y:S01]  /*2250*/  UMOV UR59, 0x40000040 ;  /* 0x40000040003b7882 */ /* 0x000fe20000000000 */
[----:B------:R-:W-:Y:S01]  /*2260*/  ISETP.GT.AND P4, PT, R72, 0x11, PT ;  /* 0x000000114800780c */ /* 0x000fe20003f84270 */
[----:B------:R-:W-:Y:S01]  /*2270*/  ULOP3.LUT UR7, UR41, 0x3000000, URZ, 0xfc, !UPT ;  /* 0x0300000029077892 */ /* 0x000fe2000f8efc3f */
[----:B------:R-:W-:-:S04]  /*2280*/  IMAD.HI R0, R0, 0x2aaaaaab, RZ ;  /* 0x2aaaaaab00007827 */ /* 0x000fc800078e02ff */
        /* <DEDUP_REMOVED lines=43> */
[----:B------:R-:W-:Y:S01]  /*2540*/  UMOV UR9, 0x40000040 ;  /* 0x4000004000097882 */ /* 0x000fe20000000000 */
[----:B------:R-:W-:Y:S01]  /*2550*/  MOV R5, UR13 ;  /* 0x0000000d00057c02 */ /* 0x000fe20008000f00 */
[----:B------:R-:W-:Y:S02]  /*2560*/  WARPGROUP.DEPBAR.LE gsb0, 0x0 ;  /* 0x00008000000079c5 */ /* 0x000fe40000010000 */
[----:B------:R-:W-:-:S06]  /*2570*/  WARPGROUP.ARRIVE ;  /* 0x00000000000079c5 */ /* 0x000fcc0000000000 */
[----:B------:R-:W-:Y:S01]  /*2580*/  HGMMA.64x96x16.F32 R24, gdesc[UR12], R24, gsb0 ;  /* 0x016000000c1879f0 */ /* 0x000fe20008000818 */
[----:B------:R-:W-:Y:S02]  /*2590*/  UIADD3 UR12, UR4, 0x406, URZ ;  /* 0x00000406040c7890 */ /* 0x000fe4000fffe03f */
[----:B------:R-:W-:Y:S01]  /*25a0*/  UIADD3 UR14, UR5, 0x306, URZ ;  /* 0x00000306050e7890 */ /* 0x000fe2000fffe03f */
[----:B------:R-:W-:Y:S01]  /*25b0*/  UMOV UR13, 0x40000040 ;  /* 0x40000040000d7882 */ /* 0x000fe20000000000 */
[----:B------:R-:W-:Y:S01]  /*25c0*/  UMOV UR15, 0x40000040 ;  /* 0x40000040000f7882 */ /* 0x000fe20000000000 */
[----:B------:R-:W-:Y:S02]  /*25d0*/  UIADD3 UR4, UR4, 0xc06, URZ ;  /* 0x00000c0604047890 */ /* 0x000fe4000fffe03f */
[----:B------:R-:W-:-:S05]  /*25e0*/  UIADD3 UR5, UR5, 0x906, URZ ;  /* 0x0000090605057890 */ /* 0x000fca000fffe03f */
[----:B------:R-:W-:Y:S01]  /*25f0*/  UMOV UR56, UR4 ;  /* 0x0000000400387c82 */ /* 0x000fe20008000000 */
[----:B------:R-:W-:Y:S01]  /*2600*/  ULDC UR4, c[0x0][0xad0] ;  /* 0x0002b40000047ab9 */ /* 0x000fe20000000800 */
[----:B------:R-:W-:Y:S01]  /*2610*/  UMOV UR58, UR5 ;  /* 0x00000005003a7c82 */ /* 0x000fe20008000000 */
[----:B---34-:R-:W-:Y:S01]  /*2620*/  IMAD.U32 R2, RZ, RZ, UR56 ;  /* 0x00000038ff027e24 */ /* 0x018fe2000f8e00ff */
        /* <DEDUP_REMOVED lines=57> */
[----:B-1----:R-:W-:Y:S01]  /*29c0*/  FSEL R13, R24, -INF , P5 ;  /* 0xff800000180d7808 */ /* 0x002fe20002800000 */
[----:B------:R-:W-:Y:S01]  /*29d0*/  FMUL.FTZ R30, R30, UR4 ;  /* 0x000000041e1e7c20 */ /* 0x000fe20008410000 */
[----:B------:R-:W-:Y:S01]  /*29e0*/  ISETP.GT.AND P5, PT, R72, 0x18, PT ;  /* 0x000000184800780c */ /* 0x000fe20003fa4270 */
[----:B------:R-:W-:Y:S01]  /*29f0*/  FMUL.FTZ R68, R68, UR4 ;  /* 0x0000000444447c20 */ /* 0x000fe20008410000 */
[----:B------:R-:W-:Y:S01]  /*2a00*/  FMUL.FTZ R31, R31, UR4 ;  /* 0x000000041f1f7c20 */ /* 0x000fe20008410000 */
[----:B------:R-:W1:Y:S01]  /*2a10*/  MUFU.TANH R36, R36 ;  /* 0x0000002400247308 */ /* 0x000e620000002400 */
[----:B---3--:R-:W-:Y:S01]  /*2a20*/  FSEL R25, R25, -INF , P6 ;  /* 0xff80000019197808 */ /* 0x008fe20003000000 */
[----:B------:R-:W-:Y:S01]  /*2a30*/  FMUL.FTZ R35, R35, UR4 ;  /* 0x0000000423237c20 */ /* 0x000fe20008410000 */
[----:B------:R-:W-:Y:S01]  /*2a40*/  ISETP.GT.AND P6, PT, R72, 0x19, PT ;  /* 0x000000194800780c */ /* 0x000fe20003fc4270 */
        /* <DEDUP_REMOVED lines=13> */
[----:B-1----:R-:W-:Y:S01]  /*2b20*/  FSEL R173, R36, -INF , P5 ;  /* 0xff80000024ad7808 */ /* 0x002fe20002800000 */
[----:B------:R-:W-:Y:S01]  /*2b30*/  FMUL.FTZ R47, R47, UR4 ;  /* 0x000000042f2f7c20 */ /* 0x000fe20008410000 */
[----:B------:R-:W-:Y:S01]  /*2b40*/  ISETP.GT.AND P5, PT, R72, 0x30, PT ;  /* 0x000000304800780c */ /* 0x000fe20003fa4270 */
[----:B------:R-:W-:Y:S01]  /*2b50*/  FMUL.FTZ R50, R50, UR4 ;  /* 0x0000000432327c20 */ /* 0x000fe20008410000 */
[----:B------:R-:W-:Y:S01]  /*2b60*/  FMUL.FTZ R57, R57, UR4 ;  /* 0x0000000439397c20 */ /* 0x000fe20008410000 */
[----:B------:R-:W-:Y:S01]  /*2b70*/  FMUL.FTZ R51, R51, UR4 ;  /* 0x0000000433337c20 */ /* 0x000fe20008410000 */
[----:B------:R-:W-:Y:S01]  /*2b80*/  FMUL.FTZ R54, R54, UR4 ;  /* 0x0000000436367c20 */ /* 0x000fe20008410000 */
[----:B------:R-:W1:Y:S01]  /*2b90*/  MUFU.TANH R40, R40 ;  /* 0x0000002800287308 */ /* 0x000e620000002400 */
[----:B---3--:R-:W-:Y:S01]  /*2ba0*/  FSEL R175, R37, -INF , P6 ;  /* 0xff80000025af7808 */ /* 0x008fe20003000000 */
[----:B------:R-:W-:Y:S01]  /*2bb0*/  FMUL.FTZ R55, R55, UR4 ;  /* 0x0000000437377c20 */ /* 0x000fe20008410000 */
[----:B------:R-:W-:Y:S01]  /*2bc0*/  ISETP.GT.AND P6, PT, R72, 0x31, PT ;  /* 0x000000314800780c */ /* 0x000fe20003fc4270 */
[----:B------:R-:W-:Y:S01]  /*2bd0*/  FMUL.FTZ R58, R58, UR4 ;  /* 0x000000043a3a7c20 */ /* 0x000fe20008410000 */
[----:B------:R-:W-:Y:S01]  /*2be0*/  FMUL.FTZ R59, R59, UR4 ;  /* 0x000000043b3b7c20 */ /* 0x000fe20008410000 */
        /* <DEDUP_REMOVED lines=14> */
[----:B------:R-:W-:-:S02]  /*2cd0*/  ULDC UR4, c[0x0][0xa80] ;  /* 0x0002a00000047ab9 */ /* 0x000fc40000000800 */
[----:B------:R-:W-:Y:S01]  /*2ce0*/  IMAD.U32 R195, RZ, RZ, UR4 ;  /* 0x00000004ffc37e24 */ /* 0x000fe2000f8e00ff */
[----:B------:R-:W-:Y:S01]  /*2cf0*/  UIMAD UR4, UR36, 0xc00, UR7 ;  /* 0x00000c00240478a4 */ /* 0x000fe2000f8e0207 */
[----:B------:R-:W1:Y:S01]  /*2d00*/  MUFU.TANH R32, R32 ;  /* 0x0000002000207308 */ /* 0x000e620000002400 */
[----:B---3--:R-:W-:Y:S02]  /*2d10*/  FSEL R233, R48, -INF , P5 ;  /* 0xff80000030e97808 */ /* 0x008fe40002800000 */
[----:B------:R-:W-:-:S03]  /*2d20*/  ISETP.GT.AND P5, PT, R72, 0x48, PT ;  /* 0x000000484800780c */ /* 0x000fc60003fa4270 */
[----:B------:R-:W-:Y:S02]  /*2d30*/  UMOV UR10, UR4 ;  /* 0x00000004000a7c82 */ /* 0x000fe40008000000 */
[----:B------:R-:W3:Y:S01]  /*2d40*/  MUFU.TANH R41, R41 ;  /* 0x0000002900297308 */ /* 0x000ee20000002400 */
[----:B----4-:R-:W-:Y:S02]  /*2d50*/  FSEL R215, R49, -INF , P6 ;  /* 0xff80000031d77808 */ /* 0x010fe40003000000 */
[----:B------:R-:W-:-:S05]  /*2d60*/  ISETP.GT.AND P6, PT, R72, 0x49, PT ;  /* 0x000000494800780c */ /* 0x000fca0003fc4270 */
[----:B------:R-:W4:Y:S01]  /*2d70*/  MUFU.TANH R52, R52 ;  /* 0x0000003400347308 */ /* 0x000f220000002400 */
[----:B-1----:R-:W-:Y:S02]  /*2d80*/  FSEL R169, R32, -INF , P3 ;  /* 0xff80000020a97808 */ /* 0x002fe40001800000 */
[----:B------:R-:W-:Y:S02]  /*2d90*/  ISETP.GT.AND P3, PT, R72, 0x28, PT ;  /* 0x000000284800780c */ /* 0x000fe40003f64270 */
[----:B------:R-:W-:-:S03]  /*2da0*/  FMNMX.FTZ R24, R169, R24, !PT ;  /* 0x00000018a9187209 */ /* 0x000fc60007810000 */
[----:B------:R-:W1:Y:S01]  /*2db0*/  MUFU.TANH R60, R60 ;  /* 0x0000003c003c7308 */ /* 0x000e620000002400 */
[----:B---3--:R-:W-:Y:S02]  /*2dc0*/  FSEL R194, R41, -INF , P2 ;  /* 0xff80000029c27808 */ /* 0x008fe40001000000 */
[----:B------:R-:W-:-:S05]  /*2dd0*/  ISETP.GT.AND P2, PT, R72, 0x39, PT ;  /* 0x000000394800780c */ /* 0x000fca0003f44270 */
[----:B------:R-:W3:Y:S01]  /*2de0*/  MUFU.TANH R61, R61 ;  /* 0x0000003d003d7308 */ /* 0x000ee20000002400 */
[----:B----4-:R-:W-:Y:S02]  /*2df0*/  FSEL R231, R52, -INF , P1 ;  /* 0xff80000034e77808 */ /* 0x010fe40000800000 */
[----:B------:R-:W-:-:S05]  /*2e00*/  ISETP.GT.AND P1, PT, R72, 0x50, PT ;  /* 0x000000504800780c */ /* 0x000fca0003f24270 */
[----:B------:R-:W4:Y:S01]  /*2e10*/  MUFU.TANH R44, R44 ;  /* 0x0000002c002c7308 */ /* 0x000f220000002400 */
[----:B-1----:R-:W-:Y:S02]  /*2e20*/  FSEL R181, R60, -INF , P5 ;  /* 0xff8000003cb57808 */ /* 0x002fe40002800000 */
[----:B------:R-:W-:-:S05]  /*2e30*/  ISETP.GT.AND P5, PT, R12, RZ, PT ;  /* 0x000000ff0c00720c */ /* 0x000fca0003fa4270 */
        /* <DEDUP_REMOVED lines=17> */
[----:B------:R-:W-:Y:S02]  /*2f50*/  FMNMX.FTZ R26, R171, R24, !PT ;  /* 0x00000018ab1a7209 */ /* 0x000fe40007810000 */
[----:B------:R-:W-:Y:S02]  /*2f60*/  ISETP.GT.AND P5, PT, R12, 0x11, PT ;  /* 0x000000110c00780c */ /* 0x000fe40003fa4270 */
[----:B------:R-:W-:Y:S01]  /*2f70*/  FMNMX.FTZ R26, R173, R26, !PT ;  /* 0x0000001aad1a7209 */ /* 0x000fe20007810000 */
[----:B------:R-:W1:Y:S01]  /*2f80*/  MUFU.TANH R65, R65 ;  /* 0x0000004100417308 */ /* 0x000e620000002400 */
[----:B---3--:R-:W-:Y:S02]  /*2f90*/  FSEL R27, R27, -INF , P6 ;  /* 0xff8000001b1b7808 */ /* 0x008fe40003000000 */
[----:B------:R-:W-:-:S02]  /*2fa0*/  FMNMX.FTZ R26, R175, R26, !PT ;  /* 0x0000001aaf1a7209 */ /* 0x000fc40007810000 */
[----:B------:R-:W-:Y:S02]  /*2fb0*/  FMNMX.FTZ R24, R33, R27, !PT ;  /* 0x0000001b21187209 */ /* 0x000fe40007810000 */
[----:B------:R-:W-:Y:S01]  /*2fc0*/  FMNMX.FTZ R41, R193, R26, !PT ;  /* 0x0000001ac1297209 */ /* 0x000fe20007810000 */
[----:B------:R-:W3:Y:S01]  /*2fd0*/  MUFU.TANH R30, R30 ;  /* 0x0000001e001e7308 */ /* 0x000ee20000002400 */
[----:B----4-:R-:W-:Y:S02]  /*2fe0*/  FSEL R177, R56, -INF , P3 ;  /* 0xff80000038b17808 */ /* 0x010fe40001800000 */
[----:B------:R-:W-:Y:S02]  /*2ff0*/  ISETP.GT.AND P3, PT, R72, 0x58, PT ;  /* 0x000000584800780c */ /* 0x000fe40003f64270 */
[----:B------:R-:W-:Y:S02]  /*3000*/  ISETP.GT.AND P6, PT, R12, 0x18, PT ;  /* 0x000000180c00780c */ /* 0x000fe40003fc4270 */
[----:B------:R-:W-:Y:S01]  /*3010*/  FMNMX.FTZ R41, R194, R41, !PT ;  /* 0x00000029c2297209 */ /* 0x000fe20007810000 */
[----:B------:R-:W4:Y:S01]  /*3020*/  MUFU.TANH R68, R68 ;  /* 0x0000004400447308 */ /* 0x000f220000002400 */
[----:B-1----:R-:W-:-:S02]  /*3030*/  FSEL R168, R65, -INF , P2 ;  /* 0xff80000041a87808 */ /* 0x002fc40001000000 */
[----:B------:R-:W-:-:S05]  /*3040*/  ISETP.GT.AND P2, PT, R12, 0x9, PT ;  /* 0x000000090c00780c */ /* 0x000fca0003f44270 */
[----:B------:R-:W1:Y:S01]  /*3050*/  MUFU.TANH R31, R31 ;  /* 0x0000001f001f7308 */ /* 0x000e620000002400 */
[----:B---3--:R-:W-:Y:S02]  /*3060*/  FSEL R37, R30, -INF , P1 ;  /* 0xff8000001e257808 */ /* 0x008fe40000800000 */
[----:B------:R-:W-:Y:S02]  /*3070*/  ISETP.GT.AND P1, PT, R12, 0x19, PT ;  /* 0x000000190c00780c */ /* 0x000fe40003f24270 */
[----:B------:R-:W-:-:S03]  /*3080*/  FMNMX.FTZ R24, R37, R24, !PT ;  /* 0x0000001825187209 */ /* 0x000fc60007810000 */
        /* <DEDUP_REMOVED lines=8> */
[----:B------:R-:W-:Y:S02]  /*3110*/  FMNMX.FTZ R35, R31, R24, !PT ;  /* 0x000000181f237209 */ /* 0x000fe40007810000 */
[----:B------:R-:W-:Y:S02]  /*3120*/  FMNMX.FTZ R24, R196, R41, !PT ;  /* 0x00000029c4187209 */ /* 0x000fe40007810000 */
[----:B------:R-:W-:Y:S01]  /*3130*/  ISETP.GT.AND P5, PT, R12, 0x28, PT ;  /* 0x000000280c00780c */ /* 0x000fe20003fa4270 */
[----:B------:R-:W3:Y:S01]  /*3140*/  MUFU.TANH R45, R45 ;  /* 0x0000002d002d7308 */ /* 0x000ee20000002400 */
[----:B----4-:R-:W-:Y:S02]  /*3150*/  FSEL R190, R34, -INF , P3 ;  /* 0xff80000022be7808 */ /* 0x010fe40001800000 */
[----:B------:R-:W-:-:S02]  /*3160*/  ISETP.GT.AND P3, PT, R12, 0x21, PT ;  /* 0x000000210c00780c */ /* 0x000fc40003f64270 */
[----:B------:R-:W-:-:S03]  /*3170*/  FMNMX.FTZ R35, R190, R35, !PT ;  /* 0x00000023be237209 */ /* 0x000fc60007810000 */
[----:B------:R-:W4:Y:S01]  /*3180*/  MUFU.TANH R39, R39 ;  /* 0x0000002700277308 */ /* 0x000f220000002400 */
[----:B-1----:R-:W-:Y:S02]  /*3190*/  FSEL R198, R38, -INF , P6 ;  /* 0xff80000026c67808 */ /* 0x002fe40003000000 */
[----:B------:R-:W-:Y:S02]  /*31a0*/  FMNMX.FTZ R35, R192, R35, !PT ;  /* 0x00000023c0237209 */ /* 0x000fe40007810000 */
[----:B------:R-:W-:Y:S02]  /*31b0*/  ISETP.GT.AND P6, PT, R12, 0x29, PT ;  /* 0x000000290c00780c */ /* 0x000fe40003fc4270 */
[----:B------:R-:W-:Y:S01]  /*31c0*/  FMNMX.FTZ R35, R198, R35, !PT ;  /* 0x00000023c6237209 */ /* 0x000fe20007810000 */
[----:B------:R-:W1:Y:S01]  /*31d0*/  MUFU.TANH R42, R42 ;  /* 0x0000002a002a7308 */ /* 0x000e620000002400 */
[----:B---3--:R-:W-:Y:S02]  /*31e0*/  FSEL R199, R45, -INF , P4 ;  /* 0xff8000002dc77808 */ /* 0x008fe40002000000 */
[----:B------:R-:W-:-:S02]  /*31f0*/  ISETP.GT.AND P4, PT, R72, 0x41, PT ;  /* 0x000000414800780c */ /* 0x000fc40003f84270 */
[----:B------:R-:W-:-:S03]  /*3200*/  FMNMX.FTZ R26, R199, R24, !PT ;  /* 0x00000018c71a7209 */ /* 0x000fc60007810000 */
[----:B------:R-:W3:Y:S01]  /*3210*/  MUFU.TANH R43, R43 ;  /* 0x0000002b002b7308 */ /* 0x000ee20000002400 */
[----:B----4-:R-:W-:Y:S02]  /*3220*/  FSEL R206, R39, -INF , P1 ;  /* 0xff80000027ce7808 */ /* 0x010fe40000800000 */
[----:B------:R-:W-:Y:S02]  /*3230*/  FMNMX.FTZ R26, R233, R26, !PT ;  /* 0x0000001ae91a7209 */ /* 0x000fe40007810000 */
[----:B------:R-:W-:Y:S02]  /*3240*/  FMNMX.FTZ R24, R206, R35, !PT ;  /* 0x00000023ce187209 */ /* 0x000fe40007810000 */
[----:B------:R-:W-:Y:S01]  /*3250*/  FMNMX.FTZ R26, R215, R26, !PT ;  /* 0x0000001ad71a7209 */ /* 0x000fe20007810000 */
[----:B------:R-:W4:Y:S01]  /*3260*/  MUFU.TANH R46, R46 ;  /* 0x0000002e002e7308 */ /* 0x000f220000002400 */
[----:B-1----:R-:W-:Y:S02]  /*3270*/  FSEL R237, R42, -INF , P2 ;  /* 0xff8000002aed7808 */ /* 0x002fe40001000000 */
[----:B------:R-:W-:-:S02]  /*3280*/  FMNMX.FTZ R26, R231, R26, !PT ;  /* 0x0000001ae71a7209 */ /* 0x000fc40007810000 */
[----:B------:R-:W-:Y:S02]  /*3290*/  FMNMX.FTZ R24, R237, R24, !PT ;  /* 0x00000018ed187209 */ /* 0x000fe40007810000 */
[C---:B------:R-:W-:Y:S01]  /*32a0*/  ISETP.GT.AND P1, PT, R12.reuse, 0x30, PT ;  /* 0x000000300c00780c */ /* 0x040fe20003f24270 */
[----:B------:R-:W1:Y:S01]  /*32b0*/  MUFU.TANH R47, R47 ;  /* 0x0000002f002f7308 */ /* 0x000e620000002400 */
[----:B---3--:R-:W-:Y:S02]  /*32c0*/  FSEL R207, R43, -INF , P3 ;  /* 0xff8000002bcf7808 */ /* 0x008fe40001800000 */
[----:B------:R-:W-:Y:S02]  /*32d0*/  FMNMX.FTZ R26, R229, R26, !PT ;  /* 0x0000001ae51a7209 */ /* 0x000fe40007810000 */
[----:B------:R-:W-:Y:S02]  /*32e0*/  FMNMX.FTZ R24, R207, R24, !PT ;  /* 0x00000018cf187209 */ /* 0x000fe40007810000 */
[----:B------:R-:W-:Y:S01]  /*32f0*/  ISETP.GT.AND P2, PT, R12, 0x31, PT ;  /* 0x000000310c00780c */ /* 0x000fe20003f44270 */
[----:B------:R-:W3:Y:S01]  /*3300*/  MUFU.TANH R50, R50 ;  /* 0x0000003200327308 */ /* 0x000ee20000002400 */
[----:B----4-:R-:W-:-:S02]  /*3310*/  FSEL R235, R46, -INF , P5 ;  /* 0xff8000002eeb7808 */ /* 0x010fc40002800000 */
[----:B------:R-:W-:Y:S02]  /*3320*/  FMNMX.FTZ R26, R177, R26, !PT ;  /* 0x0000001ab11a7209 */ /* 0x000fe40007810000 */
[----:B------:R-:W-:Y:S02]  /*3330*/  FMNMX.FTZ R24, R235, R24, !PT ;  /* 0x00000018eb187209 */ /* 0x000fe40007810000 */
[C---:B------:R-:W-:Y:S01]  /*3340*/  ISETP.GT.AND P3, PT, R12.reuse, 0x38, PT ;  /* 0x000000380c00780c */ /* 0x040fe20003f64270 */
[----:B------:R-:W4:Y:S01]  /*3350*/  MUFU.TANH R57, R57 ;  /* 0x0000003900397308 */ /* 0x000f220000002400 */
[----:B-1----:R-:W-:Y:S02]  /*3360*/  FSEL R209, R47, -INF , P6 ;  /* 0xff8000002fd17808 */ /* 0x002fe40003000000 */
[----:B------:R-:W-:Y:S02]  /*3370*/  ISETP.GT.AND P5, PT, R12, 0x39, PT ;  /* 0x000000390c00780c */ /* 0x000fe40003fa4270 */
[----:B------:R-:W-:-:S02]  /*3380*/  FMNMX.FTZ R24, R209, R24, !PT ;  /* 0x00000018d1187209 */ /* 0x000fc40007810000 */
[----:B------:R-:W-:Y:S01]  /*3390*/  ISETP.GT.AND P6, PT, R12, 0x40, PT ;  /* 0x000000400c00780c */ /* 0x000fe20003fc4270 */
[----:B------:R-:W1:Y:S01]  /*33a0*/  MUFU.TANH R51, R51 ;  /* 0x0000003300337308 */ /* 0x000e620000002400 */
[----:B---3--:R-:W-:Y:S02]  /*33b0*/  FSEL R221, R50, -INF , P1 ;  /* 0xff80000032dd7808 */ /* 0x008fe40000800000 */
[----:B------:R-:W-:Y:S02]  /*33c0*/  ISETP.GT.AND P1, PT, R12, 0x41, PT ;  /* 0x000000410c00780c */ /* 0x000fe40003f24270 */
[----:B------:R-:W-:-:S03]  /*33d0*/  FMNMX.FTZ R24, R221, R24, !PT ;  /* 0x00000018dd187209 */ /* 0x000fc60007810000 */
[----:B------:R-:W3:Y:S01]  /*33e0*/  MUFU.TANH R54, R54 ;  /* 0x0000003600367308 */ /* 0x000ee20000002400 */
[----:B----4-:R-:W-:Y:S02]  /*33f0*/  FSEL R179, R57, -INF , P4 ;  /* 0xff80000039b37808 */ /* 0x010fe40002000000 */
[----:B------:R-:W-:Y:S02]  /*3400*/  ISETP.GT.AND P4, PT, R72, 0x59, PT ;  /* 0x000000594800780c */ /* 0x000fe40003f84270 */
[----:B------:R-:W-:-:S03]  /*3410*/  FMNMX.FTZ R26, R179, R26, !PT ;  /* 0x0000001ab31a7209 */ /* 0x000fc60007810000 */
[----:B------:R-:W4:Y:S01]  /*3420*/  MUFU.TANH R55, R55 ;  /* 0x0000003700377308 */ /* 0x000f220000002400 */
[----:B-1----:R-:W-:Y:S02]  /*3430*/  FSEL R217, R51, -INF , P2 ;  /* 0xff80000033d97808 */ /* 0x002fe40001000000 */
[----:B------:R-:W-:Y:S02]  /*3440*/  FMNMX.FTZ R26, R181, R26, !PT ;  /* 0x0000001ab51a7209 */ /* 0x000fe40007810000 */
[----:B------:R-:W-:Y:S02]  /*3450*/  FMNMX.FTZ R24, R217, R24, !PT ;  /* 0x00000018d9187209 */ /* 0x000fe40007810000 */
[----:B------:R-:W-:Y:S01]  /*3460*/  FMNMX.FTZ R35, R183, R26, !PT ;  /* 0x0000001ab7237209 */ /* 0x000fe20007810000 */
[----:B------:R-:W1:Y:S01]  /*3470*/  MUFU.TANH R58, R58 ;  /* 0x0000003a003a7308 */ /* 0x000e620000002400 */
[----:B---3--:R-:W-:Y:S02]  /*3480*/  FSEL R213, R54, -INF , P3 ;  /* 0xff80000036d57808 */ /* 0x008fe40001800000 */
[----:B------:R-:W-:-:S02]  /*3490*/  FMNMX.FTZ R35, R166, R35, !PT ;  /* 0x00000023a6237209 */ /* 0x000fc40007810000 */
[----:B------:R-:W-:Y:S02]  /*34a0*/  FMNMX.FTZ R24, R213, R24, !PT ;  /* 0x00000018d5187209 */ /* 0x000fe40007810000 */
[----:B------:R-:W-:Y:S01]  /*34b0*/  ISETP.GT.AND P2, PT, R12, 0x48, PT ;  /* 0x000000480c00780c */ /* 0x000fe20003f44270 */
[----:B------:R-:W3:Y:S01]  /*34c0*/  MUFU.TANH R59, R59 ;  /* 0x0000003b003b7308 */ /* 0x000ee20000002400 */
[----:B----4-:R-:W-:Y:S02]  /*34d0*/  FSEL R211, R55, -INF , P5 ;  /* 0xff80000037d37808 */ /* 0x010fe40002800000 */
[----:B------:R-:W-:Y:S02]  /*34e0*/  FMNMX.FTZ R35, R168, R35, !PT ;  /* 0x00000023a8237209 */ /* 0x000fe40007810000 */
[----:B------:R-:W-:Y:S02]  /*34f0*/  FMNMX.FTZ R24, R211, R24, !PT ;  /* 0x00000018d3187209 */ /* 0x000fe40007810000 */
[----:B------:R-:W-:Y:S01]  /*3500*/  ISETP.GT.AND P3, PT, R12, 0x49, PT ;  /* 0x000000490c00780c */ /* 0x000fe20003f64270 */
[----:B------:R-:W4:Y:S01]  /*3510*/  MUFU.TANH R62, R62 ;  /* 0x0000003e003e7308 */ /* 0x000f220000002400 */
[----:B-1----:R-:W-:-:S02]  /*3520*/  FSEL R185, R58, -INF , P6 ;  /* 0xff8000003ab97808 */ /* 0x002fc40003000000 */
[----:B------:R-:W-:Y:S02]  /*3530*/  FMNMX.FTZ R35, R170, R35, !PT ;  /* 0x00000023aa237209 */ /* 0x000fe40007810000 */
[----:B------:R-:W-:Y:S02]  /*3540*/  FMNMX.FTZ R24, R185, R24, !PT ;  /* 0x00000018b9187209 */ /* 0x000fe40007810000 */
[C---:B------:R-:W-:Y:S01]  /*3550*/  ISETP.GT.AND P5, PT, R12.reuse, 0x50, PT ;  /* 0x000000500c00780c */ /* 0x040fe20003fa4270 */
        /* <DEDUP_REMOVED lines=9> */
[----:B-1----:R-:W-:-:S04]  /*35f0*/  FSEL R172, R69, -INF , P4 ;  /* 0xff80000045ac7808 */ /* 0x002fc80002000000 */
[----:B------:R-:W-:-:S03]  /*3600*/  FMNMX.FTZ R26, R172, R35, !PT ;  /* 0x00000023ac1a7209 */ /* 0x000fc60007810000 */
[----:B------:R-:W1:Y:S01]  /*3610*/  MUFU.TANH R67, R67 ;  /* 0x0000004300437308 */ /* 0x000e620000002400 */
[----:B---3--:R-:W-:Y:S01]  /*3620*/  FSEL R191, R63, -INF , P3 ;  /* 0xff8000003fbf7808 */ /* 0x008fe20001800000 */
[----:B------:R-:W3:Y:S03]  /*3630*/  SHFL.BFLY PT, R39, R26, 0x2, 0x1f ;  /* 0x0c401f001a277f89 */ /* 0x000ee600000e0000 */
[----:B------:R-:W-:-:S03]  /*3640*/  FMNMX.FTZ R35, R191, R24, !PT ;  /* 0x00000018bf237209 */ /* 0x000fc60007810000 */
[----:B------:R-:W2:Y:S01]  /*3650*/  MUFU.TANH R70, R70 ;  /* 0x0000004600467308 */ /* 0x000ea20000002400 */
[----:B----4-:R-:W-:-:S04]  /*3660*/  FSEL R174, R66, -INF , P5 ;  /* 0xff80000042ae7808 */ /* 0x010fc80002800000 */
[----:B------:R-:W-:-:S03]  /*3670*/  FMNMX.FTZ R35, R174, R35, !PT ;  /* 0x00000023ae237209 */ /* 0x000fc60007810000 */
[----:B------:R-:W4:Y:S01]  /*3680*/  MUFU.TANH R71, R71 ;  /* 0x0000004700477308 */ /* 0x000f220000002400 */
[----:B-1----:R-:W-:Y:S02]  /*3690*/  FSEL R176, R67, -INF , P1 ;  /* 0xff80000043b07808 */ /* 0x002fe40000800000 */
[----:B------:R-:W-:Y:S02]  /*36a0*/  ISETP.GT.AND P1, PT, R12, 0x59, PT ;  /* 0x000000590c00780c */ /* 0x000fe40003f24270 */
[----:B------:R-:W-:Y:S02]  /*36b0*/  FMNMX.FTZ R35, R176, R35, !PT ;  /* 0x00000023b0237209 */ /* 0x000fe40007810000 */
[----:B--2---:R-:W-:Y:S02]  /*36c0*/  FSEL R178, R70, -INF , P2 ;  /* 0xff80000046b27808 */ /* 0x004fe40001000000 */
[----:B---3--:R-:W-:Y:S02]  /*36d0*/  FMNMX.FTZ R39, R26, R39, !PT ;  /* 0x000000271a277209 */ /* 0x008fe40007810000 */
[----:B------:R-:W-:-:S03]  /*36e0*/  FMNMX.FTZ R35, R178, R35, !PT ;  /* 0x00000023b2237209 */ /* 0x000fc60007810000 */
[----:B------:R-:W1:Y:S01]  /*36f0*/  SHFL.BFLY PT, R12, R39, 0x1, 0x1f ;  /* 0x0c201f00270c7f89 */ /* 0x000e6200000e0000 */
[----:B----4-:R-:W-:-:S04]  /*3700*/  FSEL R180, R71, -INF , P1 ;  /* 0xff80000047b47808 */ /* 0x010fc80000800000 */
[----:B------:R-:W-:-:S05]  /*3710*/  FMNMX.FTZ R35, R180, R35, !PT ;  /* 0x00000023b4237209 */ /* 0x000fca0007810000 */
[----:B------:R-:W2:Y:S01]  /*3720*/  SHFL.BFLY PT, R24, R35, 0x2, 0x1f ;  /* 0x0c401f0023187f89 */ /* 0x000ea200000e0000 */
[----:B-1----:R-:W-:-:S04]  /*3730*/  FMNMX.FTZ R197, R39, R12, !PT ;  /* 0x0000000c27c57209 */ /* 0x002fc80007810000 */
[C---:B------:R-:W-:Y:S01]  /*3740*/  FSETP.NEU.FTZ.AND P1, PT, R197.reuse, -INF , PT ;  /* 0xff800000c500780b */ /* 0x040fe20003f3d000 */
[----:B------:R-:W-:Y:S01]  /*3750*/  FMUL.FTZ R182, R197, R195 ;  /* 0x000000c3c5b67220 */ /* 0x000fe20000410000 */
[----:B--2---:R-:W-:-:S04]  /*3760*/  FMNMX.FTZ R24, R35, R24, !PT ;  /* 0x0000001823187209 */ /* 0x004fc80007810000 */
[----:B------:R-:W-:Y:S01]  /*3770*/  FSEL R182, R182, RZ, P1 ;  /* 0x000000ffb6b67208 */ /* 0x000fe20000800000 */
[----:B------:R-:W1:Y:S04]  /*3780*/  SHFL.BFLY PT, R41, R24, 0x1, 0x1f ;  /* 0x0c201f0018297f89 */ /* 0x000e6800000e0000 */
        /* <DEDUP_REMOVED lines=18> */
[-CC-:B------:R-:W-:Y:S01]  /*38b0*/  FFMA.FTZ R179, R181, R195.reuse, -R182.reuse ;  /* 0x000000c3b5b37223 */ /* 0x180fe200000108b6 */
[-CC-:B------:R-:W-:Y:S01]  /*38c0*/  FFMA.FTZ R218, R183, R195.reuse, -R182.reuse ;  /* 0x000000c3b7da7223 */ /* 0x180fe200000108b6 */
[-CC-:B------:R-:W-:Y:S01]  /*38d0*/  FFMA.FTZ R177, R177, R195.reuse, -R182.reuse ;  /* 0x000000c3b1b17223 */ /* 0x180fe200000108b6 */
[----:B------:R-:W-:Y:S01]  /*38e0*/  FFMA.FTZ R166, R166, R195, -R182 ;  /* 0x000000c3a6a67223 */ /* 0x000fe200000108b6 */
[----:B-1----:R-:W-:Y:S01]  /*38f0*/  FMNMX.FTZ R156, R24, R41, !PT ;  /* 0x00000029189c7209 */ /* 0x002fe20007810000 */
[----:B------:R-:W-:Y:S03]  /*3900*/  MUFU.EX2 R160, R160 ;  /* 0x000000a000a07308 */ /* 0x000fe60000000800 */
[C---:B------:R-:W-:Y:S01]  /*3910*/  FSETP.NEU.FTZ.AND P1, PT, R156.reuse, -INF , PT ;  /* 0xff8000009c00780b */ /* 0x040fe20003f3d000 */
[----:B------:R-:W-:-:S04]  /*3920*/  FMUL.FTZ R184, R156, R195 ;  /* 0x000000c39cb87220 */ /* 0x000fc80000410000 */
[----:B------:R-:W1:Y:S01]  /*3930*/  MUFU.EX2 R161, R161 ;  /* 0x000000a100a17308 */ /* 0x000e620000000800 */
[----:B------:R-:W-:Y:S02]  /*3940*/  FSEL R184, R184, RZ, P1 ;  /* 0x000000ffb8b87208 */ /* 0x000fe40000800000 */
[----:B-----5:R-:W-:Y:S02]  /*3950*/  LOP3.LUT P1, RZ, R74, 0x7f, RZ, 0xc0, !PT ;  /* 0x0000007f4aff7812 */ /* 0x020fe4000782c0ff */
[----:B------:R-:W-:Y:S01]  /*3960*/  SHF.R.U32.HI R74, RZ, 0x7, R74 ;  /* 0x00000007ff4a7819 */ /* 0x000fe2000001164a */
[-CC-:B------:R-:W-:Y:S01]  /*3970*/  FFMA.FTZ R162, R33, R195.reuse, -R184.reuse ;  /* 0x000000c321a27223 */ /* 0x180fe200000108b8 */
[-CC-:B------:R-:W-:Y:S01]  /*3980*/  FFMA.FTZ R163, R27, R195.reuse, -R184.reuse ;  /* 0x000000c31ba37223 */ /* 0x180fe200000108b8 */
[-CC-:B------:R-:W-:Y:S01]  /*3990*/  FFMA.FTZ R164, R37, R195.reuse, -R184.reuse ;  /* 0x000000c325a47223 */ /* 0x180fe200000108b8 */
[----:B------:R-:W-:Y:S01]  /*39a0*/  IADD3 R158, -R74, 0xb, RZ ;  /* 0x0000000b4a9e7810 */ /* 0x000fe20007ffe1ff */
[-CC-:B------:R-:W-:Y:S01]  /*39b0*/  FFMA.FTZ R167, R31, R195.reuse, -R184.reuse ;  /* 0x000000c31fa77223 */ /* 0x180fe200000108b8 */
[----:B--2---:R-:W-:Y:S01]  /*39c0*/  F2FP.F16.F32.PACK_AB R152, R13, R12 ;  /* 0x0000000c0d98723e */ /* 0x004fe200000000ff */
[----:B------:R-:W-:Y:S01]  /*39d0*/  MUFU.EX2 R162, R162 ;  /* 0x000000a200a27308 */ /* 0x000fe20000000800 */
[-CC-:B------:R-:W-:Y:S01]  /*39e0*/  FFMA.FTZ R173, R190, R195.reuse, -R184.reuse ;  /* 0x000000c3bead7223 */ /* 0x180fe200000108b8 */
[-CC-:B------:R-:W-:Y:S01]  /*39f0*/  FFMA.FTZ R190, R192, R195.reuse, -R184.reuse ;  /* 0x000000c3c0be7223 */ /* 0x180fe200000108b8 */
[-CC-:B------:R-:W-:Y:S01]  /*3a00*/  FFMA.FTZ R192, R206, R195.reuse, -R184.reuse ;  /* 0x000000c3cec07223 */ /* 0x180fe200000108b8 */
[----:B------:R-:W-:Y:S01]  /*3a10*/  @!P1 VIADD R24, R165, 0x32440 ;  /* 0x00032440a5189836 */ /* 0x000fe20000000000 */
[----:B-1----:R-:W-:Y:S01]  /*3a20*/  F2FP.F16.F32.PACK_AB R154, R161, R160 ;  /* 0x000000a0a19a723e */ /* 0x002fe200000000ff */
[-CC-:B------:R-:W-:Y:S01]  /*3a30*/  FFMA.FTZ R207, R207, R195.reuse, -R184.reuse ;  /* 0x000000c3cfcf7223 */ /* 0x180fe200000108b8 */
[-C--:B------:R-:W-:Y:S01]  /*3a40*/  FFMA.FTZ R206, R235, R195.reuse, -R184 ;  /* 0x000000c3ebce7223 */ /* 0x080fe200000108b8 */
[----:B------:R-:W1:Y:S01]  /*3a50*/  MUFU.EX2 R163, R163 ;  /* 0x000000a300a37308 */ /* 0x000e620000000800 */
[----:B------:R-:W-:Y:S01]  /*3a60*/  @!P1 PRMT R24, RZ, 0x654, R24 ;  /* 0x00000654ff189816 */ /* 0x000fe20000000018 */
[----:B------:R2:W-:Y:S06]  /*3a70*/  BAR.ARV R158, 0x100 ;  /* 0x0004009e0000751d */ /* 0x0005ec0000002000 */
[----:B------:R3:W-:Y:S01]  /*3a80*/  @!P1 SYNCS.ARRIVE.TRANS64.RED.A1T0 RZ, [R24+URZ], RZ ;  /* 0x000000ff18ff99a7 */ /* 0x0007e2000810043f */
[----:B------:R-:W-:Y:S01]  /*3a90*/  MUFU.EX2 R164, R164 ;  /* 0x000000a400a47308 */ /* 0x000fe20000000800 */
[----:B------:R4:W-:Y:S01]  /*3aa0*/  BAR.SYNC.DEFER_BLOCKING R188, 0x100 ;  /* 0x000400bc0000751d */ /* 0x0009e20000010000 */
[-CC-:B------:R-:W-:Y:S01]  /*3ab0*/  FFMA.FTZ R209, R209, R195.reuse, -R184.reuse ;  /* 0x000000c3d1d17223 */ /* 0x180fe200000108b8 */
[-CC-:B------:R-:W-:Y:S01]  /*3ac0*/  FFMA.FTZ R212, R221, R195.reuse, -R184.reuse ;  /* 0x000000c3ddd47223 */ /* 0x180fe200000108b8 */
[-CC-:B------:R-:W-:Y:S01]  /*3ad0*/  FFMA.FTZ R217, R217, R195.reuse, -R184.reuse ;  /* 0x000000c3d9d97223 */ /* 0x180fe200000108b8 */
[-CC-:B------:R-:W-:Y:S01]  /*3ae0*/  FFMA.FTZ R213, R213, R195.reuse, -R184.reuse ;  /* 0x000000c3d5d57223 */ /* 0x180fe200000108b8 */
[-CC-:B------:R-:W-:Y:S01]  /*3af0*/  FFMA.FTZ R214, R211, R195.reuse, -R184.reuse ;  /* 0x000000c3d3d67223 */ /* 0x180fe200000108b8 */
[-C--:B------:R-:W-:Y:S01]  /*3b00*/  FFMA.FTZ R181, R185, R195.reuse, -R184 ;  /* 0x000000c3b9b57223 */ /* 0x080fe200000108b8 */
[----:B------:R-:W5:Y:S01]  /*3b10*/  MUFU.EX2 R167, R167 ;  /* 0x000000a700a77308 */ /* 0x000f620000000800 */
[----:B-1----:R-:W-:Y:S01]  /*3b20*/  F2FP.F16.F32.PACK_AB R153, R163, R162 ;  /* 0x000000a2a399723e */ /* 0x002fe200000000ff */
[-C--:B----4-:R-:W-:Y:S01]  /*3b30*/  FFMA.FTZ R188, R175, R195.reuse, -R182 ;  /* 0x000000c3afbc7223 */ /* 0x090fe200000108b6 */
[-CC-:B------:R-:W-:Y:S01]  /*3b40*/  FFMA.FTZ R175, R198, R195.reuse, -R184.reuse ;  /* 0x000000c3c6af7223 */ /* 0x180fe200000108b8 */
[-CC-:B------:R-:W-:Y:S01]  /*3b50*/  FFMA.FTZ R198, R237, R195.reuse, -R184.reuse ;  /* 0x000000c3edc67223 */ /* 0x180fe200000108b8 */
[-CC-:B------:R-:W-:Y:S01]  /*3b60*/  FFMA.FTZ R220, R187, R195.reuse, -R184.reuse ;  /* 0x000000c3bbdc7223 */ /* 0x180fe200000108b8 */
[-CC-:B------:R-:W-:Y:S01]  /*3b70*/  FFMA.FTZ R183, R189, R195.reuse, -R184.reuse ;  /* 0x000000c3bdb77223 */ /* 0x180fe200000108b8 */
[-C--:B------:R-:W-:Y:S01]  /*3b80*/  FFMA.FTZ R222, R191, R195.reuse, -R184 ;  /* 0x000000c3bfde7223 */ /* 0x080fe200000108b8 */
[----:B------:R-:W-:Y:S01]  /*3b90*/  MUFU.EX2 R169, R169 ;  /* 0x000000a900a97308 */ /* 0x000fe20000000800 */
[-CC-:B------:R-:W-:Y:S01]  /*3ba0*/  FFMA.FTZ R185, R168, R195.reuse, -R182.reuse ;  /* 0x000000c3a8b97223 */ /* 0x180fe200000108b6 */
[-CC-:B------:R-:W-:Y:S01]  /*3bb0*/  FFMA.FTZ R168, R170, R195.reuse, -R182.reuse ;  /* 0x000000c3aaa87223 */ /* 0x180fe200000108b6 */
[-C--:B------:R-:W-:Y:S01]  /*3bc0*/  FFMA.FTZ R187, R172, R195.reuse, -R182 ;  /* 0x000000c3acbb7223 */ /* 0x080fe200000108b6 */
[-CC-:B------:R-:W-:Y:S01]  /*3bd0*/  FFMA.FTZ R189, R174, R195.reuse, -R184.reuse ;  /* 0x000000c3aebd7223 */ /* 0x180fe200000108b8 */
[-CC-:B------:R-:W-:Y:S01]  /*3be0*/  FFMA.FTZ R170, R176, R195.reuse, -R184.reuse ;  /* 0x000000c3b0aa7223 */ /* 0x180fe200000108b8 */
[-CC-:B------:R-:W-:Y:S01]  /*3bf0*/  FFMA.FTZ R172, R178, R195.reuse, -R184.reuse ;  /* 0x000000c3b2ac7223 */ /* 0x180fe200000108b8 */
[----:B------:R-:W-:Y:S01]  /*3c00*/  FFMA.FTZ R191, R180, R195, -R184 ;  /* 0x000000c3b4bf7223 */ /* 0x000fe200000108b8 */
[----:B------:R-:W1:Y:S01]  /*3c10*/  MUFU.EX2 R186, R186 ;  /* 0x000000ba00ba7308 */ /* 0x000e620000000800 */
[----:B-----5:R-:W-:Y:S01]  /*3c20*/  F2FP.F16.F32.PACK_AB R155, R167, R164 ;  /* 0x000000a4a79b723e */ /* 0x020fe200000000ff */
[----:B------:R-:W-:Y:S01]  /*3c30*/  FADD.FTZ R13, R12, R13 ;  /* 0x0000000d0c0d7221 */ /* 0x000fe20000010000 */
[----:B------:R-:W-:Y:S01]  /*3c40*/  FADD.FTZ R163, R162, R163 ;  /* 0x000000a3a2a37221 */ /* 0x000fe20000010000 */
[----:B------:R-:W-:Y:S01]  /*3c50*/  @!P1 IADD3 R165, R165, 0x32460, RZ ;  /* 0x00032460a5a59810 */ /* 0x000fe20007ffe0ff */
[----:B---3--:R-:W-:Y:S01]  /*3c60*/  WARPGROUP.ARRIVE ;  /* 0x00000000000079c5 */ /* 0x008fe20000000000 */
[----:B------:R-:W-:Y:S01]  /*3c70*/  FADD.FTZ R160, R160, R13 ;  /* 0x0000000da0a07221 */ /* 0x000fe20000010000 */
[----:B------:R-:W-:Y:S01]  /*3c80*/  FADD.FTZ R164, R164, R163 ;  /* 0x000000a3a4a47221 */ /* 0x000fe20000010000 */
[----:B------:R-:W-:Y:S01]  /*3c90*/  MUFU.EX2 R171, R171 ;  /* 0x000000ab00ab7308 */ /* 0x000fe20000000800 */
[----:B------:R-:W-:Y:S01]  /*3ca0*/  SHF.R.U32.HI R13, RZ, 0x1f, R0 ;  /* 0x0000001fff0d7819 */ /* 0x000fe20000011600 */
[----:B------:R-:W-:Y:S01]  /*3cb0*/  FADD.FTZ R160, R161, R160 ;  /* 0x000000a0a1a07221 */ /* 0x000fe20000010000 */
[----:B------:R-:W-:Y:S01]  /*3cc0*/  HGMMA.64x256x16.F32 R24, R152, gdesc[UR8].tnspB, RZ, !UPT, gsb0 ;  /* 0x43e0000898187df0 */ /* 0x000fe2000c0008ff */
[----:B------:R-:W-:Y:S01]  /*3cd0*/  UIADD3 UR10, UR4, 0x80, URZ ;  /* 0x00000080040a7890 */ /* 0x000fe2000fffe03f */
[----:B------:R-:W-:Y:S01]  /*3ce0*/  FADD.FTZ R164, R167, R164 ;  /* 0x000000a4a7a47221 */ /* 0x000fe20000010000 */
[----:B------:R-:W-:Y:S01]  /*3cf0*/  UMOV UR11, 0x40000040 ;  /* 0x40000040000b7882 */ /* 0x000fe20000000000 */
[----:B------:R-:W-:Y:S01]  /*3d00*/  @!P1 PRMT R165, RZ, 0x654, R165 ;  /* 0x00000654ffa59816 */ /* 0x000fe200000000a5 */
        /* <DEDUP_REMOVED lines=70> */
[----:B------:R-:W-:Y:S01]  /*4170*/  LEA.HI.SX32 R206, R0, R13, 0x1c ;  /* 0x0000000d00ce7211 */ /* 0x000fe200078fe2ff */
[----:B------:R-:W-:Y:S01]  /*4180*/  UMOV UR11, 0x40000040 ;  /* 0x40000040000b7882 */ /* 0x000fe20000000000 */
[----:B------:R-:W-:Y:S02]  /*4190*/  VIADD R13, R159, 0xfffffffe ;  /* 0xfffffffe9f0d7836 */ /* 0x000fe40000000000 */
[----:B------:R-:W-:-:S04]  /*41a0*/  VIMNMX R206, RZ, R206, !PT ;  /* 0x000000ceffce7248 */ /* 0x000fc80007fe0100 */
[----:B------:R-:W-:Y:S01]  /*41b0*/  ISETP.GE.AND P2, PT, R13, R206, PT ;  /* 0x000000ce0d00720c */ /* 0x000fe20003f46270 */
        /* <DEDUP_REMOVED lines=17> */
[----:B------:R-:W-:Y:S01]  /*42d0*/  UIADD3 UR4, UR4, 0x280, URZ ;  /* 0x0000028004047890 */ /* 0x000fe2000fffe03f */
        /* <DEDUP_REMOVED lines=13> */
[----:B------:R-:W-:-:S07]  /*43b0*/  FADD.FTZ R222, R222, R183 ;  /* 0x000000b7dede7221 */ /* 0x000fce0000010000 */
[----:B------:R-:W-:Y:S01]  /*43c0*/  HGMMA.64x256x16.F32 R24, R152, gdesc[UR8].tnspB, R24, gsb0 ;  /* 0x43e0000898187df0 */ /* 0x000fe20008000818 */
[----:B------:R-:W-:Y:S01]  /*43d0*/  UMOV UR10, UR4 ;  /* 0x00000004000a7c82 */ /* 0x000fe20008000000 */
[----:B------:R-:W-:Y:S01]  /*43e0*/  UMOV UR11, 0x40000040 ;  /* 0x40000040000b7882 */ /* 0x000fe20000000000 */
[----:B------:R-:W-:Y:S02]  /*43f0*/  WARPGROUP.DEPBAR.LE gsb0, 0x0 ;  /* 0x00008000000079c5 */ /* 0x000fe40000010000 */
[----:B------:R-:W-:Y:S01]  /*4400*/  F2FP.F16.F32.PACK_AB R152, R185, R166 ;  /* 0x000000a6b998723e */ /* 0x000fe200000000ff */
[----:B------:R-:W-:Y:S01]  /*4410*/  FADD.FTZ R166, R166, R179 ;  /* 0x000000b3a6a67221 */ /* 0x000fe20000010000 */
[C---:B-1----:R-:W-:Y:S01]  /*4420*/  F2FP.F16.F32.PACK_AB R153, R170.reuse, R189 ;  /* 0x000000bdaa99723e */ /* 0x042fe200000000ff */
        /* <DEDUP_REMOVED lines=14> */
[----:B------:R-:W-:Y:S02]  /*4510*/  IMAD.MOV.U32 R207, RZ, RZ, R156 ;  /* 0x000000ffffcf7224 */ /* 0x000fe400078e009c */
[----:B------:R-:W-:-:S07]  /*4520*/  IMAD.MOV.U32 R208, RZ, RZ, R197 ;  /* 0x000000ffffd07224 */ /* 0x000fce00078e00c5 */
.L_x_3425:
[----:B------:R-:W-:-:S04]  /*4530*/  UIADD3 UR36, UR36, 0x1, URZ ;  /* 0x0000000124247890 */ /* 0x000fc8000fffe03f */
[----:B------:R-:W-:-:S04]  /*4540*/  UISETP.NE.AND UP0, UPT, UR36, 0x2, UPT ;  /* 0x000000022400788c */ /* 0x000fc8000bf05270 */
[----:B------:R-:W-:Y:S02]  /*4550*/  USEL UR4, URZ, 0x1, UP0 ;  /* 0x000000013f047887 */ /* 0x000fe40008000000 */
[----:B------:R-:W-:Y:S02]  /*4560*/  USEL UR36, UR36, URZ, UP0 ;  /* 0x0000003f24247287 */ /* 0x000fe40008000000 */
[----:B------:R-:W-:Y:S01]  /*4570*/  ULOP3.LUT UR37, UR37, UR4, URZ, 0x3c, !UPT ;  /* 0x0000000425257292 */ /* 0x000fe2000f8e3c3f */
[----:B--2---:R-:W-:Y:S11]  /*4580*/  @!P0 BRA `(.L_x_3417) ;  /* 0x0000000000048947 */ /* 0x004ff60003800000 */
[----:B------:R-:W-:Y:S01]  /*4590*/  BPT.TRAP 0x1 ;  /* 0x000000040000795c */ /* 0x000fe20000300000 */
.L_x_3417:
[----:B------:R-:W-:Y:S01]  /*45a0*/  ULEA UR4, UR36, UR39, 0x3 ;  /* 0x0000002724047291 */ /* 0x000fe2000f8e183f */
[----:B------:R-:W-:-:S04]  /*45b0*/  MOV R209, UR37 ;  /* 0x0000002500d17c02 */ /* 0x000fc80008000f00 */
[----:B------:R-:W-:-:S04]  /*45c0*/  SHF.L.U32 R209, R209, 0x1f, RZ ;  /* 0x0000001fd1d17819 */ /* 0x000fc800000006ff */
[----:B------:R2:W3:Y:S01]  /*45d0*/  SYNCS.PHASECHK.TRANS64.TRYWAIT P2, [UR4+0x32430], R209 ;  /* 0x032430d1ff0075a7 */ /* 0x0004e20008040144 */
[----:B------:R-:W-:Y:S05]  /*45e0*/  @!P0 BRA `(.L_x_3418) ;  /* 0x0000000000048947 */ /* 0x000fea0003800000 */
[----:B------:R-:W-:Y:S01]  /*45f0*/  BPT.TRAP 0x1 ;  /* 0x000000040000795c */ /* 0x000fe20000300000 */
.L_x_3418:
[----:B---3--:R-:W-:Y:S05]  /*4600*/  @P2 BRA `(.L_x_3419) ;  /* 0x0000000000082947 */ /* 0x008fea0003800000 */
[----:B------:R-:W3:Y:S02]  /*4610*/  SYNCS.PHASECHK.TRANS64.TRYWAIT P2, [UR4+0x32430], R209 ;  /* 0x032430d1ff0075a7 */ /* 0x000ee40008040144 */
[----:B---3--:R-:W-:Y:S05]  /*4620*/  @!P2 BRA `(.L_x_3420) ;  /* 0x000000ac0078a947 */ /* 0x008fea0003800000 */
.L_x_3419:
[----:B------:R-:W-:Y:S01]  /*4630*/  R2UR UR56, R200 ;  /* 0x00000000c83872ca */ /* 0x000fe200000e0000 */
[----:B------:R-:W-:Y:S01]  /*4640*/  UIMAD UR5, UR36, 0x300, UR38 ;  /* 0x00000300240578a4 */ /* 0x000fe2000f8e0226 */
[----:B------:R-:W-:Y:S01]  /*4650*/  R2UR UR57, R201 ;  /* 0x00000000c93972ca */ /* 0x000fe200000e0000 */
[----:B-1-3--:R-:W-:Y:S01]  /*4660*/  WARPGROUP.ARRIVE ;  /* 0x00000000000079c5 */ /* 0x00afe20000000000 */
        /* <DEDUP_REMOVED lines=27> */
.L_x_3421:
[----:B------:R1:W3:Y:S01]  /*4820*/  SYNCS.PHASECHK.TRANS64.TRYWAIT P2, [UR4+0x32450], R209 ;  /* 0x032450d1ff0075a7 */ /* 0x0002e20008040144 */
[----:B------:R-:W-:Y:S05]  /*4830*/  @!P0 BRA `(.L_x_3422) ;  /* 0x0000000000048947 */ /* 0x000fea0003800000 */
[----:B------:R-:W-:Y:S01]  /*4840*/  BPT.TRAP 0x1 ;  /* 0x000000040000795c */ /* 0x000fe20000300000 */
.L_x_3422:
[----:B---3--:R-:W-:Y:S05]  /*4850*/  @P2 BRA `(.L_x_3423) ;  /* 0x0000000000082947 */ /* 0x008fea0003800000 */
[----:B------:R-:W3:Y:S02]  /*4860*/  SYNCS.PHASECHK.TRANS64.TRYWAIT P2, [UR4+0x32450], R209 ;  /* 0x032450d1ff0075a7 */ /* 0x000ee40008040144 */
[----:B---3--:R-:W-:Y:S05]  /*4870*/  @!P2 BRA `(.L_x_3424) ;  /* 0x000000a800fca947 */ /* 0x008fea0003800000 */
.L_x_3423:
[----:B------:R-:W-:Y:S01]  /*4880*/  R2UR UR56, R16 ;  /* 0x00000000103872ca */ /* 0x000fe200000e0000 */
[----:B------:R-:W-:Y:S01]  /*4890*/  UIMAD UR5, UR36, 0xc00, UR6 ;  /* 0x00000c00240578a4 */ /* 0x000fe2000f8e0206 */
[----:B------:R-:W-:Y:S01]  /*48a0*/  R2UR UR57, R17 ;  /* 0x00000000113972ca */ /* 0x000fe200000e0000 */
[----:B------:R-:W-:Y:S01]  /*48b0*/  WARPGROUP.ARRIVE ;  /* 0x00000000000079c5 */ /* 0x000fe20000000000 */
[----:B------:R-:W-:Y:S01]  /*48c0*/  UMOV UR59, 0x40000040 ;  /* 0x40000040003b7882 */ /* 0x000fe20000000000 */
[----:B------:R-:W-:-:S04]  /*48d0*/  UIADD3 UR10, UR5, 0x304, URZ ;  /* 0x00000304050a7890 */ /* 0x000fc8000fffe03f */
[----:B------:R-:W4:Y:S01]  /*48e0*/  S2R R229, SR_TID.X ;  /* 0x0000000000e57919 */ /* 0x000f220000002100 */
        /* <DEDUP_REMOVED lines=23> */
[----:B----4-:R-:W-:Y:S01]  /*4a60*/  SHF.R.U32.HI R229, RZ, 0x7, R229 ;  /* 0x00000007ffe57819 */ /* 0x010fe200000116e5 */
        /* <DEDUP_REMOVED lines=35> */
[----:B------:R-:W-:Y:S01]  /*4ca0*/  ULDC UR5, c[0x0][0xad0] ;  /* 0x0002b40000057ab9 */ /* 0x000fe20000000800 */
[----:B------:R-:W-:Y:S02]  /*4cb0*/  WARPGROUP.DEPBAR.LE gsb0, 0x0 ;  /* 0x00008000000079c5 */ /* 0x000fe40000010000 */
[----:B------:R-:W-:-:S06]  /*4cc0*/  WARPGROUP.ARRIVE ;  /* 0x00000000000079c5 */ /* 0x000fcc0000000000 */
[----:B------:R-:W-:Y:S01]  /*4cd0*/  HGMMA.64x96x16.F32 R152, gdesc[UR8], R152, gsb0 ;  /* 0x01600000089879f0 */ /* 0x000fe20008000898 */
[----:B------:R-:W-:Y:S02]  /*4ce0*/  ULDC.64 UR10, c[0x0][0x3f8] ;  /* 0x0000fe00000a7ab9 */ /* 0x000fe40000000a00 */
[----:B------:R-:W-:-:S03]  /*4cf0*/  UISETP.NE.U32.AND UP0, UPT, UR10, URZ, UPT ;  /* 0x0000003f0a00728c */ /* 0x000fc6000bf05070 */
[----:B------:R-:W-:Y:S01]  /*4d00*/  ULDC UR10, c[0x0][0x404] ;  /* 0x00010100000a7ab9 */ /* 0x000fe20000000800 */
[----:B------:R-:W-:-:S03]  /*4d10*/  UISETP.NE.AND.EX UP0, UPT, UR11, URZ, UPT, UP0 ;  /* 0x0000003f0b00728c */ /* 0x000fc6000bf05300 */
[----:B------:R-:W-:Y:S01]  /*4d20*/  UMOV UR11, 0x40000040 ;  /* 0x40000040000b7882 */ /* 0x000fe20000000000 */
[----:B------:R-:W-:Y:S01]  /*4d30*/  USEL UR10, UR10, 0x1, UP0 ;  /* 0x000000010a0a7887 */ /* 0x000fe20008000000 */
        /* <DEDUP_REMOVED lines=29> */
[----:B---3--:R-:W-:Y:S01]  /*4f10*/  FMUL.FTZ R210, R152, UR5 ;  /* 0x0000000598d27c20 */ /* 0x008fe20008410000 */
[----:B------:R-:W3:Y:S01]  /*4f20*/  LDC R165, c[0x0][0x2e0] ;  /* 0x0000b800ffa57b82 */ /* 0x000ee20000000800 */
[----:B------:R-:W-:Y:S01]  /*4f30*/  FMUL.FTZ R152, R154, UR5 ;  /* 0x000000059a987c20 */ /* 0x000fe20008410000 */
[----:B------:R-:W-:Y:S01]  /*4f40*/  FMUL.FTZ R154, R158, UR5 ;  /* 0x000000059e9a7c20 */ /* 0x000fe20008410000 */
[----:B------:R-:W-:Y:S01]  /*4f50*/  FMUL.FTZ R158, R163, UR5 ;  /* 0x00000005a39e7c20 */ /* 0x000fe20008410000 */
[----:B------:R-:W-:-:S02]  /*4f60*/  IMAD R163, R13, -0x60, R223 ;  /* 0xffffffa00da37824 */ /* 0x000fc400078e02df */
[----:B------:R-:W-:Y:S01]  /*4f70*/  FMUL.FTZ R213, R160, UR5 ;  /* 0x00000005a0d57c20 */ /* 0x000fe20008410000 */
[----:B------:R-:W-:Y:S01]  /*4f80*/  FMUL.FTZ R160, R164, UR5 ;  /* 0x00000005a4a07c20 */ /* 0x000fe20008410000 */
[----:B-12---:R-:W-:Y:S01]  /*4f90*/  FMUL.FTZ R209, R153, UR5 ;  /* 0x0000000599d17c20 */ /* 0x006fe20008410000 */
[----:B------:R-:W-:Y:S02]  /*4fa0*/  VIADD R164, R163, 0x1 ;  /* 0x00000001a3a47836 */ /* 0x000fe40000000000 */
        /* <DEDUP_REMOVED lines=15> */
[----:B---3--:R-:W-:Y:S01]  /*50a0*/  IMAD R164, R165, UR10, R164 ;  /* 0x0000000aa5a47c24 */ /* 0x008fe2000f8e02a4 */
[----:B------:R-:W-:Y:S01]  /*50b0*/  ULDC UR10, c[0x0][0x288] ;  /* 0x0000a200000a7ab9 */ /* 0x000fe20000000800 */
[----:B------:R-:W-:Y:S01]  /*50c0*/  FMUL.FTZ R180, R181, UR5 ;  /* 0x00000005b5b47c20 */ /* 0x000fe20008410000 */
[----:B------:R-:W-:Y:S01]  /*50d0*/  FMUL.FTZ R174, R176, UR5 ;  /* 0x00000005b0ae7c20 */ /* 0x000fe20008410000 */
[----:B------:R-:W-:Y:S01]  /*50e0*/  VIADD R165, R164, -UR10 ;  /* 0x8000000aa4a57c36 */ /* 0x000fe20008000000 */
[----:B------:R-:W3:Y:S01]  /*50f0*/  MUFU.TANH R211, R211 ;  /* 0x000000d300d37308 */ /* 0x000ee20000002400 */
[----:B------:R-:W-:Y:S01]  /*5100*/  FMUL.FTZ R221, R177, UR5 ;  /* 0x00000005b1dd7c20 */ /* 0x000fe20008410000 */
[----:B------:R-:W-:Y:S01]  /*5110*/  FMUL.FTZ R181, R184, UR5 ;  /* 0x00000005b8b57c20 */ /* 0x000fe20008410000 */
[----:B------:R-:W-:-:S02]  /*5120*/  IMAD R164, R224, -0x2, R165 ;  /* 0xfffffffee0a47824 */ /* 0x000fc400078e02a5 */
[----:B------:R-:W-:Y:S01]  /*5130*/  FMUL.FTZ R161, R166, UR5 ;  /* 0x00000005a6a17c20 */ /* 0x000fe20008410000 */
[----:B------:R-:W-:Y:S01]  /*5140*/  FMUL.FTZ R185, R185, UR5 ;  /* 0x00000005b9b97c20 */ /* 0x000fe20008410000 */
[----:B------:R-:W-:Y:S01]  /*5150*/  FMUL.FTZ R177, R183, UR5 ;  /* 0x00000005b7b17c20 */ /* 0x000fe20008410000 */
[----:B------:R-:W-:Y:S01]  /*5160*/  IMAD.IADD R175, R225, 0x1, R164 ;  /* 0x00000001e1af7824 */ /* 0x000fe200078e02a4 */
[----:B------:R-:W-:Y:S01]  /*5170*/  MUFU.TANH R157, R157 ;  /* 0x0000009d009d7308 */ /* 0x000fe20000002400 */
[----:B------:R-:W-:Y:S01]  /*5180*/  FMUL.FTZ R164, R188, UR5 ;  /* 0x00000005bca47c20 */ /* 0x000fe20008410000 */
[----:B------:R-:W-:Y:S01]  /*5190*/  FMUL.FTZ R183, R189, UR5 ;  /* 0x00000005bdb77c20 */ /* 0x000fe20008410000 */
[----:B------:R-:W-:Y:S01]  /*51a0*/  FMUL.FTZ R156, R162, UR5 ;  /* 0x00000005a29c7c20 */ /* 0x000fe20008410000 */
[----:B------:R-:W-:Y:S01]  /*51b0*/  ISETP.GT.AND P5, PT, R175, 0x1, PT ;  /* 0x00000001af00780c */ /* 0x000fe20003fa4270 */
[----:B------:R-:W-:Y:S01]  /*51c0*/  FMUL.FTZ R162, R167, UR5 ;  /* 0x00000005a7a27c20 */ /* 0x000fe20008410000 */
[C---:B------:R-:W-:Y:S01]  /*51d0*/  ISETP.GT.AND P6, PT, R175.reuse, RZ, PT ;  /* 0x000000ffaf00720c */ /* 0x040fe20003fc4270 */
[----:B------:R-:W-:Y:S01]  /*51e0*/  FMUL.FTZ R228, R196, UR5 ;  /* 0x00000005c4e47c20 */ /* 0x000fe20008410000 */
[----:B------:R-:W4:Y:S01]  /*51f0*/  MUFU.TANH R160, R160 ;  /* 0x000000a000a07308 */ /* 0x000f220000002400 */
[----:B------:R-:W-:Y:S01]  /*5200*/  ISETP.GT.AND P2, PT, R175, 0x8, PT ;  /* 0x00000008af00780c */ /* 0x000fe20003f44270 */
[----:B------:R-:W-:Y:S01]  /*5210*/  FMUL.FTZ R184, R192, UR5 ;  /* 0x00000005c0b87c20 */ /* 0x000fe20008410000 */
[----:B-1----:R-:W-:Y:S01]  /*5220*/  FSEL R166, R209, -INF , P5 ;  /* 0xff800000d1a67808 */ /* 0x002fe20002800000 */
[----:B------:R-:W-:Y:S01]  /*5230*/  FMUL.FTZ R214, R170, UR5 ;  /* 0x00000005aad67c20 */ /* 0x000fe20008410000 */
[----:B------:R-:W-:Y:S01]  /*5240*/  ISETP.GT.AND P4, PT, R175, 0x9, PT ;  /* 0x00000009af00780c */ /* 0x000fe20003f84270 */
[----:B------:R-:W-:Y:S01]  /*5250*/  FMUL.FTZ R170, R191, UR5 ;  /* 0x00000005bfaa7c20 */ /* 0x000fe20008410000 */
[C---:B------:R-:W-:Y:S01]  /*5260*/  ISETP.GT.AND P5, PT, R175.reuse, 0x18, PT ;  /* 0x00000018af00780c */ /* 0x040fe20003fa4270 */
[----:B------:R-:W1:Y:S01]  /*5270*/  MUFU.TANH R213, R213 ;  /* 0x000000d500d57308 */ /* 0x000e620000002400 */
[----:B------:R-:W-:Y:S01]  /*5280*/  ISETP.GT.AND P3, PT, R175, 0x10, PT ;  /* 0x00000010af00780c */ /* 0x000fe20003f64270 */
[----:B------:R-:W-:Y:S01]  /*5290*/  FMUL.FTZ R222, R193, UR5 ;  /* 0x00000005c1de7c20 */ /* 0x000fe20008410000 */
[----:B--2---:R-:W-:Y:S01]  /*52a0*/  FSEL R167, R210, -INF , P6 ;  /* 0xff800000d2a77808 */ /* 0x004fe20003000000 */
[----:B------:R-:W-:Y:S01]  /*52b0*/  FMUL.FTZ R176, R194, UR5 ;  /* 0x00000005c2b07c20 */ /* 0x000fe20008410000 */
[----:B---3--:R-:W-:Y:S01]  /*52c0*/  FSEL R165, R211, -INF , P2 ;  /* 0xff800000d3a57808 */ /* 0x008fe20001000000 */
[----:B------:R-:W-:Y:S01]  /*52d0*/  FMUL.FTZ R215, R171, UR5 ;  /* 0x00000005abd77c20 */ /* 0x000fe20008410000 */
[----:B------:R-:W-:Y:S01]  /*52e0*/  ISETP.GT.AND P6, PT, R175, 0x11, PT ;  /* 0x00000011af00780c */ /* 0x000fe20003fc4270 */
[----:B------:R-:W2:Y:S01]  /*52f0*/  MUFU.TANH R159, R159 ;  /* 0x0000009f009f7308 */ /* 0x000ea20000002400 */
[----:B----4-:R-:W-:Y:S01]  /*5300*/  FSEL R211, R160, -INF , P5 ;  /* 0xff800000a0d37808 */ /* 0x010fe20002800000 */
[----:B------:R-:W-:Y:S01]  /*5310*/  FMUL.FTZ R179, R179, UR5 ;  /* 0x00000005b3b37c20 */ /* 0x000fe20008410000 */
[C---:B------:R-:W-:Y:S01]  /*5320*/  ISETP.GT.AND P2, PT, R175.reuse, 0x19, PT ;  /* 0x00000019af00780c */ /* 0x040fe20003f44270 */
[----:B------:R-:W-:Y:S01]  /*5330*/  FMUL.FTZ R171, R186, UR5 ;  /* 0x00000005baab7c20 */ /* 0x000fe20008410000 */
[----:B------:R-:W-:Y:S01]  /*5340*/  ISETP.GT.AND P5, PT, R175, 0x29, PT ;  /* 0x00000029af00780c */ /* 0x000fe20003fa4270 */
[----:B------:R-:W-:Y:S01]  /*5350*/  FMUL.FTZ R169, R198, UR5 ;  /* 0x00000005c6a97c20 */ /* 0x000fe20008410000 */
[----:B------:R-:W-:Y:S01]  /*5360*/  FMUL.FTZ R182, R182, UR5 ;  /* 0x00000005b6b67c20 */ /* 0x000fe20008410000 */
[----:B------:R-:W3:Y:S01]  /*5370*/  MUFU.TANH R212, R212 ;  /* 0x000000d400d47308 */ /* 0x000ee20000002400 */
[----:B-1----:R-:W-:Y:S01]  /*5380*/  FSEL R213, R213, -INF , P3 ;  /* 0xff800000d5d57808 */ /* 0x002fe20001800000 */
[----:B------:R-:W-:Y:S01]  /*5390*/  FMUL.FTZ R187, R187, UR5 ;  /* 0x00000005bbbb7c20 */ /* 0x000fe20008410000 */
[----:B------:R-:W-:Y:S01]  /*53a0*/  ISETP.GT.AND P3, PT, R175, 0x21, PT ;  /* 0x00000021af00780c */ /* 0x000fe20003f64270 */
[----:B------:R-:W-:Y:S01]  /*53b0*/  FMUL.FTZ R190, R190, UR5 ;  /* 0x00000005bebe7c20 */ /* 0x000fe20008410000 */
[----:B------:R-:W-:Y:S01]  /*53c0*/  FMUL.FTZ R168, R199, UR5 ;  /* 0x00000005c7a87c20 */ /* 0x000fe20008410000 */
[----:B------:R-:W-:Y:S01]  /*53d0*/  FMUL.FTZ R195, R195, UR5 ;  /* 0x00000005c3c37c20 */ /* 0x000fe20008410000 */
[----:B------:R-:W-:Y:S01]  /*53e0*/  FMUL.FTZ R197, R197, UR5 ;  /* 0x00000005c5c57c20 */ /* 0x000fe20008410000 */
[----:B------:R-:W-:Y:S01]  /*53f0*/  MUFU.TANH R218, R218 ;  /* 0x000000da00da7308 */ /* 0x000fe20000002400 */
[----:B--2---:R-:W-:-:S02]  /*5400*/  FSEL R210, R159, -INF , P6 ;  /* 0xff8000009fd27808 */ /* 0x004fc40003000000 */
[----:B------:R-:W-:-:S05]  /*5410*/  ISETP.GT.AND P6, PT, R175, 0x28, PT ;  /* 0x00000028af00780c */ /* 0x000fca0003fc4270 */
[----:B------:R-:W1:Y:S01]  /*5420*/  MUFU.TANH R173, R173 ;  /* 0x000000ad00ad7308 */ /* 0x000e620000002400 */
[----:B---3--:R-:W-:Y:S02]  /*5430*/  FSEL R212, R212, -INF , P2 ;  /* 0xff800000d4d47808 */ /* 0x008fe40001000000 */
[----:B------:R-:W-:-:S05]  /*5440*/  ISETP.GT.AND P2, PT, R175, 0x30, PT ;  /* 0x00000030af00780c */ /* 0x000fca0003f44270 */
[----:B------:R-:W2:Y:S08]  /*5450*/  MUFU.TANH R220, R220 ;  /* 0x000000dc00dc7308 */ /* 0x000eb00000002400 */
[----:B------:R-:W3:Y:S01]  /*5460*/  MUFU.TANH R172, R172 ;  /* 0x000000ac00ac7308 */ /* 0x000ee20000002400 */
[----:B-1----:R-:W-:Y:S02]  /*5470*/  FSEL R194, R173, -INF , P5 ;  /* 0xff800000adc27808 */ /* 0x002fe40002800000 */
[----:B------:R-:W-:-:S05]  /*5480*/  ISETP.GT.AND P5, PT, R175, 0x40, PT ;  /* 0x00000040af00780c */ /* 0x000fca0003fa4270 */
[----:B------:R-:W1:Y:S01]  /*5490*/  MUFU.TANH R174, R174 ;  /* 0x000000ae00ae7308 */ /* 0x000e620000002400 */
[----:B--2---:R-:W-:Y:S02]  /*54a0*/  FSEL R192, R220, -INF , P3 ;  /* 0xff800000dcc07808 */ /* 0x004fe40001800000 */
[----:B------:R-:W-:-:S05]  /*54b0*/  ISETP.GT.AND P3, PT, R175, 0x38, PT ;  /* 0x00000038af00780c */ /* 0x000fca0003f64270 */
[----:B------:R-:W-:Y:S01]  /*54c0*/  MUFU.TANH R221, R221 ;  /* 0x000000dd00dd7308 */ /* 0x000fe20000002400 */
[----:B---3--:R-:W-:Y:S02]  /*54d0*/  FSEL R193, R172, -INF , P6 ;  /* 0xff800000acc17808 */ /* 0x008fe40003000000 */
[----:B------:R-:W-:-:S05]  /*54e0*/  ISETP.GT.AND P6, PT, R175, 0x39, PT ;  /* 0x00000039af00780c */ /* 0x000fca0003fc4270 */
[----:B------:R-:W2:Y:S01]  /*54f0*/  MUFU.TANH R181, R181 ;  /* 0x000000b500b57308 */ /* 0x000ea20000002400 */
[----:B-1----:R-:W-:Y:S02]  /*5500*/  FSEL R186, R174, -INF , P2 ;  /* 0xff800000aeba7808 */ /* 0x002fe40001000000 */
[----:B------:R-:W-:-:S05]  /*5510*/  ISETP.GT.AND P2, PT, R175, 0x41, PT ;  /* 0x00000041af00780c */ /* 0x000fca0003f44270 */
[----:B------:R-:W-:Y:S08]  /*5520*/  MUFU.TANH R178, R178 ;  /* 0x000000b200b27308 */ /* 0x000ff00000002400 */
[----:B------:R-:W1:Y:S01]  /*5530*/  MUFU.TANH R180, R180 ;  /* 0x000000b400b47308 */ /* 0x000e620000002400 */
[----:B--2---:R-:W-:Y:S02]  /*5540*/  FSEL R172, R181, -INF , P5 ;  /* 0xff800000b5ac7808 */ /* 0x004fe40002800000 */
[----:B------:R-:W-:-:S02]  /*5550*/  FMNMX.FTZ R181, R167, R208, !PT ;  /* 0x000000d0a7b57209 */ /* 0x000fc40007810000 */
[----:B------:R-:W-:-:S03]  /*5560*/  ISETP.GT.AND P5, PT, R175, 0x51, PT ;  /* 0x00000051af00780c */ /* 0x000fc60003fa4270 */
[----:B------:R1:W2:Y:S08]  /*5570*/  MUFU.TANH R188, R185 ;  /* 0x000000b900bc7308 */ /* 0x0002b00000002400 */
[----:B------:R3:W4:Y:S01]  /*5580*/  MUFU.TANH R189, R164 ;  /* 0x000000a400bd7308 */ /* 0x0007220000002400 */
[----:B-1----:R-:W-:Y:S02]  /*5590*/  FSEL R185, R180, -INF , P6 ;  /* 0xff800000b4b97808 */ /* 0x002fe40003000000 */
[----:B------:R-:W-:-:S05]  /*55a0*/  ISETP.GT.AND P6, PT, R175, 0x50, PT ;  /* 0x00000050af00780c */ /* 0x000fca0003fc4270 */
[----:B------:R1:W-:Y:S01]  /*55b0*/  MUFU.TANH R196, R183 ;  /* 0x000000b700c47308 */ /* 0x0003e20000002400 */
[----:B---3--:R-:W-:Y:S02]  /*55c0*/  FSEL R164, R157, -INF , P4 ;  /* 0xff8000009da47808 */ /* 0x008fe40002000000 */
[C---:B------:R-:W-:Y:S02]  /*55d0*/  ISETP.GT.AND P4, PT, R175.reuse, 0x20, PT ;  /* 0x00000020af00780c */ /* 0x040fe40003f84270 */
[----:B--2---:R-:W-:Y:S02]  /*55e0*/  FSEL R173, R188, -INF , P2 ;  /* 0xff800000bcad7808 */ /* 0x004fe40001000000 */
[----:B------:R-:W-:Y:S01]  /*55f0*/  FSEL R191, R218, -INF , P4 ;  /* 0xff800000dabf7808 */ /* 0x000fe20002000000 */
[----:B------:R-:W-:Y:S01]  /*5600*/  MUFU.TANH R152, R152 ;  /* 0x0000009800987308 */ /* 0x000fe20000002400 */
[C---:B------:R-:W-:Y:S02]  /*5610*/  ISETP.GT.AND P4, PT, R175.reuse, 0x31, PT ;  /* 0x00000031af00780c */ /* 0x040fe40003f84270 */
[----:B------:R-:W-:-:S02]  /*5620*/  ISETP.GT.AND P2, PT, R175, 0x58, PT ;  /* 0x00000058af00780c */ /* 0x000fc40003f44270 */
[----:B-1----:R-:W-:Y:S02]  /*5630*/  FSEL R183, R221, -INF , P4 ;  /* 0xff800000ddb77808 */ /* 0x002fe40002000000 */
[----:B------:R-:W-:Y:S01]  /*5640*/  ISETP.GT.AND P4, PT, R175, 0x48, PT ;  /* 0x00000048af00780c */ /* 0x000fe20003f84270 */
[----:B------:R1:W2:Y:S03]  /*5650*/  MUFU.TANH R157, R184 ;  /* 0x000000b8009d7308 */ /* 0x0002a60000002400 */
[----:B----4-:R-:W-:Y:S02]  /*5660*/  FSEL R174, R189, -INF , P4 ;  /* 0xff800000bdae7808 */ /* 0x010fe40002000000 */
[----:B------:R-:W-:-:S03]  /*5670*/  ISETP.GT.AND P4, PT, R175, 0x59, PT ;  /* 0x00000059af00780c */ /* 0x000fc60003f84270 */
[----:B------:R-:W-:Y:S01]  /*5680*/  MUFU.TANH R156, R156 ;  /* 0x0000009c009c7308 */ /* 0x000fe20000002400 */
[----:B-1----:R-:W-:Y:S02]  /*5690*/  FSEL R184, R178, -INF , P3 ;  /* 0xff800000b2b87808 */ /* 0x002fe40001800000 */
[----:B------:R-:W-:Y:S02]  /*56a0*/  ISETP.GT.AND P3, PT, R175, 0x49, PT ;  /* 0x00000049af00780c */ /* 0x000fe40003f64270 */
[----:B------:R-:W-:-:S03]  /*56b0*/  FMNMX.FTZ R178, R166, R181, !PT ;  /* 0x000000b5a6b27209 */ /* 0x000fc60007810000 */
[----:B------:R-:W1:Y:S01]  /*56c0*/  MUFU.TANH R222, R222 ;  /* 0x000000de00de7308 */ /* 0x000e620000002400 */
[----:B------:R-:W-:Y:S02]  /*56d0*/  FMNMX.FTZ R181, R165, R178, !PT ;  /* 0x000000b2a5b57209 */ /* 0x000fe40007810000 */
[----:B--2---:R-:W-:Y:S02]  /*56e0*/  FSEL R160, R157, -INF , P6 ;  /* 0xff8000009da07808 */ /* 0x004fe40003000000 */
[----:B------:R-:W-:-:S03]  /*56f0*/  FMNMX.FTZ R178, R164, R181, !PT ;  /* 0x000000b5a4b27209 */ /* 0x000fc60007810000 */
[----:B------:R-:W2:Y:S01]  /*5700*/  MUFU.TANH R153, R153 ;  /* 0x0000009900997308 */ /* 0x000ea20000002400 */
[----:B------:R-:W-:-:S04]  /*5710*/  FMNMX.FTZ R181, R213, R178, !PT ;  /* 0x000000b2d5b57209 */ /* 0x000fc80007810000 */
[----:B------:R-:W-:-:S03]  /*5720*/  FMNMX.FTZ R178, R210, R181, !PT ;  /* 0x000000b5d2b27209 */ /* 0x000fc60007810000 */
[----:B------:R3:W-:Y:S01]  /*5730*/  MUFU.TANH R198, R179 ;  /* 0x000000b300c67308 */ /* 0x0007e20000002400 */
[----:B-1----:R-:W-:Y:S02]  /*5740*/  FSEL R157, R222, -INF , P5 ;  /* 0xff800000de9d7808 */ /* 0x002fe40002800000 */
[----:B------:R-:W-:-:S05]  /*5750*/  FMNMX.FTZ R189, R211, R178, !PT ;  /* 0x000000b2d3bd7209 */ /* 0x000fca0007810000 */
[----:B------:R-:W1:Y:S01]  /*5760*/  MUFU.TANH R159, R228 ;  /* 0x000000e4009f7308 */ /* 0x000e620000002400 */
[----:B---3--:R-:W-:Y:S02]  /*5770*/  IADD3 R179, R175, 0x8, RZ ;  /* 0x00000008afb37810 */ /* 0x008fe40007ffe0ff */
[----:B------:R-:W-:Y:S02]  /*5780*/  FSEL R175, R196, -INF , P3 ;  /* 0xff800000c4af7808 */ /* 0x000fe40001800000 */
[C---:B------:R-:W-:Y:S02]  /*5790*/  ISETP.GT.AND P3, PT, R179.reuse, RZ, PT ;  /* 0x000000ffb300720c */ /* 0x040fe40003f64270 */
[C---:B------:R-:W-:Y:S01]  /*57a0*/  ISETP.GT.AND P6, PT, R179.reuse, 0x1, PT ;  /* 0x00000001b300780c */ /* 0x040fe20003fc4270 */
[----:B------:R-:W3:Y:S01]  /*57b0*/  MUFU.TANH R154, R154 ;  /* 0x0000009a009a7308 */ /* 0x000ee20000002400 */
[----:B------:R-:W-:Y:S02]  /*57c0*/  FSEL R152, R152, -INF , P3 ;  /* 0xff80000098987808 */ /* 0x000fe40001800000 */
[----:B------:R-:W-:-:S02]  /*57d0*/  ISETP.GT.AND P3, PT, R179, 0x10, PT ;  /* 0x00000010b300780c */ /* 0x000fc40003f64270 */
[----:B------:R-:W-:Y:S02]  /*57e0*/  ISETP.GT.AND P5, PT, R179, 0x8, PT ;  /* 0x00000008b300780c */ /* 0x000fe40003fa4270 */
[----:B------:R-:W-:Y:S01]  /*57f0*/  FSEL R218, R156, -INF , P3 ;  /* 0xff8000009cda7808 */ /* 0x000fe20001800000 */
[----:B------:R-:W4:Y:S01]  /*5800*/  MUFU.TANH R155, R155 ;  /* 0x0000009b009b7308 */ /* 0x000f220000002400 */
[----:B--2---:R-:W-:Y:S02]  /*5810*/  FSEL R153, R153, -INF , P6 ;  /* 0xff80000099997808 */ /* 0x004fe40003000000 */
[----:B------:R-:W-:Y:S02]  /*5820*/  FMNMX.FTZ R156, R152, R207, !PT ;  /* 0x000000cf989c7209 */ /* 0x000fe40007810000 */
[----:B-1----:R-:W-:Y:S02]  /*5830*/  FSEL R159, R159, -INF , P2 ;  /* 0xff8000009f9f7808 */ /* 0x002fe40001000000 */
[----:B------:R-:W-:Y:S01]  /*5840*/  ISETP.GT.AND P2, PT, R179, 0x9, PT ;  /* 0x00000009b300780c */ /* 0x000fe20003f44270 */
[----:B------:R-:W1:Y:S01]  /*5850*/  MUFU.TANH R158, R158 ;  /* 0x0000009e009e7308 */ /* 0x000e620000002400 */
[----:B---3--:R-:W-:-:S02]  /*5860*/  FSEL R154, R154, -INF , P5 ;  /* 0xff8000009a9a7808 */ /* 0x008fc40002800000 */
[----:B------:R-:W-:Y:S02]  /*5870*/  FMNMX.FTZ R181, R153, R156, !PT ;  /* 0x0000009c99b57209 */ /* 0x000fe40007810000 */
[C---:B------:R-:W-:Y:S02]  /*5880*/  ISETP.GT.AND P6, PT, R179.reuse, 0x11, PT ;  /* 0x00000011b300780c */ /* 0x040fe40003fc4270 */
[----:B------:R-:W-:Y:S01]  /*5890*/  ISETP.GT.AND P5, PT, R179, 0x18, PT ;  /* 0x00000018b300780c */ /* 0x000fe20003fa4270 */
[----:B------:R-:W2:Y:S01]  /*58a0*/  MUFU.TANH R161, R161 ;  /* 0x000000a100a17308 */ /* 0x000ea20000002400 */
[----:B----4-:R-:W-:Y:S02]  /*58b0*/  FSEL R155, R155, -INF , P2 ;  /* 0xff8000009b9b7808 */ /* 0x010fe40001000000 */
[----:B------:R-:W-:Y:S02]  /*58c0*/  FMNMX.FTZ R156, R154, R181, !PT ;  /* 0x000000b59a9c7209 */ /* 0x000fe40007810000 */
[----:B------:R-:W-:-:S02]  /*58d0*/  ISETP.GT.AND P2, PT, R179, 0x19, PT ;  /* 0x00000019b300780c */ /* 0x000fc40003f44270 */
[C---:B------:R-:W-:Y:S01]  /*58e0*/  ISETP.GT.AND P3, PT, R179.reuse, 0x20, PT ;  /* 0x00000020b300780c */ /* 0x040fe20003f64270 */
[----:B------:R-:W3:Y:S01]  /*58f0*/  MUFU.TANH R162, R162 ;  /* 0x000000a200a27308 */ /* 0x000ee20000002400 */
[----:B-1----:R-:W-:Y:S02]  /*5900*/  FSEL R220, R158, -INF , P6 ;  /* 0xff8000009edc7808 */ /* 0x002fe40003000000 */
[----:B------:R-:W-:Y:S02]  /*5910*/  FMNMX.FTZ R158, R212, R189, !PT ;  /* 0x000000bdd49e7209 */ /* 0x000fe40007810000 */
[----:B------:R-:W-:Y:S02]  /*5920*/  ISETP.GT.AND P6, PT, R179, 0x21, PT ;  /* 0x00000021b300780c */ /* 0x000fe40003fc4270 */
[----:B------:R-:W-:Y:S01]  /*5930*/  FMNMX.FTZ R181, R191, R158, !PT ;  /* 0x0000009ebfb57209 */ /* 0x000fe20007810000 */
[----:B------:R-:W1:Y:S01]  /*5940*/  MUFU.TANH R214, R214 ;  /* 0x000000d600d67308 */ /* 0x000e620000002400 */
[----:B--2---:R-:W-:-:S02]  /*5950*/  FSEL R221, R161, -INF , P5 ;  /* 0xff800000a1dd7808 */ /* 0x004fc40002800000 */
[----:B------:R-:W-:Y:S02]  /*5960*/  FMNMX.FTZ R161, R155, R156, !PT ;  /* 0x0000009c9ba17209 */ /* 0x000fe40007810000 */
[----:B------:R-:W-:Y:S02]  /*5970*/  FMNMX.FTZ R158, R192, R181, !PT ;  /* 0x000000b5c09e7209 */ /* 0x000fe40007810000 */
[----:B------:R-:W-:Y:S01]  /*5980*/  FMNMX.FTZ R161, R218, R161, !PT ;  /* 0x000000a1daa17209 */ /* 0x000fe20007810000 */
[----:B------:R-:W2:Y:S01]  /*5990*/  MUFU.TANH R215, R215 ;  /* 0x000000d700d77308 */ /* 0x000ea20000002400 */
[----:B------:R-:W-:Y:S02]  /*59a0*/  FMNMX.FTZ R181, R193, R158, !PT ;  /* 0x0000009ec1b57209 */ /* 0x000fe40007810000 */
[----:B------:R-:W-:Y:S02]  /*59b0*/  FMNMX.FTZ R156, R220, R161, !PT ;  /* 0x000000a1dc9c7209 */ /* 0x000fe40007810000 */
[----:B---3--:R-:W-:-:S02]  /*59c0*/  FSEL R222, R162, -INF , P2 ;  /* 0xff800000a2de7808 */ /* 0x008fc40001000000 */
[----:B------:R-:W-:Y:S01]  /*59d0*/  FMNMX.FTZ R161, R221, R156, !PT ;  /* 0x0000009cdda17209 */ /* 0x000fe20007810000 */
[----:B------:R-:W3:Y:S01]  /*59e0*/  MUFU.TANH R216, R216 ;  /* 0x000000d800d87308 */ /* 0x000ee20000002400 */
[----:B------:R-:W-:Y:S02]  /*59f0*/  FMNMX.FTZ R181, R194, R181, !PT ;  /* 0x000000b5c2b57209 */ /* 0x000fe40007810000 */
[----:B-1----:R-:W-:Y:S02]  /*5a00*/  FSEL R214, R214, -INF , P3 ;  /* 0xff800000d6d67808 */ /* 0x002fe40001800000 */
[----:B------:R-:W-:Y:S02]  /*5a10*/  FMNMX.FTZ R161, R222, R161, !PT ;  /* 0x000000a1dea17209 */ /* 0x000fe40007810000 */
[----:B------:R-:W-:Y:S01]  /*5a20*/  FMNMX.FTZ R162, R186, R181, !PT ;  /* 0x000000b5baa27209 */ /* 0x000fe20007810000 */
[----:B------:R-:W1:Y:S01]  /*5a30*/  MUFU.TANH R217, R217 ;  /* 0x000000d900d97308 */ /* 0x000e620000002400 */
[----:B------:R-:W-:-:S02]  /*5a40*/  ISETP.GT.AND P5, PT, R179, 0x28, PT ;  /* 0x00000028b300780c */ /* 0x000fc40003fa4270 */
[----:B--2---:R-:W-:Y:S02]  /*5a50*/  FSEL R215, R215, -INF , P6 ;  /* 0xff800000d7d77808 */ /* 0x004fe40003000000 */
[----:B------:R-:W-:Y:S02]  /*5a60*/  FMNMX.FTZ R158, R214, R161, !PT ;  /* 0x000000a1d69e7209 */ /* 0x000fe40007810000 */
[----:B------:R-:W-:Y:S01]  /*5a70*/  FMNMX.FTZ R181, R183, R162, !PT ;  /* 0x000000a2b7b57209 */ /* 0x000fe20007810000 */
[----:B------:R-:W2:Y:S01]  /*5a80*/  MUFU.TANH R163, R163 ;  /* 0x000000a300a37308 */ /* 0x000ea20000002400 */
[----:B------:R-:W-:Y:S02]  /*5a90*/  ISETP.GT.AND P2, PT, R179, 0x29, PT ;  /* 0x00000029b300780c */ /* 0x000fe40003f44270 */
[----:B---3--:R-:W-:Y:S02]  /*5aa0*/  FSEL R216, R216, -INF , P5 ;  /* 0xff800000d8d87808 */ /* 0x008fe40002800000 */
[----:B------:R-:W-:-:S02]  /*5ab0*/  FMNMX.FTZ R161, R215, R158, !PT ;  /* 0x0000009ed7a17209 */ /* 0x000fc40007810000 */
[----:B------:R-:W-:Y:S01]  /*5ac0*/  ISETP.GT.AND P3, PT, R179, 0x30, PT ;  /* 0x00000030b300780c */ /* 0x000fe20003f64270 */
[----:B------:R-:W3:Y:S01]  /*5ad0*/  MUFU.TANH R182, R182 ;  /* 0x000000b600b67308 */ /* 0x000ee20000002400 */
[----:B------:R-:W-:Y:S02]  /*5ae0*/  FMNMX.FTZ R162, R184, R181, !PT ;  /* 0x000000b5b8a27209 */ /* 0x000fe40007810000 */
[----:B-1----:R-:W-:Y:S02]  /*5af0*/  FSEL R217, R217, -INF , P2 ;  /* 0xff800000d9d97808 */ /* 0x002fe40001000000 */
[----:B------:R-:W-:Y:S02]  /*5b00*/  FMNMX.FTZ R158, R216, R161, !PT ;  /* 0x000000a1d89e7209 */ /* 0x000fe40007810000 */
[----:B------:R-:W-:Y:S01]  /*5b10*/  ISETP.GT.AND P6, PT, R179, 0x31, PT ;  /* 0x00000031b300780c */ /* 0x000fe20003fc4270 */
[----:B------:R-:W1:Y:S01]  /*5b20*/  MUFU.TANH R177, R177 ;  /* 0x000000b100b17308 */ /* 0x000e620000002400 */
[----:B--2---:R-:W-:-:S02]  /*5b30*/  FSEL R196, R163, -INF , P3 ;  /* 0xff800000a3c47808 */ /* 0x004fc40001800000 */
[----:B------:R-:W-:Y:S02]  /*5b40*/  FMNMX.FTZ R163, R185, R162, !PT ;  /* 0x000000a2b9a37209 */ /* 0x000fe40007810000 */
[----:B------:R-:W-:Y:S02]  /*5b50*/  FMNMX.FTZ R161, R217, R158, !PT ;  /* 0x0000009ed9a17209 */ /* 0x000fe40007810000 */
[----:B------:R-:W-:Y:S01]  /*5b60*/  FMNMX.FTZ R158, R172, R163, !PT ;  /* 0x000000a3ac9e7209 */ /* 0x000fe20007810000 */
[----:B------:R-:W2:Y:S01]  /*5b70*/  MUFU.TANH R171, R171 ;  /* 0x000000ab00ab7308 */ /* 0x000ea20000002400 */
[----:B------:R-:W-:Y:S02]  /*5b80*/  ISETP.GT.AND P5, PT, R179, 0x38, PT ;  /* 0x00000038b300780c */ /* 0x000fe40003fa4270 */
[----:B------:R-:W-:Y:S02]  /*5b90*/  FSEL R198, R198, -INF , P6 ;  /* 0xff800000c6c67808 */ /* 0x000fe40003000000 */
[----:B------:R-:W-:-:S02]  /*5ba0*/  FMNMX.FTZ R161, R196, R161, !PT ;  /* 0x000000a1c4a17209 */ /* 0x000fc40007810000 */
[----:B------:R-:W-:Y:S01]  /*5bb0*/  FMNMX.FTZ R163, R173, R158, !PT ;  /* 0x0000009eada37209 */ /* 0x000fe20007810000 */
[----:B------:R2:W4:Y:S01]  /*5bc0*/  MUFU.TANH R188, R187 ;  /* 0x000000bb00bc7308 */ /* 0x0005220000002400 */
[C---:B------:R-:W-:Y:S02]  /*5bd0*/  ISETP.GT.AND P2, PT, R179.reuse, 0x39, PT ;  /* 0x00000039b300780c */ /* 0x040fe40003f44270 */
[----:B---3--:R-:W-:Y:S02]  /*5be0*/  FSEL R199, R182, -INF , P5 ;  /* 0xff800000b6c77808 */ /* 0x008fe40002800000 */
[----:B------:R-:W-:Y:S02]  /*5bf0*/  FMNMX.FTZ R158, R198, R161, !PT ;  /* 0x000000a1c69e7209 */ /* 0x000fe40007810000 */
[----:B------:R-:W-:Y:S01]  /*5c00*/  FMNMX.FTZ R162, R174, R163, !PT ;  /* 0x000000a3aea27209 */ /* 0x000fe20007810000 */
[----:B------:R-:W3:Y:S01]  /*5c10*/  MUFU.TANH R189, R190 ;  /* 0x000000be00bd7308 */ /* 0x000ee20000002400 */
[----:B------:R-:W-:-:S02]  /*5c20*/  ISETP.GT.AND P3, PT, R179, 0x40, PT ;  /* 0x00000040b300780c */ /* 0x000fc40003f64270 */
[----:B-1----:R-:W-:Y:S02]  /*5c30*/  FSEL R209, R177, -INF , P2 ;  /* 0xff800000b1d17808 */ /* 0x002fe40001000000 */
[----:B------:R-:W-:Y:S02]  /*5c40*/  FMNMX.FTZ R158, R199, R158, !PT ;  /* 0x0000009ec79e7209 */ /* 0x000fe40007810000 */
[----:B------:R-:W-:Y:S01]  /*5c50*/  FMNMX.FTZ R161, R175, R162, !PT ;  /* 0x000000a2afa17209 */ /* 0x000fe20007810000 */
[----:B------:R-:W1:Y:S01]  /*5c60*/  MUFU.TANH R170, R170 ;  /* 0x000000aa00aa7308 */ /* 0x000e620000002400 */
[----:B------:R-:W-:Y:S02]  /*5c70*/  ISETP.GT.AND P6, PT, R179, 0x41, PT ;  /* 0x00000041b300780c */ /* 0x000fe40003fc4270 */
[----:B--2---:R-:W-:Y:S02]  /*5c80*/  FSEL R187, R171, -INF , P3 ;  /* 0xff800000abbb7808 */ /* 0x004fe40001800000 */
[----:B------:R-:W-:-:S02]  /*5c90*/  FMNMX.FTZ R158, R209, R158, !PT ;  /* 0x0000009ed19e7209 */ /* 0x000fc40007810000 */
[----:B------:R-:W-:Y:S01]  /*5ca0*/  FMNMX.FTZ R162, R160, R161, !PT ;  /* 0x000000a1a0a27209 */ /* 0x000fe20007810000 */
[----:B------:R-:W2:Y:S01]  /*5cb0*/  MUFU.TANH R156, R176 ;  /* 0x000000b0009c7308 */ /* 0x000ea20000002400 */
[----:B------:R-:W-:Y:S02]  /*5cc0*/  ISETP.GT.AND P5, PT, R179, 0x48, PT ;  /* 0x00000048b300780c */ /* 0x000fe40003fa4270 */
[----:B----4-:R-:W-:Y:S02]  /*5cd0*/  FSEL R188, R188, -INF , P6 ;  /* 0xff800000bcbc7808 */ /* 0x010fe40003000000 */
[----:B------:R-:W-:Y:S02]  /*5ce0*/  FMNMX.FTZ R161, R187, R158, !PT ;  /* 0x0000009ebba17209 */ /* 0x000fe40007810000 */
[----:B------:R-:W-:Y:S01]  /*5cf0*/  ISETP.GT.AND P2, PT, R179, 0x49, PT ;  /* 0x00000049b300780c */ /* 0x000fe20003f44270 */
[----:B------:R4:W5:Y:S01]  /*5d00*/  MUFU.TANH R178, R195 ;  /* 0x000000c300b27308 */ /* 0x0009620000002400 */
[----:B---3--:R-:W-:-:S02]  /*5d10*/  FSEL R189, R189, -INF , P5 ;  /* 0xff800000bdbd7808 */ /* 0x008fc40002800000 */
[----:B------:R-:W-:Y:S02]  /*5d20*/  FMNMX.FTZ R158, R188, R161, !PT ;  /* 0x000000a1bc9e7209 */ /* 0x000fe40007810000 */
[----:B------:R-:W-:Y:S02]  /*5d30*/  ISETP.GT.AND P3, PT, R179, 0x50, PT ;  /* 0x00000050b300780c */ /* 0x000fe40003f64270 */
[----:B-1----:R-:W-:Y:S01]  /*5d40*/  FSEL R190, R170, -INF , P2 ;  /* 0xff800000aabe7808 */ /* 0x002fe20001000000 */
[----:B------:R-:W1:Y:S01]  /*5d50*/  MUFU.TANH R169, R169 ;  /* 0x000000a900a97308 */ /* 0x000e620000002400 */
[----:B------:R-:W-:Y:S01]  /*5d60*/  FMNMX.FTZ R161, R189, R158, !PT ;  /* 0x0000009ebda17209 */ /* 0x000fe20007810000 */
[----:B----4-:R-:W3:Y:S01]  /*5d70*/  LDC R195, c[0x0][0xa80] ;  /* 0x0002a000ffc37b82 */ /* 0x010ee20000000800 */
[----:B--2---:R-:W-:Y:S02]  /*5d80*/  FSEL R177, R156, -INF , P3 ;  /* 0xff8000009cb17808 */ /* 0x004fe40001800000 */
[----:B------:R-:W-:-:S02]  /*5d90*/  ISETP.GT.AND P2, PT, R179, 0x51, PT ;  /* 0x00000051b300780c */ /* 0x000fc40003f44270 */
[----:B------:R-:W-:Y:S01]  /*5da0*/  FMNMX.FTZ R156, R190, R161, !PT ;  /* 0x000000a1be9c7209 */ /* 0x000fe20007810000 */
[----:B------:R-:W2:Y:S01]  /*5db0*/  MUFU.TANH R176, R197 ;  /* 0x000000c500b07308 */ /* 0x000ea20000002400 */
[----:B------:R-:W-:Y:S02]  /*5dc0*/  ISETP.GT.AND P3, PT, R179, 0x58, PT ;  /* 0x00000058b300780c */ /* 0x000fe40003f64270 */
[----:B-----5:R-:W-:Y:S02]  /*5dd0*/  FSEL R178, R178, -INF , P2 ;  /* 0xff800000b2b27808 */ /* 0x020fe40001000000 */
[----:B------:R-:W-:Y:S02]  /*5de0*/  FMNMX.FTZ R161, R177, R156, !PT ;  /* 0x0000009cb1a17209 */ /* 0x000fe40007810000 */
[----:B------:R-:W-:Y:S01]  /*5df0*/  FMNMX.FTZ R162, R157, R162, !PT ;  /* 0x000000a29da27209 */ /* 0x000fe20007810000 */
[----:B------:R-:W4:Y:S01]  /*5e00*/  MUFU.TANH R168, R168 ;  /* 0x000000a800a87308 */ /* 0x000f220000002400 */
[----:B------:R-:W-:-:S02]  /*5e10*/  ISETP.GT.AND P2, PT, R179, 0x59, PT ;  /* 0x00000059b300780c */ /* 0x000fc40003f44270 */
[----:B-1----:R-:W-:Y:S01]  /*5e20*/  FSEL R179, R169, -INF , P3 ;  /* 0xff800000a9b37808 */ /* 0x002fe20001800000 */
[----:B------:R-:W-:Y:S01]  /*5e30*/  IMAD.U32 R169, RZ, RZ, UR4 ;  /* 0x00000004ffa97e24 */ /* 0x000fe2000f8e00ff */
[----:B------:R-:W-:Y:S01]  /*5e40*/  FMNMX.FTZ R156, R178, R161, !PT ;  /* 0x000000a1b29c7209 */ /* 0x000fe20007810000 */
[----:B------:R-:W-:Y:S01]  /*5e50*/  UIMAD UR4, UR36, 0xc00, UR7 ;  /* 0x00000c00240478a4 */ /* 0x000fe2000f8e0207 */
[----:B------:R-:W-:Y:S02]  /*5e60*/  FMNMX.FTZ R163, R159, R162, !PT ;  /* 0x000000a29fa37209 */ /* 0x000fe40007810000 */
[----:B--2---:R-:W-:Y:S02]  /*5e70*/  FSEL R176, R176, -INF , P4 ;  /* 0xff800000b0b07808 */ /* 0x004fe40002000000 */
[----:B------:R-:W-:Y:S02]  /*5e80*/  FMNMX.FTZ R161, R179, R156, !PT ;  /* 0x0000009cb3a17209 */ /* 0x000fe40007810000 */
[----:B------:R-:W-:Y:S01]  /*5e90*/  FMNMX.FTZ R163, R176, R163, !PT ;  /* 0x000000a3b0a37209 */ /* 0x000fe20007810000 */
[----:B------:R-:W-:Y:S01]  /*5ea0*/  UMOV UR10, UR4 ;  /* 0x00000004000a7c82 */ /* 0x000fe20008000000 */
[----:B----4-:R-:W-:-:S03]  /*5eb0*/  FSEL R180, R168, -INF , P2 ;  /* 0xff800000a8b47808 */ /* 0x010fc60001000000 */
[----:B------:R-:W1:Y:S01]  /*5ec0*/  SHFL.BFLY PT, R158, R163, 0x2, 0x1f ;  /* 0x0c401f00a39e7f89 */ /* 0x000e6200000e0000 */
[----:B------:R-:W-:-:S05]  /*5ed0*/  FMNMX.FTZ R161, R180, R161, !PT ;  /* 0x000000a1b4a17209 */ /* 0x000fca0007810000 */
[----:B------:R-:W2:Y:S01]  /*5ee0*/  SHFL.BFLY PT, R156, R161, 0x2, 0x1f ;  /* 0x0c401f00a19c7f89 */ /* 0x000ea200000e0000 */
[----:B-1----:R-:W-:-:S05]  /*5ef0*/  FMNMX.FTZ R158, R163, R158, !PT ;  /* 0x0000009ea39e7209 */ /* 0x002fca0007810000 */
[----:B------:R-:W1:Y:S01]  /*5f00*/  SHFL.BFLY PT, R197, R158, 0x1, 0x1f ;  /* 0x0c201f009ec57f89 */ /* 0x000e6200000e0000 */
[----:B--2---:R-:W-:-:S05]  /*5f10*/  FMNMX.FTZ R163, R161, R156, !PT ;  /* 0x0000009ca1a37209 */ /* 0x004fca0007810000 */
[----:B------:R-:W2:Y:S01]  /*5f20*/  SHFL.BFLY PT, R156, R163, 0x1, 0x1f ;  /* 0x0c201f00a39c7f89 */ /* 0x000ea200000e0000 */
[----:B-1----:R-:W-:Y:S02]  /*5f30*/  FMNMX.FTZ R197, R158, R197, !PT ;  /* 0x000000c59ec57209 */ /* 0x002fe40007810000 */
[----:B------:R-:W-:-:S05]  /*5f40*/  IADD3 R158, -R229, 0xb, RZ ;  /* 0x0000000be59e7810 */ /* 0x000fca0007ffe1ff */
[----:B------:R4:W-:Y:S06]  /*5f50*/  BAR.ARV R158, 0x100 ;  /* 0x0004009e0000751d */ /* 0x0009ec0000002000 */
[----:B--2---:R-:W-:Y:S01]  /*5f60*/  FMNMX.FTZ R156, R163, R156, !PT ;  /* 0x0000009ca39c7209 */ /* 0x004fe20007810000 */
[CC--:B---3--:R-:W-:Y:S01]  /*5f70*/  FMUL.FTZ R181, R197.reuse, R195.reuse ;  /* 0x000000c3c5b57220 */ /* 0x0c8fe20000410000 */
[----:B------:R-:W-:Y:S02]  /*5f80*/  FSETP.NEU.FTZ.AND P2, PT, R197, -INF , PT ;  /* 0xff800000c500780b */ /* 0x000fe40003f5d000 */
[C---:B------:R-:W-:Y:S01]  /*5f90*/  FSETP.NEU.FTZ.AND P3, PT, R156.reuse, -INF , PT ;  /* 0xff8000009c00780b */ /* 0x040fe20003f7d000 */
[----:B------:R-:W-:Y:S01]  /*5fa0*/  FMUL.FTZ R182, R156, R195 ;  /* 0x000000c39cb67220 */ /* 0x000fe20000410000 */
[----:B------:R-:W-:-:S04]  /*5fb0*/  FSEL R181, R181, RZ, P2 ;  /* 0x000000ffb5b57208 */ /* 0x000fc80001000000 */
[----:B------:R-:W-:Y:S01]  /*5fc0*/  FSEL R182, R182, RZ, P3 ;  /* 0x000000ffb6b67208 */ /* 0x000fe20001800000 */
[-CC-:B------:R-:W-:Y:S01]  /*5fd0*/  FFMA.FTZ R162, R166, R195.reuse, -R181.reuse ;  /* 0x000000c3a6a27223 */ /* 0x180fe200000108b5 */
[-CC-:B------:R-:W-:Y:S01]  /*5fe0*/  FFMA.FTZ R167, R167, R195.reuse, -R181.reuse ;  /* 0x000000c3a7a77223 */ /* 0x180fe200000108b5 */
[-CC-:B------:R-:W-:Y:S01]  /*5ff0*/  FFMA.FTZ R163, R165, R195.reuse, -R181.reuse ;  /* 0x000000c3a5a37223 */ /* 0x180fe200000108b5 */
[-CC-:B------:R-:W-:Y:S01]  /*6000*/  FFMA.FTZ R164, R164, R195.reuse, -R181.reuse ;  /* 0x000000c3a4a47223 */ /* 0x180fe200000108b5 */
[-CC-:B------:R-:W-:Y:S01]  /*6010*/  FFMA.FTZ R166, R153, R195.reuse, -R182.reuse ;  /* 0x000000c399a67223 */ /* 0x180fe200000108b6 */
[----:B------:R-:W-:Y:S01]  /*6020*/  FSEL R153, R197, RZ, P2 ;  /* 0x000000ffc5997208 */ /* 0x000fe20001000000 */
[----:B------:R1:W-:Y:S01]  /*6030*/  MUFU.EX2 R161, R167 ;  /* 0x000000a700a17308 */ /* 0x0003e20000000800 */
[-CC-:B------:R-:W-:Y:S01]  /*6040*/  FFMA.FTZ R165, R152, R195.reuse, -R182.reuse ;  /* 0x000000c398a57223 */ /* 0x180fe200000108b6 */
[-C--:B------:R-:W-:Y:S01]  /*6050*/  FFMA.FTZ R168, R155, R195.reuse, -R182 ;  /* 0x000000c39ba87223 */ /* 0x080fe200000108b6 */
[-CC-:B------:R-:W-:Y:S01]  /*6060*/  FFMA.FTZ R191, R191, R195.reuse, -R181.reuse ;  /* 0x000000c3bfbf7223 */ /* 0x180fe200000108b5 */
[----:B------:R-:W-:Y:S01]  /*6070*/  FADD.FTZ R152, -R153, R208 ;  /* 0x000000d099987221 */ /* 0x000fe20000010100 */
[-CC-:B------:R-:W-:Y:S01]  /*6080*/  FFMA.FTZ R208, R210, R195.reuse, -R181.reuse ;  /* 0x000000c3d2d07223 */ /* 0x180fe200000108b5 */
[-CC-:B------:R-:W-:Y:S01]  /*6090*/  FFMA.FTZ R210, R211, R195.reuse, -R181.reuse ;  /* 0x000000c3d3d27223 */ /* 0x180fe200000108b5 */
[-C--:B------:R-:W-:Y:S01]  /*60a0*/  FFMA.FTZ R211, R212, R195.reuse, -R181 ;  /* 0x000000c3d4d37223 */ /* 0x080fe200000108b5 */
[-C--:B------:R-:W-:Y:S01]  /*60b0*/  FMUL.FTZ R170, R152, R195.reuse ;  /* 0x000000c398aa7220 */ /* 0x080fe20000410000 */
[-CC-:B-1----:R-:W-:Y:S01]  /*60c0*/  FFMA.FTZ R167, R154, R195.reuse, -R182.reuse ;  /* 0x000000c39aa77223 */ /* 0x182fe200000108b6 */
[----:B------:R-:W-:Y:S01]  /*60d0*/  FSEL R154, R156, RZ, P3 ;  /* 0x000000ff9c9a7208 */ /* 0x000fe20001800000 */
[----:B------:R-:W-:Y:S01]  /*60e0*/  @!P1 VIADD R152, R169, 0x32440 ;  /* 0x00032440a9989836 */ /* 0x000fe20000000000 */
[----:B------:R-:W1:Y:S01]  /*60f0*/  MUFU.EX2 R162, R162 ;  /* 0x000000a200a27308 */ /* 0x000e620000000800 */
[-CC-:B------:R-:W-:Y:S01]  /*6100*/  FFMA.FTZ R212, R218, R195.reuse, -R182.reuse ;  /* 0x000000c3dad47223 */ /* 0x180fe200000108b6 */
[-C--:B------:R-:W-:Y:S01]  /*6110*/  FFMA.FTZ R218, R221, R195.reuse, -R182 ;  /* 0x000000c3ddda7223 */ /* 0x080fe200000108b6 */
[----:B------:R-:W-:Y:S01]  /*6120*/  FADD.FTZ R154, -R154, R207 ;  /* 0x000000cf9a9a7221 */ /* 0x000fe20000010100 */
[----:B------:R-:W-:Y:S01]  /*6130*/  VIADD R207, R229, 0x8 ;  /* 0x00000008e5cf7836 */ /* 0x000fe20000000000 */
[----:B------:R-:W-:Y:S01]  /*6140*/  @!P1 PRMT R152, RZ, 0x654, R152 ;  /* 0x00000654ff989816 */ /* 0x000fe20000000098 */
[-CC-:B------:R-:W-:Y:S01]  /*6150*/  FFMA.FTZ R192, R192, R195.reuse, -R181.reuse ;  /* 0x000000c3c0c07223 */ /* 0x180fe200000108b5 */
[-C--:B------:R-:W-:Y:S01]  /*6160*/  FMUL.FTZ R171, R154, R195.reuse ;  /* 0x000000c39aab7220 */ /* 0x080fe20000410000 */
[----:B------:R-:W2:Y:S01]  /*6170*/  MUFU.EX2 R170, R170 ;  /* 0x000000aa00aa7308 */ /* 0x000ea20000000800 */
[----:B------:R1:W-:Y:S01]  /*6180*/  @!P1 SYNCS.ARRIVE.TRANS64.RED.A1T0 RZ, [R152+URZ], RZ ;  /* 0x000000ff98ff99a7 */ /* 0x0003e2000810043f */
[----:B------:R3:W-:Y:S01]  /*6190*/  BAR.SYNC.DEFER_BLOCKING R207, 0x100 ;  /* 0x000400cf0000751d */ /* 0x0007e20000010000 */
[-CC-:B------:R-:W-:Y:S01]  /*61a0*/  FFMA.FTZ R193, R193, R195.reuse, -R181.reuse ;  /* 0x000000c3c1c17223 */ /* 0x180fe200000108b5 */
[-CC-:B------:R-:W-:Y:S01]  /*61b0*/  FFMA.FTZ R194, R194, R195.reuse, -R181.reuse ;  /* 0x000000c3c2c27223 */ /* 0x180fe200000108b5 */
[-CC-:B------:R-:W-:Y:S01]  /*61c0*/  FFMA.FTZ R214, R214, R195.reuse, -R182.reuse ;  /* 0x000000c3d6d67223 */ /* 0x180fe200000108b6 */
[-CC-:B------:R-:W-:Y:S01]  /*61d0*/  FFMA.FTZ R215, R215, R195.reuse, -R182.reuse ;  /* 0x000000c3d7d77223 */ /* 0x180fe200000108b6 */
[--C-:B------:R-:W-:Y:S01]  /*61e0*/  FFMA.FTZ R216, R216, R195, -R182.reuse ;  /* 0x000000c3d8d87223 */ /* 0x100fe200000108b6 */
[----:B------:R-:W5:Y:S01]  /*61f0*/  MUFU.EX2 R171, R171 ;  /* 0x000000ab00ab7308 */ /* 0x000f620000000800 */
[----:B-1----:R-:W-:Y:S01]  /*6200*/  F2FP.F16.F32.PACK_AB R152, R162, R161 ;  /* 0x000000a1a298723e */ /* 0x002fe200000000ff */
[-CC-:B---3--:R-:W-:Y:S01]  /*6210*/  FFMA.FTZ R207, R213, R195.reuse, -R181.reuse ;  /* 0x000000c3d5cf7223 */ /* 0x188fe200000108b5 */
[-CC-:B------:R-:W-:Y:S01]  /*6220*/  FFMA.FTZ R213, R220, R195.reuse, -R182.reuse ;  /* 0x000000c3dcd57223 */ /* 0x180fe200000108b6 */
[-CC-:B------:R-:W-:Y:S01]  /*6230*/  FFMA.FTZ R220, R222, R195.reuse, -R182.reuse ;  /* 0x000000c3dedc7223 */ /* 0x180fe200000108b6 */
[-CC-:B------:R-:W-:Y:S01]  /*6240*/  FFMA.FTZ R217, R217, R195.reuse, -R182.reuse ;  /* 0x000000c3d9d97223 */ /* 0x180fe200000108b6 */
[-CC-:B------:R-:W-:Y:S01]  /*6250*/  FFMA.FTZ R221, R198, R195.reuse, -R182.reuse ;  /* 0x000000c3c6dd7223 */ /* 0x180fe200000108b6 */
[--C-:B------:R-:W-:Y:S01]  /*6260*/  FFMA.FTZ R198, R199, R195, -R182.reuse ;  /* 0x000000c3c7c67223 */ /* 0x100fe200000108b6 */
[----:B------:R-:W-:Y:S01]  /*6270*/  MUFU.EX2 R163, R163 ;  /* 0x000000a300a37308 */ /* 0x000fe20000000800 */
[-C--:B--2---:R-:W-:Y:S01]  /*6280*/  FMUL.FTZ R24, R24, R170.reuse ;  /* 0x000000aa18187220 */ /* 0x084fe20000410000 */
        /* <DEDUP_REMOVED lines=132> */
[----:B-1----:R-:W-:Y:S01]  /*6ad0*/  F2FP.F16.F32.PACK_AB R154, R164, R163 ;  /* 0x000000a3a49a723e */ /* 0x002fe200000000ff */
[----:B------:R-:W-:Y:S01]  /*6ae0*/  MUFU.EX2 R207, R207 ;  /* 0x000000cf00cf7308 */ /* 0x000fe20000000800 */
[----:B--2---:R-:W-:Y:S01]  /*6af0*/  F2FP.F16.F32.PACK_AB R153, R166, R165 ;  /* 0x000000a5a699723e */ /* 0x004fe200000000ff */
[--C-:B------:R-:W-:Y:S01]  /*6b00*/  FFMA.FTZ R186, R186, R195, -R181.reuse ;  /* 0x000000c3baba7223 */ /* 0x100fe200000108b5 */
[----:B---3--:R-:W-:Y:S01]  /*6b10*/  F2FP.F16.F32.PACK_AB R155, R168, R167 ;  /* 0x000000a7a89b723e */ /* 0x008fe200000000ff */
[-CC-:B------:R-:W-:Y:S01]  /*6b20*/  FFMA.FTZ R183, R183, R195.reuse, -R181.reuse ;  /* 0x000000c3b7b77223 */ /* 0x180fe200000108b5 */
[-CC-:B------:R-:W-:Y:S01]  /*6b30*/  FFMA.FTZ R184, R184, R195.reuse, -R181.reuse ;  /* 0x000000c3b8b87223 */ /* 0x180fe200000108b5 */
[-CC-:B------:R-:W-:Y:S01]  /*6b40*/  FFMA.FTZ R185, R185, R195.reuse, -R181.reuse ;  /* 0x000000c3b9b97223 */ /* 0x180fe200000108b5 */
[----:B------:R-:W-:Y:S01]  /*6b50*/  WARPGROUP.ARRIVE ;  /* 0x00000000000079c5 */ /* 0x000fe20000000000 */
[----:B------:R-:W1:Y:S01]  /*6b60*/  MUFU.EX2 R208, R208 ;  /* 0x000000d000d07308 */ /* 0x000e620000000800 */
[-CC-:B------:R-:W-:Y:S01]  /*6b70*/  FFMA.FTZ R196, R196, R195.reuse, -R182.reuse ;  /* 0x000000c3c4c47223 */ /* 0x180fe200000108b6 */
[-CC-:B------:R-:W-:Y:S01]  /*6b80*/  FFMA.FTZ R199, R209, R195.reuse, -R182.reuse ;  /* 0x000000c3d1c77223 */ /* 0x180fe200000108b6 */
[-CC-:B------:R-:W-:Y:S01]  /*6b90*/  FFMA.FTZ R172, R172, R195.reuse, -R181.reuse ;  /* 0x000000c3acac7223 */ /* 0x180fe200000108b5 */
[-CC-:B------:R-:W-:Y:S01]  /*6ba0*/  FFMA.FTZ R173, R173, R195.reuse, -R181.reuse ;  /* 0x000000c3adad7223 */ /* 0x180fe200000108b5 */
[----:B------:R-:W-:Y:S01]  /*6bb0*/  HGMMA.64x256x16.F32 R24, R152, gdesc[UR8].tnspB, R24, gsb0 ;  /* 0x43e0000898187df0 */ /* 0x000fe20008000818 */
[----:B------:R-:W-:Y:S01]  /*6bc0*/  UIADD3 UR10, UR4, 0x80, URZ ;  /* 0x00000080040a7890 */ /* 0x000fe2000fffe03f */
[-CC-:B------:R-:W-:Y:S01]  /*6bd0*/  FFMA.FTZ R174, R174, R195.reuse, -R181.reuse ;  /* 0x000000c3aeae7223 */ /* 0x180fe200000108b5 */
[----:B------:R-:W-:Y:S01]  /*6be0*/  MUFU.EX2 R210, R210 ;  /* 0x000000d200d27308 */ /* 0x000fe20000000800 */
[----:B------:R-:W-:Y:S01]  /*6bf0*/  UMOV UR11, 0x40000040 ;  /* 0x40000040000b7882 */ /* 0x000fe20000000000 */
        /* <DEDUP_REMOVED lines=14> */
[----:B------:R-:W-:Y:S01]  /*6ce0*/  MUFU.EX2 R212, R212 ;  /* 0x000000d400d47308 */ /* 0x000fe20000000800 */
[----:B------:R-:W-:Y:S01]  /*6cf0*/  FFMA.FTZ R161, R170, R12, R161 ;  /* 0x0000000caaa17223 */ /* 0x000fe200000100a1 */
[----:B------:R-:W-:Y:S01]  /*6d00*/  FFMA.FTZ R165, R171, R0, R165 ;  /* 0x00000000aba57223 */ /* 0x000fe200000100a5 */
[C---:B------:R-:W-:Y:S01]  /*6d10*/  ISETP.GT.AND P2, PT, R13.reuse, R206, PT ;  /* 0x000000ce0d00720c */ /* 0x040fe20003f44270 */
[----:B------:R-:W-:-:S02]  /*6d20*/  VIADD R13, R13, 0xffffffff ;  /* 0xffffffff0d0d7836 */ /* 0x000fc40000000000 */
[----:B------:R-:W-:Y:S01]  /*6d30*/  FADD.FTZ R162, R162, R161 ;  /* 0x000000a1a2a27221 */ /* 0x000fe20000010000 */
[----:B------:R-:W-:Y:S01]  /*6d40*/  FADD.FTZ R166, R166, R165 ;  /* 0x000000a5a6a67221 */ /* 0x000fe20000010000 */
[----:B------:R-:W-:Y:S01]  /*6d50*/  @!P1 IADD3 R169, R169, 0x32460, RZ ;  /* 0x00032460a9a99810 */ /* 0x000fe20007ffe0ff */
[----:B------:R-:W2:Y:S01]  /*6d60*/  MUFU.EX2 R213, R213 ;  /* 0x000000d500d57308 */ /* 0x000ea20000000800 */
[----:B------:R-:W-:Y:S01]  /*6d70*/  FADD.FTZ R163, R163, R162 ;  /* 0x000000a2a3a37221 */ /* 0x000fe20000010000 */
[----:B------:R-:W-:Y:S01]  /*6d80*/  FADD.FTZ R167, R167, R166 ;  /* 0x000000a6a7a77221 */ /* 0x000fe20000010000 */
[----:B------:R-:W-:Y:S02]  /*6d90*/  @!P1 PRMT R169, RZ, 0x654, R169 ;  /* 0x00000654ffa99816 */ /* 0x000fe400000000a9 */
[----:B------:R-:W-:Y:S01]  /*6da0*/  FADD.FTZ R164, R164, R163 ;  /* 0x000000a3a4a47221 */ /* 0x000fe20000010000 */
[----:B------:R-:W-:Y:S02]  /*6db0*/  FADD.FTZ R167, R168, R167 ;  /* 0x000000a7a8a77221 */ /* 0x000fe40000010000 */
[----:B------:R-:W-:Y:S08]  /*6dc0*/  MUFU.EX2 R218, R218 ;  /* 0x000000da00da7308 */ /* 0x000ff00000000800 */
[----:B------:R-:W3:Y:S08]  /*6dd0*/  MUFU.EX2 R220, R220 ;  /* 0x000000dc00dc7308 */ /* 0x000ef00000000800 */
[----:B------:R-:W-:Y:S08]  /*6de0*/  MUFU.EX2 R191, R191 ;  /* 0x000000bf00bf7308 */ /* 0x000ff00000000800 */
[----:B------:R-:W5:Y:S08]  /*6df0*/  MUFU.EX2 R192, R192 ;  /* 0x000000c000c07308 */ /* 0x000f700000000800 */
[----:B------:R-:W-:Y:S08]  /*6e00*/  MUFU.EX2 R193, R193 ;  /* 0x000000c100c17308 */ /* 0x000ff00000000800 */
[----:B------:R-:W-:Y:S08]  /*6e10*/  MUFU.EX2 R194, R194 ;  /* 0x000000c200c27308 */ /* 0x000ff00000000800 */
[----:B------:R-:W-:Y:S08]  /*6e20*/  MUFU.EX2 R214, R214 ;  /* 0x000000d600d67308 */ /* 0x000ff00000000800 */
[----:B------:R-:W4:Y:S08]  /*6e30*/  MUFU.EX2 R215, R215 ;  /* 0x000000d700d77308 */ /* 0x000f300000000800 */
[----:B------:R-:W-:Y:S08]  /*6e40*/  MUFU.EX2 R216, R216 ;  /* 0x000000d800d87308 */ /* 0x000ff00000000800 */
[----:B------:R-:W4:Y:S08]  /*6e50*/  MUFU.EX2 R217, R217 ;  /* 0x000000d900d97308 */ /* 0x000f300000000800 */
[----:B------:R-:W-:Y:S08]  /*6e60*/  MUFU.EX2 R186, R186 ;  /* 0x000000ba00ba7308 */ /* 0x000ff00000000800 */
[----:B------:R-:W4:Y:S08]  /*6e70*/  MUFU.EX2 R183, R183 ;  /* 0x000000b700b77308 */ /* 0x000f300000000800 */
        /* <DEDUP_REMOVED lines=17> */
[----:B------:R-:W-:Y:S01]  /*6f90*/  MUFU.EX2 R176, R176 ;  /* 0x000000b000b07308 */ /* 0x000fe20000000800 */
[----:B------:R-:W-:-:S02]  /*6fa0*/  WARPGROUP.DEPBAR.LE gsb0, 0x0 ;  /* 0x00008000000079c5 */ /* 0x000fc40000010000 */
[----:B-1----:R-:W-:Y:S01]  /*6fb0*/  F2FP.F16.F32.PACK_AB R152, R208, R207 ;  /* 0x000000cfd098723e */ /* 0x002fe200000000ff */
[----:B------:R-:W-:Y:S01]  /*6fc0*/  FADD.FTZ R207, R207, R164 ;  /* 0x000000a4cfcf7221 */ /* 0x000fe20000010000 */
[----:B--2---:R-:W-:-:S03]  /*6fd0*/  F2FP.F16.F32.PACK_AB R153, R213, R212 ;  /* 0x000000d4d599723e */ /* 0x004fc600000000ff */
[----:B------:R-:W-:Y:S01]  /*6fe0*/  MUFU.EX2 R177, R177 ;  /* 0x000000b100b17308 */ /* 0x000fe20000000800 */
[----:B------:R-:W-:Y:S01]  /*6ff0*/  F2FP.F16.F32.PACK_AB R154, R211, R210 ;  /* 0x000000d2d39a723e */ /* 0x000fe200000000ff */
[----:B------:R-:W-:Y:S01]  /*7000*/  FADD.FTZ R212, R212, R167 ;  /* 0x000000a7d4d47221 */ /* 0x000fe20000010000 */
[----:B---3--:R-:W-:Y:S01]  /*7010*/  F2FP.F16.F32.PACK_AB R155, R220, R218 ;  /* 0x000000dadc9b723e */ /* 0x008fe200000000ff */
[----:B------:R-:W-:Y:S01]  /*7020*/  FADD.FTZ R207, R208, R207 ;  /* 0x000000cfd0cf7221 */ /* 0x000fe20000010000 */
[----:B------:R-:W-:Y:S02]  /*7030*/  IMAD.MOV.U32 R208, RZ, RZ, R197 ;  /* 0x000000ffffd07224 */ /* 0x000fe400078e00c5 */
[----:B------:R-:W-:Y:S01]  /*7040*/  FADD.FTZ R213, R213, R212 ;  /* 0x000000d4d5d57221 */ /* 0x000fe20000010000 */
[----:B------:R-:W-:Y:S01]  /*7050*/  WARPGROUP.ARRIVE ;  /* 0x00000000000079c5 */ /* 0x000fe20000000000 */
[----:B------:R-:W1:Y:S01]  /*7060*/  MUFU.EX2 R178, R178 ;  /* 0x000000b200b27308 */ /* 0x000e620000000800 */
[----:B------:R-:W-:Y:S01]  /*7070*/  FADD.FTZ R210, R210, R207 ;  /* 0x000000cfd2d27221 */ /* 0x000fe20000010000 */
[----:B------:R-:W-:Y:S01]  /*7080*/  FADD.FTZ R213, R218, R213 ;  /* 0x000000d5dad57221 */ /* 0x000fe20000010000 */
[----:B------:R-:W-:-:S02]  /*7090*/  IMAD.MOV.U32 R207, RZ, RZ, R156 ;  /* 0x000000ffffcf7224 */ /* 0x000fc400078e009c */
[----:B------:R-:W-:Y:S01]  /*70a0*/  HGMMA.64x256x16.F32 R24, R152, gdesc[UR8].tnspB, R24, gsb0 ;  /* 0x43e0000898187df0 */ /* 0x000fe20008000818 */
[----:B------:R-:W-:Y:S01]  /*70b0*/  UIADD3 UR10, UR4, 0x100, URZ ;  /* 0x00000100040a7890 */ /* 0x000fe2000fffe03f */
[----:B------:R-:W-:Y:S01]  /*70c0*/  FADD.FTZ R210, R211, R210 ;  /* 0x000000d2d3d27221 */ /* 0x000fe20000010000 */
[----:B------:R-:W-:Y:S01]  /*70d0*/  UMOV UR11, 0x40000040 ;  /* 0x40000040000b7882 */ /* 0x000fe20000000000 */
[----:B------:R-:W-:Y:S01]  /*70e0*/  MUFU.EX2 R179, R179 ;  /* 0x000000b300b37308 */ /* 0x000fe20000000800 */
[----:B------:R-:W-:-:S07]  /*70f0*/  FADD.FTZ R213, R220, R213 ;  /* 0x000000d5dcd57221 */ /* 0x000fce0000010000 */
[----:B------:R-:W2:Y:S01]  /*7100*/  MUFU.EX2 R180, R180 ;  /* 0x000000b400b47308 */ /* 0x000ea20000000800 */
[----:B------:R-:W-:Y:S02]  /*7110*/  WARPGROUP.DEPBAR.LE gsb0, 0x0 ;  /* 0x00008000000079c5 */ /* 0x000fe40000010000 */
[----:B-----5:R-:W-:Y:S01]  /*7120*/  F2FP.F16.F32.PACK_AB R152, R192, R191 ;  /* 0x000000bfc098723e */ /* 0x020fe200000000ff */
[----:B------:R-:W-:Y:S01]  /*7130*/  FADD.FTZ R191, R191, R210 ;  /* 0x000000d2bfbf7221 */ /* 0x000fe20000010000 */
[----:B----4-:R-:W-:Y:S01]  /*7140*/  F2FP.F16.F32.PACK_AB R153, R215, R214 ;  /* 0x000000d6d799723e */ /* 0x010fe200000000ff */
        /* <DEDUP_REMOVED lines=30> */
[----:B------:R-:W-:Y:S01]  /*7330*/  UIADD3 UR4, UR4, 0x280, URZ ;  /* 0x0000028004047890 */ /* 0x000fe2000fffe03f */
        /* <DEDUP_REMOVED lines=35> */
.L_x_3416:
[----:B------:R-:W-:-:S13]  /*7570*/  ISETP.GE.AND P2, PT, R13, RZ, PT ;  /* 0x000000ff0d00720c */ /* 0x000fda0003f46270 */
[----:B------:R-:W-:Y:S05]  /*7580*/  @!P2 BRA `(.L_x_3426) ;  /* 0x000000280048a947 */ /* 0x000fea0003800000 */
[----:B------:R-:W-:Y:S01]  /*7590*/  MOV R207, R156 ;  /* 0x0000009c00cf7202 */ /* 0x000fe20000000f00 */
[----:B------:R-:W-:-:S07]  /*75a0*/  IMAD.MOV.U32 R206, RZ, RZ, R197 ;  /* 0x000000ffffce7224 */ /* 0x000fce00078e00c5 */
.L_x_3435:
[----:B------:R-:W-:-:S04]  /*75b0*/  UIADD3 UR36, UR36, 0x1, URZ ;  /* 0x0000000124247890 */ /* 0x000fc8000fffe03f */
[----:B------:R-:W-:-:S04]  /*75c0*/  UISETP.NE.AND UP0, UPT, UR36, 0x2, UPT ;  /* 0x000000022400788c */ /* 0x000fc8000bf05270 */
[----:B------:R-:W-:Y:S02]  /*75d0*/  USEL UR4, URZ, 0x1, UP0 ;  /* 0x000000013f047887 */ /* 0x000fe40008000000 */
[----:B------:R-:W-:Y:S02]  /*75e0*/  USEL UR36, UR36, URZ, UP0 ;  /* 0x0000003f24247287 */ /* 0x000fe40008000000 */
[----:B------:R-:W-:Y:S01]  /*75f0*/  ULOP3.LUT UR37, UR37, UR4, URZ, 0x3c, !UPT ;  /* 0x0000000425257292 */ /* 0x000fe2000f8e3c3f */
[----:B---3--:R-:W-:Y:S11]  /*7600*/  @!P0 BRA `(.L_x_3427) ;  /* 0x0000000000048947 */ /* 0x008ff60003800000 */
[----:B------:R-:W-:Y:S01]  /*7610*/  BPT.TRAP 0x1 ;  /* 0x000000040000795c */ /* 0x000fe20000300000 */
.L_x_3427:
[----:B------:R-:W-:Y:S01]  /*7620*/  ULEA UR4, UR36, UR39, 0x3 ;  /* 0x0000002724047291 */ /* 0x000fe2000f8e183f */
[----:B------:R-:W-:-:S05]  /*7630*/  IMAD.U32 R208, RZ, RZ, UR37 ;  /* 0x00000025ffd07e24 */ /* 0x000fca000f8e00ff */
[----:B------:R-:W-:-:S04]  /*7640*/  SHF.L.U32 R208, R208, 0x1f, RZ ;  /* 0x0000001fd0d07819 */ /* 0x000fc800000006ff */
[----:B------:R3:W4:Y:S01]  /*7650*/  SYNCS.PHASECHK.TRANS64.TRYWAIT P2, [UR4+0x32430], R208 ;  /* 0x032430d0ff0075a7 */ /* 0x0007220008040144 */
[----:B------:R-:W-:Y:S05]  /*7660*/  @!P0 BRA `(.L_x_3428) ;  /* 0x0000000000048947 */ /* 0x000fea0003800000 */
[----:B------:R-:W-:Y:S01]  /*7670*/  BPT.TRAP 0x1 ;  /* 0x000000040000795c */ /* 0x000fe20000300000 */
.L_x_3428:
[----:B----4-:R-:W-:Y:S05]  /*7680*/  @P2 BRA `(.L_x_3429) ;  /* 0x0000000000082947 */ /* 0x010fea0003800000 */
[----:B------:R-:W4:Y:S02]  /*7690*/  SYNCS.PHASECHK.TRANS64.TRYWAIT P2, [UR4+0x32430], R208 ;  /* 0x032430d0ff0075a7 */ /* 0x000f240008040144 */
[----:B----4-:R-:W-:Y:S05]  /*76a0*/  @!P2 BRA `(.L_x_3430) ;  /* 0x0000007c0088a947 */ /* 0x010fea0003800000 */
.L_x_3429:
[----:B------:R-:W-:Y:S01]  /*76b0*/  R2UR UR56, R200 ;  /* 0x00000000c83872ca */ /* 0x000fe200000e0000 */
[----:B------:R-:W-:Y:S01]  /*76c0*/  UIMAD UR5, UR36, 0x300, UR38 ;  /* 0x00000300240578a4 */ /* 0x000fe2000f8e0226 */
[----:B------:R-:W-:Y:S01]  /*76d0*/  R2UR UR57, R201 ;  /* 0x00000000c93972ca */ /* 0x000fe200000e0000 */
[----:B-12-4-:R-:W-:Y:S01]  /*76e0*/  WARPGROUP.ARRIVE ;  /* 0x00000000000079c5 */ /* 0x016fe20000000000 */
        /* <DEDUP_REMOVED lines=27> */
.L_x_3431:
[----:B------:R1:W2:Y:S01]  /*78a0*/  SYNCS.PHASECHK.TRANS64.TRYWAIT P2, [UR4+0x32450], R208 ;  /* 0x032450d0ff0075a7 */ /* 0x0002a20008040144 */
[----:B------:R-:W-:Y:S05]  /*78b0*/  @!P0 BRA `(.L_x_3432) ;  /* 0x0000000000048947 */ /* 0x000fea0003800000 */
[----:B------:R-:W-:Y:S01]  /*78c0*/  BPT.TRAP 0x1 ;  /* 0x000000040000795c */ /* 0x000fe20000300000 */
.L_x_3432:
[----:B--2---:R-:W-:Y:S05]  /*78d0*/  @P2 BRA `(.L_x_3433) ;  /* 0x0000000000082947 */ /* 0x004fea0003800000 */
[----:B------:R-:W2:Y:S02]  /*78e0*/  SYNCS.PHASECHK.TRANS64.TRYWAIT P2, [UR4+0x32450], R208 ;  /* 0x032450d0ff0075a7 */ /* 0x000ea40008040144 */
[----:B--2---:R-:W-:Y:S05]  /*78f0*/  @!P2 BRA `(.L_x_3434) ;  /* 0x0000007c000ca947 */ /* 0x004fea0003800000 */
.L_x_3433:
        /* <DEDUP_REMOVED lines=10> */
[C---:B------:R-:W-:Y:S01]  /*79a0*/  ISETP.GT.AND P2, PT, R13.reuse, RZ, PT ;  /* 0x000000ff0d00720c */ /* 0x040fe20003f44270 */
[----:B------:R-:W-:Y:S01]  /*79b0*/  UMOV UR15, 0x40000040 ;  /* 0x40000040000f7882 */ /* 0x000fe20000000000 */
[----:B------:R-:W-:Y:S01]  /*79c0*/  UIADD3 UR18, UR5, 0x600, URZ ;  /* 0x0000060005127890 */ /* 0x000fe2000fffe03f */
[----:B------:R-:W-:Y:S01]  /*79d0*/  VIADD R13, R13, 0xffffffff ;  /* 0xffffffff0d0d7836 */ /* 0x000fe20000000000 */
        /* <DEDUP_REMOVED lines=116> */
[----:B-123--:R-:W-:Y:S01]  /*8120*/  FMNMX.FTZ R208, R152, R206, !PT ;  /* 0x000000ce98d07209 */ /* 0x00efe20007810000 */
[----:B------:R-:W1:Y:S01]  /*8130*/  MUFU.TANH R157, R157 ;  /* 0x0000009d009d7308 */ /* 0x000e620000002400 */
[----:B------:R-:W-:Y:S01]  /*8140*/  FMUL.FTZ R181, R182, UR5 ;  /* 0x00000005b6b57c20 */ /* 0x000fe20008410000 */
[----:B------:R-:W-:Y:S01]  /*8150*/  FMUL.FTZ R154, R154, UR5 ;  /* 0x000000059a9a7c20 */ /* 0x000fe20008410000 */
[----:B------:R-:W-:Y:S01]  /*8160*/  FMUL.FTZ R182, R183, UR5 ;  /* 0x00000005b7b67c20 */ /* 0x000fe20008410000 */
[----:B------:R-:W-:Y:S01]  /*8170*/  FMUL.FTZ R183, R184, UR5 ;  /* 0x00000005b8b77c20 */ /* 0x000fe20008410000 */
[----:B------:R-:W-:Y:S01]  /*8180*/  FMUL.FTZ R184, R185, UR5 ;  /* 0x00000005b9b87c20 */ /* 0x000fe20008410000 */
[----:B----4-:R-:W-:Y:S01]  /*8190*/  FMNMX.FTZ R209, R153, R208, !PT ;  /* 0x000000d099d17209 */ /* 0x010fe20007810000 */
[----:B------:R-:W-:Y:S01]  /*81a0*/  FMUL.FTZ R185, R186, UR5 ;  /* 0x00000005bab97c20 */ /* 0x000fe20008410000 */
[----:B------:R-:W2:Y:S01]  /*81b0*/  MUFU.TANH R217, R217 ;  /* 0x000000d900d97308 */ /* 0x000ea20000002400 */
[----:B------:R-:W-:Y:S01]  /*81c0*/  FMUL.FTZ R155, R155, UR5 ;  /* 0x000000059b9b7c20 */ /* 0x000fe20008410000 */
[----:B------:R-:W-:Y:S01]  /*81d0*/  FMUL.FTZ R186, R187, UR5 ;  /* 0x00000005bbba7c20 */ /* 0x000fe20008410000 */
[----:B------:R-:W-:Y:S01]  /*81e0*/  FMUL.FTZ R187, R188, UR5 ;  /* 0x00000005bcbb7c20 */ /* 0x000fe20008410000 */
[----:B-----5:R-:W-:Y:S01]  /*81f0*/  FMNMX.FTZ R188, R156, R209, !PT ;  /* 0x000000d19cbc7209 */ /* 0x020fe20007810000 */
[----:B------:R-:W-:Y:S01]  /*8200*/  FMUL.FTZ R158, R158, UR5 ;  /* 0x000000059e9e7c20 */ /* 0x000fe20008410000 */
[----:B------:R-:W-:-:S02]  /*8210*/  FMUL.FTZ R159, R159, UR5 ;  /* 0x000000059f9f7c20 */ /* 0x000fc40008410000 */
[----:B------:R-:W3:Y:S01]  /*8220*/  MUFU.TANH R160, R160 ;  /* 0x000000a000a07308 */ /* 0x000ee20000002400 */
[----:B-1----:R-:W-:Y:S01]  /*8230*/  FMNMX.FTZ R208, R157, R188, !PT ;  /* 0x000000bc9dd07209 */ /* 0x002fe20007810000 */
[----:B------:R-:W-:-:S06]  /*8240*/  FMUL.FTZ R188, R189, UR5 ;  /* 0x00000005bdbc7c20 */ /* 0x000fcc0008410000 */
[----:B------:R-:W1:Y:S01]  /*8250*/  MUFU.TANH R163, R163 ;  /* 0x000000a300a37308 */ /* 0x000e620000002400 */
[----:B--2---:R-:W-:-:S07]  /*8260*/  FMNMX.FTZ R189, R217, R208, !PT ;  /* 0x000000d0d9bd7209 */ /* 0x004fce0007810000 */
[----:B------:R-:W2:Y:S01]  /*8270*/  MUFU.TANH R154, R154 ;  /* 0x0000009a009a7308 */ /* 0x000ea20000002400 */
[----:B---3--:R-:W-:Y:S01]  /*8280*/  FMNMX.FTZ R208, R160, R189, !PT ;  /* 0x000000bda0d07209 */ /* 0x008fe20007810000 */
[----:B------:R-:W-:-:S06]  /*8290*/  FMUL.FTZ R189, R190, UR5 ;  /* 0x00000005bebd7c20 */ /* 0x000fcc0008410000 */
        /* <DEDUP_REMOVED lines=8> */
[----:B------:R-:W-:-:S06]  /*8320*/  FMUL.FTZ R190, R191, UR5 ;  /* 0x00000005bfbe7c20 */ /* 0x000fcc0008410000 */
[----:B------:R-:W1:Y:S01]  /*8330*/  MUFU.TANH R168, R168 ;  /* 0x000000a800a87308 */ /* 0x000e620000002400 */
[----:B--2---:R-:W-:-:S07]  /*8340*/  FMNMX.FTZ R191, R167, R210, !PT ;  /* 0x000000d2a7bf7209 */ /* 0x004fce0007810000 */
[----:B------:R-:W2:Y:S01]  /*8350*/  MUFU.TANH R159, R159 ;  /* 0x0000009f009f7308 */ /* 0x000ea20000002400 */
[----:B---3--:R-:W-:-:S07]  /*8360*/  FMNMX.FTZ R208, R158, R209, !PT ;  /* 0x000000d19ed07209 */ /* 0x008fce0007810000 */
[----:B------:R-:W3:Y:S01]  /*8370*/  MUFU.TANH R171, R171 ;  /* 0x000000ab00ab7308 */ /* 0x000ee20000002400 */
[----:B-1----:R-:W-:Y:S01]  /*8380*/  FMNMX.FTZ R210, R168, R191, !PT ;  /* 0x000000bfa8d27209 */ /* 0x002fe20007810000 */
[----:B------:R-:W-:Y:S01]  /*8390*/  FMUL.FTZ R191, R192, UR5 ;  /* 0x00000005c0bf7c20 */ /* 0x000fe20008410000 */
[----:B------:R-:W-:-:S05]  /*83a0*/  FMUL.FTZ R192, R193, UR5 ;  /* 0x00000005c1c07c20 */ /* 0x000fca0008410000 */
        /* <DEDUP_REMOVED lines=35> */
[----:B------:R-:W-:-:S06]  /*85e0*/  FMUL.FTZ R211, R199, UR5 ;  /* 0x00000005c7d37c20 */ /* 0x000fcc0008410000 */
        /* <DEDUP_REMOVED lines=25> */
[----:B--2---:R-:W-:-:S05]  /*8780*/  FMNMX.FTZ R197, R196, R197, !PT ;  /* 0x000000c5c4c57209 */ /* 0x004fca0007810000 */
[----:B------:R-:W2:Y:S02]  /*8790*/  SHFL.BFLY PT, R210, R197, 0x2, 0x1f ;  /* 0x0c401f00c5d27f89 */ /* 0x000ea400000e0000 */
[----:B------:R-:W4:Y:S01]  /*87a0*/  MUFU.TANH R190, R190 ;  /* 0x000000be00be7308 */ /* 0x000f220000002400 */
[----:B---3--:R-:W-:-:S07]  /*87b0*/  FMNMX.FTZ R198, R186, R195, !PT ;  /* 0x000000c3bac67209 */ /* 0x008fce0007810000 */
[----:B------:R-:W3:Y:S01]  /*87c0*/  MUFU.TANH R193, R193 ;  /* 0x000000c100c17308 */ /* 0x000ee20000002400 */
[----:B-1----:R-:W-:-:S07]  /*87d0*/  FMNMX.FTZ R195, R189, R198, !PT ;  /* 0x000000c6bdc37209 */ /* 0x002fce0007810000 */
[----:B------:R-:W1:Y:S01]  /*87e0*/  MUFU.TANH R208, R208 ;  /* 0x000000d000d07308 */ /* 0x000e620000002400 */
[----:B----4-:R-:W-:Y:S02]  /*87f0*/  FMNMX.FTZ R198, R190, R195, !PT ;  /* 0x000000c3bec67209 */ /* 0x010fe40007810000 */
[----:B--2---:R-:W-:-:S05]  /*8800*/  FMNMX.FTZ R210, R197, R210, !PT ;  /* 0x000000d2c5d27209 */ /* 0x004fca0007810000 */
[----:B------:R-:W2:Y:S01]  /*8810*/  MUFU.TANH R209, R209 ;  /* 0x000000d100d17308 */ /* 0x000ea20000002400 */
[----:B---3--:R-:W-:Y:S01]  /*8820*/  FMNMX.FTZ R195, R193, R198, !PT ;  /* 0x000000c6c1c37209 */ /* 0x008fe20007810000 */
[----:B------:R-:W3:Y:S06]  /*8830*/  SHFL.BFLY PT, R213, R210, 0x1, 0x1f ;  /* 0x0c201f00d2d57f89 */ /* 0x000eec00000e0000 */
[----:B------:R-:W4:Y:S01]  /*8840*/  MUFU.TANH R211, R211 ;  /* 0x000000d300d37308 */ /* 0x000f220000002400 */
[----:B-1----:R-:W-:Y:S02]  /*8850*/  FMNMX.FTZ R198, R208, R195, !PT ;  /* 0x000000c3d0c67209 */ /* 0x002fe40007810000 */
[----:B------:R-:W1:Y:S02]  /*8860*/  LDC R195, c[0x0][0xa80] ;  /* 0x0002a000ffc37b82 */ /* 0x000e640000000800 */
[----:B--2---:R-:W-:-:S04]  /*8870*/  FMNMX.FTZ R198, R209, R198, !PT ;  /* 0x000000c6d1c67209 */ /* 0x004fc80007810000 */
[----:B----4-:R-:W-:Y:S02]  /*8880*/  FMNMX.FTZ R199, R211, R198, !PT ;  /* 0x000000c6d3c77209 */ /* 0x010fe40007810000 */
[----:B---3--:R-:W-:-:S03]  /*8890*/  FMNMX.FTZ R197, R210, R213, !PT ;  /* 0x000000d5d2c57209 */ /* 0x008fc60007810000 */
[----:B------:R-:W2:Y:S02]  /*88a0*/  SHFL.BFLY PT, R198, R199, 0x2, 0x1f ;  /* 0x0c401f00c7c67f89 */ /* 0x000ea400000e0000 */
[----:B-1----:R-:W-:-:S04]  /*88b0*/  FMUL.FTZ R212, R197, R195 ;  /* 0x000000c3c5d47220 */ /* 0x002fc80000410000 */
        /* <DEDUP_REMOVED lines=13> */
[-C--:B------:R-:W-:Y:S01]  /*8990*/  FFMA.FTZ R179, R179, R195.reuse, -R212 ;  /* 0x000000c3b3b37223 */ /* 0x080fe200000108d4 */
[----:B------:R-:W-:Y:S01]  /*89a0*/  MUFU.EX2 R217, R217 ;  /* 0x000000d900d97308 */ /* 0x000fe20000000800 */
[----:B--2---:R-:W-:Y:S01]  /*89b0*/  FMNMX.FTZ R214, R199, R198, !PT ;  /* 0x000000c6c7d67209 */ /* 0x004fe20007810000 */
[----:B------:R-:W-:Y:S01]  /*89c0*/  FADD.FTZ R198, -R197, R206 ;  /* 0x000000cec5c67221 */ /* 0x000fe20000010100 */
[-CC-:B------:R-:W-:Y:S01]  /*89d0*/  FFMA.FTZ R206, R153, R195.reuse, -R212.reuse ;  /* 0x000000c399ce7223 */ /* 0x180fe200000108d4 */
[-CC-:B------:R-:W-:Y:S01]  /*89e0*/  FFMA.FTZ R153, R157, R195.reuse, -R212.reuse ;  /* 0x000000c39d997223 */ /* 0x180fe200000108d4 */
[-CC-:B------:R-:W-:Y:S01]  /*89f0*/  FFMA.FTZ R180, R180, R195.reuse, -R212.reuse ;  /* 0x000000c3b4b47223 */ /* 0x180fe200000108d4 */
[----:B------:R-:W1:Y:S01]  /*8a00*/  SHFL.BFLY PT, R213, R214, 0x1, 0x1f ;  /* 0x0c201f00d6d57f89 */ /* 0x000e6200000e0000 */
[-C--:B------:R-:W-:Y:S01]  /*8a10*/  FMUL.FTZ R198, R198, R195.reuse ;  /* 0x000000c3c6c67220 */ /* 0x080fe20000410000 */
        /* <DEDUP_REMOVED lines=9> */
[----:B------:R-:W-:-:S07]  /*8ab0*/  FFMA.FTZ R194, R194, R195, -R212 ;  /* 0x000000c3c2c27223 */ /* 0x000fce00000108d4 */
[----:B------:R-:W-:Y:S01]  /*8ac0*/  MUFU.EX2 R206, R206 ;  /* 0x000000ce00ce7308 */ /* 0x000fe20000000800 */
[----:B-1----:R-:W-:Y:S01]  /*8ad0*/  FMNMX.FTZ R156, R214, R213, !PT ;  /* 0x000000d5d69c7209 */ /* 0x002fe20007810000 */
[----:B------:R-:W-:Y:S01]  /*8ae0*/  IMAD.U32 R214, RZ, RZ, UR4 ;  /* 0x00000004ffd67e24 */ /* 0x000fe2000f8e00ff */
[----:B------:R-:W-:Y:S01]  /*8af0*/  UIMAD UR4, UR36, 0xc00, UR7 ;  /* 0x00000c00240478a4 */ /* 0x000fe2000f8e0207 */
[-C--:B--2---:R-:W-:Y:S01]  /*8b00*/  FMUL.FTZ R24, R24, R198.reuse ;  /* 0x000000c618187220 */ /* 0x084fe20000410000 */
[-C--:B------:R-:W-:Y:S01]  /*8b10*/  FMUL.FTZ R25, R25, R198.reuse ;  /* 0x000000c619197220 */ /* 0x080fe20000410000 */
[C---:B------:R-:W-:Y:S01]  /*8b20*/  FADD.FTZ R152, -R156.reuse, R207 ;  /* 0x000000cf9c987221 */ /* 0x040fe20000010100 */
[-C--:B------:R-:W-:Y:S01]  /*8b30*/  FMUL.FTZ R218, R156, R195.reuse ;  /* 0x000000c39cda7220 */ /* 0x080fe20000410000 */
[----:B------:R1:W-:Y:S01]  /*8b40*/  MUFU.EX2 R207, R153 ;  /* 0x0000009900cf7308 */ /* 0x0003e20000000800 */
[----:B------:R-:W-:Y:S01]  /*8b50*/  FMUL.FTZ R28, R28, R198 ;  /* 0x000000c61c1c7220 */ /* 0x000fe20000410000 */
[-C--:B------:R-:W-:Y:S01]  /*8b60*/  FMUL.FTZ R157, R152, R195.reuse ;  /* 0x000000c3989d7220 */ /* 0x080fe20000410000 */
[----:B------:R-:W-:Y:S01]  /*8b70*/  @!P1 IADD3 R152, R214, 0x32440, RZ ;  /* 0x00032440d6989810 */ /* 0x000fe20007ffe0ff */
[-CC-:B------:R-:W-:Y:S01]  /*8b80*/  FFMA.FTZ R216, R158, R195.reuse, -R218.reuse ;  /* 0x000000c39ed87223 */ /* 0x180fe200000108da */
[----:B------:R-:W-:Y:S01]  /*8b90*/  IADD3 R158, -R220, 0xb, RZ ;  /* 0x0000000bdc9e7810 */ /* 0x000fe20007ffe1ff */
[-C--:B------:R-:W-:Y:S01]  /*8ba0*/  FFMA.FTZ R213, R154, R195.reuse, -R218 ;  /* 0x000000c39ad57223 */ /* 0x080fe200000108da */
[----:B------:R-:W-:Y:S01]  /*8bb0*/  @!P1 PRMT R152, RZ, 0x654, R152 ;  /* 0x00000654ff989816 */ /* 0x000fe20000000098 */
[----:B------:R-:W-:Y:S01]  /*8bc0*/  FFMA.FTZ R215, R155, R195, -R218 ;  /* 0x000000c39bd77223 */ /* 0x000fe200000108da */
[----:B-1----:R-:W-:-:S02]  /*8bd0*/  VIADD R153, R220, 0x8 ;  /* 0x00000008dc997836 */ /* 0x002fc40000000000 */
[--C-:B------:R-:W-:Y:S01]  /*8be0*/  FFMA.FTZ R159, R159, R195, -R218.reuse ;  /* 0x000000c39f9f7223 */ /* 0x100fe200000108da */
[----:B------:R3:W-:Y:S06]  /*8bf0*/  BAR.ARV R158, 0x100 ;  /* 0x0004009e0000751d */ /* 0x0007ec0000002000 */
[----:B------:R1:W-:Y:S01]  /*8c00*/  @!P1 SYNCS.ARRIVE.TRANS64.RED.A1T0 RZ, [R152+URZ], RZ ;  /* 0x000000ff98ff99a7 */ /* 0x0003e2000810043f */
        /* <DEDUP_REMOVED lines=132> */
[----:B------:R-:W-:Y:S01]  /*9450*/  UMOV UR10, UR4 ;  /* 0x00000004000a7c82 */ /* 0x000fe20008000000 */
[----:B------:R-:W-:Y:S01]  /*9460*/  F2FP.F16.F32.PACK_AB R154, R207, R210 ;  /* 0x000000d2cf9a723e */ /* 0x000fe200000000ff */
[--C-:B------:R-:W-:Y:S01]  /*9470*/  FFMA.FTZ R161, R161, R195, -R218.reuse ;  /* 0x000000c3a1a17223 */ /* 0x100fe200000108da */
[----:B----4-:R-:W-:Y:S01]  /*9480*/  F2FP.F16.F32.PACK_AB R153, R215, R213 ;  /* 0x000000d5d799723e */ /* 0x010fe200000000ff */
[-CC-:B------:R-:W-:Y:S01]  /*9490*/  FFMA.FTZ R162, R162, R195.reuse, -R218.reuse ;  /* 0x000000c3a2a27223 */ /* 0x180fe200000108da */
[----:B-----5:R-:W-:Y:S01]  /*94a0*/  F2FP.F16.F32.PACK_AB R155, R159, R216 ;  /* 0x000000d89f9b723e */ /* 0x020fe200000000ff */
[-CC-:B------:R-:W-:Y:S01]  /*94b0*/  FFMA.FTZ R165, R165, R195.reuse, -R218.reuse ;  /* 0x000000c3a5a57223 */ /* 0x180fe200000108da */
[-CC-:B------:R-:W-:Y:S01]  /*94c0*/  FFMA.FTZ R166, R166, R195.reuse, -R218.reuse ;  /* 0x000000c3a6a67223 */ /* 0x180fe200000108da */
[----:B------:R-:W1:Y:S01]  /*94d0*/  MUFU.EX2 R160, R160 ;  /* 0x000000a000a07308 */ /* 0x000e620000000800 */
[----:B------:R-:W-:Y:S01]  /*94e0*/  WARPGROUP.ARRIVE ;  /* 0x00000000000079c5 */ /* 0x000fe20000000000 */
[-CC-:B------:R-:W-:Y:S01]  /*94f0*/  FFMA.FTZ R169, R169, R195.reuse, -R218.reuse ;  /* 0x000000c3a9a97223 */ /* 0x180fe200000108da */
[-CC-:B------:R-:W-:Y:S01]  /*9500*/  FFMA.FTZ R170, R170, R195.reuse, -R218.reuse ;  /* 0x000000c3aaaa7223 */ /* 0x180fe200000108da */
[-CC-:B------:R-:W-:Y:S01]  /*9510*/  FFMA.FTZ R173, R173, R195.reuse, -R218.reuse ;  /* 0x000000c3adad7223 */ /* 0x180fe200000108da */
[-CC-:B------:R-:W-:Y:S01]  /*9520*/  FFMA.FTZ R174, R174, R195.reuse, -R218.reuse ;  /* 0x000000c3aeae7223 */ /* 0x180fe200000108da */
[-CC-:B------:R-:W-:Y:S01]  /*9530*/  FFMA.FTZ R177, R177, R195.reuse, -R218.reuse ;  /* 0x000000c3b1b17223 */ /* 0x180fe200000108da */
[----:B------:R-:W-:Y:S01]  /*9540*/  HGMMA.64x256x16.F32 R24, R152, gdesc[UR8].tnspB, R24, gsb0 ;  /* 0x43e0000898187df0 */ /* 0x000fe20008000818 */
[----:B------:R-:W-:Y:S01]  /*9550*/  MUFU.EX2 R163, R163 ;  /* 0x000000a300a37308 */ /* 0x000fe20000000800 */
[----:B------:R-:W-:Y:S01]  /*9560*/  UIADD3 UR10, UR4, 0x80, URZ ;  /* 0x00000080040a7890 */ /* 0x000fe2000fffe03f */
[-CC-:B------:R-:W-:Y:S01]  /*9570*/  FFMA.FTZ R178, R178, R195.reuse, -R218.reuse ;  /* 0x000000c3b2b27223 */ /* 0x180fe200000108da */
[----:B------:R-:W-:Y:S01]  /*9580*/  UMOV UR11, 0x40000040 ;  /* 0x40000040000b7882 */ /* 0x000fe20000000000 */
        /* <DEDUP_REMOVED lines=10> */
[----:B------:R-:W-:Y:S01]  /*9630*/  FFMA.FTZ R209, R211, R195, -R218 ;  /* 0x000000c3d3d17223 */ /* 0x000fe200000108da */
[----:B------:R-:W-:Y:S01]  /*9640*/  FFMA.FTZ R199, R198, R12, R199 ;  /* 0x0000000cc6c77223 */ /* 0x000fe200000100c7 */
[----:B------:R-:W-:Y:S01]  /*9650*/  MUFU.EX2 R161, R161 ;  /* 0x000000a100a17308 */ /* 0x000fe20000000800 */
[----:B------:R-:W-:Y:S01]  /*9660*/  FFMA.FTZ R0, R157, R0, R213 ;  /* 0x000000009d007223 */ /* 0x000fe200000100d5 */
[----:B------:R-:W-:-:S02]  /*9670*/  @!P1 VIADD R214, R214, 0x32460 ;  /* 0x00032460d6d69836 */ /* 0x000fc40000000000 */
[----:B------:R-:W-:Y:S01]  /*9680*/  FADD.FTZ R199, R206, R199 ;  /* 0x000000c7cec77221 */ /* 0x000fe20000010000 */
[----:B------:R-:W-:Y:S02]  /*9690*/  IMAD.MOV.U32 R206, RZ, RZ, R197 ;  /* 0x000000ffffce7224 */ /* 0x000fe400078e00c5 */
[----:B------:R-:W-:Y:S01]  /*96a0*/  FADD.FTZ R215, R215, R0 ;  /* 0x00000000d7d77221 */ /* 0x000fe20000010000 */
[----:B------:R-:W-:Y:S01]  /*96b0*/  FADD.FTZ R210, R210, R199 ;  /* 0x000000c7d2d27221 */ /* 0x000fe20000010000 */
[----:B------:R-:W4:Y:S02]  /*96c0*/  MUFU.EX2 R162, R162 ;  /* 0x000000a200a27308 */ /* 0x000f240000000800 */
[----:B------:R-:W-:Y:S01]  /*96d0*/  FADD.FTZ R216, R216, R215 ;  /* 0x000000d7d8d87221 */ /* 0x000fe20000010000 */
[----:B------:R-:W-:Y:S01]  /*96e0*/  @!P1 PRMT R214, RZ, 0x654, R214 ;  /* 0x00000654ffd69816 */ /* 0x000fe200000000d6 */
[----:B------:R-:W-:Y:S01]  /*96f0*/  FADD.FTZ R210, R207, R210 ;  /* 0x000000d2cfd27221 */ /* 0x000fe20000010000 */
[----:B------:R-:W-:Y:S01]  /*9700*/  MOV R207, R156 ;  /* 0x0000009c00cf7202 */ /* 0x000fe20000000f00 */
[----:B------:R-:W-:-:S02]  /*9710*/  FADD.FTZ R216, R159, R216 ;  /* 0x000000d89fd87221 */ /* 0x000fc40000010000 */
[----:B------:R-:W-:Y:S08]  /*9720*/  MUFU.EX2 R165, R165 ;  /* 0x000000a500a57308 */ /* 0x000ff00000000800 */
[----:B------:R-:W5:Y:S08]  /*9730*/  MUFU.EX2 R166, R166 ;  /* 0x000000a600a67308 */ /* 0x000f700000000800 */
[----:B------:R-:W-:Y:S08]  /*9740*/  MUFU.EX2 R167, R167 ;  /* 0x000000a700a77308 */ /* 0x000ff00000000800 */
[----:B------:R-:W3:Y:S08]  /*9750*/  MUFU.EX2 R168, R168 ;  /* 0x000000a800a87308 */ /* 0x000ef00000000800 */
        /* <DEDUP_REMOVED lines=25> */
[----:B------:R-:W3:Y:S01]  /*98f0*/  MUFU.EX2 R221, R221 ;  /* 0x000000dd00dd7308 */ /* 0x000ee20000000800 */
[----:B------:R-:W-:-:S02]  /*9900*/  WARPGROUP.DEPBAR.LE gsb0, 0x0 ;  /* 0x00008000000079c5 */ /* 0x000fc40000010000 */
[----:B-1----:R-:W-:-:S05]  /*9910*/  F2FP.F16.F32.PACK_AB R152, R160, R217 ;  /* 0x000000d9a098723e */ /* 0x002fca00000000ff */
[----:B------:R-:W-:Y:S01]  /*9920*/  MUFU.EX2 R193, R193 ;  /* 0x000000c100c17308 */ /* 0x000fe20000000800 */
[----:B--2---:R-:W-:Y:S01]  /*9930*/  F2FP.F16.F32.PACK_AB R154, R164, R163 ;  /* 0x000000a3a49a723e */ /* 0x004fe200000000ff */
[----:B------:R-:W-:Y:S01]  /*9940*/  FADD.FTZ R217, R217, R210 ;  /* 0x000000d2d9d97221 */ /* 0x000fe20000010000 */
[----:B----4-:R-:W-:Y:S01]  /*9950*/  F2FP.F16.F32.PACK_AB R153, R162, R161 ;  /* 0x000000a1a299723e */ /* 0x010fe200000000ff */
[----:B------:R-:W-:Y:S01]  /*9960*/  FADD.FTZ R161, R161, R216 ;  /* 0x000000d8a1a17221 */ /* 0x000fe20000010000 */
[----:B-----5:R-:W-:Y:S01]  /*9970*/  F2FP.F16.F32.PACK_AB R155, R166, R165 ;  /* 0x000000a5a69b723e */ /* 0x020fe200000000ff */
[----:B------:R-:W-:Y:S02]  /*9980*/  FADD.FTZ R160, R160, R217 ;  /* 0x000000d9a0a07221 */ /* 0x000fe40000010000 */
[----:B------:R-:W1:Y:S01]  /*9990*/  MUFU.EX2 R196, R196 ;  /* 0x000000c400c47308 */ /* 0x000e620000000800 */
[----:B------:R-:W-:Y:S01]  /*99a0*/  WARPGROUP.ARRIVE ;  /* 0x00000000000079c5 */ /* 0x000fe20000000000 */
[----:B------:R-:W-:Y:S01]  /*99b0*/  FADD.FTZ R162, R162, R161 ;  /* 0x000000a1a2a27221 */ /* 0x000fe20000010000 */
[----:B------:R-:W-:-:S03]  /*99c0*/  FADD.FTZ R163, R163, R160 ;  /* 0x000000a0a3a37221 */ /* 0x000fc60000010000 */
[----:B------:R-:W-:Y:S01]  /*99d0*/  FADD.FTZ R165, R165, R162 ;  /* 0x000000a2a5a57221 */ /* 0x000fe20000010000 */
[----:B------:R-:W-:Y:S01]  /*99e0*/  HGMMA.64x256x16.F32 R24, R152, gdesc[UR8].tnspB, R24, gsb0 ;  /* 0x43e0000898187df0 */ /* 0x000fe20008000818 */
[----:B------:R-:W-:Y:S01]  /*99f0*/  UIADD3 UR10, UR4, 0x100, URZ ;  /* 0x00000100040a7890 */ /* 0x000fe2000fffe03f */
[----:B------:R-:W-:Y:S01]  /*9a00*/  MUFU.EX2 R208, R208 ;  /* 0x000000d000d07308 */ /* 0x000fe20000000800 */
[----:B------:R-:W-:Y:S01]  /*9a10*/  UMOV UR11, 0x40000040 ;  /* 0x40000040000b7882 */ /* 0x000fe20000000000 */
[----:B------:R-:W-:Y:S01]  /*9a20*/  FADD.FTZ R164, R164, R163 ;  /* 0x000000a3a4a47221 */ /* 0x000fe20000010000 */
[----:B------:R-:W-:-:S05]  /*9a30*/  FADD.FTZ R166, R166, R165 ;  /* 0x000000a5a6a67221 */ /* 0x000fca0000010000 */
[----:B------:R-:W2:Y:S01]  /*9a40*/  MUFU.EX2 R209, R209 ;  /* 0x000000d100d17308 */ /* 0x000ea20000000800 */
[----:B------:R-:W-:Y:S02]  /*9a50*/  WARPGROUP.DEPBAR.LE gsb0, 0x0 ;  /* 0x00008000000079c5 */ /* 0x000fe40000010000 */
[----:B---3--:R-:W-:Y:S01]  /*9a60*/  F2FP.F16.F32.PACK_AB R152, R168, R167 ;  /* 0x000000a7a898723e */ /* 0x008fe200000000ff */
        /* <DEDUP_REMOVED lines=13> */
[----:B------:R-:W-:Y:S01]  /*9b40*/  FADD.FTZ R174, R174, R173 ;  /* 0x000000adaeae7221 */ /* 0x000fe20000010000 */
[----:B------:R-:W-:Y:S01]  /*9b50*/  UMOV UR11, 0x40000040 ;  /* 0x40000040000b7882 */ /* 0x000fe20000000000 */
[----:B------:R-:W-:-:S02]  /*9b60*/  WARPGROUP.DEPBAR.LE gsb0, 0x0 ;  /* 0x00008000000079c5 */ /* 0x000fc40000010000 */
[----:B------:R-:W-:Y:S01]  /*9b70*/  F2FP.F16.F32.PACK_AB R152, R176, R175 ;  /* 0x000000afb098723e */ /* 0x000fe200000000ff */
[----:B------:R-:W-:Y:S01]  /*9b80*/  FADD.FTZ R175, R175, R172 ;  /* 0x000000acafaf7221 */ /* 0x000fe20000010000 */
[----:B------:R-:W-:Y:S02]  /*9b90*/  F2FP.F16.F32.PACK_AB R154, R180, R179 ;  /* 0x000000b3b49a723e */ /* 0x000fe400000000ff */
        /* <DEDUP_REMOVED lines=10> */
[----:B------:R-:W-:Y:S01]  /*9c40*/  UIADD3 UR10, UR4, 0x200, URZ ;  /* 0x00000200040a7890 */ /* 0x000fe2000fffe03f */
[----:B------:R-:W-:Y:S01]  /*9c50*/  FADD.FTZ R182, R182, R181 ;  /* 0x000000b5b6b67221 */ /* 0x000fe20000010000 */
[----:B------:R-:W-:Y:S01]  /*9c60*/  UMOV UR11, 0x40000040 ;  /* 0x40000040000b7882 */ /* 0x000fe20000000000 */
[----:B------:R-:W-:Y:S01]  /*9c70*/  UIADD3 UR4, UR4, 0x280, URZ ;  /* 0x0000028004047890 */ /* 0x000fe2000fffe03f */
        /* <DEDUP_REMOVED lines=12> */
[----:B------:R-:W-:-:S06]  /*9d40*/  FADD.FTZ R188, R188, R187 ;  /* 0x000000bbbcbc7221 */ /* 0x000fcc0000010000 */
[----:B------:R-:W-:Y:S01]  /*9d50*/  HGMMA.64x256x16.F32 R24, R152, gdesc[UR8].tnspB, R24, gsb0 ;  /* 0x43e0000898187df0 */ /* 0x000fe20008000818 */
[----:B------:R-:W-:Y:S01]  /*9d60*/  UMOV UR10, UR4 ;  /* 0x00000004000a7c82 */ /* 0x000fe20008000000 */
[----:B------:R-:W-:Y:S01]  /*9d70*/  UMOV UR11, 0x40000040 ;  /* 0x40000040000b7882 */ /* 0x000fe20000000000 */
[----:B------:R-:W-:Y:S01]  /*9d80*/  FADD.FTZ R190, R190, R189 ;  /* 0x000000bdbebe7221 */ /* 0x000fe20000010000 */
[----:B------:R-:W-:Y:S02]  /*9d90*/  WARPGROUP.DEPBAR.LE gsb0, 0x0 ;  /* 0x00008000000079c5 */ /* 0x000fe40000010000 */
[----:B------:R-:W-:Y:S01]  /*9da0*/  F2FP.F16.F32.PACK_AB R152, R192, R191 ;  /* 0x000000bfc098723e */ /* 0x000fe200000000ff */
[----:B------:R-:W-:Y:S01]  /*9db0*/  FADD.FTZ R191, R191, R188 ;  /* 0x000000bcbfbf7221 */ /* 0x000fe20000010000 */
[----:B------:R-:W-:Y:S02]  /*9dc0*/  F2FP.F16.F32.PACK_AB R154, R221, R194 ;  /* 0x000000c2dd9a723e */ /* 0x000fe400000000ff */
[----:B-1----:R-:W-:Y:S01]  /*9dd0*/  F2FP.F16.F32.PACK_AB R153, R196, R193 ;  /* 0x000000c1c499723e */ /* 0x002fe200000000ff */
[----:B------:R-:W-:Y:S01]  /*9de0*/  FADD.FTZ R193, R193, R190 ;  /* 0x000000bec1c17221 */ /* 0x000fe20000010000 */
[----:B--2---:R-:W-:Y:S01]  /*9df0*/  F2FP.F16.F32.PACK_AB R155, R209, R208 ;  /* 0x000000d0d19b723e */ /* 0x004fe200000000ff */
        /* <DEDUP_REMOVED lines=11> */
.L_x_3426:
[----:B------:R-:W4:Y:S01]  /*9eb0*/  SHFL.BFLY PT, R3, R12, 0x2, 0x1f ;  /* 0x0c401f000c037f89 */ /* 0x000f2200000e0000 */
[----:B------:R-:W-:Y:S01]  /*9ec0*/  IMAD.MOV.U32 R7, RZ, RZ, RZ ;  /* 0x000000ffff077224 */ /* 0x000fe200078e00ff */
[----:B------:R-:W-:Y:S01]  /*9ed0*/  UIADD3 UR36, UR36, 0x1, URZ ;  /* 0x0000000124247890 */ /* 0x000fe2000fffe03f */
[----:B------:R5:W-:Y:S06]  /*9ee0*/  BAR.ARV R158, 0x100 ;  /* 0x0004009e0000751d */ /* 0x000bec0000002000 */
[----:B------:R-:W-:Y:S02]  /*9ef0*/  UISETP.NE.AND UP0, UPT, UR36, 0x2, UPT ;  /* 0x000000022400788c */ /* 0x000fe4000bf05270 */
[----:B------:R-:W-:Y:S06]  /*9f00*/  BAR.ARV 0x8, 0x120 ;  /* 0x0204800000007b1d */ /* 0x000fec0000002000 */
[----:B------:R-:W-:Y:S01]  /*9f10*/  USEL UR4, URZ, 0x1, UP0 ;  /* 0x000000013f047887 */ /* 0x000fe20008000000 */
[----:B------:R-:W-:Y:S01]  /*9f20*/  PLOP3.LUT P0, PT, PT, PT, PT, 0x8, 0x0 ;  /* 0x000000000000781c */ /* 0x000fe20003f0e170 */
[----:B------:R-:W1:Y:S01]  /*9f30*/  SHFL.BFLY PT, R5, R0, 0x2, 0x1f ;  /* 0x0c401f0000057f89 */ /* 0x000e6200000e0000 */
[----:B------:R-:W-:Y:S01]  /*9f40*/  VIADD R226, R226, 0x1 ;  /* 0x00000001e2e27836 */ /* 0x000fe20000000000 */
[----:B------:R-:W-:Y:S01]  /*9f50*/  USEL UR36, UR36, URZ, UP0 ;  /* 0x0000003f24247287 */ /* 0x000fe20008000000 */
[----:B----4-:R-:W-:Y:S01]  /*9f60*/  FADD.FTZ R2, R3, R12 ;  /* 0x0000000c03027221 */ /* 0x010fe20000010000 */
[----:B------:R-:W-:-:S04]  /*9f70*/  ULOP3.LUT UR37, UR37, UR4, URZ, 0x3c, !UPT ;  /* 0x0000000425257292 */ /* 0x000fc8000f8e3c3f */
[----:B------:R-:W4:Y:S01]  /*9f80*/  SHFL.BFLY PT, R3, R2, 0x1, 0x1f ;  /* 0x0c201f0002037f89 */ /* 0x000f2200000e0000 */
[----:B-1----:R-:W-:Y:S01]  /*9f90*/  FADD.FTZ R5, R5, R0 ;  /* 0x0000000005057221 */ /* 0x002fe20000010000 */
[----:B------:R-:W-:-:S04]  /*9fa0*/  MOV R0, 0xff800000 ;  /* 0xff80000000007802 */ /* 0x000fc80000000f00 */
[----:B------:R-:W1:Y:S01]  /*9fb0*/  SHFL.BFLY PT, R4, R5, 0x1, 0x1f ;  /* 0x0c201f0005047f89 */ /* 0x000e6200000e0000 */
[----:B----4-:R-:W-:Y:S01]  /*9fc0*/  FADD.FTZ R21, R2, R3 ;  /* 0x0000000302157221 */ /* 0x010fe20000010000 */
[----:B------:R-:W-:Y:S02]  /*9fd0*/  IMAD.MOV.U32 R3, RZ, RZ, RZ ;  /* 0x000000ffff037224 */ /* 0x000fe400078e00ff */
[----:B------:R-:W-:Y:S02]  /*9fe0*/  IMAD.MOV.U32 R2, RZ, RZ, -0x800000 ;  /* 0xff800000ff027424 */ /* 0x000fe400078e00ff */
[----:B------:R-:W-:-:S13]  /*9ff0*/  FSETP.NE.FTZ.AND P1, PT, R21, RZ, PT ;  /* 0x000000ff1500720b */ /* 0x000fda0003f35000 */
[----:B------:R-:W4:Y:S01]  /*a000*/  @P1 MUFU.RCP R7, R21 ;  /* 0x0000001500071308 */ /* 0x000f220000001000 */
[----:B------:R-:W-:Y:S01]  /*a010*/  @P1 FMUL.FTZ R20, R195, 0.69314718246459960938 ;  /* 0x3f317218c3141820 */ /* 0x000fe20000410000 */
[----:B-1----:R-:W-:-:S05]  /*a020*/  FADD.FTZ R22, R5, R4 ;  /* 0x0000000405167221 */ /* 0x002fca0000010000 */
[----:B------:R-:W-:Y:S01]  /*a030*/  FSETP.NE.FTZ.AND P2, PT, R22, RZ, PT ;  /* 0x000000ff1600720b */ /* 0x000fe20003f55000 */
[----:B------:R-:W1:Y:S01]  /*a040*/  @P1 MUFU.LG2 R21, R21 ;  /* 0x0000001500151308 */ /* 0x000e620000000c00 */
[-C--:B----4-:R-:W-:Y:S01]  /*a050*/  FMUL.FTZ R4, R24, R7.reuse ;  /* 0x0000000718047220 */ /* 0x090fe20000410000 */
[-C--:B------:R-:W-:Y:S01]  /*a060*/  FMUL.FTZ R25, R25, R7.reuse ;  /* 0x0000000719197220 */ /* 0x080fe20000410000 */
[----:B------:R-:W-:-:S09]  /*a070*/  FMUL.FTZ R6, R28, R7 ;  /* 0x000000071c067220 */ /* 0x000fd20000410000 */
[----:B------:R-:W4:Y:S01]  /*a080*/  @P2 MUFU.RCP R3, R22 ;  /* 0x0000001600032308 */ /* 0x000f220000001000 */
[----:B------:R-:W-:Y:S01]  /*a090*/  @P2 FMUL.FTZ R24, R195, 0.69314718246459960938 ;  /* 0x3f317218c3182820 */ /* 0x000fe20000410000 */
[-C--:B------:R-:W-:Y:S01]  /*a0a0*/  FMUL.FTZ R29, R29, R7.reuse ;  /* 0x000000071d1d7220 */ /* 0x080fe20000410000 */
[-C--:B------:R-:W-:Y:S01]  /*a0b0*/  FMUL.FTZ R32, R32, R7.reuse ;  /* 0x0000000720207220 */ /* 0x080fe20000410000 */
[-C--:B------:R-:W-:Y:S01]  /*a0c0*/  FMUL.FTZ R33, R33, R7.reuse ;  /* 0x0000000721217220 */ /* 0x080fe20000410000 */
[----:B-1----:R-:W-:Y:S01]  /*a0d0*/  @P1 FMUL.FTZ R21, R21, 0.69314718246459960938 ;  /* 0x3f31721815151820 */ /* 0x002fe20000410000 */
        /* <DEDUP_REMOVED lines=14> */
[----:B------:R-:W-:Y:S01]  /*a1c0*/  FMUL.FTZ R78, R79, R3 ;  /* 0x000000034f4e7220 */ /* 0x000fe20000410000 */
        /* <DEDUP_REMOVED lines=111> */
.L_x_3404:
        /* <DEDUP_REMOVED lines=16> */
[----:B------:R-:W-:Y:S01]  /*a9c0*/  UIMAD.WIDE.U32 UR8, UR43, UR6, URZ ;  /* 0x000000062b0872a5 */ /* 0x000fe2000f8e003f */
[----:B------:R-:W-:Y:S01]  /*a9d0*/  SHF.R.U64 R34, R34, 0x3, RZ ;  /* 0x0000000322227819 */ /* 0x000fe200000012ff */
[----:B------:R-:W-:Y:S01]  /*a9e0*/  UIMAD UR5, UR5, UR6, URZ ;  /* 0x00000006050572a4 */ /* 0x000fe2000f8e023f */
[----:B------:R-:W-:-:S02]  /*a9f0*/  LOP3.LUT R22, R22, R23, RZ, 0x3c, !PT ;  /* 0x0000001716167212 */ /* 0x000fc400078e3cff */
[----:B------:R-:W-:Y:S01]  /*aa00*/  LOP3.LUT R34, R34, R35, RZ, 0x3c, !PT ;  /* 0x0000002322227212 */ /* 0x000fe200078e3cff */
[----:B------:R-:W-:Y:S01]  /*aa10*/  ULDC UR6, c[0x0][0xb88] ;  /* 0x0002e20000067ab9 */ /* 0x000fe20000000800 */
[----:B------:R-:W-:Y:S01]  /*aa20*/  IADD3.X R23, RZ, R203, RZ, P0, !PT ;  /* 0x000000cbff177210 */ /* 0x000fe200007fe4ff */
[----:B------:R-:W-:Y:S01]  /*aa30*/  UIMAD UR5, UR43, UR7, UR5 ;  /* 0x000000072b0572a4 */ /* 0x000fe2000f8e0205 */
[C---:B------:R-:W-:Y:S02]  /*aa40*/  IADD3 R35, P0, R202.reuse, 0x8020, RZ ;  /* 0x00008020ca237810 */ /* 0x040fe40007f1e0ff */
[C---:B------:R-:W-:Y:S01]  /*aa50*/  IADD3 R21, P6, R202.reuse, 0x20, RZ ;  /* 0x00000020ca157810 */ /* 0x040fe20007fde0ff */
[----:B------:R-:W-:Y:S01]  /*aa60*/  UIADD3 UR5, UR9, UR5, URZ ;  /* 0x0000000509057290 */ /* 0x000fe2000fffe03f */
[----:B------:R-:W-:Y:S02]  /*aa70*/  LOP3.LUT R24, R35, 0x380, RZ, 0xc0, !PT ;  /* 0x0000038023187812 */ /* 0x000fe400078ec0ff */
[----:B------:R-:W-:-:S02]  /*aa80*/  IADD3 R31, P2, R202, 0x4000, RZ ;  /* 0x00004000ca1f7810 */ /* 0x000fc40007f5e0ff */
[----:B------:R-:W-:Y:S02]  /*aa90*/  SHF.R.U64 R24, R24, 0x3, RZ ;  /* 0x0000000318187819 */ /* 0x000fe400000012ff */
[----:B------:R-:W-:Y:S02]  /*aaa0*/  LOP3.LUT R20, R21, 0x380, RZ, 0xc0, !PT ;  /* 0x0000038015147812 */ /* 0x000fe400078ec0ff */
[----:B------:R-:W-:Y:S02]  /*aab0*/  LOP3.LUT R30, R31, 0x380, RZ, 0xc0, !PT ;  /* 0x000003801f1e7812 */ /* 0x000fe400078ec0ff */
[----:B------:R-:W-:Y:S01]  /*aac0*/  LOP3.LUT R24, R24, R35, RZ, 0x3c, !PT ;  /* 0x0000002318187212 */ /* 0x000fe200078e3cff */
[----:B------:R-:W-:Y:S01]  /*aad0*/  IMAD.X R35, RZ, RZ, R203, P3 ;  /* 0x000000ffff237224 */ /* 0x000fe200018e06cb */
[----:B------:R-:W-:Y:S02]  /*aae0*/  IADD3 R27, P1, R202, 0x60, RZ ;  /* 0x00000060ca1b7810 */ /* 0x000fe40007f3e0ff */
[----:B------:R-:W-:-:S02]  /*aaf0*/  SHF.R.U64 R20, R20, 0x3, RZ ;  /* 0x0000000314147819 */ /* 0x000fc400000012ff */
[----:B------:R-:W-:Y:S02]  /*ab00*/  IADD3 R39, P4, R202, 0x4040, RZ ;  /* 0x00004040ca277810 */ /* 0x000fe40007f9e0ff */
[----:B------:R-:W-:Y:S02]  /*ab10*/  SHF.R.U64 R30, R30, 0x3, RZ ;  /* 0x000000031e1e7819 */ /* 0x000fe400000012ff */
[----:B------:R-:W-:Y:S02]  /*ab20*/  IADD3 R55, P3, R202, 0xc000, RZ ;  /* 0x0000c000ca377810 */ /* 0x000fe40007f7e0ff */
[----:B------:R-:W-:Y:S02]  /*ab30*/  LOP3.LUT R26, R27, 0x380, RZ, 0xc0, !PT ;  /* 0x000003801b1a7812 */ /* 0x000fe400078ec0ff */
[----:B------:R-:W-:Y:S01]  /*ab40*/  LOP3.LUT R20, R20, R21, RZ, 0x3c, !PT ;  /* 0x0000001514147212 */ /* 0x000fe200078e3cff */
[----:B------:R-:W-:Y:S01]  /*ab50*/  IMAD.X R21, RZ, RZ, R203, P6 ;  /* 0x000000ffff157224 */ /* 0x000fe200030e06cb */
[----:B------:R-:W-:-:S02]  /*ab60*/  LOP3.LUT R38, R39, 0x380, RZ, 0xc0, !PT ;  /* 0x0000038027267812 */ /* 0x000fc400078ec0ff */
[----:B------:R-:W-:Y:S01]  /*ab70*/  LOP3.LUT R30, R30, R31, RZ, 0x3c, !PT ;  /* 0x0000001f1e1e7212 */ /* 0x000fe200078e3cff */
[----:B------:R-:W-:Y:S01]  /*ab80*/  IMAD.X R31, RZ, RZ, R203, P2 ;  /* 0x000000ffff1f7224 */ /* 0x000fe200010e06cb */
[----:B------:R-:W-:Y:S02]  /*ab90*/  LOP3.LUT R54, R55, 0x380, RZ, 0xc0, !PT ;  /* 0x0000038037367812 */ /* 0x000fe400078ec0ff */
[C---:B------:R-:W-:Y:S02]  /*aba0*/  IADD3 R47, P6, R202.reuse, 0x8000, RZ ;  /* 0x00008000ca2f7810 */ /* 0x040fe40007fde0ff */
[----:B------:R-:W-:Y:S02]  /*abb0*/  IADD3 R51, P2, R202, 0x8060, RZ ;  /* 0x00008060ca337810 */ /* 0x000fe40007f5e0ff */
[----:B------:R-:W-:Y:S02]  /*abc0*/  SHF.R.U64 R26, R26, 0x3, RZ ;  /* 0x000000031a1a7819 */ /* 0x000fe400000012ff */
[----:B------:R-:W-:-:S02]  /*abd0*/  LOP3.LUT R67, R202, 0x380, RZ, 0xc0, !PT ;  /* 0x00000380ca437812 */ /* 0x000fc400078ec0ff */
[----:B------:R-:W-:Y:S02]  /*abe0*/  SHF.R.U64 R38, R38, 0x3, RZ ;  /* 0x0000000326267819 */ /* 0x000fe400000012ff */
[----:B------:R-:W-:Y:S02]  /*abf0*/  SHF.R.U64 R54, R54, 0x3, RZ ;  /* 0x0000000336367819 */ /* 0x000fe400000012ff */
[----:B------:R-:W-:Y:S02]  /*ac00*/  LOP3.LUT R46, R47, 0x380, RZ, 0xc0, !PT ;  /* 0x000003802f2e7812 */ /* 0x000fe400078ec0ff */
[----:B------:R-:W-:Y:S02]  /*ac10*/  SHF.R.S32.HI R86, RZ, 0x1f, R227 ;  /* 0x0000001fff567819 */ /* 0x000fe400000114e3 */
[----:B------:R-:W-:Y:S02]  /*ac20*/  LOP3.LUT R50, R51, 0x380, RZ, 0xc0, !PT ;  /* 0x0000038033327812 */ /* 0x000fe400078ec0ff */
[----:B------:R-:W-:Y:S01]  /*ac30*/  LOP3.LUT R26, R26, R27, RZ, 0x3c, !PT ;  /* 0x0000001b1a1a7212 */ /* 0x000fe200078e3cff */
[----:B------:R-:W-:Y:S01]  /*ac40*/  IMAD.X R27, RZ, RZ, R203, P1 ;  /* 0x000000ffff1b7224 */ /* 0x000fe200008e06cb */
[----:B------:R-:W-:-:S02]  /*ac50*/  SHF.R.U64 R67, R67, 0x3, RZ ;  /* 0x0000000343437819 */ /* 0x000fc400000012ff */
[----:B------:R-:W-:Y:S02]  /*ac60*/  LOP3.LUT R38, R38, R39, RZ, 0x3c, !PT ;  /* 0x0000002726267212 */ /* 0x000fe400078e3cff */
[----:B------:R-:W-:Y:S02]  /*ac70*/  LOP3.LUT R54, R54, R55, RZ, 0x3c, !PT ;  /* 0x0000003736367212 */ /* 0x000fe400078e3cff */
[C---:B------:R-:W-:Y:S02]  /*ac80*/  IADD3 R43, P5, R202.reuse, 0x4060, RZ ;  /* 0x00004060ca2b7810 */ /* 0x040fe40007fbe0ff */
[----:B------:R-:W-:Y:S02]  /*ac90*/  IADD3 R39, P1, R202, 0x8040, RZ ;  /* 0x00008040ca277810 */ /* 0x000fe40007f3e0ff */
[----:B------:R-:W-:Y:S02]  /*aca0*/  SHF.R.U64 R46, R46, 0x3, RZ ;  /* 0x000000032e2e7819 */ /* 0x000fe400000012ff */
[----:B------:R-:W-:-:S02]  /*acb0*/  LEA.HI R55, R86, R227, RZ, 0x7 ;  /* 0x000000e356377211 */ /* 0x000fc400078f38ff */
[----:B------:R-:W-:Y:S02]  /*acc0*/  SHF.R.U64 R50, R50, 0x3, RZ ;  /* 0x0000000332327819 */ /* 0x000fe400000012ff */
[----:B------:R-:W-:Y:S02]  /*acd0*/  LOP3.LUT R66, R67, R202, RZ, 0x3c, !PT ;  /* 0x000000ca43427212 */ /* 0x000fe400078e3cff */
[----:B------:R-:W-:Y:S02]  /*ace0*/  MOV R67, R203 ;  /* 0x000000cb00437202 */ /* 0x000fe40000000f00 */
[----:B------:R-:W-:Y:S02]  /*acf0*/  LOP3.LUT R42, R43, 0x380, RZ, 0xc0, !PT ;  /* 0x000003802b2a7812 */ /* 0x000fe400078ec0ff */
[----:B------:R-:W-:Y:S02]  /*ad00*/  LOP3.LUT R28, R39, 0x380, RZ, 0xc0, !PT ;  /* 0x00000380271c7812 */ /* 0x000fe400078ec0ff */
[----:B------:R-:W-:Y:S01]  /*ad10*/  LOP3.LUT R46, R46, R47, RZ, 0x3c, !PT ;  /* 0x0000002f2e2e7212 */ /* 0x000fe200078e3cff */
[--C-:B------:R-:W-:Y:S01]  /*ad20*/  IMAD.X R47, RZ, RZ, R203.reuse, P6 ;  /* 0x000000ffff2f7224 */ /* 0x100fe200030e06cb */
[----:B------:R-:W-:Y:S01]  /*ad30*/  LOP3.LUT R94, R55, 0xffffff80, RZ, 0xc0, !PT ;  /* 0xffffff80375e7812 */ /* 0x000fe200078ec0ff */
[----:B------:R-:W-:Y:S01]  /*ad40*/  IMAD.X R55, RZ, RZ, R203, P3 ;  /* 0x000000ffff377224 */ /* 0x000fe200018e06cb */
[----:B------:R-:W-:-:S02]  /*ad50*/  LOP3.LUT R50, R50, R51, RZ, 0x3c, !PT ;  /* 0x0000003332327212 */ /* 0x000fc400078e3cff */
[----:B------:R-:W-:Y:S01]  /*ad60*/  IADD3 R51, P6, R202, 0xc060, RZ ;  /* 0x0000c060ca337810 */ /* 0x000fe20007fde0ff */
[----:B------:R-:W-:Y:S01]  /*ad70*/  IMAD.IADD R94, R227, 0x1, -R94 ;  /* 0x00000001e35e7824 */ /* 0x000fe200078e0a5e */
[----:B------:R-:W-:Y:S02]  /*ad80*/  MOV R67, R66 ;  /* 0x0000004200437202 */ /* 0x000fe40000000f00 */
[----:B------:R-:W-:Y:S01]  /*ad90*/  F2FP.F16.F32.PACK_AB R4, R25, R4 ;  /* 0x000000041904723e */ /* 0x000fe200000000ff */
[----:B------:R-:W-:Y:S01]  /*ada0*/  IMAD.X R25, RZ, RZ, R203, P0 ;  /* 0x000000ffff197224 */ /* 0x000fe200000e06cb */
[----:B------:R-:W-:Y:S02]  /*adb0*/  F2FP.F16.F32.PACK_AB R5, R168, R5 ;  /* 0x00000005a805723e */ /* 0x000fe400000000ff */
[----:B------:R-:W-:Y:S02]  /*adc0*/  F2FP.F16.F32.PACK_AB R6, R29, R6 ;  /* 0x000000061d06723e */ /* 0x000fe400000000ff */
[----:B------:R-:W-:-:S02]  /*add0*/  F2FP.F16.F32.PACK_AB R7, R166, R7 ;  /* 0x00000007a607723e */ /* 0x000fc400000000ff */
[----:B------:R-:W-:Y:S02]  /*ade0*/  SHF.R.U64 R42, R42, 0x3, RZ ;  /* 0x000000032a2a7819 */ /* 0x000fe400000012ff */
[----:B------:R-:W-:Y:S01]  /*adf0*/  SHF.R.U64 R28, R28, 0x3, RZ ;  /* 0x000000031c1c7819 */ /* 0x000fe200000012ff */
[----:B------:R1:W-:Y:S01]  /*ae00*/  STSM.16.M88.4 [R67], R4 ;  /* 0x0000000443007844 */ /* 0x0003e20000000200 */
[----:B------:R-:W-:Y:S01]  /*ae10*/  MOV R26, R26 ;  /* 0x0000001a001a7202 */ /* 0x000fe20000000f00 */
[----:B------:R-:W-:Y:S01]  /*ae20*/  VIADD R27, R225, UR42 ;  /* 0x0000002ae11b7c36 */ /* 0x000fe20008000000 */
[----:B------:R-:W-:Y:S02]  /*ae30*/  LOP3.LUT R66, R51, 0x380, RZ, 0xc0, !PT ;  /* 0x0000038033427812 */ /* 0x000fe400078ec0ff */
[----:B------:R-:W-:Y:S01]  /*ae40*/  LOP3.LUT R42, R42, R43, RZ, 0x3c, !PT ;  /* 0x0000002b2a2a7212 */ /* 0x000fe200078e3cff */
[----:B------:R-:W-:Y:S01]  /*ae50*/  IMAD.X R43, RZ, RZ, R203, P5 ;  /* 0x000000ffff2b7224 */ /* 0x000fe200028e06cb */
[----:B------:R-:W-:-:S02]  /*ae60*/  LOP3.LUT R28, R28, R39, RZ, 0x3c, !PT ;  /* 0x000000271c1c7212 */ /* 0x000fc400078e3cff */
[-C--:B------:R-:W-:Y:S02]  /*ae70*/  IADD3.X R39, RZ, R203.reuse, RZ, P4, !PT ;  /* 0x000000cbff277210 */ /* 0x080fe400027fe4ff */
[C---:B------:R-:W-:Y:S02]  /*ae80*/  IADD3 R59, P4, R202.reuse, 0xc020, RZ ;  /* 0x0000c020ca3b7810 */ /* 0x040fe40007f9e0ff */
[----:B------:R-:W-:Y:S02]  /*ae90*/  IADD3 R63, P5, R202, 0xc040, RZ ;  /* 0x0000c040ca3f7810 */ /* 0x000fe40007fbe0ff */
[----:B------:R-:W-:Y:S01]  /*aea0*/  SHF.R.U64 R66, R66, 0x3, RZ ;  /* 0x0000000342427819 */ /* 0x000fe200000012ff */
[----:B-1----:R-:W-:Y:S01]  /*aeb0*/  VIADD R4, R27, 0x8 ;  /* 0x000000081b047836 */ /* 0x002fe20000000000 */
[----:B------:R-:W-:Y:S02]  /*aec0*/  LOP3.LUT P0, RZ, R94, 0x3, RZ, 0xc0, !PT ;  /* 0x000000035eff7812 */ /* 0x000fe4000780c0ff */
[----:B------:R-:W-:-:S02]  /*aed0*/  IADD3.X R29, RZ, R203, RZ, P1, !PT ;  /* 0x000000cbff1d7210 */ /* 0x000fc40000ffe4ff */
[----:B------:R-:W-:Y:S02]  /*aee0*/  LOP3.LUT R58, R59, 0x380, RZ, 0xc0, !PT ;  /* 0x000003803b3a7812 */ /* 0x000fe400078ec0ff */
[----:B------:R-:W-:Y:S02]  /*aef0*/  LOP3.LUT R62, R63, 0x380, RZ, 0xc0, !PT ;  /* 0x000003803f3e7812 */ /* 0x000fe400078ec0ff */
[----:B------:R-:W-:Y:S01]  /*af00*/  LOP3.LUT R66, R66, R51, RZ, 0x3c, !PT ;  /* 0x0000003342427212 */ /* 0x000fe200078e3cff */
[----:B------:R-:W-:Y:S01]  /*af10*/  IMAD.X R51, RZ, RZ, R203, P2 ;  /* 0x000000ffff337224 */ /* 0x000fe200010e06cb */
[----:B------:R-:W-:Y:S02]  /*af20*/  IADD3.X R67, RZ, R203, RZ, P6, !PT ;  /* 0x000000cbff437210 */ /* 0x000fe400037fe4ff */
[----:B------:R-:W-:Y:S02]  /*af30*/  ISETP.GE.OR P1, PT, R4, UR6, P0 ;  /* 0x0000000604007c0c */ /* 0x000fe40008726670 */
[----:B------:R-:W-:Y:S01]  /*af40*/  MOV R94, R20 ;  /* 0x00000014005e7202 */ /* 0x000fe20000000f00 */
[----:B------:R-:W-:Y:S01]  /*af50*/  IMAD.U32 R21, RZ, RZ, UR9 ;  /* 0x00000009ff157e24 */ /* 0x000fe2000f8e00ff */
[----:B------:R-:W-:Y:S01]  /*af60*/  F2FP.F16.F32.PACK_AB R4, R33, R32 ;  /* 0x000000202104723e */ /* 0x000fe200000000ff */
[----:B------:R-:W-:Y:S01]  /*af70*/  IMAD.U32 R20, RZ, RZ, UR8 ;  /* 0x00000008ff147e24 */ /* 0x000fe2000f8e00ff */
[----:B------:R-:W-:-:S02]  /*af80*/  F2FP.F16.F32.PACK_AB R5, R167, R48 ;  /* 0x00000030a705723e */ /* 0x000fc400000000ff */
[----:B------:R-:W-:Y:S02]  /*af90*/  F2FP.F16.F32.PACK_AB R6, R37, R36 ;  /* 0x000000242506723e */ /* 0x000fe400000000ff */
[----:B------:R-:W-:Y:S02]  /*afa0*/  F2FP.F16.F32.PACK_AB R7, R165, R44 ;  /* 0x0000002ca507723e */ /* 0x000fe400000000ff */
[----:B------:R-:W-:Y:S02]  /*afb0*/  MOV R87, R22 ;  /* 0x0000001600577202 */ /* 0x000fe40000000f00 */
[----:B------:R-:W-:Y:S01]  /*afc0*/  F2FP.F16.F32.PACK_AB R8, R41, R8 ;  /* 0x000000082908723e */ /* 0x000fe200000000ff */
[----:B------:R-:W1:Y:S01]  /*afd0*/  LDC.64 R22, c[0x0][0xc78] ;  /* 0x00031e00ff167b82 */ /* 0x000e620000000a00 */
[----:B------:R-:W-:Y:S01]  /*afe0*/  F2FP.F16.F32.PACK_AB R9, R164, R9 ;  /* 0x00000009a409723e */ /* 0x000fe200000000ff */
[----:B------:R4:W-:Y:S01]  /*aff0*/  STSM.16.M88.4 [R94], R4 ;  /* 0x000000045e007844 */ /* 0x0009e20000000200 */
[----:B------:R-:W-:-:S02]  /*b000*/  F2FP.F16.F32.PACK_AB R10, R45, R10 ;  /* 0x0000000a2d0a723e */ /* 0x000fc400000000ff */
[----:B------:R-:W-:Y:S02]  /*b010*/  F2FP.F16.F32.PACK_AB R11, R162, R11 ;  /* 0x0000000ba20b723e */ /* 0x000fe400000000ff */
[----:B------:R-:W-:Y:S02]  /*b020*/  MOV R25, R24 ;  /* 0x0000001800197202 */ /* 0x000fe40000000f00 */
[----:B------:R-:W-:Y:S01]  /*b030*/  F2FP.F16.F32.PACK_AB R12, R49, R12 ;  /* 0x0000000c310c723e */ /* 0x000fe200000000ff */
[----:B------:R-:W-:Y:S01]  /*b040*/  STSM.16.M88.4 [R87], R8 ;  /* 0x0000000857007844 */ /* 0x000fe20000000200 */
[----:B------:R-:W-:Y:S02]  /*b050*/  F2FP.F16.F32.PACK_AB R13, R160, R13 ;  /* 0x0000000da00d723e */ /* 0x000fe400000000ff */
[----:B------:R-:W-:Y:S02]  /*b060*/  F2FP.F16.F32.PACK_AB R14, R53, R14 ;  /* 0x0000000e350e723e */ /* 0x000fe400000000ff */
[----:B------:R-:W-:-:S02]  /*b070*/  F2FP.F16.F32.PACK_AB R15, R158, R15 ;  /* 0x0000000f9e0f723e */ /* 0x000fc400000000ff */
[----:B------:R-:W-:Y:S02]  /*b080*/  SHF.R.U64 R58, R58, 0x3, RZ ;  /* 0x000000033a3a7819 */ /* 0x000fe400000012ff */
[----:B------:R-:W-:Y:S01]  /*b090*/  SHF.R.U64 R62, R62, 0x3, RZ ;  /* 0x000000033e3e7819 */ /* 0x000fe200000012ff */
[----:B------:R-:W-:Y:S01]  /*b0a0*/  STSM.16.M88.4 [R26], R12 ;  /* 0x0000000c1a007844 */ /* 0x000fe20000000200 */
[----:B------:R-:W-:Y:S02]  /*b0b0*/  MOV R30, R30 ;  /* 0x0000001e001e7202 */ /* 0x000fe40000000f00 */
[----:B------:R-:W-:Y:S02]  /*b0c0*/  MOV R24, R66 ;  /* 0x0000004200187202 */ /* 0x000fe40000000f00 */
[----:B------:R-:W-:Y:S02]  /*b0d0*/  F2FP.F16.F32.PACK_AB R16, R57, R16 ;  /* 0x000000103910723e */ /* 0x000fe400000000ff */
[----:B------:R-:W-:-:S02]  /*b0e0*/  F2FP.F16.F32.PACK_AB R17, R154, R17 ;  /* 0x000000119a11723e */ /* 0x000fc400000000ff */
        /* <DEDUP_REMOVED lines=22> */
[----:B------:R-:W-:Y:S01]  /*b250*/  F2FP.F16.F32.PACK_AB R96, R97, R96 ;  /* 0x000000606160723e */ /* 0x000fe200000000ff */
[----:B------:R-:W-:Y:S01]  /*b260*/  STSM.16.M88.4 [R42], R80 ;  /* 0x000000502a007844 */ /* 0x000fe20000000200 */
[----:B------:R-:W-:Y:S02]  /*b270*/  LOP3.LUT R58, R58, R59, RZ, 0x3c, !PT ;  /* 0x0000003b3a3a7212 */ /* 0x000fe400078e3cff */
[----:B------:R-:W-:Y:S01]  /*b280*/  LOP3.LUT R62, R62, R63, RZ, 0x3c, !PT ;  /* 0x0000003f3e3e7212 */ /* 0x000fe200078e3cff */
[----:B------:R-:W-:Y:S01]  /*b290*/  IMAD.X R63, RZ, RZ, R203, P5 ;  /* 0x000000ffff3f7224 */ /* 0x000fe200028e06cb */
[----:B------:R-:W-:Y:S02]  /*b2a0*/  MOV R46, R46 ;  /* 0x0000002e002e7202 */ /* 0x000fe40000000f00 */
[----:B------:R-:W-:-:S02]  /*b2b0*/  F2FP.F16.F32.PACK_AB R90, R93, R92 ;  /* 0x0000005c5d5a723e */ /* 0x000fc400000000ff */
[----:B------:R-:W-:Y:S02]  /*b2c0*/  F2FP.F16.F32.PACK_AB R91, R56, R91 ;  /* 0x0000005b385b723e */ /* 0x000fe400000000ff */
[----:B------:R-:W-:Y:S02]  /*b2d0*/  F2FP.F16.F32.PACK_AB R97, R71, R98 ;  /* 0x000000624761723e */ /* 0x000fe400000000ff */
[----:B------:R-:W-:Y:S01]  /*b2e0*/  F2FP.F16.F32.PACK_AB R104, R105, R104 ;  /* 0x000000686968723e */ /* 0x000fe200000000ff */
[----:B------:R-:W-:Y:S01]  /*b2f0*/  STSM.16.M88.4 [R46], R88 ;  /* 0x000000582e007844 */ /* 0x000fe20000000200 */
[----:B------:R-:W-:Y:S02]  /*b300*/  IADD3.X R59, RZ, R203, RZ, P4, !PT ;  /* 0x000000cbff3b7210 */ /* 0x000fe400027fe4ff */
        /* <DEDUP_REMOVED lines=35> */
[----:B------:R-:W-:Y:S02]  /*b540*/  F2FP.F16.F32.PACK_AB R147, R3, R150 ;  /* 0x000000960393723e */ /* 0x000fe400000000ff */
[----:B------:R-:W-:Y:S02]  /*b550*/  LEA.HI R86, R86, R227, RZ, 0x5 ;  /* 0x000000e356567211 */ /* 0x000fe400078f28ff */
[----:B------:R-:W-:Y:S01]  /*b560*/  MOV R21, UR5 ;  /* 0x0000000500157c02 */ /* 0x000fe20008000f00 */
[----:B------:R-:W-:Y:S01]  /*b570*/  STSM.16.M88.4 [R24], R144 ;  /* 0x0000009018007844 */ /* 0x000fe20000000200 */
[----:B------:R-:W-:Y:S01]  /*b580*/  USHF.R.S32.HI UR5, URZ, 0x1f, UR44 ;  /* 0x0000001f3f057899 */ /* 0x000fe2000801142c */
[----:B------:R-:W-:Y:S01]  /*b590*/  SHF.R.S32.HI R86, RZ, 0x5, R86 ;  /* 0x00000005ff567819 */ /* 0x000fe20000011456 */
[----:B------:R-:W-:Y:S01]  /*b5a0*/  @!PT LDS RZ, [RZ] ;  /* 0x00000000fffff984 */ /* 0x000fe20000000800 */
[----:B------:R-:W-:Y:S01]  /*b5b0*/  @!PT LDS RZ, [RZ] ;  /* 0x00000000fffff984 */ /* 0x000fe20000000800 */
[----:B------:R-:W-:Y:S01]  /*b5c0*/  @!PT LDS RZ, [RZ] ;  /* 0x00000000fffff984 */ /* 0x000fe20000000800 */
[----:B------:R-:W-:Y:S01]  /*b5d0*/  @!PT LDS RZ, [RZ] ;  /* 0x00000000fffff984 */ /* 0x000fe20000000800 */
[----:B------:R5:W-:Y:S06]  /*b5e0*/  MEMBAR.ALL.CTA ;  /* 0x0000000000007992 */ /* 0x000bec0000008000 */
[----:B-----5:R-:W5:Y:S01]  /*b5f0*/  FENCE.VIEW.ASYNC.S ;  /* 0x00000000000073c6 */ /* 0x020f620000000000 */
[----:B-1----:R-:W-:Y:S01]  /*b600*/  IMAD.WIDE.U32 R20, R22, UR44, R20 ;  /* 0x0000002c16147c25 */ /* 0x002fe2000f8e0014 */
[----:B----4-:R-:W-:-:S02]  /*b610*/  SHF.R.S32.HI R5, RZ, 0x1f, R27 ;  /* 0x0000001fff057819 */ /* 0x010fc4000001141b */
[----:B-----5:R-:W1:Y:S01]  /*b620*/  SHFL.IDX PT, R3, R86, RZ, 0x1f ;  /* 0x00001fff56037589 */ /* 0x020e6200000e0000 */
[----:B------:R-:W-:Y:S01]  /*b630*/  IMAD R4, R22, UR5, RZ ;  /* 0x0000000516047c24 */ /* 0x000fe2000f8e02ff */
[----:B------:R-:W-:Y:S06]  /*b640*/  BAR.ARV 0x1, 0x120 ;  /* 0x0044800000007b1d */ /* 0x000fec0000002000 */
[----:B------:R-:W-:Y:S01]  /*b650*/  IMAD R4, R23, UR44, R4 ;  /* 0x0000002c17047c24 */ /* 0x000fe2000f8e0204 */
[C---:B------:R-:W-:Y:S02]  /*b660*/  IADD3 R6, P2, R27.reuse, R20, RZ ;  /* 0x000000141b067210 */ /* 0x040fe40007f5e0ff */
[----:B------:R-:W-:Y:S01]  /*b670*/  ISETP.GE.OR P0, PT, R27, UR6, P0 ;  /* 0x000000061b007c0c */ /* 0x000fe20008706670 */
[----:B------:R-:W-:Y:S01]  /*b680*/  ULDC.64 UR6, c[0x0][0xc40] ;  /* 0x0003100000067ab9 */ /* 0x000fe20000000a00 */
[----:B------:R-:W-:-:S02]  /*b690*/  IADD3.X R5, R5, R21, R4, P2, !PT ;  /* 0x0000001505057210 */ /* 0x000fc400017fe404 */
[----:B------:R-:W-:-:S04]  /*b6a0*/  LEA R4, P2, R6, UR6, 0x2 ;  /* 0x0000000606047c11 */ /* 0x000fc8000f8410ff */
[----:B------:R-:W-:-:S05]  /*b6b0*/  LEA.HI.X R5, R6, UR7, R5, 0x2, P2 ;  /* 0x0000000706057c11 */ /* 0x000fca00090f1405 */
[----:B------:R4:W-:Y:S04]  /*b6c0*/  @!P1 STG.E desc[UR46][R4.64+0x20], R2 ;  /* 0x0000200204009986 */ /* 0x0009e8000c10192e */
[----:B------:R4:W-:Y:S01]  /*b6d0*/  @!P0 STG.E desc[UR46][R4.64], R0 ;  /* 0x0000000004008986 */ /* 0x0009e2000c10192e */
[----:B-1----:R-:W-:-:S13]  /*b6e0*/  ISETP.NE.AND P0, PT, R3, 0x7, PT ;  /* 0x000000070300780c */ /* 0x002fda0003f05270 */
        /* <DEDUP_REMOVED lines=31> */
.L_x_3439:
[----:B------:R-:W-:Y:S05]  /*b8e0*/  BSYNC B0 ;  /* 0x0000000000007941 */ /* 0x000fea0003800000 */
.L_x_3438:
[----:B------:R-:W-:Y:S05]  /*b8f0*/  BRA `(.L_x_3437) ;  /* 0x0000000800847947 */ /* 0x000fea0003800000 */
.L_x_3436:
[----:B------:R-:W1:Y:S01]  /*b900*/  LDC R12, c[0x0][0xeac] ;  /* 0x0003ab00ff0c7b82 */ /* 0x000e620000000800 */
[----:B------:R-:W-:Y:S01]  /*b910*/  ISETP.GT.AND P0, PT, R227, 0x7f, PT ;  /* 0x0000007fe300780c */ /* 0x000fe20003f04270 */
[----:B------:R-:W-:Y:S01]  /*b920*/  USHF.R.S32.HI UR5, URZ, 0x1f, UR43 ;  /* 0x0000001f3f057899 */ /* 0x000fe2000801142b */
[----:B------:R-:W-:Y:S01]  /*b930*/  BSSY B0, `(.L_x_3440) ;  /* 0x000001c000007945 */ /* 0x000fe20003800000 */
[----:B------:R-:W-:Y:S01]  /*b940*/  USHF.R.S32.HI UR6, URZ, 0x1f, UR44 ;  /* 0x0000001f3f067899 */ /* 0x000fe2000801142c */
[----:B------:R-:W-:Y:S02]  /*b950*/  SHF.R.S32.HI R205, RZ, 0x1f, R204 ;  /* 0x0000001fffcd7819 */ /* 0x000fe400000114cc */
[----:B------:R-:W-:Y:S01]  /*b960*/  SHF.R.S32.HI R14, RZ, 0x1f, R227 ;  /* 0x0000001fff0e7819 */ /* 0x000fe200000114e3 */
[----:B------:R-:W4:Y:S08]  /*b970*/  LDC.64 R6, c[0x0][0xbe0] ;  /* 0x0002f800ff067b82 */ /* 0x000f300000000a00 */
[----:B------:R-:W1:Y:S01]  /*b980*/  LDC.64 R8, c[0x0][0xbe8] ;  /* 0x0002fa00ff087b82 */ /* 0x000e620000000a00 */
[----:B------:R-:W-:Y:S05]  /*b990*/  @P0 BRA `(.L_x_3441) ;  /* 0x0000000000540947 */ /* 0x000fea0003800000 */
[----:B------:R-:W5:Y:S01]  /*b9a0*/  S2R R0, SR_TID.X ;  /* 0x0000000000007919 */ /* 0x000f620000002100 */
[----:B------:R-:W-:Y:S01]  /*b9b0*/  ULDC UR7, c[0x0][0xb88] ;  /* 0x0002e20000077ab9 */ /* 0x000fe20000000800 */
[----:B-----5:R-:W-:-:S04]  /*b9c0*/  IADD3 R2, R223, -0x80, R0 ;  /* 0xffffff80df027810 */ /* 0x020fc80007ffe000 */
[----:B------:R-:W-:-:S13]  /*b9d0*/  ISETP.GE.AND P0, PT, R2, UR7, PT ;  /* 0x0000000702007c0c */ /* 0x000fda000bf06270 */
[----:B------:R-:W-:Y:S05]  /*b9e0*/  @P0 BRA `(.L_x_3441) ;  /* 0x0000000000400947 */ /* 0x000fea0003800000 */
[----:B------:R-:W5:Y:S01]  /*b9f0*/  LDC.64 R4, c[0x0][0xc70] ;  /* 0x00031c00ff047b82 */ /* 0x000f620000000a00 */
[----:B------:R-:W-:Y:S01]  /*ba00*/  SHF.R.S32.HI R3, RZ, 0x1f, R2 ;  /* 0x0000001fff037819 */ /* 0x000fe20000011402 */
[----:B------:R-:W-:-:S06]  /*ba10*/  ULDC.64 UR8, c[0x0][0xc40] ;  /* 0x0003100000087ab9 */ /* 0x000fcc0000000a00 */
[----:B------:R-:W1:Y:S01]  /*ba20*/  LDC.64 R10, c[0x0][0xc78] ;  /* 0x00031e00ff0a7b82 */ /* 0x000e620000000a00 */
[C---:B-----5:R-:W-:Y:S02]  /*ba30*/  IMAD R0, R4.reuse, UR5, RZ ;  /* 0x0000000504007c24 */ /* 0x060fe4000f8e02ff */
[----:B------:R-:W-:-:S04]  /*ba40*/  IMAD.WIDE.U32 R2, R4, UR43, R2 ;  /* 0x0000002b04027c25 */ /* 0x000fc8000f8e0002 */
[----:B------:R-:W-:Y:S02]  /*ba50*/  IMAD R5, R5, UR43, R0 ;  /* 0x0000002b05057c24 */ /* 0x000fe4000f8e0200 */
[C---:B-1----:R-:W-:Y:S02]  /*ba60*/  IMAD R0, R10.reuse, UR6, RZ ;  /* 0x000000060a007c24 */ /* 0x042fe4000f8e02ff */
[----:B------:R-:W-:Y:S02]  /*ba70*/  IMAD.IADD R3, R3, 0x1, R5 ;  /* 0x0000000103037824 */ /* 0x000fe400078e0205 */
[----:B------:R-:W-:Y:S02]  /*ba80*/  IMAD R5, R11, UR44, R0 ;  /* 0x0000002c0b057c24 */ /* 0x000fe4000f8e0200 */
[----:B------:R-:W-:-:S05]  /*ba90*/  IMAD.WIDE.U32 R2, R10, UR44, R2 ;  /* 0x0000002c0a027c25 */ /* 0x000fca000f8e0002 */
[----:B------:R-:W-:Y:S02]  /*baa0*/  IADD3 R3, R3, R5, RZ ;  /* 0x0000000503037210 */ /* 0x000fe40007ffe0ff */
[----:B------:R-:W-:-:S04]  /*bab0*/  LEA R4, P0, R2, UR8, 0x2 ;  /* 0x0000000802047c11 */ /* 0x000fc8000f8010ff */
[----:B------:R-:W-:Y:S01]  /*bac0*/  LEA.HI.X R5, R2, UR9, R3, 0x2, P0 ;  /* 0x0000000902057c11 */ /* 0x000fe200080f1403 */
[----:B------:R-:W-:-:S05]  /*bad0*/  IMAD.MOV.U32 R3, RZ, RZ, -0x800000 ;  /* 0xff800000ff037424 */ /* 0x000fca00078e00ff */
[----:B------:R1:W-:Y:S03]  /*bae0*/  STG.E desc[UR46][R4.64], R3 ;  /* 0x0000000304007986 */ /* 0x0003e6000c10192e */
.L_x_3441:
[----:B------:R-:W-:Y:S05]  /*baf0*/  BSYNC B0 ;  /* 0x0000000000007941 */ /* 0x000fea0003800000 */
.L_x_3440:
[----:B----4-:R-:W-:Y:S01]  /*bb00*/  IMAD R0, R6, UR5, RZ ;  /* 0x0000000506007c24 */ /* 0x010fe2000f8e02ff */
[----:B------:R-:W-:Y:S01]  /*bb10*/  LEA.HI R14, R14, R227, RZ, 0x3 ;  /* 0x000000e30e0e7211 */ /* 0x000fe200078f18ff */
[----:B------:R-:W-:Y:S01]  /*bb20*/  ULDC UR5, c[0x0][0xb88] ;  /* 0x0002e20000057ab9 */ /* 0x000fe20000000800 */
[----:B-1----:R-:W-:Y:S01]  /*bb30*/  IMAD.WIDE.U32 R4, R6, UR43, R204 ;  /* 0x0000002b06047c25 */ /* 0x002fe2000f8e00cc */
[----:B------:R-:W-:Y:S01]  /*bb40*/  UIADD3 UR42, -UR42, UR5, URZ ;  /* 0x000000052a2a7290 */ /* 0x000fe2000fffe13f */
[----:B------:R-:W-:Y:S01]  /*bb50*/  SHF.R.S32.HI R2, RZ, 0x3, R14 ;  /* 0x00000003ff027819 */ /* 0x000fe2000001140e */
[----:B------:R-:W-:Y:S01]  /*bb60*/  ULOP3.LUT UR40, URZ, UR40, URZ, 0x33, !UPT ;  /* 0x000000283f287292 */ /* 0x000fe2000f8e333f */
[----:B------:R-:W-:Y:S01]  /*bb70*/  IMAD R3, R7, UR43, R0 ;  /* 0x0000002b07037c24 */ /* 0x000fe2000f8e0200 */
[----:B------:R-:W-:Y:S01]  /*bb80*/  BSSY B0, `(.L_x_3442) ;  /* 0x0000026000007945 */ /* 0x000fe20003800000 */
[C---:B------:R-:W-:Y:S01]  /*bb90*/  IADD3 R6, R2.reuse, 0x40, RZ ;  /* 0x0000004002067810 */ /* 0x040fe20007ffe0ff */
[C---:B------:R-:W-:Y:S01]  /*bba0*/  VIADD R0, R2.reuse, 0x20 ;  /* 0x0000002002007836 */ /* 0x040fe20000000000 */
[----:B------:R-:W-:Y:S01]  /*bbb0*/  ISETP.GE.AND P2, PT, R2, UR42, PT ;  /* 0x0000002a02007c0c */ /* 0x000fe2000bf46270 */
[----:B------:R-:W-:Y:S01]  /*bbc0*/  IMAD.IADD R5, R5, 0x1, R3 ;  /* 0x0000000105057824 */ /* 0x000fe200078e0203 */
[----:B------:R-:W-:Y:S01]  /*bbd0*/  SHF.R.S32.HI R3, RZ, 0x1f, R2 ;  /* 0x0000001fff037819 */ /* 0x000fe20000011402 */
[----:B------:R-:W-:Y:S01]  /*bbe0*/  VIADD R11, R12, UR40 ;  /* 0x000000280c0b7c36 */ /* 0x000fe20008000000 */
[----:B------:R-:W-:Y:S01]  /*bbf0*/  ISETP.GE.AND P0, PT, R0, UR42, PT ;  /* 0x0000002a00007c0c */ /* 0x000fe2000bf06270 */
[----:B------:R-:W-:Y:S01]  /*bc00*/  IMAD R0, R8, UR6, RZ ;  /* 0x0000000608007c24 */ /* 0x000fe2000f8e02ff */
[----:B------:R-:W-:Y:S01]  /*bc10*/  ISETP.GE.AND P1, PT, R6, UR42, PT ;  /* 0x0000002a06007c0c */ /* 0x000fe2000bf26270 */
[----:B------:R-:W-:-:S04]  /*bc20*/  IMAD.WIDE.U32 R6, R8, UR44, R4 ;  /* 0x0000002c08067c25 */ /* 0x000fc8000f8e0004 */
[----:B------:R-:W-:Y:S01]  /*bc30*/  IMAD R9, R9, UR44, R0 ;  /* 0x0000002c09097c24 */ /* 0x000fe2000f8e0200 */
[----:B------:R-:W-:Y:S01]  /*bc40*/  IADD3 R0, R2, 0x60, RZ ;  /* 0x0000006002007810 */ /* 0x000fe20007ffe0ff */
        /* <DEDUP_REMOVED lines=12> */
[----:B------:R-:W-:Y:S01]  /*bd10*/  MOV R3, R11 ;  /* 0x0000000b00037202 */ /* 0x000fe20000000f00 */
[----:B------:R-:W-:Y:S01]  /*bd20*/  IMAD R9, R4, UR7, R9 ;  /* 0x0000000704097c24 */ /* 0x000fe2000f8e0209 */
[----:B------:R-:W-:-:S02]  /*bd30*/  ISETP.GE.AND P2, PT, R204, UR5, PT ;  /* 0x00000005cc007c0c */ /* 0x000fc4000bf46270 */
        /* <DEDUP_REMOVED lines=10> */
.L_x_3443:
[----:B------:R-:W-:Y:S05]  /*bde0*/  BSYNC B0 ;  /* 0x0000000000007941 */ /* 0x000fea0003800000 */
.L_x_3442:
[----:B------:R-:W-:Y:S01]  /*bdf0*/  BSSY B0, `(.L_x_3444) ;  /* 0x000001b000007945 */ /* 0x000fe20003800000 */
[----:B------:R-:W-:-:S03]  /*be00*/  ISETP.GE.AND P2, PT, R0, UR42, PT ;  /* 0x0000002a00007c0c */ /* 0x000fc6000bf46270 */
[----:B------:R-:W-:Y:S10]  /*be10*/  @P0 BRA `(.L_x_3445) ;  /* 0x0000000000600947 */ /* 0x000ff40003800000 */
[----:B-1----:R-:W-:Y:S01]  /*be20*/  IADD3 R9, P0, R4, 0x20, RZ ;  /* 0x0000002004097810 */ /* 0x002fe20007f1e0ff */
[C---:B------:R-:W-:Y:S01]  /*be30*/  VIADD R2, R204.reuse, 0x40 ;  /* 0x00000040cc027836 */ /* 0x040fe20000000000 */
[----:B------:R-:W-:Y:S01]  /*be40*/  IADD3 R3, R204, 0x80, RZ ;  /* 0x00000080cc037810 */ /* 0x000fe20007ffe0ff */
[----:B------:R-:W-:Y:S01]  /*be50*/  ULDC UR5, c[0x0][0xb8c] ;  /* 0x0002e30000057ab9 */ /* 0x000fe20000000800 */
        /* <DEDUP_REMOVED lines=20> */
.L_x_3445:
[----:B------:R-:W-:Y:S05]  /*bfa0*/  BSYNC B0 ;  /* 0x0000000000007941 */ /* 0x000fea0003800000 */
.L_x_3444:
[----:B------:R-:W-:Y:S04]  /*bfb0*/  BSSY B0, `(.L_x_3446) ;  /* 0x000001a000007945 */ /* 0x000fe80003800000 */
[----:B------:R-:W-:Y:S05]  /*bfc0*/  @P1 BRA `(.L_x_3447) ;  /* 0x0000000000601947 */ /* 0x000fea0003800000 */
[----:B-1--4-:R-:W-:Y:S01]  /*bfd0*/  IADD3 R9, P0, R4, 0x40, RZ ;  /* 0x0000004004097810 */ /* 0x012fe20007f1e0ff */
        /* <DEDUP_REMOVED lines=9> */
[----:B------:R-:W-:Y:S01]  /*c070*/  IADD3 R8, R204, 0xc0, RZ ;  /* 0x000000c0cc087810 */ /* 0x000fe20007ffe0ff */
        /* <DEDUP_REMOVED lines=13> */
.L_x_3447:
[----:B------:R-:W-:Y:S05]  /*c150*/  BSYNC B0 ;  /* 0x0000000000007941 */ /* 0x000fea0003800000 */
.L_x_3446:
[----:B------:R-:W-:Y:S04]  /*c160*/  BSSY B0, `(.L_x_3437) ;  /* 0x000001a000007945 */ /* 0x000fe80003800000 */
[----:B------:R-:W-:Y:S05]  /*c170*/  @P2 BRA `(.L_x_3448) ;  /* 0x0000000000602947 */ /* 0x000fea0003800000 */
[----:B------:R-:W-:Y:S01]  /*c180*/  IADD3 R7, P0, R4, 0x60, RZ ;  /* 0x0000006004077810 */ /* 0x000fe20007f1e0ff */
[----:B------:R-:W-:Y:S01]  /*c190*/  ULDC UR5, c[0x0][0xb8c] ;  /* 0x0002e30000057ab9 */ /* 0x000fe20000000800 */
[C---:B------:R-:W-:Y:S01]  /*c1a0*/  IADD3 R0, R204.reuse, 0x40, RZ ;  /* 0x00000040cc007810 */ /* 0x040fe20007ffe0ff */
        /* <DEDUP_REMOVED lines=21> */
.L_x_3448:
[----:B------:R-:W-:Y:S05]  /*c300*/  BSYNC B0 ;  /* 0x0000000000007941 */ /* 0x000fea0003800000 */
.L_x_3437:
[----:B------:R-:W5:Y:S02]  /*c310*/  LDC R0, c[0x0][0xea8] ;  /* 0x0003aa00ff007b82 */ /* 0x000f640000000800 */
[----:B-----5:R-:W-:-:S13]  /*c320*/  ISETP.LE.AND P0, PT, R0, UR4, PT ;  /* 0x0000000400007c0c */ /* 0x020fda000bf03270 */
[----:B------:R-:W-:Y:S05]  /*c330*/  @!P0 BRA `(.L_x_3449) ;  /* 0xffffff4800b88947 */ /* 0x000fea000383ffff */
[----:B------:R-:W-:Y:S05]  /*c340*/  EXIT ;  /* 0x000000000000794d */ /* 0x000fea0003800000 */
.L_x_3400:
[----:B------:R-:W-:-:S08]  /*c350*/  NOP ;  /* 0x0000000000007918 */ /* 0x000fd00000000000 */
[----:B---3--:R-:W1:-:S00]  /*c360*/  USETMAXREG.DEALLOC.CTAPOOL 0x18 ;  /* 0x00000018000079c8 */ /* 0x008e4000080e0500 */
[----:B-1----:R-:W-:-:S06]  /*c370*/  LOP3.LUT R0, R0, 0x3, RZ, 0xc0, !PT ;  /* 0x0000000300007812 */ /* 0x002fcc00078ec0ff */
[----:B------:R-:W1:Y:S02]  /*c380*/  SHFL.IDX PT, R0, R0, RZ, 0x1f ;  /* 0x00001fff00007589 */ /* 0x000e6400000e0000 */
[----:B-1----:R-:W-:-:S13]  /*c390*/  ISETP.NE.AND P0, PT, R0, RZ, PT ;  /* 0x000000ff0000720c */ /* 0x002fda0003f05270 */
[----:B------:R-:W-:Y:S05]  /*c3a0*/  @P0 EXIT ;  /* 0x000000000000094d */ /* 0x000fea0003800000 */
[----:B------:R-:W1:Y:S01]  /*c3b0*/  S2UR UR4, SR_CTAID.X ;  /* 0x00000000000479c3 */ /* 0x000e620000002500 */
[----:B------:R2:W-:Y:S01]  /*c3c0*/  STL [R1+0x4], RZ ;  /* 0x000004ff01007387 */ /* 0x0005e20000100800 */
[----:B------:R-:W-:Y:S01]  /*c3d0*/  IMAD.MOV.U32 R16, RZ, RZ, RZ ;  /* 0x000000ffff107224 */ /* 0x000fe200078e00ff */
[----:B------:R-:W-:-:S05]  /*c3e0*/  MOV R17, 0x1 ;  /* 0x0000000100117802 */ /* 0x000fca0000000f00 */
[----:B------:R-:W1:Y:S02]  /*c3f0*/  LDC R0, c[0x0][0xea8] ;  /* 0x0003aa00ff007b82 */ /* 0x000e640000000800 */
[----:B-1----:R-:W-:-:S13]  /*c400*/  ISETP.LE.AND P0, PT, R0, UR4, PT ;  /* 0x0000000400007c0c */ /* 0x002fda000bf03270 */
[----:B--2---:R-:W-:Y:S05]  /*c410*/  @P0 BRA `(.L_x_3450) ;  /* 0x0000002800cc0947 */ /* 0x004fea0003800000 */
[----:B------:R-:W-:Y:S01]  /*c420*/  IMAD.U32 R0, RZ, RZ, UR4 ;  /* 0x00000004ff007e24 */ /* 0x000fe2000f8e00ff */
[----:B------:R-:W-:Y:S01]  /*c430*/  MOV R16, RZ ;  /* 0x000000ff00107202 */ /* 0x000fe20000000f00 */
[----:B------:R-:W-:Y:S01]  /*c440*/  IMAD.MOV.U32 R17, RZ, RZ, 0x1 ;  /* 0x00000001ff117424 */ /* 0x000fe200078e00ff */
[----:B------:R-:W-:Y:S01]  /*c450*/  ULDC UR44, c[0x0][0xc] ;  /* 0x00000300002c7ab9 */ /* 0x000fe20000000800 */
[----:B------:R-:W-:Y:S01]  /*c460*/  ULDC.64 UR38, c[0x0][0x198] ;  /* 0x0000660000267ab9 */ /* 0x000fe20000000a00 */
[----:B------:R1:W-:Y:S04]  /*c470*/  STL [R1], R0 ;  /* 0x0000000001007387 */ /* 0x0003e80000100800 */
[----:B------:R1:W-:Y:S02]  /*c480*/  STL [R1+0x4], RZ ;  /* 0x000004ff01007387 */ /* 0x0003e40000100800 */
.L_x_3500:
[----:B--23--:R-:W2:Y:S01]  /*c490*/  LDL R6, [R1] ;  /* 0x0000000001067983 */ /* 0x00cea20000100800 */
        /* <DEDUP_REMOVED lines=12> */
[----:B----4-:R-:W-:Y:S05]  /*c560*/  @!P0 BRA `(.L_x_3451) ;  /* 0x0000000000208947 */ /* 0x010fea0003800000 */
        /* <DEDUP_REMOVED lines=8> */
.L_x_3451:
[----:B------:R-:W-:Y:S01]  /*c5f0*/  ULDC UR11, c[0x0][0xec4] ;  /* 0x0003b100000b7ab9 */ /* 0x000fe20000000800 */
[----:B------:R-:W-:Y:S01]  /*c600*/  UMOV UR9, UR10 ;  /* 0x0000000a00097c82 */ /* 0x000fe20008000000 */
[----:B------:R-:W-:-:S11]  /*c610*/  UISETP.NE.AND UP0, UPT, UR11, 0x1, UPT ;  /* 0x000000010b00788c */ /* 0x000fd6000bf05270 */
[----:B------:R-:W-:Y:S02]  /*c620*/  @UP0 ULDC.64 UR12, c[0x0][0xec8] ;  /* 0x0003b200000c0ab9 */ /* 0x000fe40000000a00 */
[----:B------:R-:W-:-:S04]  /*c630*/  UIMAD.WIDE.U32 UR6, UR10, UR12, URZ ;  /* 0x0000000c0a0672a5 */ /* 0x000fc8000f8e003f */
[----:B------:R-:W-:-:S04]  /*c640*/  @UP0 USHF.R.U32.HI UR9, URZ, UR13, UR7 ;  /* 0x0000000d3f090299 */ /* 0x000fc80008011607 */
[----:B------:R-:W-:-:S12]  /*c650*/  UIMAD UR6, UR9, UR11, URZ ;  /* 0x0000000b090672a4 */ /* 0x000fd8000f8e023f */
.L_x_3452:
[----:B------:R-:W1:Y:S01]  /*c660*/  LDC R0, c[0x0][0x404] ;  /* 0x00010100ff007b82 */ /* 0x000e620000000800 */
[----:B------:R-:W-:Y:S01]  /*c670*/  ULOP3.LUT UR7, URZ, UR9, URZ, 0x33, !UPT ;  /* 0x000000093f077292 */ /* 0x000fe2000f8e333f */
[----:B------:R-:W-:Y:S01]  /*c680*/  BSSY B6, `(.L_x_3453) ;  /* 0x000027a000067945 */ /* 0x000fe20003800000 */
[----:B------:R-:W-:Y:S01]  /*c690*/  ULDC.64 UR12, c[0x0][0x3f8] ;  /* 0x0000fe00000c7ab9 */ /* 0x000fe20000000a00 */
[----:B------:R-:W-:Y:S01]  /*c6a0*/  ULDC UR9, c[0x0][0xeac] ;  /* 0x0003ab0000097ab9 */ /* 0x000fe20000000800 */
[----:B------:R-:W-:Y:S01]  /*c6b0*/  ISETP.NE.U32.AND P0, PT, RZ, UR12, PT ;  /* 0x0000000cff007c0c */ /* 0x000fe2000bf05070 */
[----:B------:R-:W-:Y:S02]  /*c6c0*/  UIADD3 UR7, UR7, UR9, URZ ;  /* 0x0000000907077290 */ /* 0x000fe4000fffe03f */
[----:B------:R-:W2:Y:S01]  /*c6d0*/  LDC R2, c[0x0][0x288] ;  /* 0x0000a200ff027b82 */ /* 0x000ea20000000800 */
[----:B------:R-:W-:Y:S01]  /*c6e0*/  ISETP.NE.AND.EX P0, PT, RZ, UR13, PT, P0 ;  /* 0x0000000dff007c0c */ /* 0x000fe2000bf05300 */
[----:B------:R-:W-:Y:S01]  /*c6f0*/  USHF.L.U32 UR41, UR7, 0x7, URZ ;  /* 0x0000000707297899 */ /* 0x000fe2000800063f */
[----:B------:R-:W-:Y:S01]  /*c700*/  ULDC UR9, c[0x0][0xeb8] ;  /* 0x0003ae0000097ab9 */ /* 0x000fe20000000800 */
[----:B------:R-:W-:-:S02]  /*c710*/  UIADD3 UR6, UR10, -UR6, URZ ;  /* 0x800000060a067290 */ /* 0x000fc4000fffe03f */
[----:B------:R-:W-:Y:S02]  /*c720*/  UISETP.NE.AND UP0, UPT, UR9, 0x1, UPT ;  /* 0x000000010900788c */ /* 0x000fe4000bf05270 */
[----:B------:R-:W3:Y:S01]  /*c730*/  LDC R4, c[0x0][0x2e0] ;  /* 0x0000b800ff047b82 */ /* 0x000ee20000000800 */
[----:B------:R-:W-:Y:S01]  /*c740*/  IMAD.U32 R5, RZ, RZ, UR41 ;  /* 0x00000029ff057e24 */ /* 0x000fe2000f8e00ff */
[----:B------:R-:W-:Y:S02]  /*c750*/  ULDC UR7, c[0x0][0xec4] ;  /* 0x0003b10000077ab9 */ /* 0x000fe40000000800 */
[----:B------:R-:W-:Y:S01]  /*c760*/  UIMAD UR8, UR8, UR7, UR6 ;  /* 0x00000007080872a4 */ /* 0x000fe2000f8e0206 */
[----:B-1----:R-:W-:-:S04]  /*c770*/  SEL R3, R0, 0x1, P0 ;  /* 0x0000000100037807 */ /* 0x002fc80000000000 */
[----:B------:R-:W-:Y:S01]  /*c780*/  @UP0 ULDC UR6, c[0x0][0xebc] ;  /* 0x0003af0000060ab9 */ /* 0x000fe20000000800 */
[----:B------:R-:W-:Y:S01]  /*c790*/  @UP0 ULDC UR10, c[0x0][0xec0] ;  /* 0x0003b000000a0ab9 */ /* 0x000fe20000000800 */
[----:B------:R-:W-:Y:S02]  /*c7a0*/  UIMAD.WIDE.U32 UR6, UR8, UR6, URZ ;  /* 0x00000006080672a5 */ /* 0x000fe4000f8e003f */
[----:B------:R-:W-:Y:S01]  /*c7b0*/  UMOV UR43, UR8 ;  /* 0x00000008002b7c82 */ /* 0x000fe20008000000 */
[----:B--2---:R-:W-:Y:S01]  /*c7c0*/  IADD3 R2, R5, 0xdf, -R2 ;  /* 0x000000df05027810 */ /* 0x004fe20007ffe802 */
[----:B------:R-:W-:-:S04]  /*c7d0*/  @UP0 USHF.R.U32.HI UR43, URZ, UR10, UR7 ;  /* 0x0000000a3f2b0299 */ /* 0x000fc80008011607 */
[----:B------:R-:W-:Y:S01]  /*c7e0*/  UIADD3 UR42, -UR43, URZ, URZ ;  /* 0x0000003f2b2a7290 */ /* 0x000fe2000fffe13f */
[----:B---3--:R-:W-:-:S03]  /*c7f0*/  IMAD R0, R3, R4, 0x5f ;  /* 0x0000005f03007424 */ /* 0x008fc600078e0204 */
[----:B------:R-:W-:Y:S01]  /*c800*/  UIMAD UR42, UR9, UR42, UR8 ;  /* 0x0000002a092a72a4 */ /* 0x000fe2000f8e0208 */
[----:B------:R-:W-:Y:S02]  /*c810*/  IMAD R2, R3, R4, R2 ;  /* 0x0000000403027224 */ /* 0x000fe400078e0202 */
[----:B------:R-:W-:-:S04]  /*c820*/  IMAD.HI R0, R0, 0x2aaaaaab, RZ ;  /* 0x2aaaaaab00007827 */ /* 0x000fc800078e02ff */
[----:B------:R-:W-:Y:S01]  /*c830*/  IMAD.HI R2, R2, 0x2aaaaaab, RZ ;  /* 0x2aaaaaab02027827 */ /* 0x000fe200078e02ff */
[----:B------:R-:W-:-:S04]  /*c840*/  SHF.R.U32.HI R3, RZ, 0x1f, R0 ;  /* 0x0000001fff037819 */ /* 0x000fc80000011600 */
[----:B------:R-:W-:Y:S02]  /*c850*/  SHF.R.U32.HI R5, RZ, 0x1f, R2 ;  /* 0x0000001fff057819 */ /* 0x000fe40000011602 */
[----:B------:R-:W-:Y:S02]  /*c860*/  LEA.HI.SX32 R3, R0, R3, 0x1c ;  /* 0x0000000300037211 */ /* 0x000fe400078fe2ff */
[----:B------:R-:W-:-:S04]  /*c870*/  LEA.HI.SX32 R2, R2, R5, 0x1c ;  /* 0x0000000502027211 */ /* 0x000fc800078fe2ff */
[----:B------:R-:W-:-:S04]  /*c880*/  VIMNMX R19, R3, R2, PT ;  /* 0x0000000203137248 */ /* 0x000fc80003fe0100 */
[----:B------:R-:W-:-:S13]  /*c890*/  ISETP.GT.AND P0, PT, R19, RZ, PT ;  /* 0x000000ff1300720c */ /* 0x000fda0003f04270 */
        /* <DEDUP_REMOVED lines=19> */
.L_x_3454:
[----:B------:R-:W1:Y:S01]  /*c9d0*/  S2R R3, SR_CgaCtaId ;  /* 0x0000000000037919 */ /* 0x000e620000008800 */
[----:B------:R-:W-:-:S04]  /*c9e0*/  MOV R18, 0x400 ;  /* 0x0000040000127802 */ /* 0x000fc80000000f00 */
[----:B-1----:R-:W-:-:S04]  /*c9f0*/  LEA R18, R3, R18, 0x18 ;  /* 0x0000001203127211 */ /* 0x002fc800078ec0ff */
[----:B------:R-:W-:-:S04]  /*ca00*/  IADD3 R0, R18, 0x1c400, RZ ;  /* 0x0001c40012007810 */ /* 0x000fc80007ffe0ff */
[----:B------:R-:W-:-:S13]  /*ca10*/  LOP3.LUT P0, RZ, R0, 0x3ff, RZ, 0xc0, !PT ;  /* 0x000003ff00ff7812 */ /* 0x000fda000780c0ff */
[----:B------:R-:W-:Y:S05]  /*ca20*/  @!P0 BRA `(.L_x_3456) ;  /* 0x0000000000408947 */ /* 0x000fea0003800000 */
        /* <DEDUP_REMOVED lines=16> */
.L_x_3456:
        /* <DEDUP_REMOVED lines=19> */
.L_x_3458:
        /* <DEDUP_REMOVED lines=16> */
.L_x_3457:
[----:B------:R-:W-:Y:S01]  /*cd60*/  ULDC.64 UR4, c[0x0][0xaf0] ;  /* 0x0002bc0000047ab9 */ /* 0x000fe20000000a00 */
[----:B------:R-:W-:Y:S01]  /*cd70*/  IMAD.U32 R5, RZ, RZ, UR43 ;  /* 0x0000002bff057e24 */ /* 0x000fe2000f8e00ff */
[----:B------:R-:W-:Y:S01]  /*cd80*/  ISETP.NE.U32.AND P0, PT, RZ, UR4, PT ;  /* 0x00000004ff007c0c */ /* 0x000fe2000bf05070 */
[----:B------:R-:W1:Y:S01]  /*cd90*/  LDC R0, c[0x0][0x428] ;  /* 0x00010a00ff007b82 */ /* 0x000e620000000800 */
[----:B------:R-:W-:Y:S01]  /*cda0*/  MOV R6, UR43 ;  /* 0x0000002b00067c02 */ /* 0x000fe20008000f00 */
        /* <DEDUP_REMOVED lines=25> */
.L_x_3513:
[----:B------:R-:W-:Y:S01]  /*cf40*/  UMOV UR4, 0xffffffff ;  /* 0xffffffff00047882 */ /* 0x000fe20000000000 */
[----:B------:R-:W-:Y:S02]  /*cf50*/  SHF.R.S32.HI R7, RZ, 0x1f, R6 ;  /* 0x0000001fff077819 */ /* 0x000fe40000011406 */
[----:B------:R-:W-:Y:S05]  /*cf60*/  BRA.DIV UR4, `(.L_x_3460) ;  /* 0x0000002604b47947 */ /* 0x000fea000b800000 */
[----:B------:R-:W-:-:S13]  /*cf70*/  ELECT P6, URZ, PT ;  /* 0x00000000003f782f */ /* 0x000fda00038c0000 */
.L_x_3516:
[----:B------:R-:W-:Y:S05]  /*cf80*/  @!P6 BRA `(.L_x_3461) ;  /* 0x0000000000c8e947 */ /* 0x000fea0003800000 */
[----:B------:R-:W-:Y:S01]  /*cf90*/  MOV R4, R6 ;  /* 0x0000000600047202 */ /* 0x000fe20000000f00 */
        /* <DEDUP_REMOVED lines=13> */
[----:B------:R-:W-:-:S05]  /*d070*/  IMAD.WIDE.U32 R4, R6, UR4, R4 ;  /* 0x0000000406047c25 */ /* 0x000fca000f8e0004 */
[----:B------:R-:W-:Y:S02]  /*d080*/  IADD3 R9, R5, R9, RZ ;  /* 0x0000000905097210 */ /* 0x000fe40007ffe0ff */
[----:B------:R-:W-:-:S04]  /*d090*/  LEA R10, P2, R4, R2, 0x2 ;  /* 0x00000002040a7211 */ /* 0x000fc800078410ff */
[----:B------:R-:W-:-:S05]  /*d0a0*/  LEA.HI.X R11, R4, R3, R9, 0x2, P2 ;  /* 0x00000003040b7211 */ /* 0x000fca00010f1409 */
[----:B------:R1:W5:Y:S04]  /*d0b0*/  LDG.E R4, desc[UR46][R10.64] ;  /* 0x0000002e0a047981 */ /* 0x000368000c1e1900 */
.L_x_3462:
[----:B-1----:R-:W-:Y:S01]  /*d0c0*/  IMAD R10, R16, 0x8, R18 ;  /* 0x00000008100a7824 */ /* 0x002fe200078e0212 */
[----:B------:R-:W-:-:S04]  /*d0d0*/  SHF.L.U32 R5, R17, 0x1f, RZ ;  /* 0x0000001f11057819 */ /* 0x000fc800000006ff */
[----:B------:R-:W1:Y:S02]  /*d0e0*/  SYNCS.PHASECHK.TRANS64.TRYWAIT P2, [R10+URZ+0x32440], R5 ;  /* 0x032440050a0075a7 */ /* 0x000e64000804017f */
[----:B-1----:R-:W-:Y:S05]  /*d0f0*/  @!P2 BRA `(.L_x_3463) ;  /* 0x000000240070a947 */ /* 0x002fea0003800000 */
.L_x_3517:
        /* <DEDUP_REMOVED lines=11> */
.L_x_3464:
        /* <DEDUP_REMOVED lines=16> */
.L_x_3461:
[----:B------:R-:W2:Y:S01]  /*d2b0*/  LDL.LU R9, [R1+0x4] ;  /* 0x0000040001097983 */ /* 0x000ea20000300800 */
[----:B------:R-:W-:Y:S05]  /*d2c0*/  WARPSYNC.ALL ;  /* 0x0000000000007948 */ /* 0x000fea0003800000 */
[----:B------:R-:W-:Y:S01]  /*d2d0*/  BAR.SYNC.DEFER_BLOCKING 0x8, 0x120 ;  /* 0x0204800000007b1d */ /* 0x000fe20000010000 */
[----:B------:R-:W-:-:S05]  /*d2e0*/  ELECT P2, URZ, PT ;  /* 0x00000000003f782f */ /* 0x000fca0003840000 */
[----:B------:R-:W-:Y:S01]  /*d2f0*/  BSSY B0, `(.L_x_3465) ;  /* 0x0000030000007945 */ /* 0x000fe20003800000 */
[----:B--2---:R-:W-:-:S05]  /*d300*/  IADD3 R9, R9, 0x1, RZ ;  /* 0x0000000109097810 */ /* 0x004fca0007ffe0ff */
[----:B------:R1:W-:Y:S02]  /*d310*/  STL [R1+0x4], R9 ;  /* 0x0000040901007387 */ /* 0x0003e40000100800 */
[----:B------:R-:W-:Y:S05]  /*d320*/  @!P2 BRA `(.L_x_3466) ;  /* 0x0000000000b0a947 */ /* 0x000fea0003800000 */
        /* <DEDUP_REMOVED lines=14> */
[----:B--2---:R-:W-:Y:S01]  /*d410*/  IMAD.MOV.U32 R5, RZ, RZ, 0x10000 ;  /* 0x00010000ff057424 */ /* 0x004fe200078e00ff */
        /* <DEDUP_REMOVED lines=22> */
[----:B--2---:R-:W-:Y:S01]  /*d580*/  UIADD3 UR8, UR17, 0x2e400, URZ ;  /* 0x0002e40011087890 */ /* 0x004fe2000fffe03f */
[----:B------:R-:W-:-:S02]  /*d590*/  UMOV UR10, 0xc0 ;  /* 0x000000c0000a7882 */ /* 0x000fc40000000000 */
[----:B------:R-:W-:Y:S01]  /*d5a0*/  UMOV UR17, UR33 ;  /* 0x0000002100117c82 */ /* 0x000fe20008000000 */
[----:B------:R-:W-:Y:S01]  /*d5b0*/  UMOV UR9, UR33 ;  /* 0x0000002100097c82 */ /* 0x000fe20008000000 */
[----:B------:R3:W-:Y:S04]  /*d5c0*/  UTMALDG.4D [UR16], [UR6], desc[UR14] ;  /* 0x00000e10060075b4 */ /* 0x0007e80008019000 */
[----:B------:R3:W-:Y:S02]  /*d5d0*/  UTMALDG.4D [UR8], [UR6], desc[UR14] ;  /* 0x00000e08060075b4 */ /* 0x0007e40008019000 */
[----:B---3--:R-:W-:Y:S01]  /*d5e0*/  NOP ;  /* 0x0000000000007918 */ /* 0x008fe20000000000 */
.L_x_3466:
[----:B------:R-:W-:Y:S05]  /*d5f0*/  BSYNC B0 ;  /* 0x0000000000007941 */ /* 0x000fea0003800000 */
.L_x_3465:
[----:B------:R-:W-:-:S04]  /*d600*/  LEA.HI R5, R9, R9, RZ, 0x1 ;  /* 0x0000000909057211 */ /* 0x000fc800078f08ff */
[----:B------:R-:W-:-:S04]  /*d610*/  LOP3.LUT R5, R5, 0xfffffffe, RZ, 0xc0, !PT ;  /* 0xfffffffe05057812 */ /* 0x000fc800078ec0ff */
[----:B------:R-:W-:-:S04]  /*d620*/  IADD3 R5, R9, -R5, RZ ;  /* 0x8000000509057210 */ /* 0x000fc80007ffe0ff */
[----:B------:R-:W-:-:S04]  /*d630*/  SHF.L.U32 R5, R5, 0x1f, RZ ;  /* 0x0000001f05057819 */ /* 0x000fc800000006ff */
[----:B------:R-:W2:Y:S02]  /*d640*/  SYNCS.PHASECHK.TRANS64.TRYWAIT P2, [R18+URZ+0x32420], R5 ;  /* 0x03242005120075a7 */ /* 0x000ea4000804017f */
[----:B--2---:R-:W-:Y:S05]  /*d650*/  @!P2 BRA `(.L_x_3467) ;  /* 0x00000020002ca947 */ /* 0x004fea0003800000 */
.L_x_3518:
[----:B------:R-:W-:Y:S01]  /*d660*/  ULDC.64 UR4, c[0x0][0x408] ;  /* 0x0001020000047ab9 */ /* 0x000fe20000000a00 */
[----:B------:R-:W-:Y:S04]  /*d670*/  BSSY B0, `(.L_x_3468) ;  /* 0x0000030000007945 */ /* 0x000fe80003800000 */
[----:B------:R-:W-:Y:S05]  /*d680*/  @!P6 BRA `(.L_x_3469) ;  /* 0x0000000000b8e947 */ /* 0x000fea0003800000 */
[----:B------:R-:W-:Y:S01]  /*d690*/  IMAD R10, R16, 0x8, R18 ;  /* 0x00000008100a7824 */ /* 0x000fe200078e0212 */
[----:B--2---:R-:W-:Y:S01]  /*d6a0*/  SHF.L.U32 R5, R17, 0x1f, RZ ;  /* 0x0000001f11057819 */ /* 0x004fe200000006ff */
[----:B-1----:R-:W1:Y:S03]  /*d6b0*/  S2R R9, SR_TID.X ;  /* 0x0000000000097919 */ /* 0x002e660000002100 */
[----:B------:R-:W2:Y:S01]  /*d6c0*/  SYNCS.PHASECHK.TRANS64.TRYWAIT P2, [R10+URZ+0x32460], R5 ;  /* 0x032460050a0075a7 */ /* 0x000ea2000804017f */
[----:B-1----:R-:W-:-:S04]  /*d6d0*/  LOP3.LUT R9, R9, 0x7f, RZ, 0xc0, !PT ;  /* 0x0000007f09097812 */ /* 0x002fc800078ec0ff */
[----:B------:R-:W-:Y:S01]  /*d6e0*/  ISETP.NE.AND P3, PT, R9, RZ, PT ;  /* 0x000000ff0900720c */ /* 0x000fe20003f65270 */
[----:B--2---:R-:W-:-:S12]  /*d6f0*/  @!P2 BRA `(.L_x_3470) ;  /* 0x000000200018a947 */ /* 0x004fd80003800000 */
.L_x_3519:
        /* <DEDUP_REMOVED lines=8> */
.L_x_3471:
        /* <DEDUP_REMOVED lines=31> */
.L_x_3469:
[----:B------:R-:W-:Y:S05]  /*d970*/  BSYNC B0 ;  /* 0x0000000000007941 */ /* 0x000fea0003800000 */
.L_x_3468:
[----:B------:R-:W-:-:S13]  /*d980*/  ISETP.GE.AND P2, PT, R19, 0x2, PT ;  /* 0x000000021300780c */ /* 0x000fda0003f46270 */
[----:B------:R-:W-:Y:S05]  /*d990*/  @!P2 BRA `(.L_x_3472) ;  /* 0x0000001000c4a947 */ /* 0x000fea0003800000 */
[C---:B--2---:R-:W-:Y:S02]  /*d9a0*/  LOP3.LUT R5, R19.reuse, 0x1, RZ, 0xc0, !PT ;  /* 0x0000000113057812 */ /* 0x044fe400078ec0ff */
[----:B-1----:R-:W-:Y:S02]  /*d9b0*/  IADD3 R9, R19, -0x2, RZ ;  /* 0xfffffffe13097810 */ /* 0x002fe40007ffe0ff */
[----:B------:R-:W-:-:S03]  /*d9c0*/  ISETP.NE.U32.AND P2, PT, R5, 0x1, PT ;  /* 0x000000010500780c */ /* 0x000fc60003f45070 */
[----:B------:R-:W-:-:S10]  /*d9d0*/  IMAD.MOV.U32 R8, RZ, RZ, R9 ;  /* 0x000000ffff087224 */ /* 0x000fd400078e0009 */
[----:B------:R-:W-:Y:S05]  /*d9e0*/  @!P2 BRA `(.L_x_3473) ;  /* 0x000000040088a947 */ /* 0x000fea0003800000 */
[----:B------:R-:W-:Y:S01]  /*d9f0*/  VIADD R16, R16, 0x1 ;  /* 0x0000000110107836 */ /* 0x000fe20000000000 */
[----:B------:R-:W-:Y:S04]  /*da00*/  BSSY B0, `(.L_x_3474) ;  /* 0x000005f000007945 */ /* 0x000fe80003800000 */
[----:B------:R-:W-:-:S04]  /*da10*/  ISETP.NE.AND P2, PT, R16, 0x2, PT ;  /* 0x000000021000780c */ /* 0x000fc80003f45270 */
[----:B------:R-:W-:Y:S02]  /*da20*/  SEL R8, RZ, 0x1, P2 ;  /* 0x00000001ff087807 */ /* 0x000fe40001000000 */
[----:B------:R-:W-:Y:S02]  /*da30*/  SEL R16, R16, RZ, P2 ;  /* 0x000000ff10107207 */ /* 0x000fe40001000000 */
[----:B------:R-:W-:Y:S01]  /*da40*/  LOP3.LUT R17, R17, R8, RZ, 0x3c, !PT ;  /* 0x0000000811117212 */ /* 0x000fe200078e3cff */
[----:B------:R-:W-:Y:S06]  /*da50*/  @!P6 BRA `(.L_x_3475) ;  /* 0x000000040064e947 */ /* 0x000fec0003800000 */
        /* <DEDUP_REMOVED lines=14> */
[----:B------:R-:W-:-:S03]  /*db40*/  IMAD.WIDE.U32 R4, R6, UR6, R4 ;  /* 0x0000000606047c25 */ /* 0x000fc6000f8e0004 */
[----:B------:R-:W-:Y:S02]  /*db50*/  LEA R2, P2, R4, R2, 0x2 ;  /* 0x0000000204027211 */ /* 0x000fe400078410ff */
[----:B------:R-:W-:-:S04]  /*db60*/  IADD3 R10, R10, R5, RZ ;  /* 0x000000050a0a7210 */ /* 0x000fc80007ffe0ff */
[----:B------:R-:W-:-:S05]  /*db70*/  LEA.HI.X R3, R4, R3, R10, 0x2, P2 ;  /* 0x0000000304037211 */ /* 0x000fca00010f140a */
[----:B------:R1:W5:Y:S02]  /*db80*/  LDG.E R4, desc[UR46][R2.64] ;  /* 0x0000002e02047981 */ /* 0x000364000c1e1900 */
.L_x_3476:
[----:B-1----:R-:W1:Y:S01]  /*db90*/  S2R R2, SR_TID.X ;  /* 0x0000000000027919 */ /* 0x002e620000002100 */
[----:B------:R-:W-:Y:S02]  /*dba0*/  SHF.L.U32 R3, R17, 0x1f, RZ ;  /* 0x0000001f11037819 */ /* 0x000fe400000006ff */
[----:B-1----:R-:W-:Y:S01]  /*dbb0*/  LOP3.LUT R5, R2, 0x7f, RZ, 0xc0, !PT ;  /* 0x0000007f02057812 */ /* 0x002fe200078ec0ff */
[----:B------:R-:W-:-:S03]  /*dbc0*/  IMAD R2, R16, 0x8, R18 ;  /* 0x0000000810027824 */ /* 0x000fc600078e0212 */
[----:B------:R-:W-:Y:S01]  /*dbd0*/  ISETP.NE.AND P2, PT, R5, RZ, PT ;  /* 0x000000ff0500720c */ /* 0x000fe20003f45270 */
[----:B------:R-:W1:Y:S02]  /*dbe0*/  SYNCS.PHASECHK.TRANS64.TRYWAIT P3, [R2+URZ+0x32440], R3 ;  /* 0x03244003020075a7 */ /* 0x000e64000806017f */
[----:B-1----:R-:W-:Y:S10]  /*dbf0*/  @!P3 BRA `(.L_x_3477) ;  /* 0x0000001800ecb947 */ /* 0x002ff40003800000 */
.L_x_3520:
        /* <DEDUP_REMOVED lines=8> */
.L_x_3478:
        /* <DEDUP_REMOVED lines=17> */
.L_x_3521:
        /* <DEDUP_REMOVED lines=8> */
.L_x_3480:
        /* <DEDUP_REMOVED lines=30> */
.L_x_3475:
[----:B------:R-:W-:Y:S05]  /*dff0*/  BSYNC B0 ;  /* 0x0000000000007941 */ /* 0x000fea0003800000 */
.L_x_3474:
[----:B------:R-:W-:-:S07]  /*e000*/  VIADD R8, R19, 0xfffffffd ;  /* 0xfffffffd13087836 */ /* 0x000fce0000000000 */
.L_x_3473:
[----:B------:R-:W-:Y:S01]  /*e010*/  ISETP.NE.AND P2, PT, R9, RZ, PT ;  /* 0x000000ff0900720c */ /* 0x000fe20003f45270 */
[----:B------:R-:W-:-:S12]  /*e020*/  BSSY B0, `(.L_x_3472) ;  /* 0x00000c8000007945 */ /* 0x000fd80003800000 */
[----:B------:R-:W-:Y:S05]  /*e030*/  @!P2 BRA `(.L_x_3481) ;  /* 0x0000000c0018a947 */ /* 0x000fea0003800000 */
.L_x_3496:
        /* <DEDUP_REMOVED lines=8> */
[----:B------:R-:W-:Y:S01]  /*e0c0*/  MOV R10, R8 ;  /* 0x00000008000a7202 */ /* 0x000fe20000000f00 */
        /* <DEDUP_REMOVED lines=13> */
[----:B------:R-:W-:-:S05]  /*e1a0*/  IMAD.WIDE.U32 R2, R6, UR4, R2 ;  /* 0x0000000406027c25 */ /* 0x000fca000f8e0002 */
[----:B------:R-:W-:Y:S02]  /*e1b0*/  IADD3 R11, R11, R3, RZ ;  /* 0x000000030b0b7210 */ /* 0x000fe40007ffe0ff */
[----:B-1----:R-:W-:-:S04]  /*e1c0*/  LEA R4, P2, R2, R4, 0x2 ;  /* 0x0000000402047211 */ /* 0x002fc800078410ff */
[----:B------:R-:W-:-:S05]  /*e1d0*/  LEA.HI.X R5, R2, R5, R11, 0x2, P2 ;  /* 0x0000000502057211 */ /* 0x000fca00010f140b */
[----:B------:R1:W5:Y:S04]  /*e1e0*/  LDG.E R4, desc[UR46][R4.64] ;  /* 0x0000002e04047981 */ /* 0x000368000c1e1900 */
.L_x_3484:
[----:B------:R-:W1:Y:S01]  /*e1f0*/  S2R R2, SR_TID.X ;  /* 0x0000000000027919 */ /* 0x000e620000002100 */
[----:B------:R-:W-:Y:S01]  /*e200*/  IMAD R3, R9, 0x8, R18 ;  /* 0x0000000809037824 */ /* 0x000fe200078e0212 */
[----:B-1----:R-:W-:Y:S02]  /*e210*/  LOP3.LUT R5, R2, 0x7f, RZ, 0xc0, !PT ;  /* 0x0000007f02057812 */ /* 0x002fe400078ec0ff */
[----:B------:R-:W-:Y:S02]  /*e220*/  SHF.L.U32 R2, R17, 0x1f, RZ ;  /* 0x0000001f11027819 */ /* 0x000fe400000006ff */
[----:B------:R-:W-:Y:S02]  /*e230*/  ISETP.NE.AND P2, PT, R5, RZ, PT ;  /* 0x000000ff0500720c */ /* 0x000fe40003f45270 */
[----:B------:R-:W1:Y:S02]  /*e240*/  SYNCS.PHASECHK.TRANS64.TRYWAIT P3, [R3+URZ+0x32440], R2 ;  /* 0x03244002030075a7 */ /* 0x000e64000806017f */
[----:B-1----:R-:W-:Y:S09]  /*e250*/  @!P3 BRA `(.L_x_3485) ;  /* 0x00000014007cb947 */ /* 0x002ff20003800000 */
.L_x_3522:
        /* <DEDUP_REMOVED lines=8> */
.L_x_3486:
        /* <DEDUP_REMOVED lines=17> */
.L_x_3523:
        /* <DEDUP_REMOVED lines=8> */
.L_x_3488:
        /* <DEDUP_REMOVED lines=30> */
.L_x_3483:
[----:B------:R-:W-:Y:S05]  /*e650*/  BSYNC B1 ;  /* 0x0000000000017941 */ /* 0x000fea0003800000 */
.L_x_3482:
[----:B------:R-:W-:Y:S01]  /*e660*/  VIADD R9, R9, 0x1 ;  /* 0x0000000109097836 */ /* 0x000fe20000000000 */
[----:B------:R-:W-:Y:S04]  /*e670*/  BSSY B1, `(.L_x_3489) ;  /* 0x000005f000017945 */ /* 0x000fe80003800000 */
        /* <DEDUP_REMOVED lines=8> */
[----:B------:R-:W-:-:S04]  /*e700*/  IMAD R11, R7, UR4, RZ ;  /* 0x00000004070b7c24 */ /* 0x000fc8000f8e02ff */
[----:B------:R-:W-:Y:S01]  /*e710*/  IMAD R11, R6, UR5, R11 ;  /* 0x00000005060b7c24 */ /* 0x000fe2000f8e020b */
[----:B-1----:R-:W-:-:S13]  /*e720*/  ISETP.NE.AND P2, PT, R5, 0x1, PT ;  /* 0x000000010500780c */ /* 0x002fda0003f45270 */
[----:B------:R-:W1:Y:S02]  /*e730*/  @P2 LDC.64 R2, c[0x0][0x420] ;  /* 0x00010800ff022b82 */ /* 0x000e640000000a00 */
[----:B-1----:R-:W-:Y:S01]  /*e740*/  @P2 IMAD.HI.U32 R4, R9, R2, RZ ;  /* 0x0000000209042227 */ /* 0x002fe200078e00ff */
[----:B------:R-:W-:-:S04]  /*e750*/  MOV R2, R9 ;  /* 0x0000000900027202 */ /* 0x000fc80000000f00 */
[----:B------:R-:W-:-:S04]  /*e760*/  @P2 SHF.R.U32.HI R2, RZ, R3, R4 ;  /* 0x00000003ff022219 */ /* 0x000fc80000011604 */
[--C-:B------:R-:W-:Y:S01]  /*e770*/  SHF.R.S32.HI R3, RZ, 0x1f, R2.reuse ;  /* 0x0000001fff037819 */ /* 0x100fe20000011402 */
[----:B------:R-:W-:-:S04]  /*e780*/  IMAD.MOV R4, RZ, RZ, -R2 ;  /* 0x000000ffff047224 */ /* 0x000fc800078e0a02 */
[----:B------:R-:W-:Y:S02]  /*e790*/  IMAD R9, R5, R4, R9 ;  /* 0x0000000405097224 */ /* 0x000fe400078e0209 */
[----:B------:R-:W1:Y:S01]  /*e7a0*/  LDC.64 R4, c[0x0][0x3f8] ;  /* 0x0000fe00ff047b82 */ /* 0x000e620000000a00 */
[----:B------:R-:W-:-:S04]  /*e7b0*/  IMAD.WIDE.U32 R2, R6, UR4, R2 ;  /* 0x0000000406027c25 */ /* 0x000fc8000f8e0002 */
[----:B------:R-:W-:Y:S01]  /*e7c0*/  IMAD.IADD R11, R11, 0x1, R3 ;  /* 0x000000010b0b7824 */ /* 0x000fe200078e0203 */
[----:B-1----:R-:W-:-:S04]  /*e7d0*/  LEA R4, P2, R2, R4, 0x2 ;  /* 0x0000000402047211 */ /* 0x002fc800078410ff */
[----:B------:R-:W-:-:S05]  /*e7e0*/  LEA.HI.X R5, R2, R5, R11, 0x2, P2 ;  /* 0x0000000502057211 */ /* 0x000fca00010f140b */
[----:B------:R1:W5:Y:S04]  /*e7f0*/  LDG.E R4, desc[UR46][R4.64] ;  /* 0x0000002e04047981 */ /* 0x000368000c1e1900 */
.L_x_3491:
[----:B------:R-:W1:Y:S01]  /*e800*/  S2R R2, SR_TID.X ;  /* 0x0000000000027919 */ /* 0x000e620000002100 */
[----:B------:R-:W-:Y:S02]  /*e810*/  SHF.L.U32 R3, R17, 0x1f, RZ ;  /* 0x0000001f11037819 */ /* 0x000fe400000006ff */
[----:B-1----:R-:W-:Y:S02]  /*e820*/  LOP3.LUT R5, R2, 0x7f, RZ, 0xc0, !PT ;  /* 0x0000007f02057812 */ /* 0x002fe400078ec0ff */
[----:B------:R-:W-:Y:S02]  /*e830*/  LEA R2, R16, R18, 0x3 ;  /* 0x0000001210027211 */ /* 0x000fe400078e18ff */
[----:B------:R-:W-:Y:S02]  /*e840*/  ISETP.NE.AND P2, PT, R5, RZ, PT ;  /* 0x000000ff0500720c */ /* 0x000fe40003f45270 */
[----:B------:R-:W1:Y:S02]  /*e850*/  SYNCS.PHASECHK.TRANS64.TRYWAIT P3, [R2+URZ+0x32440], R3 ;  /* 0x03244003020075a7 */ /* 0x000e64000806017f */
[----:B-1----:R-:W-:Y:S09]  /*e860*/  @!P3 BRA `(.L_x_3492) ;  /* 0x000000100020b947 */ /* 0x002ff20003800000 */
.L_x_3524:
        /* <DEDUP_REMOVED lines=8> */
.L_x_3493:
        /* <DEDUP_REMOVED lines=17> */
.L_x_3525:
        /* <DEDUP_REMOVED lines=8> */
.L_x_3495:
        /* <DEDUP_REMOVED lines=30> */
.L_x_3490:
[----:B------:R-:W-:Y:S05]  /*ec60*/  BSYNC B1 ;  /* 0x0000000000017941 */ /* 0x000fea0003800000 */
.L_x_3489:
[C---:B------:R-:W-:Y:S02]  /*ec70*/  ISETP.GT.AND P2, PT, R8.reuse, 0x1, PT ;  /* 0x000000010800780c */ /* 0x040fe40003f44270 */
[----:B------:R-:W-:-:S11]  /*ec80*/  IADD3 R8, R8, -0x2, RZ ;  /* 0xfffffffe08087810 */ /* 0x000fd60007ffe0ff */
[----:B------:R-:W-:Y:S05]  /*ec90*/  @P2 BRA `(.L_x_3496) ;  /* 0xfffffff000e82947 */ /* 0x000fea000383ffff */
.L_x_3481:
[----:B------:R-:W-:Y:S05]  /*eca0*/  BSYNC B0 ;  /* 0x0000000000007941 */ /* 0x000fea0003800000 */
.L_x_3472:
[----:B------:R3:W5:Y:S01]  /*ecb0*/  LDL R6, [R1] ;  /* 0x0000000001067983 */ /* 0x0007620000100800 */
[----:B------:R-:W-:Y:S01]  /*ecc0*/  VIADD R16, R16, 0x1 ;  /* 0x0000000110107836 */ /* 0x000fe20000000000 */
[----:B------:R-:W-:Y:S04]  /*ecd0*/  BSSY B0, `(.L_x_3497) ;  /* 0x0000012000007945 */ /* 0x000fe80003800000 */
[----:B------:R-:W-:-:S04]  /*ece0*/  ISETP.NE.AND P0, PT, R16, 0x2, PT ;  /* 0x000000021000780c */ /* 0x000fc80003f05270 */
[----:B------:R-:W-:-:S04]  /*ecf0*/  SEL R0, RZ, 0x1, P0 ;  /* 0x00000001ff007807 */ /* 0x000fc80000000000 */
[----:B------:R-:W-:Y:S01]  /*ed00*/  LOP3.LUT R17, R17, R0, RZ, 0x3c, !PT ;  /* 0x0000000011117212 */ /* 0x000fe200078e3cff */
[----:B---3--:R-:W-:Y:S06]  /*ed10*/  @P1 BRA `(.L_x_3498) ;  /* 0x0000000000341947 */ /* 0x008fec0003800000 */
[----:B--2---:R-:W2:Y:S01]  /*ed20*/  S2R R5, SR_LANEID ;  /* 0x0000000000057919 */ /* 0x004ea20000000000 */
[----:B------:R-:W-:Y:S01]  /*ed30*/  VOTEU.ANY UR6, UPT, PT ;  /* 0x0000000000067886 */ /* 0x000fe200038e0100 */
[----:B------:R-:W3:Y:S01]  /*ed40*/  LDC.64 R2, c[0x0][0xef0] ;  /* 0x0003bc00ff027b82 */ /* 0x000ee20000000a00 */
[----:B------:R-:W2:Y:S02]  /*ed50*/  FLO.U32 R0, UR6 ;  /* 0x0000000600007d00 */ /* 0x000ea400080e0000 */
[----:B--2---:R-:W-:-:S06]  /*ed60*/  ISETP.EQ.U32.AND P1, PT, R0, R5, PT ;  /* 0x000000050000720c */ /* 0x004fcc0003f22070 */
[----:B------:R-:W3:Y:S07]  /*ed70*/  POPC R5, UR6 ;  /* 0x0000000600057d09 */ /* 0x000eee0008000000 */
[----:B---3--:R-:W2:Y:S01]  /*ed80*/  @P1 ATOMG.E.ADD.STRONG.GPU PT, R3, desc[UR46][R2.64], R5 ;  /* 0x00000005020319a8 */ /* 0x008ea200081ee1ee */
[----:B------:R-:W3:Y:S02]  /*ed90*/  S2R R4, SR_LTMASK ;  /* 0x0000000000047919 */ /* 0x000ee40000003900 */
[----:B---3--:R-:W-:-:S04]  /*eda0*/  LOP3.LUT R4, R4, UR6, RZ, 0xc0, !PT ;  /* 0x0000000604047c12 */ /* 0x008fc8000f8ec0ff */
[----:B------:R-:W3:Y:S01]  /*edb0*/  POPC R7, R4 ;  /* 0x0000000400077309 */ /* 0x000ee20000000000 */
[----:B--2---:R-:W3:Y:S02]  /*edc0*/  SHFL.IDX PT, R0, R3, R0, 0x1f ;  /* 0x00001f0003007589 */ /* 0x004ee400000e0000 */
[----:B---3-5:R-:W-:-:S05]  /*edd0*/  IADD3 R6, R0, UR44, R7 ;  /* 0x0000002c00067c10 */ /* 0x028fca000fffe007 */
[----:B------:R3:W-:Y:S02]  /*ede0*/  STL [R1], R6 ;  /* 0x0000000601007387 */ /* 0x0007e40000100800 */
.L_x_3498:
[----:B------:R-:W-:Y:S05]  /*edf0*/  BSYNC B0 ;  /* 0x0000000000007941 */ /* 0x000fea0003800000 */
.L_x_3497:
[----:B------:R-:W-:Y:S01]  /*ee00*/  SEL R16, R16, RZ, P0 ;  /* 0x000000ff10107207 */ /* 0x000fe20000000000 */
[----:B-----5:R-:W-:-:S07]  /*ee10*/  IMAD.MOV.U32 R13, RZ, RZ, R6 ;  /* 0x000000ffff0d7224 */ /* 0x020fce00078e0006 */
.L_x_3455:
[----:B------:R-:W-:Y:S05]  /*ee20*/  BSYNC B6 ;  /* 0x0000000000067941 */ /* 0x000fea0003800000 */
.L_x_3453:
[----:B------:R-:W-:-:S03]  /*ee30*/  UMOV UR6, 0xffffffff ;  /* 0xffffffff00067882 */ /* 0x000fc60000000000 */
[----:B------:R-:W-:Y:S05]  /*ee40*/  BRA.DIV UR6, `(.L_x_3499) ;  /* 0x0000000a06d07947 */ /* 0x000fea000b800000 */
[----:B------:R4:W1:Y:S02]  /*ee50*/  SHFL.IDX PT, R14, R13, RZ, 0x1f ;  /* 0x00001fff0d0e7589 */ /* 0x00086400000e0000 */
.L_x_3528:
[----:B------:R-:W5:Y:S01]  /*ee60*/  S2R R0, SR_TID.X ;  /* 0x0000000000007919 */ /* 0x000f620000002100 */
[----:B------:R-:W-:Y:S05]  /*ee70*/  WARPSYNC.ALL ;  /* 0x0000000000007948 */ /* 0x000fea0003800000 */
[----:B------:R-:W-:Y:S01]  /*ee80*/  BAR.SYNC.DEFER_BLOCKING 0x4, 0x120 ;  /* 0x0104800000007b1d */ /* 0x000fe20000010000 */
[----:B-1----:R-:W-:-:S05]  /*ee90*/  MOV R2, R14 ;  /* 0x0000000e00027202 */ /* 0x002fca0000000f00 */
[----:B------:R-:W-:Y:S01]  /*eea0*/  ULDC UR6, c[0x0][0xea8] ;  /* 0x0003aa0000067ab9 */ /* 0x000fe20000000800 */
[----:B------:R1:W-:Y:S01]  /*eeb0*/  STL [R1], R2 ;  /* 0x0000000201007387 */ /* 0x0003e20000100800 */
        /* <DEDUP_REMOVED lines=8> */
[----:B-1----:R-:W-:Y:S05]  /*ef40*/  @!P0 BRA `(.L_x_3500) ;  /* 0xffffffd400508947 */ /* 0x002fea000383ffff */
.L_x_3450:
[----:B------:R-:W5:Y:S01]  /*ef50*/  LDL.LU R0, [R1+0x4] ;  /* 0x0000040001007983 */ /* 0x000f620000300800 */
[----:B--2---:R-:W1:Y:S01]  /*ef60*/  S2R R5, SR_CgaCtaId ;  /* 0x0000000000057919 */ /* 0x004e620000008800 */
[----:B-----5:R-:W-:-:S05]  /*ef70*/  VIADD R0, R0, 0x1 ;  /* 0x0000000100007836 */ /* 0x020fca0000000000 */
        /* <DEDUP_REMOVED lines=8> */
.L_x_3529:
        /* <DEDUP_REMOVED lines=9> */
[----:B------:R-:W2:Y:S02]  /*f090*/  LDL.LU R2, [R1+0x8] ;  /* 0x0000080001027983 */ /* 0x000ea40000300800 */
[----:B--2---:R-:W-:-:S04]  /*f0a0*/  LOP3.LUT R0, R2, 0x2, RZ, 0xfc, !PT ;  /* 0x0000000202007812 */ /* 0x004fc800078efcff */
[----:B------:R-:W-:-:S13]  /*f0b0*/  ISETP.NE.AND P2, PT, R0, 0x3, PT ;  /* 0x000000030000780c */ /* 0x000fda0003f45270 */
[----:B------:R-:W-:Y:S05]  /*f0c0*/  @!P2 BRA `(.L_x_3504) ;  /* 0x000000000004a947 */ /* 0x000fea0003800000 */
[----:B------:R-:W-:Y:S01]  /*f0d0*/  BPT.TRAP 0x1 ;  /* 0x000000040000795c */ /* 0x000fe20000300000 */
.L_x_3504:
[----:B------:R-:W-:Y:S01]  /*f0e0*/  IADD3 R3, R7, 0x32440, RZ ;  /* 0x0003244007037810 */ /* 0x000fe20007ffe0ff */
[----:B------:R-:W-:Y:S01]  /*f0f0*/  VIADD R0, R16, 0x1 ;  /* 0x0000000110007836 */ /* 0x000fe20000000000 */
[----:B------:R-:W-:-:S03]  /*f100*/  SHF.L.U32 R4, R17, 0x1f, RZ ;  /* 0x0000001f11047819 */ /* 0x000fc600000006ff */
[----:B------:R-:W-:Y:S01]  /*f110*/  IMAD R5, R16, 0x8, R3 ;  /* 0x0000000810057824 */ /* 0x000fe200078e0203 */
[----:B------:R-:W-:-:S03]  /*f120*/  ISETP.NE.AND P1, PT, R0, 0x2, PT ;  /* 0x000000020000780c */ /* 0x000fc60003f25270 */
[----:B------:R-:W1:Y:S01]  /*f130*/  SYNCS.PHASECHK.TRANS64.TRYWAIT P0, [R5+URZ], R4 ;  /* 0x00000004050075a7 */ /* 0x000e62000800017f */
[----:B------:R-:W-:-:S04]  /*f140*/  SEL R2, RZ, 0x1, P1 ;  /* 0x00000001ff027807 */ /* 0x000fc80000800000 */
[----:B------:R-:W-:Y:S02]  /*f150*/  LOP3.LUT R17, R17, R2, RZ, 0x3c, !PT ;  /* 0x0000000211117212 */ /* 0x000fe400078e3cff */
[----:B------:R-:W-:Y:S02]  /*f160*/  SEL R2, R0, RZ, P1 ;  /* 0x000000ff00027207 */ /* 0x000fe40000800000 */
[----:B------:R-:W-:Y:S02]  /*f170*/  SHF.L.U32 R0, R17, 0x1f, RZ ;  /* 0x0000001f11007819 */ /* 0x000fe400000006ff */
[----:B------:R-:W-:Y:S01]  /*f180*/  LEA R3, R2, R3, 0x3 ;  /* 0x0000000302037211 */ /* 0x000fe200078e18ff */
[----:B-1----:R-:W-:Y:S06]  /*f190*/  @!P0 BRA `(.L_x_3505) ;  /* 0x0000000800348947 */ /* 0x002fec0003800000 */
.L_x_3530:
[----:B------:R-:W2:Y:S02]  /*f1a0*/  SYNCS.PHASECHK.TRANS64.TRYWAIT P0, [R3+URZ], R0 ;  /* 0x00000000030075a7 */ /* 0x000ea4000800017f */
[----:B--2---:R-:W-:Y:S05]  /*f1b0*/  @!P0 BRA `(.L_x_3506) ;  /* 0x0000000800408947 */ /* 0x004fea0003800000 */
.L_x_3531:
[----:B------:R-:W-:Y:S05]  /*f1c0*/  @!P2 BRA `(.L_x_3507) ;  /* 0x000000000004a947 */ /* 0x000fea0003800000 */
[----:B------:R-:W-:Y:S01]  /*f1d0*/  BPT.TRAP 0x1 ;  /* 0x000000040000795c */ /* 0x000fe20000300000 */
.L_x_3507:
[----:B--2---:R-:W-:-:S04]  /*f1e0*/  VIADD R3, R7, 0x32460 ;  /* 0x0003246007037836 */ /* 0x004fc80000000000 */
[----:B-1----:R-:W-:-:S04]  /*f1f0*/  IMAD R5, R16, 0x8, R3 ;  /* 0x0000000810057824 */ /* 0x002fc800078e0203 */
[----:B------:R-:W1:Y:S02]  /*f200*/  SYNCS.PHASECHK.TRANS64.TRYWAIT P0, [R5+URZ], R4 ;  /* 0x00000004050075a7 */ /* 0x000e64000800017f */
[----:B-1----:R-:W-:Y:S05]  /*f210*/  @!P0 BRA `(.L_x_3508) ;  /* 0x00000008003c8947 */ /* 0x002fea0003800000 */
.L_x_3532:
[----:B------:R-:W-:-:S07]  /*f220*/  LEA R3, R2, R3, 0x3 ;  /* 0x0000000302037211 */ /* 0x000fce00078e18ff */
.L_x_3509:
[----:B--2---:R2:W1:Y:S02]  /*f230*/  SYNCS.PHASECHK.TRANS64.TRYWAIT P0, [R3+URZ], R0 ;  /* 0x00000000030075a7 */ /* 0x004464000800017f */
[----:B-1----:R-:W-:Y:S05]  /*f240*/  @!P0 NANOSLEEP.SYNCS 0x989680 ;  /* 0x009896800000895d */ /* 0x002fea0003900000 */
[----:B------:R-:W1:Y:S02]  /*f250*/  @!P0 SYNCS.PHASECHK.TRANS64 P0, [R3+URZ], R0 ;  /* 0x00000000030085a7 */ /* 0x000e64000800007f */
[----:B-1----:R-:W-:Y:S05]  /*f260*/  @!P0 BRA `(.L_x_3509) ;  /* 0xfffffffc00f08947 */ /* 0x002fea000383ffff */
.L_x_3503:
[----:B------:R-:W-:Y:S05]  /*f270*/  BSYNC B0 ;  /* 0x0000000000007941 */ /* 0x000fea0003800000 */
.L_x_3502:
[----:B------:R-:W-:Y:S05]  /*f280*/  EXIT ;  /* 0x000000000000794d */ /* 0x000fea0003800000 */
.L_x_3406:
[----:B-1----:R-:W-:-:S04]  /*f290*/  IMAD.U32 R3, RZ, RZ, UR39 ;  /* 0x00000027ff037e24 */ /* 0x002fc8000f8e00ff */
[----:B------:R1:W2:Y:S03]  /*f2a0*/  SYNCS.PHASECHK.TRANS64.TRYWAIT P0, [R3+URZ+0x32400], R0 ;  /* 0x03240000030075a7 */ /* 0x0002a6000800017f */
[----:B--2---:R-:W-:Y:S05]  /*f2b0*/  @!P0 NANOSLEEP.SYNCS 0x989680 ;  /* 0x009896800000895d */ /* 0x004fea0003900000 */
[----:B------:R-:W2:Y:S02]  /*f2c0*/  @!P0 SYNCS.PHASECHK.TRANS64 P0, [R3+URZ+0x32400], R0 ;  /* 0x03240000030085a7 */ /* 0x000ea4000800007f */
[----:B--2---:R-:W-:Y:S05]  /*f2d0*/  @!P0 BRA `(.L_x_3406) ;  /* 0xfffffffc00ec8947 */ /* 0x004fea000383ffff */
[----:B------:R-:W-:Y:S05]  /*f2e0*/  BRA `(.L_x_3510) ;  /* 0xffffff2400a07947 */ /* 0x000fea000383ffff */
.L_x_3410:
[----:B-1----:R-:W-:-:S04]  /*f2f0*/  IMAD.U32 R3, RZ, RZ, UR7 ;  /* 0x00000007ff037e24 */ /* 0x002fc8000f8e00ff */
[----:B------:R1:W4:Y:S03]  /*f300*/  SYNCS.PHASECHK.TRANS64.TRYWAIT P1, [R3+URZ+0x32430], R2 ;  /* 0x03243002030075a7 */ /* 0x000326000802017f */
[----:B----4-:R-:W-:Y:S05]  /*f310*/  @!P1 NANOSLEEP.SYNCS 0x989680 ;  /* 0x009896800000995d */ /* 0x010fea0003900000 */
[----:B------:R-:W4:Y:S02]  /*f320*/  @!P1 SYNCS.PHASECHK.TRANS64 P1, [R3+URZ+0x32430], R2 ;  /* 0x03243002030095a7 */ /* 0x000f24000802007f */
[----:B----4-:R-:W-:Y:S05]  /*f330*/  @!P1 BRA `(.L_x_3410) ;  /* 0xfffffffc00ec9947 */ /* 0x010fea000383ffff */
[----:B------:R-:W-:Y:S05]  /*f340*/  BRA `(.L_x_3409) ;  /* 0xffffff2400c07947 */ /* 0x000fea000383ffff */
.L_x_3411:
[----:B-1----:R-:W-:-:S04]  /*f350*/  MOV R3, UR39 ;  /* 0x0000002700037c02 */ /* 0x002fc80008000f00 */
[----:B------:R1:W4:Y:S03]  /*f360*/  SYNCS.PHASECHK.TRANS64.TRYWAIT P1, [R3+URZ+0x32410], R0 ;  /* 0x03241000030075a7 */ /* 0x000326000802017f */
[----:B----4-:R-:W-:Y:S05]  /*f370*/  @!P1 NANOSLEEP.SYNCS 0x989680 ;  /* 0x009896800000995d */ /* 0x010fea0003900000 */
[----:B------:R-:W4:Y:S02]  /*f380*/  @!P1 SYNCS.PHASECHK.TRANS64 P1, [R3+URZ+0x32410], R0 ;  /* 0x03241000030095a7 */ /* 0x000f24000802007f */
[----:B----4-:R-:W-:Y:S05]  /*f390*/  @!P1 BRA `(.L_x_3411) ;  /* 0xfffffffc00ec9947 */ /* 0x010fea000383ffff */
[----:B------:R-:W-:Y:S05]  /*f3a0*/  BRA `(.L_x_3511) ;  /* 0xffffff2800647947 */ /* 0x000fea000383ffff */
.L_x_3415:
[----:B------:R-:W-:-:S04]  /*f3b0*/  IMAD.U32 R3, RZ, RZ, UR7 ;  /* 0x00000007ff037e24 */ /* 0x000fc8000f8e00ff */
[----:B------:R1:W1:Y:S03]  /*f3c0*/  SYNCS.PHASECHK.TRANS64.TRYWAIT P1, [R3+URZ+0x32450], R2 ;  /* 0x03245002030075a7 */ /* 0x000266000802017f */
[----:B-1----:R-:W-:Y:S05]  /*f3d0*/  @!P1 NANOSLEEP.SYNCS 0x989680 ;  /* 0x009896800000995d */ /* 0x002fea0003900000 */
[----:B------:R-:W1:Y:S02]  /*f3e0*/  @!P1 SYNCS.PHASECHK.TRANS64 P1, [R3+URZ+0x32450], R2 ;  /* 0x03245002030095a7 */ /* 0x000e64000802007f */
[----:B-1----:R-:W-:Y:S05]  /*f3f0*/  @!P1 BRA `(.L_x_3415) ;  /* 0xfffffffc00ec9947 */ /* 0x002fea000383ffff */
[----:B------:R-:W-:Y:S05]  /*f400*/  BRA `(.L_x_3414) ;  /* 0xffffff28006c7947 */ /* 0x000fea000383ffff */
.L_x_3420:
[----:B---3--:R-:W-:-:S04]  /*f410*/  IMAD.U32 R152, RZ, RZ, UR4 ;  /* 0x00000004ff987e24 */ /* 0x008fc8000f8e00ff */
[----:B------:R3:W4:Y:S03]  /*f420*/  SYNCS.PHASECHK.TRANS64.TRYWAIT P2, [R152+URZ+0x32430], R209 ;  /* 0x032430d1980075a7 */ /* 0x000726000804017f */
[----:B----4-:R-:W-:Y:S05]  /*f430*/  @!P2 NANOSLEEP.SYNCS 0x989680 ;  /* 0x009896800000a95d */ /* 0x010fea0003900000 */
[----:B------:R-:W4:Y:S02]  /*f440*/  @!P2 SYNCS.PHASECHK.TRANS64 P2, [R152+URZ+0x32430], R209 ;  /* 0x032430d19800a5a7 */ /* 0x000f24000804007f */
[----:B----4-:R-:W-:Y:S05]  /*f450*/  @!P2 BRA `(.L_x_3420) ;  /* 0xfffffffc00eca947 */ /* 0x010fea000383ffff */
[----:B------:R-:W-:Y:S05]  /*f460*/  BRA `(.L_x_3419) ;  /* 0xffffff5000707947 */ /* 0x000fea000383ffff */
.L_x_3424:
[----:B---3--:R-:W-:-:S04]  /*f470*/  MOV R210, UR4 ;  /* 0x0000000400d27c02 */ /* 0x008fc80008000f00 */
[----:B------:R3:W4:Y:S03]  /*f480*/  SYNCS.PHASECHK.TRANS64.TRYWAIT P2, [R210+URZ+0x32450], R209 ;  /* 0x032450d1d20075a7 */ /* 0x000726000804017f */
[----:B----4-:R-:W-:Y:S05]  /*f490*/  @!P2 NANOSLEEP.SYNCS 0x989680 ;  /* 0x009896800000a95d */ /* 0x010fea0003900000 */
[----:B------:R-:W4:Y:S02]  /*f4a0*/  @!P2 SYNCS.PHASECHK.TRANS64 P2, [R210+URZ+0x32450], R209 ;  /* 0x032450d1d200a5a7 */ /* 0x000f24000804007f */
[----:B----4-:R-:W-:Y:S05]  /*f4b0*/  @!P2 BRA `(.L_x_3424) ;  /* 0xfffffffc00eca947 */ /* 0x010fea000383ffff */
[----:B------:R-:W-:Y:S05]  /*f4c0*/  BRA `(.L_x_3423) ;  /* 0xffffff5000ec7947 */ /* 0x000fea000383ffff */
.L_x_3430:
[----:B----4-:R-:W-:-:S04]  /*f4d0*/  IMAD.U32 R153, RZ, RZ, UR4 ;  /* 0x00000004ff997e24 */ /* 0x010fc8000f8e00ff */
[----:B------:R4:W1:Y:S03]  /*f4e0*/  SYNCS.PHASECHK.TRANS64.TRYWAIT P2, [R153+URZ+0x32430], R208 ;  /* 0x032430d0990075a7 */ /* 0x000866000804017f */
[----:B-1----:R-:W-:Y:S05]  /*f4f0*/  @!P2 NANOSLEEP.SYNCS 0x989680 ;  /* 0x009896800000a95d */ /* 0x002fea0003900000 */
[----:B------:R-:W1:Y:S02]  /*f500*/  @!P2 SYNCS.PHASECHK.TRANS64 P2, [R153+URZ+0x32430], R208 ;  /* 0x032430d09900a5a7 */ /* 0x000e64000804007f */
[----:B-1----:R-:W-:Y:S05]  /*f510*/  @!P2 BRA `(.L_x_3430) ;  /* 0xfffffffc00eca947 */ /* 0x002fea000383ffff */
[----:B------:R-:W-:Y:S05]  /*f520*/  BRA `(.L_x_3429) ;  /* 0xffffff8000607947 */ /* 0x000fea000383ffff */
.L_x_3434:
[----:B--2---:R-:W-:-:S04]  /*f530*/  IMAD.U32 R209, RZ, RZ, UR4 ;  /* 0x00000004ffd17e24 */ /* 0x004fc8000f8e00ff */
[----:B------:R2:W4:Y:S03]  /*f540*/  SYNCS.PHASECHK.TRANS64.TRYWAIT P2, [R209+URZ+0x32450], R208 ;  /* 0x032450d0d10075a7 */ /* 0x000526000804017f */
[----:B----4-:R-:W-:Y:S05]  /*f550*/  @!P2 NANOSLEEP.SYNCS 0x989680 ;  /* 0x009896800000a95d */ /* 0x010fea0003900000 */
[----:B------:R-:W4:Y:S02]  /*f560*/  @!P2 SYNCS.PHASECHK.TRANS64 P2, [R209+URZ+0x32450], R208 ;  /* 0x032450d0d100a5a7 */ /* 0x000f24000804007f */
[----:B----4-:R-:W-:Y:S05]  /*f570*/  @!P2 BRA `(.L_x_3434) ;  /* 0xfffffffc00eca947 */ /* 0x010fea000383ffff */
[----:B------:R-:W-:Y:S05]  /*f580*/  BRA `(.L_x_3433) ;  /* 0xffffff8000dc7947 */ /* 0x000fea000383ffff */
.L_x_3459:
[----:B------:R-:W1:Y:S01]  /*f590*/  S2R R7, SR_TID.X ;  /* 0x0000000000077919 */ /* 0x000e620000002100 */
[----:B------:R-:W-:Y:S01]  /*f5a0*/  IMAD.MOV.U32 R12, RZ, RZ, RZ ;  /* 0x000000ffff0c7224 */ /* 0x000fe200078e00ff */
[----:B------:R-:W-:Y:S01]  /*f5b0*/  MOV R15, 0xffffffff ;  /* 0xffffffff000f7802 */ /* 0x000fe20000000f00 */
[----:B------:R-:W-:Y:S01]  /*f5c0*/  IMAD.MOV.U32 R11, RZ, RZ, 0x1f ;  /* 0x0000001fff0b7424 */ /* 0x000fe200078e00ff */
[----:B-1----:R-:W-:-:S04]  /*f5d0*/  SHF.R.U32.HI R7, RZ, 0x5, R7 ;  /* 0x00000005ff077819 */ /* 0x002fc80000011607 */
[----:B------:R-:W-:-:S04]  /*f5e0*/  LOP3.LUT R7, R7, 0x3, RZ, 0xc0, !PT ;  /* 0x0000000307077812 */ /* 0x000fc800078ec0ff */
[----:B------:R-:W-:-:S07]  /*f5f0*/  MOV R13, R7 ;  /* 0x00000007000d7202 */ /* 0x000fce0000000f00 */
[----:B------:R-:W-:Y:S05]  /*f600*/  WARPSYNC.COLLECTIVE R15, `(.L_x_3512) ;  /* 0x000000000f087348 */ /* 0x000fea0003c00000 */
[----:B------:R1:W2:Y:S02]  /*f610*/  SHFL.IDX P6, R14, R13, R12, R11 ;  /* 0x0000000c0d0e7389 */ /* 0x0002a400000c000b */
[----:B-12---:R-:W-:Y:S01]  /*f620*/  ENDCOLLECTIVE ;  /* 0x000000000000791b */ /* 0x006fe20003800000 */
.L_x_3512:
[----:B------:R-:W-:Y:S05]  /*f630*/  BRA `(.L_x_3513) ;  /* 0xffffffd800407947 */ /* 0x000fea000383ffff */
.L_x_3460:
[----:B------:R-:W-:Y:S01]  /*f640*/  BSSY B0, `(.L_x_3514) ;  /* 0x0000006000007945 */ /* 0x000fe20003800000 */
[----:B------:R-:W-:-:S07]  /*f650*/  IMAD.MOV.U32 R15, RZ, RZ, -0x1 ;  /* 0xffffffffff0f7424 */ /* 0x000fce00078e00ff */
[----:B------:R-:W-:Y:S05]  /*f660*/  WARPSYNC.COLLECTIVE R15, `(.L_x_3515) ;  /* 0x000000000f0c7348 */ /* 0x000fea0003c00000 */
[----:B------:R-:W-:Y:S02]  /*f670*/  ELECT P6, UR62, PT ;  /* 0x00000000003e782f */ /* 0x000fe400038c0000 */
[----:B------:R-:W-:Y:S01]  /*f680*/  MOV R14, UR62 ;  /* 0x0000003e000e7c02 */ /* 0x000fe20008000f00 */
[----:B------:R-:W-:Y:S10]  /*f690*/  ENDCOLLECTIVE ;  /* 0x000000000000791b */ /* 0x000ff40003800000 */
.L_x_3515:
[----:B------:R-:W-:Y:S05]  /*f6a0*/  BSYNC B0 ;  /* 0x0000000000007941 */ /* 0x000fea0003800000 */
.L_x_3514:
[----:B------:R-:W-:Y:S05]  /*f6b0*/  BRA `(.L_x_3516) ;  /* 0xffffffd800307947 */ /* 0x000fea000383ffff */
.L_x_3463:
[----:B-1----:R1:W2:Y:S02]  /*f6c0*/  SYNCS.PHASECHK.TRANS64.TRYWAIT P2, [R10+URZ+0x32440], R5 ;  /* 0x032440050a0075a7 */ /* 0x0022a4000804017f */
[----:B--2---:R-:W-:Y:S05]  /*f6d0*/  @!P2 NANOSLEEP.SYNCS 0x989680 ;  /* 0x009896800000a95d */ /* 0x004fea0003900000 */
[----:B------:R-:W2:Y:S02]  /*f6e0*/  @!P2 SYNCS.PHASECHK.TRANS64 P2, [R10+URZ+0x32440], R5 ;  /* 0x032440050a00a5a7 */ /* 0x000ea4000804007f */
[----:B--2---:R-:W-:Y:S05]  /*f6f0*/  @!P2 BRA `(.L_x_3463) ;  /* 0xfffffffc00f0a947 */ /* 0x004fea000383ffff */
[----:B------:R-:W-:Y:S05]  /*f700*/  BRA `(.L_x_3517) ;  /* 0xffffffd8007c7947 */ /* 0x000fea000383ffff */
.L_x_3467:
[----:B--2---:R2:W3:Y:S02]  /*f710*/  SYNCS.PHASECHK.TRANS64.TRYWAIT P2, [R18+URZ+0x32420], R5 ;  /* 0x03242005120075a7 */ /* 0x0044e4000804017f */
[----:B---3--:R-:W-:Y:S05]  /*f720*/  @!P2 NANOSLEEP.SYNCS 0x989680 ;  /* 0x009896800000a95d */ /* 0x008fea0003900000 */
[----:B------:R-:W3:Y:S02]  /*f730*/  @!P2 SYNCS.PHASECHK.TRANS64 P2, [R18+URZ+0x32420], R5 ;  /* 0x032420051200a5a7 */ /* 0x000ee4000804007f */
[----:B---3--:R-:W-:Y:S05]  /*f740*/  @!P2 BRA `(.L_x_3467) ;  /* 0xfffffffc00f0a947 */ /* 0x008fea000383ffff */
[----:B------:R-:W-:Y:S05]  /*f750*/  BRA `(.L_x_3518) ;  /* 0xffffffdc00c07947 */ /* 0x000fea000383ffff */
.L_x_3470:
[----:B-1----:R1:W2:Y:S02]  /*f760*/  SYNCS.PHASECHK.TRANS64.TRYWAIT P2, [R10+URZ+0x32460], R5 ;  /* 0x032460050a0075a7 */ /* 0x0022a4000804017f */
[----:B--2---:R-:W-:Y:S05]  /*f770*/  @!P2 NANOSLEEP.SYNCS 0x989680 ;  /* 0x009896800000a95d */ /* 0x004fea0003900000 */
[----:B------:R-:W2:Y:S02]  /*f780*/  @!P2 SYNCS.PHASECHK.TRANS64 P2, [R10+URZ+0x32460], R5 ;  /* 0x032460050a00a5a7 */ /* 0x000ea4000804007f */
[----:B--2---:R-:W-:Y:S05]  /*f790*/  @!P2 BRA `(.L_x_3470) ;  /* 0xfffffffc00f0a947 */ /* 0x004fea000383ffff */
[----:B------:R-:W-:Y:S05]  /*f7a0*/  BRA `(.L_x_3519) ;  /* 0xffffffdc00d47947 */ /* 0x000fea000383ffff */
.L_x_3477:
[----:B-1----:R1:W2:Y:S02]  /*f7b0*/  SYNCS.PHASECHK.TRANS64.TRYWAIT P3, [R2+URZ+0x32440], R3 ;  /* 0x03244003020075a7 */ /* 0x0022a4000806017f */
[----:B--2---:R-:W-:Y:S05]  /*f7c0*/  @!P3 NANOSLEEP.SYNCS 0x989680 ;  /* 0x009896800000b95d */ /* 0x004fea0003900000 */
[----:B------:R-:W2:Y:S02]  /*f7d0*/  @!P3 SYNCS.PHASECHK.TRANS64 P3, [R2+URZ+0x32440], R3 ;  /* 0x032440030200b5a7 */ /* 0x000ea4000806007f */
[----:B--2---:R-:W-:Y:S05]  /*f7e0*/  @!P3 BRA `(.L_x_3477) ;  /* 0xfffffffc00f0b947 */ /* 0x004fea000383ffff */
[----:B------:R-:W-:Y:S05]  /*f7f0*/  BRA `(.L_x_3520) ;  /* 0xffffffe400007947 */ /* 0x000fea000383ffff */
.L_x_3479:
[----:B--2---:R2:W3:Y:S02]  /*f800*/  SYNCS.PHASECHK.TRANS64.TRYWAIT P3, [R2+URZ+0x32460], R3 ;  /* 0x03246003020075a7 */ /* 0x0044e4000806017f */
[----:B---3--:R-:W-:Y:S05]  /*f810*/  @!P3 NANOSLEEP.SYNCS 0x989680 ;  /* 0x009896800000b95d */ /* 0x008fea0003900000 */
[----:B------:R-:W3:Y:S02]  /*f820*/  @!P3 SYNCS.PHASECHK.TRANS64 P3, [R2+URZ+0x32460], R3 ;  /* 0x032460030200b5a7 */ /* 0x000ee4000806007f */
[----:B---3--:R-:W-:Y:S05]  /*f830*/  @!P3 BRA `(.L_x_3479) ;  /* 0xfffffffc00f0b947 */ /* 0x008fea000383ffff */
[----:B------:R-:W-:Y:S05]  /*f840*/  BRA `(.L_x_3521) ;  /* 0xffffffe400507947 */ /* 0x000fea000383ffff */
.L_x_3485:
[----:B-1----:R1:W2:Y:S02]  /*f850*/  SYNCS.PHASECHK.TRANS64.TRYWAIT P3, [R3+URZ+0x32440], R2 ;  /* 0x03244002030075a7 */ /* 0x0022a4000806017f */
[----:B--2---:R-:W-:Y:S05]  /*f860*/  @!P3 NANOSLEEP.SYNCS 0x989680 ;  /* 0x009896800000b95d */ /* 0x004fea0003900000 */
[----:B------:R-:W2:Y:S02]  /*f870*/  @!P3 SYNCS.PHASECHK.TRANS64 P3, [R3+URZ+0x32440], R2 ;  /* 0x032440020300b5a7 */ /* 0x000ea4000806007f */
[----:B--2---:R-:W-:Y:S05]  /*f880*/  @!P3 BRA `(.L_x_3485) ;  /* 0xfffffffc00f0b947 */ /* 0x004fea000383ffff */
[----:B------:R-:W-:Y:S05]  /*f890*/  BRA `(.L_x_3522) ;  /* 0xffffffe800707947 */ /* 0x000fea000383ffff */
.L_x_3487:
[----:B--2---:R2:W3:Y:S02]  /*f8a0*/  SYNCS.PHASECHK.TRANS64.TRYWAIT P3, [R3+URZ+0x32460], R2 ;  /* 0x03246002030075a7 */ /* 0x0044e4000806017f */
[----:B---3--:R-:W-:Y:S05]  /*f8b0*/  @!P3 NANOSLEEP.SYNCS 0x989680 ;  /* 0x009896800000b95d */ /* 0x008fea0003900000 */
[----:B------:R-:W3:Y:S02]  /*f8c0*/  @!P3 SYNCS.PHASECHK.TRANS64 P3, [R3+URZ+0x32460], R2 ;  /* 0x032460020300b5a7 */ /* 0x000ee4000806007f */
[----:B---3--:R-:W-:Y:S05]  /*f8d0*/  @!P3 BRA `(.L_x_3487) ;  /* 0xfffffffc00f0b947 */ /* 0x008fea000383ffff */
[----:B------:R-:W-:Y:S05]  /*f8e0*/  BRA `(.L_x_3523) ;  /* 0xffffffe800c07947 */ /* 0x000fea000383ffff */
.L_x_3492:
[----:B-1----:R1:W2:Y:S02]  /*f8f0*/  SYNCS.PHASECHK.TRANS64.TRYWAIT P3, [R2+URZ+0x32440], R3 ;  /* 0x03244003020075a7 */ /* 0x0022a4000806017f */
[----:B--2---:R-:W-:Y:S05]  /*f900*/  @!P3 NANOSLEEP.SYNCS 0x989680 ;  /* 0x009896800000b95d */ /* 0x004fea0003900000 */
[----:B------:R-:W2:Y:S02]  /*f910*/  @!P3 SYNCS.PHASECHK.TRANS64 P3, [R2+URZ+0x32440], R3 ;  /* 0x032440030200b5a7 */ /* 0x000ea4000806007f */
[----:B--2---:R-:W-:Y:S05]  /*f920*/  @!P3 BRA `(.L_x_3492) ;  /* 0xfffffffc00f0b947 */ /* 0x004fea000383ffff */
[----:B------:R-:W-:Y:S05]  /*f930*/  BRA `(.L_x_3524) ;  /* 0xffffffec00cc7947 */ /* 0x000fea000383ffff */
.L_x_3494:
[----:B--2---:R2:W3:Y:S02]  /*f940*/  SYNCS.PHASECHK.TRANS64.TRYWAIT P3, [R2+URZ+0x32460], R3 ;  /* 0x03246003020075a7 */ /* 0x0044e4000806017f */
[----:B---3--:R-:W-:Y:S05]  /*f950*/  @!P3 NANOSLEEP.SYNCS 0x989680 ;  /* 0x009896800000b95d */ /* 0x008fea0003900000 */
[----:B------:R-:W3:Y:S02]  /*f960*/  @!P3 SYNCS.PHASECHK.TRANS64 P3, [R2+URZ+0x32460], R3 ;  /* 0x032460030200b5a7 */ /* 0x000ee4000806007f */
[----:B---3--:R-:W-:Y:S05]  /*f970*/  @!P3 BRA `(.L_x_3494) ;  /* 0xfffffffc00f0b947 */ /* 0x008fea000383ffff */
[----:B------:R-:W-:Y:S05]  /*f980*/  BRA `(.L_x_3525) ;  /* 0xfffffff0001c7947 */ /* 0x000fea000383ffff */
.L_x_3499:
[----:B------:R-:W-:Y:S01]  /*f990*/  BSSY B0, `(.L_x_3526) ;  /* 0x0000007000007945 */ /* 0x000fe20003800000 */
[----:B------:R-:W-:Y:S01]  /*f9a0*/  IMAD.MOV.U32 R12, RZ, RZ, RZ ;  /* 0x000000ffff0c7224 */ /* 0x000fe200078e00ff */
[----:B------:R-:W-:Y:S01]  /*f9b0*/  MOV R11, 0x1f ;  /* 0x0000001f000b7802 */ /* 0x000fe20000000f00 */
[----:B------:R-:W-:-:S07]  /*f9c0*/  IMAD.MOV.U32 R15, RZ, RZ, -0x1 ;  /* 0xffffffffff0f7424 */ /* 0x000fce00078e00ff */
[----:B-123--:R-:W-:Y:S05]  /*f9d0*/  WARPSYNC.COLLECTIVE R15, `(.L_x_3527) ;  /* 0x000000000f087348 */ /* 0x00efea0003c00000 */
[----:B------:R4:W1:Y:S02]  /*f9e0*/  SHFL.IDX P6, R14, R13, R12, R11 ;  /* 0x0000000c0d0e7389 */ /* 0x00086400000c000b */
[----:B-1234-:R-:W-:Y:S01]  /*f9f0*/  ENDCOLLECTIVE ;  /* 0x000000000000791b */ /* 0x01efe20003800000 */
.L_x_3527:
[----:B------:R-:W-:Y:S05]  /*fa00*/  BSYNC B0 ;  /* 0x0000000000007941 */ /* 0x000fea0003800000 */
.L_x_3526:
[----:B------:R-:W-:Y:S05]  /*fa10*/  BRA `(.L_x_3528) ;  /* 0xfffffff400107947 */ /* 0x000fea000383ffff */
.L_x_3501:
[----:B-1----:R1:W2:Y:S02]  /*fa20*/  SYNCS.PHASECHK.TRANS64.TRYWAIT P0, [R7+URZ+0x32420], R0 ;  /* 0x03242000070075a7 */ /* 0x0022a4000800017f */
[----:B--2---:R-:W-:Y:S05]  /*fa30*/  @!P0 NANOSLEEP.SYNCS 0x989680 ;  /* 0x009896800000895d */ /* 0x004fea0003900000 */
[----:B------:R-:W2:Y:S02]  /*fa40*/  @!P0 SYNCS.PHASECHK.TRANS64 P0, [R7+URZ+0x32420], R0 ;  /* 0x03242000070085a7 */ /* 0x000ea4000800007f */
[----:B--2---:R-:W-:Y:S05]  /*fa50*/  @!P0 BRA `(.L_x_3501) ;  /* 0xfffffffc00f08947 */ /* 0x004fea000383ffff */
[----:B------:R-:W-:Y:S05]  /*fa60*/  BRA `(.L_x_3529) ;  /* 0xfffffff400647947 */ /* 0x000fea000383ffff */
.L_x_3505:
[----:B-1----:R1:W2:Y:S02]  /*fa70*/  SYNCS.PHASECHK.TRANS64.TRYWAIT P0, [R5+URZ], R4 ;  /* 0x00000004050075a7 */ /* 0x0022a4000800017f */
[----:B--2---:R-:W-:Y:S05]  /*fa80*/  @!P0 NANOSLEEP.SYNCS 0x989680 ;  /* 0x009896800000895d */ /* 0x004fea0003900000 */
[----:B------:R-:W2:Y:S02]  /*fa90*/  @!P0 SYNCS.PHASECHK.TRANS64 P0, [R5+URZ], R4 ;  /* 0x00000004050085a7 */ /* 0x000ea4000800007f */
[----:B--2---:R-:W-:Y:S05]  /*faa0*/  @!P0 BRA `(.L_x_3505) ;  /* 0xfffffffc00f08947 */ /* 0x004fea000383ffff */
[----:B------:R-:W-:Y:S05]  /*fab0*/  BRA `(.L_x_3530) ;  /* 0xfffffff400b87947 */ /* 0x000fea000383ffff */
.L_x_3506:
[----:B--2---:R2:W1:Y:S02]  /*fac0*/  SYNCS.PHASECHK.TRANS64.TRYWAIT P0, [R3+URZ], R0 ;  /* 0x00000000030075a7 */ /* 0x004464000800017f */
[----:B-1----:R-:W-:Y:S05]  /*fad0*/  @!P0 NANOSLEEP.SYNCS 0x989680 ;  /* 0x009896800000895d */ /* 0x002fea0003900000 */
[----:B------:R-:W1:Y:S02]  /*fae0*/  @!P0 SYNCS.PHASECHK.TRANS64 P0, [R3+URZ], R0 ;  /* 0x00000000030085a7 */ /* 0x000e64000800007f */
[----:B-1----:R-:W-:Y:S05]  /*faf0*/  @!P0 BRA `(.L_x_3506) ;  /* 0xfffffffc00f08947 */ /* 0x002fea000383ffff */
[----:B------:R-:W-:Y:S05]  /*fb00*/  BRA `(.L_x_3531) ;  /* 0xfffffff400ac7947 */ /* 0x000fea000383ffff */
.L_x_3508:
[----:B-1----:R1:W2:Y:S02]  /*fb10*/  SYNCS.PHASECHK.TRANS64.TRYWAIT P0, [R5+URZ], R4 ;  /* 0x00000004050075a7 */ /* 0x0022a4000800017f */
[----:B--2---:R-:W-:Y:S05]  /*fb20*/  @!P0 NANOSLEEP.SYNCS 0x989680 ;  /* 0x009896800000895d */ /* 0x004fea0003900000 */
[----:B------:R-:W2:Y:S02]  /*fb30*/  @!P0 SYNCS.PHASECHK.TRANS64 P0, [R5+URZ], R4 ;  /* 0x00000004050085a7 */ /* 0x000ea4000800007f */
[----:B--2---:R-:W-:Y:S05]  /*fb40*/  @!P0 BRA `(.L_x_3508) ;  /* 0xfffffffc00f08947 */ /* 0x004fea000383ffff */
[----:B------:R-:W-:Y:S05]  /*fb50*/  BRA `(.L_x_3532) ;  /* 0xfffffff400b07947 */ /* 0x000fea000383ffff */
.L_x_3533:
        /* <DEDUP_REMOVED lines=10> */
.L_x_4730:


//--------------------- .text._ZN7cutlass13device_kernelIN5flash11enable_sm90INS1_16FlashAttnFwdSm90INS1_25CollectiveMainloopFwdSm90ILi2EN4cute5tupleIJNS5_1CILi1EEES8_S8_EEENS6_IJNS7_ILi128EEENS7_ILi96EEENS7_ILi64EEEEEELi256ENS_6half_tEfNS_4arch4Sm90ELb1ELb0ELb1ELb1ELb0ELb0ELb0ELb1ELb0ELb0ELb0ELb0EEENS1_21CollectiveEpilogueFwdINS6_IJSA_NS7_ILi256EEESB_EEES9_SE_SG_Li256ELb1ELb0ELb0ELb0EEENS1_36VarlenDynamicPersistentTileSchedulerILi128ELi96ELi256ELi32ELb0ELb0ELb1ELb1ELb1ELb1EEEEEEEEEvNT_6ParamsE --------------------------
	.section	.text._ZN7cutlass13device_kernelIN5flash11enable_sm90INS1_16FlashAttnFwdSm90INS1_25CollectiveMainloopFwdSm90ILi2EN4cute5tupleIJNS5_1CILi1EEES8_S8_EEENS6_IJNS7_ILi128EEENS7_ILi96EEENS7_ILi64EEEEEELi256ENS_6half_tEfNS_4arch4Sm90ELb1ELb0ELb1ELb1ELb0ELb0ELb0ELb1ELb0ELb0ELb0ELb0EEENS1_21CollectiveEpilogueFwdINS6_IJSA_NS7_ILi256EEESB_EEES9_SE_SG_Li256ELb1ELb0ELb0ELb0EEENS1_36VarlenDynamicPersistentTileSchedulerILi128ELi96ELi256ELi32ELb0ELb0ELb1ELb1ELb1ELb1EEEEEEEEEvNT_6ParamsE,"ax",@progbits
	.align	128
.text._ZN7cutlass13device_kernelIN5flash11enable_sm90INS1_16FlashAttnFwdSm90INS1_25CollectiveMainloopFwdSm90ILi2EN4cute5tupleIJNS5_1CILi1EEES8_S8_EEENS6_IJNS7_ILi128EEENS7_ILi96EEENS7_ILi64EEEEEELi256ENS_6half_tEfNS_4arch4Sm90ELb1ELb0ELb1ELb1ELb0ELb0ELb0ELb1ELb0ELb0ELb0ELb0EEENS1_21CollectiveEpilogueFwdINS6_IJSA_NS7_ILi256EEESB_EEES9_SE_SG_Li256ELb1ELb0ELb0ELb0EEENS1_36VarlenDynamicPersistentTileSchedulerILi128ELi96ELi256ELi32ELb0ELb0ELb1ELb1ELb1ELb1EEEEEEEEEvNT_6ParamsE:
        .type           _ZN7cutlass13device_kernelIN5flash11enable_sm90INS1_16FlashAttnFwdSm90INS1_25CollectiveMainloopFwdSm90ILi2EN4cute5tupleIJNS5_1CILi1EEES8_S8_EEENS6_IJNS7_ILi128EEENS7_ILi96EEENS7_ILi64EEEEEELi256ENS_6half_tEfNS_4arch4Sm90ELb1ELb0ELb1ELb1ELb0ELb0ELb0ELb1ELb0ELb0ELb0ELb0EEENS1_21CollectiveEpilogueFwdINS6_IJSA_NS7_ILi256EEESB_EEES9_SE_SG_Li256ELb1ELb0ELb0ELb0EEENS1_36VarlenDynamicPersistentTileSchedulerILi128ELi96ELi256ELi32ELb0ELb0ELb1ELb1ELb1ELb1EEEEEEEEEvNT_6ParamsE,@function
        .size           _ZN7cutlass13device_kernelIN5flash11enable_sm90INS1_16FlashAttnFwdSm90INS1_25CollectiveMainloopFwdSm90ILi2EN4cute5tupleIJNS5_1CILi1EEES8_S8_EEENS6_IJNS7_ILi128EEENS7_ILi96EEENS7_ILi64EEEEEELi256ENS_6half_tEfNS_4arch4Sm90ELb1ELb0ELb1ELb1ELb0ELb0ELb0ELb1ELb0ELb0ELb0ELb0EEENS1_21CollectiveEpilogueFwdINS6_IJSA_NS7_ILi256EEESB_EEES9_SE_SG_Li256ELb1ELb0ELb0ELb0EEENS1_36VarlenDynamicPersistentTileSchedulerILi128ELi96ELi256ELi32ELb0ELb0ELb1ELb1ELb1ELb1EEEEEEEEEvNT_6ParamsE,(.L_x_4731 - _ZN7cutlass13device_kernelIN5flash11enable_sm90INS1_16FlashAttnFwdSm90INS1_25CollectiveMainloopFwdSm90ILi2EN4cute5tupleIJNS5_1CILi1EEES8_S8_EEENS6_IJNS7_ILi128EEENS7_ILi96EEENS7_ILi64EEEEEELi256ENS_6half_tEfNS_4arch4Sm90ELb1ELb0ELb1ELb1ELb0ELb0ELb0ELb1ELb0ELb0ELb0ELb0EEENS1_21CollectiveEpilogueFwdINS6_IJSA_NS7_ILi256EEESB_EEES9_SE_SG_Li256ELb1ELb0ELb0ELb0EEENS1_36VarlenDynamicPersistentTileSchedulerILi128ELi96ELi256ELi32ELb0ELb0ELb1ELb1ELb1ELb1EEEEEEEEEvNT_6ParamsE)
        .other          _ZN7cutlass13device_kernelIN5flash11enable_sm90INS1_16FlashAttnFwdSm90INS1_25CollectiveMainloopFwdSm90ILi2EN4cute5tupleIJNS5_1CILi1EEES8_S8_EEENS6_IJNS7_ILi128EEENS7_ILi96EEENS7_ILi64EEEEEELi256ENS_6half_tEfNS_4arch4Sm90ELb1ELb0ELb1ELb1ELb0ELb0ELb0ELb1ELb0ELb0ELb0ELb0EEENS1_21CollectiveEpilogueFwdINS6_IJSA_NS7_ILi256EEESB_EEES9_SE_SG_Li256ELb1ELb0ELb0ELb0EEENS1_36VarlenDynamicPersistentTileSchedulerILi128ELi96ELi256ELi32ELb0ELb0ELb1ELb1ELb1ELb1EEEEEEEEEvNT_6ParamsE,@"STO_CUDA_ENTRY STV_DEFAULT"
_ZN7cutlass13device_kernelIN5flash11enable_sm90INS1_16FlashAttnFwdSm90INS1_25CollectiveMainloopFwdSm90ILi2EN4cute5tupleIJNS5_1CILi1EEES8_S8_EEENS6_IJNS7_ILi128EEENS7_ILi96EEENS7_ILi64EEEEEELi256ENS_6half_tEfNS_4arch4Sm90ELb1ELb0ELb1ELb1ELb0ELb0ELb0ELb1ELb0ELb0ELb0ELb0EEENS1_21CollectiveEpilogueFwdINS6_IJSA_NS7_ILi256EEESB_EEES9_SE_SG_Li256ELb1ELb0ELb0ELb0EEENS1_36VarlenDynamicPersistentTileSchedulerILi128ELi96ELi256ELi32ELb0ELb0ELb1ELb1ELb1ELb1EEEEEEEEEvNT_6ParamsE:
        /* <DEDUP_REMOVED lines=21> */
.L_x_3535:
[----:B------:R-:W-:Y:S05]  /*0150*/  BSYNC B0 ;  /* 0x0000000000007941 */ /* 0x000fea0003800000 */
.L_x_3534:
        /* <DEDUP_REMOVED lines=41> */
.L_x_3536:
        /* <DEDUP_REMOVED lines=22> */
.L_x_3537:
        /* <DEDUP_REMOVED lines=18> */
.L_x_3538:
        /* <DEDUP_REMOVED lines=22> */
.L_x_3539:
        /* <DEDUP_REMOVED lines=22> */
.L_x_3540:
[----:B------:R-:W-:Y:S01]  /*0930*/  PLOP3.LUT P0, PT, PT, PT, UP0, 0x80, 0x0 ;  /* 0x000000000000781c */ /* 0x000fe20003f0f008 */
[----:B------:R-:W-:Y:S01]  /*0940*/  UMOV UR36, 0x1 ;  /* 0x0000000100247882 */ /* 0x000fe20000000000 */
[----:B------:R-:W-:Y:S01]  /*0950*/  NOP ;  /* 0x0000000000007918 */ /* 0x000fe20000000000 */
[----:B------:R-:W-:Y:S01]  /*0960*/  USEL UR36, UR36, 0x2, !UP0 ;  /* 0x0000000224247887 */ /* 0x000fe2000c000000 */
[----:B------:R-:W-:Y:S01]  /*0970*/  ULDC.64 UR38, c[0x0][0x208] ;  /* 0x0000820000267ab9 */ /* 0x000fe20000000a00 */
[----:B012-4-:R-:W-:Y:S08]  /*0980*/  BAR.SYNC.DEFER_BLOCKING 0x0 ;  /* 0x0000000000007b1d */ /* 0x017ff00000010000 */
[----:B------:R-:W-:Y:S05]  /*0990*/  @!P0 BRA `(.L_x_3541) ;  /* 0x000000b400648947 */ /* 0x000fea0003800000 */
.L_x_3542:
        /* <DEDUP_REMOVED lines=28> */
[----:B------:R-:W-:Y:S01]  /*0b60*/  SHF.R.S32.HI R200, RZ, 0x7, R5 ;  /* 0x00000007ffc87819 */ /* 0x000fe20000011405 */
[----:B------:R-:W-:Y:S02]  /*0b70*/  IMAD.SHL.U32 R2, R2, 0x20, RZ ;  /* 0x0000002002027824 */ /* 0x000fe400078e00ff */
[----:B------:R-:W-:Y:S01]  /*0b80*/  IMAD.IADD R23, R202, 0x1, -R23 ;  /* 0x00000001ca177824 */ /* 0x000fe200078e0a17 */
[----:B------:R-:W-:-:S02]  /*0b90*/  LEA.HI R5, R5, R200, RZ, 0x1 ;  /* 0x000000c805057211 */ /* 0x000fc400078f08ff */
[----:B------:R-:W-:Y:S02]  /*0ba0*/  LOP3.LUT R2, R2, 0xfffffc00, RZ, 0xc0, !PT ;  /* 0xfffffc0002027812 */ /* 0x000fe400078ec0ff */
        /* <DEDUP_REMOVED lines=9> */
[----:B------:R-:W-:Y:S02]  /*0c40*/  LOP3.LUT R18, R6, 0x7ffffffc, RZ, 0xc0, !PT ;  /* 0x7ffffffc06127812 */ /* 0x000fe400078ec0ff */
[----:B------:R-:W-:Y:S02]  /*0c50*/  LOP3.LUT R8, R0, 0xfffffff8, RZ, 0xc0, !PT ;  /* 0xfffffff800087812 */ /* 0x000fe400078ec0ff */
[-C--:B------:R-:W-:Y:S01]  /*0c60*/  LEA.HI R0, R3, R202.reuse, RZ, 0x4 ;  /* 0x000000ca03007211 */ /* 0x080fe200078f20ff */
[----:B------:R-:W-:Y:S01]  /*0c70*/  IMAD.IADD R18, R23, 0x1, -R18 ;  /* 0x0000000117127824 */ /* 0x000fe200078e0a12 */
[----:B------:R-:W-:Y:S01]  /*0c80*/  LEA.HI R3, R3, R202, RZ, 0x3 ;  /* 0x000000ca03037211 */ /* 0x000fe200078f18ff */
[----:B------:R-:W-:Y:S01]  /*0c90*/  IMAD.IADD R11, R7, 0x1, -R8 ;  /* 0x00000001070b7824 */ /* 0x000fe200078e0a08 */
[----:B------:R-:W-:-:S02]  /*0ca0*/  SHF.R.S32.HI R9, RZ, 0x4, R0 ;  /* 0x00000004ff097819 */ /* 0x000fc40000011400 */
[----:B------:R-:W-:Y:S01]  /*0cb0*/  LOP3.LUT R7, R0, 0x3fffff0, RZ, 0xc0, !PT ;  /* 0x03fffff000077812 */ /* 0x000fe200078ec0ff */
[----:B------:R-:W-:Y:S01]  /*0cc0*/  IMAD R4, R4, 0x10, R11 ;  /* 0x0000001004047824 */ /* 0x000fe200078e020b */
[----:B------:R-:W-:Y:S02]  /*0cd0*/  LEA.HI R0, R0, R9, RZ, 0x1 ;  /* 0x0000000900007211 */ /* 0x000fe400078f08ff */
[----:B------:R-:W-:Y:S01]  /*0ce0*/  LOP3.LUT R5, R3, 0x1ffffff8, RZ, 0xc0, !PT ;  /* 0x1ffffff803057812 */ /* 0x000fe200078ec0ff */
[----:B------:R-:W-:Y:S01]  /*0cf0*/  IMAD.IADD R7, R202, 0x1, -R7 ;  /* 0x00000001ca077824 */ /* 0x000fe200078e0a07 */
[----:B------:R-:W-:Y:S01]  /*0d00*/  LOP3.LUT R0, R0, 0x1ffffffe, RZ, 0xc0, !PT ;  /* 0x1ffffffe00007812 */ /* 0x000fe200078ec0ff */
[----:B------:R-:W-:Y:S01]  /*0d10*/  IMAD R19, R19, 0x40, R4 ;  /* 0x0000004013137824 */ /* 0x000fe200078e0204 */
[----:B------:R-:W-:Y:S02]  /*0d20*/  SHF.R.S32.HI R16, RZ, 0x3, R3 ;  /* 0x00000003ff107819 */ /* 0x000fe40000011403 */
[----:B------:R-:W-:Y:S01]  /*0d30*/  LEA R7, R7, R2, 0x6 ;  /* 0x0000000207077211 */ /* 0x000fe200078e30ff */
[----:B------:R-:W-:-:S02]  /*0d40*/  IMAD.IADD R2, R202, 0x1, -R5 ;  /* 0x00000001ca027824 */ /* 0x000fc400078e0a05 */
[----:B------:R-:W-:-:S03]  /*0d50*/  IMAD.IADD R0, R9, 0x1, -R0 ;  /* 0x0000000109007824 */ /* 0x000fc600078e0a00 */
[----:B------:R-:W-:Y:S01]  /*0d60*/  SHF.L.U32 R2, R2, 0x3, RZ ;  /* 0x0000000302027819 */ /* 0x000fe200000006ff */
[----:B------:R-:W-:-:S07]  /*0d70*/  IMAD R201, R0, 0x8, R7 ;  /* 0x0000000800c97824 */ /* 0x000fce00078e0207 */
.L_x_3596:
[----:B0--3-5:R-:W0:Y:S01]  /*0d80*/  LDC.64 R4, c[0x0][0xc60] ;  /* 0x00031800ff047b82 */ /* 0x029e220000000a00 */
        /* <DEDUP_REMOVED lines=13> */
[----:B------:R-:W-:-:S04]  /*0e60*/  @UP0 ULEA UR6, UP2, UR46, UR6, 0x2 ;  /* 0x000000062e060291 */ /* 0x000fc8000f84103f */
[----:B------:R-:W-:Y:S02]  /*0e70*/  @UP0 ULEA.HI.X UR7, UR46, UR7, UR45, 0x2, UP2 ;  /* 0x000000072e070291 */ /* 0x000fe400090f142d */
[----:B------:R-:W-:Y:S01]  /*0e80*/  @UP1 ULEA UR8, UP0, UR46, UR8, 0x2 ;  /* 0x000000082e081291 */ /* 0x000fe2000f80103f */
[----:B------:R-:W-:-:S03]  /*0e90*/  IMAD.U32 R4, RZ, RZ, UR6 ;  /* 0x00000006ff047e24 */ /* 0x000fc6000f8e00ff */
[----:B------:R-:W-:Y:S01]  /*0ea0*/  @UP1 ULEA.HI.X UR9, UR46, UR9, UR45, 0x2, UP0 ;  /* 0x000000092e091291 */ /* 0x000fe200080f142d */
[----:B------:R-:W-:Y:S01]  /*0eb0*/  IMAD.U32 R5, RZ, RZ, UR7 ;  /* 0x00000007ff057e24 */ /* 0x000fe2000f8e00ff */
[----:B------:R-:W-:Y:S01]  /*0ec0*/  ULDC.64 UR6, c[0x0][0x3f8] ;  /* 0x0000fe0000067ab9 */ /* 0x000fe20000000a00 */
[----:B------:R-:W-:-:S03]  /*0ed0*/  IMAD.U32 R6, RZ, RZ, UR8 ;  /* 0x00000008ff067e24 */ /* 0x000fc6000f8e00ff */
[----:B------:R-:W-:Y:S01]  /*0ee0*/  IMAD.U32 R7, RZ, RZ, UR9 ;  /* 0x00000009ff077e24 */ /* 0x000fe2000f8e00ff */
[----:B------:R-:W2:Y:S01]  /*0ef0*/  @P0 LDG.E R4, desc[UR38][R4.64] ;  /* 0x0000002604040981 */ /* 0x000ea2000c1e1900 */
[----:B------:R-:W-:Y:S01]  /*0f00*/  UISETP.NE.U32.AND UP0, UPT, UR6, URZ, UPT ;  /* 0x0000003f0600728c */ /* 0x000fe2000bf05070 */
[----:B------:R-:W-:Y:S02]  /*0f10*/  ULDC.64 UR8, c[0x0][0xa20] ;  /* 0x0002880000087ab9 */ /* 0x000fe40000000a00 */
[----:B------:R-:W3:Y:S01]  /*0f20*/  @P2 LDG.E R6, desc[UR38][R6.64] ;  /* 0x0000002606062981 */ /* 0x000ee2000c1e1900 */
[----:B------:R-:W-:Y:S01]  /*0f30*/  UISETP.NE.AND.EX UP0, UPT, UR7, URZ, UPT, UP0 ;  /* 0x0000003f0700728c */ /* 0x000fe2000bf05300 */
[----:B------:R-:W-:Y:S01]  /*0f40*/  ISETP.NE.U32.AND P1, PT, RZ, UR8, PT ;  /* 0x00000008ff007c0c */ /* 0x000fe2000bf25070 */
[----:B------:R-:W-:Y:S01]  /*0f50*/  ULDC UR6, c[0x0][0x2e0] ;  /* 0x0000b80000067ab9 */ /* 0x000fe20000000800 */
[----:B------:R-:W-:Y:S01]  /*0f60*/  UMOV UR41, URZ ;  /* 0x0000003f00297c82 */ /* 0x000fe20008000000 */
[----:B------:R-:W-:Y:S01]  /*0f70*/  USEL UR4, UR4, 0x1, UP0 ;  /* 0x0000000104047887 */ /* 0x000fe20008000000 */
[----:B------:R-:W-:Y:S01]  /*0f80*/  ISETP.NE.AND.EX P1, PT, RZ, UR9, PT, P1 ;  /* 0x00000009ff007c0c */ /* 0x000fe2000bf25310 */
[----:B------:R-:W-:Y:S01]  /*0f90*/  ULDC UR44, c[0x0][0x288] ;  /* 0x0000a200002c7ab9 */ /* 0x000fe20000000800 */
[----:B------:R-:W-:Y:S01]  /*0fa0*/  UMOV UR43, UR5 ;  /* 0x00000005002b7c82 */ /* 0x000fe20008000000 */
[----:B------:R-:W-:Y:S01]  /*0fb0*/  UIMAD UR6, UR4, UR6, URZ ;  /* 0x00000006040672a4 */ /* 0x000fe2000f8e023f */
[----:B--2---:R-:W-:-:S02]  /*0fc0*/  @P0 R2UR UR41, R4 ;  /* 0x00000000042902ca */ /* 0x004fc400000e0000 */
[----:B---3--:R-:W-:Y:S01]  /*0fd0*/  @P2 R2UR UR44, R6 ;  /* 0x00000000062c22ca */ /* 0x008fe200000e0000 */
[----:B-1--4-:R-:W-:-:S14]  /*0fe0*/  @P2 BRA `(.L_x_3543) ;  /* 0x0000000000342947 */ /* 0x012fdc0003800000 */
[----:B------:R-:W-:Y:S02]  /*0ff0*/  ULDC.64 UR4, c[0x0][0xa00] ;  /* 0x0002800000047ab9 */ /* 0x000fe40000000a00 */
[----:B------:R-:W-:-:S04]  /*1000*/  ISETP.NE.U32.AND P0, PT, RZ, UR4, PT ;  /* 0x00000004ff007c0c */ /* 0x000fc8000bf05070 */
[----:B------:R-:W-:-:S13]  /*1010*/  ISETP.NE.AND.EX P0, PT, RZ, UR5, PT, P0 ;  /* 0x00000005ff007c0c */ /* 0x000fda000bf05300 */
[----:B------:R-:W-:Y:S05]  /*1020*/  @!P0 BRA `(.L_x_3543) ;  /* 0x0000000000248947 */ /* 0x000fea0003800000 */
[----:B------:R-:W-:Y:S02]  /*1030*/  ULDC.64 UR4, c[0x0][0xa00] ;  /* 0x0002800000047ab9 */ /* 0x000fe40000000a00 */
[----:B------:R-:W-:-:S06]  /*1040*/  UIMAD.WIDE UR4, UR46, 0x4, UR4 ;  /* 0x000000042e0478a5 */ /* 0x000fcc000f8e0204 */
[----:B------:R-:W-:Y:S01]  /*1050*/  IMAD.U32 R4, RZ, RZ, UR4 ;  /* 0x00000004ff047e24 */ /* 0x000fe2000f8e00ff */
[----:B------:R-:W-:-:S05]  /*1060*/  MOV R5, UR5 ;  /* 0x0000000500057c02 */ /* 0x000fca0008000f00 */
[----:B------:R-:W2:Y:S04]  /*1070*/  LDG.E R3, desc[UR38][R4.64] ;  /* 0x0000002604037981 */ /* 0x000ea8000c1e1900 */
[----:B------:R-:W3:Y:S01]  /*1080*/  LDG.E R0, desc[UR38][R4.64+0x4] ;  /* 0x0000042604007981 */ /* 0x000ee2000c1e1900 */
[----:B--2---:R-:W-:Y:S02]  /*1090*/  R2UR UR44, R3 ;  /* 0x00000000032c72ca */ /* 0x004fe400000e0000 */
[----:B---3--:R-:W-:-:S13]  /*10a0*/  R2UR UR4, R0 ;  /* 0x00000000000472ca */ /* 0x008fda00000e0000 */
[----:B------:R-:W-:-:S12]  /*10b0*/  UIADD3 UR44, -UR44, UR4, URZ ;  /* 0x000000042c2c7290 */ /* 0x000fd8000fffe13f */
.L_x_3543:
[----:B------:R-:W-:Y:S01]  /*10c0*/  UMOV UR42, UR49 ;  /* 0x00000031002a7c82 */ /* 0x000fe20008000000 */
[----:B------:R-:W-:Y:S05]  /*10d0*/  @!P1 BRA `(.L_x_3544) ;  /* 0x00000000001c9947 */ /* 0x000fea0003800000 */
[----:B------:R-:W-:-:S04]  /*10e0*/  ULEA UR4, UP0, UR46, UR8, 0x2 ;  /* 0x000000082e047291 */ /* 0x000fc8000f80103f */
[----:B------:R-:W-:Y:S02]  /*10f0*/  ULEA.HI.X UR5, UR46, UR9, UR45, 0x2, UP0 ;  /* 0x000000092e057291 */ /* 0x000fe400080f142d */
[----:B------:R-:W-:-:S04]  /*1100*/  IMAD.U32 R4, RZ, RZ, UR4 ;  /* 0x00000004ff047e24 */ /* 0x000fc8000f8e00ff */
[----:B------:R-:W-:-:S05]  /*1110*/  IMAD.U32 R5, RZ, RZ, UR5 ;  /* 0x00000005ff057e24 */ /* 0x000fca000f8e00ff */
[----:B------:R-:W2:Y:S02]  /*1120*/  LDG.E R4, desc[UR38][R4.64] ;  /* 0x0000002604047981 */ /* 0x000ea4000c1e1900 */
[----:B--2---:R-:W-:Y:S01]  /*1130*/  R2UR UR6, R4 ;  /* 0x00000000040672ca */ /* 0x004fe200000e0000 */
[----:B------:R-:W-:-:S14]  /*1140*/  BRA `(.L_x_3545) ;  /* 0x0000000000347947 */ /* 0x000fdc0003800000 */
.L_x_3544:
        /* <DEDUP_REMOVED lines=13> */
.L_x_3545:
[----:B------:R-:W-:Y:S01]  /*1220*/  UIADD3 UR41, -UR41, UR6, URZ ;  /* 0x0000000629297290 */ /* 0x000fe2000fffe13f */
[----:B------:R-:W-:Y:S01]  /*1230*/  PLOP3.LUT P0, PT, PT, PT, PT, 0x80, 0x0 ;  /* 0x000000000000781c */ /* 0x000fe20003f0f070 */
[----:B------:R-:W-:Y:S01]  /*1240*/  ULEA UR5, UR49, 0xdf, 0x7 ;  /* 0x000000df31057891 */ /* 0x000fe2000f8e383f */
[----:B------:R-:W-:Y:S01]  /*1250*/  CS2R R40, SRZ ;  /* 0x0000000000287805 */ /* 0x000fe2000001ff00 */
[----:B------:R-:W-:Y:S01]  /*1260*/  UIADD3 UR4, UR41, 0x5f, URZ ;  /* 0x0000005f29047890 */ /* 0x000fe2000fffe03f */
[----:B------:R-:W-:Y:S01]  /*1270*/  CS2R R20, SRZ ;  /* 0x0000000000147805 */ /* 0x000fe2000001ff00 */
[----:B------:R-:W-:Y:S01]  /*1280*/  UIADD3 UR6, UR41, UR5, -UR44 ;  /* 0x0000000529067290 */ /* 0x000fe2000fffe82c */
        /* <DEDUP_REMOVED lines=12> */
[----:B------:R-:W-:-:S02]  /*1350*/  CS2R R138, SRZ ;  /* 0x00000000008a7805 */ /* 0x000fc4000001ff00 */
[----:B------:R-:W-:Y:S02]  /*1360*/  CS2R R136, SRZ ;  /* 0x0000000000887805 */ /* 0x000fe4000001ff00 */
[----:B------:R-:W-:Y:S01]  /*1370*/  CS2R R134, SRZ ;  /* 0x0000000000867805 */ /* 0x000fe2000001ff00 */
[----:B------:R-:W-:Y:S01]  /*1380*/  UISETP.LT.AND UP0, UPT, UR4, UR6, UPT ;  /* 0x000000060400728c */ /* 0x000fe2000bf01270 */
[----:B------:R-:W-:Y:S02]  /*1390*/  CS2R R132, SRZ ;  /* 0x0000000000847805 */ /* 0x000fe4000001ff00 */
[----:B------:R-:W-:Y:S02]  /*13a0*/  CS2R R130, SRZ ;  /* 0x0000000000827805 */ /* 0x000fe4000001ff00 */
[----:B------:R-:W-:Y:S01]  /*13b0*/  CS2R R128, SRZ ;  /* 0x0000000000807805 */ /* 0x000fe2000001ff00 */
[----:B------:R-:W-:Y:S01]  /*13c0*/  USEL UR50, UR4, UR6, UP0 ;  /* 0x0000000604327287 */ /* 0x000fe20008000000 */
[----:B------:R-:W-:-:S02]  /*13d0*/  CS2R R126, SRZ ;  /* 0x00000000007e7805 */ /* 0x000fc4000001ff00 */
[----:B------:R-:W-:Y:S02]  /*13e0*/  CS2R R124, SRZ ;  /* 0x00000000007c7805 */ /* 0x000fe4000001ff00 */
[----:B------:R-:W-:Y:S01]  /*13f0*/  CS2R R122, SRZ ;  /* 0x00000000007a7805 */ /* 0x000fe2000001ff00 */
[----:B------:R-:W-:Y:S01]  /*1400*/  UISETP.GE.AND UP0, UPT, UR50, 0x1, UPT ;  /* 0x000000013200788c */ /* 0x000fe2000bf06270 */
[----:B------:R-:W-:Y:S02]  /*1410*/  CS2R R120, SRZ ;  /* 0x0000000000787805 */ /* 0x000fe4000001ff00 */
[----:B------:R-:W-:Y:S02]  /*1420*/  CS2R R118, SRZ ;  /* 0x0000000000767805 */ /* 0x000fe4000001ff00 */
[----:B------:R-:W-:Y:S02]  /*1430*/  CS2R R116, SRZ ;  /* 0x0000000000747805 */ /* 0x000fe4000001ff00 */
[----:B------:R-:W-:-:S02]  /*1440*/  CS2R R114, SRZ ;  /* 0x0000000000727805 */ /* 0x000fc4000001ff00 */
[----:B------:R-:W-:Y:S02]  /*1450*/  CS2R R112, SRZ ;  /* 0x0000000000707805 */ /* 0x000fe4000001ff00 */
[----:B------:R-:W-:Y:S02]  /*1460*/  PLOP3.LUT P1, PT, PT, PT, UP0, 0x80, 0x0 ;  /* 0x000000000000781c */ /* 0x000fe40003f2f008 */
        /* <DEDUP_REMOVED lines=42> */
[----:B------:R-:W-:Y:S01]  /*1710*/  MOV R30, RZ ;  /* 0x000000ff001e7202 */ /* 0x000fe20000000f00 */
[----:B------:R-:W-:-:S02]  /*1720*/  IMAD.MOV.U32 R6, RZ, RZ, RZ ;  /* 0x000000ffff067224 */ /* 0x000fc400078e00ff */
        /* <DEDUP_REMOVED lines=34> */
.L_x_3547:
[----:B------:R-:W0:Y:S01]  /*1950*/  S2R R0, SR_CgaCtaId ;  /* 0x0000000000007919 */ /* 0x000e220000008800 */
[----:B------:R-:W-:Y:S01]  /*1960*/  ULEA.HI UR4, UR47, UR47, URZ, 0x1 ;  /* 0x0000002f2f047291 */ /* 0x000fe2000f8f083f */
[----:B------:R-:W-:Y:S02]  /*1970*/  MOV R7, 0x400 ;  /* 0x0000040000077802 */ /* 0x000fe40000000f00 */
[----:B------:R-:W-:Y:S01]  /*1980*/  IADD3 R8, R22, 0x8, RZ ;  /* 0x0000000816087810 */ /* 0x000fe20007ffe0ff */
[----:B------:R-:W-:-:S04]  /*1990*/  ULOP3.LUT UR4, UR4, 0xfffffffe, URZ, 0xc0, !UPT ;  /* 0xfffffffe04047892 */ /* 0x000fc8000f8ec03f */
[----:B------:R-:W-:-:S06]  /*19a0*/  UIADD3 UR4, UR47, -UR4, URZ ;  /* 0x800000042f047290 */ /* 0x000fcc000fffe03f */
[----:B------:R-:W-:Y:S01]  /*19b0*/  IMAD.U32 R3, RZ, RZ, UR4 ;  /* 0x00000004ff037e24 */ /* 0x000fe2000f8e00ff */
[----:B0-----:R-:W-:-:S04]  /*19c0*/  LEA R7, R0, R7, 0x18 ;  /* 0x0000000700077211 */ /* 0x001fc800078ec0ff */
[----:B------:R-:W-:-:S04]  /*19d0*/  SHF.L.U32 R0, R3, 0x1f, RZ ;  /* 0x0000001f03007819 */ /* 0x000fc800000006ff */
[----:B------:R-:W0:Y:S02]  /*19e0*/  SYNCS.PHASECHK.TRANS64.TRYWAIT P0, [R7+URZ+0x22800], R0 ;  /* 0x02280000070075a7 */ /* 0x000e24000800017f */
[----:B0-----:R-:W-:Y:S05]  /*19f0*/  @!P0 BRA `(.L_x_3548) ;  /* 0x000000f000408947 */ /* 0x001fea0003800000 */
.L_x_3682:
[----:B0-----:R-:W-:Y:S01]  /*1a00*/  IMAD.U32 R0, RZ, RZ, UR48 ;  /* 0x00000030ff007e24 */ /* 0x001fe2000f8e00ff */
[----:B------:R-:W-:Y:S05]  /*1a10*/  WARPSYNC.ALL ;  /* 0x0000000000007948 */ /* 0x000fea0003800000 */
[----:B------:R0:W-:Y:S01]  /*1a20*/  BAR.SYNC.DEFER_BLOCKING R8, 0x100 ;  /* 0x000400080000751d */ /* 0x0001e20000010000 */
[----:B------:R-:W-:-:S13]  /*1a30*/  ISETP.NE.AND P0, PT, R0, 0x3, PT ;  /* 0x000000030000780c */ /* 0x000fda0003f05270 */
[----:B0-----:R-:W-:Y:S05]  /*1a40*/  @!P0 BRA `(.L_x_3549) ;  /* 0x0000000000048947 */ /* 0x001fea0003800000 */
[----:B------:R-:W-:Y:S01]  /*1a50*/  BPT.TRAP 0x1 ;  /* 0x000000040000795c */ /* 0x000fe20000300000 */
.L_x_3549:
[----:B------:R-:W-:Y:S02]  /*1a60*/  IMAD.U32 R11, RZ, RZ, UR40 ;  /* 0x00000028ff0b7e24 */ /* 0x000fe4000f8e00ff */
[----:B------:R-:W-:-:S03]  /*1a70*/  IMAD.U32 R6, RZ, RZ, UR37 ;  /* 0x00000025ff067e24 */ /* 0x000fc6000f8e00ff */
[----:B------:R-:W-:Y:S01]  /*1a80*/  SHF.L.U32 R11, R11, 0x1f, RZ ;  /* 0x0000001f0b0b7819 */ /* 0x000fe200000006ff */
[----:B------:R-:W-:-:S04]  /*1a90*/  IMAD R6, R6, 0x8, R7 ;  /* 0x0000000806067824 */ /* 0x000fc800078e0207 */
[----:B------:R0:W1:Y:S01]  /*1aa0*/  SYNCS.PHASECHK.TRANS64.TRYWAIT P1, [R6+URZ+0x22830], R11 ;  /* 0x0228300b060075a7 */ /* 0x000062000802017f */
[----:B------:R-:W-:Y:S05]  /*1ab0*/  @!P0 BRA `(.L_x_3550) ;  /* 0x0000000000048947 */ /* 0x000fea0003800000 */
[----:B------:R-:W-:Y:S01]  /*1ac0*/  BPT.TRAP 0x1 ;  /* 0x000000040000795c */ /* 0x000fe20000300000 */
.L_x_3550:
[----:B-1----:R-:W-:Y:S05]  /*1ad0*/  @P1 BRA `(.L_x_3551) ;  /* 0x0000000000081947 */ /* 0x002fea0003800000 */
[----:B------:R-:W1:Y:S02]  /*1ae0*/  SYNCS.PHASECHK.TRANS64.TRYWAIT P1, [R6+URZ+0x22830], R11 ;  /* 0x0228300b060075a7 */ /* 0x000e64000802017f */
[----:B-1----:R-:W-:Y:S05]  /*1af0*/  @!P1 BRA `(.L_x_3552) ;  /* 0x000000f000149947 */ /* 0x002fea0003800000 */
.L_x_3551:
[----:B------:R-:W-:Y:S01]  /*1b00*/  R2UR UR4, R7 ;  /* 0x00000000070472ca */ /* 0x000fe200000e0000 */
[----:B------:R-:W-:Y:S01]  /*1b10*/  ULOP3.LUT UR16, UR51, 0x10000, URZ, 0xfc, !UPT ;  /* 0x0001000033107892 */ /* 0x000fe2000f8efc3f */
[----:B------:R-:W-:Y:S01]  /*1b20*/  WARPGROUP.ARRIVE ;  /* 0x00000000000079c5 */ /* 0x000fe20000000000 */
[----:B------:R-:W-:Y:S01]  /*1b30*/  UMOV UR17, 0x40000040 ;  /* 0x4000004000117882 */ /* 0x000fe20000000000 */
[----:B------:R-:W-:Y:S01]  /*1b40*/  UMOV UR19, 0x40000040 ;  /* 0x4000004000137882 */ /* 0x000fe20000000000 */
[----:B------:R-:W-:Y:S01]  /*1b50*/  UMOV UR5, 0x40000040 ;  /* 0x4000004000057882 */ /* 0x000fe20000000000 */
[----:B------:R-:W-:Y:S01]  /*1b60*/  UMOV UR7, 0x40000040 ;  /* 0x4000004000077882 */ /* 0x000fe20000000000 */
[----:B------:R-:W-:Y:S01]  /*1b70*/  UIADD3 UR8, UR16, 0x4, URZ ;  /* 0x0000000410087890 */ /* 0x000fe2000fffe03f */
[----:B------:R-:W-:Y:S01]  /*1b80*/  IMAD.U32 R4, RZ, RZ, UR49 ;  /* 0x00000031ff047e24 */ /* 0x000fe2000f8e00ff */
[----:B------:R-:W-:Y:S01]  /*1b90*/  UMOV UR9, 0x40000040 ;  /* 0x4000004000097882 */ /* 0x000fe20000000000 */
[----:B------:R-:W-:Y:S01]  /*1ba0*/  UMOV UR11, 0x40000040 ;  /* 0x40000040000b7882 */ /* 0x000fe20000000000 */
[----:B------:R-:W-:Y:S01]  /*1bb0*/  UIADD3 UR12, UR16, 0x6, URZ ;  /* 0x00000006100c7890 */ /* 0x000fe2000fffe03f */
[----:B------:R-:W-:Y:S01]  /*1bc0*/  IMAD R4, R4, 0x80, R19 ;  /* 0x0000008004047824 */ /* 0x000fe200078e0213 */
[----:B------:R-:W-:Y:S01]  /*1bd0*/  UIADD3 UR4, UR4, 0x1c400, URZ ;  /* 0x0001c40004047890 */ /* 0x000fe2000fffe03f */
[----:B------:R-:W2:Y:S01]  /*1be0*/  S2R R12, SR_TID.X ;  /* 0x00000000000c7919 */ /* 0x000ea20000002100 */
[----:B------:R-:W-:Y:S01]  /*1bf0*/  UMOV UR13, 0x40000040 ;  /* 0x40000040000d7882 */ /* 0x000fe20000000000 */
[----:B------:R-:W-:Y:S01]  /*1c00*/  UMOV UR15, 0x40000040 ;  /* 0x40000040000f7882 */ /* 0x000fe20000000000 */
[----:B------:R-:W-:-:S04]  /*1c10*/  USHF.R.U32.HI UR4, URZ, 0x4, UR4 ;  /* 0x000000043f047899 */ /* 0x000fc80008011604 */
[----:B------:R-:W-:-:S04]  /*1c20*/  ULOP3.LUT UR4, UR4, 0x3fff, URZ, 0xc0, !UPT ;  /* 0x00003fff04047892 */ /* 0x000fc8000f8ec03f */
[----:B------:R-:W-:Y:S02]  /*1c30*/  ULOP3.LUT UR20, UR4, 0x10000, URZ, 0xfc, !UPT ;  /* 0x0001000004147892 */ /* 0x000fe4000f8efc3f */
[----:B------:R-:W-:Y:S02]  /*1c40*/  UIADD3 UR4, UR16, 0x2, URZ ;  /* 0x0000000210047890 */ /* 0x000fe4000fffe03f */
[----:B------:R-:W-:-:S04]  /*1c50*/  UIMAD UR18, UR37, 0x300, UR20 ;  /* 0x00000300251278a4 */ /* 0x000fc8000f8e0214 */
[----:B------:R-:W-:Y:S02]  /*1c60*/  UIADD3 UR6, UR18, 0x2, URZ ;  /* 0x0000000212067890 */ /* 0x000fe4000fffe03f */
[----:B------:R-:W-:Y:S02]  /*1c70*/  UIADD3 UR10, UR18, 0x4, URZ ;  /* 0x00000004120a7890 */ /* 0x000fe4000fffe03f */
[----:B------:R-:W-:Y:S02]  /*1c80*/  UIADD3 UR14, UR18, 0x6, URZ ;  /* 0x00000006120e7890 */ /* 0x000fe4000fffe03f */
[----:B------:R-:W-:Y:S03]  /*1c90*/  HGMMA.64x96x16.F32 R24, gdesc[UR16], RZ, !UPT, gsb0 ;  /* 0x01600000101879f0 */ /* 0x000fe6000c0008ff */
[----:B------:R-:W-:Y:S02]  /*1ca0*/  WARPGROUP.DEPBAR.LE gsb0, 0x0 ;  /* 0x00008000000079c5 */ /* 0x000fe40000010000 */
[----:B------:R-:W-:-:S06]  /*1cb0*/  WARPGROUP.ARRIVE ;  /* 0x00000000000079c5 */ /* 0x000fcc0000000000 */
[----:B------:R-:W-:Y:S01]  /*1cc0*/  HGMMA.64x96x16.F32 R24, gdesc[UR4], R24, gsb0 ;  /* 0x01600000041879f0 */ /* 0x000fe20008000818 */
[----:B------:R-:W-:-:S04]  /*1cd0*/  UIMAD UR6, UR50, -0x60, UR41 ;  /* 0xffffffa0320678a4 */ /* 0x000fc8000f8e0229 */
[----:B------:R-:W-:Y:S02]  /*1ce0*/  UIADD3 UR7, -UR44, 0x61, UR6 ;  /* 0x000000612c077890 */ /* 0x000fe4000fffe106 */
[----:B------:R-:W-:-:S04]  /*1cf0*/  UIADD3 UR6, UR6, 0x60, URZ ;  /* 0x0000006006067890 */ /* 0x000fc8000fffe03f */
[----:B------:R-:W-:Y:S02]  /*1d00*/  IMAD.U32 R3, RZ, RZ, UR7 ;  /* 0x00000007ff037e24 */ /* 0x000fe4000f8e00ff */
[----:B------:R-:W-:Y:S02]  /*1d10*/  MOV R5, UR6 ;  /* 0x0000000600057c02 */ /* 0x000fe40008000f00 */
[----:B------:R-:W-:-:S03]  /*1d20*/  IMAD R3, R18, -0x2, R3 ;  /* 0xfffffffe12037824 */ /* 0x000fc600078e0203 */
[----:B------:R-:W-:Y:S02]  /*1d30*/  IMAD R0, R18, -0x2, R5 ;  /* 0xfffffffe12007824 */ /* 0x000fe400078e0205 */
        /* <DEDUP_REMOVED lines=93> */
[----:B------:R-:W-:Y:S01]  /*2310*/  ULDC UR10, c[0x0][0x988] ;  /* 0x00026200000a7ab9 */ /* 0x000fe20000000800 */
[----:B------:R-:W3:Y:S01]  /*2320*/  MUFU.TANH R43, R43 ;  /* 0x0000002b002b7308 */ /* 0x000ee20000002400 */
[----:B----4-:R-:W-:-:S02]  /*2330*/  FSEL R39, R39, -INF , P1 ;  /* 0xff80000027277808 */ /* 0x010fc40000800000 */
[----:B------:R-:W-:Y:S02]  /*2340*/  ISETP.GT.AND P1, PT, R5, 0x21, PT ;  /* 0x000000210500780c */ /* 0x000fe40003f24270 */
[----:B------:R-:W-:-:S03]  /*2350*/  FMNMX.FTZ R9, R39, R10, !PT ;  /* 0x0000000a27097209 */ /* 0x000fc60007810000 */
[----:B------:R-:W4:Y:S01]  /*2360*/  MUFU.TANH R46, R46 ;  /* 0x0000002e002e7308 */ /* 0x000f220000002400 */
[----:B-----5:R-:W-:Y:S02]  /*2370*/  FSEL R42, R42, -INF , P2 ;  /* 0xff8000002a2a7808 */ /* 0x020fe40001000000 */
[----:B------:R-:W-:Y:S02]  /*2380*/  ISETP.GT.AND P2, PT, R5, 0x28, PT ;  /* 0x000000280500780c */ /* 0x000fe40003f44270 */
[----:B------:R-:W-:-:S03]  /*2390*/  FMNMX.FTZ R10, R42, R9, !PT ;  /* 0x000000092a0a7209 */ /* 0x000fc60007810000 */
[----:B------:R-:W5:Y:S01]  /*23a0*/  MUFU.TANH R47, R47 ;  /* 0x0000002f002f7308 */ /* 0x000f620000002400 */
        /* <DEDUP_REMOVED lines=60> */
[----:B---3--:R-:W-:Y:S01]  /*2770*/  FSEL R24, R24, -INF , P2 ;  /* 0xff80000018187808 */ /* 0x008fe20001000000 */
[----:B------:R-:W3:Y:S06]  /*2780*/  SHFL.BFLY PT, R5, R10, 0x2, 0x1f ;  /* 0x0c401f000a057f89 */ /* 0x000eec00000e0000 */
[----:B------:R-:W0:Y:S01]  /*2790*/  MUFU.TANH R29, R29 ;  /* 0x0000001d001d7308 */ /* 0x000e220000002400 */
[----:B----4-:R-:W-:-:S04]  /*27a0*/  FSEL R25, R25, -INF , P3 ;  /* 0xff80000019197808 */ /* 0x010fc80001800000 */
[----:B------:R-:W-:-:S03]  /*27b0*/  FMNMX.FTZ R3, R24, R25, !PT ;  /* 0x0000001918037209 */ /* 0x000fc60007810000 */
[----:B------:R-:W4:Y:S01]  /*27c0*/  MUFU.TANH R32, R32 ;  /* 0x0000002000207308 */ /* 0x000f220000002400 */
[----:B-----5:R-:W-:-:S07]  /*27d0*/  FSEL R28, R28, -INF , P4 ;  /* 0xff8000001c1c7808 */ /* 0x020fce0002000000 */
[----:B------:R-:W-:Y:S01]  /*27e0*/  MUFU.TANH R33, R33 ;  /* 0x0000002100217308 */ /* 0x000fe20000002400 */
[----:B0-----:R-:W-:Y:S02]  /*27f0*/  FSEL R29, R29, -INF , P5 ;  /* 0xff8000001d1d7808 */ /* 0x001fe40002800000 */
[----:B---3--:R-:W-:-:S05]  /*2800*/  FMNMX.FTZ R5, R10, R5, !PT ;  /* 0x000000050a057209 */ /* 0x008fca0007810000 */
[----:B------:R-:W0:Y:S01]  /*2810*/  SHFL.BFLY PT, R10, R5, 0x1, 0x1f ;  /* 0x0c201f00050a7f89 */ /* 0x000e2200000e0000 */
[----:B------:R-:W3:Y:S01]  /*2820*/  MUFU.TANH R36, R36 ;  /* 0x0000002400247308 */ /* 0x000ee20000002400 */
[----:B----4-:R-:W-:Y:S02]  /*2830*/  FSEL R32, R32, -INF , P1 ;  /* 0xff80000020207808 */ /* 0x010fe40000800000 */
[----:B------:R-:W-:-:S05]  /*2840*/  ISETP.GT.AND P1, PT, R0, 0x18, PT ;  /* 0x000000180000780c */ /* 0x000fca0003f24270 */
[----:B------:R-:W4:Y:S08]  /*2850*/  MUFU.TANH R37, R37 ;  /* 0x0000002500257308 */ /* 0x000f300000002400 */
[----:B------:R-:W5:Y:S01]  /*2860*/  MUFU.TANH R40, R40 ;  /* 0x0000002800287308 */ /* 0x000f620000002400 */
[----:B---3--:R-:W-:Y:S02]  /*2870*/  FSEL R36, R36, -INF , P1 ;  /* 0xff80000024247808 */ /* 0x008fe40000800000 */
[----:B------:R-:W-:-:S02]  /*2880*/  ISETP.GT.AND P1, PT, R0, 0x20, PT ;  /* 0x000000200000780c */ /* 0x000fc40003f24270 */
[----:B0-----:R-:W-:-:S03]  /*2890*/  FMNMX.FTZ R5, R5, R10, !PT ;  /* 0x0000000a05057209 */ /* 0x001fc60007810000 */
[----:B------:R-:W0:Y:S01]  /*28a0*/  MUFU.TANH R41, R41 ;  /* 0x0000002900297308 */ /* 0x000e220000002400 */
[C---:B------:R-:W-:Y:S01]  /*28b0*/  FSETP.NEU.FTZ.AND P2, PT, R5.reuse, -INF , PT ;  /* 0xff8000000500780b */ /* 0x040fe20003f5d000 */
[----:B------:R-:W-:-:S06]  /*28c0*/  FMUL.FTZ R4, R5, UR10 ;  /* 0x0000000a05047c20 */ /* 0x000fcc0008410000 */
[----:B------:R-:W3:Y:S01]  /*28d0*/  MUFU.TANH R44, R44 ;  /* 0x0000002c002c7308 */ /* 0x000ee20000002400 */
[----:B------:R-:W-:Y:S02]  /*28e0*/  FSEL R9, R4, RZ, P2 ;  /* 0x000000ff04097208 */ /* 0x000fe40001000000 */
[----:B------:R-:W-:Y:S02]  /*28f0*/  FMNMX.FTZ R4, R28, R3, !PT ;  /* 0x000000031c047209 */ /* 0x000fe40007810000 */
[----:B------:R-:W-:Y:S01]  /*2900*/  ISETP.GT.AND P2, PT, R0, 0x11, PT ;  /* 0x000000110000780c */ /* 0x000fe20003f44270 */
[--C-:B------:R-:W-:Y:S01]  /*2910*/  FFMA.FTZ R26, R26, UR10, -R9.reuse ;  /* 0x0000000a1a1a7c23 */ /* 0x100fe20008010809 */
[----:B------:R-:W-:Y:S01]  /*2920*/  FMNMX.FTZ R3, R29, R4, !PT ;  /* 0x000000041d037209 */ /* 0x000fe20007810000 */
[----:B------:R-:W1:Y:S01]  /*2930*/  MUFU.TANH R45, R45 ;  /* 0x0000002d002d7308 */ /* 0x000e620000002400 */
[----:B------:R-:W-:Y:S01]  /*2940*/  FSEL R33, R33, -INF , P2 ;  /* 0xff80000021217808 */ /* 0x000fe20001000000 */
[--C-:B------:R-:W-:Y:S01]  /*2950*/  FFMA.FTZ R27, R27, UR10, -R9.reuse ;  /* 0x0000000a1b1b7c23 */ /* 0x100fe20008010809 */
[----:B------:R-:W-:Y:S01]  /*2960*/  FMNMX.FTZ R4, R32, R3, !PT ;  /* 0x0000000320047209 */ /* 0x000fe20007810000 */
[--C-:B------:R-:W-:Y:S01]  /*2970*/  FFMA.FTZ R30, R30, UR10, -R9.reuse ;  /* 0x0000000a1e1e7c23 */ /* 0x100fe20008010809 */
[----:B------:R-:W-:Y:S01]  /*2980*/  ISETP.GT.AND P2, PT, R0, 0x19, PT ;  /* 0x000000190000780c */ /* 0x000fe20003f44270 */
[--C-:B------:R-:W-:Y:S01]  /*2990*/  FFMA.FTZ R31, R31, UR10, -R9.reuse ;  /* 0x0000000a1f1f7c23 */ /* 0x100fe20008010809 */
[----:B------:R-:W-:Y:S01]  /*29a0*/  FMNMX.FTZ R3, R33, R4, !PT ;  /* 0x0000000421037209 */ /* 0x000fe20007810000 */
[----:B------:R-:W2:Y:S01]  /*29b0*/  MUFU.TANH R48, R48 ;  /* 0x0000003000307308 */ /* 0x000ea20000002400 */
[----:B----4-:R-:W-:Y:S01]  /*29c0*/  FSEL R37, R37, -INF , P2 ;  /* 0xff80000025257808 */ /* 0x010fe20001000000 */
[--C-:B------:R-:W-:Y:S01]  /*29d0*/  FFMA.FTZ R34, R34, UR10, -R9.reuse ;  /* 0x0000000a22227c23 */ /* 0x100fe20008010809 */
[----:B------:R-:W-:Y:S01]  /*29e0*/  FMNMX.FTZ R4, R36, R3, !PT ;  /* 0x0000000324047209 */ /* 0x000fe20007810000 */
[--C-:B------:R-:W-:Y:S01]  /*29f0*/  FFMA.FTZ R35, R35, UR10, -R9.reuse ;  /* 0x0000000a23237c23 */ /* 0x100fe20008010809 */
[----:B------:R-:W-:Y:S01]  /*2a00*/  ISETP.GT.AND P2, PT, R0, 0x21, PT ;  /* 0x000000210000780c */ /* 0x000fe20003f44270 */
[--C-:B------:R-:W-:Y:S01]  /*2a10*/  FFMA.FTZ R38, R38, UR10, -R9.reuse ;  /* 0x0000000a26267c23 */ /* 0x100fe20008010809 */
[----:B-----5:R-:W-:Y:S01]  /*2a20*/  FSEL R40, R40, -INF , P1 ;  /* 0xff80000028287808 */ /* 0x020fe20000800000 */
[----:B------:R-:W4:Y:S01]  /*2a30*/  MUFU.TANH R49, R49 ;  /* 0x0000003100317308 */ /* 0x000f220000002400 */
[----:B------:R-:W-:Y:S01]  /*2a40*/  FMNMX.FTZ R3, R37, R4, !PT ;  /* 0x0000000425037209 */ /* 0x000fe20007810000 */
[--C-:B------:R-:W-:Y:S01]  /*2a50*/  FFMA.FTZ R39, R39, UR10, -R9.reuse ;  /* 0x0000000a27277c23 */ /* 0x100fe20008010809 */
[----:B------:R-:W-:Y:S01]  /*2a60*/  ISETP.GT.AND P1, PT, R0, 0x28, PT ;  /* 0x000000280000780c */ /* 0x000fe20003f24270 */
[--C-:B------:R-:W-:Y:S01]  /*2a70*/  FFMA.FTZ R42, R42, UR10, -R9.reuse ;  /* 0x0000000a2a2a7c23 */ /* 0x100fe20008010809 */
[----:B0-----:R-:W-:Y:S01]  /*2a80*/  FSEL R41, R41, -INF , P2 ;  /* 0xff80000029297808 */ /* 0x001fe20001000000 */
[--C-:B------:R-:W-:Y:S01]  /*2a90*/  FFMA.FTZ R43, R43, UR10, -R9.reuse ;  /* 0x0000000a2b2b7c23 */ /* 0x100fe20008010809 */
[----:B------:R-:W-:Y:S01]  /*2aa0*/  FMNMX.FTZ R4, R40, R3, !PT ;  /* 0x0000000328047209 */ /* 0x000fe20007810000 */
[----:B------:R-:W0:Y:S01]  /*2ab0*/  MUFU.TANH R52, R52 ;  /* 0x0000003400347308 */ /* 0x000e220000002400 */
[----:B------:R-:W-:Y:S01]  /*2ac0*/  ISETP.GT.AND P2, PT, R0, 0x29, PT ;  /* 0x000000290000780c */ /* 0x000fe20003f44270 */
[--C-:B------:R-:W-:Y:S01]  /*2ad0*/  FFMA.FTZ R46, R46, UR10, -R9.reuse ;  /* 0x0000000a2e2e7c23 */ /* 0x100fe20008010809 */
[----:B---3--:R-:W-:Y:S01]  /*2ae0*/  FSEL R44, R44, -INF , P1 ;  /* 0xff8000002c2c7808 */ /* 0x008fe20000800000 */
[--C-:B------:R-:W-:Y:S01]  /*2af0*/  FFMA.FTZ R47, R47, UR10, -R9.reuse ;  /* 0x0000000a2f2f7c23 */ /* 0x100fe20008010809 */
[----:B------:R-:W-:Y:S01]  /*2b00*/  FMNMX.FTZ R3, R41, R4, !PT ;  /* 0x0000000429037209 */ /* 0x000fe20007810000 */
[--C-:B------:R-:W-:Y:S01]  /*2b10*/  FFMA.FTZ R50, R50, UR10, -R9.reuse ;  /* 0x0000000a32327c23 */ /* 0x100fe20008010809 */
[----:B------:R-:W-:Y:S01]  /*2b20*/  ISETP.GT.AND P1, PT, R0, 0x30, PT ;  /* 0x000000300000780c */ /* 0x000fe20003f24270 */
[----:B------:R-:W3:Y:S01]  /*2b30*/  MUFU.TANH R53, R53 ;  /* 0x0000003500357308 */ /* 0x000ee20000002400 */
        /* <DEDUP_REMOVED lines=12> */
[----:B----4-:R-:W-:Y:S01]  /*2c00*/  FSEL R49, R49, -INF , P2 ;  /* 0xff80000031317808 */ /* 0x010fe20001000000 */
[--C-:B------:R-:W-:Y:S01]  /*2c10*/  FFMA.FTZ R62, R62, UR10, -R9.reuse ;  /* 0x0000000a3e3e7c23 */ /* 0x100fe20008010809 */
[----:B------:R-:W-:Y:S01]  /*2c20*/  FMNMX.FTZ R4, R48, R3, !PT ;  /* 0x0000000330047209 */ /* 0x000fe20007810000 */
[----:B------:R-:W2:Y:S01]  /*2c30*/  MUFU.TANH R57, R57 ;  /* 0x0000003900397308 */ /* 0x000ea20000002400 */
[----:B------:R-:W-:Y:S01]  /*2c40*/  ISETP.GT.AND P2, PT, R0, 0x39, PT ;  /* 0x000000390000780c */ /* 0x000fe20003f44270 */
[--C-:B------:R-:W-:Y:S01]  /*2c50*/  FFMA.FTZ R63, R63, UR10, -R9.reuse ;  /* 0x0000000a3f3f7c23 */ /* 0x100fe20008010809 */
[----:B0-----:R-:W-:Y:S01]  /*2c60*/  FSEL R52, R52, -INF , P1 ;  /* 0xff80000034347808 */ /* 0x001fe20000800000 */
[--C-:B------:R-:W-:Y:S01]  /*2c70*/  FFMA.FTZ R66, R66, UR10, -R9.reuse ;  /* 0x0000000a42427c23 */ /* 0x100fe20008010809 */
[----:B------:R-:W-:Y:S01]  /*2c80*/  FMNMX.FTZ R3, R49, R4, !PT ;  /* 0x0000000431037209 */ /* 0x000fe20007810000 */
[--C-:B------:R-:W-:Y:S01]  /*2c90*/  FFMA.FTZ R67, R67, UR10, -R9.reuse ;  /* 0x0000000a43437c23 */ /* 0x100fe20008010809 */
[----:B------:R-:W-:Y:S01]  /*2ca0*/  ISETP.GT.AND P1, PT, R0, 0x40, PT ;  /* 0x000000400000780c */ /* 0x000fe20003f24270 */
[----:B------:R-:W0:Y:S01]  /*2cb0*/  MUFU.TANH R60, R60 ;  /* 0x0000003c003c7308 */ /* 0x000e220000002400 */
[----:B---3--:R-:W-:Y:S01]  /*2cc0*/  FSEL R53, R53, -INF , P2 ;  /* 0xff80000035357808 */ /* 0x008fe20001000000 */
[--C-:B------:R-:W-:Y:S01]  /*2cd0*/  FFMA.FTZ R70, R70, UR10, -R9.reuse ;  /* 0x0000000a46467c23 */ /* 0x100fe20008010809 */
[----:B------:R-:W-:Y:S01]  /*2ce0*/  FMNMX.FTZ R4, R52, R3, !PT ;  /* 0x0000000334047209 */ /* 0x000fe20007810000 */
[----:B------:R-:W-:Y:S01]  /*2cf0*/  FFMA.FTZ R9, R71, UR10, -R9 ;  /* 0x0000000a47097c23 */ /* 0x000fe20008010809 */
[----:B------:R-:W-:-:S02]  /*2d00*/  ISETP.GT.AND P2, PT, R0, 0x41, PT ;  /* 0x000000410000780c */ /* 0x000fc40003f44270 */
[----:B-1----:R-:W-:Y:S01]  /*2d10*/  FSEL R56, R56, -INF , P1 ;  /* 0xff80000038387808 */ /* 0x002fe20000800000 */
[----:B------:R-:W1:Y:S01]  /*2d20*/  MUFU.TANH R61, R61 ;  /* 0x0000003d003d7308 */ /* 0x000e620000002400 */
[----:B------:R-:W-:Y:S02]  /*2d30*/  FMNMX.FTZ R3, R53, R4, !PT ;  /* 0x0000000435037209 */ /* 0x000fe40007810000 */
[----:B------:R-:W-:Y:S02]  /*2d40*/  ISETP.GT.AND P1, PT, R0, 0x48, PT ;  /* 0x000000480000780c */ /* 0x000fe40003f24270 */
[----:B--2---:R-:W-:Y:S02]  /*2d50*/  FSEL R57, R57, -INF , P2 ;  /* 0xff80000039397808 */ /* 0x004fe40001000000 */
[----:B------:R-:W-:Y:S01]  /*2d60*/  FMNMX.FTZ R4, R56, R3, !PT ;  /* 0x0000000338047209 */ /* 0x000fe20007810000 */
[----:B------:R-:W2:Y:S01]  /*2d70*/  MUFU.TANH R64, R64 ;  /* 0x0000004000407308 */ /* 0x000ea20000002400 */
[----:B------:R-:W-:-:S02]  /*2d80*/  ISETP.GT.AND P2, PT, R0, 0x49, PT ;  /* 0x000000490000780c */ /* 0x000fc40003f44270 */
[----:B0-----:R-:W-:Y:S02]  /*2d90*/  FSEL R60, R60, -INF , P1 ;  /* 0xff8000003c3c7808 */ /* 0x001fe40000800000 */
[----:B------:R-:W-:Y:S02]  /*2da0*/  FMNMX.FTZ R3, R57, R4, !PT ;  /* 0x0000000439037209 */ /* 0x000fe40007810000 */
[----:B------:R-:W-:Y:S01]  /*2db0*/  ISETP.GT.AND P1, PT, R0, 0x50, PT ;  /* 0x000000500000780c */ /* 0x000fe20003f24270 */
[----:B------:R-:W0:Y:S01]  /*2dc0*/  MUFU.TANH R65, R65 ;  /* 0x0000004100417308 */ /* 0x000e220000002400 */
[----:B-1----:R-:W-:Y:S02]  /*2dd0*/  FSEL R61, R61, -INF , P2 ;  /* 0xff8000003d3d7808 */ /* 0x002fe40001000000 */
[----:B------:R-:W-:Y:S02]  /*2de0*/  FMNMX.FTZ R4, R60, R3, !PT ;  /* 0x000000033c047209 */ /* 0x000fe40007810000 */
[----:B------:R-:W-:-:S02]  /*2df0*/  ISETP.GT.AND P2, PT, R0, 0x51, PT ;  /* 0x000000510000780c */ /* 0x000fc40003f44270 */
[----:B------:R-:W-:Y:S01]  /*2e00*/  FMNMX.FTZ R3, R61, R4, !PT ;  /* 0x000000043d037209 */ /* 0x000fe20007810000 */
[----:B------:R-:W1:Y:S01]  /*2e10*/  MUFU.TANH R68, R68 ;  /* 0x0000004400447308 */ /* 0x000e620000002400 */
[----:B--2---:R-:W-:Y:S02]  /*2e20*/  FSEL R64, R64, -INF , P1 ;  /* 0xff80000040407808 */ /* 0x004fe40000800000 */
[----:B------:R-:W-:Y:S02]  /*2e30*/  ISETP.GT.AND P1, PT, R0, 0x58, PT ;  /* 0x000000580000780c */ /* 0x000fe40003f24270 */
[----:B------:R-:W-:-:S03]  /*2e40*/  FMNMX.FTZ R4, R64, R3, !PT ;  /* 0x0000000340047209 */ /* 0x000fc60007810000 */
[----:B------:R-:W2:Y:S01]  /*2e50*/  MUFU.TANH R69, R69 ;  /* 0x0000004500457308 */ /* 0x000ea20000002400 */
[----:B0-----:R-:W-:Y:S02]  /*2e60*/  FSEL R65, R65, -INF , P2 ;  /* 0xff80000041417808 */ /* 0x001fe40001000000 */
[----:B------:R-:W-:Y:S02]  /*2e70*/  ISETP.GT.AND P2, PT, R0, 0x59, PT ;  /* 0x000000590000780c */ /* 0x000fe40003f44270 */
[----:B------:R-:W-:-:S03]  /*2e80*/  FMNMX.FTZ R3, R65, R4, !PT ;  /* 0x0000000441037209 */ /* 0x000fc60007810000 */
[----:B------:R-:W-:Y:S01]  /*2e90*/  MUFU.EX2 R26, R26 ;  /* 0x0000001a001a7308 */ /* 0x000fe20000000800 */
[----:B-1----:R-:W-:-:S04]  /*2ea0*/  FSEL R68, R68, -INF , P1 ;  /* 0xff80000044447808 */ /* 0x002fc80000800000 */
[----:B------:R-:W-:-:S03]  /*2eb0*/  FMNMX.FTZ R0, R68, R3, !PT ;  /* 0x0000000344007209 */ /* 0x000fc60007810000 */
[----:B------:R-:W0:Y:S01]  /*2ec0*/  MUFU.EX2 R27, R27 ;  /* 0x0000001b001b7308 */ /* 0x000e220000000800 */
[----:B--2---:R-:W-:-:S04]  /*2ed0*/  FSEL R69, R69, -INF , P2 ;  /* 0xff80000045457808 */ /* 0x004fc80001000000 */
[----:B------:R-:W-:-:S03]  /*2ee0*/  FMNMX.FTZ R0, R69, R0, !PT ;  /* 0x0000000045007209 */ /* 0x000fc60007810000 */
[----:B------:R-:W-:Y:S02]  /*2ef0*/  MUFU.EX2 R30, R30 ;  /* 0x0000001e001e7308 */ /* 0x000fe40000000800 */
[----:B------:R-:W1:Y:S06]  /*2f00*/  SHFL.BFLY PT, R3, R0, 0x2, 0x1f ;  /* 0x0c401f0000037f89 */ /* 0x000e6c00000e0000 */
[----:B------:R-:W2:Y:S01]  /*2f10*/  MUFU.EX2 R31, R31 ;  /* 0x0000001f001f7308 */ /* 0x000ea20000000800 */
[----:B0-----:R-:W-:-:S07]  /*2f20*/  F2FP.F16.F32.PACK_AB R173, R27, R26 ;  /* 0x0000001a1bad723e */ /* 0x001fce00000000ff */
[----:B------:R-:W-:Y:S08]  /*2f30*/  MUFU.EX2 R34, R34 ;  /* 0x0000002200227308 */ /* 0x000ff00000000800 */
[----:B------:R-:W0:Y:S01]  /*2f40*/  MUFU.EX2 R35, R35 ;  /* 0x0000002300237308 */ /* 0x000e220000000800 */
[----:B--2---:R-:W-:Y:S02]  /*2f50*/  F2FP.F16.F32.PACK_AB R175, R31, R30 ;  /* 0x0000001e1faf723e */ /* 0x004fe400000000ff */
[----:B-1----:R-:W-:-:S05]  /*2f60*/  FMNMX.FTZ R3, R0, R3, !PT ;  /* 0x0000000300037209 */ /* 0x002fca0007810000 */
[----:B------:R-:W1:Y:S01]  /*2f70*/  SHFL.BFLY PT, R4, R3, 0x1, 0x1f ;  /* 0x0c201f0003047f89 */ /* 0x000e6200000e0000 */
[----:B------:R2:W-:Y:S08]  /*2f80*/  MUFU.EX2 R155, R9 ;  /* 0x00000009009b7308 */ /* 0x0005f00000000800 */
[----:B------:R-:W-:Y:S01]  /*2f90*/  MUFU.EX2 R38, R38 ;  /* 0x0000002600267308 */ /* 0x000fe20000000800 */
[----:B--2---:R-:W-:Y:S01]  /*2fa0*/  FADD.FTZ R9, R26, R27 ;  /* 0x0000001b1a097221 */ /* 0x004fe20000010000 */
[----:B0-----:R-:W-:-:S06]  /*2fb0*/  F2FP.F16.F32.PACK_AB R169, R35, R34 ;  /* 0x0000002223a9723e */ /* 0x001fcc00000000ff */
[----:B------:R-:W0:Y:S01]  /*2fc0*/  MUFU.EX2 R39, R39 ;  /* 0x0000002700277308 */ /* 0x000e220000000800 */
        /* <DEDUP_REMOVED lines=8> */
[----:B0-----:R-:W-:Y:S01]  /*3050*/  F2FP.F16.F32.PACK_AB R171, R39, R38 ;  /* 0x0000002627ab723e */ /* 0x001fe200000000ff */
        /* <DEDUP_REMOVED lines=14> */
[----:B------:R-:W0:Y:S01]  /*3140*/  MUFU.EX2 R25, R25 ;  /* 0x0000001900197308 */ /* 0x000e220000000800 */
        /* <DEDUP_REMOVED lines=16> */
[----:B0-----:R-:W-:Y:S01]  /*3250*/  FADD.FTZ R9, R24, R25 ;  /* 0x0000001918097221 */ /* 0x001fe20000010000 */
[----:B------:R-:W-:Y:S01]  /*3260*/  FADD.FTZ R15, R43, R12 ;  /* 0x0000000c2b0f7221 */ /* 0x000fe20000010000 */
[--C-:B------:R-:W-:Y:S01]  /*3270*/  FFMA.FTZ R65, R65, UR10, -R3.reuse ;  /* 0x0000000a41417c23 */ /* 0x100fe20008010803 */
[--C-:B------:R-:W-:Y:S01]  /*3280*/  FFMA.FTZ R68, R68, UR10, -R3.reuse ;  /* 0x0000000a44447c23 */ /* 0x100fe20008010803 */
[----:B------:R-:W-:Y:S01]  /*3290*/  FFMA.FTZ R3, R69, UR10, -R3 ;  /* 0x0000000a45037c23 */ /* 0x000fe20008010803 */
[----:B------:R-:W-:-:S02]  /*32a0*/  F2FP.F16.F32.PACK_AB R165, R43, R42 ;  /* 0x0000002a2ba5723e */ /* 0x000fc400000000ff */
[----:B------:R-:W0:Y:S01]  /*32b0*/  MUFU.EX2 R32, R32 ;  /* 0x0000002000207308 */ /* 0x000e220000000800 */
[----:B--2---:R-:W-:Y:S01]  /*32c0*/  FADD.FTZ R0, R28, R9 ;  /* 0x000000091c007221 */ /* 0x004fe20000010000 */
[----:B------:R-:W-:Y:S02]  /*32d0*/  IADD3 R9, -R22, 0xb, RZ ;  /* 0x0000000b16097810 */ /* 0x000fe40007ffe1ff */
[----:B------:R-:W-:-:S04]  /*32e0*/  F2FP.F16.F32.PACK_AB R172, R25, R24 ;  /* 0x0000001819ac723e */ /* 0x000fc800000000ff */
[----:B------:R-:W2:Y:S01]  /*32f0*/  MUFU.EX2 R33, R33 ;  /* 0x0000002100217308 */ /* 0x000ea20000000800 */
[C---:B-1----:R-:W-:Y:S01]  /*3300*/  FADD.FTZ R13, R29.reuse, R0 ;  /* 0x000000001d0d7221 */ /* 0x042fe20000010000 */
[----:B------:R-:W-:Y:S01]  /*3310*/  @!P1 VIADD R0, R6, 0x22840 ;  /* 0x0002284006009836 */ /* 0x000fe20000000000 */
[----:B------:R-:W-:-:S04]  /*3320*/  F2FP.F16.F32.PACK_AB R174, R29, R28 ;  /* 0x0000001c1dae723e */ /* 0x000fc800000000ff */
[----:B------:R-:W-:Y:S01]  /*3330*/  @!P1 PRMT R0, RZ, 0x654, R0 ;  /* 0x00000654ff009816 */ /* 0x000fe20000000000 */
[----:B------:R-:W1:Y:S01]  /*3340*/  MUFU.EX2 R36, R36 ;  /* 0x0000002400247308 */ /* 0x000e620000000800 */
[----:B0-----:R-:W-:Y:S01]  /*3350*/  FADD.FTZ R10, R32, R13 ;  /* 0x0000000d200a7221 */ /* 0x001fe20000010000 */
[----:B------:R0:W-:Y:S06]  /*3360*/  BAR.ARV R9, 0x100 ;  /* 0x000400090000751d */ /* 0x0001ec0000002000 */
[----:B------:R-:W3:Y:S01]  /*3370*/  MUFU.EX2 R46, R46 ;  /* 0x0000002e002e7308 */ /* 0x000ee20000000800 */
[C---:B--2---:R-:W-:Y:S01]  /*3380*/  FADD.FTZ R13, R33.reuse, R10 ;  /* 0x0000000a210d7221 */ /* 0x044fe20000010000 */
[----:B------:R2:W-:Y:S01]  /*3390*/  @!P1 SYNCS.ARRIVE.TRANS64.RED.A1T0 RZ, [R0+URZ], RZ ;  /* 0x000000ff00ff99a7 */ /* 0x0005e2000810043f */
[----:B------:R-:W-:-:S05]  /*33a0*/  F2FP.F16.F32.PACK_AB R168, R33, R32 ;  /* 0x0000002021a8723e */ /* 0x000fca00000000ff */
[----:B------:R-:W4:Y:S01]  /*33b0*/  MUFU.EX2 R37, R37 ;  /* 0x0000002500257308 */ /* 0x000f220000000800 */
[----:B-1----:R-:W-:-:S07]  /*33c0*/  FADD.FTZ R10, R36, R13 ;  /* 0x0000000d240a7221 */ /* 0x002fce0000010000 */
[----:B------:R-:W1:Y:S01]  /*33d0*/  MUFU.EX2 R47, R47 ;  /* 0x0000002f002f7308 */ /* 0x000e620000000800 */
[----:B---3--:R-:W-:-:S07]  /*33e0*/  FADD.FTZ R12, R46, R15 ;  /* 0x0000000f2e0c7221 */ /* 0x008fce0000010000 */
[----:B------:R-:W2:Y:S01]  /*33f0*/  MUFU.EX2 R40, R40 ;  /* 0x0000002800287308 */ /* 0x000ea20000000800 */
[C---:B----4-:R-:W-:Y:S01]  /*3400*/  FADD.FTZ R13, R37.reuse, R10 ;  /* 0x0000000a250d7221 */ /* 0x050fe20000010000 */
[----:B------:R-:W-:-:S06]  /*3410*/  F2FP.F16.F32.PACK_AB R170, R37, R36 ;  /* 0x0000002425aa723e */ /* 0x000fcc00000000ff */
[----:B------:R-:W3:Y:S01]  /*3420*/  MUFU.EX2 R50, R50 ;  /* 0x0000003200327308 */ /* 0x000ee20000000800 */
[C---:B-1----:R-:W-:Y:S01]  /*3430*/  FADD.FTZ R15, R47.reuse, R12 ;  /* 0x0000000c2f0f7221 */ /* 0x042fe20000010000 */
[----:B------:R-:W-:-:S06]  /*3440*/  F2FP.F16.F32.PACK_AB R167, R47, R46 ;  /* 0x0000002e2fa7723e */ /* 0x000fcc00000000ff */
[----:B------:R-:W1:Y:S01]  /*3450*/  MUFU.EX2 R41, R41 ;  /* 0x0000002900297308 */ /* 0x000e620000000800 */
[----:B--2---:R-:W-:-:S07]  /*3460*/  FADD.FTZ R0, R40, R13 ;  /* 0x0000000d28007221 */ /* 0x004fce0000010000 */
[----:B------:R-:W2:Y:S01]  /*3470*/  MUFU.EX2 R51, R51 ;  /* 0x0000003300337308 */ /* 0x000ea20000000800 */
[----:B---3--:R-:W-:-:S07]  /*3480*/  FADD.FTZ R10, R50, R15 ;  /* 0x0000000f320a7221 */ /* 0x008fce0000010000 */
[----:B------:R-:W3:Y:S01]  /*3490*/  MUFU.EX2 R44, R44 ;  /* 0x0000002c002c7308 */ /* 0x000ee20000000800 */
[C---:B-1----:R-:W-:Y:S01]  /*34a0*/  FADD.FTZ R13, R41.reuse, R0 ;  /* 0x00000000290d7221 */ /* 0x042fe20000010000 */
[----:B------:R-:W-:-:S06]  /*34b0*/  F2FP.F16.F32.PACK_AB R164, R41, R40 ;  /* 0x0000002829a4723e */ /* 0x000fcc00000000ff */
[----:B------:R-:W1:Y:S01]  /*34c0*/  MUFU.EX2 R54, R54 ;  /* 0x0000003600367308 */ /* 0x000e620000000800 */
[C---:B--2---:R-:W-:Y:S01]  /*34d0*/  FADD.FTZ R15, R51.reuse, R10 ;  /* 0x0000000a330f7221 */ /* 0x044fe20000010000 */
[----:B------:R-:W-:-:S06]  /*34e0*/  F2FP.F16.F32.PACK_AB R161, R51, R50 ;  /* 0x0000003233a1723e */ /* 0x000fcc00000000ff */
[----:B------:R-:W2:Y:S01]  /*34f0*/  MUFU.EX2 R45, R45 ;  /* 0x0000002d002d7308 */ /* 0x000ea20000000800 */
[----:B---3--:R-:W-:-:S07]  /*3500*/  FADD.FTZ R0, R44, R13 ;  /* 0x0000000d2c007221 */ /* 0x008fce0000010000 */
        /* <DEDUP_REMOVED lines=43> */
[----:B---3--:R-:W-:Y:S01]  /*37c0*/  FADD.FTZ R15, R61, R0 ;  /* 0x000000003d0f7221 */ /* 0x008fe20000010000 */
[C---:B------:R-:W-:Y:S01]  /*37d0*/  FADD.FTZ R0, R155.reuse, R10 ;  /* 0x0000000a9b007221 */ /* 0x040fe20000010000 */
[----:B------:R-:W-:Y:S02]  /*37e0*/  F2FP.F16.F32.PACK_AB R155, R155, R70 ;  /* 0x000000469b9b723e */ /* 0x000fe400000000ff */
[----:B------:R-:W-:-:S03]  /*37f0*/  F2FP.F16.F32.PACK_AB R158, R61, R60 ;  /* 0x0000003c3d9e723e */ /* 0x000fc600000000ff */
[----:B------:R-:W3:Y:S01]  /*3800*/  MUFU.EX2 R68, R68 ;  /* 0x0000004400447308 */ /* 0x000ee20000000800 */
[----:B-1----:R-:W-:-:S07]  /*3810*/  FADD.FTZ R10, R64, R15 ;  /* 0x0000000f400a7221 */ /* 0x002fce0000010000 */
[----:B------:R-:W1:Y:S01]  /*3820*/  MUFU.EX2 R13, R3 ;  /* 0x00000003000d7308 */ /* 0x000e620000000800 */
[C---:B--2---:R-:W-:Y:S01]  /*3830*/  FADD.FTZ R15, R65.reuse, R10 ;  /* 0x0000000a410f7221 */ /* 0x044fe20000010000 */
[----:B------:R-:W-:-:S03]  /*3840*/  F2FP.F16.F32.PACK_AB R152, R65, R64 ;  /* 0x000000404198723e */ /* 0x000fc600000000ff */
[----:B---3--:R-:W-:-:S04]  /*3850*/  FADD.FTZ R10, R68, R15 ;  /* 0x0000000f440a7221 */ /* 0x008fc80000010000 */
[C---:B-1----:R-:W-:Y:S01]  /*3860*/  FADD.FTZ R3, R13.reuse, R10 ;  /* 0x0000000a0d037221 */ /* 0x042fe20000010000 */
[----:B------:R-:W-:Y:S01]  /*3870*/  F2FP.F16.F32.PACK_AB R154, R13, R68 ;  /* 0x000000440d9a723e */ /* 0x000fe200000000ff */
[----:B0-----:R-:W-:Y:S06]  /*3880*/  @!P0 BRA `(.L_x_3553) ;  /* 0x0000000000048947 */ /* 0x001fec0003800000 */
[----:B------:R-:W-:Y:S01]  /*3890*/  BPT.TRAP 0x1 ;  /* 0x000000040000795c */ /* 0x000fe20000300000 */
.L_x_3553:
[----:B------:R0:W1:Y:S01]  /*38a0*/  SYNCS.PHASECHK.TRANS64.TRYWAIT P2, [R6+URZ+0x22850], R11 ;  /* 0x0228500b060075a7 */ /* 0x000062000804017f */
[----:B------:R-:W-:Y:S05]  /*38b0*/  @!P0 BRA `(.L_x_3554) ;  /* 0x0000000000048947 */ /* 0x000fea0003800000 */
[----:B------:R-:W-:Y:S01]  /*38c0*/  BPT.TRAP 0x1 ;  /* 0x000000040000795c */ /* 0x000fe20000300000 */
.L_x_3554:
[----:B-1----:R-:W-:Y:S05]  /*38d0*/  @P2 BRA `(.L_x_3555) ;  /* 0x0000000000082947 */ /* 0x002fea0003800000 */
[----:B------:R-:W1:Y:S02]  /*38e0*/  SYNCS.PHASECHK.TRANS64.TRYWAIT P2, [R6+URZ+0x22850], R11 ;  /* 0x0228500b060075a7 */ /* 0x000e64000804017f */
[----:B-1----:R-:W-:Y:S05]  /*38f0*/  @!P2 BRA `(.L_x_3556) ;  /* 0x000000d000a8a947 */ /* 0x002fea0003800000 */
.L_x_3555:
[----:B------:R-:W-:Y:S01]  /*3900*/  R2UR UR6, R7 ;  /* 0x00000000070672ca */ /* 0x000fe200000e0000 */
[----:B------:R2:W-:Y:S01]  /*3910*/  BAR.SYNC.DEFER_BLOCKING R8, 0x100 ;  /* 0x000400080000751d */ /* 0x0005e20000010000 */
[----:B------:R-:W-:Y:S01]  /*3920*/  UIADD3 UR23, UR50, -0x2, URZ ;  /* 0xfffffffe32177890 */ /* 0x000fe2000fffe03f */
[----:B01----:R-:W-:-:S04]  /*3930*/  @!P1 VIADD R6, R6, 0x22860 ;  /* 0x0002286006069836 */ /* 0x003fc80000000000 */
[----:B------:R-:W-:Y:S01]  /*3940*/  UMOV UR7, 0x40000040 ;  /* 0x4000004000077882 */ /* 0x000fe20000000000 */
[----:B------:R-:W-:-:S05]  /*3950*/  @!P1 PRMT R6, RZ, 0x654, R6 ;  /* 0x00000654ff069816 */ /* 0x000fca0000000006 */
        /* <DEDUP_REMOVED lines=38> */
[----:B------:R-:W-:-:S04]  /*3bc0*/  UIADD3 UR6, UR41, -UR44, URZ ;  /* 0x8000002c29067290 */ /* 0x000fc8000fffe03f */
[----:B------:R-:W-:-:S04]  /*3bd0*/  ULEA UR6, UR49, UR6, 0x7 ;  /* 0x0000000631067291 */ /* 0x000fc8000f8e383f */
        /* <DEDUP_REMOVED lines=9> */
[----:B--2---:R-:W-:Y:S05]  /*3c70*/  @!P2 BRA `(.L_x_3557) ;  /* 0x00000028007ca947 */ /* 0x004fea0003800000 */
[----:B------:R-:W-:Y:S01]  /*3c80*/  IMAD.MOV.U32 R8, RZ, RZ, R5 ;  /* 0x000000ffff087224 */ /* 0x000fe200078e0005 */
[----:B------:R-:W-:Y:S01]  /*3c90*/  ULDC UR25, c[0x0][0x9d8] ;  /* 0x0002760000197ab9 */ /* 0x000fe20000000800 */
[----:B------:R-:W-:Y:S01]  /*3ca0*/  IMAD.MOV.U32 R7, RZ, RZ, R4 ;  /* 0x000000ffff077224 */ /* 0x000fe200078e0004 */
[----:B------:R-:W-:-:S06]  /*3cb0*/  ULDC UR24, c[0x0][0x988] ;  /* 0x0002620000187ab9 */ /* 0x000fcc0000000800 */
.L_x_3566:
[----:B------:R-:W-:-:S04]  /*3cc0*/  UIADD3 UR37, UR37, 0x1, URZ ;  /* 0x0000000125257890 */ /* 0x000fc8000fffe03f */
[----:B------:R-:W-:-:S04]  /*3cd0*/  UISETP.NE.AND UP0, UPT, UR37, 0x2, UPT ;  /* 0x000000022500788c */ /* 0x000fc8000bf05270 */
[----:B------:R-:W-:Y:S02]  /*3ce0*/  USEL UR6, URZ, 0x1, UP0 ;  /* 0x000000013f067887 */ /* 0x000fe40008000000 */
[----:B------:R-:W-:Y:S02]  /*3cf0*/  USEL UR37, UR37, URZ, UP0 ;  /* 0x0000003f25257287 */ /* 0x000fe40008000000 */
[----:B------:R-:W-:Y:S01]  /*3d00*/  ULOP3.LUT UR40, UR40, UR6, URZ, 0x3c, !UPT ;  /* 0x0000000628287292 */ /* 0x000fe2000f8e3c3f */
[----:B0-----:R-:W-:Y:S11]  /*3d10*/  @!P0 BRA `(.L_x_3558) ;  /* 0x0000000000048947 */ /* 0x001ff60003800000 */
[----:B------:R-:W-:Y:S01]  /*3d20*/  BPT.TRAP 0x1 ;  /* 0x000000040000795c */ /* 0x000fe20000300000 */
.L_x_3558:
        /* <DEDUP_REMOVED lines=9> */
.L_x_3559:
[----:B-1----:R-:W-:Y:S05]  /*3dc0*/  @P2 BRA `(.L_x_3560) ;  /* 0x0000000000082947 */ /* 0x002fea0003800000 */
[----:B------:R-:W1:Y:S02]  /*3dd0*/  SYNCS.PHASECHK.TRANS64.TRYWAIT P2, [UR26+0x22830], R6 ;  /* 0x02283006ff0075a7 */ /* 0x000e64000804015a */
[----:B-1----:R-:W-:Y:S05]  /*3de0*/  @!P2 BRA `(.L_x_3561) ;  /* 0x000000cc0080a947 */ /* 0x002fea0003800000 */
.L_x_3560:
[----:B------:R-:W-:Y:S01]  /*3df0*/  UIMAD UR18, UR37, 0x300, UR20 ;  /* 0x00000300251278a4 */ /* 0x000fe2000f8e0214 */
[----:B------:R-:W-:Y:S01]  /*3e00*/  WARPGROUP.ARRIVE ;  /* 0x00000000000079c5 */ /* 0x000fe20000000000 */
[----:B------:R-:W-:Y:S01]  /*3e10*/  UMOV UR19, 0x40000040 ;  /* 0x4000004000137882 */ /* 0x000fe20000000000 */
[----:B------:R-:W-:Y:S01]  /*3e20*/  UMOV UR7, 0x40000040 ;  /* 0x4000004000077882 */ /* 0x000fe20000000000 */
[----:B------:R-:W-:Y:S01]  /*3e30*/  UIADD3 UR6, UR18, 0x2, URZ ;  /* 0x0000000212067890 */ /* 0x000fe2000fffe03f */
[----:B------:R-:W-:Y:S01]  /*3e40*/  MOV R13, 0xfffffffe ;  /* 0xfffffffe000d7802 */ /* 0x000fe20000000f00 */
        /* <DEDUP_REMOVED lines=8> */
[----:B------:R-:W-:-:S04]  /*3ed0*/  USHF.L.U32 UR6, UR49, 0x7, URZ ;  /* 0x0000000731067899 */ /* 0x000fc8000800063f */
[----:B------:R-:W-:-:S04]  /*3ee0*/  UIMAD UR6, UR23, -0x60, UR6 ;  /* 0xffffffa0170678a4 */ /* 0x000fc8000f8e0206 */
[----:B------:R-:W-:-:S04]  /*3ef0*/  UIADD3 UR6, UR6, 0x1, UR41 ;  /* 0x0000000106067890 */ /* 0x000fc8000fffe029 */
[----:B------:R-:W-:Y:S01]  /*3f00*/  UIADD3 UR6, UR6, -UR44, URZ ;  /* 0x8000002c06067290 */ /* 0x000fe2000fffe03f */
        /* <DEDUP_REMOVED lines=15> */
[----:B------:R-:W-:-:S02]  /*4000*/  IMAD R170, R18, R13, UR6 ;  /* 0x0000000612aa7e24 */ /* 0x000fc4000f8e020d */
[----:B------:R-:W-:Y:S01]  /*4010*/  FMUL.FTZ R10, R157, UR25 ;  /* 0x000000199d0a7c20 */ /* 0x000fe20008410000 */
[----:B------:R-:W-:Y:S01]  /*4020*/  FMUL.FTZ R205, R160, UR25 ;  /* 0x00000019a0cd7c20 */ /* 0x000fe20008410000 */
[----:B------:R-:W-:Y:S01]  /*4030*/  FMUL.FTZ R11, R161, UR25 ;  /* 0x00000019a10b7c20 */ /* 0x000fe20008410000 */
[----:B------:R-:W-:Y:S02]  /*4040*/  IMAD.IADD R170, R19, 0x1, R170 ;  /* 0x0000000113aa7824 */ /* 0x000fe400078e02aa */
[----:B------:R-:W-:Y:S01]  /*4050*/  FMUL.FTZ R161, R163, UR25 ;  /* 0x00000019a3a17c20 */ /* 0x000fe20008410000 */
[----:B------:R-:W-:Y:S01]  /*4060*/  FMUL.FTZ R163, R167, UR25 ;  /* 0x00000019a7a37c20 */ /* 0x000fe20008410000 */
[----:B------:R-:W2:Y:S01]  /*4070*/  MUFU.TANH R5, R5 ;  /* 0x0000000500057308 */ /* 0x000ea20000002400 */
[----:B------:R-:W-:Y:S01]  /*4080*/  FMUL.FTZ R15, R154, UR25 ;  /* 0x000000199a0f7c20 */ /* 0x000fe20008410000 */
[C---:B------:R-:W-:Y:S01]  /*4090*/  ISETP.GT.AND P2, PT, R170.reuse, RZ, PT ;  /* 0x000000ffaa00720c */ /* 0x040fe20003f44270 */
[----:B------:R-:W-:Y:S01]  /*40a0*/  FMUL.FTZ R167, R171, UR25 ;  /* 0x00000019aba77c20 */ /* 0x000fe20008410000 */
[----:B------:R-:W-:Y:S01]  /*40b0*/  ISETP.GT.AND P3, PT, R170, 0x1, PT ;  /* 0x00000001aa00780c */ /* 0x000fe20003f64270 */
[----:B------:R-:W-:Y:S01]  /*40c0*/  FMUL.FTZ R173, R173, UR25 ;  /* 0x00000019adad7c20 */ /* 0x000fe20008410000 */
[----:B------:R-:W-:Y:S01]  /*40d0*/  FMUL.FTZ R165, R165, UR25 ;  /* 0x00000019a5a57c20 */ /* 0x000fe20008410000 */
[----:B------:R-:W-:Y:S01]  /*40e0*/  FMUL.FTZ R177, R177, UR25 ;  /* 0x00000019b1b17c20 */ /* 0x000fe20008410000 */
[----:B------:R-:W3:Y:S01]  /*40f0*/  MUFU.TANH R9, R9 ;  /* 0x0000000900097308 */ /* 0x000ee20000002400 */
[----:B-1----:R-:W-:Y:S01]  /*4100*/  FSEL R207, R4, -INF , P2 ;  /* 0xff80000004cf7808 */ /* 0x002fe20001000000 */
[----:B------:R-:W-:Y:S01]  /*4110*/  FMUL.FTZ R168, R168, UR25 ;  /* 0x00000019a8a87c20 */ /* 0x000fe20008410000 */
[----:B------:R-:W-:Y:S01]  /*4120*/  ISETP.GT.AND P2, PT, R170, 0x8, PT ;  /* 0x00000008aa00780c */ /* 0x000fe20003f44270 */
[----:B------:R-:W-:Y:S01]  /*4130*/  FMUL.FTZ R169, R169, UR25 ;  /* 0x00000019a9a97c20 */ /* 0x000fe20008410000 */
[----:B------:R-:W-:Y:S01]  /*4140*/  FMNMX.FTZ R154, R207, R7, !PT ;  /* 0x00000007cf9a7209 */ /* 0x000fe20007810000 */
[----:B------:R-:W-:Y:S01]  /*4150*/  FMUL.FTZ R172, R172, UR25 ;  /* 0x00000019acac7c20 */ /* 0x000fe20008410000 */
[----:B------:R-:W-:Y:S01]  /*4160*/  FMUL.FTZ R4, R181, UR25 ;  /* 0x00000019b5047c20 */ /* 0x000fe20008410000 */
[----:B------:R-:W-:Y:S01]  /*4170*/  MUFU.TANH R10, R10 ;  /* 0x0000000a000a7308 */ /* 0x000fe20000002400 */
[----:B--2---:R-:W-:Y:S01]  /*4180*/  FSEL R171, R5, -INF , P3 ;  /* 0xff80000005ab7808 */ /* 0x004fe20001800000 */
[----:B------:R-:W-:Y:S01]  /*4190*/  FMUL.FTZ R14, R155, UR25 ;  /* 0x000000199b0e7c20 */ /* 0x000fe20008410000 */
[----:B------:R-:W-:Y:S01]  /*41a0*/  ISETP.GT.AND P3, PT, R170, 0x9, PT ;  /* 0x00000009aa00780c */ /* 0x000fe20003f64270 */
[----:B------:R-:W-:Y:S01]  /*41b0*/  FMUL.FTZ R176, R176, UR25 ;  /* 0x00000019b0b07c20 */ /* 0x000fe20008410000 */
[----:B------:R-:W-:Y:S01]  /*41c0*/  FMNMX.FTZ R154, R171, R154, !PT ;  /* 0x0000009aab9a7209 */ /* 0x000fe20007810000 */
        /* <DEDUP_REMOVED lines=14> */
[----:B------:R-:W-:-:S04]  /*42b0*/  FMUL.FTZ R175, R175, UR25 ;  /* 0x00000019afaf7c20 */ /* 0x000fc80008410000 */
[----:B------:R-:W-:Y:S08]  /*42c0*/  MUFU.TANH R12, R12 ;  /* 0x0000000c000c7308 */ /* 0x000ff00000002400 */
[----:B------:R3:W-:Y:S08]  /*42d0*/  MUFU.TANH R152, R173 ;  /* 0x000000ad00987308 */ /* 0x0007f00000002400 */
[----:B------:R-:W4:Y:S01]  /*42e0*/  MUFU.TANH R165, R165 ;  /* 0x000000a500a57308 */ /* 0x000f220000002400 */
[----:B---3--:R-:W-:-:S02]  /*42f0*/  FSEL R173, R9, -INF , P2 ;  /* 0xff80000009ad7808 */ /* 0x008fc40001000000 */
[C---:B------:R-:W-:Y:S02]  /*4300*/  ISETP.GT.AND P2, PT, R170.reuse, 0x10, PT ;  /* 0x00000010aa00780c */ /* 0x040fe40003f44270 */
[----:B------:R-:W-:Y:S02]  /*4310*/  FMNMX.FTZ R154, R173, R154, !PT ;  /* 0x0000009aad9a7209 */ /* 0x000fe40007810000 */
[----:B-1----:R-:W-:Y:S01]  /*4320*/  FSEL R205, R205, -INF , P2 ;  /* 0xff800000cdcd7808 */ /* 0x002fe20001000000 */
[----:B------:R1:W-:Y:S01]  /*4330*/  MUFU.TANH R13, R177 ;  /* 0x000000b1000d7308 */ /* 0x0003e20000002400 */
[----:B------:R-:W-:-:S07]  /*4340*/  ISETP.GT.AND P2, PT, R170, 0x18, PT ;  /* 0x00000018aa00780c */ /* 0x000fce0003f44270 */
[----:B------:R3:W5:Y:S01]  /*4350*/  MUFU.TANH R160, R168 ;  /* 0x000000a800a07308 */ /* 0x0007620000002400 */
[----:B-1----:R-:W-:Y:S02]  /*4360*/  FSEL R177, R10, -INF , P3 ;  /* 0xff8000000ab17808 */ /* 0x002fe40001800000 */
[----:B------:R-:W-:Y:S02]  /*4370*/  ISETP.GT.AND P3, PT, R170, 0x11, PT ;  /* 0x00000011aa00780c */ /* 0x000fe40003f64270 */
[----:B------:R-:W-:Y:S02]  /*4380*/  FMNMX.FTZ R154, R177, R154, !PT ;  /* 0x0000009ab19a7209 */ /* 0x000fe40007810000 */
[----:B--2---:R-:W-:Y:S01]  /*4390*/  FSEL R181, R11, -INF , P3 ;  /* 0xff8000000bb57808 */ /* 0x004fe20001800000 */
[----:B------:R1:W2:Y:S01]  /*43a0*/  MUFU.TANH R153, R169 ;  /* 0x000000a900997308 */ /* 0x0002a20000002400 */
[----:B------:R-:W-:Y:S01]  /*43b0*/  FMNMX.FTZ R154, R205, R154, !PT ;  /* 0x0000009acd9a7209 */ /* 0x000fe20007810000 */
[----:B---3--:R-:W-:Y:S01]  /*43c0*/  FMUL.FTZ R168, R174, UR25 ;  /* 0x00000019aea87c20 */ /* 0x008fe20008410000 */
[----:B------:R-:W-:-:S02]  /*43d0*/  ISETP.GT.AND P3, PT, R170, 0x19, PT ;  /* 0x00000019aa00780c */ /* 0x000fc40003f64270 */
[----:B------:R-:W-:Y:S02]  /*43e0*/  FMNMX.FTZ R154, R181, R154, !PT ;  /* 0x0000009ab59a7209 */ /* 0x000fe40007810000 */
[----:B----4-:R-:W-:Y:S01]  /*43f0*/  FSEL R165, R165, -INF , P3 ;  /* 0xff800000a5a57808 */ /* 0x010fe20001800000 */
[----:B------:R-:W3:Y:S01]  /*4400*/  MUFU.TANH R155, R172 ;  /* 0x000000ac009b7308 */ /* 0x000ee20000002400 */
[----:B-1----:R-:W-:Y:S02]  /*4410*/  FSEL R169, R12, -INF , P2 ;  /* 0xff8000000ca97808 */ /* 0x002fe40001000000 */
[C---:B------:R-:W-:Y:S02]  /*4420*/  ISETP.GT.AND P2, PT, R170.reuse, 0x20, PT ;  /* 0x00000020aa00780c */ /* 0x040fe40003f44270 */
[----:B------:R-:W-:Y:S02]  /*4430*/  FMNMX.FTZ R154, R169, R154, !PT ;  /* 0x0000009aa99a7209 */ /* 0x000fe40007810000 */
[----:B------:R-:W-:Y:S01]  /*4440*/  ISETP.GT.AND P3, PT, R170, 0x21, PT ;  /* 0x00000021aa00780c */ /* 0x000fe20003f64270 */
[----:B------:R1:W4:Y:S01]  /*4450*/  MUFU.TANH R20, R176 ;  /* 0x000000b000147308 */ /* 0x0003220000002400 */
[----:B-----5:R-:W-:-:S02]  /*4460*/  FSEL R160, R160, -INF , P2 ;  /* 0xff800000a0a07808 */ /* 0x020fc40001000000 */
[----:B------:R-:W-:Y:S02]  /*4470*/  FMNMX.FTZ R5, R165, R154, !PT ;  /* 0x0000009aa5057209 */ /* 0x000fe40007810000 */
[----:B------:R-:W-:Y:S02]  /*4480*/  ISETP.GT.AND P2, PT, R170, 0x28, PT ;  /* 0x00000028aa00780c */ /* 0x000fe40003f44270 */
[----:B--2---:R-:W-:Y:S01]  /*4490*/  FSEL R153, R153, -INF , P3 ;  /* 0xff80000099997808 */ /* 0x004fe20001800000 */
[----:B------:R-:W2:Y:S01]  /*44a0*/  MUFU.TANH R180, R180 ;  /* 0x000000b400b47308 */ /* 0x000ea20000002400 */
[----:B------:R-:W-:Y:S01]  /*44b0*/  FMNMX.FTZ R10, R160, R5, !PT ;  /* 0x00000005a00a7209 */ /* 0x000fe20007810000 */
[----:B-1----:R-:W-:Y:S01]  /*44c0*/  FMUL.FTZ R176, R178, UR25 ;  /* 0x00000019b2b07c20 */ /* 0x002fe20008410000 */
[C---:B------:R-:W-:Y:S01]  /*44d0*/  ISETP.GT.AND P3, PT, R170.reuse, 0x29, PT ;  /* 0x00000029aa00780c */ /* 0x040fe20003f64270 */
[----:B------:R-:W-:Y:S01]  /*44e0*/  FMUL.FTZ R178, R179, UR25 ;  /* 0x00000019b3b27c20 */ /* 0x000fe20008410000 */
[----:B---3--:R-:W-:Y:S01]  /*44f0*/  FSEL R155, R155, -INF , P2 ;  /* 0xff8000009b9b7808 */ /* 0x008fe20001000000 */
[----:B------:R-:W-:Y:S01]  /*4500*/  FMUL.FTZ R179, R183, UR25 ;  /* 0x00000019b7b37c20 */ /* 0x000fe20008410000 */
[----:B------:R-:W-:Y:S01]  /*4510*/  FMNMX.FTZ R10, R153, R10, !PT ;  /* 0x0000000a990a7209 */ /* 0x000fe20007810000 */
[----:B------:R-:W1:Y:S01]  /*4520*/  MUFU.TANH R4, R4 ;  /* 0x0000000400047308 */ /* 0x000e620000002400 */
[----:B------:R-:W-:Y:S01]  /*4530*/  ISETP.GT.AND P2, PT, R170, 0x30, PT ;  /* 0x00000030aa00780c */ /* 0x000fe20003f44270 */
[----:B------:R-:W-:Y:S01]  /*4540*/  FMUL.FTZ R183, R187, UR25 ;  /* 0x00000019bbb77c20 */ /* 0x000fe20008410000 */
[----:B------:R-:W-:Y:S01]  /*4550*/  FSEL R152, R152, -INF , P3 ;  /* 0xff80000098987808 */ /* 0x000fe20001800000 */
[----:B------:R-:W-:Y:S01]  /*4560*/  FMUL.FTZ R187, R195, UR25 ;  /* 0x00000019c3bb7c20 */ /* 0x000fe20008410000 */
[----:B------:R-:W-:-:S02]  /*4570*/  FMNMX.FTZ R5, R155, R10, !PT ;  /* 0x0000000a9b057209 */ /* 0x000fc40007810000 */
[----:B------:R-:W-:Y:S01]  /*4580*/  ISETP.GT.AND P3, PT, R170, 0x31, PT ;  /* 0x00000031aa00780c */ /* 0x000fe20003f64270 */
[----:B------:R-:W3:Y:S01]  /*4590*/  MUFU.TANH R184, R184 ;  /* 0x000000b800b87308 */ /* 0x000ee20000002400 */
[----:B----4-:R-:W-:Y:S02]  /*45a0*/  FSEL R20, R20, -INF , P2 ;  /* 0xff80000014147808 */ /* 0x010fe40001000000 */
[----:B------:R-:W-:Y:S02]  /*45b0*/  FMNMX.FTZ R5, R152, R5, !PT ;  /* 0x0000000598057209 */ /* 0x000fe40007810000 */
[----:B------:R-:W-:Y:S02]  /*45c0*/  ISETP.GT.AND P2, PT, R170, 0x38, PT ;  /* 0x00000038aa00780c */ /* 0x000fe40003f44270 */
[----:B------:R-:W-:Y:S01]  /*45d0*/  FSEL R12, R13, -INF , P3 ;  /* 0xff8000000d0c7808 */ /* 0x000fe20001800000 */
[----:B------:R-:W4:Y:S01]  /*45e0*/  MUFU.TANH R9, R185 ;  /* 0x000000b900097308 */ /* 0x000f220000002400 */
[----:B------:R-:W-:-:S02]  /*45f0*/  FMNMX.FTZ R5, R20, R5, !PT ;  /* 0x0000000514057209 */ /* 0x000fc40007810000 */
[----:B------:R-:W-:Y:S02]  /*4600*/  ISETP.GT.AND P3, PT, R170, 0x39, PT ;  /* 0x00000039aa00780c */ /* 0x000fe40003f64270 */
[----:B--2---:R-:W-:Y:S01]  /*4610*/  FSEL R10, R180, -INF , P2 ;  /* 0xff800000b40a7808 */ /* 0x004fe20001000000 */
[----:B------:R-:W-:Y:S01]  /*4620*/  FMUL.FTZ R180, R182, UR25 ;  /* 0x00000019b6b47c20 */ /* 0x000fe20008410000 */
[----:B------:R-:W-:Y:S01]  /*4630*/  FMNMX.FTZ R11, R12, R5, !PT ;  /* 0x000000050c0b7209 */ /* 0x000fe20007810000 */
[----:B------:R-:W2:Y:S01]  /*4640*/  MUFU.TANH R188, R188 ;  /* 0x000000bc00bc7308 */ /* 0x000ea20000002400 */
[----:B-1----:R-:W-:Y:S01]  /*4650*/  FSEL R5, R4, -INF , P3 ;  /* 0xff80000004057808 */ /* 0x002fe20001800000 */
[----:B------:R-:W-:Y:S01]  /*4660*/  FMUL.FTZ R182, R186, UR25 ;  /* 0x00000019bab67c20 */ /* 0x000fe20008410000 */
[----:B------:R-:W-:Y:S01]  /*4670*/  ISETP.GT.AND P2, PT, R170, 0x40, PT ;  /* 0x00000040aa00780c */ /* 0x000fe20003f44270 */
[----:B------:R-:W-:Y:S01]  /*4680*/  FMUL.FTZ R186, R194, UR25 ;  /* 0x00000019c2ba7c20 */ /* 0x000fe20008410000 */
[----:B------:R-:W-:-:S02]  /*4690*/  FMNMX.FTZ R4, R10, R11, !PT ;  /* 0x0000000b0a047209 */ /* 0x000fc40007810000 */
[----:B------:R-:W-:Y:S01]  /*46a0*/  ISETP.GT.AND P3, PT, R170, 0x41, PT ;  /* 0x00000041aa00780c */ /* 0x000fe20003f64270 */
[----:B------:R1:W5:Y:S01]  /*46b0*/  MUFU.TANH R21, R189 ;  /* 0x000000bd00157308 */ /* 0x0003620000002400 */
[----:B---3--:R-:W-:Y:S01]  /*46c0*/  FSEL R11, R184, -INF , P2 ;  /* 0xff800000b80b7808 */ /* 0x008fe20001000000 */
[----:B------:R-:W-:Y:S01]  /*46d0*/  FMUL.FTZ R184, R191, UR25 ;  /* 0x00000019bfb87c20 */ /* 0x000fe20008410000 */
[----:B------:R-:W-:Y:S02]  /*46e0*/  FMNMX.FTZ R4, R5, R4, !PT ;  /* 0x0000000405047209 */ /* 0x000fe40007810000 */
[C---:B------:R-:W-:Y:S02]  /*46f0*/  ISETP.GT.AND P2, PT, R170.reuse, 0x48, PT ;  /* 0x00000048aa00780c */ /* 0x040fe40003f44270 */
[----:B----4-:R-:W-:Y:S01]  /*4700*/  FSEL R9, R9, -INF , P3 ;  /* 0xff80000009097808 */ /* 0x010fe20001800000 */
[----:B------:R-:W3:Y:S01]  /*4710*/  MUFU.TANH R154, R192 ;  /* 0x000000c0009a7308 */ /* 0x000ee20000002400 */
[----:B------:R-:W-:Y:S01]  /*4720*/  FMNMX.FTZ R4, R11, R4, !PT ;  /* 0x000000040b047209 */ /* 0x000fe20007810000 */
[C---:B-1----:R-:W-:Y:S01]  /*4730*/  VIADD R189, R170.reuse, 0x8 ;  /* 0x00000008aabd7836 */ /* 0x042fe20000000000 */
[----:B------:R-:W-:-:S02]  /*4740*/  ISETP.GT.AND P3, PT, R170, 0x49, PT ;  /* 0x00000049aa00780c */ /* 0x000fc40003f64270 */
[----:B--2---:R-:W-:Y:S01]  /*4750*/  FSEL R13, R188, -INF , P2 ;  /* 0xff800000bc0d7808 */ /* 0x004fe20001000000 */
[----:B------:R-:W-:Y:S01]  /*4760*/  FMUL.FTZ R188, R198, UR25 ;  /* 0x00000019c6bc7c20 */ /* 0x000fe20008410000 */
[----:B------:R-:W-:Y:S01]  /*4770*/  FMNMX.FTZ R4, R9, R4, !PT ;  /* 0x0000000409047209 */ /* 0x000fe20007810000 */
[----:B------:R-:W1:Y:S01]  /*4780*/  MUFU.TANH R159, R193 ;  /* 0x000000c1009f7308 */ /* 0x000e620000002400 */
[C---:B------:R-:W-:Y:S02]  /*4790*/  ISETP.GT.AND P2, PT, R170.reuse, 0x50, PT ;  /* 0x00000050aa00780c */ /* 0x040fe40003f44270 */
[----:B-----5:R-:W-:Y:S02]  /*47a0*/  FSEL R21, R21, -INF , P3 ;  /* 0xff80000015157808 */ /* 0x020fe40001800000 */
[----:B------:R-:W-:Y:S02]  /*47b0*/  FMNMX.FTZ R4, R13, R4, !PT ;  /* 0x000000040d047209 */ /* 0x000fe40007810000 */
[----:B------:R-:W-:Y:S01]  /*47c0*/  ISETP.GT.AND P3, PT, R170, 0x51, PT ;  /* 0x00000051aa00780c */ /* 0x000fe20003f64270 */
[----:B------:R-:W2:Y:S01]  /*47d0*/  MUFU.TANH R156, R196 ;  /* 0x000000c4009c7308 */ /* 0x000ea20000002400 */
[----:B---3--:R-:W-:-:S02]  /*47e0*/  FSEL R154, R154, -INF , P2 ;  /* 0xff8000009a9a7808 */ /* 0x008fc40001000000 */
[----:B------:R-:W-:Y:S02]  /*47f0*/  FMNMX.FTZ R185, R21, R4, !PT ;  /* 0x0000000415b97209 */ /* 0x000fe40007810000 */
[----:B------:R-:W-:Y:S02]  /*4800*/  ISETP.GT.AND P2, PT, R170, 0x58, PT ;  /* 0x00000058aa00780c */ /* 0x000fe40003f44270 */
[----:B------:R-:W-:Y:S01]  /*4810*/  FMNMX.FTZ R4, R154, R185, !PT ;  /* 0x000000b99a047209 */ /* 0x000fe20007810000 */
[----:B------:R-:W3:Y:S01]  /*4820*/  MUFU.TANH R157, R197 ;  /* 0x000000c5009d7308 */ /* 0x000ee20000002400 */
[----:B-1----:R-:W-:Y:S02]  /*4830*/  FSEL R159, R159, -INF , P3 ;  /* 0xff8000009f9f7808 */ /* 0x002fe40001800000 */
[----:B------:R-:W-:Y:S02]  /*4840*/  ISETP.GT.AND P3, PT, R170, 0x59, PT ;  /* 0x00000059aa00780c */ /* 0x000fe40003f64270 */
[----:B------:R-:W-:-:S02]  /*4850*/  FMNMX.FTZ R185, R159, R4, !PT ;  /* 0x000000049fb97209 */ /* 0x000fc40007810000 */
[C---:B------:R-:W-:Y:S01]  /*4860*/  ISETP.GT.AND P4, PT, R189.reuse, 0x8, PT ;  /* 0x00000008bd00780c */ /* 0x040fe20003f84270 */
[----:B------:R-:W1:Y:S01]  /*4870*/  MUFU.TANH R15, R15 ;  /* 0x0000000f000f7308 */ /* 0x000e620000002400 */
[----:B--2---:R-:W-:Y:S02]  /*4880*/  FSEL R156, R156, -INF , P2 ;  /* 0xff8000009c9c7808 */ /* 0x004fe40001000000 */
[C---:B------:R-:W-:Y:S02]  /*4890*/  ISETP.GT.AND P2, PT, R189.reuse, RZ, PT ;  /* 0x000000ffbd00720c */ /* 0x040fe40003f44270 */
[----:B------:R-:W-:Y:S02]  /*48a0*/  FMNMX.FTZ R4, R156, R185, !PT ;  /* 0x000000b99c047209 */ /* 0x000fe40007810000 */
[----:B------:R-:W-:Y:S01]  /*48b0*/  ISETP.GT.AND P5, PT, R189, 0x9, PT ;  /* 0x00000009bd00780c */ /* 0x000fe20003fa4270 */
[----:B------:R-:W2:Y:S01]  /*48c0*/  MUFU.TANH R14, R14 ;  /* 0x0000000e000e7308 */ /* 0x000ea20000002400 */
[----:B---3--:R-:W-:-:S02]  /*48d0*/  FSEL R157, R157, -INF , P3 ;  /* 0xff8000009d9d7808 */ /* 0x008fc40001800000 */
[----:B------:R-:W-:Y:S02]  /*48e0*/  ISETP.GT.AND P3, PT, R189, 0x1, PT ;  /* 0x00000001bd00780c */ /* 0x000fe40003f64270 */
[----:B------:R-:W-:-:S03]  /*48f0*/  FMNMX.FTZ R4, R157, R4, !PT ;  /* 0x000000049d047209 */ /* 0x000fc60007810000 */
[----:B------:R-:W3:Y:S01]  /*4900*/  MUFU.TANH R203, R203 ;  /* 0x000000cb00cb7308 */ /* 0x000ee20000002400 */
[----:B-1----:R-:W-:Y:S01]  /*4910*/  FSEL R15, R15, -INF , P2 ;  /* 0xff8000000f0f7808 */ /* 0x002fe20001000000 */
[----:B------:R-:W1:Y:S03]  /*4920*/  SHFL.BFLY PT, R185, R4, 0x2, 0x1f ;  /* 0x0c401f0004b97f89 */ /* 0x000e6600000e0000 */
[----:B------:R-:W-:-:S03]  /*4930*/  FMNMX.FTZ R191, R15, R8, !PT ;  /* 0x000000080fbf7209 */ /* 0x000fc60007810000 */
[----:B------:R-:W4:Y:S01]  /*4940*/  MUFU.TANH R158, R158 ;  /* 0x0000009e009e7308 */ /* 0x000f220000002400 */
[----:B--2---:R-:W-:Y:S02]  /*4950*/  FSEL R14, R14, -INF , P3 ;  /* 0xff8000000e0e7808 */ /* 0x004fe40001800000 */
[----:B------:R-:W-:-:S05]  /*4960*/  ISETP.GT.AND P3, PT, R189, 0x10, PT ;  /* 0x00000010bd00780c */ /* 0x000fca0003f64270 */
[----:B------:R-:W2:Y:S01]  /*4970*/  MUFU.TANH R162, R162 ;  /* 0x000000a200a27308 */ /* 0x000ea20000002400 */
[----:B---3--:R-:W-:Y:S02]  /*4980*/  FSEL R203, R203, -INF , P4 ;  /* 0xff800000cbcb7808 */ /* 0x008fe40002000000 */
[----:B------:R-:W-:-:S05]  /*4990*/  ISETP.GT.AND P4, PT, R189, 0x11, PT ;  /* 0x00000011bd00780c */ /* 0x000fca0003f84270 */
[----:B------:R-:W3:Y:S01]  /*49a0*/  MUFU.TANH R161, R161 ;  /* 0x000000a100a17308 */ /* 0x000ee20000002400 */
[----:B----4-:R-:W-:Y:S02]  /*49b0*/  FSEL R158, R158, -INF , P5 ;  /* 0xff8000009e9e7808 */ /* 0x010fe40002800000 */
[----:B-1----:R-:W-:Y:S01]  /*49c0*/  FMNMX.FTZ R172, R4, R185, !PT ;  /* 0x000000b904ac7209 */ /* 0x002fe20007810000 */
[----:B------:R-:W-:Y:S01]  /*49d0*/  FMUL.FTZ R185, R190, UR25 ;  /* 0x00000019beb97c20 */ /* 0x000fe20008410000 */
[----:B------:R-:W-:-:S03]  /*49e0*/  FMUL.FTZ R190, R199, UR25 ;  /* 0x00000019c7be7c20 */ /* 0x000fc60008410000 */
[----:B------:R-:W1:Y:S01]  /*49f0*/  SHFL.BFLY PT, R193, R172, 0x1, 0x1f ;  /* 0x0c201f00acc17f89 */ /* 0x000e6200000e0000 */
[----:B------:R-:W4:Y:S01]  /*4a00*/  MUFU.TANH R164, R164 ;  /* 0x000000a400a47308 */ /* 0x000f220000002400 */
[----:B--2---:R-:W-:Y:S02]  /*4a10*/  FSEL R162, R162, -INF , P3 ;  /* 0xff800000a2a27808 */ /* 0x004fe40001800000 */
[----:B------:R-:W-:-:S05]  /*4a20*/  ISETP.GT.AND P3, PT, R189, 0x18, PT ;  /* 0x00000018bd00780c */ /* 0x000fca0003f64270 */
[----:B------:R-:W-:Y:S01]  /*4a30*/  MUFU.TANH R163, R163 ;  /* 0x000000a300a37308 */ /* 0x000fe20000002400 */
[----:B---3--:R-:W-:Y:S02]  /*4a40*/  FSEL R161, R161, -INF , P4 ;  /* 0xff800000a1a17808 */ /* 0x008fe40002000000 */
[----:B------:R-:W-:-:S05]  /*4a50*/  ISETP.GT.AND P4, PT, R189, 0x19, PT ;  /* 0x00000019bd00780c */ /* 0x000fca0003f84270 */
[----:B------:R-:W2:Y:S01]  /*4a60*/  MUFU.TANH R166, R166 ;  /* 0x000000a600a67308 */ /* 0x000ea20000002400 */
[----:B----4-:R-:W-:Y:S02]  /*4a70*/  FSEL R164, R164, -INF , P3 ;  /* 0xff800000a4a47808 */ /* 0x010fe40001800000 */
[----:B------:R-:W-:Y:S02]  /*4a80*/  ISETP.GT.AND P3, PT, R189, 0x20, PT ;  /* 0x00000020bd00780c */ /* 0x000fe40003f64270 */
[----:B-1----:R-:W-:-:S03]  /*4a90*/  FMNMX.FTZ R4, R172, R193, !PT ;  /* 0x000000c1ac047209 */ /* 0x002fc60007810000 */
[----:B------:R-:W1:Y:S01]  /*4aa0*/  MUFU.TANH R167, R167 ;  /* 0x000000a700a77308 */ /* 0x000e620000002400 */
[----:B------:R-:W-:Y:S02]  /*4ab0*/  FMNMX.FTZ R172, R14, R191, !PT ;  /* 0x000000bf0eac7209 */ /* 0x000fe40007810000 */
[C---:B------:R-:W-:Y:S01]  /*4ac0*/  FSETP.NEU.FTZ.AND P2, PT, R4.reuse, -INF , PT ;  /* 0xff8000000400780b */ /* 0x040fe20003f5d000 */
[----:B------:R-:W-:Y:S01]  /*4ad0*/  FMUL.FTZ R170, R4, UR10 ;  /* 0x0000000a04aa7c20 */ /* 0x000fe20008410000 */
[----:B------:R-:W-:-:S03]  /*4ae0*/  FMNMX.FTZ R191, R203, R172, !PT ;  /* 0x000000accbbf7209 */ /* 0x000fc60007810000 */
[----:B------:R-:W3:Y:S01]  /*4af0*/  MUFU.TANH R168, R168 ;  /* 0x000000a800a87308 */ /* 0x000ee20000002400 */
[----:B------:R-:W-:Y:S02]  /*4b00*/  FMNMX.FTZ R191, R158, R191, !PT ;  /* 0x000000bf9ebf7209 */ /* 0x000fe40007810000 */
[----:B------:R-:W-:Y:S02]  /*4b10*/  FSEL R170, R170, RZ, P2 ;  /* 0x000000ffaaaa7208 */ /* 0x000fe40001000000 */
[----:B------:R-:W-:Y:S02]  /*4b20*/  FMNMX.FTZ R174, R162, R191, !PT ;  /* 0x000000bfa2ae7209 */ /* 0x000fe40007810000 */
[----:B--2---:R-:W-:Y:S01]  /*4b30*/  FSEL R166, R166, -INF , P3 ;  /* 0xff800000a6a67808 */ /* 0x004fe20001800000 */
[----:B------:R-:W2:Y:S01]  /*4b40*/  MUFU.TANH R175, R175 ;  /* 0x000000af00af7308 */ /* 0x000ea20000002400 */
[----:B------:R-:W-:Y:S01]  /*4b50*/  FMNMX.FTZ R191, R161, R174, !PT ;  /* 0x000000aea1bf7209 */ /* 0x000fe20007810000 */
[--C-:B------:R-:W-:Y:S01]  /*4b60*/  FFMA.FTZ R192, R171, UR10, -R170.reuse ;  /* 0x0000000aabc07c23 */ /* 0x100fe200080108aa */
[----:B------:R-:W-:Y:S01]  /*4b70*/  FSEL R171, R163, -INF , P4 ;  /* 0xff800000a3ab7808 */ /* 0x000fe20002000000 */
[--C-:B------:R-:W-:Y:S01]  /*4b80*/  FFMA.FTZ R193, R173, UR10, -R170.reuse ;  /* 0x0000000aadc17c23 */ /* 0x100fe200080108aa */
[----:B------:R-:W-:Y:S01]  /*4b90*/  FMNMX.FTZ R174, R164, R191, !PT ;  /* 0x000000bfa4ae7209 */ /* 0x000fe20007810000 */
[--C-:B------:R-:W-:Y:S01]  /*4ba0*/  FFMA.FTZ R194, R177, UR10, -R170.reuse ;  /* 0x0000000ab1c27c23 */ /* 0x100fe200080108aa */
[----:B------:R-:W-:Y:S01]  /*4bb0*/  ISETP.GT.AND P4, PT, R189, 0x21, PT ;  /* 0x00000021bd00780c */ /* 0x000fe20003f84270 */
[----:B------:R-:W-:Y:S01]  /*4bc0*/  MUFU.TANH R176, R176 ;  /* 0x000000b000b07308 */ /* 0x000fe20000002400 */
[----:B------:R-:W-:Y:S01]  /*4bd0*/  FMNMX.FTZ R191, R171, R174, !PT ;  /* 0x000000aeabbf7209 */ /* 0x000fe20007810000 */
[--C-:B------:R-:W-:Y:S01]  /*4be0*/  FFMA.FTZ R172, R207, UR10, -R170.reuse ;  /* 0x0000000acfac7c23 */ /* 0x100fe200080108aa */
[----:B------:R-:W-:Y:S01]  /*4bf0*/  ISETP.GT.AND P3, PT, R189, 0x28, PT ;  /* 0x00000028bd00780c */ /* 0x000fe20003f64270 */
[--C-:B------:R-:W-:Y:S01]  /*4c00*/  FFMA.FTZ R196, R157, UR10, -R170.reuse ;  /* 0x0000000a9dc47c23 */ /* 0x100fe200080108aa */
[----:B-1----:R-:W-:Y:S01]  /*4c10*/  FSEL R173, R167, -INF , P4 ;  /* 0xff800000a7ad7808 */ /* 0x002fe20002000000 */
[--C-:B------:R-:W-:Y:S01]  /*4c20*/  FFMA.FTZ R169, R169, UR10, -R170.reuse ;  /* 0x0000000aa9a97c23 */ /* 0x100fe200080108aa */
[----:B------:R-:W-:Y:S01]  /*4c30*/  FMNMX.FTZ R174, R166, R191, !PT ;  /* 0x000000bfa6ae7209 */ /* 0x000fe20007810000 */
[----:B------:R-:W1:Y:S01]  /*4c40*/  MUFU.TANH R178, R178 ;  /* 0x000000b200b27308 */ /* 0x000e620000002400 */
        /* <DEDUP_REMOVED lines=8> */
[----:B--2---:R-:W-:Y:S01]  /*4cd0*/  FSEL R175, R175, -INF , P4 ;  /* 0xff800000afaf7808 */ /* 0x004fe20002000000 */
[--C-:B------:R-:W-:Y:S01]  /*4ce0*/  FFMA.FTZ R20, R20, UR10, -R170.reuse ;  /* 0x0000000a14147c23 */ /* 0x100fe200080108aa */
[----:B------:R-:W-:Y:S01]  /*4cf0*/  ISETP.GT.AND P4, PT, R189, 0x31, PT ;  /* 0x00000031bd00780c */ /* 0x000fe20003f84270 */
[--C-:B------:R-:W-:Y:S01]  /*4d00*/  FFMA.FTZ R10, R10, UR10, -R170.reuse ;  /* 0x0000000a0a0a7c23 */ /* 0x100fe200080108aa */
[--C-:B------:R-:W-:Y:S01]  /*4d10*/  FFMA.FTZ R11, R11, UR10, -R170.reuse ;  /* 0x0000000a0b0b7c23 */ /* 0x100fe200080108aa */
[----:B------:R-:W-:-:S02]  /*4d20*/  FFMA.FTZ R13, R13, UR10, -R170 ;  /* 0x0000000a0d0d7c23 */ /* 0x000fc400080108aa */
[----:B------:R-:W-:Y:S01]  /*4d30*/  MUFU.TANH R179, R179 ;  /* 0x000000b300b37308 */ /* 0x000fe20000002400 */
[----:B-1----:R-:W-:Y:S02]  /*4d40*/  FSEL R178, R178, -INF , P4 ;  /* 0xff800000b2b27808 */ /* 0x002fe40002000000 */
[----:B------:R-:W-:-:S05]  /*4d50*/  ISETP.GT.AND P4, PT, R189, 0x39, PT ;  /* 0x00000039bd00780c */ /* 0x000fca0003f84270 */
[----:B------:R1:W-:Y:S08]  /*4d60*/  MUFU.EX2 R163, R192 ;  /* 0x000000c000a37308 */ /* 0x0003f00000000800 */
[----:B------:R-:W2:Y:S01]  /*4d70*/  MUFU.TANH R182, R182 ;  /* 0x000000b600b67308 */ /* 0x000ea20000002400 */
[----:B-1----:R-:W-:Y:S02]  /*4d80*/  FMNMX.FTZ R192, R168, R177, !PT ;  /* 0x000000b1a8c07209 */ /* 0x002fe40007810000 */
[----:B------:R-:W-:Y:S01]  /*4d90*/  FSEL R177, R176, -INF , P3 ;  /* 0xff800000b0b17808 */ /* 0x000fe20001800000 */
[----:B------:R-:W-:Y:S01]  /*4da0*/  FFMA.FTZ R176, R205, UR10, -R170 ;  /* 0x0000000acdb07c23 */ /* 0x000fe200080108aa */
[----:B------:R-:W-:-:S02]  /*4db0*/  FMNMX.FTZ R192, R175, R192, !PT ;  /* 0x000000c0afc07209 */ /* 0x000fc40007810000 */
[----:B------:R-:W-:Y:S01]  /*4dc0*/  ISETP.GT.AND P3, PT, R189, 0x38, PT ;  /* 0x00000038bd00780c */ /* 0x000fe20003f64270 */
[----:B------:R-:W1:Y:S01]  /*4dd0*/  MUFU.TANH R183, R183 ;  /* 0x000000b700b77308 */ /* 0x000e620000002400 */
[----:B------:R-:W-:Y:S02]  /*4de0*/  FMNMX.FTZ R191, R177, R192, !PT ;  /* 0x000000c0b1bf7209 */ /* 0x000fe40007810000 */
[----:B---3--:R-:W-:Y:S02]  /*4df0*/  FSEL R180, R180, -INF , P3 ;  /* 0xff800000b4b47808 */ /* 0x008fe40001800000 */
[----:B------:R-:W-:Y:S02]  /*4e00*/  FMNMX.FTZ R191, R178, R191, !PT ;  /* 0x000000bfb2bf7209 */ /* 0x000fe40007810000 */
[----:B------:R-:W-:Y:S01]  /*4e10*/  ISETP.GT.AND P3, PT, R189, 0x40, PT ;  /* 0x00000040bd00780c */ /* 0x000fe20003f64270 */
[----:B------:R-:W3:Y:S01]  /*4e20*/  MUFU.TANH R185, R185 ;  /* 0x000000b900b97308 */ /* 0x000ee20000002400 */
[----:B------:R-:W-:-:S02]  /*4e30*/  FMNMX.FTZ R192, R180, R191, !PT ;  /* 0x000000bfb4c07209 */ /* 0x000fc40007810000 */
[----:B--2---:R-:W-:Y:S02]  /*4e40*/  FSEL R182, R182, -INF , P3 ;  /* 0xff800000b6b67808 */ /* 0x004fe40001800000 */
[----:B------:R-:W-:-:S03]  /*4e50*/  ISETP.GT.AND P3, PT, R189, 0x48, PT ;  /* 0x00000048bd00780c */ /* 0x000fc60003f64270 */
[----:B------:R2:W-:Y:S08]  /*4e60*/  MUFU.EX2 R167, R193 ;  /* 0x000000c100a77308 */ /* 0x0005f00000000800 */
[----:B------:R-:W-:Y:S01]  /*4e70*/  MUFU.TANH R184, R184 ;  /* 0x000000b800b87308 */ /* 0x000fe20000002400 */
[----:B--2---:R-:W-:Y:S01]  /*4e80*/  FFMA.FTZ R193, R181, UR10, -R170 ;  /* 0x0000000ab5c17c23 */ /* 0x004fe200080108aa */
[----:B------:R-:W-:-:S02]  /*4e90*/  FSEL R181, R179, -INF , P4 ;  /* 0xff800000b3b57808 */ /* 0x000fc40002000000 */
[----:B------:R-:W-:Y:S02]  /*4ea0*/  ISETP.GT.AND P4, PT, R189, 0x41, PT ;  /* 0x00000041bd00780c */ /* 0x000fe40003f84270 */
[----:B------:R-:W-:Y:S02]  /*4eb0*/  FMNMX.FTZ R191, R181, R192, !PT ;  /* 0x000000c0b5bf7209 */ /* 0x000fe40007810000 */
[----:B------:R-:W2:Y:S01]  /*4ec0*/  MUFU.TANH R186, R186 ;  /* 0x000000ba00ba7308 */ /* 0x000ea20000002400 */
[----:B-1----:R-:W-:Y:S02]  /*4ed0*/  FSEL R183, R183, -INF , P4 ;  /* 0xff800000b7b77808 */ /* 0x002fe40002000000 */
[----:B------:R-:W-:Y:S02]  /*4ee0*/  FMNMX.FTZ R192, R182, R191, !PT ;  /* 0x000000bfb6c07209 */ /* 0x000fe40007810000 */
[----:B------:R-:W-:Y:S02]  /*4ef0*/  ISETP.GT.AND P4, PT, R189, 0x49, PT ;  /* 0x00000049bd00780c */ /* 0x000fe40003f84270 */
[----:B---3--:R-:W-:Y:S01]  /*4f00*/  FSEL R185, R185, -INF , P3 ;  /* 0xff800000b9b97808 */ /* 0x008fe20001800000 */
[----:B------:R-:W1:Y:S01]  /*4f10*/  MUFU.TANH R187, R187 ;  /* 0x000000bb00bb7308 */ /* 0x000e620000002400 */
[----:B------:R-:W-:-:S02]  /*4f20*/  FMNMX.FTZ R192, R183, R192, !PT ;  /* 0x000000c0b7c07209 */ /* 0x000fc40007810000 */
[----:B------:R-:W-:Y:S02]  /*4f30*/  ISETP.GT.AND P3, PT, R189, 0x50, PT ;  /* 0x00000050bd00780c */ /* 0x000fe40003f64270 */
[----:B------:R-:W-:-:S03]  /*4f40*/  FMNMX.FTZ R192, R185, R192, !PT ;  /* 0x000000c0b9c07209 */ /* 0x000fc60007810000 */
[----:B------:R-:W3:Y:S01]  /*4f50*/  MUFU.TANH R188, R188 ;  /* 0x000000bc00bc7308 */ /* 0x000ee20000002400 */
[----:B--2---:R-:W-:Y:S02]  /*4f60*/  FSEL R186, R186, -INF , P3 ;  /* 0xff800000baba7808 */ /* 0x004fe40001800000 */
[----:B------:R-:W-:-:S05]  /*4f70*/  ISETP.GT.AND P3, PT, R189, 0x58, PT ;  /* 0x00000058bd00780c */ /* 0x000fca0003f64270 */
[----:B------:R2:W-:Y:S08]  /*4f80*/  MUFU.EX2 R179, R193 ;  /* 0x000000c100b37308 */ /* 0x0005f00000000800 */
[----:B------:R-:W4:Y:S01]  /*4f90*/  MUFU.TANH R190, R190 ;  /* 0x000000be00be7308 */ /* 0x000f220000002400 */
[----:B--2---:R-:W-:Y:S01]  /*4fa0*/  FFMA.FTZ R193, R165, UR10, -R170 ;  /* 0x0000000aa5c17c23 */ /* 0x004fe200080108aa */
[----:B------:R-:W-:-:S02]  /*4fb0*/  FSEL R165, R184, -INF , P4 ;  /* 0xff800000b8a57808 */ /* 0x000fc40002000000 */
[----:B------:R-:W-:Y:S02]  /*4fc0*/  ISETP.GT.AND P4, PT, R189, 0x51, PT ;  /* 0x00000051bd00780c */ /* 0x000fe40003f84270 */
[----:B------:R-:W-:Y:S02]  /*4fd0*/  FMNMX.FTZ R191, R165, R192, !PT ;  /* 0x000000c0a5bf7209 */ /* 0x000fe40007810000 */
[----:B-1----:R-:W-:Y:S01]  /*4fe0*/  FSEL R187, R187, -INF , P4 ;  /* 0xff800000bbbb7808 */ /* 0x002fe20002000000 */
[----:B------:R1:W-:Y:S01]  /*4ff0*/  MUFU.EX2 R184, R193 ;  /* 0x000000c100b87308 */ /* 0x0003e20000000800 */
[----:B------:R-:W-:Y:S02]  /*5000*/  FMNMX.FTZ R192, R186, R191, !PT ;  /* 0x000000bfbac07209 */ /* 0x000fe40007810000 */
[----:B------:R-:W-:Y:S02]  /*5010*/  ISETP.GT.AND P4, PT, R189, 0x59, PT ;  /* 0x00000059bd00780c */ /* 0x000fe40003f84270 */
[----:B---3--:R-:W-:Y:S01]  /*5020*/  FSEL R191, R188, -INF , P3 ;  /* 0xff800000bcbf7808 */ /* 0x008fe20001800000 */
[--C-:B------:R-:W-:Y:S01]  /*5030*/  FFMA.FTZ R188, R152, UR10, -R170.reuse ;  /* 0x0000000a98bc7c23 */ /* 0x100fe200080108aa */
[----:B------:R-:W-:Y:S01]  /*5040*/  FMNMX.FTZ R192, R187, R192, !PT ;  /* 0x000000c0bbc07209 */ /* 0x000fe20007810000 */
[----:B------:R-:W-:Y:S01]  /*5050*/  MUFU.EX2 R172, R172 ;  /* 0x000000ac00ac7308 */ /* 0x000fe20000000800 */
[----:B----4-:R-:W-:Y:S01]  /*5060*/  FSEL R190, R190, -INF , P4 ;  /* 0xff800000bebe7808 */ /* 0x010fe20002000000 */
[----:B-1----:R-:W-:Y:S01]  /*5070*/  FFMA.FTZ R193, R5, UR10, -R170 ;  /* 0x0000000a05c17c23 */ /* 0x002fe200080108aa */
[----:B------:R-:W-:-:S04]  /*5080*/  FMNMX.FTZ R189, R191, R192, !PT ;  /* 0x000000c0bfbd7209 */ /* 0x000fc80007810000 */
[----:B------:R-:W-:Y:S01]  /*5090*/  FMNMX.FTZ R192, R190, R189, !PT ;  /* 0x000000bdbec07209 */ /* 0x000fe20007810000 */
[--C-:B------:R-:W-:Y:S01]  /*50a0*/  FFMA.FTZ R189, R12, UR10, -R170.reuse ;  /* 0x0000000a0cbd7c23 */ /* 0x100fe200080108aa */
[--C-:B------:R-:W-:Y:S01]  /*50b0*/  FFMA.FTZ R12, R9, UR10, -R170.reuse ;  /* 0x0000000a090c7c23 */ /* 0x100fe200080108aa */
[----:B------:R1:W-:Y:S02]  /*50c0*/  MUFU.EX2 R174, R194 ;  /* 0x000000c200ae7308 */ /* 0x0003e40000000800 */
[----:B------:R-:W2:Y:S06]  /*50d0*/  SHFL.BFLY PT, R195, R192, 0x2, 0x1f ;  /* 0x0c401f00c0c37f89 */ /* 0x000eac00000e0000 */
[----:B------:R-:W-:Y:S01]  /*50e0*/  MUFU.EX2 R176, R176 ;  /* 0x000000b000b07308 */ /* 0x000fe20000000800 */
[--C-:B-1----:R-:W-:Y:S01]  /*50f0*/  FFMA.FTZ R194, R159, UR10, -R170.reuse ;  /* 0x0000000a9fc27c23 */ /* 0x102fe200080108aa */
[----:B------:R-:W-:-:S06]  /*5100*/  FFMA.FTZ R159, R156, UR10, -R170 ;  /* 0x0000000a9c9f7c23 */ /* 0x000fcc00080108aa */
[----:B------:R-:W-:Y:S08]  /*5110*/  MUFU.EX2 R169, R169 ;  /* 0x000000a900a97308 */ /* 0x000ff00000000800 */
[----:B------:R-:W-:Y:S01]  /*5120*/  MUFU.EX2 R160, R160 ;  /* 0x000000a000a07308 */ /* 0x000fe20000000800 */
[----:B--2---:R-:W-:Y:S01]  /*5130*/  FMNMX.FTZ R195, R192, R195, !PT ;  /* 0x000000c3c0c37209 */ /* 0x004fe20007810000 */
[--C-:B------:R-:W-:Y:S01]  /*5140*/  FFMA.FTZ R192, R21, UR10, -R170.reuse ;  /* 0x0000000a15c07c23 */ /* 0x100fe200080108aa */
[----:B------:R-:W-:Y:S01]  /*5150*/  FFMA.FTZ R21, R154, UR10, -R170 ;  /* 0x0000000a9a157c23 */ /* 0x000fe200080108aa */
[----:B------:R-:W-:-:S02]  /*5160*/  FSEL R154, R4, RZ, P2 ;  /* 0x000000ff049a7208 */ /* 0x000fc40001000000 */
[----:B------:R-:W1:Y:S02]  /*5170*/  SHFL.BFLY PT, R152, R195, 0x1, 0x1f ;  /* 0x0c201f00c3987f89 */ /* 0x000e6400000e0000 */
[----:B------:R-:W-:Y:S01]  /*5180*/  MUFU.EX2 R153, R153 ;  /* 0x0000009900997308 */ /* 0x000fe20000000800 */
[----:B------:R-:W-:-:S04]  /*5190*/  FADD.FTZ R154, -R154, R7 ;  /* 0x000000079a9a7221 */ /* 0x000fc80000010100 */
[----:B------:R-:W-:-:S03]  /*51a0*/  FMUL.FTZ R7, R154, UR10 ;  /* 0x0000000a9a077c20 */ /* 0x000fc60008410000 */
[----:B------:R-:W-:Y:S08]  /*51b0*/  MUFU.EX2 R155, R155 ;  /* 0x0000009b009b7308 */ /* 0x000ff00000000800 */
[----:B------:R-:W2:Y:S01]  /*51c0*/  MUFU.EX2 R7, R7 ;  /* 0x0000000700077308 */ /* 0x000ea20000000800 */
[----:B-1----:R-:W-:-:S07]  /*51d0*/  FMNMX.FTZ R5, R195, R152, !PT ;  /* 0x00000098c3057209 */ /* 0x002fce0007810000 */
[----:B------:R-:W-:Y:S01]  /*51e0*/  MUFU.EX2 R188, R188 ;  /* 0x000000bc00bc7308 */ /* 0x000fe20000000800 */
[C---:B------:R-:W-:Y:S01]  /*51f0*/  FSETP.NEU.FTZ.AND P3, PT, R5.reuse, -INF , PT ;  /* 0xff8000000500780b */ /* 0x040fe20003f7d000 */
[----:B------:R-:W-:-:S03]  /*5200*/  FMUL.FTZ R152, R5, UR10 ;  /* 0x0000000a05987c20 */ /* 0x000fc60008410000 */
[----:B------:R-:W-:-:S03]  /*5210*/  FSEL R9, R5, RZ, P3 ;  /* 0x000000ff05097208 */ /* 0x000fc60001800000 */
[----:B------:R-:W-:Y:S01]  /*5220*/  MUFU.EX2 R20, R20 ;  /* 0x0000001400147308 */ /* 0x000fe20000000800 */
[----:B------:R-:W-:Y:S01]  /*5230*/  FSEL R152, R152, RZ, P3 ;  /* 0x000000ff98987208 */ /* 0x000fe20001800000 */
[----:B--2---:R-:W-:Y:S01]  /*5240*/  FFMA.FTZ R154, R7, R3, R172 ;  /* 0x00000003079a7223 */ /* 0x004fe200000100ac */
[-C--:B------:R-:W-:Y:S01]  /*5250*/  FMUL.FTZ R24, R24, R7.reuse ;  /* 0x0000000718187220 */ /* 0x080fe20000410000 */
[----:B------:R-:W-:Y:S01]  /*5260*/  FADD.FTZ R9, -R9, R8 ;  /* 0x0000000809097221 */ /* 0x000fe20000010100 */
[----:B------:R-:W-:Y:S01]  /*5270*/  FMUL.FTZ R25, R25, R7 ;  /* 0x0000000719197220 */ /* 0x000fe20000410000 */
[--C-:B------:R-:W-:Y:S01]  /*5280*/  FFMA.FTZ R15, R15, UR10, -R152.reuse ;  /* 0x0000000a0f0f7c23 */ /* 0x100fe20008010898 */
[--C-:B------:R-:W-:Y:S01]  /*5290*/  FFMA.FTZ R14, R14, UR10, -R152.reuse ;  /* 0x0000000a0e0e7c23 */ /* 0x100fe20008010898 */
[----:B------:R-:W-:Y:S01]  /*52a0*/  FMUL.FTZ R8, R9, UR10 ;  /* 0x0000000a09087c20 */ /* 0x000fe20008410000 */
[--C-:B------:R-:W-:Y:S01]  /*52b0*/  FFMA.FTZ R157, R203, UR10, -R152.reuse ;  /* 0x0000000acb9d7c23 */ /* 0x100fe20008010898 */
[----:B------:R-:W-:Y:S01]  /*52c0*/  FFMA.FTZ R198, R158, UR10, -R152 ;  /* 0x0000000a9ec67c23 */ /* 0x000fe20008010898 */
[----:B------:R-:W-:Y:S01]  /*52d0*/  FADD.FTZ R154, R163, R154 ;  /* 0x0000009aa39a7221 */ /* 0x000fe20000010000 */
[----:B------:R-:W-:Y:S01]  /*52e0*/  MUFU.EX2 R15, R15 ;  /* 0x0000000f000f7308 */ /* 0x000fe20000000800 */
[--C-:B------:R-:W-:Y:S01]  /*52f0*/  FFMA.FTZ R195, R162, UR10, -R152.reuse ;  /* 0x0000000aa2c37c23 */ /* 0x100fe20008010898 */
[----:B------:R-:W-:Y:S01]  /*5300*/  FFMA.FTZ R204, R161, UR10, -R152 ;  /* 0x0000000aa1cc7c23 */ /* 0x000fe20008010898 */
[----:B------:R-:W-:Y:S01]  /*5310*/  FADD.FTZ R3, R167, R154 ;  /* 0x0000009aa7037221 */ /* 0x000fe20000010000 */
[--C-:B------:R-:W-:Y:S01]  /*5320*/  FFMA.FTZ R161, R164, UR10, -R152.reuse ;  /* 0x0000000aa4a17c23 */ /* 0x100fe20008010898 */
[--C-:B------:R-:W-:Y:S01]  /*5330*/  FFMA.FTZ R206, R171, UR10, -R152.reuse ;  /* 0x0000000aabce7c23 */ /* 0x100fe20008010898 */
[--C-:B------:R-:W-:Y:S01]  /*5340*/  FFMA.FTZ R171, R166, UR10, -R152.reuse ;  /* 0x0000000aa6ab7c23 */ /* 0x100fe20008010898 */
[----:B------:R-:W-:Y:S01]  /*5350*/  FADD.FTZ R9, R174, R3 ;  /* 0x00000003ae097221 */ /* 0x000fe20000010000 */
[----:B------:R-:W1:Y:S01]  /*5360*/  MUFU.EX2 R8, R8 ;  /* 0x0000000800087308 */ /* 0x000e620000000800 */
[--C-:B------:R-:W-:Y:S01]  /*5370*/  FFMA.FTZ R208, R173, UR10, -R152.reuse ;  /* 0x0000000aadd07c23 */ /* 0x100fe20008010898 */
[--C-:B------:R-:W-:Y:S01]  /*5380*/  FFMA.FTZ R210, R175, UR10, -R152.reuse ;  /* 0x0000000aafd27c23 */ /* 0x100fe20008010898 */
[----:B------:R-:W-:Y:S01]  /*5390*/  FADD.FTZ R156, R176, R9 ;  /* 0x00000009b09c7221 */ /* 0x000fe20000010000 */
[--C-:B------:R-:W-:Y:S01]  /*53a0*/  FFMA.FTZ R173, R168, UR10, -R152.reuse ;  /* 0x0000000aa8ad7c23 */ /* 0x100fe20008010898 */
[----:B------:R-:W-:Y:S01]  /*53b0*/  FFMA.FTZ R175, R177, UR10, -R152 ;  /* 0x0000000ab1af7c23 */ /* 0x000fe20008010898 */
[----:B------:R-:W-:-:S02]  /*53c0*/  IMAD.U32 R177, RZ, RZ, UR26 ;  /* 0x0000001affb17e24 */ /* 0x000fc4000f8e00ff */
[----:B------:R-:W-:Y:S01]  /*53d0*/  FADD.FTZ R156, R179, R156 ;  /* 0x0000009cb39c7221 */ /* 0x000fe20000010000 */
[----:B------:R-:W2:Y:S01]  /*53e0*/  MUFU.EX2 R14, R14 ;  /* 0x0000000e000e7308 */ /* 0x000ea20000000800 */
[----:B------:R-:W-:Y:S01]  /*53f0*/  IADD3 R9, -R22, 0xb, RZ ;  /* 0x0000000b16097810 */ /* 0x000fe20007ffe1ff */
[----:B------:R-:W-:Y:S01]  /*5400*/  FFMA.FTZ R178, R178, UR10, -R152 ;  /* 0x0000000ab2b27c23 */ /* 0x000fe20008010898 */
[----:B------:R-:W-:Y:S01]  /*5410*/  FADD.FTZ R197, R169, R156 ;  /* 0x0000009ca9c57221 */ /* 0x000fe20000010000 */
[--C-:B------:R-:W-:Y:S01]  /*5420*/  FFMA.FTZ R181, R181, UR10, -R152.reuse ;  /* 0x0000000ab5b57c23 */ /* 0x100fe20008010898 */
[--C-:B------:R-:W-:Y:S01]  /*5430*/  FFMA.FTZ R183, R183, UR10, -R152.reuse ;  /* 0x0000000ab7b77c23 */ /* 0x100fe20008010898 */
[--C-:B------:R-:W-:Y:S01]  /*5440*/  FFMA.FTZ R186, R186, UR10, -R152.reuse ;  /* 0x0000000ababa7c23 */ /* 0x100fe20008010898 */
[----:B------:R-:W-:Y:S01]  /*5450*/  FADD.FTZ R199, R184, R197 ;  /* 0x000000c5b8c77221 */ /* 0x000fe20000010000 */
[----:B------:R-:W3:Y:S01]  /*5460*/  MUFU.EX2 R157, R157 ;  /* 0x0000009d009d7308 */ /* 0x000ee20000000800 */
[----:B-1----:R-:W-:Y:S01]  /*5470*/  FFMA.FTZ R3, R8, R0, R15 ;  /* 0x0000000008037223 */ /* 0x002fe2000001000f */
[--C-:B------:R-:W-:Y:S01]  /*5480*/  FFMA.FTZ R0, R180, UR10, -R152.reuse ;  /* 0x0000000ab4007c23 */ /* 0x100fe20008010898 */
[----:B------:R-:W-:Y:S01]  /*5490*/  FADD.FTZ R156, R160, R199 ;  /* 0x000000c7a09c7221 */ /* 0x000fe20000010000 */
[--C-:B------:R-:W-:Y:S01]  /*54a0*/  FFMA.FTZ R180, R182, UR10, -R152.reuse ;  /* 0x0000000ab6b47c23 */ /* 0x100fe20008010898 */
[--C-:B------:R-:W-:Y:S01]  /*54b0*/  FFMA.FTZ R182, R185, UR10, -R152.reuse ;  /* 0x0000000ab9b67c23 */ /* 0x100fe20008010898 */
[----:B------:R-:W-:Y:S01]  /*54c0*/  FFMA.FTZ R185, R165, UR10, -R152 ;  /* 0x0000000aa5b97c23 */ /* 0x000fe20008010898 */
[----:B------:R-:W-:Y:S01]  /*54d0*/  FADD.FTZ R156, R153, R156 ;  /* 0x0000009c999c7221 */ /* 0x000fe20000010000 */
[----:B------:R-:W1:Y:S01]  /*54e0*/  MUFU.EX2 R198, R198 ;  /* 0x000000c600c67308 */ /* 0x000e620000000800 */
[----:B--2---:R-:W-:Y:S01]  /*54f0*/  FADD.FTZ R154, R14, R3 ;  /* 0x000000030e9a7221 */ /* 0x004fe20000010000 */
[----:B------:R-:W-:Y:S01]  /*5500*/  FFMA.FTZ R187, R187, UR10, -R152 ;  /* 0x0000000abbbb7c23 */ /* 0x000fe20008010898 */
[----:B------:R-:W-:Y:S01]  /*5510*/  FADD.FTZ R199, R155, R156 ;  /* 0x0000009c9bc77221 */ /* 0x000fe20000010000 */
[--C-:B------:R-:W-:Y:S01]  /*5520*/  FFMA.FTZ R191, R191, UR10, -R152.reuse ;  /* 0x0000000abfbf7c23 */ /* 0x100fe20008010898 */
[----:B------:R-:W-:Y:S01]  /*5530*/  FFMA.FTZ R190, R190, UR10, -R152 ;  /* 0x0000000abebe7c23 */ /* 0x000fe20008010898 */
[----:B------:R-:W-:Y:S01]  /*5540*/  F2FP.F16.F32.PACK_AB R152, R163, R172 ;  /* 0x000000aca398723e */ /* 0x000fe200000000ff */
[----:B------:R-:W-:Y:S01]  /*5550*/  FADD.FTZ R199, R188, R199 ;  /* 0x000000c7bcc77221 */ /* 0x000fe20000010000 */
[----:B------:R-:W2:Y:S01]  /*5560*/  MUFU.EX2 R195, R195 ;  /* 0x000000c300c37308 */ /* 0x000ea20000000800 */
[----:B---3--:R-:W-:Y:S01]  /*5570*/  FADD.FTZ R3, R157, R154 ;  /* 0x0000009a9d037221 */ /* 0x008fe20000010000 */
[----:B------:R-:W-:Y:S01]  /*5580*/  F2FP.F16.F32.PACK_AB R160, R153, R160 ;  /* 0x000000a099a0723e */ /* 0x000fe200000000ff */
[----:B------:R-:W-:Y:S01]  /*5590*/  FADD.FTZ R156, R20, R199 ;  /* 0x000000c7149c7221 */ /* 0x000fe20000010000 */
[----:B------:R-:W-:Y:S01]  /*55a0*/  F2FP.F16.F32.PACK_AB R158, R184, R169 ;  /* 0x000000a9b89e723e */ /* 0x000fe200000000ff */
[-C--:B------:R-:W-:Y:S01]  /*55b0*/  FMUL.FTZ R28, R28, R7.reuse ;  /* 0x000000071c1c7220 */ /* 0x080fe20000410000 */
[-C--:B------:R-:W-:Y:S01]  /*55c0*/  FMUL.FTZ R29, R29, R7.reuse ;  /* 0x000000071d1d7220 */ /* 0x080fe20000410000 */
[----:B------:R-:W-:Y:S01]  /*55d0*/  FMUL.FTZ R32, R32, R7 ;  /* 0x0000000720207220 */ /* 0x000fe20000410000 */
[----:B------:R-:W3:Y:S01]  /*55e0*/  MUFU.EX2 R204, R204 ;  /* 0x000000cc00cc7308 */ /* 0x000ee20000000800 */
[----:B-1----:R-:W-:Y:S01]  /*55f0*/  FADD.FTZ R154, R198, R3 ;  /* 0x00000003c69a7221 */ /* 0x002fe20000010000 */
[----:B------:R-:W-:-:S02]  /*5600*/  @!P1 VIADD R3, R177, 0x22840 ;  /* 0x00022840b1039836 */ /* 0x000fc40000000000 */
[-C--:B------:R-:W-:Y:S01]  /*5610*/  FMUL.FTZ R33, R33, R7.reuse ;  /* 0x0000000721217220 */ /* 0x080fe20000410000 */
[-C--:B------:R-:W-:Y:S01]  /*5620*/  FMUL.FTZ R36, R36, R7.reuse ;  /* 0x0000000724247220 */ /* 0x080fe20000410000 */
[-C--:B------:R-:W-:Y:S01]  /*5630*/  FMUL.FTZ R37, R37, R7.reuse ;  /* 0x0000000725257220 */ /* 0x080fe20000410000 */
[-C--:B------:R-:W-:Y:S01]  /*5640*/  FMUL.FTZ R40, R40, R7.reuse ;  /* 0x0000000728287220 */ /* 0x080fe20000410000 */
[----:B------:R-:W-:Y:S01]  /*5650*/  @!P1 PRMT R3, RZ, 0x654, R3 ;  /* 0x00000654ff039816 */ /* 0x000fe20000000003 */
[----:B------:R-:W1:Y:S01]  /*5660*/  MUFU.EX2 R161, R161 ;  /* 0x000000a100a17308 */ /* 0x000e620000000800 */
[----:B--2---:R-:W-:Y:S01]  /*5670*/  FADD.FTZ R197, R195, R154 ;  /* 0x0000009ac3c57221 */ /* 0x004fe20000010000 */
[----:B------:R2:W-:Y:S06]  /*5680*/  BAR.ARV R9, 0x100 ;  /* 0x000400090000751d */ /* 0x0005ec0000002000 */
[----:B------:R-:W4:Y:S01]  /*5690*/  MUFU.EX2 R206, R206 ;  /* 0x000000ce00ce7308 */ /* 0x000f220000000800 */
[----:B---3--:R-:W-:Y:S01]  /*56a0*/  FADD.FTZ R154, R204, R197 ;  /* 0x000000c5cc9a7221 */ /* 0x008fe20000010000 */
[----:B------:R3:W-:Y:S01]  /*56b0*/  @!P1 SYNCS.ARRIVE.TRANS64.RED.A1T0 RZ, [R3+URZ], RZ ;  /* 0x000000ff03ff99a7 */ /* 0x0007e2000810043f */
        /* <DEDUP_REMOVED lines=68> */
[----:B------:R-:W-:Y:S01]  /*5b00*/  FMUL.FTZ R145, R145, R7 ;  /* 0x0000000791917220 */ /* 0x000fe20000410000 */
[----:B------:R-:W4:Y:S01]  /*5b10*/  MUFU.EX2 R178, R178 ;  /* 0x000000b200b27308 */ /* 0x000f220000000800 */
[----:B---3--:R-:W-:Y:S01]  /*5b20*/  FADD.FTZ R3, R175, R154 ;  /* 0x0000009aaf037221 */ /* 0x008fe20000010000 */
[----:B------:R-:W-:Y:S01]  /*5b30*/  F2FP.F16.F32.PACK_AB R154, R174, R167 ;  /* 0x000000a7ae9a723e */ /* 0x000fe200000000ff */
[-C--:B------:R-:W-:Y:S01]  /*5b40*/  FMUL.FTZ R148, R148, R7.reuse ;  /* 0x0000000794947220 */ /* 0x080fe20000410000 */
[----:B------:R-:W-:Y:S01]  /*5b50*/  FMUL.FTZ R149, R149, R7 ;  /* 0x0000000795957220 */ /* 0x000fe20000410000 */
        /* <DEDUP_REMOVED lines=12> */
[C---:B----4-:R-:W-:Y:S01]  /*5c20*/  FADD.FTZ R3, R178.reuse, R3 ;  /* 0x00000003b2037221 */ /* 0x050fe20000010000 */
[----:B------:R-:W-:Y:S01]  /*5c30*/  F2FP.F16.F32.PACK_AB R165, R178, R175 ;  /* 0x000000afb2a5723e */ /* 0x000fe200000000ff */
        /* <DEDUP_REMOVED lines=28> */
[-C--:B------:R-:W-:Y:S01]  /*5e00*/  FMUL.FTZ R83, R83, R8.reuse ;  /* 0x0000000853537220 */ /* 0x080fe20000410000 */
[----:B------:R-:W4:Y:S01]  /*5e10*/  MUFU.EX2 R180, R180 ;  /* 0x000000b400b47308 */ /* 0x000f220000000800 */
[----:B---3--:R-:W-:Y:S01]  /*5e20*/  FADD.FTZ R3, R181, R162 ;  /* 0x000000a2b5037221 */ /* 0x008fe20000010000 */
[----:B------:R-:W-:Y:S01]  /*5e30*/  F2FP.F16.F32.PACK_AB R162, R188, R155 ;  /* 0x0000009bbca2723e */ /* 0x000fe200000000ff */
[-C--:B------:R-:W-:Y:S01]  /*5e40*/  FMUL.FTZ R86, R86, R8.reuse ;  /* 0x0000000856567220 */ /* 0x080fe20000410000 */
[----:B------:R-:W-:Y:S01]  /*5e50*/  F2FP.F16.F32.PACK_AB R155, R198, R157 ;  /* 0x0000009dc69b723e */ /* 0x000fe200000000ff */
[----:B------:R-:W-:Y:S01]  /*5e60*/  FMUL.FTZ R87, R87, R8 ;  /* 0x0000000857577220 */ /* 0x000fe20000410000 */
[----:B------:R-:W-:Y:S01]  /*5e70*/  F2FP.F16.F32.PACK_AB R167, R181, R0 ;  /* 0x00000000b5a7723e */ /* 0x000fe200000000ff */
[----:B------:R-:W-:Y:S01]  /*5e80*/  FMUL.FTZ R90, R90, R8 ;  /* 0x000000085a5a7220 */ /* 0x000fe20000410000 */
[----:B------:R-:W3:Y:S01]  /*5e90*/  MUFU.EX2 R192, R192 ;  /* 0x000000c000c07308 */ /* 0x000ee20000000800 */
[----:B-1----:R-:W-:Y:S01]  /*5ea0*/  FADD.FTZ R163, R13, R164 ;  /* 0x000000a40da37221 */ /* 0x002fe20000010000 */
[----:B------:R-:W-:Y:S01]  /*5eb0*/  F2FP.F16.F32.PACK_AB R164, R189, R20 ;  /* 0x00000014bda4723e */ /* 0x000fe200000000ff */
        /* <DEDUP_REMOVED lines=18> */
[-C--:B------:R-:W-:Y:S01]  /*5fe0*/  FMUL.FTZ R114, R114, R8.reuse ;  /* 0x0000000872727220 */ /* 0x080fe20000410000 */
[-C--:B------:R-:W-:Y:S01]  /*5ff0*/  FMUL.FTZ R115, R115, R8.reuse ;  /* 0x0000000873737220 */ /* 0x080fe20000410000 */
[----:B------:R-:W-:Y:S01]  /*6000*/  FMUL.FTZ R118, R118, R8 ;  /* 0x0000000876767220 */ /* 0x000fe20000410000 */
[----:B------:R-:W3:Y:S01]  /*6010*/  MUFU.EX2 R182, R182 ;  /* 0x000000b600b67308 */ /* 0x000ee20000000800 */
[C---:B-1----:R-:W-:Y:S01]  /*6020*/  FADD.FTZ R3, R183.reuse, R20 ;  /* 0x00000014b7037221 */ /* 0x042fe20000010000 */
[----:B------:R-:W-:Y:S01]  /*6030*/  F2FP.F16.F32.PACK_AB R169, R183, R180 ;  /* 0x000000b4b7a9723e */ /* 0x000fe200000000ff */
[-C--:B------:R-:W-:Y:S01]  /*6040*/  FMUL.FTZ R119, R119, R8.reuse ;  /* 0x0000000877777220 */ /* 0x080fe20000410000 */
[-C--:B------:R-:W-:Y:S01]  /*6050*/  FMUL.FTZ R122, R122, R8.reuse ;  /* 0x000000087a7a7220 */ /* 0x080fe20000410000 */
[-C--:B------:R-:W-:Y:S01]  /*6060*/  FMUL.FTZ R123, R123, R8.reuse ;  /* 0x000000087b7b7220 */ /* 0x080fe20000410000 */
[-C--:B------:R-:W-:Y:S01]  /*6070*/  FMUL.FTZ R126, R126, R8.reuse ;  /* 0x000000087e7e7220 */ /* 0x080fe20000410000 */
[----:B------:R-:W-:Y:S01]  /*6080*/  FMUL.FTZ R127, R127, R8 ;  /* 0x000000087f7f7220 */ /* 0x000fe20000410000 */
[----:B------:R-:W1:Y:S01]  /*6090*/  MUFU.EX2 R185, R185 ;  /* 0x000000b900b97308 */ /* 0x000e620000000800 */
[----:B----4-:R-:W-:Y:S01]  /*60a0*/  FADD.FTZ R153, R21, R166 ;  /* 0x000000a615997221 */ /* 0x010fe20000010000 */
        /* <DEDUP_REMOVED lines=16> */
[----:B------:R-:W-:-:S06]  /*61b0*/  FMUL.FTZ R151, R151, R8 ;  /* 0x0000000897977220 */ /* 0x000fcc0000410000 */
[----:B------:R-:W1:Y:S01]  /*61c0*/  MUFU.EX2 R187, R187 ;  /* 0x000000bb00bb7308 */ /* 0x000e620000000800 */
[----:B----4-:R-:W-:-:S07]  /*61d0*/  FADD.FTZ R10, R186, R11 ;  /* 0x0000000bba0a7221 */ /* 0x010fce0000010000 */
[----:B------:R-:W4:Y:S01]  /*61e0*/  MUFU.EX2 R159, R159 ;  /* 0x0000009f009f7308 */ /* 0x000f220000000800 */
[C---:B---3--:R-:W-:Y:S01]  /*61f0*/  FADD.FTZ R20, R194.reuse, R153 ;  /* 0x00000099c2147221 */ /* 0x048fe20000010000 */
[----:B------:R-:W-:Y:S02]  /*6200*/  F2FP.F16.F32.PACK_AB R172, R194, R21 ;  /* 0x00000015c2ac723e */ /* 0x000fe400000000ff */
[----:B------:R-:W-:-:S04]  /*6210*/  F2FP.F16.F32.PACK_AB R153, R14, R15 ;  /* 0x0000000f0e99723e */ /* 0x000fc800000000ff */
[----:B------:R-:W3:Y:S01]  /*6220*/  MUFU.EX2 R191, R191 ;  /* 0x000000bf00bf7308 */ /* 0x000ee20000000800 */
[C---:B-1----:R-:W-:Y:S01]  /*6230*/  FADD.FTZ R10, R187.reuse, R10 ;  /* 0x0000000abb0a7221 */ /* 0x042fe20000010000 */
[----:B------:R-:W-:-:S06]  /*6240*/  F2FP.F16.F32.PACK_AB R173, R187, R186 ;  /* 0x000000babbad723e */ /* 0x000fcc00000000ff */
[----:B------:R-:W1:Y:S01]  /*6250*/  MUFU.EX2 R196, R196 ;  /* 0x000000c400c47308 */ /* 0x000e620000000800 */
[----:B----4-:R-:W-:-:S07]  /*6260*/  FADD.FTZ R3, R159, R20 ;  /* 0x000000149f037221 */ /* 0x010fce0000010000 */
[----:B------:R-:W4:Y:S01]  /*6270*/  MUFU.EX2 R190, R190 ;  /* 0x000000be00be7308 */ /* 0x000f220000000800 */
[----:B---3--:R-:W-:Y:S01]  /*6280*/  FADD.FTZ R11, R191, R10 ;  /* 0x0000000abf0b7221 */ /* 0x008fe20000010000 */
[C---:B-1----:R-:W-:Y:S01]  /*6290*/  F2FP.F16.F32.PACK_AB R174, R196.reuse, R159 ;  /* 0x0000009fc4ae723e */ /* 0x042fe200000000ff */
[----:B------:R-:W-:Y:S01]  /*62a0*/  FADD.FTZ R3, R196, R3 ;  /* 0x00000003c4037221 */ /* 0x000fe20000010000 */
[----:B------:R-:W-:Y:S02]  /*62b0*/  F2FP.F16.F32.PACK_AB R159, R206, R161 ;  /* 0x000000a1ce9f723e */ /* 0x000fe400000000ff */
[----:B------:R-:W-:Y:S02]  /*62c0*/  F2FP.F16.F32.PACK_AB R161, R208, R171 ;  /* 0x000000abd0a1723e */ /* 0x000fe400000000ff */
[----:B------:R-:W-:Y:S01]  /*62d0*/  F2FP.F16.F32.PACK_AB R171, R185, R182 ;  /* 0x000000b6b9ab723e */ /* 0x000fe200000000ff */
[C---:B----4-:R-:W-:Y:S01]  /*62e0*/  FADD.FTZ R0, R190.reuse, R11 ;  /* 0x0000000bbe007221 */ /* 0x050fe20000010000 */
[----:B------:R-:W-:Y:S01]  /*62f0*/  F2FP.F16.F32.PACK_AB R175, R190, R191 ;  /* 0x000000bfbeaf723e */ /* 0x000fe200000000ff */
[----:B--2---:R-:W-:Y:S06]  /*6300*/  @!P0 BRA `(.L_x_3562) ;  /* 0x0000000000048947 */ /* 0x004fec0003800000 */
[----:B------:R-:W-:Y:S01]  /*6310*/  BPT.TRAP 0x1 ;  /* 0x000000040000795c */ /* 0x000fe20000300000 */
.L_x_3562:
[----:B------:R1:W2:Y:S01]  /*6320*/  SYNCS.PHASECHK.TRANS64.TRYWAIT P2, [UR26+0x22850], R6 ;  /* 0x02285006ff0075a7 */ /* 0x0002a2000804015a */
[----:B------:R-:W-:Y:S05]  /*6330*/  @!P0 BRA `(.L_x_3563) ;  /* 0x0000000000048947 */ /* 0x000fea0003800000 */
[----:B------:R-:W-:Y:S01]  /*6340*/  BPT.TRAP 0x1 ;  /* 0x000000040000795c */ /* 0x000fe20000300000 */
.L_x_3563:
[----:B--2---:R-:W-:Y:S05]  /*6350*/  @P2 BRA `(.L_x_3564) ;  /* 0x0000000000082947 */ /* 0x004fea0003800000 */
[----:B------:R-:W2:Y:S02]  /*6360*/  SYNCS.PHASECHK.TRANS64.TRYWAIT P2, [UR26+0x22850], R6 ;  /* 0x02285006ff0075a7 */ /* 0x000ea4000804015a */
[----:B--2---:R-:W-:Y:S05]  /*6370*/  @!P2 BRA `(.L_x_3565) ;  /* 0x000000a80034a947 */ /* 0x004fea0003800000 */
.L_x_3564:
[----:B012---:R-:W-:Y:S01]  /*6380*/  VIADD R6, R22, 0x8 ;  /* 0x0000000816067836 */ /* 0x007fe20000000000 */
        /* <DEDUP_REMOVED lines=46> */
.L_x_3557:
[----:B------:R-:W-:-:S13]  /*6670*/  ISETP.LE.AND P2, PT, RZ, UR23, PT ;  /* 0x00000017ff007c0c */ /* 0x000fda000bf43270 */
[----:B------:R-:W-:Y:S05]  /*6680*/  @!P2 BRA `(.L_x_3567) ;  /* 0x0000002000c0a947 */ /* 0x000fea0003800000 */
[----:B------:R-:W-:Y:S01]  /*6690*/  IMAD.MOV.U32 R8, RZ, RZ, R5 ;  /* 0x000000ffff087224 */ /* 0x000fe200078e0005 */
[----:B------:R-:W-:Y:S01]  /*66a0*/  ULDC UR24, c[0x0][0x9d8] ;  /* 0x0002760000187ab9 */ /* 0x000fe20000000800 */
[----:B------:R-:W-:Y:S01]  /*66b0*/  IMAD.MOV.U32 R21, RZ, RZ, R4 ;  /* 0x000000ffff157224 */ /* 0x000fe200078e0004 */
[----:B------:R-:W-:-:S06]  /*66c0*/  ULDC UR22, c[0x0][0x988] ;  /* 0x0002620000167ab9 */ /* 0x000fcc0000000800 */
.L_x_3576:
[----:B------:R-:W-:-:S04]  /*66d0*/  UIADD3 UR37, UR37, 0x1, URZ ;  /* 0x0000000125257890 */ /* 0x000fc8000fffe03f */
[----:B------:R-:W-:-:S04]  /*66e0*/  UISETP.NE.AND UP0, UPT, UR37, 0x2, UPT ;  /* 0x000000022500788c */ /* 0x000fc8000bf05270 */
[----:B------:R-:W-:Y:S02]  /*66f0*/  USEL UR6, URZ, 0x1, UP0 ;  /* 0x000000013f067887 */ /* 0x000fe40008000000 */
[----:B------:R-:W-:Y:S02]  /*6700*/  USEL UR37, UR37, URZ, UP0 ;  /* 0x0000003f25257287 */ /* 0x000fe40008000000 */
[----:B------:R-:W-:Y:S01]  /*6710*/  ULOP3.LUT UR40, UR40, UR6, URZ, 0x3c, !UPT ;  /* 0x0000000628287292 */ /* 0x000fe2000f8e3c3f */
[----:B-1----:R-:W-:Y:S11]  /*6720*/  @!P0 BRA `(.L_x_3568) ;  /* 0x0000000000048947 */ /* 0x002ff60003800000 */
[----:B------:R-:W-:Y:S01]  /*6730*/  BPT.TRAP 0x1 ;  /* 0x000000040000795c */ /* 0x000fe20000300000 */
.L_x_3568:
[----:B------:R-:W1:Y:S01]  /*6740*/  S2UR UR7, SR_CgaCtaId ;  /* 0x00000000000779c3 */ /* 0x000e620000008800 */
[----:B------:R-:W-:Y:S01]  /*6750*/  UMOV UR6, 0x400 ;  /* 0x0000040000067882 */ /* 0x000fe20000000000 */
[----:B0-----:R-:W-:-:S05]  /*6760*/  IMAD.U32 R6, RZ, RZ, UR40 ;  /* 0x00000028ff067e24 */ /* 0x001fca000f8e00ff */
[----:B------:R-:W-:Y:S01]  /*6770*/  SHF.L.U32 R6, R6, 0x1f, RZ ;  /* 0x0000001f06067819 */ /* 0x000fe200000006ff */
[----:B-1----:R-:W-:-:S04]  /*6780*/  ULEA UR6, UR7, UR6, 0x18 ;  /* 0x0000000607067291 */ /* 0x002fc8000f8ec03f */
[----:B------:R-:W-:-:S09]  /*6790*/  ULEA UR25, UR37, UR6, 0x3 ;  /* 0x0000000625197291 */ /* 0x000fd2000f8e183f */
[----:B------:R0:W1:Y:S01]  /*67a0*/  SYNCS.PHASECHK.TRANS64.TRYWAIT P2, [UR25+0x22830], R6 ;  /* 0x02283006ff0075a7 */ /* 0x0000620008040159 */
[----:B------:R-:W-:Y:S05]  /*67b0*/  @!P0 BRA `(.L_x_3569) ;  /* 0x0000000000048947 */ /* 0x000fea0003800000 */
[----:B------:R-:W-:Y:S01]  /*67c0*/  BPT.TRAP 0x1 ;  /* 0x000000040000795c */ /* 0x000fe20000300000 */
.L_x_3569:
[----:B-1----:R-:W-:Y:S05]  /*67d0*/  @P2 BRA `(.L_x_3570) ;  /* 0x0000000000082947 */ /* 0x002fea0003800000 */
[----:B------:R-:W1:Y:S02]  /*67e0*/  SYNCS.PHASECHK.TRANS64.TRYWAIT P2, [UR25+0x22830], R6 ;  /* 0x02283006ff0075a7 */ /* 0x000e640008040159 */
[----:B-1----:R-:W-:Y:S05]  /*67f0*/  @!P2 BRA `(.L_x_3571) ;  /* 0x000000a40028a947 */ /* 0x002fea0003800000 */
.L_x_3570:
        /* <DEDUP_REMOVED lines=77> */
[----:B------:R-:W-:-:S06]  /*6cd0*/  IMAD.U32 R197, RZ, RZ, UR25 ;  /* 0x00000019ffc57e24 */ /* 0x000fcc000f8e00ff */
        /* <DEDUP_REMOVED lines=39> */
[----:B---3--:R-:W-:Y:S01]  /*6f50*/  FMNMX.FTZ R4, R184, R163, !PT ;  /* 0x000000a3b8047209 */ /* 0x008fe20007810000 */
[----:B------:R-:W-:-:S04]  /*6f60*/  FMUL.FTZ R163, R183, UR24 ;  /* 0x00000018b7a37c20 */ /* 0x000fc80008410000 */
        /* <DEDUP_REMOVED lines=14> */
[C---:B------:R-:W-:Y:S01]  /*7050*/  FADD.FTZ R21, -R4.reuse, R21 ;  /* 0x0000001504157221 */ /* 0x040fe20000010100 */
[----:B------:R-:W-:Y:S01]  /*7060*/  FMUL.FTZ R186, R4, UR10 ;  /* 0x0000000a04ba7c20 */ /* 0x000fe20008410000 */
[----:B------:R-:W0:Y:S02]  /*7070*/  MUFU.TANH R153, R153 ;  /* 0x0000009900997308 */ /* 0x000e240000002400 */
[----:B------:R-:W-:Y:S01]  /*7080*/  FMUL.FTZ R172, R21, UR10 ;  /* 0x0000000a15ac7c20 */ /* 0x000fe20008410000 */
        /* <DEDUP_REMOVED lines=9> */
[----:B-----5:R-:W-:Y:S01]  /*7120*/  FMNMX.FTZ R174, R12, R5, !PT ;  /* 0x000000050cae7209 */ /* 0x020fe20007810000 */
[--C-:B------:R-:W-:Y:S01]  /*7130*/  FFMA.FTZ R188, R192, UR10, -R186.reuse ;  /* 0x0000000ac0bc7c23 */ /* 0x100fe200080108ba */
[--C-:B------:R-:W-:Y:S01]  /*7140*/  FFMA.FTZ R192, R184, UR10, -R186.reuse ;  /* 0x0000000ab8c07c23 */ /* 0x100fe200080108ba */
[--C-:B------:R-:W-:Y:S01]  /*7150*/  FFMA.FTZ R157, R157, UR10, -R186.reuse ;  /* 0x0000000a9d9d7c23 */ /* 0x100fe200080108ba */
[----:B---3--:R-:W-:Y:S01]  /*7160*/  FMNMX.FTZ R5, R13, R174, !PT ;  /* 0x000000ae0d057209 */ /* 0x008fe20007810000 */
        /* <DEDUP_REMOVED lines=14> */
[--C-:B------:R-:W-:Y:S01]  /*7250*/  FFMA.FTZ R194, R215, UR10, -R186.reuse ;  /* 0x0000000ad7c27c23 */ /* 0x100fe200080108ba */
[----:B0-----:R-:W-:Y:S01]  /*7260*/  FMNMX.FTZ R5, R153, R154, !PT ;  /* 0x0000009a99057209 */ /* 0x001fe20007810000 */
[----:B------:R-:W0:Y:S01]  /*7270*/  MUFU.TANH R161, R161 ;  /* 0x000000a100a17308 */ /* 0x000e220000002400 */
[----:B------:R-:W-:-:S02]  /*7280*/  FFMA.FTZ R189, R189, UR10, -R186 ;  /* 0x0000000abdbd7c23 */ /* 0x000fc400080108ba */
        /* <DEDUP_REMOVED lines=35> */
[----:B------:R2:W5:Y:S01]  /*74c0*/  MUFU.EX2 R174, R175 ;  /* 0x000000af00ae7308 */ /* 0x0005620000000800 */
[--C-:B---3--:R-:W-:Y:S01]  /*74d0*/  FFMA.FTZ R173, R204, UR10, -R186.reuse ;  /* 0x0000000accad7c23 */ /* 0x108fe200080108ba */
[----:B0-----:R-:W-:Y:S01]  /*74e0*/  FFMA.FTZ R3, R172, R3, R21 ;  /* 0x00000003ac037223 */ /* 0x001fe20000010015 */
[-C--:B------:R-:W-:Y:S01]  /*74f0*/  FMUL.FTZ R37, R37, R172.reuse ;  /* 0x000000ac25257220 */ /* 0x080fe20000410000 */
[-C--:B------:R-:W-:Y:S01]  /*7500*/  FMUL.FTZ R40, R40, R172.reuse ;  /* 0x000000ac28287220 */ /* 0x080fe20000410000 */
[-C--:B------:R-:W-:Y:S01]  /*7510*/  FMUL.FTZ R41, R41, R172.reuse ;  /* 0x000000ac29297220 */ /* 0x080fe20000410000 */
[-C--:B------:R-:W-:Y:S01]  /*7520*/  FMUL.FTZ R44, R44, R172.reuse ;  /* 0x000000ac2c2c7220 */ /* 0x080fe20000410000 */
[-C--:B------:R-:W-:Y:S01]  /*7530*/  FMUL.FTZ R45, R45, R172.reuse ;  /* 0x000000ac2d2d7220 */ /* 0x080fe20000410000 */
[----:B------:R0:W-:Y:S01]  /*7540*/  MUFU.EX2 R154, R177 ;  /* 0x000000b1009a7308 */ /* 0x0001e20000000800 */
[--C-:B--2---:R-:W-:Y:S01]  /*7550*/  FFMA.FTZ R175, R205, UR10, -R186.reuse ;  /* 0x0000000acdaf7c23 */ /* 0x104fe200080108ba */
[----:B----4-:R-:W-:Y:S01]  /*7560*/  FADD.FTZ R3, R152, R3 ;  /* 0x0000000398037221 */ /* 0x010fe20000010000 */
[-C--:B------:R-:W-:Y:S01]  /*7570*/  FMUL.FTZ R48, R48, R172.reuse ;  /* 0x000000ac30307220 */ /* 0x080fe20000410000 */
[-C--:B------:R-:W-:Y:S01]  /*7580*/  FMUL.FTZ R49, R49, R172.reuse ;  /* 0x000000ac31317220 */ /* 0x080fe20000410000 */
[----:B------:R-:W-:Y:S01]  /*7590*/  FMUL.FTZ R52, R52, R172 ;  /* 0x000000ac34347220 */ /* 0x000fe20000410000 */
[----:B-1----:R-:W-:Y:S01]  /*75a0*/  FMNMX.FTZ R191, R5, R190, !PT ;  /* 0x000000be05bf7209 */ /* 0x002fe20007810000 */
[--C-:B------:R-:W-:Y:S01]  /*75b0*/  FFMA.FTZ R190, R214, UR10, -R186.reuse ;  /* 0x0000000ad6be7c23 */ /* 0x100fe200080108ba */
[----:B------:R-:W-:Y:S01]  /*75c0*/  MUFU.EX2 R155, R155 ;  /* 0x0000009b009b7308 */ /* 0x000fe20000000800 */
[----:B0-----:R-:W-:Y:S01]  /*75d0*/  FFMA.FTZ R177, R207, UR10, -R186 ;  /* 0x0000000acfb17c23 */ /* 0x001fe200080108ba */
        /* <DEDUP_REMOVED lines=29> */
[-C--:B------:R-:W-:Y:S01]  /*77b0*/  FMUL.FTZ R101, R101, R172.reuse ;  /* 0x000000ac65657220 */ /* 0x080fe20000410000 */
[C---:B------:R-:W-:Y:S01]  /*77c0*/  FADD.FTZ R184, -R5.reuse, R8 ;  /* 0x0000000805b87221 */ /* 0x040fe20000010100 */
[----:B------:R-:W-:Y:S01]  /*77d0*/  FMUL.FTZ R186, R5, UR10 ;  /* 0x0000000a05ba7c20 */ /* 0x000fe20008410000 */
[----:B------:R0:W-:Y:S01]  /*77e0*/  MUFU.EX2 R8, R192 ;  /* 0x000000c000087308 */ /* 0x0001e20000000800 */
[----:B------:R-:W-:Y:S01]  /*77f0*/  FMUL.FTZ R104, R104, R172 ;  /* 0x000000ac68687220 */ /* 0x000fe20000410000 */
[----:B------:R-:W-:Y:S01]  /*7800*/  FMUL.FTZ R191, R184, UR10 ;  /* 0x0000000ab8bf7c20 */ /* 0x000fe20008410000 */
[--C-:B------:R-:W-:Y:S01]  /*7810*/  FFMA.FTZ R184, R7, UR10, -R186.reuse ;  /* 0x0000000a07b87c23 */ /* 0x100fe200080108ba */
[--C-:B------:R-:W-:Y:S01]  /*7820*/  FFMA.FTZ R7, R9, UR10, -R186.reuse ;  /* 0x0000000a09077c23 */ /* 0x100fe200080108ba */
[----:B------:R-:W-:Y:S01]  /*7830*/  IADD3 R9, -R22, 0xb, RZ ;  /* 0x0000000b16097810 */ /* 0x000fe20007ffe1ff */
[--C-:B------:R-:W-:Y:S01]  /*7840*/  FFMA.FTZ R10, R10, UR10, -R186.reuse ;  /* 0x0000000a0a0a7c23 */ /* 0x100fe200080108ba */
[--C-:B------:R-:W-:Y:S01]  /*7850*/  FFMA.FTZ R11, R11, UR10, -R186.reuse ;  /* 0x0000000a0b0b7c23 */ /* 0x100fe200080108ba */
[----:B------:R-:W-:Y:S01]  /*7860*/  MUFU.EX2 R191, R191 ;  /* 0x000000bf00bf7308 */ /* 0x000fe20000000800 */
[----:B0-----:R-:W-:Y:S01]  /*7870*/  FFMA.FTZ R192, R156, UR10, -R186 ;  /* 0x0000000a9cc07c23 */ /* 0x001fe200080108ba */
[----:B------:R-:W-:-:S02]  /*7880*/  @!P1 VIADD R156, R197, 0x22840 ;  /* 0x00022840c59c9836 */ /* 0x000fc40000000000 */
[--C-:B------:R-:W-:Y:S01]  /*7890*/  FFMA.FTZ R12, R12, UR10, -R186.reuse ;  /* 0x0000000a0c0c7c23 */ /* 0x100fe200080108ba */
[--C-:B------:R-:W-:Y:S01]  /*78a0*/  FFMA.FTZ R13, R13, UR10, -R186.reuse ;  /* 0x0000000a0d0d7c23 */ /* 0x100fe200080108ba */
[--C-:B------:R-:W-:Y:S01]  /*78b0*/  FFMA.FTZ R168, R168, UR10, -R186.reuse ;  /* 0x0000000aa8a87c23 */ /* 0x100fe200080108ba */
[----:B------:R-:W-:Y:S01]  /*78c0*/  FFMA.FTZ R196, R161, UR10, -R186 ;  /* 0x0000000aa1c47c23 */ /* 0x000fe200080108ba */
[----:B------:R-:W-:Y:S01]  /*78d0*/  @!P1 PRMT R156, RZ, 0x654, R156 ;  /* 0x00000654ff9c9816 */ /* 0x000fe2000000009c */
[----:B------:R-:W0:Y:S01]  /*78e0*/  MUFU.EX2 R184, R184 ;  /* 0x000000b800b87308 */ /* 0x000e220000000800 */
        /* <DEDUP_REMOVED lines=10> */
[----:B------:R-:W-:Y:S01]  /*7990*/  MUFU.EX2 R10, R10 ;  /* 0x0000000a000a7308 */ /* 0x000fe20000000800 */
[----:B0-----:R-:W-:Y:S01]  /*79a0*/  FFMA.FTZ R0, R191, R0, R184 ;  /* 0x00000000bf007223 */ /* 0x001fe200000100b8 */
[----:B------:R-:W-:Y:S01]  /*79b0*/  FFMA.FTZ R195, R162, UR10, -R186 ;  /* 0x0000000aa2c37c23 */ /* 0x000fe200080108ba */
[----:B------:R-:W-:Y:S01]  /*79c0*/  FADD.FTZ R3, R155, R156 ;  /* 0x0000009c9b037221 */ /* 0x000fe20000010000 */
[--C-:B------:R-:W-:Y:S01]  /*79d0*/  FFMA.FTZ R198, R163, UR10, -R186.reuse ;  /* 0x0000000aa3c67c23 */ /* 0x100fe200080108ba */
[--C-:B------:R-:W-:Y:S01]  /*79e0*/  FFMA.FTZ R199, R164, UR10, -R186.reuse ;  /* 0x0000000aa4c77c23 */ /* 0x100fe200080108ba */
[--C-:B------:R-:W-:Y:S01]  /*79f0*/  FFMA.FTZ R204, R165, UR10, -R186.reuse ;  /* 0x0000000aa5cc7c23 */ /* 0x100fe200080108ba */
[----:B------:R-:W-:Y:S01]  /*7a00*/  FADD.FTZ R156, R154, R3 ;  /* 0x000000039a9c7221 */ /* 0x000fe20000010000 */
[----:B------:R-:W-:Y:S01]  /*7a10*/  MUFU.EX2 R11, R11 ;  /* 0x0000000b000b7308 */ /* 0x000fe20000000800 */
[--C-:B------:R-:W-:Y:S01]  /*7a20*/  FFMA.FTZ R203, R166, UR10, -R186.reuse ;  /* 0x0000000aa6cb7c23 */ /* 0x100fe200080108ba */
[--C-:B------:R-:W-:Y:S01]  /*7a30*/  FFMA.FTZ R169, R169, UR10, -R186.reuse ;  /* 0x0000000aa9a97c23 */ /* 0x100fe200080108ba */
[--C-:B------:R-:W-:Y:S01]  /*7a40*/  FFMA.FTZ R161, R170, UR10, -R186.reuse ;  /* 0x0000000aaaa17c23 */ /* 0x100fe200080108ba */
[----:B------:R-:W-:Y:S01]  /*7a50*/  FFMA.FTZ R171, R171, UR10, -R186 ;  /* 0x0000000aabab7c23 */ /* 0x000fe200080108ba */
[----:B------:R-:W-:Y:S01]  /*7a60*/  FADD.FTZ R3, R157, R156 ;  /* 0x0000009c9d037221 */ /* 0x000fe20000010000 */
[-C--:B------:R-:W-:Y:S01]  /*7a70*/  FMUL.FTZ R105, R105, R172.reuse ;  /* 0x000000ac69697220 */ /* 0x080fe20000410000 */
        /* <DEDUP_REMOVED lines=17> */
[----:B------:R2:W3:Y:S01]  /*7b90*/  MUFU.EX2 R176, R206 ;  /* 0x000000ce00b07308 */ /* 0x0004e20000000800 */
        /* <DEDUP_REMOVED lines=8> */
[----:B--2---:R-:W-:Y:S01]  /*7c20*/  FFMA.FTZ R206, R167, UR10, -R186 ;  /* 0x0000000aa7ce7c23 */ /* 0x004fe200080108ba */
[-C--:B------:R-:W-:Y:S01]  /*7c30*/  FMUL.FTZ R145, R145, R172.reuse ;  /* 0x000000ac91917220 */ /* 0x080fe20000410000 */
[-C--:B------:R-:W-:Y:S01]  /*7c40*/  FMUL.FTZ R148, R148, R172.reuse ;  /* 0x000000ac94947220 */ /* 0x080fe20000410000 */
[----:B------:R-:W-:Y:S01]  /*7c50*/  FMUL.FTZ R149, R149, R172 ;  /* 0x000000ac95957220 */ /* 0x000fe20000410000 */
[----:B------:R-:W-:Y:S01]  /*7c60*/  F2FP.F16.F32.PACK_AB R172, R152, R21 ;  /* 0x0000001598ac723e */ /* 0x000fe200000000ff */
[-C--:B------:R-:W-:Y:S01]  /*7c70*/  FMUL.FTZ R26, R26, R191.reuse ;  /* 0x000000bf1a1a7220 */ /* 0x080fe20000410000 */
[----:B------:R-:W-:Y:S01]  /*7c80*/  F2FP.F16.F32.PACK_AB R174, R155, R174 ;  /* 0x000000ae9bae723e */ /* 0x000fe200000000ff */
[----:B------:R0:W-:Y:S01]  /*7c90*/  MUFU.EX2 R186, R168 ;  /* 0x000000a800ba7308 */ /* 0x0001e20000000800 */
[----:B---3--:R-:W-:Y:S01]  /*7ca0*/  FADD.FTZ R156, R176, R3 ;  /* 0x00000003b09c7221 */ /* 0x008fe20000010000 */
[----:B------:R-:W-:Y:S01]  /*7cb0*/  F2FP.F16.F32.PACK_AB R170, R173, R158 ;  /* 0x0000009eadaa723e */ /* 0x000fe200000000ff */
[-C--:B------:R-:W-:Y:S01]  /*7cc0*/  FMUL.FTZ R27, R27, R191.reuse ;  /* 0x000000bf1b1b7220 */ /* 0x080fe20000410000 */
[----:B------:R-:W-:Y:S01]  /*7cd0*/  F2FP.F16.F32.PACK_AB R173, R7, R184 ;  /* 0x000000b807ad723e */ /* 0x000fe200000000ff */
[----:B------:R-:W-:Y:S01]  /*7ce0*/  FMUL.FTZ R30, R30, R191 ;  /* 0x000000bf1e1e7220 */ /* 0x000fe20000410000 */
[----:B------:R-:W-:Y:S01]  /*7cf0*/  F2FP.F16.F32.PACK_AB R164, R176, R175 ;  /* 0x000000afb0a4723e */ /* 0x000fe200000000ff */
[-C--:B------:R-:W-:Y:S01]  /*7d00*/  FMUL.FTZ R31, R31, R191.reuse ;  /* 0x000000bf1f1f7220 */ /* 0x080fe20000410000 */
[----:B------:R-:W2:Y:S01]  /*7d10*/  MUFU.EX2 R177, R177 ;  /* 0x000000b100b17308 */ /* 0x000ea20000000800 */
[----:B0-----:R-:W-:Y:S01]  /*7d20*/  F2FP.F16.F32.PACK_AB R168, R157, R154 ;  /* 0x0000009a9da8723e */ /* 0x001fe200000000ff */
[----:B------:R-:W-:Y:S01]  /*7d30*/  FADD.FTZ R157, R7, R0 ;  /* 0x00000000079d7221 */ /* 0x000fe20000010000 */
[-C--:B------:R-:W-:Y:S01]  /*7d40*/  FMUL.FTZ R34, R34, R191.reuse ;  /* 0x000000bf22227220 */ /* 0x080fe20000410000 */
[-C--:B------:R-:W-:Y:S01]  /*7d50*/  FMUL.FTZ R35, R35, R191.reuse ;  /* 0x000000bf23237220 */ /* 0x080fe20000410000 */
[-C--:B------:R-:W-:Y:S01]  /*7d60*/  FMUL.FTZ R38, R38, R191.reuse ;  /* 0x000000bf26267220 */ /* 0x080fe20000410000 */
[----:B------:R-:W-:Y:S01]  /*7d70*/  FADD.FTZ R0, R10, R157 ;  /* 0x0000009d0a007221 */ /* 0x000fe20000010000 */
[-C--:B------:R-:W-:Y:S01]  /*7d80*/  FMUL.FTZ R39, R39, R191.reuse ;  /* 0x000000bf27277220 */ /* 0x080fe20000410000 */
[----:B------:R-:W0:Y:S01]  /*7d90*/  MUFU.EX2 R14, R14 ;  /* 0x0000000e000e7308 */ /* 0x000e220000000800 */
[-C--:B------:R-:W-:Y:S01]  /*7da0*/  FMUL.FTZ R42, R42, R191.reuse ;  /* 0x000000bf2a2a7220 */ /* 0x080fe20000410000 */
[----:B------:R-:W-:Y:S01]  /*7db0*/  FADD.FTZ R157, R11, R0 ;  /* 0x000000000b9d7221 */ /* 0x000fe20000010000 */
[-C--:B------:R-:W-:Y:S01]  /*7dc0*/  FMUL.FTZ R43, R43, R191.reuse ;  /* 0x000000bf2b2b7220 */ /* 0x080fe20000410000 */
[-C--:B------:R-:W-:Y:S01]  /*7dd0*/  FMUL.FTZ R46, R46, R191.reuse ;  /* 0x000000bf2e2e7220 */ /* 0x080fe20000410000 */
[-C--:B------:R-:W-:Y:S01]  /*7de0*/  FMUL.FTZ R47, R47, R191.reuse ;  /* 0x000000bf2f2f7220 */ /* 0x080fe20000410000 */
[----:B------:R-:W-:Y:S01]  /*7df0*/  FADD.FTZ R0, R12, R157 ;  /* 0x0000009d0c007221 */ /* 0x000fe20000010000 */
[-C--:B------:R-:W-:Y:S01]  /*7e00*/  FMUL.FTZ R50, R50, R191.reuse ;  /* 0x000000bf32327220 */ /* 0x080fe20000410000 */
        /* <DEDUP_REMOVED lines=42> */
[-C--:B------:R-:W-:Y:S01]  /*80b0*/  FMUL.FTZ R107, R107, R191.reuse ;  /* 0x000000bf6b6b7220 */ /* 0x080fe20000410000 */
[-C--:B------:R-:W-:Y:S01]  /*80c0*/  FMUL.FTZ R110, R110, R191.reuse ;  /* 0x000000bf6e6e7220 */ /* 0x080fe20000410000 */
[-C--:B------:R-:W-:Y:S01]  /*80d0*/  FMUL.FTZ R111, R111, R191.reuse ;  /* 0x000000bf6f6f7220 */ /* 0x080fe20000410000 */
[-C--:B------:R-:W-:Y:S01]  /*80e0*/  FMUL.FTZ R114, R114, R191.reuse ;  /* 0x000000bf72727220 */ /* 0x080fe20000410000 */
[-C--:B------:R-:W-:Y:S01]  /*80f0*/  FMUL.FTZ R115, R115, R191.reuse ;  /* 0x000000bf73737220 */ /* 0x080fe20000410000 */
[----:B------:R-:W-:Y:S01]  /*8100*/  FMUL.FTZ R118, R118, R191 ;  /* 0x000000bf76767220 */ /* 0x000fe20000410000 */
        /* <DEDUP_REMOVED lines=26> */
[----:B------:R-:W-:Y:S01]  /*82b0*/  FMUL.FTZ R151, R151, R191 ;  /* 0x000000bf97977220 */ /* 0x000fe20000410000 */
[----:B------:R-:W-:-:S05]  /*82c0*/  F2FP.F16.F32.PACK_AB R175, R11, R10 ;  /* 0x0000000a0baf723e */ /* 0x000fca00000000ff */
[----:B------:R-:W2:Y:S01]  /*82d0*/  MUFU.EX2 R183, R183 ;  /* 0x000000b700b77308 */ /* 0x000ea20000000800 */
[C---:B0-----:R-:W-:Y:S01]  /*82e0*/  FADD.FTZ R156, R182.reuse, R3 ;  /* 0x00000003b69c7221 */ /* 0x041fe20000010000 */
[----:B------:R-:W-:-:S06]  /*82f0*/  F2FP.F16.F32.PACK_AB R162, R182, R181 ;  /* 0x000000b5b6a2723e */ /* 0x000fcc00000000ff */
[----:B------:R-:W0:Y:S01]  /*8300*/  MUFU.EX2 R193, R193 ;  /* 0x000000c100c17308 */ /* 0x000e220000000800 */
[C---:B---3--:R-:W-:Y:S01]  /*8310*/  FADD.FTZ R0, R159.reuse, R0 ;  /* 0x000000009f007221 */ /* 0x048fe20000010000 */
[----:B------:R-:W-:-:S06]  /*8320*/  F2FP.F16.F32.PACK_AB R167, R159, R192 ;  /* 0x000000c09fa7723e */ /* 0x000fcc00000000ff */
[----:B------:R-:W3:Y:S01]  /*8330*/  MUFU.EX2 R190, R190 ;  /* 0x000000be00be7308 */ /* 0x000ee20000000800 */
[----:B--2---:R-:W-:-:S07]  /*8340*/  FADD.FTZ R3, R183, R156 ;  /* 0x0000009cb7037221 */ /* 0x004fce0000010000 */
[----:B------:R-:W2:Y:S01]  /*8350*/  MUFU.EX2 R196, R196 ;  /* 0x000000c400c47308 */ /* 0x000ea20000000800 */
[----:B0-----:R-:W-:-:S07]  /*8360*/  FADD.FTZ R157, R193, R0 ;  /* 0x00000000c19d7221 */ /* 0x001fce0000010000 */
[----:B------:R-:W0:Y:S01]  /*8370*/  MUFU.EX2 R185, R185 ;  /* 0x000000b900b97308 */ /* 0x000e220000000800 */
[----:B---3--:R-:W-:-:S07]  /*8380*/  FADD.FTZ R156, R190, R3 ;  /* 0x00000003be9c7221 */ /* 0x008fce0000010000 */
[----:B------:R-:W3:Y:S01]  /*8390*/  MUFU.EX2 R195, R195 ;  /* 0x000000c300c37308 */ /* 0x000ee20000000800 */
[----:B--2---:R-:W-:-:S07]  /*83a0*/  FADD.FTZ R0, R196, R157 ;  /* 0x0000009dc4007221 */ /* 0x004fce0000010000 */
[----:B------:R-:W2:Y:S01]  /*83b0*/  MUFU.EX2 R194, R194 ;  /* 0x000000c200c27308 */ /* 0x000ea20000000800 */
[----:B0-----:R-:W-:Y:S01]  /*83c0*/  FADD.FTZ R3, R185, R156 ;  /* 0x0000009cb9037221 */ /* 0x001fe20000010000 */
[----:B------:R-:W-:-:S06]  /*83d0*/  F2FP.F16.F32.PACK_AB R156, R190, R183 ;  /* 0x000000b7be9c723e */ /* 0x000fcc00000000ff */
[----:B------:R-:W0:Y:S01]  /*83e0*/  MUFU.EX2 R198, R198 ;  /* 0x000000c600c67308 */ /* 0x000e220000000800 */
[----:B---3--:R-:W-:-:S07]  /*83f0*/  FADD.FTZ R157, R195, R0 ;  /* 0x00000000c39d7221 */ /* 0x008fce0000010000 */
[----:B------:R-:W3:Y:S01]  /*8400*/  MUFU.EX2 R187, R187 ;  /* 0x000000bb00bb7308 */ /* 0x000ee20000000800 */
[C---:B--2---:R-:W-:Y:S01]  /*8410*/  FADD.FTZ R152, R194.reuse, R3 ;  /* 0x00000003c2987221 */ /* 0x044fe20000010000 */
[----:B------:R-:W-:-:S06]  /*8420*/  F2FP.F16.F32.PACK_AB R158, R194, R185 ;  /* 0x000000b9c29e723e */ /* 0x000fcc00000000ff */
[----:B------:R-:W2:Y:S01]  /*8430*/  MUFU.EX2 R199, R199 ;  /* 0x000000c700c77308 */ /* 0x000ea20000000800 */
[C---:B0-----:R-:W-:Y:S01]  /*8440*/  FADD.FTZ R0, R198.reuse, R157 ;  /* 0x0000009dc6007221 */ /* 0x041fe20000010000 */
[----:B------:R-:W-:-:S06]  /*8450*/  F2FP.F16.F32.PACK_AB R163, R198, R195 ;  /* 0x000000c3c6a3723e */ /* 0x000fcc00000000ff */
[----:B------:R-:W0:Y:S01]  /*8460*/  MUFU.EX2 R188, R188 ;  /* 0x000000bc00bc7308 */ /* 0x000e220000000800 */
[----:B---3--:R-:W-:-:S07]  /*8470*/  FADD.FTZ R3, R187, R152 ;  /* 0x00000098bb037221 */ /* 0x008fce0000010000 */
[----:B------:R-:W3:Y:S01]  /*8480*/  MUFU.EX2 R204, R204 ;  /* 0x000000cc00cc7308 */ /* 0x000ee20000000800 */
[----:B--2---:R-:W-:-:S07]  /*8490*/  FADD.FTZ R157, R199, R0 ;  /* 0x00000000c79d7221 */ /* 0x004fce0000010000 */
[----:B------:R-:W2:Y:S01]  /*84a0*/  MUFU.EX2 R189, R189 ;  /* 0x000000bd00bd7308 */ /* 0x000ea20000000800 */
[----:B0-----:R-:W-:-:S07]  /*84b0*/  FADD.FTZ R152, R188, R3 ;  /* 0x00000003bc987221 */ /* 0x001fce0000010000 */
[----:B------:R-:W0:Y:S01]  /*84c0*/  MUFU.EX2 R203, R203 ;  /* 0x000000cb00cb7308 */ /* 0x000e220000000800 */
[----:B---3--:R-:W-:-:S07]  /*84d0*/  FADD.FTZ R0, R204, R157 ;  /* 0x0000009dcc007221 */ /* 0x008fce0000010000 */
[----:B------:R-:W3:Y:S01]  /*84e0*/  MUFU.EX2 R206, R206 ;  /* 0x000000ce00ce7308 */ /* 0x000ee20000000800 */
[----:B--2---:R-:W-:Y:S01]  /*84f0*/  FADD.FTZ R3, R189, R152 ;  /* 0x00000098bd037221 */ /* 0x004fe20000010000 */
[----:B------:R-:W-:Y:S02]  /*8500*/  F2FP.F16.F32.PACK_AB R154, R8, R189 ;  /* 0x000000bd089a723e */ /* 0x000fe400000000ff */
[----:B------:R-:W-:Y:S01]  /*8510*/  F2FP.F16.F32.PACK_AB R152, R188, R187 ;  /* 0x000000bbbc98723e */ /* 0x000fe200000000ff */
[----:B------:R-:W-:-:S03]  /*8520*/  FADD.FTZ R3, R8, R3 ;  /* 0x0000000308037221 */ /* 0x000fc60000010000 */
[----:B------:R2:W4:Y:S01]  /*8530*/  MUFU.EX2 R21, R169 ;  /* 0x000000a900157308 */ /* 0x0005220000000800 */
[----:B0-----:R-:W-:-:S07]  /*8540*/  FADD.FTZ R157, R203, R0 ;  /* 0x00000000cb9d7221 */ /* 0x001fce0000010000 */
[----:B------:R0:W5:Y:S01]  /*8550*/  MUFU.EX2 R155, R161 ;  /* 0x000000a1009b7308 */ /* 0x0001620000000800 */
[C---:B---3--:R-:W-:Y:S01]  /*8560*/  FADD.FTZ R157, R206.reuse, R157 ;  /* 0x0000009dce9d7221 */ /* 0x048fe20000010000 */
[----:B--2---:R-:W-:Y:S02]  /*8570*/  F2FP.F16.F32.PACK_AB R169, R13, R12 ;  /* 0x0000000c0da9723e */ /* 0x004fe400000000ff */
[----:B------:R-:W-:Y:S01]  /*8580*/  F2FP.F16.F32.PACK_AB R159, R206, R203 ;  /* 0x000000cbce9f723e */ /* 0x000fe200000000ff */
[----:B------:R-:W-:Y:S01]  /*8590*/  FADD.FTZ R0, R186, R157 ;  /* 0x0000009dba007221 */ /* 0x000fe20000010000 */
[----:B------:R-:W-:Y:S02]  /*85a0*/  F2FP.F16.F32.PACK_AB R157, R204, R199 ;  /* 0x000000c7cc9d723e */ /* 0x000fe400000000ff */
[----:B------:R2:W3:Y:S01]  /*85b0*/  MUFU.EX2 R8, R171 ;  /* 0x000000ab00087308 */ /* 0x0004e20000000800 */
[----:B----4-:R-:W-:Y:S01]  /*85c0*/  FADD.FTZ R0, R21, R0 ;  /* 0x0000000015007221 */ /* 0x010fe20000010000 */
[----:B0-----:R-:W-:-:S02]  /*85d0*/  F2FP.F16.F32.PACK_AB R161, R196, R193 ;  /* 0x000000c1c4a1723e */ /* 0x001fc400000000ff */
[----:B------:R-:W-:Y:S01]  /*85e0*/  F2FP.F16.F32.PACK_AB R153, R21, R186 ;  /* 0x000000ba1599723e */ /* 0x000fe200000000ff */
[----:B-----5:R-:W-:Y:S01]  /*85f0*/  FADD.FTZ R7, R155, R0 ;  /* 0x000000009b077221 */ /* 0x020fe20000010000 */
[----:B--2---:R-:W-:-:S03]  /*8600*/  F2FP.F16.F32.PACK_AB R171, R15, R14 ;  /* 0x0000000e0fab723e */ /* 0x004fc600000000ff */
[C---:B---3--:R-:W-:Y:S01]  /*8610*/  FADD.FTZ R0, R8.reuse, R7 ;  /* 0x0000000708007221 */ /* 0x048fe20000010000 */
[----:B------:R-:W-:Y:S01]  /*8620*/  F2FP.F16.F32.PACK_AB R155, R8, R155 ;  /* 0x0000009b089b723e */ /* 0x000fe200000000ff */
[----:B-1----:R-:W-:Y:S06]  /*8630*/  @!P0 BRA `(.L_x_3572) ;  /* 0x0000000000048947 */ /* 0x002fec0003800000 */
[----:B------:R-:W-:Y:S01]  /*8640*/  BPT.TRAP 0x1 ;  /* 0x000000040000795c */ /* 0x000fe20000300000 */
.L_x_3572:
[----:B------:R0:W1:Y:S01]  /*8650*/  SYNCS.PHASECHK.TRANS64.TRYWAIT P2, [UR25+0x22850], R6 ;  /* 0x02285006ff0075a7 */ /* 0x0000620008040159 */
[----:B------:R-:W-:Y:S05]  /*8660*/  @!P0 BRA `(.L_x_3573) ;  /* 0x0000000000048947 */ /* 0x000fea0003800000 */
[----:B------:R-:W-:Y:S01]  /*8670*/  BPT.TRAP 0x1 ;  /* 0x000000040000795c */ /* 0x000fe20000300000 */
.L_x_3573:
[----:B-1----:R-:W-:Y:S05]  /*8680*/  @P2 BRA `(.L_x_3574) ;  /* 0x0000000000082947 */ /* 0x002fea0003800000 */
[----:B------:R-:W1:Y:S02]  /*8690*/  SYNCS.PHASECHK.TRANS64.TRYWAIT P2, [UR25+0x22850], R6 ;  /* 0x02285006ff0075a7 */ /* 0x000e640008040159 */
[----:B-1----:R-:W-:Y:S05]  /*86a0*/  @!P2 BRA `(.L_x_3575) ;  /* 0x000000840094a947 */ /* 0x002fea0003800000 */
.L_x_3574:
[----:B01----:R-:W-:Y:S01]  /*86b0*/  IADD3 R6, R22, 0x8, RZ ;  /* 0x0000000816067810 */ /* 0x003fe20007ffe0ff */
[----:B------:R-:W-:-:S04]  /*86c0*/  UIMAD UR11, UR37, 0xc00, UR21 ;  /* 0x00000c00250b78a4 */ /* 0x000fc8000f8e0215 */
[----:B------:R1:W-:Y:S01]  /*86d0*/  BAR.SYNC.DEFER_BLOCKING R6, 0x100 ;  /* 0x000400060000751d */ /* 0x0003e20000010000 */
[----:B------:R-:W-:Y:S01]  /*86e0*/  ISETP.LT.AND P2, PT, RZ, UR23, PT ;  /* 0x00000017ff007c0c */ /* 0x000fe2000bf41270 */
[----:B------:R-:W-:Y:S01]  /*86f0*/  @!P1 VIADD R197, R197, 0x22860 ;  /* 0x00022860c5c59836 */ /* 0x000fe20000000000 */
[----:B------:R-:W-:Y:S01]  /*8700*/  UIADD3 UR23, UR23, -0x1, URZ ;  /* 0xffffffff17177890 */ /* 0x000fe2000fffe03f */
[----:B------:R-:W-:Y:S02]  /*8710*/  IMAD.MOV.U32 R8, RZ, RZ, R5 ;  /* 0x000000ffff087224 */ /* 0x000fe400078e0005 */
[----:B------:R-:W-:Y:S01]  /*8720*/  UMOV UR6, UR11 ;  /* 0x0000000b00067c82 */ /* 0x000fe20008000000 */
[----:B------:R-:W-:Y:S01]  /*8730*/  UMOV UR7, 0x40000040 ;  /* 0x4000004000077882 */ /* 0x000fe20000000000 */
[----:B------:R-:W-:Y:S01]  /*8740*/  @!P1 PRMT R197, RZ, 0x654, R197 ;  /* 0x00000654ffc59816 */ /* 0x000fe200000000c5 */
[----:B------:R-:W-:Y:S01]  /*8750*/  IMAD.MOV.U32 R21, RZ, RZ, R4 ;  /* 0x000000ffff157224 */ /* 0x000fe200078e0004 */
        /* <DEDUP_REMOVED lines=35> */
.L_x_3567:
[----:B01----:R-:W0:Y:S01]  /*8990*/  SHFL.BFLY PT, R6, R3, 0x2, 0x1f ;  /* 0x0c401f0003067f89 */ /* 0x003e2200000e0000 */
[----:B------:R-:W-:Y:S01]  /*89a0*/  IMAD.MOV.U32 R13, RZ, RZ, RZ ;  /* 0x000000ffff0d7224 */ /* 0x000fe200078e00ff */
[----:B------:R-:W-:Y:S01]  /*89b0*/  UIADD3 UR37, UR37, 0x1, URZ ;  /* 0x0000000125257890 */ /* 0x000fe2000fffe03f */
[----:B------:R-:W-:Y:S01]  /*89c0*/  IMAD.U32 R181, RZ, RZ, UR10 ;  /* 0x0000000affb57e24 */ /* 0x000fe2000f8e00ff */
[----:B------:R-:W1:Y:S01]  /*89d0*/  SHFL.BFLY PT, R11, R0, 0x2, 0x1f ;  /* 0x0c401f00000b7f89 */ /* 0x000e6200000e0000 */
[----:B------:R-:W-:Y:S01]  /*89e0*/  MOV R21, 0xff800000 ;  /* 0xff80000000157802 */ /* 0x000fe20000000f00 */
[----:B------:R-:W-:Y:S01]  /*89f0*/  UISETP.NE.AND UP0, UPT, UR37, 0x2, UPT ;  /* 0x000000022500788c */ /* 0x000fe2000bf05270 */
        /* <DEDUP_REMOVED lines=12> */
[----:B------:R-:W-:-:S02]  /*8ac0*/  IMAD.MOV.U32 R7, RZ, RZ, RZ ;  /* 0x000000ffff077224 */ /* 0x000fc400078e00ff */
[----:B-1----:R-:W-:Y:S02]  /*8ad0*/  FADD.FTZ R176, R11, R8 ;  /* 0x000000080bb07221 */ /* 0x002fe40000010000 */
[----:B------:R-:W-:-:S03]  /*8ae0*/  FSETP.NE.FTZ.AND P1, PT, R15, RZ, PT ;  /* 0x000000ff0f00720b */ /* 0x000fc60003f35000 */
[----:B------:R-:W-:-:S10]  /*8af0*/  FSETP.NE.FTZ.AND P2, PT, R176, RZ, PT ;  /* 0x000000ffb000720b */ /* 0x000fd40003f55000 */
[----:B------:R-:W0:Y:S03]  /*8b00*/  @P1 MUFU.RCP R13, R15 ;  /* 0x0000000f000d1308 */ /* 0x000e260000001000 */
[----:B------:R-:W-:-:S05]  /*8b10*/  @P2 FMUL.FTZ R181, R181, 0.69314718246459960938 ;  /* 0x3f317218b5b52820 */ /* 0x000fca0000410000 */
[----:B------:R-:W1:Y:S08]  /*8b20*/  @P2 MUFU.RCP R7, R176 ;  /* 0x000000b000072308 */ /* 0x000e700000001000 */
[----:B------:R-:W3:Y:S01]  /*8b30*/  @P2 MUFU.LG2 R176, R176 ;  /* 0x000000b000b02308 */ /* 0x000ee20000000c00 */
[-C--:B0-----:R-:W-:Y:S01]  /*8b40*/  FMUL.FTZ R3, R108, R13.reuse ;  /* 0x0000000d6c037220 */ /* 0x081fe20000410000 */
[----:B------:R-:W-:Y:S01]  /*8b50*/  FMUL.FTZ R20, R109, R13 ;  /* 0x0000000d6d147220 */ /* 0x000fe20000410000 */
[----:B------:R-:W-:-:S02]  /*8b60*/  IMAD.U32 R109, RZ, RZ, UR10 ;  /* 0x0000000aff6d7e24 */ /* 0x000fc4000f8e00ff */
[-C--:B------:R-:W-:Y:S01]  /*8b70*/  FMUL.FTZ R0, R24, R13.reuse ;  /* 0x0000000d18007220 */ /* 0x080fe20000410000 */
[-C--:B------:R-:W-:Y:S01]  /*8b80*/  FMUL.FTZ R6, R28, R13.reuse ;  /* 0x0000000d1c067220 */ /* 0x080fe20000410000 */
[----:B------:R-:W-:Y:S01]  /*8b90*/  FMUL.FTZ R8, R40, R13 ;  /* 0x0000000d28087220 */ /* 0x000fe20000410000 */
[----:B------:R-:W-:Y:S01]  /*8ba0*/  @P1 FMUL.FTZ R109, R109, 0.69314718246459960938 ;  /* 0x3f3172186d6d1820 */ /* 0x000fe20000410000 */
[----:B------:R-:W0:Y:S01]  /*8bb0*/  @P1 MUFU.LG2 R108, R15 ;  /* 0x0000000f006c1308 */ /* 0x000e220000000c00 */
[----:B-1----:R-:W-:Y:S01]  /*8bc0*/  FMUL.FTZ R161, R91, R7 ;  /* 0x000000075ba17220 */ /* 0x002fe20000410000 */
        /* <DEDUP_REMOVED lines=127> */
.L_x_3546:
        /* <DEDUP_REMOVED lines=15> */
[----:B------:R-:W-:Y:S01]  /*94b0*/  F2FP.F16.F32.PACK_AB R9, R172, R9 ;  /* 0x00000009ac09723e */ /* 0x000fe200000000ff */
[----:B------:R-:W-:Y:S01]  /*94c0*/  ULDC.64 UR6, c[0x0][0xbd8] ;  /* 0x0002f60000067ab9 */ /* 0x000fe20000000a00 */
[----:B------:R-:W-:Y:S01]  /*94d0*/  F2FP.F16.F32.PACK_AB R10, R45, R10 ;  /* 0x0000000a2d0a723e */ /* 0x000fe200000000ff */
[----:B------:R-:W-:Y:S01]  /*94e0*/  UISETP.NE.AND.EX UP0, UPT, UR9, URZ, UPT, UP0 ;  /* 0x0000003f0900728c */ /* 0x000fe2000bf05300 */
[----:B------:R-:W-:Y:S01]  /*94f0*/  F2FP.F16.F32.PACK_AB R11, R170, R11 ;  /* 0x0000000baa0b723e */ /* 0x000fe200000000ff */
[----:B------:R-:W-:Y:S01]  /*9500*/  UISETP.NE.U32.AND UP1, UPT, UR6, URZ, UPT ;  /* 0x0000003f0600728c */ /* 0x000fe2000bf25070 */
[----:B------:R-:W-:Y:S01]  /*9510*/  F2FP.F16.F32.PACK_AB R12, R49, R12 ;  /* 0x0000000c310c723e */ /* 0x000fe200000000ff */
[----:B------:R-:W-:Y:S01]  /*9520*/  USHF.L.U32 UR10, UR46, 0x2, URZ ;  /* 0x000000022e0a7899 */ /* 0x000fe2000800063f */
[----:B------:R-:W-:Y:S01]  /*9530*/  F2FP.F16.F32.PACK_AB R13, R168, R13 ;  /* 0x0000000da80d723e */ /* 0x000fe200000000ff */
[----:B------:R-:W-:Y:S01]  /*9540*/  UISETP.NE.AND.EX UP1, UPT, UR7, URZ, UPT, UP1 ;  /* 0x0000003f0700728c */ /* 0x000fe2000bf25310 */
[----:B------:R-:W-:Y:S01]  /*9550*/  F2FP.F16.F32.PACK_AB R14, R53, R14 ;  /* 0x0000000e350e723e */ /* 0x000fe200000000ff */
[----:B------:R-:W-:Y:S01]  /*9560*/  USHF.L.U64.HI UR11, UR46, 0x2, UR45 ;  /* 0x000000022e0b7899 */ /* 0x000fe2000801022d */
[----:B------:R-:W-:Y:S01]  /*9570*/  F2FP.F16.F32.PACK_AB R15, R166, R15 ;  /* 0x0000000fa60f723e */ /* 0x000fe200000000ff */
[----:B------:R-:W-:Y:S01]  /*9580*/  UIADD3 UR4, UP2, UR10, UR6, URZ ;  /* 0x000000060a047290 */ /* 0x000fe2000ff5e03f */
[----:B------:R-:W-:Y:S01]  /*9590*/  F2FP.F16.F32.PACK_AB R24, R57, R24 ;  /* 0x000000183918723e */ /* 0x000fe200000000ff */
[----:B------:R-:W-:Y:S01]  /*95a0*/  @UP0 UIADD3 UR6, UP3, UR10, UR8, URZ ;  /* 0x000000080a060290 */ /* 0x000fe2000ff7e03f */
[----:B------:R-:W-:Y:S01]  /*95b0*/  F2FP.F16.F32.PACK_AB R28, R65, R28 ;  /* 0x0000001c411c723e */ /* 0x000fe200000000ff */
[----:B------:R-:W-:Y:S01]  /*95c0*/  UIADD3.X UR8, UR11, UR7, URZ, UP2, !UPT ;  /* 0x000000070b087290 */ /* 0x000fe200097fe43f */
[----:B------:R-:W-:Y:S01]  /*95d0*/  F2FP.F16.F32.PACK_AB R72, R73, R72 ;  /* 0x000000484948723e */ /* 0x000fe200000000ff */
[----:B------:R-:W-:Y:S01]  /*95e0*/  @UP0 UIADD3.X UR7, UR11, UR9, URZ, UP3, !UPT ;  /* 0x000000090b070290 */ /* 0x000fe20009ffe43f */
[----:B------:R-:W-:-:S02]  /*95f0*/  F2FP.F16.F32.PACK_AB R73, R169, R64 ;  /* 0x00000040a949723e */ /* 0x000fc400000000ff */
[----:B------:R-:W-:Y:S02]  /*9600*/  F2FP.F16.F32.PACK_AB R80, R81, R80 ;  /* 0x000000505150723e */ /* 0x000fe400000000ff */
[----:B------:R-:W-:Y:S02]  /*9610*/  F2FP.F16.F32.PACK_AB R88, R89, R88 ;  /* 0x000000585958723e */ /* 0x000fe400000000ff */
[----:B------:R-:W-:Y:S02]  /*9620*/  F2FP.F16.F32.PACK_AB R81, R165, R52 ;  /* 0x00000034a551723e */ /* 0x000fe400000000ff */
[----:B------:R-:W-:Y:S02]  /*9630*/  MOV R34, R102 ;  /* 0x0000006600227202 */ /* 0x000fe40000000f00 */
[----:B0-----:R-:W-:Y:S02]  /*9640*/  MOV R35, R5 ;  /* 0x0000000500237202 */ /* 0x001fe40000000f00 */
[----:B------:R-:W-:-:S02]  /*9650*/  F2FP.F16.F32.PACK_AB R89, R161, R90 ;  /* 0x0000005aa159723e */ /* 0x000fc400000000ff */
[----:B------:R-:W-:Y:S01]  /*9660*/  F2FP.F16.F32.PACK_AB R96, R97, R96 ;  /* 0x000000606160723e */ /* 0x000fe200000000ff */
[----:B------:R-:W-:Y:S01]  /*9670*/  IMAD.WIDE R4, R201, 0x2, R34 ;  /* 0x00000002c9047825 */ /* 0x000fe200078e0222 */
[----:B------:R-:W-:Y:S02]  /*9680*/  F2FP.F16.F32.PACK_AB R90, R93, R92 ;  /* 0x0000005c5d5a723e */ /* 0x000fe400000000ff */
[----:B------:R-:W-:Y:S02]  /*9690*/  F2FP.F16.F32.PACK_AB R91, R160, R91 ;  /* 0x0000005ba05b723e */ /* 0x000fe400000000ff */
[C---:B------:R-:W-:Y:S02]  /*96a0*/  IADD3 R26, P1, R4.reuse, 0x20, RZ ;  /* 0x00000020041a7810 */ /* 0x040fe40007f3e0ff */
[C---:B------:R-:W-:Y:S02]  /*96b0*/  LOP3.LUT R7, R4.reuse, 0x380, RZ, 0xc0, !PT ;  /* 0x0000038004077812 */ /* 0x040fe400078ec0ff */
        /* <DEDUP_REMOVED lines=13> */
[----:B------:R-:W-:Y:S01]  /*9790*/  SHF.R.U64 R7, R7, 0x3, RZ ;  /* 0x0000000307077819 */ /* 0x000fe200000012ff */
[----:B------:R-:W-:Y:S01]  /*97a0*/  IMAD.X R63, RZ, RZ, R5, P1 ;  /* 0x000000ffff3f7224 */ /* 0x000fe200008e0605 */
[----:B------:R-:W-:-:S02]  /*97b0*/  IADD3.X R51, RZ, R5, RZ, P6, !PT ;  /* 0x00000005ff337210 */ /* 0x000fc400037fe4ff */
[C---:B------:R-:W-:Y:S02]  /*97c0*/  IADD3 R66, P0, R4.reuse, 0x8020, RZ ;  /* 0x0000802004427810 */ /* 0x040fe40007f1e0ff */
[C---:B------:R-:W-:Y:S02]  /*97d0*/  IADD3 R189, P4, R4.reuse, 0x8040, RZ ;  /* 0x0000804004bd7810 */ /* 0x040fe40007f9e0ff */
[C---:B------:R-:W-:Y:S01]  /*97e0*/  IADD3 R191, P3, R4.reuse, 0x8060, RZ ;  /* 0x0000806004bf7810 */ /* 0x040fe20007f7e0ff */
[--C-:B------:R-:W-:Y:S01]  /*97f0*/  IMAD.X R67, RZ, RZ, R5.reuse, P0 ;  /* 0x000000ffff437224 */ /* 0x100fe200000e0605 */
[C---:B------:R-:W-:Y:S01]  /*9800*/  IADD3 R193, P6, R4.reuse, 0xc000, RZ ;  /* 0x0000c00004c17810 */ /* 0x040fe20007fde0ff */
[--C-:B------:R-:W-:Y:S01]  /*9810*/  IMAD.X R71, RZ, RZ, R5.reuse, P4 ;  /* 0x000000ffff477224 */ /* 0x100fe200020e0605 */
[C---:B------:R-:W-:Y:S01]  /*9820*/  IADD3 R195, P5, R4.reuse, 0xc020, RZ ;  /* 0x0000c02004c37810 */ /* 0x040fe20007fbe0ff */
[----:B------:R-:W-:Y:S01]  /*9830*/  IMAD.X R75, RZ, RZ, R5, P3 ;  /* 0x000000ffff4b7224 */ /* 0x000fe200018e0605 */
[----:B------:R-:W-:-:S02]  /*9840*/  IADD3 R86, P2, R4, 0xc040, RZ ;  /* 0x0000c04004567810 */ /* 0x000fc40007f5e0ff */
[----:B------:R-:W-:Y:S01]  /*9850*/  IADD3 R110, P1, R4, 0xc060, RZ ;  /* 0x0000c060046e7810 */ /* 0x000fe20007f3e0ff */
[--C-:B------:R-:W-:Y:S01]  /*9860*/  IMAD.X R83, RZ, RZ, R5.reuse, P5 ;  /* 0x000000ffff537224 */ /* 0x100fe200028e0605 */
[----:B------:R-:W-:Y:S01]  /*9870*/  LOP3.LUT R4, R7, R4, RZ, 0x3c, !PT ;  /* 0x0000000407047212 */ /* 0x000fe200078e3cff */
[--C-:B------:R-:W-:Y:S01]  /*9880*/  IMAD.X R87, RZ, RZ, R5.reuse, P2 ;  /* 0x000000ffff577224 */ /* 0x100fe200010e0605 */
[----:B------:R-:W-:Y:S01]  /*9890*/  LOP3.LUT R7, R26, 0x380, RZ, 0xc0, !PT ;  /* 0x000003801a077812 */ /* 0x000fe200078ec0ff */
[----:B------:R-:W-:Y:S01]  /*98a0*/  IMAD.X R31, RZ, RZ, R5, P1 ;  /* 0x000000ffff1f7224 */ /* 0x000fe200008e0605 */
[----:B------:R-:W-:Y:S02]  /*98b0*/  LOP3.LUT R38, R103, 0x380, RZ, 0xc0, !PT ;  /* 0x0000038067267812 */ /* 0x000fe400078ec0ff */
[----:B------:R-:W-:Y:S02]  /*98c0*/  SHF.R.U64 R7, R7, 0x3, RZ ;  /* 0x0000000307077819 */ /* 0x000fe400000012ff */
[----:B------:R-:W-:-:S02]  /*98d0*/  LOP3.LUT R42, R109, 0x380, RZ, 0xc0, !PT ;  /* 0x000003806d2a7812 */ /* 0x000fc400078ec0ff */
[----:B------:R-:W-:Y:S02]  /*98e0*/  LOP3.LUT R26, R7, R26, RZ, 0x3c, !PT ;  /* 0x0000001a071a7212 */ /* 0x000fe400078e3cff */
[----:B------:R-:W-:Y:S02]  /*98f0*/  LOP3.LUT R7, R50, 0x380, RZ, 0xc0, !PT ;  /* 0x0000038032077812 */ /* 0x000fe400078ec0ff */
[----:B------:R-:W-:Y:S02]  /*9900*/  LOP3.LUT R46, R181, 0x380, RZ, 0xc0, !PT ;  /* 0x00000380b52e7812 */ /* 0x000fe400078ec0ff */
[----:B------:R-:W-:Y:S02]  /*9910*/  SHF.R.U64 R7, R7, 0x3, RZ ;  /* 0x0000000307077819 */ /* 0x000fe400000012ff */
[----:B------:R-:W-:Y:S02]  /*9920*/  MOV R108, R4 ;  /* 0x00000004006c7202 */ /* 0x000fe40000000f00 */
[----:B------:R-:W-:-:S02]  /*9930*/  LOP3.LUT R50, R7, R50, RZ, 0x3c, !PT ;  /* 0x0000003207327212 */ /* 0x000fc400078e3cff */
[----:B------:R-:W-:Y:S02]  /*9940*/  LOP3.LUT R7, R66, 0x380, RZ, 0xc0, !PT ;  /* 0x0000038042077812 */ /* 0x000fe400078ec0ff */
[----:B------:R-:W-:Y:S02]  /*9950*/  LOP3.LUT R74, R191, 0x380, RZ, 0xc0, !PT ;  /* 0x00000380bf4a7812 */ /* 0x000fe400078ec0ff */
[----:B------:R-:W-:Y:S02]  /*9960*/  SHF.R.U64 R7, R7, 0x3, RZ ;  /* 0x0000000307077819 */ /* 0x000fe400000012ff */
[----:B------:R-:W-:Y:S02]  /*9970*/  F2FP.F16.F32.PACK_AB R4, R25, R0 ;  /* 0x000000001904723e */ /* 0x000fe400000000ff */
[----:B------:R-:W-:Y:S02]  /*9980*/  LOP3.LUT R66, R7, R66, RZ, 0x3c, !PT ;  /* 0x0000004207427212 */ /* 0x000fe400078e3cff */
[----:B------:R-:W-:-:S02]  /*9990*/  LOP3.LUT R7, R110, 0x380, RZ, 0xc0, !PT ;  /* 0x000003806e077812 */ /* 0x000fc400078ec0ff */
[----:B------:R-:W-:Y:S02]  /*99a0*/  IADD3.X R79, RZ, R5, RZ, P6, !PT ;  /* 0x00000005ff4f7210 */ /* 0x000fe400037fe4ff */
[----:B------:R-:W-:Y:S02]  /*99b0*/  SHF.R.U64 R38, R38, 0x3, RZ ;  /* 0x0000000326267819 */ /* 0x000fe400000012ff */
[----:B------:R-:W-:Y:S02]  /*99c0*/  LOP3.LUT R54, R183, 0x380, RZ, 0xc0, !PT ;  /* 0x00000380b7367812 */ /* 0x000fe400078ec0ff */
[----:B------:R-:W-:Y:S02]  /*99d0*/  LOP3.LUT R0, R195, 0x380, RZ, 0xc0, !PT ;  /* 0x00000380c3007812 */ /* 0x000fe400078ec0ff */
[----:B------:R-:W-:Y:S02]  /*99e0*/  SHF.R.U64 R29, R7, 0x3, RZ ;  /* 0x00000003071d7819 */ /* 0x000fe400000012ff */
[----:B------:R-:W-:-:S02]  /*99f0*/  SHF.R.U64 R42, R42, 0x3, RZ ;  /* 0x000000032a2a7819 */ /* 0x000fc400000012ff */
[----:B------:R-:W-:Y:S02]  /*9a00*/  LOP3.LUT R58, R185, 0x380, RZ, 0xc0, !PT ;  /* 0x00000380b93a7812 */ /* 0x000fe400078ec0ff */
[----:B------:R-:W-:Y:S02]  /*9a10*/  F2FP.F16.F32.PACK_AB R5, R179, R158 ;  /* 0x0000009eb305723e */ /* 0x000fe400000000ff */
[----:B------:R-:W-:Y:S02]  /*9a20*/  LOP3.LUT R25, R86, 0x380, RZ, 0xc0, !PT ;  /* 0x0000038056197812 */ /* 0x000fe400078ec0ff */
[----:B------:R-:W-:Y:S01]  /*9a30*/  F2FP.F16.F32.PACK_AB R7, R177, R30 ;  /* 0x0000001eb107723e */ /* 0x000fe200000000ff */
[----:B------:R-:W-:Y:S01]  /*9a40*/  BAR.SYNC.DEFER_BLOCKING 0x1, 0x100 ;  /* 0x0044000000007b1d */ /* 0x000fe20000010000 */
[----:B------:R-:W-:Y:S02]  /*9a50*/  SHF.R.U64 R46, R46, 0x3, RZ ;  /* 0x000000032e2e7819 */ /* 0x000fe400000012ff */
[----:B------:R-:W-:-:S02]  /*9a60*/  LOP3.LUT R62, R187, 0x380, RZ, 0xc0, !PT ;  /* 0x00000380bb3e7812 */ /* 0x000fc400078ec0ff */
[----:B------:R-:W-:Y:S02]  /*9a70*/  SHF.R.U64 R74, R74, 0x3, RZ ;  /* 0x000000034a4a7819 */ /* 0x000fe400000012ff */
[----:B------:R-:W-:Y:S02]  /*9a80*/  LOP3.LUT R38, R38, R103, RZ, 0x3c, !PT ;  /* 0x0000006726267212 */ /* 0x000fe400078e3cff */
[----:B------:R-:W-:Y:S02]  /*9a90*/  SHF.R.U64 R54, R54, 0x3, RZ ;  /* 0x0000000336367819 */ /* 0x000fe400000012ff */
[----:B------:R-:W-:Y:S02]  /*9aa0*/  LOP3.LUT R70, R189, 0x380, RZ, 0xc0, !PT ;  /* 0x00000380bd467812 */ /* 0x000fe400078ec0ff */
[----:B------:R-:W-:Y:S02]  /*9ab0*/  SHF.R.U64 R0, R0, 0x3, RZ ;  /* 0x0000000300007819 */ /* 0x000fe400000012ff */
[----:B------:R-:W-:-:S02]  /*9ac0*/  LOP3.LUT R42, R42, R109, RZ, 0x3c, !PT ;  /* 0x0000006d2a2a7212 */ /* 0x000fc400078e3cff */
[----:B------:R-:W-:Y:S02]  /*9ad0*/  SHF.R.U64 R58, R58, 0x3, RZ ;  /* 0x000000033a3a7819 */ /* 0x000fe400000012ff */
[----:B------:R-:W-:Y:S02]  /*9ae0*/  SHF.R.U64 R25, R25, 0x3, RZ ;  /* 0x0000000319197819 */ /* 0x000fe400000012ff */
[----:B------:R-:W-:Y:S02]  /*9af0*/  LOP3.LUT R46, R46, R181, RZ, 0x3c, !PT ;  /* 0x000000b52e2e7212 */ /* 0x000fe400078e3cff */
[----:B------:R-:W-:Y:S01]  /*9b00*/  SHF.R.U64 R62, R62, 0x3, RZ ;  /* 0x000000033e3e7819 */ /* 0x000fe200000012ff */
[----:B------:R0:W-:Y:S01]  /*9b10*/  STSM.16.M88.4 [R108], R4 ;  /* 0x000000046c007844 */ /* 0x0001e20000000200 */
[----:B------:R-:W-:Y:S02]  /*9b20*/  LOP3.LUT R78, R193, 0x380, RZ, 0xc0, !PT ;  /* 0x00000380c14e7812 */ /* 0x000fe400078ec0ff */
[----:B------:R-:W-:-:S02]  /*9b30*/  LOP3.LUT R30, R29, R110, RZ, 0x3c, !PT ;  /* 0x0000006e1d1e7212 */ /* 0x000fc400078e3cff */
[----:B------:R-:W-:Y:S02]  /*9b40*/  LOP3.LUT R74, R74, R191, RZ, 0x3c, !PT ;  /* 0x000000bf4a4a7212 */ /* 0x000fe400078e3cff */
[----:B------:R-:W-:Y:S02]  /*9b50*/  MOV R103, R26 ;  /* 0x0000001a00677202 */ /* 0x000fe40000000f00 */
[----:B------:R-:W-:Y:S02]  /*9b60*/  LOP3.LUT R54, R54, R183, RZ, 0x3c, !PT ;  /* 0x000000b736367212 */ /* 0x000fe400078e3cff */
[----:B------:R-:W-:Y:S02]  /*9b70*/  SHF.R.U64 R70, R70, 0x3, RZ ;  /* 0x0000000346467819 */ /* 0x000fe400000012ff */
[----:B------:R-:W-:Y:S02]  /*9b80*/  LOP3.LUT R82, R0, R195, RZ, 0x3c, !PT ;  /* 0x000000c300527212 */ /* 0x000fe400078e3cff */
[----:B------:R-:W-:-:S02]  /*9b90*/  MOV R39, R38 ;  /* 0x0000002600277202 */ /* 0x000fc40000000f00 */
[----:B0-----:R-:W-:Y:S02]  /*9ba0*/  F2FP.F16.F32.PACK_AB R4, R33, R32 ;  /* 0x000000202104723e */ /* 0x001fe400000000ff */
[----:B------:R-:W-:Y:S02]  /*9bb0*/  F2FP.F16.F32.PACK_AB R5, R174, R157 ;  /* 0x0000009dae05723e */ /* 0x000fe400000000ff */
[----:B------:R-:W-:Y:S02]  /*9bc0*/  F2FP.F16.F32.PACK_AB R6, R37, R36 ;  /* 0x000000242506723e */ /* 0x000fe400000000ff */
[----:B------:R-:W-:Y:S02]  /*9bd0*/  F2FP.F16.F32.PACK_AB R7, R175, R156 ;  /* 0x0000009caf07723e */ /* 0x000fe400000000ff */
[----:B------:R-:W-:Y:S02]  /*9be0*/  LOP3.LUT R58, R58, R185, RZ, 0x3c, !PT ;  /* 0x000000b93a3a7212 */ /* 0x000fe400078e3cff */
[----:B------:R-:W-:Y:S01]  /*9bf0*/  LOP3.LUT R86, R25, R86, RZ, 0x3c, !PT ;  /* 0x0000005619567212 */ /* 0x000fe200078e3cff */
[----:B------:R0:W-:Y:S01]  /*9c00*/  STSM.16.M88.4 [R103], R4 ;  /* 0x0000000467007844 */ /* 0x0001e20000000200 */
[----:B------:R-:W-:-:S02]  /*9c10*/  MOV R42, R42 ;  /* 0x0000002a002a7202 */ /* 0x000fc40000000f00 */
[----:B------:R-:W-:Y:S01]  /*9c20*/  LOP3.LUT R62, R62, R187, RZ, 0x3c, !PT ;  /* 0x000000bb3e3e7212 */ /* 0x000fe200078e3cff */
[----:B------:R-:W-:Y:S01]  /*9c30*/  STSM.16.M88.4 [R39], R8 ;  /* 0x0000000827007844 */ /* 0x000fe20000000200 */
[----:B------:R-:W-:Y:S02]  /*9c40*/  SHF.R.U64 R78, R78, 0x3, RZ ;  /* 0x000000034e4e7819 */ /* 0x000fe400000012ff */
[----:B------:R-:W-:Y:S01]  /*9c50*/  MOV R46, R46 ;  /* 0x0000002e002e7202 */ /* 0x000fe20000000f00 */
[----:B------:R-:W-:Y:S01]  /*9c60*/  STSM.16.M88.4 [R42], R12 ;  /* 0x0000000c2a007844 */ /* 0x000fe20000000200 */
[----:B------:R-:W-:Y:S02]  /*9c70*/  F2FP.F16.F32.PACK_AB R25, R164, R155 ;  /* 0x0000009ba419723e */ /* 0x000fe400000000ff */
[----:B------:R-:W-:Y:S02]  /*9c80*/  F2FP.F16.F32.PACK_AB R26, R61, R60 ;  /* 0x0000003c3d1a723e */ /* 0x000fe400000000ff */
[----:B------:R-:W-:-:S02]  /*9c90*/  F2FP.F16.F32.PACK_AB R27, R173, R154 ;  /* 0x0000009aad1b723e */ /* 0x000fc400000000ff */
[----:B------:R-:W-:Y:S01]  /*9ca0*/  MOV R32, R30 ;  /* 0x0000001e00207202 */ /* 0x000fe20000000f00 */
[----:B0-----:R-:W-:Y:S01]  /*9cb0*/  IMAD.U32 R4, RZ, RZ, UR4 ;  /* 0x00000004ff047e24 */ /* 0x001fe2000f8e00ff */
[----:B------:R-:W-:Y:S01]  /*9cc0*/  MOV R50, R50 ;  /* 0x0000003200327202 */ /* 0x000fe20000000f00 */
[----:B------:R-:W-:Y:S01]  /*9cd0*/  STSM.16.M88.4 [R46], R24 ;  /* 0x000000182e007844 */ /* 0x000fe20000000200 */
[----:B------:R-:W-:Y:S01]  /*9ce0*/  MOV R0, R74 ;  /* 0x0000004a00007202 */ /* 0x000fe20000000f00 */
[----:B------:R-:W-:Y:S01]  /*9cf0*/  IMAD.U32 R5, RZ, RZ, UR8 ;  /* 0x00000008ff057e24 */ /* 0x000fe2000f8e00ff */
[----:B------:R-:W-:Y:S02]  /*9d00*/  F2FP.F16.F32.PACK_AB R29, R162, R153 ;  /* 0x00000099a21d723e */ /* 0x000fe400000000ff */
[----:B------:R-:W-:Y:S02]  /*9d10*/  F2FP.F16.F32.PACK_AB R30, R69, R68 ;  /* 0x00000044451e723e */ /* 0x000fe400000000ff */
[----:B------:R-:W-:-:S02]  /*9d20*/  F2FP.F16.F32.PACK_AB R31, R171, R152 ;  /* 0x00000098ab1f723e */ /* 0x000fc400000000ff */
[----:B------:R-:W-:Y:S02]  /*9d30*/  LOP3.LUT R70, R70, R189, RZ, 0x3c, !PT ;  /* 0x000000bd46467212 */ /* 0x000fe400078e3cff */
[----:B------:R-:W-:Y:S01]  /*9d40*/  MOV R54, R54 ;  /* 0x0000003600367202 */ /* 0x000fe20000000f00 */
[----:B------:R-:W-:Y:S01]  /*9d50*/  STSM.16.M88.4 [R50], R28 ;  /* 0x0000001c32007844 */ /* 0x000fe20000000200 */
[----:B------:R-:W-:Y:S02]  /*9d60*/  MOV R38, R82 ;  /* 0x0000005200267202 */ /* 0x000fe40000000f00 */
[----:B------:R-:W-:Y:S02]  /*9d70*/  F2FP.F16.F32.PACK_AB R74, R77, R76 ;  /* 0x0000004c4d4a723e */ /* 0x000fe400000000ff */
[----:B------:R-:W-:Y:S02]  /*9d80*/  F2FP.F16.F32.PACK_AB R75, R167, R56 ;  /* 0x00000038a74b723e */ /* 0x000fe400000000ff */
[----:B------:R-:W-:-:S02]  /*9d90*/  MOV R58, R58 ;  /* 0x0000003a003a7202 */ /* 0x000fc40000000f00 */
[----:B------:R-:W-:Y:S01]  /*9da0*/  F2FP.F16.F32.PACK_AB R82, R85, R84 ;  /* 0x000000545552723e */ /* 0x000fe200000000ff */
[----:B------:R-:W-:Y:S01]  /*9db0*/  STSM.16.M88.4 [R54], R72 ;  /* 0x0000004836007844 */ /* 0x000fe20000000200 */
[----:B------:R-:W-:Y:S02]  /*9dc0*/  F2FP.F16.F32.PACK_AB R83, R163, R48 ;  /* 0x00000030a353723e */ /* 0x000fe400000000ff */
[----:B------:R-:W-:Y:S02]  /*9dd0*/  LOP3.LUT R78, R78, R193, RZ, 0x3c, !PT ;  /* 0x000000c14e4e7212 */ /* 0x000fe400078e3cff */
[----:B------:R-:W-:Y:S01]  /*9de0*/  MOV R62, R62 ;  /* 0x0000003e003e7202 */ /* 0x000fe20000000f00 */
[----:B------:R-:W-:Y:S01]  /*9df0*/  STSM.16.M88.4 [R58], R80 ;  /* 0x000000503a007844 */ /* 0x000fe20000000200 */
[----:B------:R-:W-:Y:S02]  /*9e00*/  F2FP.F16.F32.PACK_AB R97, R159, R98 ;  /* 0x000000629f61723e */ /* 0x000fe400000000ff */
[----:B------:R-:W-:Y:S01]  /*9e10*/  MOV R66, R66 ;  /* 0x0000004200427202 */ /* 0x000fe20000000f00 */
[----:B------:R-:W-:Y:S01]  /*9e20*/  STSM.16.M88.4 [R62], R88 ;  /* 0x000000583e007844 */ /* 0x000fe20000000200 */
[----:B------:R-:W-:-:S02]  /*9e30*/  F2FP.F16.F32.PACK_AB R98, R101, R100 ;  /* 0x000000646562723e */ /* 0x000fc400000000ff */
[----:B------:R-:W-:Y:S02]  /*9e40*/  F2FP.F16.F32.PACK_AB R99, R94, R99 ;  /* 0x000000635e63723e */ /* 0x000fe400000000ff */
[----:B------:R-:W-:Y:S02]  /*9e50*/  F2FP.F16.F32.PACK_AB R112, R113, R112 ;  /* 0x000000707170723e */ /* 0x000fe400000000ff */
[----:B------:R-:W-:Y:S01]  /*9e60*/  MOV R70, R70 ;  /* 0x0000004600467202 */ /* 0x000fe20000000f00 */
[----:B------:R-:W-:Y:S01]  /*9e70*/  STSM.16.M88.4 [R66], R96 ;  /* 0x0000006042007844 */ /* 0x000fe20000000200 */
        /* <DEDUP_REMOVED lines=29> */
[----:B------:R-:W-:Y:S02]  /*a050*/  F2FP.F16.F32.PACK_AB R147, R151, R150 ;  /* 0x000000969793723e */ /* 0x000fe400000000ff */
[----:B------:R-:W-:Y:S02]  /*a060*/  PLOP3.LUT P1, PT, PT, PT, UP1, 0x80, 0x0 ;  /* 0x000000000000781c */ /* 0x000fe40003f2f018 */
[----:B------:R-:W-:Y:S01]  /*a070*/  PLOP3.LUT P2, PT, PT, PT, UP0, 0x80, 0x0 ;  /* 0x000000000000781c */ /* 0x000fe20003f4f008 */
[----:B------:R1:W-:Y:S01]  /*a080*/  STSM.16.M88.4 [R32], R144 ;  /* 0x0000009020007844 */ /* 0x0003e20000000200 */
[----:B------:R-:W-:Y:S01]  /*a090*/  BAR.SYNC.DEFER_BLOCKING 0x1, 0x100 ;  /* 0x0044000000007b1d */ /* 0x000fe20000010000 */
[----:B------:R-:W-:Y:S01]  /*a0a0*/  IMAD.U32 R6, RZ, RZ, UR6 ;  /* 0x00000006ff067e24 */ /* 0x000fe2000f8e00ff */
[----:B------:R-:W-:-:S07]  /*a0b0*/  MOV R7, UR7 ;  /* 0x0000000700077c02 */ /* 0x000fce0008000f00 */
[----:B0-----:R-:W2:Y:S04]  /*a0c0*/  @P1 LDG.E R0, desc[UR38][R4.64] ;  /* 0x0000002604001981 */ /* 0x001ea8000c1e1900 */
[----:B------:R-:W3:Y:S01]  /*a0d0*/  @P2 LDG.E R6, desc[UR38][R6.64] ;  /* 0x0000002606062981 */ /* 0x000ee2000c1e1900 */
[----:B------:R-:W-:Y:S01]  /*a0e0*/  IMAD R3, R16, 0x40, R2 ;  /* 0x0000004010037824 */ /* 0x000fe200078e0202 */
[----:B------:R-:W-:Y:S01]  /*a0f0*/  UMOV UR4, URZ ;  /* 0x0000003f00047c82 */ /* 0x000fe20008000000 */
[----:B------:R-:W-:Y:S02]  /*a100*/  ULDC UR10, c[0x0][0xa88] ;  /* 0x0002a200000a7ab9 */ /* 0x000fe40000000800 */
[----:B------:R-:W-:-:S03]  /*a110*/  IMAD.WIDE R34, R3, 0x2, R34 ;  /* 0x0000000203227825 */ /* 0x000fc600078e0222 */
[----:B------:R-:W-:Y:S02]  /*a120*/  IADD3 R33, P0, R34, 0x1000, RZ ;  /* 0x0000100022217810 */ /* 0x000fe40007f1e0ff */
[----:B--2---:R-:W-:Y:S02]  /*a130*/  @P1 R2UR UR4, R0 ;  /* 0x00000000000412ca */ /* 0x004fe400000e0000 */
[----:B---3--:R-:W-:Y:S01]  /*a140*/  @P2 R2UR UR10, R6 ;  /* 0x00000000060a22ca */ /* 0x008fe200000e0000 */
[----:B-1----:R-:W-:-:S14]  /*a150*/  @P2 BRA `(.L_x_3579) ;  /* 0x0000000000182947 */ /* 0x002fdc0003800000 */
[----:B------:R-:W-:Y:S05]  /*a160*/  @!P1 BRA `(.L_x_3579) ;  /* 0x0000000000149947 */ /* 0x000fea0003800000 */
[----:B------:R-:W2:Y:S04]  /*a170*/  LDG.E R3, desc[UR38][R4.64] ;  /* 0x0000002604037981 */ /* 0x000ea8000c1e1900 */
[----:B------:R-:W3:Y:S01]  /*a180*/  LDG.E R0, desc[UR38][R4.64+0x4] ;  /* 0x0000042604007981 */ /* 0x000ee2000c1e1900 */
[----:B--2---:R-:W-:Y:S02]  /*a190*/  R2UR UR6, R3 ;  /* 0x00000000030672ca */ /* 0x004fe400000e0000 */
[----:B---3--:R-:W-:-:S13]  /*a1a0*/  R2UR UR10, R0 ;  /* 0x00000000000a72ca */ /* 0x008fda00000e0000 */
[----:B------:R-:W-:-:S12]  /*a1b0*/  UIADD3 UR10, -UR6, UR10, URZ ;  /* 0x0000000a060a7290 */ /* 0x000fd8000fffe13f */
.L_x_3579:
[----:B------:R-:W-:Y:S01]  /*a1c0*/  USHF.R.S32.HI UR14, URZ, 0x1f, UR43 ;  /* 0x0000001f3f0e7899 */ /* 0x000fe2000801142b */
[----:B------:R-:W-:Y:S01]  /*a1d0*/  IADD3 R5, P2, R34, 0x3000, RZ ;  /* 0x0000300022057810 */ /* 0x000fe20007f5e0ff */
[----:B------:R-:W-:Y:S01]  /*a1e0*/  ULDC.64 UR12, c[0x0][0xb70] ;  /* 0x0002dc00000c7ab9 */ /* 0x000fe20000000a00 */
[----:B------:R-:W-:Y:S01]  /*a1f0*/  USHF.R.S32.HI UR9, URZ, 0x1f, UR4 ;  /* 0x0000001f3f097899 */ /* 0x000fe20008011404 */
[----:B------:R-:W-:Y:S01]  /*a200*/  IMAD.U32 R6, RZ, RZ, UR42 ;  /* 0x0000002aff067e24 */ /* 0x000fe2000f8e00ff */
[----:B------:R-:W-:Y:S01]  /*a210*/  UIMAD UR11, UR14, UR12, URZ ;  /* 0x0000000c0e0b72a4 */ /* 0x000fe2000f8e023f */
[----:B------:R-:W-:Y:S01]  /*a220*/  LOP3.LUT R4, R5, 0x380, RZ, 0xc0, !PT ;  /* 0x0000038005047812 */ /* 0x000fe200078ec0ff */
[----:B------:R-:W-:Y:S01]  /*a230*/  UMOV UR8, UR4 ;  /* 0x0000000400087c82 */ /* 0x000fe20008000000 */
[----:B------:R-:W-:Y:S01]  /*a240*/  USEL UR45, UR45, URZ, !UP1 ;  /* 0x0000003f2d2d7287 */ /* 0x000fe2000c800000 */
[----:B------:R-:W-:Y:S01]  /*a250*/  IMAD R6, R6, 0x80, R19 ;  /* 0x0000008006067824 */ /* 0x000fe200078e0213 */
[----:B------:R-:W-:Y:S01]  /*a260*/  UIMAD.WIDE.U32 UR6, UR43, UR12, UR8 ;  /* 0x0000000c2b0672a5 */ /* 0x000fe2000f8e0008 */
[----:B------:R-:W-:Y:S01]  /*a270*/  SHF.R.U64 R4, R4, 0x3, RZ ;  /* 0x0000000304047819 */ /* 0x000fe200000012ff */
[----:B------:R-:W-:Y:S01]  /*a280*/  UIMAD UR11, UR43, UR13, UR11 ;  /* 0x0000000d2b0b72a4 */ /* 0x000fe2000f8e020b */
[----:B------:R-:W-:Y:S01]  /*a290*/  LOP3.LUT R32, R33, 0x380, RZ, 0xc0, !PT ;  /* 0x0000038021207812 */ /* 0x000fe200078ec0ff */
[----:B------:R-:W-:Y:S01]  /*a2a0*/  USEL UR46, UR46, URZ, !UP1 ;  /* 0x0000003f2e2e7287 */ /* 0x000fe2000c800000 */
[----:B------:R-:W-:Y:S01]  /*a2b0*/  LOP3.LUT R4, R4, R5, RZ, 0x3c, !PT ;  /* 0x0000000504047212 */ /* 0x000fe200078e3cff */
[----:B------:R-:W-:Y:S01]  /*a2c0*/  ULDC.64 UR12, c[0x0][0xb78] ;  /* 0x0002de00000c7ab9 */ /* 0x000fe20000000a00 */
[----:B------:R-:W-:Y:S01]  /*a2d0*/  UIADD3 UR7, UR7, UR11, URZ ;  /* 0x0000000b07077290 */ /* 0x000fe2000fffe03f */
[----:B------:R-:W-:Y:S01]  /*a2e0*/  IADD3 R9, P1, R34, 0x2000, RZ ;  /* 0x0000200022097810 */ /* 0x000fe20007f3e0ff */
[----:B------:R-:W-:Y:S01]  /*a2f0*/  UIMAD UR8, UR45, UR12, URZ ;  /* 0x0000000c2d0872a4 */ /* 0x000fe2000f8e023f */
[----:B------:R-:W-:Y:S01]  /*a300*/  SHF.R.S32.HI R0, RZ, 0x1f, R6 ;  /* 0x0000001fff007819 */ /* 0x000fe20000011406 */
[----:B------:R-:W-:Y:S01]  /*a310*/  UIMAD.WIDE.U32 UR6, UR46, UR12, UR6 ;  /* 0x0000000c2e0672a5 */ /* 0x000fe2000f8e0006 */
[----:B------:R-:W-:Y:S01]  /*a320*/  SHF.R.U64 R32, R32, 0x3, RZ ;  /* 0x0000000320207819 */ /* 0x000fe200000012ff */
[----:B------:R-:W-:Y:S01]  /*a330*/  UIMAD UR8, UR46, UR13, UR8 ;  /* 0x0000000d2e0872a4 */ /* 0x000fe2000f8e0208 */
[----:B------:R-:W-:-:S02]  /*a340*/  LOP3.LUT R8, R9, 0x380, RZ, 0xc0, !PT ;  /* 0x0000038009087812 */ /* 0x000fc400078ec0ff */
[----:B------:R-:W-:Y:S01]  /*a350*/  LOP3.LUT R32, R32, R33, RZ, 0x3c, !PT ;  /* 0x0000002120207212 */ /* 0x000fe200078e3cff */
[----:B------:R-:W-:Y:S01]  /*a360*/  IMAD.X R33, RZ, RZ, R35, P0 ;  /* 0x000000ffff217224 */ /* 0x000fe200000e0623 */
[----:B------:R-:W-:Y:S01]  /*a370*/  IADD3 R3, P3, R6, UR6, RZ ;  /* 0x0000000606037c10 */ /* 0x000fe2000ff7e0ff */
[----:B------:R-:W-:Y:S01]  /*a380*/  IMAD.U32 R5, RZ, RZ, UR8 ;  /* 0x00000008ff057e24 */ /* 0x000fe2000f8e00ff */
[----:B------:R-:W-:Y:S01]  /*a390*/  SHF.R.U64 R8, R8, 0x3, RZ ;  /* 0x0000000308087819 */ /* 0x000fe200000012ff */
[----:B------:R-:W-:Y:S01]  /*a3a0*/  ULDC.64 UR12, c[0x0][0xaa0] ;  /* 0x0002a800000c7ab9 */ /* 0x000fe20000000a00 */
[----:B------:R-:W-:Y:S02]  /*a3b0*/  IADD3 R69, P0, R34, 0x8000, RZ ;  /* 0x0000800022457810 */ /* 0x000fe40007f1e0ff */
[----:B------:R-:W-:Y:S01]  /*a3c0*/  IADD3.X R0, R0, UR7, R5, P3, !PT ;  /* 0x0000000700007c10 */ /* 0x000fe20009ffe405 */
[----:B------:R-:W-:Y:S01]  /*a3d0*/  ULDC.64 UR6, c[0x0][0xb40] ;  /* 0x0002d00000067ab9 */ /* 0x000fe20000000a00 */
[----:B------:R-:W-:Y:S01]  /*a3e0*/  LOP3.LUT R8, R8, R9, RZ, 0x3c, !PT ;  /* 0x0000000908087212 */ /* 0x000fe200078e3cff */
[----:B------:R-:W-:Y:S01]  /*a3f0*/  IMAD.X R9, RZ, RZ, R35, P1 ;  /* 0x000000ffff097224 */ /* 0x000fe200008e0623 */
[----:B------:R-:W-:-:S02]  /*a400*/  LEA R26, P3, R3, UR6, 0x2 ;  /* 0x00000006031a7c11 */ /* 0x000fc4000f8610ff */
[C---:B------:R-:W-:Y:S02]  /*a410*/  IADD3 R61, P6, R34.reuse, 0x4000, RZ ;  /* 0x00004000223d7810 */ /* 0x040fe40007fde0ff */
[----:B------:R-:W-:Y:S02]  /*a420*/  LEA.HI.X R27, R3, UR7, R0, 0x2, P3 ;  /* 0x00000007031b7c11 */ /* 0x000fe400098f1400 */
[C---:B------:R-:W-:Y:S02]  /*a430*/  IADD3 R45, P5, R34.reuse, 0x5000, RZ ;  /* 0x00005000222d7810 */ /* 0x040fe40007fbe0ff */
[C---:B------:R-:W-:Y:S02]  /*a440*/  IADD3 R29, P4, R34.reuse, 0x6000, RZ ;  /* 0x00006000221d7810 */ /* 0x040fe40007f9e0ff */
[----:B------:R-:W-:Y:S02]  /*a450*/  IADD3 R13, P3, R34, 0x7000, RZ ;  /* 0x00007000220d7810 */ /* 0x000fe40007f7e0ff */
[----:B------:R-:W-:-:S02]  /*a460*/  IADD3.X R5, RZ, R35, RZ, P2, !PT ;  /* 0x00000023ff057210 */ /* 0x000fc400017fe4ff */
[C---:B------:R-:W-:Y:S02]  /*a470*/  IADD3 R43, P2, R34.reuse, 0xa000, RZ ;  /* 0x0000a000222b7810 */ /* 0x040fe40007f5e0ff */
[----:B------:R-:W-:Y:S02]  /*a480*/  IADD3 R57, P1, R34, 0x9000, RZ ;  /* 0x0000900022397810 */ /* 0x000fe40007f3e0ff */
[----:B------:R-:W-:Y:S02]  /*a490*/  LOP3.LUT R68, R69, 0x380, RZ, 0xc0, !PT ;  /* 0x0000038045447812 */ /* 0x000fe400078ec0ff */
[----:B------:R-:W-:Y:S02]  /*a4a0*/  LOP3.LUT R60, R61, 0x380, RZ, 0xc0, !PT ;  /* 0x000003803d3c7812 */ /* 0x000fe400078ec0ff */
        /* <DEDUP_REMOVED lines=23> */
[----:B------:R-:W-:Y:S01]  /*a620*/  LOP3.LUT R42, R42, R43, RZ, 0x3c, !PT ;  /* 0x0000002b2a2a7212 */ /* 0x000fe200078e3cff */
[--C-:B------:R-:W-:Y:S01]  /*a630*/  IMAD.X R43, RZ, RZ, R35.reuse, P2 ;  /* 0x000000ffff2b7224 */ /* 0x100fe200010e0623 */
[----:B------:R-:W-:Y:S01]  /*a640*/  LOP3.LUT R56, R56, R57, RZ, 0x3c, !PT ;  /* 0x0000003938387212 */ /* 0x000fe200078e3cff */
[----:B------:R-:W-:Y:S01]  /*a650*/  IMAD.X R57, RZ, RZ, R35, P1 ;  /* 0x000000ffff397224 */ /* 0x000fe200008e0623 */
[C---:B------:R-:W-:Y:S02]  /*a660*/  IADD3 R25, P6, R34.reuse, 0xb000, RZ ;  /* 0x0000b00022197810 */ /* 0x040fe40007fde0ff */
[C---:B------:R-:W-:Y:S02]  /*a670*/  IADD3 R73, P5, R34.reuse, 0xc000, RZ ;  /* 0x0000c00022497810 */ /* 0x040fe40007fbe0ff */
[C---:B------:R-:W-:Y:S02]  /*a680*/  IADD3 R65, P4, R34.reuse, 0xd000, RZ ;  /* 0x0000d00022417810 */ /* 0x040fe40007f9e0ff */
[----:B------:R-:W-:-:S02]  /*a690*/  IADD3 R49, P3, R34, 0xe000, RZ ;  /* 0x0000e00022317810 */ /* 0x000fc40007f7e0ff */
[----:B------:R-:W-:Y:S02]  /*a6a0*/  IADD3 R0, R6, 0x8, RZ ;  /* 0x0000000806007810 */ /* 0x000fe40007ffe0ff */
[----:B------:R-:W-:Y:S02]  /*a6b0*/  IADD3 R3, P2, R34, 0xf000, RZ ;  /* 0x0000f00022037810 */ /* 0x000fe40007f5e0ff */
[----:B------:R-:W-:Y:S02]  /*a6c0*/  ISETP.GE.OR P1, PT, R6, UR10, P0 ;  /* 0x0000000a06007c0c */ /* 0x000fe40008726670 */
[----:B------:R-:W-:Y:S01]  /*a6d0*/  LOP3.LUT R24, R25, 0x380, RZ, 0xc0, !PT ;  /* 0x0000038019187812 */ /* 0x000fe200078ec0ff */
[----:B------:R-:W-:Y:S01]  /*a6e0*/  IMAD.X R37, RZ, RZ, R35, P2 ;  /* 0x000000ffff257224 */ /* 0x000fe200010e0623 */
[----:B------:R-:W-:Y:S02]  /*a6f0*/  LOP3.LUT R72, R73, 0x380, RZ, 0xc0, !PT ;  /* 0x0000038049487812 */ /* 0x000fe400078ec0ff */
[----:B------:R-:W-:-:S02]  /*a700*/  LOP3.LUT R64, R65, 0x380, RZ, 0xc0, !PT ;  /* 0x0000038041407812 */ /* 0x000fc400078ec0ff */
[----:B------:R-:W-:Y:S02]  /*a710*/  LOP3.LUT R48, R49, 0x380, RZ, 0xc0, !PT ;  /* 0x0000038031307812 */ /* 0x000fe400078ec0ff */
[----:B------:R-:W-:Y:S02]  /*a720*/  LOP3.LUT R53, R34, 0x380, RZ, 0xc0, !PT ;  /* 0x0000038022357812 */ /* 0x000fe400078ec0ff */
[----:B------:R-:W-:Y:S01]  /*a730*/  ISETP.GE.OR P0, PT, R0, UR10, P0 ;  /* 0x0000000a00007c0c */ /* 0x000fe20008706670 */
[----:B------:R-:W-:Y:S01]  /*a740*/  UIMAD UR6, UR9, UR12, URZ ;  /* 0x0000000c090672a4 */ /* 0x000fe2000f8e023f */
[----:B------:R-:W-:Y:S01]  /*a750*/  LOP3.LUT R0, R3, 0x380, RZ, 0xc0, !PT ;  /* 0x0000038003007812 */ /* 0x000fe200078ec0ff */
[----:B------:R0:W-:Y:S01]  /*a760*/  @!P1 STG.E desc[UR38][R26.64], R21 ;  /* 0x000000151a009986 */ /* 0x0001e2000c101926 */
[----:B------:R-:W-:Y:S01]  /*a770*/  SHF.R.U64 R24, R24, 0x3, RZ ;  /* 0x0000000318187819 */ /* 0x000fe200000012ff */
[----:B------:R-:W-:Y:S01]  /*a780*/  ULDC.64 UR8, c[0x0][0xae0] ;  /* 0x0002b80000087ab9 */ /* 0x000fe20000000a00 */
[----:B------:R-:W-:-:S02]  /*a790*/  SHF.R.U64 R72, R72, 0x3, RZ ;  /* 0x0000000348487819 */ /* 0x000fc400000012ff */
[----:B------:R-:W-:Y:S02]  /*a7a0*/  SHF.R.U64 R64, R64, 0x3, RZ ;  /* 0x0000000340407819 */ /* 0x000fe400000012ff */
[----:B------:R-:W-:Y:S02]  /*a7b0*/  SHF.R.U64 R48, R48, 0x3, RZ ;  /* 0x0000000330307819 */ /* 0x000fe400000012ff */
        /* <DEDUP_REMOVED lines=12> */
[----:B0-----:R-:W-:Y:S01]  /*a880*/  IMAD.U32 R21, RZ, RZ, UR12 ;  /* 0x0000000cff157e24 */ /* 0x001fe2000f8e00ff */
[----:B------:R-:W-:Y:S01]  /*a890*/  MOV R53, R35 ;  /* 0x0000002300357202 */ /* 0x000fe20000000f00 */
[----:B------:R-:W-:Y:S01]  /*a8a0*/  UIMAD UR6, UR4, UR13, UR6 ;  /* 0x0000000d040672a4 */ /* 0x000fe2000f8e0206 */
[----:B------:R-:W-:Y:S01]  /*a8b0*/  LOP3.LUT R36, R0, R3, RZ, 0x3c, !PT ;  /* 0x0000000300247212 */ /* 0x000fe200078e3cff */
[----:B------:R-:W5:Y:S01]  /*a8c0*/  LD.E.128 R32, desc[UR38][R32.64] ;  /* 0x0000002620207980 */ /* 0x000f62000c101d00 */
[----:B------:R-:W-:-:S03]  /*a8d0*/  SHF.R.S32.HI R3, RZ, 0x1f, R2 ;  /* 0x0000001fff037819 */ /* 0x000fc60000011402 */
[----:B------:R-:W5:Y:S01]  /*a8e0*/  LD.E.128 R52, desc[UR38][R52.64] ;  /* 0x0000002634347980 */ /* 0x000f62000c101d00 */
[----:B------:R-:W-:-:S03]  /*a8f0*/  IMAD.WIDE.U32 R20, R21, UR4, R2 ;  /* 0x0000000415147c25 */ /* 0x000fc6000f8e0002 */
        /* <DEDUP_REMOVED lines=21> */
[----:B------:R-:W-:-:S02]  /*aa50*/  VIADD R21, R21, UR6 ;  /* 0x0000000615157c36 */ /* 0x000fc40008000000 */
[----:B------:R-:W-:Y:S01]  /*aa60*/  IMAD.U32 R3, RZ, RZ, UR8 ;  /* 0x00000008ff037e24 */ /* 0x000fe2000f8e00ff */
[----:B------:R-:W-:Y:S02]  /*aa70*/  UIMAD UR10, UR42, -0x80, UR10 ;  /* 0xffffff802a0a78a4 */ /* 0x000fe4000f8e020a */
[----:B------:R-:W-:Y:S02]  /*aa80*/  UIMAD UR4, UR43, UR9, UR4 ;  /* 0x000000092b0472a4 */ /* 0x000fe4000f8e0204 */
[----:B------:R-:W-:Y:S01]  /*aa90*/  IMAD.WIDE.U32 R20, R3, UR43, R20 ;  /* 0x0000002b03147c25 */ /* 0x000fe2000f8e0014 */
[----:B------:R-:W-:Y:S01]  /*aaa0*/  ULDC.64 UR6, c[0x0][0xae8] ;  /* 0x0002ba0000067ab9 */ /* 0x000fe20000000a00 */
[----:B------:R-:W-:-:S03]  /*aab0*/  ISETP.GE.AND P3, PT, R16, UR10, PT ;  /* 0x0000000a10007c0c */ /* 0x000fc6000bf66270 */
[----:B------:R-:W-:Y:S01]  /*aac0*/  IADD3 R21, R21, UR4, RZ ;  /* 0x0000000415157c10 */ /* 0x000fe2000fffe0ff */
[----:B------:R-:W-:Y:S01]  /*aad0*/  UIMAD UR4, UR45, UR6, URZ ;  /* 0x000000062d0472a4 */ /* 0x000fe2000f8e023f */
[----:B------:R-:W-:Y:S02]  /*aae0*/  VIADD R102, R102, 0x22820 ;  /* 0x0002282066667836 */ /* 0x000fe40000000000 */
[C---:B------:R-:W-:Y:S02]  /*aaf0*/  VIADD R17, R16.reuse, 0x60 ;  /* 0x0000006010117836 */ /* 0x040fe40000000000 */
[----:B------:R-:W-:Y:S01]  /*ab00*/  IMAD.U32 R79, RZ, RZ, UR6 ;  /* 0x00000006ff4f7e24 */ /* 0x000fe2000f8e00ff */
[----:B------:R-:W-:Y:S01]  /*ab10*/  UIMAD UR4, UR46, UR7, UR4 ;  /* 0x000000072e0472a4 */ /* 0x000fe2000f8e0204 */
[----:B------:R-:W-:Y:S02]  /*ab20*/  PRMT R102, RZ, 0x654, R102 ;  /* 0x00000654ff667816 */ /* 0x000fe40000000066 */
[----:B------:R-:W-:Y:S01]  /*ab30*/  IMAD.WIDE.U32 R78, R79, UR46, R20 ;  /* 0x0000002e4f4e7c25 */ /* 0x000fe2000f8e0014 */
[----:B------:R-:W-:Y:S01]  /*ab40*/  ISETP.GE.AND P2, PT, R17, UR10, PT ;  /* 0x0000000a11007c0c */ /* 0x000fe2000bf46270 */
[----:B0-----:R0:W-:Y:S01]  /*ab50*/  SYNCS.ARRIVE.TRANS64.RED.A1T0 RZ, [R102+URZ], RZ ;  /* 0x000000ff66ff79a7 */ /* 0x0011e2000810043f */
[----:B------:R-:W-:Y:S01]  /*ab60*/  SHF.R.S32.HI R17, RZ, 0x1f, R16 ;  /* 0x0000001fff117819 */ /* 0x000fe20000011410 */
[----:B------:R-:W-:-:S02]  /*ab70*/  VIADD R0, R16, 0x20 ;  /* 0x0000002010007836 */ /* 0x000fc40000000000 */
[----:B------:R-:W-:Y:S01]  /*ab80*/  VIADD R3, R16, 0x40 ;  /* 0x0000004010037836 */ /* 0x000fe20000000000 */
[----:B------:R-:W-:Y:S01]  /*ab90*/  BSSY B1, `(.L_x_3580) ;  /* 0x000001d000017945 */ /* 0x000fe20003800000 */
[----:B------:R-:W-:Y:S02]  /*aba0*/  IMAD.U32 R77, RZ, RZ, UR42 ;  /* 0x0000002aff4d7e24 */ /* 0x000fe4000f8e00ff */
[----:B------:R-:W-:Y:S01]  /*abb0*/  VIADD R83, R79, UR4 ;  /* 0x000000044f537c36 */ /* 0x000fe20008000000 */
[----:B------:R-:W-:Y:S01]  /*abc0*/  ISETP.GE.AND P0, PT, R0, UR10, PT ;  /* 0x0000000a00007c0c */ /* 0x000fe2000bf06270 */
[----:B------:R-:W-:Y:S01]  /*abd0*/  IMAD.WIDE R76, R77, 0x80, R16 ;  /* 0x000000804d4c7825 */ /* 0x000fe200078e0210 */
[----:B------:R-:W-:Y:S01]  /*abe0*/  ISETP.GE.AND P1, PT, R3, UR10, PT ;  /* 0x0000000a03007c0c */ /* 0x000fe2000bf26270 */
[----:B0-----:R-:W-:-:S12]  /*abf0*/  @P3 BRA `(.L_x_3581) ;  /* 0x0000000000583947 */ /* 0x001fd80003800000 */
[----:B------:R-:W-:Y:S01]  /*ac00*/  ULDC.64 UR6, c[0x0][0xad8] ;  /* 0x0002b60000067ab9 */ /* 0x000fe20000000a00 */
[----:B------:R-:W-:Y:S01]  /*ac10*/  MOV R21, R83 ;  /* 0x0000005300157202 */ /* 0x000fe20000000f00 */
[----:B------:R-:W-:Y:S01]  /*ac20*/  IMAD R3, R77, UR6, RZ ;  /* 0x000000064d037c24 */ /* 0x000fe2000f8e02ff */
[----:B------:R-:W-:Y:S01]  /*ac30*/  ULDC UR4, c[0x0][0xa8c] ;  /* 0x0002a30000047ab9 */ /* 0x000fe20000000800 */
[----:B------:R-:W-:Y:S01]  /*ac40*/  IMAD.MOV.U32 R20, RZ, RZ, R78 ;  /* 0x000000ffff147224 */ /* 0x000fe200078e004e */
[C---:B------:R-:W-:Y:S01]  /*ac50*/  ISETP.GE.AND P4, PT, R2.reuse, UR4, PT ;  /* 0x0000000402007c0c */ /* 0x040fe2000bf86270 */
        /* <DEDUP_REMOVED lines=16> */
.L_x_3581:
[----:B------:R-:W-:Y:S05]  /*ad60*/  BSYNC B1 ;  /* 0x0000000000017941 */ /* 0x000fea0003800000 */
.L_x_3580:
        /* <DEDUP_REMOVED lines=12> */
[----:B0----5:R-:W-:Y:S01]  /*ae30*/  IADD3 R52, R2, 0xc0, RZ ;  /* 0x000000c002347810 */ /* 0x021fe20007ffe0ff */
        /* <DEDUP_REMOVED lines=13> */
.L_x_3583:
[----:B------:R-:W-:Y:S05]  /*af10*/  BSYNC B1 ;  /* 0x0000000000017941 */ /* 0x000fea0003800000 */
.L_x_3582:
        /* <DEDUP_REMOVED lines=12> */
[----:B-1---5:R-:W-:Y:S01]  /*afe0*/  IADD3 R32, R2, 0xc0, RZ ;  /* 0x000000c002207810 */ /* 0x022fe20007ffe0ff */
        /* <DEDUP_REMOVED lines=13> */
.L_x_3585:
[----:B------:R-:W-:Y:S05]  /*b0c0*/  BSYNC B1 ;  /* 0x0000000000017941 */ /* 0x000fea0003800000 */
.L_x_3584:
[----:B------:R-:W-:Y:S05]  /*b0d0*/  @P2 BRA `(.L_x_3586) ;  /* 0x0000000c00802947 */ /* 0x000fea0003800000 */
[----:B------:R-:W-:Y:S01]  /*b0e0*/  IADD3 R3, P0, R76, 0x60, RZ ;  /* 0x000000604c037810 */ /* 0x000fe20007f1e0ff */
[----:B------:R-:W-:Y:S01]  /*b0f0*/  ULDC UR4, c[0x0][0xa8c] ;  /* 0x0002a30000047ab9 */ /* 0x000fe20000000800 */
[C---:B------:R-:W-:Y:S01]  /*b100*/  IADD3 R0, R2.reuse, 0x40, RZ ;  /* 0x0000004002007810 */ /* 0x040fe20007ffe0ff */
        /* <DEDUP_REMOVED lines=23> */
.L_x_3578:
[----:B------:R-:W-:Y:S01]  /*b280*/  ULDC.64 UR6, c[0x0][0xbe0] ;  /* 0x0002f80000067ab9 */ /* 0x000fe20000000a00 */
[----:B------:R-:W-:Y:S02]  /*b290*/  USHF.L.U32 UR4, UR46, 0x2, URZ ;  /* 0x000000022e047899 */ /* 0x000fe4000800063f */
[----:B------:R-:W-:Y:S01]  /*b2a0*/  UISETP.NE.U32.AND UP0, UPT, UR6, URZ, UPT ;  /* 0x0000003f0600728c */ /* 0x000fe2000bf05070 */
[----:B------:R-:W-:Y:S01]  /*b2b0*/  ULDC.64 UR8, c[0x0][0xbd8] ;  /* 0x0002f60000087ab9 */ /* 0x000fe20000000a00 */
[----:B------:R-:W-:Y:S02]  /*b2c0*/  USHF.L.U64.HI UR10, UR46, 0x2, UR45 ;  /* 0x000000022e0a7899 */ /* 0x000fe4000801022d */
[----:B------:R-:W-:Y:S02]  /*b2d0*/  UISETP.NE.AND.EX UP1, UPT, UR7, URZ, UPT, UP0 ;  /* 0x0000003f0700728c */ /* 0x000fe4000bf25300 */
[----:B------:R-:W-:-:S04]  /*b2e0*/  UISETP.NE.U32.AND UP0, UPT, UR8, URZ, UPT ;  /* 0x0000003f0800728c */ /* 0x000fc8000bf05070 */
[----:B------:R-:W-:Y:S01]  /*b2f0*/  PLOP3.LUT P2, PT, PT, PT, UP1, 0x80, 0x0 ;  /* 0x000000000000781c */ /* 0x000fe20003f4f018 */
[----:B------:R-:W-:-:S04]  /*b300*/  UISETP.NE.AND.EX UP0, UPT, UR9, URZ, UPT, UP0 ;  /* 0x0000003f0900728c */ /* 0x000fc8000bf05300 */
[----:B------:R-:W-:Y:S02]  /*b310*/  @UP1 UIADD3 UR6, UP2, UR4, UR6, URZ ;  /* 0x0000000604061290 */ /* 0x000fe4000ff5e03f */
[----:B------:R-:W-:Y:S02]  /*b320*/  PLOP3.LUT P1, PT, PT, PT, UP0, 0x80, 0x0 ;  /* 0x000000000000781c */ /* 0x000fe40003f2f008 */
[----:B------:R-:W-:Y:S02]  /*b330*/  @UP1 UIADD3.X UR7, UR10, UR7, URZ, UP2, !UPT ;  /* 0x000000070a071290 */ /* 0x000fe400097fe43f */
[----:B------:R-:W-:Y:S01]  /*b340*/  UIADD3 UR4, UP1, UR4, UR8, URZ ;  /* 0x0000000804047290 */ /* 0x000fe2000ff3e03f */
[----:B------:R-:W-:-:S03]  /*b350*/  IMAD.U32 R6, RZ, RZ, UR6 ;  /* 0x00000006ff067e24 */ /* 0x000fc6000f8e00ff */
[----:B------:R-:W-:Y:S01]  /*b360*/  IMAD.U32 R7, RZ, RZ, UR7 ;  /* 0x00000007ff077e24 */ /* 0x000fe2000f8e00ff */
[----:B------:R-:W-:Y:S01]  /*b370*/  UIADD3.X UR6, UR10, UR9, URZ, UP1, !UPT ;  /* 0x000000090a067290 */ /* 0x000fe20008ffe43f */
[----:B------:R-:W-:-:S03]  /*b380*/  IMAD.MOV.U32 R9, RZ, RZ, RZ ;  /* 0x000000ffff097224 */ /* 0x000fc600078e00ff */
[----:B------:R-:W2:Y:S01]  /*b390*/  @P2 LDG.E R6, desc[UR38][R6.64] ;  /* 0x0000002606062981 */ /* 0x000ea2000c1e1900 */
[----:B------:R-:W-:Y:S01]  /*b3a0*/  IMAD.U32 R4, RZ, RZ, UR4 ;  /* 0x00000004ff047e24 */ /* 0x000fe2000f8e00ff */
[----:B------:R-:W-:-:S05]  /*b3b0*/  MOV R5, UR6 ;  /* 0x0000000600057c02 */ /* 0x000fca0008000f00 */
[----:B------:R0:W5:Y:S01]  /*b3c0*/  @P1 LDG.E R9, desc[UR38][R4.64] ;  /* 0x0000002604091981 */ /* 0x000162000c1e1900 */
[----:B------:R-:W-:Y:S01]  /*b3d0*/  ULDC UR4, c[0x0][0xa88] ;  /* 0x0002a20000047ab9 */ /* 0x000fe20000000800 */
        /* <DEDUP_REMOVED lines=9> */
.L_x_3587:
        /* <DEDUP_REMOVED lines=21> */
[----:B------:R-:W-:Y:S02]  /*b5c0*/  UIMAD UR7, UR45, UR10, URZ ;  /* 0x0000000a2d0772a4 */ /* 0x000fe4000f8e023f */
[----:B------:R-:W-:Y:S01]  /*b5d0*/  MOV R3, UR10 ;  /* 0x0000000a00037c02 */ /* 0x000fe20008000f00 */
[----:B------:R-:W-:Y:S01]  /*b5e0*/  VIADD R5, R5, UR6 ;  /* 0x0000000605057c36 */ /* 0x000fe20008000000 */
        /* <DEDUP_REMOVED lines=8> */
.L_x_3589:
[----:B------:R-:W-:Y:S05]  /*b670*/  BSYNC B1 ;  /* 0x0000000000017941 */ /* 0x000fea0003800000 */
.L_x_3588:
[----:B------:R-:W-:Y:S01]  /*b680*/  ULDC.64 UR6, c[0x0][0xaa0] ;  /* 0x0002a80000067ab9 */ /* 0x000fe20000000a00 */
[----:B0-----:R-:W-:Y:S01]  /*b690*/  IMAD.MOV.U32 R3, RZ, RZ, R11 ;  /* 0x000000ffff037224 */ /* 0x001fe200078e000b */
[----:B------:R-:W-:Y:S01]  /*b6a0*/  ULDC.64 UR10, c[0x0][0xae0] ;  /* 0x0002b800000a7ab9 */ /* 0x000fe20000000a00 */
[----:B------:R-:W-:Y:S01]  /*b6b0*/  IMAD R0, R8, UR6, RZ ;  /* 0x0000000608007c24 */ /* 0x000fe2000f8e02ff */
[----:B------:R-:W-:Y:S01]  /*b6c0*/  BSSY B1, `(.L_x_3590) ;  /* 0x0000031000017945 */ /* 0x000fe20003800000 */
[----:B------:R-:W-:Y:S01]  /*b6d0*/  IMAD.WIDE.U32 R4, R9, UR6, R2 ;  /* 0x0000000609047c25 */ /* 0x000fe2000f8e0002 */
[----:B------:R-:W-:-:S03]  /*b6e0*/  UIMAD UR6, UR8, UR10, URZ ;  /* 0x0000000a080672a4 */ /* 0x000fc6000f8e023f */
[----:B------:R-:W-:Y:S01]  /*b6f0*/  IMAD R9, R9, UR7, R0 ;  /* 0x0000000709097c24 */ /* 0x000fe2000f8e0200 */
[----:B------:R-:W-:Y:S01]  /*b700*/  UIMAD UR7, UR42, -0x80, UR4 ;  /* 0xffffff802a0778a4 */ /* 0x000fe2000f8e0204 */
[----:B------:R-:W-:Y:S01]  /*b710*/  IMAD.U32 R3, RZ, RZ, UR10 ;  /* 0x0000000aff037e24 */ /* 0x000fe2000f8e00ff */
[----:B------:R-:W-:Y:S01]  /*b720*/  UIMAD UR6, UR43, UR11, UR6 ;  /* 0x0000000b2b0672a4 */ /* 0x000fe2000f8e0206 */
[----:B------:R-:W-:Y:S01]  /*b730*/  IMAD.IADD R5, R5, 0x1, R9 ;  /* 0x0000000105057824 */ /* 0x000fe200078e0209 */
[----:B------:R-:W-:Y:S01]  /*b740*/  ULDC.64 UR8, c[0x0][0xae8] ;  /* 0x0002ba0000087ab9 */ /* 0x000fe20000000a00 */
[C---:B------:R-:W-:Y:S01]  /*b750*/  VIADD R0, R16.reuse, 0x20 ;  /* 0x0000002010007836 */ /* 0x040fe20000000000 */
[C---:B------:R-:W-:Y:S01]  /*b760*/  ISETP.GE.AND P2, PT, R16.reuse, UR7, PT ;  /* 0x0000000710007c0c */ /* 0x040fe2000bf46270 */
[----:B------:R-:W-:Y:S01]  /*b770*/  IMAD.WIDE.U32 R4, R3, UR43, R4 ;  /* 0x0000002b03047c25 */ /* 0x000fe2000f8e0004 */
[----:B------:R-:W-:Y:S01]  /*b780*/  UIMAD UR4, UR45, UR8, URZ ;  /* 0x000000082d0472a4 */ /* 0x000fe2000f8e023f */
[----:B------:R-:W-:-:S02]  /*b790*/  IADD3 R3, R16, 0x40, RZ ;  /* 0x0000004010037810 */ /* 0x000fc40007ffe0ff */
[----:B------:R-:W-:Y:S01]  /*b7a0*/  VIADD R5, R5, UR6 ;  /* 0x0000000605057c36 */ /* 0x000fe20008000000 */
[----:B------:R-:W-:Y:S01]  /*b7b0*/  UIMAD UR4, UR46, UR9, UR4 ;  /* 0x000000092e0472a4 */ /* 0x000fe2000f8e0204 */
[----:B------:R-:W-:Y:S01]  /*b7c0*/  IMAD.U32 R7, RZ, RZ, UR8 ;  /* 0x00000008ff077e24 */ /* 0x000fe2000f8e00ff */
[----:B------:R-:W-:Y:S01]  /*b7d0*/  ISETP.GE.AND P0, PT, R3, UR7, PT ;  /* 0x0000000703007c0c */ /* 0x000fe2000bf06270 */
[----:B------:R-:W-:Y:S01]  /*b7e0*/  IMAD.U32 R3, RZ, RZ, UR42 ;  /* 0x0000002aff037e24 */ /* 0x000fe2000f8e00ff */
[----:B------:R-:W-:Y:S01]  /*b7f0*/  SHF.R.S32.HI R9, RZ, 0x1f, R16 ;  /* 0x0000001fff097819 */ /* 0x000fe20000011410 */
[----:B------:R-:W-:Y:S01]  /*b800*/  IMAD.WIDE.U32 R6, R7, UR46, R4 ;  /* 0x0000002e07067c25 */ /* 0x000fe2000f8e0004 */
[----:B------:R-:W-:-:S03]  /*b810*/  ISETP.GE.AND P1, PT, R0, UR7, PT ;  /* 0x0000000700007c0c */ /* 0x000fc6000bf26270 */
[----:B------:R-:W-:Y:S02]  /*b820*/  IMAD.MOV.U32 R8, RZ, RZ, R16 ;  /* 0x000000ffff087224 */ /* 0x000fe400078e0010 */
[----:B------:R-:W-:Y:S02]  /*b830*/  VIADD R11, R7, UR4 ;  /* 0x00000004070b7c36 */ /* 0x000fe40008000000 */
[----:B------:R-:W-:-:S04]  /*b840*/  IMAD.WIDE R8, R3, 0x80, R8 ;  /* 0x0000008003087825 */ /* 0x000fc800078e0208 */
[----:B------:R-:W-:Y:S01]  /*b850*/  VIADD R10, R16, 0x60 ;  /* 0x00000060100a7836 */ /* 0x000fe20000000000 */
[----:B------:R-:W-:Y:S06]  /*b860*/  @P2 BRA `(.L_x_3591) ;  /* 0x0000000000582947 */ /* 0x000fec0003800000 */
[C---:B------:R-:W-:Y:S01]  /*b870*/  VIADD R3, R2.reuse, 0x80 ;  /* 0x0000008002037836 */ /* 0x040fe20000000000 */
[----:B------:R-:W-:Y:S01]  /*b880*/  IADD3 R0, R2, 0x40, RZ ;  /* 0x0000004002007810 */ /* 0x000fe20007ffe0ff */
[----:B------:R-:W-:Y:S01]  /*b890*/  ULDC UR4, c[0x0][0xa8c] ;  /* 0x0002a30000047ab9 */ /* 0x000fe20000000800 */
[----:B------:R-:W-:Y:S01]  /*b8a0*/  ULDC.64 UR8, c[0x0][0xad8] ;  /* 0x0002b60000087ab9 */ /* 0x000fe20000000a00 */
[----:B------:R-:W-:Y:S01]  /*b8b0*/  IMAD.MOV.U32 R4, RZ, RZ, R6 ;  /* 0x000000ffff047224 */ /* 0x000fe200078e0006 */
[----:B------:R-:W-:Y:S01]  /*b8c0*/  ISETP.GE.AND P4, PT, R0, UR4, PT ;  /* 0x0000000400007c0c */ /* 0x000fe2000bf86270 */
[C---:B------:R-:W-:Y:S01]  /*b8d0*/  VIADD R0, R2.reuse, 0xc0 ;  /* 0x000000c002007836 */ /* 0x040fe20000000000 */
[----:B------:R-:W-:Y:S01]  /*b8e0*/  ISETP.GE.AND P5, PT, R3, UR4, PT ;  /* 0x0000000403007c0c */ /* 0x000fe2000bfa6270 */
[----:B------:R-:W-:Y:S01]  /*b8f0*/  IMAD R3, R9, UR8, RZ ;  /* 0x0000000809037c24 */ /* 0x000fe2000f8e02ff */
        /* <DEDUP_REMOVED lines=13> */
.L_x_3591:
[----:B------:R-:W-:Y:S05]  /*b9d0*/  BSYNC B1 ;  /* 0x0000000000017941 */ /* 0x000fea0003800000 */
.L_x_3590:
        /* <DEDUP_REMOVED lines=20> */
[----:B0-----:R-:W-:Y:S01]  /*bb20*/  LEA R12, P1, R4, UR8, 0x1 ;  /* 0x00000008040c7c11 */ /* 0x001fe2000f8208ff */
[----:B------:R-:W-:-:S05]  /*bb30*/  IMAD.IADD R3, R5, 0x1, R3 ;  /* 0x0000000105037824 */ /* 0x000fca00078e0203 */
[----:B------:R-:W-:-:S05]  /*bb40*/  LEA.HI.X R13, R4, UR9, R3, 0x1, P1 ;  /* 0x00000009040d7c11 */ /* 0x000fca00088f0c03 */
[----:B------:R1:W-:Y:S04]  /*bb50*/  @!P3 STG.E.128 desc[UR38][R12.64], RZ ;  /* 0x000000ff0c00b986 */ /* 0x0003e8000c101d26 */
[----:B------:R1:W-:Y:S04]  /*bb60*/  @!P4 STG.E.128 desc[UR38][R12.64+0x80], RZ ;  /* 0x000080ff0c00c986 */ /* 0x0003e8000c101d26 */
[----:B------:R1:W-:Y:S04]  /*bb70*/  @!P5 STG.E.128 desc[UR38][R12.64+0x100], RZ ;  /* 0x000100ff0c00d986 */ /* 0x0003e8000c101d26 */
[----:B------:R1:W-:Y:S02]  /*bb80*/  @!P6 STG.E.128 desc[UR38][R12.64+0x180], RZ ;  /* 0x000180ff0c00e986 */ /* 0x0003e4000c101d26 */
.L_x_3593:
[----:B------:R-:W-:Y:S05]  /*bb90*/  BSYNC B1 ;  /* 0x0000000000017941 */ /* 0x000fea0003800000 */
.L_x_3592:
        /* <DEDUP_REMOVED lines=19> */
[----:B01----:R-:W-:Y:S01]  /*bcd0*/  LEA R12, P0, R4, UR8, 0x1 ;  /* 0x00000008040c7c11 */ /* 0x003fe2000f8008ff */
[----:B------:R-:W-:-:S05]  /*bce0*/  IMAD.IADD R3, R5, 0x1, R3 ;  /* 0x0000000105037824 */ /* 0x000fca00078e0203 */
[----:B------:R-:W-:-:S05]  /*bcf0*/  LEA.HI.X R13, R4, UR9, R3, 0x1, P0 ;  /* 0x00000009040d7c11 */ /* 0x000fca00080f0c03 */
[----:B------:R2:W-:Y:S04]  /*bd00*/  @!P1 STG.E.128 desc[UR38][R12.64], RZ ;  /* 0x000000ff0c009986 */ /* 0x0005e8000c101d26 */
[----:B------:R2:W-:Y:S04]  /*bd10*/  @!P3 STG.E.128 desc[UR38][R12.64+0x80], RZ ;  /* 0x000080ff0c00b986 */ /* 0x0005e8000c101d26 */
[----:B------:R2:W-:Y:S04]  /*bd20*/  @!P4 STG.E.128 desc[UR38][R12.64+0x100], RZ ;  /* 0x000100ff0c00c986 */ /* 0x0005e8000c101d26 */
[----:B------:R2:W-:Y:S02]  /*bd30*/  @!P5 STG.E.128 desc[UR38][R12.64+0x180], RZ ;  /* 0x000180ff0c00d986 */ /* 0x0005e4000c101d26 */
.L_x_3595:
[----:B------:R-:W-:Y:S05]  /*bd40*/  BSYNC B1 ;  /* 0x0000000000017941 */ /* 0x000fea0003800000 */
.L_x_3594:
[----:B------:R-:W-:Y:S05]  /*bd50*/  @P2 BRA `(.L_x_3586) ;  /* 0x0000000000602947 */ /* 0x000fea0003800000 */
[----:B------:R-:W-:Y:S01]  /*bd60*/  IADD3 R3, P0, R8, 0x60, RZ ;  /* 0x0000006008037810 */ /* 0x000fe20007f1e0ff */
[----:B------:R-:W-:Y:S01]  /*bd70*/  VIADD R0, R2, 0x40 ;  /* 0x0000004002007836 */ /* 0x000fe20000000000 */
[----:B------:R-:W-:Y:S01]  /*bd80*/  ULDC UR4, c[0x0][0xa8c] ;  /* 0x0002a30000047ab9 */ /* 0x000fe20000000800 */
[----:B------:R-:W-:Y:S01]  /*bd90*/  MOV R5, R11 ;  /* 0x0000000b00057202 */ /* 0x000fe20000000f00 */
[----:B------:R-:W-:Y:S01]  /*bda0*/  ULDC.64 UR6, c[0x0][0xad8] ;  /* 0x0002b60000067ab9 */ /* 0x000fe20000000a00 */
[----:B------:R-:W-:Y:S01]  /*bdb0*/  IMAD.X R8, RZ, RZ, R9, P0 ;  /* 0x000000ffff087224 */ /* 0x000fe200000e0609 */
        /* <DEDUP_REMOVED lines=18> */
.L_x_3586:
[----:B------:R-:W-:Y:S05]  /*bee0*/  BSYNC B0 ;  /* 0x0000000000007941 */ /* 0x000fea0003800000 */
.L_x_3577:
[----:B------:R-:W-:Y:S02]  /*bef0*/  ULDC UR4, c[0x0][0xc14] ;  /* 0x0003050000047ab9 */ /* 0x000fe40000000800 */
[----:B------:R-:W-:-:S13]  /*bf00*/  ISETP.GE.AND P0, PT, R111, UR4, PT ;  /* 0x000000046f007c0c */ /* 0x000fda000bf06270 */
[----:B------:R-:W-:Y:S05]  /*bf10*/  @!P0 BRA `(.L_x_3596) ;  /* 0xffffff4c00988947 */ /* 0x000fea000383ffff */
[----:B------:R-:W-:Y:S05]  /*bf20*/  EXIT ;  /* 0x000000000000794d */ /* 0x000fea0003800000 */
.L_x_3541:
        /* <DEDUP_REMOVED lines=52> */
[----:B0-----:R-:W-:-:S05]  /*c270*/  IMAD R5, R5, UR4, RZ ;  /* 0x0000000405057c24 */ /* 0x001fca000f8e02ff */
[----:B-1----:R-:W-:Y:S02]  /*c280*/  ISETP.GT.AND P0, PT, R5, UR6, PT ;  /* 0x0000000605007c0c */ /* 0x002fe4000bf04270 */
[----:B------:R-:W-:-:S11]  /*c290*/  MOV R2, R5 ;  /* 0x0000000500027202 */ /* 0x000fd60000000f00 */
[----:B------:R-:W-:Y:S05]  /*c2a0*/  @P0 BRA `(.L_x_3597) ;  /* 0x0000000000b80947 */ /* 0x000fea0003800000 */
[----:B------:R-:W-:Y:S01]  /*c2b0*/  IMAD.MOV.U32 R5, RZ, RZ, R2 ;  /* 0x000000ffff057224 */ /* 0x000fe200078e0002 */
[----:B------:R-:W-:Y:S01]  /*c2c0*/  ULDC UR5, c[0x0][0xc14] ;  /* 0x0003050000057ab9 */ /* 0x000fe20000000800 */
[----:B------:R-:W-:Y:S01]  /*c2d0*/  IMAD.MOV.U32 R6, RZ, RZ, RZ ;  /* 0x000000ffff067224 */ /* 0x000fe200078e00ff */
[----:B------:R-:W-:Y:S01]  /*c2e0*/  ULDC UR7, c[0x0][0xc14] ;  /* 0x0003050000077ab9 */ /* 0x000fe20000000800 */
[----:B------:R-:W-:-:S05]  /*c2f0*/  ULDC UR4, c[0x0][0xc10] ;  /* 0x0003040000047ab9 */ /* 0x000fca0000000800 */
.L_x_3601:
        /* <DEDUP_REMOVED lines=15> */
.L_x_3600:
[----:B------:R-:W-:Y:S05]  /*c3f0*/  BSYNC B0 ;  /* 0x0000000000007941 */ /* 0x000fea0003800000 */
.L_x_3599:
[----:B0----5:R-:W0:Y:S01]  /*c400*/  SHFL.UP PT, R2, R8, 0x1, RZ ;  /* 0x0420000008027989 */ /* 0x021e2200000e00ff */
[C---:B------:R-:W-:Y:S02]  /*c410*/  ISETP.NE.AND P0, PT, R9.reuse, RZ, PT ;  /* 0x000000ff0900720c */ /* 0x040fe40003f05270 */
[C---:B------:R-:W-:Y:S02]  /*c420*/  ISETP.GE.U32.AND P1, PT, R9.reuse, 0x2, PT ;  /* 0x000000020900780c */ /* 0x040fe40003f26070 */
        /* <DEDUP_REMOVED lines=22> */
.L_x_3597:
[----:B------:R-:W-:-:S04]  /*c590*/  IMAD.IADD R7, R5, 0x1, -R2 ;  /* 0x0000000105077824 */ /* 0x000fc800078e0a02 */
[----:B------:R-:W-:-:S05]  /*c5a0*/  IMAD R2, R4, UR4, R7 ;  /* 0x0000000404027c24 */ /* 0x000fca000f8e0207 */
[----:B------:R-:W-:Y:S02]  /*c5b0*/  ISETP.GT.AND P0, PT, R2, UR6, PT ;  /* 0x0000000602007c0c */ /* 0x000fe4000bf04270 */
[----:B------:R-:W0:Y:S11]  /*c5c0*/  LDC.64 R2, c[0x0][0xc68] ;  /* 0x00031a00ff027b82 */ /* 0x000e360000000a00 */
[----:B------:R-:W-:-:S04]  /*c5d0*/  VOTE.ANY R9, PT, !P0 ;  /* 0x0000000000097806 */ /* 0x000fc800040e0100 */
[----:B------:R-:W1:Y:S02]  /*c5e0*/  POPC R5, R9 ;  /* 0x0000000900057309 */ /* 0x000e640000000000 */
[----:B-1----:R-:W-:-:S05]  /*c5f0*/  IADD3 R19, R5, R6, RZ ;  /* 0x0000000605137210 */ /* 0x002fca0007ffe0ff */
        /* <DEDUP_REMOVED lines=13> */
.L_x_3602:
[----:B-1----:R-:W-:Y:S01]  /*c6d0*/  IMAD.MOV R2, RZ, RZ, -R3 ;  /* 0x000000ffff027224 */ /* 0x002fe200078e0a03 */
[----:B--2---:R-:W-:Y:S01]  /*c6e0*/  IABS R4, R6 ;  /* 0x0000000600047213 */ /* 0x004fe20000000000 */
[----:B---3--:R-:W-:Y:S02]  /*c6f0*/  IMAD R16, R16, UR4, R7 ;  /* 0x0000000410107c24 */ /* 0x008fe4000f8e0207 */
[----:B------:R-:W-:Y:S02]  /*c700*/  IMAD R5, R2, R11, RZ ;  /* 0x0000000b02057224 */ /* 0x000fe400078e02ff */
[----:B------:R-:W-:Y:S02]  /*c710*/  IMAD.MOV.U32 R2, RZ, RZ, RZ ;  /* 0x000000ffff027224 */ /* 0x000fe400078e00ff */
[----:B------:R-:W-:Y:S02]  /*c720*/  IMAD.MOV R4, RZ, RZ, -R4 ;  /* 0x000000ffff047224 */ /* 0x000fe400078e0a04 */
[----:B------:R-:W-:Y:S01]  /*c730*/  IMAD.HI.U32 R2, R3, R5, R2 ;  /* 0x0000000503027227 */ /* 0x000fe200078e0002 */
[----:B------:R-:W-:-:S04]  /*c740*/  IADD3 R5, -R16, UR6, RZ ;  /* 0x0000000610057c10 */ /* 0x000fc8000fffe1ff */
[----:B------:R-:W-:-:S05]  /*c750*/  IABS R3, R5 ;  /* 0x0000000500037213 */ /* 0x000fca0000000000 */
[----:B------:R-:W-:-:S04]  /*c760*/  IMAD.HI.U32 R2, R2, R3, RZ ;  /* 0x0000000302027227 */ /* 0x000fc800078e00ff */
[----:B------:R-:W-:Y:S01]  /*c770*/  IMAD R4, R2, R4, R3 ;  /* 0x0000000402047224 */ /* 0x000fe200078e0203 */
[----:B------:R-:W-:-:S04]  /*c780*/  LOP3.LUT R3, R5, R6, RZ, 0x3c, !PT ;  /* 0x0000000605037212 */ /* 0x000fc800078e3cff */
[----:B------:R-:W-:-:S13]  /*c790*/  ISETP.GT.U32.AND P0, PT, R11, R4, PT ;  /* 0x000000040b00720c */ /* 0x000fda0003f04070 */
[----:B------:R-:W-:Y:S01]  /*c7a0*/  @!P0 IADD3 R4, R4, -R11, RZ ;  /* 0x8000000b04048210 */ /* 0x000fe20007ffe0ff */
[----:B------:R-:W-:-:S03]  /*c7b0*/  @!P0 VIADD R2, R2, 0x1 ;  /* 0x0000000102028836 */ /* 0x000fc60000000000 */
[----:B------:R-:W-:-:S13]  /*c7c0*/  ISETP.GE.U32.AND P0, PT, R4, R11, PT ;  /* 0x0000000b0400720c */ /* 0x000fda0003f06070 */
        /* <DEDUP_REMOVED lines=18> */
[----:B------:R-:W-:Y:S01]  /*c8f0*/  IMAD R9, R2, R7, RZ ;  /* 0x0000000702097224 */ /* 0x000fe200078e02ff */
[----:B------:R-:W-:-:S05]  /*c900*/  MOV R2, RZ ;  /* 0x000000ff00027202 */ /* 0x000fca0000000f00 */
        /* <DEDUP_REMOVED lines=20> */
.L_x_3598:
[----:B------:R-:W-:Y:S02]  /*ca50*/  IMAD.MOV.U32 R17, RZ, RZ, RZ ;  /* 0x000000ffff117224 */ /* 0x000fe400078e00ff */
[----:B------:R-:W-:Y:S02]  /*ca60*/  IMAD.U32 R16, RZ, RZ, UR6 ;  /* 0x00000006ff107e24 */ /* 0x000fe4000f8e00ff */
[----:B------:R-:W-:-:S07]  /*ca70*/  IMAD.MOV.U32 R18, RZ, RZ, RZ ;  /* 0x000000ffff127224 */ /* 0x000fce00078e00ff */
.L_x_3603:
[----:B------:R-:W1:Y:S01]  /*ca80*/  S2R R2, SR_TID.X ;  /* 0x0000000000027919 */ /* 0x000e620000002100 */
        /* <DEDUP_REMOVED lines=11> */
[----:B------:R1:W-:Y:S03]  /*cb40*/  STL [R1], RZ ;  /* 0x000000ff01007387 */ /* 0x0003e60000100800 */
[----:B------:R-:W-:Y:S05]  /*cb50*/  @P0 BRA `(.L_x_3604) ;  /* 0x0000003800f40947 */ /* 0x000fea0003800000 */
[----:B-1----:R-:W-:Y:S01]  /*cb60*/  IMAD.MOV.U32 R0, RZ, RZ, 0x1 ;  /* 0x00000001ff007424 */ /* 0x002fe200078e00ff */
[----:B------:R1:W-:Y:S01]  /*cb70*/  STL [R1], RZ ;  /* 0x000000ff01007387 */ /* 0x0003e20000100800 */
[----:B------:R-:W-:Y:S01]  /*cb80*/  ULDC UR37, c[0x0][0xc] ;  /* 0x0000030000257ab9 */ /* 0x000fe20000000800 */
[----:B------:R-:W-:Y:S02]  /*cb90*/  ULDC.64 UR40, c[0x0][0x198] ;  /* 0x0000660000287ab9 */ /* 0x000fe40000000a00 */
[----:B------:R1:W-:Y:S04]  /*cba0*/  STL [R1+0x4], R0 ;  /* 0x0000040001007387 */ /* 0x0003e80000100800 */
[----:B------:R1:W-:Y:S02]  /*cbb0*/  STL [R1+0x20], RZ ;  /* 0x000020ff01007387 */ /* 0x0003e40000100800 */
.L_x_3669:
[----:B--2---:R-:W2:Y:S02]  /*cbc0*/  LDC.64 R2, c[0x0][0xc60] ;  /* 0x00031800ff027b82 */ /* 0x004ea40000000a00 */
[----:B--2---:R-:W-:-:S05]  /*cbd0*/  IMAD.WIDE R2, R19, 0x4, R2 ;  /* 0x0000000413027825 */ /* 0x004fca00078e0202 */
[----:B------:R-:W2:Y:S01]  /*cbe0*/  LDG.E R5, desc[UR38][R2.64] ;  /* 0x0000002602057981 */ /* 0x000ea2000c1e1900 */
[----:B------:R-:W-:Y:S05]  /*cbf0*/  YIELD ;  /* 0x0000000000007946 */ /* 0x000fea0003800000 */
[----:B------:R-:W-:Y:S01]  /*cc00*/  ULDC.64 UR4, c[0x0][0xa28] ;  /* 0x00028a0000047ab9 */ /* 0x000fe20000000a00 */
[----:B-1----:R-:W-:Y:S01]  /*cc10*/  MOV R0, RZ ;  /* 0x000000ff00007202 */ /* 0x002fe20000000f00 */
[----:B------:R-:W-:Y:S01]  /*cc20*/  IMAD.MOV.U32 R6, RZ, RZ, RZ ;  /* 0x000000ffff067224 */ /* 0x000fe200078e00ff */
[----:B------:R-:W-:Y:S01]  /*cc30*/  ISETP.NE.U32.AND P0, PT, RZ, UR4, PT ;  /* 0x00000004ff007c0c */ /* 0x000fe2000bf05070 */
[----:B------:R-:W-:-:S03]  /*cc40*/  ULDC.64 UR6, c[0x0][0xa08] ;  /* 0x0002820000067ab9 */ /* 0x000fc60000000a00 */
[----:B------:R-:W-:Y:S02]  /*cc50*/  ISETP.NE.AND.EX P0, PT, RZ, UR5, PT, P0 ;  /* 0x00000005ff007c0c */ /* 0x000fe4000bf05300 */
[----:B--2---:R-:W-:Y:S01]  /*cc60*/  SHF.R.S32.HI R4, RZ, 0x1f, R5 ;  /* 0x0000001fff047819 */ /* 0x004fe20000011405 */
[----:B------:R-:W-:-:S10]  /*cc70*/  IMAD.SHL.U32 R11, R5, 0x4, RZ ;  /* 0x00000004050b7824 */ /* 0x000fd400078e00ff */
[C---:B------:R-:W-:Y:S01]  /*cc80*/  @P0 LEA R2, P1, R5.reuse, UR4, 0x2 ;  /* 0x0000000405020c11 */ /* 0x040fe2000f8210ff */
[----:B------:R1:W-:Y:S03]  /*cc90*/  STL [R1+0x10], R5 ;  /* 0x0000100501007387 */ /* 0x0003e60000100800 */
[C-C-:B------:R-:W-:Y:S01]  /*cca0*/  @P0 LEA.HI.X R3, R5.reuse, UR5, R4.reuse, 0x2, P1 ;  /* 0x0000000505030c11 */ /* 0x140fe200088f1404 */
[----:B------:R-:W-:Y:S02]  /*ccb0*/  ULDC.64 UR4, c[0x0][0xa18] ;  /* 0x0002860000047ab9 */ /* 0x000fe40000000a00 */
[----:B------:R-:W-:Y:S02]  /*ccc0*/  ISETP.NE.U32.AND P1, PT, RZ, UR4, PT ;  /* 0x00000004ff007c0c */ /* 0x000fe4000bf25070 */
[----:B------:R2:W5:Y:S01]  /*ccd0*/  @P0 LDG.E R0, desc[UR38][R2.64] ;  /* 0x0000002602000981 */ /* 0x000562000c1e1900 */
[----:B------:R-:W-:-:S02]  /*cce0*/  SHF.L.U64.HI R10, R5, 0x2, R4 ;  /* 0x00000002050a7819 */ /* 0x000fc40000010204 */
[----:B------:R-:W-:Y:S01]  /*ccf0*/  ISETP.NE.AND.EX P1, PT, RZ, UR5, PT, P1 ;  /* 0x00000005ff007c0c */ /* 0x000fe2000bf25310 */
[----:B------:R-:W-:Y:S04]  /*cd00*/  STL [R1+0x18], R11 ;  /* 0x0000180b01007387 */ /* 0x000fe80000100800 */
[----:B------:R-:W-:Y:S08]  /*cd10*/  STL [R1+0x1c], R10 ;  /* 0x00001c0a01007387 */ /* 0x000ff00000100800 */
[----:B------:R-:W-:-:S04]  /*cd20*/  @P1 IADD3 R8, P0, R11, UR4, RZ ;  /* 0x000000040b081c10 */ /* 0x000fc8000ff1e0ff */
[C---:B------:R-:W-:Y:S01]  /*cd30*/  @P1 IADD3.X R9, R10.reuse, UR5, RZ, P0, !PT ;  /* 0x000000050a091c10 */ /* 0x040fe200087fe4ff */
[----:B------:R-:W-:Y:S02]  /*cd40*/  ULDC.64 UR4, c[0x0][0xa00] ;  /* 0x0002800000047ab9 */ /* 0x000fe40000000a00 */
[----:B------:R-:W-:Y:S02]  /*cd50*/  ISETP.NE.U32.AND P2, PT, RZ, UR4, PT ;  /* 0x00000004ff007c0c */ /* 0x000fe4000bf45070 */
[C---:B--2---:R-:W-:Y:S02]  /*cd60*/  IADD3 R2, P0, R11.reuse, UR4, RZ ;  /* 0x000000040b027c10 */ /* 0x044fe4000ff1e0ff */
[----:B------:R-:W-:Y:S02]  /*cd70*/  ISETP.NE.AND.EX P2, PT, RZ, UR5, PT, P2 ;  /* 0x00000005ff007c0c */ /* 0x000fe4000bf45320 */
[----:B------:R-:W-:Y:S01]  /*cd80*/  IADD3.X R3, R10, UR5, RZ, P0, !PT ;  /* 0x000000050a037c10 */ /* 0x000fe200087fe4ff */
[----:B------:R-:W-:Y:S01]  /*cd90*/  ULDC UR4, c[0x0][0x288] ;  /* 0x0000a20000047ab9 */ /* 0x000fe20000000800 */
[----:B------:R-:W-:-:S04]  /*cda0*/  IADD3 R4, P0, R11, UR6, RZ ;  /* 0x000000060b047c10 */ /* 0x000fc8000ff1e0ff */
[----:B-1----:R-:W-:-:S05]  /*cdb0*/  IADD3.X R5, R10, UR7, RZ, P0, !PT ;  /* 0x000000070a057c10 */ /* 0x002fca00087fe4ff */
[----:B------:R-:W2:Y:S01]  /*cdc0*/  @P2 LDG.E R6, desc[UR38][R2.64] ;  /* 0x0000002602062981 */ /* 0x000ea2000c1e1900 */
[----:B------:R-:W-:-:S03]  /*cdd0*/  ISETP.NE.U32.AND P0, PT, RZ, UR6, PT ;  /* 0x00000006ff007c0c */ /* 0x000fc6000bf05070 */
[----:B--2---:R1:W-:Y:S02]  /*cde0*/  STL [R1+0x24], R6 ;  /* 0x0000240601007387 */ /* 0x0043e40000100800 */
[----:B-1----:R-:W-:Y:S01]  /*cdf0*/  IMAD.U32 R6, RZ, RZ, UR4 ;  /* 0x00000004ff067e24 */ /* 0x002fe2000f8e00ff */
[----:B------:R-:W-:-:S05]  /*ce00*/  ULDC.64 UR4, c[0x0][0x3f8] ;  /* 0x0000fe0000047ab9 */ /* 0x000fca0000000a00 */
[----:B------:R1:W5:Y:S01]  /*ce10*/  @P1 LDG.E R6, desc[UR38][R8.64] ;  /* 0x0000002608061981 */ /* 0x000362000c1e1900 */
[----:B------:R-:W-:Y:S01]  /*ce20*/  UISETP.NE.U32.AND UP0, UPT, UR4, URZ, UPT ;  /* 0x0000003f0400728c */ /* 0x000fe2000bf05070 */
[----:B------:R-:W-:Y:S02]  /*ce30*/  ISETP.NE.AND.EX P0, PT, RZ, UR7, PT, P0 ;  /* 0x00000007ff007c0c */ /* 0x000fe4000bf05300 */
[----:B------:R-:W-:Y:S01]  /*ce40*/  ULDC UR4, c[0x0][0x404] ;  /* 0x0001010000047ab9 */ /* 0x000fe20000000800 */
[----:B------:R-:W-:-:S03]  /*ce50*/  UISETP.NE.AND.EX UP0, UPT, UR5, URZ, UPT, UP0 ;  /* 0x0000003f0500728c */ /* 0x000fc6000bf05300 */
[----:B------:R-:W-:Y:S01]  /*ce60*/  ULDC UR5, c[0x0][0x2e0] ;  /* 0x0000b80000057ab9 */ /* 0x000fe20000000800 */
[----:B------:R-:W-:-:S04]  /*ce70*/  USEL UR4, UR4, 0x1, UP0 ;  /* 0x0000000104047887 */ /* 0x000fc80008000000 */
[----:B------:R-:W-:-:S06]  /*ce80*/  UIMAD UR4, UR4, UR5, URZ ;  /* 0x00000005040472a4 */ /* 0x000fcc000f8e023f */
[----:B------:R-:W-:Y:S01]  /*ce90*/  IMAD.U32 R7, RZ, RZ, UR4 ;  /* 0x00000004ff077e24 */ /* 0x000fe2000f8e00ff */
[----:B-1----:R-:W-:Y:S06]  /*cea0*/  @P1 BRA `(.L_x_3605) ;  /* 0x0000000000101947 */ /* 0x002fec0003800000 */
[----:B------:R-:W-:Y:S05]  /*ceb0*/  @!P2 BRA `(.L_x_3605) ;  /* 0x00000000000ca947 */ /* 0x000fea0003800000 */
[----:B-----5:R-:W2:Y:S04]  /*cec0*/  LDG.E R6, desc[UR38][R2.64] ;  /* 0x0000002602067981 */ /* 0x020ea8000c1e1900 */
[----:B------:R-:W2:Y:S02]  /*ced0*/  LDG.E R9, desc[UR38][R2.64+0x4] ;  /* 0x0000042602097981 */ /* 0x000ea4000c1e1900 */
[----:B--2---:R-:W-:-:S07]  /*cee0*/  IMAD.IADD R6, R9, 0x1, -R6 ;  /* 0x0000000109067824 */ /* 0x004fce00078e0a06 */
.L_x_3605:
[----:B------:R-:W-:Y:S01]  /*cef0*/  IMAD.MOV.U32 R3, RZ, RZ, RZ ;  /* 0x000000ffff037224 */ /* 0x000fe200078e00ff */
[----:B------:R-:W-:-:S05]  /*cf00*/  ULDC.64 UR4, c[0x0][0xa20] ;  /* 0x0002880000047ab9 */ /* 0x000fca0000000a00 */
[----:B------:R-:W2:Y:S01]  /*cf10*/  @P0 LDG.E R3, desc[UR38][R4.64] ;  /* 0x0000002604030981 */ /* 0x000ea2000c1e1900 */
[----:B------:R-:W-:-:S04]  /*cf20*/  ISETP.NE.U32.AND P1, PT, RZ, UR4, PT ;  /* 0x00000004ff007c0c */ /* 0x000fc8000bf25070 */
[----:B------:R-:W-:Y:S02]  /*cf30*/  ISETP.NE.AND.EX P1, PT, RZ, UR5, PT, P1 ;  /* 0x00000005ff007c0c */ /* 0x000fe4000bf25310 */
[----:B--2--5:R-:W-:-:S05]  /*cf40*/  IADD3 R2, R3, R0, RZ ;  /* 0x0000000003027210 */ /* 0x024fca0007ffe0ff */
[----:B------:R1:W-:Y:S06]  /*cf50*/  STL [R1+0x8], R2 ;  /* 0x0000080201007387 */ /* 0x0003ec0000100800 */
[----:B------:R-:W-:Y:S05]  /*cf60*/  @!P1 BRA `(.L_x_3606) ;  /* 0x0000000000109947 */ /* 0x000fea0003800000 */
[----:B-1----:R-:W-:-:S04]  /*cf70*/  IADD3 R2, P0, R11, UR4, RZ ;  /* 0x000000040b027c10 */ /* 0x002fc8000ff1e0ff */
[----:B------:R-:W-:-:S05]  /*cf80*/  IADD3.X R3, R10, UR5, RZ, P0, !PT ;  /* 0x000000050a037c10 */ /* 0x000fca00087fe4ff */
[----:B------:R1:W5:Y:S01]  /*cf90*/  LDG.E R7, desc[UR38][R2.64] ;  /* 0x0000002602077981 */ /* 0x000362000c1e1900 */
[----:B------:R-:W-:Y:S05]  /*cfa0*/  BRA `(.L_x_3607) ;  /* 0x0000000000107947 */ /* 0x000fea0003800000 */
.L_x_3606:
[----:B------:R-:W-:Y:S05]  /*cfb0*/  @!P0 BRA `(.L_x_3607) ;  /* 0x00000000000c8947 */ /* 0x000fea0003800000 */
[----:B-1----:R-:W2:Y:S04]  /*cfc0*/  LDG.E R2, desc[UR38][R4.64] ;  /* 0x0000002604027981 */ /* 0x002ea8000c1e1900 */
[----:B------:R-:W2:Y:S02]  /*cfd0*/  LDG.E R7, desc[UR38][R4.64+0x4] ;  /* 0x0000042604077981 */ /* 0x000ea4000c1e1900 */
[----:B--2---:R-:W-:-:S07]  /*cfe0*/  IMAD.IADD R7, R7, 0x1, -R2 ;  /* 0x0000000107077824 */ /* 0x004fce00078e0a02 */
.L_x_3607:
[----:B-----5:R-:W-:Y:S01]  /*cff0*/  IMAD.IADD R7, R7, 0x1, -R0 ;  /* 0x0000000107077824 */ /* 0x020fe200078e0a00 */
[----:B------:R-:W-:Y:S01]  /*d000*/  LEA R0, R17, 0xdf, 0x7 ;  /* 0x000000df11007811 */ /* 0x000fe200078e38ff */
[----:B------:R-:W-:Y:S03]  /*d010*/  BSSY B6, `(.L_x_3608) ;  /* 0x00002b0000067945 */ /* 0x000fe60003800000 */
[C---:B------:R-:W-:Y:S01]  /*d020*/  IADD3 R0, R7.reuse, R0, -R6 ;  /* 0x0000000007007210 */ /* 0x040fe20007ffe806 */
[----:B------:R-:W-:-:S04]  /*d030*/  VIADD R7, R7, 0x5f ;  /* 0x0000005f07077836 */ /* 0x000fc80000000000 */
[----:B------:R-:W-:-:S04]  /*d040*/  IMAD.HI R7, R7, 0x2aaaaaab, RZ ;  /* 0x2aaaaaab07077827 */ /* 0x000fc800078e02ff */
[----:B-1----:R-:W-:Y:S01]  /*d050*/  IMAD.HI R2, R0, 0x2aaaaaab, RZ ;  /* 0x2aaaaaab00027827 */ /* 0x002fe200078e02ff */
[----:B------:R-:W-:-:S04]  /*d060*/  SHF.R.U32.HI R0, RZ, 0x1f, R7 ;  /* 0x0000001fff007819 */ /* 0x000fc80000011607 */
[----:B------:R-:W-:Y:S02]  /*d070*/  SHF.R.U32.HI R3, RZ, 0x1f, R2 ;  /* 0x0000001fff037819 */ /* 0x000fe40000011602 */
[----:B------:R-:W-:Y:S02]  /*d080*/  LEA.HI.SX32 R0, R7, R0, 0x1c ;  /* 0x0000000007007211 */ /* 0x000fe400078fe2ff */
[----:B------:R-:W-:-:S04]  /*d090*/  LEA.HI.SX32 R3, R2, R3, 0x1c ;  /* 0x0000000302037211 */ /* 0x000fc800078fe2ff */
[----:B------:R-:W-:-:S04]  /*d0a0*/  VIMNMX R4, R0, R3, PT ;  /* 0x0000000300047248 */ /* 0x000fc80003fe0100 */
[----:B------:R-:W-:Y:S01]  /*d0b0*/  ISETP.GT.AND P0, PT, R4, RZ, PT ;  /* 0x000000ff0400720c */ /* 0x000fe20003f04270 */
[----:B------:R1:W-:-:S12]  /*d0c0*/  STL [R1+0x14], R4 ;  /* 0x0000140401007387 */ /* 0x0003d80000100800 */
[----:B-1----:R-:W-:Y:S05]  /*d0d0*/  @P0 BRA `(.L_x_3609) ;  /* 0x0000000000440947 */ /* 0x002fea0003800000 */
[----:B------:R-:W1:Y:S02]  /*d0e0*/  S2R R4, SR_TID.X ;  /* 0x0000000000047919 */ /* 0x000e640000002100 */
[----:B-1----:R-:W-:-:S04]  /*d0f0*/  LOP3.LUT R4, R4, 0x1f, RZ, 0xc0, !PT ;  /* 0x0000001f04047812 */ /* 0x002fc800078ec0ff */
[----:B------:R-:W-:-:S13]  /*d100*/  ISETP.NE.AND P1, PT, R4, RZ, PT ;  /* 0x000000ff0400720c */ /* 0x000fda0003f25270 */
[----:B------:R-:W-:Y:S05]  /*d110*/  @P1 BRA `(.L_x_3610) ;  /* 0x00000028007c1947 */ /* 0x000fea0003800000 */
[----:B------:R-:W1:Y:S01]  /*d120*/  S2R R7, SR_LANEID ;  /* 0x0000000000077919 */ /* 0x000e620000000000 */
[----:B------:R-:W-:Y:S01]  /*d130*/  VOTEU.ANY UR4, UPT, PT ;  /* 0x0000000000047886 */ /* 0x000fe200038e0100 */
[----:B------:R-:W2:Y:S01]  /*d140*/  LDC.64 R2, c[0x0][0xc38] ;  /* 0x00030e00ff027b82 */ /* 0x000ea20000000a00 */
[----:B------:R-:W1:Y:S08]  /*d150*/  FLO.U32 R0, UR4 ;  /* 0x0000000400007d00 */ /* 0x000e7000080e0000 */
[----:B------:R-:W2:Y:S01]  /*d160*/  POPC R5, UR4 ;  /* 0x0000000400057d09 */ /* 0x000ea20008000000 */
[----:B-1----:R-:W-:-:S13]  /*d170*/  ISETP.EQ.U32.AND P0, PT, R0, R7, PT ;  /* 0x000000070000720c */ /* 0x002fda0003f02070 */
[----:B--2---:R-:W2:Y:S01]  /*d180*/  @P0 ATOMG.E.ADD.STRONG.GPU PT, R3, desc[UR38][R2.64], R5 ;  /* 0x00000005020309a8 */ /* 0x004ea200081ee1e6 */
[----:B------:R-:W1:Y:S02]  /*d190*/  S2R R4, SR_LTMASK ;  /* 0x0000000000047919 */ /* 0x000e640000003900 */
[----:B-1----:R-:W-:-:S04]  /*d1a0*/  LOP3.LUT R4, R4, UR4, RZ, 0xc0, !PT ;  /* 0x0000000404047c12 */ /* 0x002fc8000f8ec0ff */
[----:B------:R-:W1:Y:S01]  /*d1b0*/  POPC R7, R4 ;  /* 0x0000000400077309 */ /* 0x000e620000000000 */
[----:B--2---:R-:W1:Y:S02]  /*d1c0*/  SHFL.IDX PT, R0, R3, R0, 0x1f ;  /* 0x00001f0003007589 */ /* 0x004e6400000e0000 */
[----:B-1----:R-:W-:Y:S01]  /*d1d0*/  IADD3 R16, R0, UR37, R7 ;  /* 0x0000002500107c10 */ /* 0x002fe2000fffe007 */
[----:B------:R-:W-:Y:S06]  /*d1e0*/  BRA `(.L_x_3610) ;  /* 0x0000002800487947 */ /* 0x000fec0003800000 */
.L_x_3609:
[----:B------:R-:W1:Y:S01]  /*d1f0*/  S2R R3, SR_CgaCtaId ;  /* 0x0000000000037919 */ /* 0x000e620000008800 */
[----:B------:R-:W-:-:S04]  /*d200*/  MOV R0, 0x400 ;  /* 0x0000040000007802 */ /* 0x000fc80000000f00 */
[----:B-1----:R-:W-:-:S05]  /*d210*/  LEA R2, R3, R0, 0x18 ;  /* 0x0000000003027211 */ /* 0x002fca00078ec0ff */
[----:B------:R1:W-:Y:S01]  /*d220*/  STL [R1+0xc], R2 ;  /* 0x00000c0201007387 */ /* 0x0003e20000100800 */
[----:B------:R-:W-:-:S05]  /*d230*/  VIADD R0, R2, 0x1c400 ;  /* 0x0001c40002007836 */ /* 0x000fca0000000000 */
[----:B------:R-:W-:-:S13]  /*d240*/  LOP3.LUT P0, RZ, R0, 0x3ff, RZ, 0xc0, !PT ;  /* 0x000003ff00ff7812 */ /* 0x000fda000780c0ff */
[----:B-1----:R-:W-:Y:S05]  /*d250*/  @!P0 BRA `(.L_x_3611) ;  /* 0x0000000000408947 */ /* 0x002fea0003800000 */
[----:B------:R-:W-:Y:S01]  /*d260*/  MOV R2, 0x0 ;  /* 0x0000000000027802 */ /* 0x000fe20000000f00 */
[----:B------:R-:W-:Y:S01]  /*d270*/  ULDC.64 UR6, c[0x4][0x90] ;  /* 0x0100240000067ab9 */ /* 0x000fe20000000a00 */
[----:B------:R-:W-:Y:S01]  /*d280*/  ULDC.64 UR8, c[0x4][0x98] ;  /* 0x0100260000087ab9 */ /* 0x000fe20000000a00 */
[----:B------:R-:W-:Y:S01]  /*d290*/  ULDC.64 UR4, c[0x4][0x8] ;  /* 0x0100020000047ab9 */ /* 0x000fe20000000a00 */
[----:B------:R-:W-:Y:S01]  /*d2a0*/  IMAD.U32 R4, RZ, RZ, UR6 ;  /* 0x00000006ff047e24 */ /* 0x000fe2000f8e00ff */
[----:B------:R-:W-:Y:S01]  /*d2b0*/  MOV R6, UR8 ;  /* 0x0000000800067c02 */ /* 0x000fe20008000f00 */
[----:B------:R-:W1:Y:S01]  /*d2c0*/  LDC.64 R2, c[0x4][R2] ;  /* 0x0100000002027b82 */ /* 0x000e620000000a00 */
        /* <DEDUP_REMOVED lines=9> */
.L_x_3611:
[----:B------:R-:W2:Y:S02]  /*d360*/  LDL R2, [R1+0xc] ;  /* 0x00000c0001027983 */ /* 0x000ea40000100800 */
[----:B--2---:R-:W-:-:S04]  /*d370*/  IADD3 R0, R2, 0x400, RZ ;  /* 0x0000040002007810 */ /* 0x004fc80007ffe0ff */
        /* <DEDUP_REMOVED lines=15> */
[----:B01----:R-:W-:-:S07]  /*d470*/  IMAD.MOV.U32 R13, RZ, RZ, RZ ;  /* 0x000000ffff0d7224 */ /* 0x003fce00078e00ff */
[----:B------:R-:W-:-:S07]  /*d480*/  LEPC R20, `(.L_x_3613) ;  /* 0x000000001014794e */ /* 0x000fce0000000000 */
[----:B--2---:R-:W-:Y:S05]  /*d490*/  CALL.ABS.NOINC R2 ;  /* 0x0000000002007343 */ /* 0x004fea0003c00000 */
.L_x_3613:
        /* <DEDUP_REMOVED lines=16> */
.L_x_3612:
[----:B------:R-:W2:Y:S01]  /*d5a0*/  LDL.LU R2, [R1+0x18] ;  /* 0x0000180001027983 */ /* 0x000ea20000300800 */
[----:B------:R-:W-:Y:S01]  /*d5b0*/  ULDC.64 UR4, c[0x0][0x9f8] ;  /* 0x00027e0000047ab9 */ /* 0x000fe20000000a00 */
[----:B------:R-:W1:Y:S02]  /*d5c0*/  LDC R4, c[0x0][0x428] ;  /* 0x00010a00ff047b82 */ /* 0x000e640000000800 */
        /* <DEDUP_REMOVED lines=17> */
[----:B-1----:R-:W-:Y:S01]  /*d6e0*/  ISETP.NE.AND P0, PT, R4, 0x1, PT ;  /* 0x000000010400780c */ /* 0x002fe20003f05270 */
[----:B------:R-:W-:Y:S01]  /*d6f0*/  IMAD.MOV.U32 R4, RZ, RZ, R18 ;  /* 0x000000ffff047224 */ /* 0x000fe200078e0012 */
[----:B------:R-:W-:Y:S02]  /*d700*/  LEA R17, R17, R7, 0x7 ;  /* 0x0000000711117211 */ /* 0x000fe400078e38ff */
[----:B------:R-:W-:-:S09]  /*d710*/  PLOP3.LUT P1, PT, P6, PT, PT, 0x8, 0x0 ;  /* 0x000000000000781c */ /* 0x000fd2000372e170 */
[----:B------:R-:W1:Y:S08]  /*d720*/  @P0 LDC R5, c[0x0][0x42c] ;  /* 0x00010b00ff050b82 */ /* 0x000e700000000800 */
[----:B------:R-:W2:Y:S01]  /*d730*/  @P0 LDC R6, c[0x0][0x430] ;  /* 0x00010c00ff060b82 */ /* 0x000ea20000000800 */
[----:B-1----:R-:W-:-:S05]  /*d740*/  @P0 IMAD.HI.U32 R5, R18, R5, RZ ;  /* 0x0000000512050227 */ /* 0x002fca00078e00ff */
[----:B--2---:R-:W-:Y:S02]  /*d750*/  @P0 SHF.R.U32.HI R4, RZ, R6, R5 ;  /* 0x00000006ff040219 */ /* 0x004fe40000011605 */
[----:B------:R-:W-:-:S04]  /*d760*/  ISETP.NE.U32.AND P0, PT, RZ, UR4, PT ;  /* 0x00000004ff007c0c */ /* 0x000fc8000bf05070 */
[----:B------:R-:W-:-:S04]  /*d770*/  ISETP.NE.AND.EX P0, PT, RZ, UR5, PT, P0 ;  /* 0x00000005ff007c0c */ /* 0x000fc8000bf05300 */
[----:B0-----:R-:W-:-:S09]  /*d780*/  SEL R6, R8, RZ, !P0 ;  /* 0x000000ff08067207 */ /* 0x001fd20004000000 */
.L_x_3614:
        /* <DEDUP_REMOVED lines=10> */
[----:B------:R-:W2:Y:S01]  /*d830*/  LDL R5, [R1+0x14] ;  /* 0x0000140001057983 */ /* 0x000ea20000100800 */
[----:B------:R-:W0:Y:S01]  /*d840*/  LDC.64 R2, c[0x0][0x3f8] ;  /* 0x0000fe00ff027b82 */ /* 0x000e220000000a00 */
[----:B------:R-:W-:Y:S02]  /*d850*/  ULDC.64 UR4, c[0x0][0xa08] ;  /* 0x0002820000047ab9 */ /* 0x000fe40000000a00 */
[----:B0-----:R-:W-:Y:S01]  /*d860*/  LOP3.LUT P0, RZ, R2, UR4, RZ, 0xfc, !PT ;  /* 0x0000000402ff7c12 */ /* 0x001fe2000f80fcff */
[----:B------:R-:W-:-:S03]  /*d870*/  UMOV UR4, 0xffffffff ;  /* 0xffffffff00047882 */ /* 0x000fc60000000000 */
[----:B------:R-:W-:-:S04]  /*d880*/  LOP3.LUT P0, RZ, R3, UR5, RZ, 0xfc, P0 ;  /* 0x0000000503ff7c12 */ /* 0x000fc8000800fcff */
[----:B-----5:R-:W-:Y:S01]  /*d890*/  SEL R9, R0, RZ, !P0 ;  /* 0x000000ff00097207 */ /* 0x020fe20004000000 */
[----:B--2---:R-:W-:Y:S01]  /*d8a0*/  VIADD R7, R5, 0xffffffff ;  /* 0xffffffff05077836 */ /* 0x004fe20000000000 */
[----:B------:R-:W-:Y:S07]  /*d8b0*/  BRA.DIV UR4, `(.L_x_3615) ;  /* 0x0000003604247947 */ /* 0x000fee000b800000 */
.L_x_3685:
[----:B------:R-:W-:Y:S01]  /*d8c0*/  UMOV UR4, 0xffffffff ;  /* 0xffffffff00047882 */ /* 0x000fe20000000000 */
[----:B------:R-:W-:Y:S02]  /*d8d0*/  SHF.R.S32.HI R5, RZ, 0x1f, R0 ;  /* 0x0000001fff057819 */ /* 0x000fe40000011400 */
[----:B------:R-:W-:Y:S05]  /*d8e0*/  BRA.DIV UR4, `(.L_x_3616) ;  /* 0x00000036044c7947 */ /* 0x000fea000b800000 */
[----:B------:R-:W-:-:S13]  /*d8f0*/  ELECT P6, URZ, PT ;  /* 0x00000000003f782f */ /* 0x000fda00038c0000 */
.L_x_3688:
[----:B------:R-:W-:Y:S05]  /*d900*/  @!P6 BRA `(.L_x_3617) ;  /* 0x0000000000f8e947 */ /* 0x000fea0003800000 */
[----:B------:R-:W-:-:S04]  /*d910*/  ISETP.NE.U32.AND P0, PT, R2, RZ, PT ;  /* 0x000000ff0200720c */ /* 0x000fc80003f05070 */
[----:B------:R-:W-:-:S13]  /*d920*/  ISETP.NE.AND.EX P0, PT, R3, RZ, PT, P0 ;  /* 0x000000ff0300720c */ /* 0x000fda0003f05300 */
[----:B------:R-:W-:Y:S05]  /*d930*/  @!P0 BRA `(.L_x_3618) ;  /* 0x0000000000448947 */ /* 0x000fea0003800000 */
[----:B------:R-:W0:Y:S01]  /*d940*/  LDC R11, c[0x0][0x41c] ;  /* 0x00010700ff0b7b82 */ /* 0x000e220000000800 */
[----:B------:R-:W-:Y:S01]  /*d950*/  ULDC.64 UR4, c[0x0][0x408] ;  /* 0x0001020000047ab9 */ /* 0x000fe20000000a00 */
[----:B0-----:R-:W-:-:S13]  /*d960*/  ISETP.NE.AND P0, PT, R11, 0x1, PT ;  /* 0x000000010b00780c */ /* 0x001fda0003f05270 */
[----:B------:R-:W0:Y:S02]  /*d970*/  @P0 LDC.64 R8, c[0x0][0x420] ;  /* 0x00010800ff080b82 */ /* 0x000e240000000a00 */
[----:B0-----:R-:W-:-:S04]  /*d980*/  @P0 IMAD.HI.U32 R10, R7, R8, RZ ;  /* 0x00000008070a0227 */ /* 0x001fc800078e00ff */
        /* <DEDUP_REMOVED lines=9> */
[----:B------:R-:W-:-:S04]  /*da20*/  LEA R10, P0, R8, R2, 0x2 ;  /* 0x00000002080a7211 */ /* 0x000fc800078010ff */
[----:B------:R-:W-:-:S05]  /*da30*/  LEA.HI.X R11, R8, R3, R9, 0x2, P0 ;  /* 0x00000003080b7211 */ /* 0x000fca00000f1409 */
[----:B------:R0:W5:Y:S04]  /*da40*/  LDG.E R9, desc[UR38][R10.64] ;  /* 0x000000260a097981 */ /* 0x000168000c1e1900 */
.L_x_3618:
[----:B------:R-:W2:Y:S01]  /*da50*/  LDL R8, [R1] ;  /* 0x0000000001087983 */ /* 0x000ea20000100800 */
        /* <DEDUP_REMOVED lines=8> */
.L_x_3689:
        /* <DEDUP_REMOVED lines=11> */
.L_x_3620:
        /* <DEDUP_REMOVED lines=22> */
.L_x_3617:
        /* <DEDUP_REMOVED lines=30> */
.L_x_3690:
[----:B------:R-:W-:Y:S05]  /*ded0*/  BSYNC B0 ;  /* 0x0000000000007941 */ /* 0x000fea0003800000 */
.L_x_3621:
        /* <DEDUP_REMOVED lines=11> */
.L_x_3691:
        /* <DEDUP_REMOVED lines=11> */
.L_x_3626:
[----:B0-----:R-:W2:Y:S01]  /*e040*/  LDL R6, [R1] ;  /* 0x0000000001067983 */ /* 0x001ea20000100800 */
        /* <DEDUP_REMOVED lines=36> */
.L_x_3624:
[----:B------:R-:W-:Y:S05]  /*e290*/  BSYNC B0 ;  /* 0x0000000000007941 */ /* 0x000fea0003800000 */
.L_x_3623:
[----:B------:R-:W2:Y:S01]  /*e2a0*/  LDL R7, [R1+0x14] ;  /* 0x0000140001077983 */ /* 0x000ea20000100800 */
[----:B------:R-:W-:Y:S01]  /*e2b0*/  BSSY B0, `(.L_x_3627) ;  /* 0x000016a000007945 */ /* 0x000fe20003800000 */
[----:B--2---:R-:W-:-:S13]  /*e2c0*/  ISETP.GE.AND P0, PT, R7, 0x2, PT ;  /* 0x000000020700780c */ /* 0x004fda0003f06270 */
[----:B------:R-:W-:Y:S05]  /*e2d0*/  @!P0 BRA `(.L_x_3628) ;  /* 0x00000014009c8947 */ /* 0x000fea0003800000 */
[C---:B0-----:R-:W-:Y:S01]  /*e2e0*/  LOP3.LUT R6, R7.reuse, 0x1, RZ, 0xc0, !PT ;  /* 0x0000000107067812 */ /* 0x041fe200078ec0ff */
[----:B------:R-:W-:Y:S01]  /*e2f0*/  VIADD R10, R7, 0xfffffffe ;  /* 0xfffffffe070a7836 */ /* 0x000fe20000000000 */
[----:B------:R-:W-:Y:S02]  /*e300*/  BSSY B1, `(.L_x_3629) ;  /* 0x000007a000017945 */ /* 0x000fe40003800000 */
[----:B------:R-:W-:Y:S01]  /*e310*/  ISETP.NE.U32.AND P0, PT, R6, 0x1, PT ;  /* 0x000000010600780c */ /* 0x000fe20003f05070 */
[----:B------:R-:W-:-:S12]  /*e320*/  IMAD.MOV.U32 R8, RZ, RZ, R10 ;  /* 0x000000ffff087224 */ /* 0x000fd800078e000a */
[----:B------:R-:W-:Y:S05]  /*e330*/  @!P0 BRA `(.L_x_3630) ;  /* 0x0000000400d88947 */ /* 0x000fea0003800000 */
        /* <DEDUP_REMOVED lines=11> */
[----:B------:R-:W-:Y:S01]  /*e3f0*/  ISETP.NE.U32.AND P0, PT, R2, RZ, PT ;  /* 0x000000ff0200720c */ /* 0x000fe20003f05070 */
[----:B------:R-:W-:-:S03]  /*e400*/  IMAD.MOV.U32 R11, RZ, RZ, R10 ;  /* 0x000000ffff0b7224 */ /* 0x000fc600078e000a */
        /* <DEDUP_REMOVED lines=20> */
.L_x_3633:
[----:B-1----:R-:W1:Y:S01]  /*e550*/  S2R R3, SR_CgaCtaId ;  /* 0x0000000000037919 */ /* 0x002e620000008800 */
[----:B------:R-:W-:-:S04]  /*e560*/  MOV R2, 0x400 ;  /* 0x0000040000027802 */ /* 0x000fc80000000f00 */
[----:B-1----:R-:W-:Y:S02]  /*e570*/  LEA R2, R3, R2, 0x18 ;  /* 0x0000000203027211 */ /* 0x002fe400078ec0ff */
[----:B------:R-:W-:-:S03]  /*e580*/  SHF.L.U32 R3, R12, 0x1f, RZ ;  /* 0x0000001f0c037819 */ /* 0x000fc600000006ff */
[----:B------:R-:W-:-:S04]  /*e590*/  IMAD R2, R13, 0x8, R2 ;  /* 0x000000080d027824 */ /* 0x000fc800078e0202 */
[----:B------:R-:W1:Y:S02]  /*e5a0*/  SYNCS.PHASECHK.TRANS64.TRYWAIT P0, [R2+URZ+0x22840], R3 ;  /* 0x02284003020075a7 */ /* 0x000e64000800017f */
[----:B-1----:R-:W-:Y:S05]  /*e5b0*/  @!P0 BRA `(.L_x_3634) ;  /* 0x0000002800808947 */ /* 0x002fea0003800000 */
.L_x_3692:
[----:B------:R-:W2:Y:S02]  /*e5c0*/  S2R R6, SR_TID.X ;  /* 0x0000000000067919 */ /* 0x000ea40000002100 */
[----:B--2---:R-:W-:-:S04]  /*e5d0*/  LOP3.LUT R6, R6, 0x7f, RZ, 0xc0, !PT ;  /* 0x0000007f06067812 */ /* 0x004fc800078ec0ff */
[----:B------:R-:W-:-:S13]  /*e5e0*/  ISETP.NE.AND P1, PT, R6, RZ, PT ;  /* 0x000000ff0600720c */ /* 0x000fda0003f25270 */
        /* <DEDUP_REMOVED lines=8> */
.L_x_3635:
[----:B------:R-:W2:Y:S01]  /*e670*/  LDL R6, [R1] ;  /* 0x0000000001067983 */ /* 0x000ea20000100800 */
[----:B------:R-:W-:-:S03]  /*e680*/  MOV R8, 0x400 ;  /* 0x0000040000087802 */ /* 0x000fc60000000f00 */
[----:B------:R-:W3:Y:S01]  /*e690*/  LDL R7, [R1+0x8] ;  /* 0x0000080001077983 */ /* 0x000ee20000100800 */
        /* <DEDUP_REMOVED lines=17> */
[----:B------:R-:W2:Y:S02]  /*e7b0*/  SYNCS.PHASECHK.TRANS64.TRYWAIT P0, [R2+URZ+0x22860], R3 ;  /* 0x02286003020075a7 */ /* 0x000ea4000800017f */
[----:B0-2---:R-:W-:Y:S05]  /*e7c0*/  @!P0 BRA `(.L_x_3636) ;  /* 0x0000002800108947 */ /* 0x005fea0003800000 */
.L_x_3693:
        /* <DEDUP_REMOVED lines=8> */
.L_x_3637:
[----:B01----:R-:W2:Y:S01]  /*e850*/  LDL R3, [R1] ;  /* 0x0000000001037983 */ /* 0x003ea20000100800 */
        /* <DEDUP_REMOVED lines=33> */
.L_x_3632:
[----:B------:R-:W-:Y:S05]  /*ea70*/  BSYNC B2 ;  /* 0x0000000000027941 */ /* 0x000fea0003800000 */
.L_x_3631:
[----:B------:R-:W2:Y:S02]  /*ea80*/  LDL.LU R2, [R1+0x14] ;  /* 0x0000140001027983 */ /* 0x000ea40000300800 */
[----:B--2---:R-:W-:-:S07]  /*ea90*/  VIADD R8, R2, 0xfffffffd ;  /* 0xfffffffd02087836 */ /* 0x004fce0000000000 */
.L_x_3630:
[----:B------:R-:W-:Y:S05]  /*eaa0*/  BSYNC B1 ;  /* 0x0000000000017941 */ /* 0x000fea0003800000 */
.L_x_3629:
[----:B------:R-:W-:-:S13]  /*eab0*/  ISETP.NE.AND P0, PT, R10, RZ, PT ;  /* 0x000000ff0a00720c */ /* 0x000fda0003f05270 */
[----:B------:R-:W-:Y:S05]  /*eac0*/  @!P0 BRA `(.L_x_3628) ;  /* 0x0000000c00a08947 */ /* 0x000fea0003800000 */
.L_x_3652:
[----:B------:R-:W2:Y:S04]  /*ead0*/  LDL.LU R3, [R1] ;  /* 0x0000000001037983 */ /* 0x000ea80000300800 */
[----:B------:R-:W3:Y:S01]  /*eae0*/  LDL.LU R2, [R1+0x4] ;  /* 0x0000040001027983 */ /* 0x000ee20000300800 */
[----:B------:R-:W-:Y:S05]  /*eaf0*/  YIELD ;  /* 0x0000000000007946 */ /* 0x000fea0003800000 */
[----:B------:R-:W-:Y:S01]  /*eb00*/  BSSY B1, `(.L_x_3638) ;  /* 0x000006e000017945 */ /* 0x000fe20003800000 */
[----:B--2---:R-:W-:-:S05]  /*eb10*/  VIADD R10, R3, 0x1 ;  /* 0x00000001030a7836 */ /* 0x004fca0000000000 */
[----:B------:R-:W-:-:S04]  /*eb20*/  ISETP.NE.AND P0, PT, R10, 0x2, PT ;  /* 0x000000020a00780c */ /* 0x000fc80003f05270 */
[----:B0-----:R-:W-:Y:S02]  /*eb30*/  SEL R11, RZ, 0x1, P0 ;  /* 0x00000001ff0b7807 */ /* 0x001fe40000000000 */
[----:B------:R-:W-:Y:S02]  /*eb40*/  SEL R10, R10, RZ, P0 ;  /* 0x000000ff0a0a7207 */ /* 0x000fe40000000000 */
[----:B---3--:R-:W-:Y:S01]  /*eb50*/  LOP3.LUT R11, R2, R11, RZ, 0x3c, !PT ;  /* 0x0000000b020b7212 */ /* 0x008fe200078e3cff */
[----:B------:R-:W-:Y:S06]  /*eb60*/  @!P6 BRA `(.L_x_3639) ;  /* 0x00000004009ce947 */ /* 0x000fec0003800000 */
[----:B------:R-:W-:Y:S01]  /*eb70*/  ULDC.64 UR4, c[0x0][0x3f8] ;  /* 0x0000fe0000047ab9 */ /* 0x000fe20000000a00 */
[----:B0-----:R-:W-:Y:S01]  /*eb80*/  IMAD.MOV.U32 R12, RZ, RZ, R8 ;  /* 0x000000ffff0c7224 */ /* 0x001fe200078e0008 */
[----:B------:R-:W-:-:S04]  /*eb90*/  ISETP.NE.U32.AND P0, PT, RZ, UR4, PT ;  /* 0x00000004ff007c0c */ /* 0x000fc8000bf05070 */
[----:B------:R-:W-:-:S13]  /*eba0*/  ISETP.NE.AND.EX P0, PT, RZ, UR5, PT, P0 ;  /* 0x00000005ff007c0c */ /* 0x000fda000bf05300 */
[----:B------:R-:W-:Y:S05]  /*ebb0*/  @!P0 BRA `(.L_x_3640) ;  /* 0x0000000000488947 */ /* 0x000fea0003800000 */
[----:B------:R-:W0:Y:S01]  /*ebc0*/  LDC R12, c[0x0][0x41c] ;  /* 0x00010700ff0c7b82 */ /* 0x000e220000000800 */
[----:B------:R-:W-:Y:S01]  /*ebd0*/  IMAD.MOV.U32 R9, RZ, RZ, R8 ;  /* 0x000000ffff097224 */ /* 0x000fe200078e0008 */
[----:B------:R-:W-:Y:S02]  /*ebe0*/  ULDC.64 UR6, c[0x0][0x408] ;  /* 0x0001020000067ab9 */ /* 0x000fe40000000a00 */
        /* <DEDUP_REMOVED lines=8> */
[----:B------:R-:W-:-:S05]  /*ec70*/  IMAD.WIDE.U32 R2, R0, UR6, R2 ;  /* 0x0000000600027c25 */ /* 0x000fca000f8e0002 */
[----:B------:R-:W-:Y:S02]  /*ec80*/  IADD3 R3, R7, R3, RZ ;  /* 0x0000000307037210 */ /* 0x000fe40007ffe0ff */
[----:B------:R-:W-:-:S04]  /*ec90*/  LEA R6, P0, R2, UR4, 0x2 ;  /* 0x0000000402067c11 */ /* 0x000fc8000f8010ff */
[----:B------:R-:W-:Y:S01]  /*eca0*/  LEA.HI.X R7, R2, UR5, R3, 0x2, P0 ;  /* 0x0000000502077c11 */ /* 0x000fe200080f1403 */
[----:B------:R-:W-:-:S04]  /*ecb0*/  IMAD.MOV R3, RZ, RZ, -R9 ;  /* 0x000000ffff037224 */ /* 0x000fc800078e0a09 */
[----:B------:R0:W5:Y:S01]  /*ecc0*/  LDG.E R9, desc[UR38][R6.64] ;  /* 0x0000002606097981 */ /* 0x000162000c1e1900 */
[----:B------:R-:W-:-:S07]  /*ecd0*/  IMAD R12, R12, R3, R8 ;  /* 0x000000030c0c7224 */ /* 0x000fce00078e0208 */
.L_x_3640:
[----:B------:R-:W1:Y:S01]  /*ece0*/  S2R R3, SR_CgaCtaId ;  /* 0x0000000000037919 */ /* 0x000e620000008800 */
[----:B------:R-:W-:-:S04]  /*ecf0*/  MOV R2, 0x400 ;  /* 0x0000040000027802 */ /* 0x000fc80000000f00 */
[----:B-1----:R-:W-:Y:S02]  /*ed00*/  LEA R2, R3, R2, 0x18 ;  /* 0x0000000203027211 */ /* 0x002fe400078ec0ff */
[----:B------:R-:W-:-:S03]  /*ed10*/  SHF.L.U32 R3, R11, 0x1f, RZ ;  /* 0x0000001f0b037819 */ /* 0x000fc600000006ff */
[----:B------:R-:W-:-:S04]  /*ed20*/  IMAD R2, R10, 0x8, R2 ;  /* 0x000000080a027824 */ /* 0x000fc800078e0202 */
[----:B------:R-:W1:Y:S02]  /*ed30*/  SYNCS.PHASECHK.TRANS64.TRYWAIT P0, [R2+URZ+0x22840], R3 ;  /* 0x02284003020075a7 */ /* 0x000e64000800017f */
[----:B-1----:R-:W-:Y:S05]  /*ed40*/  @!P0 BRA `(.L_x_3641) ;  /* 0x0000002000c48947 */ /* 0x002fea0003800000 */
.L_x_3694:
        /* <DEDUP_REMOVED lines=11> */
.L_x_3642:
        /* <DEDUP_REMOVED lines=21> */
.L_x_3695:
        /* <DEDUP_REMOVED lines=8> */
.L_x_3644:
        /* <DEDUP_REMOVED lines=33> */
.L_x_3639:
[----:B------:R-:W-:Y:S05]  /*f1e0*/  BSYNC B1 ;  /* 0x0000000000017941 */ /* 0x000fea0003800000 */
.L_x_3638:
[----:B------:R-:W-:Y:S01]  /*f1f0*/  VIADD R10, R10, 0x1 ;  /* 0x000000010a0a7836 */ /* 0x000fe20000000000 */
[----:B------:R-:W-:Y:S04]  /*f200*/  BSSY B1, `(.L_x_3645) ;  /* 0x0000070000017945 */ /* 0x000fe80003800000 */
[----:B------:R-:W-:-:S04]  /*f210*/  ISETP.NE.AND P0, PT, R10, 0x2, PT ;  /* 0x000000020a00780c */ /* 0x000fc80003f05270 */
[----:B------:R-:W-:Y:S02]  /*f220*/  SEL R2, RZ, 0x1, P0 ;  /* 0x00000001ff027807 */ /* 0x000fe40000000000 */
[----:B0-----:R-:W-:Y:S02]  /*f230*/  SEL R12, R10, RZ, P0 ;  /* 0x000000ff0a0c7207 */ /* 0x001fe40000000000 */
        /* <DEDUP_REMOVED lines=9> */
[----:B------:R-:W1:Y:S01]  /*f2d0*/  LDC R7, c[0x0][0x41c] ;  /* 0x00010700ff077b82 */ /* 0x000e620000000800 */
[----:B------:R-:W-:Y:S01]  /*f2e0*/  ULDC.64 UR6, c[0x0][0x408] ;  /* 0x0001020000067ab9 */ /* 0x000fe20000000a00 */
[----:B-1----:R-:W-:-:S13]  /*f2f0*/  ISETP.NE.AND P0, PT, R7, 0x1, PT ;  /* 0x000000010700780c */ /* 0x002fda0003f05270 */
[----:B------:R-:W1:Y:S02]  /*f300*/  @P0 LDC.64 R2, c[0x0][0x420] ;  /* 0x00010800ff020b82 */ /* 0x000e640000000a00 */
[----:B-1----:R-:W-:Y:S01]  /*f310*/  @P0 IMAD.HI.U32 R6, R10, R2, RZ ;  /* 0x000000020a060227 */ /* 0x002fe200078e00ff */
        /* <DEDUP_REMOVED lines=12> */
.L_x_3647:
[----:B------:R-:W2:Y:S01]  /*f3e0*/  S2R R3, SR_CgaCtaId ;  /* 0x0000000000037919 */ /* 0x000ea20000008800 */
[----:B------:R-:W-:-:S04]  /*f3f0*/  MOV R2, 0x400 ;  /* 0x0000040000027802 */ /* 0x000fc80000000f00 */
[----:B--2---:R-:W-:Y:S02]  /*f400*/  LEA R2, R3, R2, 0x18 ;  /* 0x0000000203027211 */ /* 0x004fe400078ec0ff */
[----:B------:R-:W-:-:S03]  /*f410*/  SHF.L.U32 R3, R11, 0x1f, RZ ;  /* 0x0000001f0b037819 */ /* 0x000fc600000006ff */
[----:B------:R-:W-:-:S04]  /*f420*/  IMAD R2, R12, 0x8, R2 ;  /* 0x000000080c027824 */ /* 0x000fc800078e0202 */
[----:B------:R-:W2:Y:S02]  /*f430*/  SYNCS.PHASECHK.TRANS64.TRYWAIT P0, [R2+URZ+0x22840], R3 ;  /* 0x02284003020075a7 */ /* 0x000ea4000800017f */
[----:B--2---:R-:W-:Y:S05]  /*f440*/  @!P0 BRA `(.L_x_3648) ;  /* 0x0000001c002c8947 */ /* 0x004fea0003800000 */
.L_x_3696:
        /* <DEDUP_REMOVED lines=11> */
.L_x_3649:
[----:B------:R-:W3:Y:S01]  /*f500*/  LDL R6, [R1] ;  /* 0x0000000001067983 */ /* 0x000ee20000100800 */
        /* <DEDUP_REMOVED lines=21> */
.L_x_3697:
        /* <DEDUP_REMOVED lines=8> */
.L_x_3651:
        /* <DEDUP_REMOVED lines=34> */
.L_x_3646:
[----:B------:R-:W-:Y:S05]  /*f900*/  BSYNC B1 ;  /* 0x0000000000017941 */ /* 0x000fea0003800000 */
.L_x_3645:
[C---:B------:R-:W-:Y:S01]  /*f910*/  ISETP.GT.AND P0, PT, R8.reuse, 0x1, PT ;  /* 0x000000010800780c */ /* 0x040fe20003f04270 */
[----:B------:R-:W-:-:S05]  /*f920*/  VIADD R2, R8, 0xfffffffe ;  /* 0xfffffffe08027836 */ /* 0x000fca0000000000 */
[----:B------:R-:W-:-:S07]  /*f930*/  MOV R8, R2 ;  /* 0x0000000200087202 */ /* 0x000fce0000000f00 */
[----:B------:R-:W-:Y:S05]  /*f940*/  @P0 BRA `(.L_x_3652) ;  /* 0xfffffff000600947 */ /* 0x000fea000383ffff */
.L_x_3628:
[----:B------:R-:W-:Y:S05]  /*f950*/  BSYNC B0 ;  /* 0x0000000000007941 */ /* 0x000fea0003800000 */
.L_x_3627:
[----:B------:R-:W2:Y:S01]  /*f960*/  LDL.LU R3, [R1] ;  /* 0x0000000001037983 */ /* 0x000ea20000300800 */
        /* <DEDUP_REMOVED lines=8> */
[----:B------:R1:W-:Y:S01]  /*f9f0*/  STL [R1], R2 ;  /* 0x0000000201007387 */ /* 0x0003e20000100800 */
        /* <DEDUP_REMOVED lines=8> */
[----:B0-----:R-:W0:Y:S02]  /*fa80*/  S2R R6, SR_LTMASK ;  /* 0x0000000000067919 */ /* 0x001e240000003900 */
[----:B0-----:R-:W-:-:S04]  /*fa90*/  LOP3.LUT R6, R6, UR4, RZ, 0xc0, !PT ;  /* 0x0000000406067c12 */ /* 0x001fc8000f8ec0ff */
[----:B------:R-:W0:Y:S01]  /*faa0*/  POPC R7, R6 ;  /* 0x0000000600077309 */ /* 0x000e220000000000 */
[----:B--2---:R-:W0:Y:S02]  /*fab0*/  SHFL.IDX PT, R4, R3, R4, 0x1f ;  /* 0x00001f0403047589 */ /* 0x004e2400000e0000 */
[----:B0-----:R-:W-:-:S07]  /*fac0*/  IADD3 R16, R4, UR37, R7 ;  /* 0x0000002504107c10 */ /* 0x001fce000fffe007 */
.L_x_3654:
[----:B------:R-:W-:Y:S05]  /*fad0*/  BSYNC B0 ;  /* 0x0000000000007941 */ /* 0x000fea0003800000 */
.L_x_3653:
[----:B-1----:R-:W2:Y:S02]  /*fae0*/  LDL.LU R2, [R1+0x4] ;  /* 0x0000040001027983 */ /* 0x002ea40000300800 */
[----:B--2---:R-:W-:-:S05]  /*faf0*/  LOP3.LUT R2, R2, R0, RZ, 0x3c, !PT ;  /* 0x0000000002027212 */ /* 0x004fca00078e3cff */
[----:B------:R1:W-:Y:S02]  /*fb00*/  STL [R1+0x4], R2 ;  /* 0x0000040201007387 */ /* 0x0003e40000100800 */
.L_x_3610:
[----:B------:R-:W-:Y:S05]  /*fb10*/  BSYNC B6 ;  /* 0x0000000000067941 */ /* 0x000fea0003800000 */
.L_x_3608:
[----:B------:R-:W-:-:S03]  /*fb20*/  UMOV UR4, 0xffffffff ;  /* 0xffffffff00047882 */ /* 0x000fc60000000000 */
[----:B------:R-:W-:Y:S05]  /*fb30*/  BRA.DIV UR4, `(.L_x_3655) ;  /* 0x0000001604987947 */ /* 0x000fea000b800000 */
[----:B------:R2:W3:Y:S04]  /*fb40*/  SHFL.IDX PT, R4, R16, RZ, 0x1f ;  /* 0x00001fff10047589 */ /* 0x0004e800000e0000 */
[----:B------:R2:W4:Y:S02]  /*fb50*/  SHFL.IDX PT, R7, R16, 0x1, 0x1f ;  /* 0x00201f0010077f89 */ /* 0x00052400000e0000 */
.L_x_3701:
[----:B------:R-:W0:Y:S01]  /*fb60*/  S2R R0, SR_TID.X ;  /* 0x0000000000007919 */ /* 0x000e220000002100 */
        /* <DEDUP_REMOVED lines=9> */
[----:B-1----:R-:W0:Y:S02]  /*fc00*/  LDC.64 R2, c[0x0][0xc58] ;  /* 0x00031600ff027b82 */ /* 0x002e240000000a00 */
[----:B0-----:R-:W-:-:S05]  /*fc10*/  IMAD.WIDE R2, R5, 0x4, R2 ;  /* 0x0000000405027825 */ /* 0x001fca00078e0202 */
[----:B------:R0:W5:Y:S02]  /*fc20*/  LDG.E R17, desc[UR38][R2.64] ;  /* 0x0000002602117981 */ /* 0x000164000c1e1900 */
.L_x_3657:
[----:B------:R-:W-:Y:S05]  /*fc30*/  BSYNC B0 ;  /* 0x0000000000007941 */ /* 0x000fea0003800000 */
.L_x_3656:
        /* <DEDUP_REMOVED lines=23> */
.L_x_3709:
[----:B------:R-:W-:Y:S02]  /*fdb0*/  ULDC UR4, c[0x0][0xc10] ;  /* 0x0003040000047ab9 */ /* 0x000fe40000000800 */
[----:B------:R-:W-:-:S04]  /*fdc0*/  IMAD.U32 R5, RZ, RZ, UR4 ;  /* 0x00000004ff057e24 */ /* 0x000fc8000f8e00ff */
[----:B-1----:R-:W-:-:S04]  /*fdd0*/  IMAD R14, R14, R5, RZ ;  /* 0x000000050e0e7224 */ /* 0x002fc800078e02ff */
[----:B----4-:R-:W-:-:S05]  /*fde0*/  IMAD.IADD R7, R7, 0x1, R14 ;  /* 0x0000000107077824 */ /* 0x010fca00078e020e */
[----:B---3--:R-:W-:-:S13]  /*fdf0*/  ISETP.GT.AND P0, PT, R7, R4, PT ;  /* 0x000000040700720c */ /* 0x008fda0003f04270 */
[----:B------:R-:W-:Y:S05]  /*fe00*/  @P0 BRA `(.L_x_3659) ;  /* 0x0000000000b40947 */ /* 0x000fea0003800000 */
[----:B------:R-:W1:Y:S02]  /*fe10*/  LDC R0, c[0x0][0xc14] ;  /* 0x00030500ff007b82 */ /* 0x000e640000000800 */
.L_x_3664:
[----:B------:R-:W-:-:S05]  /*fe20*/  VIADD R19, R19, 0x1f ;  /* 0x0000001f13137836 */ /* 0x000fca0000000000 */
[----:B-1----:R-:W-:-:S13]  /*fe30*/  ISETP.GE.AND P0, PT, R19, R0, PT ;  /* 0x000000001300720c */ /* 0x002fda0003f06270 */
[----:B------:R-:W-:Y:S05]  /*fe40*/  @P0 BRA `(.L_x_3660) ;  /* 0x0000000400ec0947 */ /* 0x000fea0003800000 */
[----:B0-----:R-:W0:Y:S01]  /*fe50*/  S2R R2, SR_TID.X ;  /* 0x0000000000027919 */ /* 0x001e220000002100 */
[----:B------:R-:W-:Y:S01]  /*fe60*/  BSSY B0, `(.L_x_3661) ;  /* 0x000000a000007945 */ /* 0x000fe20003800000 */
[----:B------:R-:W-:Y:S02]  /*fe70*/  MOV R17, RZ ;  /* 0x000000ff00117202 */ /* 0x000fe40000000f00 */
        /* <DEDUP_REMOVED lines=8> */
.L_x_3662:
[----:B------:R-:W-:Y:S05]  /*ff00*/  BSYNC B0 ;  /* 0x0000000000007941 */ /* 0x000fea0003800000 */
.L_x_3661:
        /* <DEDUP_REMOVED lines=23> */
.L_x_3717:
[----:B------:R-:W-:Y:S02]  /*10080*/  ULDC UR4, c[0x0][0xc10] ;  /* 0x0003040000047ab9 */ /* 0x000fe40000000800 */
[----:B------:R-:W-:-:S04]  /*10090*/  IMAD.U32 R5, RZ, RZ, UR4 ;  /* 0x00000004ff057e24 */ /* 0x000fc8000f8e00ff */
[----:B-1----:R-:W-:-:S05]  /*100a0*/  IMAD R14, R14, R5, RZ ;  /* 0x000000050e0e7224 */ /* 0x002fca00078e02ff */
[----:B------:R-:W-:-:S04]  /*100b0*/  IADD3 R7, R14, R7, RZ ;  /* 0x000000070e077210 */ /* 0x000fc80007ffe0ff */
[----:B------:R-:W-:-:S13]  /*100c0*/  ISETP.GT.AND P0, PT, R7, R4, PT ;  /* 0x000000040700720c */ /* 0x000fda0003f04270 */
[----:B------:R-:W-:Y:S05]  /*100d0*/  @!P0 BRA `(.L_x_3664) ;  /* 0xfffffffc00508947 */ /* 0x000fea000383ffff */
.L_x_3659:
        /* <DEDUP_REMOVED lines=8> */
.L_x_3721:
[----:B------:R-:W-:Y:S01]  /*10160*/  ISETP.NE.AND P0, PT, R3, RZ, PT ;  /* 0x000000ff0300720c */ /* 0x000fe20003f05270 */
[----:B------:R-:W-:-:S12]  /*10170*/  IMAD.MOV.U32 R7, RZ, RZ, RZ ;  /* 0x000000ffff077224 */ /* 0x000fd800078e00ff */
[----:B------:R-:W-:Y:S05]  /*10180*/  @!P0 BRA `(.L_x_3666) ;  /* 0x0000000000108947 */ /* 0x000fea0003800000 */
[----:B------:R-:W-:Y:S01]  /*10190*/  UMOV UR4, 0xffffffff ;  /* 0xffffffff00047882 */ /* 0x000fe20000000000 */
[----:B------:R-:W-:Y:S02]  /*101a0*/  VIADD R12, R6, 0xffffffff ;  /* 0xffffffff060c7836 */ /* 0x000fe40000000000 */
[----:B------:R-:W-:Y:S05]  /*101b0*/  BRA.DIV UR4, `(.L_x_3667) ;  /* 0x0000001a042c7947 */ /* 0x000fea000b800000 */
[----:B------:R3:W4:Y:S02]  /*101c0*/  SHFL.IDX PT, R7, R2, R12, 0x1f ;  /* 0x00001f0c02077589 */ /* 0x00072400000e0000 */
.L_x_3666:
[----:B0--3--:R-:W0:Y:S01]  /*101d0*/  LDC.64 R2, c[0x0][0xc68] ;  /* 0x00031a00ff027b82 */ /* 0x009e220000000a00 */
[----:B------:R-:W-:-:S04]  /*101e0*/  IMAD.IADD R19, R6, 0x1, R19 ;  /* 0x0000000106137824 */ /* 0x000fc800078e0213 */
[----:B0-----:R-:W-:-:S05]  /*101f0*/  IMAD.WIDE R2, R19, 0x4, R2 ;  /* 0x0000000413027825 */ /* 0x001fca00078e0202 */
[----:B------:R0:W1:Y:S01]  /*10200*/  LDG.E R8, desc[UR38][R2.64] ;  /* 0x0000002602087981 */ /* 0x000062000c1e1900 */
[----:B----4-:R-:W-:-:S04]  /*10210*/  IMAD R16, R7, R5, R16 ;  /* 0x0000000507107224 */ /* 0x010fc800078e0210 */
[----:B------:R-:W-:Y:S01]  /*10220*/  IMAD.IADD R7, R4, 0x1, -R16 ;  /* 0x0000000104077824 */ /* 0x000fe200078e0a10 */
[----:B0-----:R-:W-:Y:S01]  /*10230*/  MOV R2, RZ ;  /* 0x000000ff00027202 */ /* 0x001fe20000000f00 */
        /* <DEDUP_REMOVED lines=22> */
[----:B------:R-:W-:Y:S02]  /*103a0*/  @!P0 IADD3 R9, -R9, RZ, RZ ;  /* 0x000000ff09098210 */ /* 0x000fe40007ffe1ff */
        /* <DEDUP_REMOVED lines=37> */
.L_x_3660:
[----:B------:R-:W-:Y:S01]  /*10600*/  UMOV UR4, URZ ;  /* 0x0000003f00047c82 */ /* 0x000fe20008000000 */
[----:B------:R-:W-:Y:S01]  /*10610*/  UMOV UR5, URZ ;  /* 0x0000003f00057c82 */ /* 0x000fe20008000000 */
[----:B------:R-:W-:Y:S01]  /*10620*/  ULDC UR6, c[0x0][0xc14] ;  /* 0x0003050000067ab9 */ /* 0x000fe20000000800 */
[----:B--2---:R-:W-:Y:S01]  /*10630*/  MOV R16, R4 ;  /* 0x0000000400107202 */ /* 0x004fe20000000f00 */
[----:B------:R-:W-:Y:S02]  /*10640*/  IMAD.U32 R17, RZ, RZ, UR4 ;  /* 0x00000004ff117e24 */ /* 0x000fe4000f8e00ff */
[----:B------:R-:W-:Y:S02]  /*10650*/  IMAD.U32 R18, RZ, RZ, UR5 ;  /* 0x00000005ff127e24 */ /* 0x000fe4000f8e00ff */
[----:B------:R-:W-:-:S07]  /*10660*/  IMAD.U32 R19, RZ, RZ, UR6 ;  /* 0x00000006ff137e24 */ /* 0x000fce000f8e00ff */
.L_x_3668:
        /* <DEDUP_REMOVED lines=12> */
.L_x_3604:
        /* <DEDUP_REMOVED lines=12> */
.L_x_3724:
[----:B------:R-:W-:Y:S05]  /*107f0*/  BSYNC B0 ;  /* 0x0000000000007941 */ /* 0x000fea0003800000 */
.L_x_3670:
[----:B------:R-:W-:-:S03]  /*10800*/  UMOV UR4, 0xffffffff ;  /* 0xffffffff00047882 */ /* 0x000fc60000000000 */
[----:B------:R-:W-:Y:S05]  /*10810*/  BRA.DIV UR4, `(.L_x_3672) ;  /* 0x0000001204d07947 */ /* 0x000fea000b800000 */
[----:B------:R-:W2:Y:S02]  /*10820*/  S2R R2, SR_TID.X ;  /* 0x0000000000027919 */ /* 0x000ea40000002100 */
[----:B--2---:R-:W-:-:S04]  /*10830*/  SHF.R.U32.HI R2, RZ, 0x5, R2 ;  /* 0x00000005ff027819 */ /* 0x004fc80000011602 */
[----:B------:R-:W-:-:S05]  /*10840*/  LOP3.LUT R2, R2, 0x3, RZ, 0xc0, !PT ;  /* 0x0000000302027812 */ /* 0x000fca00078ec0ff */
[----:B------:R2:W3:Y:S02]  /*10850*/  SHFL.IDX PT, R14, R2, RZ, 0x1f ;  /* 0x00001fff020e7589 */ /* 0x0004e400000e0000 */
.L_x_3727:
[----:B---3--:R-:W-:Y:S01]  /*10860*/  ISETP.NE.AND P0, PT, R14, RZ, PT ;  /* 0x000000ff0e00720c */ /* 0x008fe20003f05270 */
[----:B------:R-:W-:-:S12]  /*10870*/  BSSY B0, `(.L_x_3673) ;  /* 0x0000027000007945 */ /* 0x000fd80003800000 */
[----:B------:R-:W-:Y:S05]  /*10880*/  @P0 BRA `(.L_x_3674) ;  /* 0x0000000000940947 */ /* 0x000fea0003800000 */
[----:B------:R-:W-:-:S03]  /*10890*/  UMOV UR4, 0xffffffff ;  /* 0xffffffff00047882 */ /* 0x000fc60000000000 */
[----:B------:R-:W-:Y:S05]  /*108a0*/  BRA.DIV UR4, `(.L_x_3675) ;  /* 0x0000001204e07947 */ /* 0x000fea000b800000 */
[----:B------:R-:W-:-:S13]  /*108b0*/  ELECT P6, URZ, PT ;  /* 0x00000000003f782f */ /* 0x000fda00038c0000 */
.L_x_3730:
[----:B------:R-:W-:Y:S05]  /*108c0*/  @!P6 BRA `(.L_x_3674) ;  /* 0x000000000084e947 */ /* 0x000fea0003800000 */
[----:B------:R-:W-:-:S06]  /*108d0*/  ULOP3.LUT UR4, UR36, 0x2, URZ, 0xfc, !UPT ;  /* 0x0000000224047892 */ /* 0x000fcc000f8efc3f */
[----:B--2---:R-:W-:-:S04]  /*108e0*/  MOV R2, UR4 ;  /* 0x0000000400027c02 */ /* 0x004fc80008000f00 */
[----:B------:R-:W-:-:S13]  /*108f0*/  ISETP.NE.AND P2, PT, R2, 0x3, PT ;  /* 0x000000030200780c */ /* 0x000fda0003f45270 */
[----:B------:R-:W-:Y:S05]  /*10900*/  @!P2 BRA `(.L_x_3676) ;  /* 0x000000000004a947 */ /* 0x000fea0003800000 */
[----:B------:R-:W-:Y:S01]  /*10910*/  BPT.TRAP 0x1 ;  /* 0x000000040000795c */ /* 0x000fe20000300000 */
.L_x_3676:
        /* <DEDUP_REMOVED lines=14> */
.L_x_3731:
[----:B------:R-:W2:Y:S02]  /*10a00*/  SYNCS.PHASECHK.TRANS64.TRYWAIT P0, [R7+URZ], R2 ;  /* 0x00000002070075a7 */ /* 0x000ea4000800017f */
[----:B--2---:R-:W-:Y:S05]  /*10a10*/  @!P0 BRA `(.L_x_3678) ;  /* 0x0000001000b88947 */ /* 0x004fea0003800000 */
.L_x_3732:
[----:B------:R-:W-:Y:S05]  /*10a20*/  @!P2 BRA `(.L_x_3679) ;  /* 0x000000000004a947 */ /* 0x000fea0003800000 */
[----:B------:R-:W-:Y:S01]  /*10a30*/  BPT.TRAP 0x1 ;  /* 0x000000040000795c */ /* 0x000fe20000300000 */
.L_x_3679:
[----:B------:R-:W3:Y:S01]  /*10a40*/  LDL.LU R4, [R1] ;  /* 0x0000000001047983 */ /* 0x000ee20000300800 */
[----:B------:R-:W-:-:S05]  /*10a50*/  VIADD R0, R0, 0x22860 ;  /* 0x0002286000007836 */ /* 0x000fca0000000000 */
[----:B---3--:R-:W-:-:S04]  /*10a60*/  LEA R4, R4, R0, 0x3 ;  /* 0x0000000004047211 */ /* 0x008fc800078e18ff */
[----:B------:R-:W3:Y:S02]  /*10a70*/  SYNCS.PHASECHK.TRANS64.TRYWAIT P0, [R4+URZ], R5 ;  /* 0x00000005040075a7 */ /* 0x000ee4000800017f */
[----:B---3--:R-:W-:Y:S05]  /*10a80*/  @!P0 BRA `(.L_x_3680) ;  /* 0x0000001000b08947 */ /* 0x008fea0003800000 */
.L_x_3733:
[----:B------:R-:W-:-:S07]  /*10a90*/  IMAD R3, R3, 0x8, R0 ;  /* 0x0000000803037824 */ /* 0x000fce00078e0200 */
.L_x_3681:
[----:B----4-:R4:W0:Y:S02]  /*10aa0*/  SYNCS.PHASECHK.TRANS64.TRYWAIT P0, [R3+URZ], R2 ;  /* 0x00000002030075a7 */ /* 0x010824000800017f */
[----:B0-----:R-:W-:Y:S05]  /*10ab0*/  @!P0 NANOSLEEP.SYNCS 0x989680 ;  /* 0x009896800000895d */ /* 0x001fea0003900000 */
[----:B------:R-:W0:Y:S02]  /*10ac0*/  @!P0 SYNCS.PHASECHK.TRANS64 P0, [R3+URZ], R2 ;  /* 0x00000002030085a7 */ /* 0x000e24000800007f */
[----:B0-----:R-:W-:Y:S05]  /*10ad0*/  @!P0 BRA `(.L_x_3681) ;  /* 0xfffffffc00f08947 */ /* 0x001fea000383ffff */
.L_x_3674:
[----:B------:R-:W-:Y:S05]  /*10ae0*/  BSYNC B0 ;  /* 0x0000000000007941 */ /* 0x000fea0003800000 */
.L_x_3673:
[----:B------:R-:W-:Y:S05]  /*10af0*/  EXIT ;  /* 0x000000000000794d */ /* 0x000fea0003800000 */
.L_x_3548:
[----:B0-----:R0:W1:Y:S02]  /*10b00*/  SYNCS.PHASECHK.TRANS64.TRYWAIT P0, [R7+URZ+0x22800], R0 ;  /* 0x02280000070075a7 */ /* 0x001064000800017f */
[----:B-1----:R-:W-:Y:S05]  /*10b10*/  @!P0 NANOSLEEP.SYNCS 0x989680 ;  /* 0x009896800000895d */ /* 0x002fea0003900000 */
[----:B------:R-:W1:Y:S02]  /*10b20*/  @!P0 SYNCS.PHASECHK.TRANS64 P0, [R7+URZ+0x22800], R0 ;  /* 0x02280000070085a7 */ /* 0x000e64000800007f */
[----:B-1----:R-:W-:Y:S05]  /*10b30*/  @!P0 BRA `(.L_x_3548) ;  /* 0xfffffffc00f08947 */ /* 0x002fea000383ffff */
[----:B------:R-:W-:Y:S05]  /*10b40*/  BRA `(.L_x_3682) ;  /* 0xffffff0c00ac7947 */ /* 0x000fea000383ffff */
.L_x_3552:
[----:B-1----:R1:W2:Y:S02]  /*10b50*/  SYNCS.PHASECHK.TRANS64.TRYWAIT P1, [R6+URZ+0x22830], R11 ;  /* 0x0228300b060075a7 */ /* 0x0022a4000802017f */
[----:B--2---:R-:W-:Y:S05]  /*10b60*/  @!P1 NANOSLEEP.SYNCS 0x989680 ;  /* 0x009896800000995d */ /* 0x004fea0003900000 */
[----:B------:R-:W2:Y:S02]  /*10b70*/  @!P1 SYNCS.PHASECHK.TRANS64 P1, [R6+URZ+0x22830], R11 ;  /* 0x0228300b060095a7 */ /* 0x000ea4000802007f */
[----:B--2---:R-:W-:Y:S05]  /*10b80*/  @!P1 BRA `(.L_x_3552) ;  /* 0xfffffffc00f09947 */ /* 0x004fea000383ffff */
[----:B------:R-:W-:Y:S05]  /*10b90*/  BRA `(.L_x_3551) ;  /* 0xffffff0c00d87947 */ /* 0x000fea000383ffff */
.L_x_3556:
[----:B-1----:R1:W2:Y:S02]  /*10ba0*/  SYNCS.PHASECHK.TRANS64.TRYWAIT P2, [R6+URZ+0x22850], R11 ;  /* 0x0228500b060075a7 */ /* 0x0022a4000804017f */
[----:B--2---:R-:W-:Y:S05]  /*10bb0*/  @!P2 NANOSLEEP.SYNCS 0x989680 ;  /* 0x009896800000a95d */ /* 0x004fea0003900000 */
[----:B------:R-:W2:Y:S02]  /*10bc0*/  @!P2 SYNCS.PHASECHK.TRANS64 P2, [R6+URZ+0x22850], R11 ;  /* 0x0228500b0600a5a7 */ /* 0x000ea4000804007f */
[----:B--2---:R-:W-:Y:S05]  /*10bd0*/  @!P2 BRA `(.L_x_3556) ;  /* 0xfffffffc00f0a947 */ /* 0x004fea000383ffff */
[----:B------:R-:W-:Y:S05]  /*10be0*/  BRA `(.L_x_3555) ;  /* 0xffffff2c00447947 */ /* 0x000fea000383ffff */
.L_x_3561:
[----:B-1----:R-:W-:-:S04]  /*10bf0*/  IMAD.U32 R5, RZ, RZ, UR26 ;  /* 0x0000001aff057e24 */ /* 0x002fc8000f8e00ff */
[----:B------:R1:W2:Y:S03]  /*10c00*/  SYNCS.PHASECHK.TRANS64.TRYWAIT P2, [R5+URZ+0x22830], R6 ;  /* 0x02283006050075a7 */ /* 0x0002a6000804017f */
[----:B--2---:R-:W-:Y:S05]  /*10c10*/  @!P2 NANOSLEEP.SYNCS 0x989680 ;  /* 0x009896800000a95d */ /* 0x004fea0003900000 */
[----:B------:R-:W2:Y:S02]  /*10c20*/  @!P2 SYNCS.PHASECHK.TRANS64 P2, [R5+URZ+0x22830], R6 ;  /* 0x022830060500a5a7 */ /* 0x000ea4000804007f */
[----:B--2---:R-:W-:Y:S05]  /*10c30*/  @!P2 BRA `(.L_x_3561) ;  /* 0xfffffffc00eca947 */ /* 0x004fea000383ffff */
[----:B------:R-:W-:Y:S05]  /*10c40*/  BRA `(.L_x_3560) ;  /* 0xffffff3000687947 */ /* 0x000fea000383ffff */
.L_x_3565:
[----:B--2---:R2:W3:Y:S02]  /*10c50*/  SYNCS.PHASECHK.TRANS64.TRYWAIT P2, [R177+URZ+0x22850], R6 ;  /* 0x02285006b10075a7 */ /* 0x0044e4000804017f */
[----:B---3--:R-:W-:Y:S05]  /*10c60*/  @!P2 NANOSLEEP.SYNCS 0x989680 ;  /* 0x009896800000a95d */ /* 0x008fea0003900000 */
[----:B------:R-:W3:Y:S02]  /*10c70*/  @!P2 SYNCS.PHASECHK.TRANS64 P2, [R177+URZ+0x22850], R6 ;  /* 0x02285006b100a5a7 */ /* 0x000ee4000804007f */
[----:B---3--:R-:W-:Y:S05]  /*10c80*/  @!P2 BRA `(.L_x_3565) ;  /* 0xfffffffc00f0a947 */ /* 0x008fea000383ffff */
[----:B------:R-:W-:Y:S05]  /*10c90*/  BRA `(.L_x_3564) ;  /* 0xffffff5400b87947 */ /* 0x000fea000383ffff */
.L_x_3571:
[----:B-1----:R-:W-:-:S04]  /*10ca0*/  IMAD.U32 R5, RZ, RZ, UR25 ;  /* 0x00000019ff057e24 */ /* 0x002fc8000f8e00ff */
[----:B------:R1:W2:Y:S03]  /*10cb0*/  SYNCS.PHASECHK.TRANS64.TRYWAIT P2, [R5+URZ+0x22830], R6 ;  /* 0x02283006050075a7 */ /* 0x0002a6000804017f */
[----:B--2---:R-:W-:Y:S05]  /*10cc0*/  @!P2 NANOSLEEP.SYNCS 0x989680 ;  /* 0x009896800000a95d */ /* 0x004fea0003900000 */
[----:B------:R-:W2:Y:S02]  /*10cd0*/  @!P2 SYNCS.PHASECHK.TRANS64 P2, [R5+URZ+0x22830], R6 ;  /* 0x022830060500a5a7 */ /* 0x000ea4000804007f */
[----:B--2---:R-:W-:Y:S05]  /*10ce0*/  @!P2 BRA `(.L_x_3571) ;  /* 0xfffffffc00eca947 */ /* 0x004fea000383ffff */
[----:B------:R-:W-:Y:S05]  /*10cf0*/  BRA `(.L_x_3570) ;  /* 0xffffff5800c07947 */ /* 0x000fea000383ffff */
.L_x_3575:
[----:B-1----:R1:W2:Y:S02]  /*10d00*/  SYNCS.PHASECHK.TRANS64.TRYWAIT P2, [R197+URZ+0x22850], R6 ;  /* 0x02285006c50075a7 */ /* 0x0022a4000804017f */
[----:B--2---:R-:W-:Y:S05]  /*10d10*/  @!P2 NANOSLEEP.SYNCS 0x989680 ;  /* 0x009896800000a95d */ /* 0x004fea0003900000 */
[----:B------:R-:W2:Y:S02]  /*10d20*/  @!P2 SYNCS.PHASECHK.TRANS64 P2, [R197+URZ+0x22850], R6 ;  /* 0x02285006c500a5a7 */ /* 0x000ea4000804007f */
[----:B--2---:R-:W-:Y:S05]  /*10d30*/  @!P2 BRA `(.L_x_3575) ;  /* 0xfffffffc00f0a947 */ /* 0x004fea000383ffff */
[----:B------:R-:W-:Y:S05]  /*10d40*/  BRA `(.L_x_3574) ;  /* 0xffffff7800587947 */ /* 0x000fea000383ffff */
.L_x_3615:
[----:B------:R-:W0:Y:S01]  /*10d50*/  S2R R5, SR_TID.X ;  /* 0x0000000000057919 */ /* 0x000e220000002100 */
[----:B------:R-:W-:Y:S01]  /*10d60*/  BSSY B0, `(.L_x_3683) ;  /* 0x000000a000007945 */ /* 0x000fe20003800000 */
[----:B------:R-:W-:Y:S01]  /*10d70*/  IMAD.MOV.U32 R12, RZ, RZ, RZ ;  /* 0x000000ffff0c7224 */ /* 0x000fe200078e00ff */
[----:B------:R-:W-:Y:S01]  /*10d80*/  MOV R11, 0x1f ;  /* 0x0000001f000b7802 */ /* 0x000fe20000000f00 */
[----:B------:R-:W-:Y:S01]  /*10d90*/  IMAD.MOV.U32 R15, RZ, RZ, -0x1 ;  /* 0xffffffffff0f7424 */ /* 0x000fe200078e00ff */
[----:B0-----:R-:W-:-:S04]  /*10da0*/  SHF.R.U32.HI R5, RZ, 0x5, R5 ;  /* 0x00000005ff057819 */ /* 0x001fc80000011605 */
[----:B------:R-:W-:-:S05]  /*10db0*/  LOP3.LUT R5, R5, 0x3, RZ, 0xc0, !PT ;  /* 0x0000000305057812 */ /* 0x000fca00078ec0ff */
[----:B------:R-:W-:-:S07]  /*10dc0*/  IMAD.MOV.U32 R13, RZ, RZ, R5 ;  /* 0x000000ffff0d7224 */ /* 0x000fce00078e0005 */
[----:B------:R-:W-:Y:S05]  /*10dd0*/  WARPSYNC.COLLECTIVE R15, `(.L_x_3684) ;  /* 0x000000000f087348 */ /* 0x000fea0003c00000 */
[----:B------:R0:W1:Y:S02]  /*10de0*/  SHFL.IDX P6, R14, R13, R12, R11 ;  /* 0x0000000c0d0e7389 */ /* 0x00006400000c000b */
[----:B01----:R-:W-:Y:S01]  /*10df0*/  ENDCOLLECTIVE ;  /* 0x000000000000791b */ /* 0x003fe20003800000 */
.L_x_3684:
[----:B------:R-:W-:Y:S05]  /*10e00*/  BSYNC B0 ;  /* 0x0000000000007941 */ /* 0x000fea0003800000 */
.L_x_3683:
[----:B------:R-:W-:Y:S05]  /*10e10*/  BRA `(.L_x_3685) ;  /* 0xffffffc800a87947 */ /* 0x000fea000383ffff */
.L_x_3616:
[----:B------:R-:W-:Y:S01]  /*10e20*/  BSSY B0, `(.L_x_3686) ;  /* 0x0000006000007945 */ /* 0x000fe20003800000 */
[----:B------:R-:W-:-:S07]  /*10e30*/  IMAD.MOV.U32 R15, RZ, RZ, -0x1 ;  /* 0xffffffffff0f7424 */ /* 0x000fce00078e00ff */
[----:B------:R-:W-:Y:S05]  /*10e40*/  WARPSYNC.COLLECTIVE R15, `(.L_x_3687) ;  /* 0x000000000f0c7348 */ /* 0x000fea0003c00000 */
[----:B------:R-:W-:Y:S02]  /*10e50*/  ELECT P6, UR62, PT ;  /* 0x00000000003e782f */ /* 0x000fe400038c0000 */
[----:B------:R-:W-:Y:S01]  /*10e60*/  MOV R14, UR62 ;  /* 0x0000003e000e7c02 */ /* 0x000fe20008000f00 */
[----:B------:R-:W-:Y:S10]  /*10e70*/  ENDCOLLECTIVE ;  /* 0x000000000000791b */ /* 0x000ff40003800000 */
.L_x_3687:
[----:B------:R-:W-:Y:S05]  /*10e80*/  BSYNC B0 ;  /* 0x0000000000007941 */ /* 0x000fea0003800000 */
.L_x_3686:
[----:B------:R-:W-:Y:S05]  /*10e90*/  BRA `(.L_x_3688) ;  /* 0xffffffc800987947 */ /* 0x000fea000383ffff */
.L_x_3619:
[----:B0-----:R0:W1:Y:S02]  /*10ea0*/  SYNCS.PHASECHK.TRANS64.TRYWAIT P0, [R8+URZ+0x22840], R10 ;  /* 0x0228400a080075a7 */ /* 0x001064000800017f */
[----:B-1----:R-:W-:Y:S05]  /*10eb0*/  @!P0 NANOSLEEP.SYNCS 0x989680 ;  /* 0x009896800000895d */ /* 0x002fea0003900000 */
[----:B------:R-:W1:Y:S02]  /*10ec0*/  @!P0 SYNCS.PHASECHK.TRANS64 P0, [R8+URZ+0x22840], R10 ;  /* 0x0228400a080085a7 */ /* 0x000e64000800007f */
[----:B-1----:R-:W-:Y:S05]  /*10ed0*/  @!P0 BRA `(.L_x_3619) ;  /* 0xfffffffc00f08947 */ /* 0x002fea000383ffff */
[----:B------:R-:W-:Y:S05]  /*10ee0*/  BRA `(.L_x_3689) ;  /* 0xffffffc800fc7947 */ /* 0x000fea000383ffff */
.L_x_3622:
        /* <DEDUP_REMOVED lines=8> */
.L_x_3625:
[----:B0-----:R0:W1:Y:S02]  /*10f70*/  SYNCS.PHASECHK.TRANS64.TRYWAIT P0, [R11+URZ+0x22860], R6 ;  /* 0x022860060b0075a7 */ /* 0x001064000800017f */
[----:B-1----:R-:W-:Y:S05]  /*10f80*/  @!P0 NANOSLEEP.SYNCS 0x989680 ;  /* 0x009896800000895d */ /* 0x002fea0003900000 */
[----:B------:R-:W1:Y:S02]  /*10f90*/  @!P0 SYNCS.PHASECHK.TRANS64 P0, [R11+URZ+0x22860], R6 ;  /* 0x022860060b0085a7 */ /* 0x000e64000800007f */
[----:B-1----:R-:W-:Y:S05]  /*10fa0*/  @!P0 BRA `(.L_x_3625) ;  /* 0xfffffffc00f08947 */ /* 0x002fea000383ffff */
[----:B------:R-:W-:Y:S05]  /*10fb0*/  BRA `(.L_x_3691) ;  /* 0xffffffcc00f47947 */ /* 0x000fea000383ffff */
.L_x_3634:
[----:B-1----:R1:W2:Y:S02]  /*10fc0*/  SYNCS.PHASECHK.TRANS64.TRYWAIT P0, [R2+URZ+0x22840], R3 ;  /* 0x02284003020075a7 */ /* 0x0022a4000800017f */
[----:B--2---:R-:W-:Y:S05]  /*10fd0*/  @!P0 NANOSLEEP.SYNCS 0x989680 ;  /* 0x009896800000895d */ /* 0x004fea0003900000 */
[----:B------:R-:W2:Y:S02]  /*10fe0*/  @!P0 SYNCS.PHASECHK.TRANS64 P0, [R2+URZ+0x22840], R3 ;  /* 0x02284003020085a7 */ /* 0x000ea4000800007f */
[----:B--2---:R-:W-:Y:S05]  /*10ff0*/  @!P0 BRA `(.L_x_3634) ;  /* 0xfffffffc00f08947 */ /* 0x004fea000383ffff */
[----:B------:R-:W-:Y:S05]  /*11000*/  BRA `(.L_x_3692) ;  /* 0xffffffd4006c7947 */ /* 0x000fea000383ffff */
.L_x_3636:
[----:B0-----:R0:W2:Y:S02]  /*11010*/  SYNCS.PHASECHK.TRANS64.TRYWAIT P0, [R2+URZ+0x22860], R3 ;  /* 0x02286003020075a7 */ /* 0x0010a4000800017f */
[----:B--2---:R-:W-:Y:S05]  /*11020*/  @!P0 NANOSLEEP.SYNCS 0x989680 ;  /* 0x009896800000895d */ /* 0x004fea0003900000 */
[----:B------:R-:W2:Y:S02]  /*11030*/  @!P0 SYNCS.PHASECHK.TRANS64 P0, [R2+URZ+0x22860], R3 ;  /* 0x02286003020085a7 */ /* 0x000ea4000800007f */
[----:B--2---:R-:W-:Y:S05]  /*11040*/  @!P0 BRA `(.L_x_3636) ;  /* 0xfffffffc00f08947 */ /* 0x004fea000383ffff */
[----:B------:R-:W-:Y:S05]  /*11050*/  BRA `(.L_x_3693) ;  /* 0xffffffd400dc7947 */ /* 0x000fea000383ffff */
.L_x_3641:
[----:B-1----:R1:W2:Y:S02]  /*11060*/  SYNCS.PHASECHK.TRANS64.TRYWAIT P0, [R2+URZ+0x22840], R3 ;  /* 0x02284003020075a7 */ /* 0x0022a4000800017f */
[----:B--2---:R-:W-:Y:S05]  /*11070*/  @!P0 NANOSLEEP.SYNCS 0x989680 ;  /* 0x009896800000895d */ /* 0x004fea0003900000 */
[----:B------:R-:W2:Y:S02]  /*11080*/  @!P0 SYNCS.PHASECHK.TRANS64 P0, [R2+URZ+0x22840], R3 ;  /* 0x02284003020085a7 */ /* 0x000ea4000800007f */
[----:B--2---:R-:W-:Y:S05]  /*11090*/  @!P0 BRA `(.L_x_3641) ;  /* 0xfffffffc00f08947 */ /* 0x004fea000383ffff */
[----:B------:R-:W-:Y:S05]  /*110a0*/  BRA `(.L_x_3694) ;  /* 0xffffffdc00287947 */ /* 0x000fea000383ffff */
.L_x_3643:
[----:B0-----:R0:W2:Y:S02]  /*110b0*/  SYNCS.PHASECHK.TRANS64.TRYWAIT P1, [R2+URZ+0x22860], R3 ;  /* 0x02286003020075a7 */ /* 0x0010a4000802017f */
[----:B--2---:R-:W-:Y:S05]  /*110c0*/  @!P1 NANOSLEEP.SYNCS 0x989680 ;  /* 0x009896800000995d */ /* 0x004fea0003900000 */
[----:B------:R-:W2:Y:S02]  /*110d0*/  @!P1 SYNCS.PHASECHK.TRANS64 P1, [R2+URZ+0x22860], R3 ;  /* 0x02286003020095a7 */ /* 0x000ea4000802007f */
[----:B--2---:R-:W-:Y:S05]  /*110e0*/  @!P1 BRA `(.L_x_3643) ;  /* 0xfffffffc00f09947 */ /* 0x004fea000383ffff */
[----:B------:R-:W-:Y:S05]  /*110f0*/  BRA `(.L_x_3695) ;  /* 0xffffffdc00947947 */ /* 0x000fea000383ffff */
.L_x_3648:
[----:B--2---:R2:W3:Y:S02]  /*11100*/  SYNCS.PHASECHK.TRANS64.TRYWAIT P0, [R2+URZ+0x22840], R3 ;  /* 0x02284003020075a7 */ /* 0x0044e4000800017f */
[----:B---3--:R-:W-:Y:S05]  /*11110*/  @!P0 NANOSLEEP.SYNCS 0x989680 ;  /* 0x009896800000895d */ /* 0x008fea0003900000 */
[----:B------:R-:W3:Y:S02]  /*11120*/  @!P0 SYNCS.PHASECHK.TRANS64 P0, [R2+URZ+0x22840], R3 ;  /* 0x02284003020085a7 */ /* 0x000ee4000800007f */
[----:B---3--:R-:W-:Y:S05]  /*11130*/  @!P0 BRA `(.L_x_3648) ;  /* 0xfffffffc00f08947 */ /* 0x008fea000383ffff */
[----:B------:R-:W-:Y:S05]  /*11140*/  BRA `(.L_x_3696) ;  /* 0xffffffe000c07947 */ /* 0x000fea000383ffff */
.L_x_3650:
[----:B0-----:R0:W1:Y:S02]  /*11150*/  SYNCS.PHASECHK.TRANS64.TRYWAIT P1, [R2+URZ+0x22860], R3 ;  /* 0x02286003020075a7 */ /* 0x001064000802017f */
[----:B-1----:R-:W-:Y:S05]  /*11160*/  @!P1 NANOSLEEP.SYNCS 0x989680 ;  /* 0x009896800000995d */ /* 0x002fea0003900000 */
[----:B------:R-:W1:Y:S02]  /*11170*/  @!P1 SYNCS.PHASECHK.TRANS64 P1, [R2+URZ+0x22860], R3 ;  /* 0x02286003020095a7 */ /* 0x000e64000802007f */
[----:B-1----:R-:W-:Y:S05]  /*11180*/  @!P1 BRA `(.L_x_3650) ;  /* 0xfffffffc00f09947 */ /* 0x002fea000383ffff */
[----:B------:R-:W-:Y:S05]  /*11190*/  BRA `(.L_x_3697) ;  /* 0xffffffe400307947 */ /* 0x000fea000383ffff */
.L_x_3655:
[----:B------:R-:W-:Y:S01]  /*111a0*/  BSSY B0, `(.L_x_3698) ;  /* 0x0000008000007945 */ /* 0x000fe20003800000 */
[----:B0-----:R-:W-:Y:S01]  /*111b0*/  IMAD.MOV.U32 R13, RZ, RZ, R16 ;  /* 0x000000ffff0d7224 */ /* 0x001fe200078e0010 */
[----:B------:R-:W-:Y:S01]  /*111c0*/  MOV R15, 0xffffffff ;  /* 0xffffffff000f7802 */ /* 0x000fe20000000f00 */
[----:B------:R-:W-:Y:S02]  /*111d0*/  IMAD.MOV.U32 R12, RZ, RZ, RZ ;  /* 0x000000ffff0c7224 */ /* 0x000fe400078e00ff */
[----:B------:R-:W-:-:S07]  /*111e0*/  IMAD.MOV.U32 R11, RZ, RZ, 0x1f ;  /* 0x0000001fff0b7424 */ /* 0x000fce00078e00ff */
[----:B-1----:R-:W-:Y:S05]  /*111f0*/  WARPSYNC.COLLECTIVE R15, `(.L_x_3699) ;  /* 0x000000000f087348 */ /* 0x002fea0003c00000 */
[----:B------:R0:W2:Y:S02]  /*11200*/  SHFL.IDX P6, R14, R13, R12, R11 ;  /* 0x0000000c0d0e7389 */ /* 0x0000a400000c000b */
[----:B012---:R-:W-:Y:S01]  /*11210*/  ENDCOLLECTIVE ;  /* 0x000000000000791b */ /* 0x007fe20003800000 */
.L_x_3699:
[----:B------:R-:W-:Y:S05]  /*11220*/  BSYNC B0 ;  /* 0x0000000000007941 */ /* 0x000fea0003800000 */
.L_x_3698:
        /* <DEDUP_REMOVED lines=8> */
.L_x_3700:
[----:B------:R-:W-:Y:S01]  /*112b0*/  MOV R7, R14 ;  /* 0x0000000e00077202 */ /* 0x000fe20000000f00 */
[----:B------:R-:W-:Y:S06]  /*112c0*/  BRA `(.L_x_3701) ;  /* 0xffffffe800247947 */ /* 0x000fec000383ffff */
.L_x_3658:
[----:B------:R-:W-:Y:S01]  /*112d0*/  BSSY B0, `(.L_x_3702) ;  /* 0x0000008000007945 */ /* 0x000fe20003800000 */
[----:B-----5:R-:W-:Y:S02]  /*112e0*/  IMAD.MOV.U32 R13, RZ, RZ, R17 ;  /* 0x000000ffff0d7224 */ /* 0x020fe400078e0011 */
[----:B------:R-:W-:Y:S02]  /*112f0*/  IMAD.MOV.U32 R12, RZ, RZ, 0x1 ;  /* 0x00000001ff0c7424 */ /* 0x000fe400078e00ff */
[----:B------:R-:W-:Y:S02]  /*11300*/  IMAD.MOV.U32 R11, RZ, RZ, RZ ;  /* 0x000000ffff0b7224 */ /* 0x000fe400078e00ff */
[----:B------:R-:W-:-:S07]  /*11310*/  IMAD.MOV.U32 R15, RZ, RZ, -0x1 ;  /* 0xffffffffff0f7424 */ /* 0x000fce00078e00ff */
[----:B01234-:R-:W-:Y:S05]  /*11320*/  WARPSYNC.COLLECTIVE R15, `(.L_x_3703) ;  /* 0x000000000f087348 */ /* 0x01ffea0003c00000 */
[----:B------:R0:W0:Y:S02]  /*11330*/  SHFL.UP P6, R14, R13, R12, R11 ;  /* 0x0400000c0d0e7389 */ /* 0x00002400000c000b */
[----:B01234-:R-:W-:Y:S01]  /*11340*/  ENDCOLLECTIVE ;  /* 0x000000000000791b */ /* 0x01ffe20003800000 */
.L_x_3703:
[----:B------:R-:W-:Y:S05]  /*11350*/  BSYNC B0 ;  /* 0x0000000000007941 */ /* 0x000fea0003800000 */
.L_x_3702:
        /* <DEDUP_REMOVED lines=10> */
.L_x_3704:
        /* <DEDUP_REMOVED lines=8> */
.L_x_3705:
        /* <DEDUP_REMOVED lines=8> */
.L_x_3706:
        /* <DEDUP_REMOVED lines=8> */
.L_x_3707:
        /* <DEDUP_REMOVED lines=8> */
.L_x_3708:
[----:B------:R-:W-:Y:S05]  /*11600*/  BRA `(.L_x_3709) ;  /* 0xffffffe400e87947 */ /* 0x000fea000383ffff */
.L_x_3663:
[----:B------:R-:W-:Y:S01]  /*11610*/  BSSY B0, `(.L_x_3710) ;  /* 0x0000008000007945 */ /* 0x000fe20003800000 */
[----:B-----5:R-:W-:Y:S01]  /*11620*/  IMAD.MOV.U32 R13, RZ, RZ, R17 ;  /* 0x000000ffff0d7224 */ /* 0x020fe200078e0011 */
[----:B------:R-:W-:Y:S01]  /*11630*/  MOV R11, RZ ;  /* 0x000000ff000b7202 */ /* 0x000fe20000000f00 */
[----:B------:R-:W-:Y:S02]  /*11640*/  IMAD.MOV.U32 R12, RZ, RZ, 0x1 ;  /* 0x00000001ff0c7424 */ /* 0x000fe400078e00ff */
[----:B------:R-:W-:-:S07]  /*11650*/  IMAD.MOV.U32 R15, RZ, RZ, -0x1 ;  /* 0xffffffffff0f7424 */ /* 0x000fce00078e00ff */
[----:B0-2---:R-:W-:Y:S05]  /*11660*/  WARPSYNC.COLLECTIVE R15, `(.L_x_3711) ;  /* 0x000000000f087348 */ /* 0x005fea0003c00000 */
[----:B------:R1:W3:Y:S02]  /*11670*/  SHFL.UP P6, R14, R13, R12, R11 ;  /* 0x0400000c0d0e7389 */ /* 0x0002e400000c000b */
[----:B0123--:R-:W-:Y:S01]  /*11680*/  ENDCOLLECTIVE ;  /* 0x000000000000791b */ /* 0x00ffe20003800000 */
.L_x_3711:
[----:B------:R-:W-:Y:S05]  /*11690*/  BSYNC B0 ;  /* 0x0000000000007941 */ /* 0x000fea0003800000 */
.L_x_3710:
        /* <DEDUP_REMOVED lines=10> */
.L_x_3712:
        /* <DEDUP_REMOVED lines=8> */
.L_x_3713:
        /* <DEDUP_REMOVED lines=8> */
.L_x_3714:
        /* <DEDUP_REMOVED lines=8> */
.L_x_3715:
[----:B------:R-:W-:Y:S01]  /*118c0*/  IMAD.MOV.U32 R12, RZ, RZ, 0x1f ;  /* 0x0000001fff0c7424 */ /* 0x000fe200078e00ff */
[----:B------:R-:W-:Y:S02]  /*118d0*/  MOV R11, 0x1f ;  /* 0x0000001f000b7802 */ /* 0x000fe40000000f00 */
[----:B------:R-:W-:-:S05]  /*118e0*/  SEL R2, R14, RZ, P0 ;  /* 0x000000ff0e027207 */ /* 0x000fca0000000000 */
[----:B------:R-:W-:-:S04]  /*118f0*/  IMAD.IADD R2, R5, 0x1, R2 ;  /* 0x0000000105027824 */ /* 0x000fc800078e0202 */
[----:B------:R-:W-:-:S07]  /*11900*/  IMAD.MOV.U32 R13, RZ, RZ, R2 ;  /* 0x000000ffff0d7224 */ /* 0x000fce00078e0002 */
[----:B------:R-:W-:Y:S05]  /*11910*/  WARPSYNC.COLLECTIVE R15, `(.L_x_3716) ;  /* 0x000000000f087348 */ /* 0x000fea0003c00000 */
[----:B------:R0:W1:Y:S02]  /*11920*/  SHFL.IDX P6, R14, R13, R12, R11 ;  /* 0x0000000c0d0e7389 */ /* 0x00006400000c000b */
[----:B01----:R-:W-:Y:S01]  /*11930*/  ENDCOLLECTIVE ;  /* 0x000000000000791b */ /* 0x003fe20003800000 */
.L_x_3716:
[----:B------:R-:W-:Y:S05]  /*11940*/  BRA `(.L_x_3717) ;  /* 0xffffffe400cc7947 */ /* 0x000fea000383ffff */
.L_x_3665:
[----:B------:R-:W-:Y:S01]  /*11950*/  BSSY B0, `(.L_x_3718) ;  /* 0x0000006000007945 */ /* 0x000fe20003800000 */
[----:B------:R-:W-:Y:S01]  /*11960*/  PLOP3.LUT P6, PT, P6, PT, PT, 0x8, 0x0 ;  /* 0x000000000000781c */ /* 0x000fe200037ce170 */
[----:B------:R-:W-:-:S12]  /*11970*/  IMAD.MOV.U32 R15, RZ, RZ, -0x1 ;  /* 0xffffffffff0f7424 */ /* 0x000fd800078e00ff */
[----:B0-----:R-:W-:Y:S05]  /*11980*/  WARPSYNC.COLLECTIVE R15, `(.L_x_3719) ;  /* 0x000000000f087348 */ /* 0x001fea0003c00000 */
[----:B------:R-:W-:Y:S01]  /*11990*/  VOTE.ANY R14, PT, P6 ;  /* 0x00000000000e7806 */ /* 0x000fe200030e0100 */
[----:B0-----:R-:W-:Y:S06]  /*119a0*/  ENDCOLLECTIVE ;  /* 0x000000000000791b */ /* 0x001fec0003800000 */
.L_x_3719:
[----:B------:R-:W-:Y:S05]  /*119b0*/  BSYNC B0 ;  /* 0x0000000000007941 */ /* 0x000fea0003800000 */
.L_x_3718:
        /* <DEDUP_REMOVED lines=9> */
.L_x_3720:
[----:B------:R-:W-:Y:S01]  /*11a50*/  IMAD.MOV.U32 R17, RZ, RZ, R14 ;  /* 0x000000ffff117224 */ /* 0x000fe200078e000e */
[----:B------:R-:W-:Y:S06]  /*11a60*/  BRA `(.L_x_3721) ;  /* 0xffffffe400bc7947 */ /* 0x000fec000383ffff */
.L_x_3667:
[----:B------:R-:W-:Y:S01]  /*11a70*/  BSSY B0, `(.L_x_3722) ;  /* 0x0000007000007945 */ /* 0x000fe20003800000 */
[----:B------:R-:W-:Y:S02]  /*11a80*/  IMAD.MOV.U32 R13, RZ, RZ, R2 ;  /* 0x000000ffff0d7224 */ /* 0x000fe400078e0002 */
[----:B------:R-:W-:Y:S02]  /*11a90*/  IMAD.MOV.U32 R11, RZ, RZ, 0x1f ;  /* 0x0000001fff0b7424 */ /* 0x000fe400078e00ff */
[----:B------:R-:W-:-:S07]  /*11aa0*/  IMAD.MOV.U32 R15, RZ, RZ, -0x1 ;  /* 0xffffffffff0f7424 */ /* 0x000fce00078e00ff */
[----:B012---:R-:W-:Y:S05]  /*11ab0*/  WARPSYNC.COLLECTIVE R15, `(.L_x_3723) ;  /* 0x000000000f087348 */ /* 0x007fea0003c00000 */
[----:B------:R3:W4:Y:S02]  /*11ac0*/  SHFL.IDX P6, R14, R13, R12, R11 ;  /* 0x0000000c0d0e7389 */ /* 0x00072400000c000b */
[----:B01234-:R-:W-:Y:S01]  /*11ad0*/  ENDCOLLECTIVE ;  /* 0x000000000000791b */ /* 0x01ffe20003800000 */
.L_x_3723:
[----:B------:R-:W-:Y:S05]  /*11ae0*/  BSYNC B0 ;  /* 0x0000000000007941 */ /* 0x000fea0003800000 */
.L_x_3722:
[----:B------:R-:W-:Y:S01]  /*11af0*/  IMAD.MOV.U32 R7, RZ, RZ, R14 ;  /* 0x000000ffff077224 */ /* 0x000fe200078e000e */
[----:B------:R-:W-:Y:S06]  /*11b00*/  BRA `(.L_x_3666) ;  /* 0xffffffe400b07947 */ /* 0x000fec000383ffff */
.L_x_3671:
[----:B-1----:R1:W2:Y:S02]  /*11b10*/  SYNCS.PHASECHK.TRANS64.TRYWAIT P0, [R0+URZ+0x22820], R3 ;  /* 0x02282003000075a7 */ /* 0x0022a4000800017f */
[----:B--2---:R-:W-:Y:S05]  /*11b20*/  @!P0 NANOSLEEP.SYNCS 0x989680 ;  /* 0x009896800000895d */ /* 0x004fea0003900000 */
[----:B------:R-:W2:Y:S02]  /*11b30*/  @!P0 SYNCS.PHASECHK.TRANS64 P0, [R0+URZ+0x22820], R3 ;  /* 0x02282003000085a7 */ /* 0x000ea4000800007f */
[----:B--2---:R-:W-:Y:S05]  /*11b40*/  @!P0 BRA `(.L_x_3671) ;  /* 0xfffffffc00f08947 */ /* 0x004fea000383ffff */
[----:B------:R-:W-:Y:S05]  /*11b50*/  BRA `(.L_x_3724) ;  /* 0xffffffec00247947 */ /* 0x000fea000383ffff */
.L_x_3672:
[----:B------:R-:W2:Y:S01]  /*11b60*/  S2R R2, SR_TID.X ;  /* 0x0000000000027919 */ /* 0x000ea20000002100 */
[----:B------:R-:W-:Y:S01]  /*11b70*/  BSSY B0, `(.L_x_3725) ;  /* 0x000000a000007945 */ /* 0x000fe20003800000 */
[----:B------:R-:W-:Y:S02]  /*11b80*/  IMAD.MOV.U32 R12, RZ, RZ, RZ ;  /* 0x000000ffff0c7224 */ /* 0x000fe400078e00ff */
[----:B------:R-:W-:Y:S02]  /*11b90*/  IMAD.MOV.U32 R11, RZ, RZ, 0x1f ;  /* 0x0000001fff0b7424 */ /* 0x000fe400078e00ff */
[----:B------:R-:W-:Y:S01]  /*11ba0*/  IMAD.MOV.U32 R15, RZ, RZ, -0x1 ;  /* 0xffffffffff0f7424 */ /* 0x000fe200078e00ff */
[----:B--2---:R-:W-:-:S04]  /*11bb0*/  SHF.R.U32.HI R2, RZ, 0x5, R2 ;  /* 0x00000005ff027819 */ /* 0x004fc80000011602 */
[----:B------:R-:W-:-:S04]  /*11bc0*/  LOP3.LUT R2, R2, 0x3, RZ, 0xc0, !PT ;  /* 0x0000000302027812 */ /* 0x000fc800078ec0ff */
[----:B0-----:R-:W-:-:S07]  /*11bd0*/  MOV R13, R2 ;  /* 0x00000002000d7202 */ /* 0x001fce0000000f00 */
[----:B-1----:R-:W-:Y:S05]  /*11be0*/  WARPSYNC.COLLECTIVE R15, `(.L_x_3726) ;  /* 0x000000000f087348 */ /* 0x002fea0003c00000 */
[----:B------:R0:W2:Y:S02]  /*11bf0*/  SHFL.IDX P6, R14, R13, R12, R11 ;  /* 0x0000000c0d0e7389 */ /* 0x0000a400000c000b */
[----:B012---:R-:W-:Y:S01]  /*11c00*/  ENDCOLLECTIVE ;  /* 0x000000000000791b */ /* 0x007fe20003800000 */
.L_x_3726:
[----:B------:R-:W-:Y:S05]  /*11c10*/  BSYNC B0 ;  /* 0x0000000000007941 */ /* 0x000fea0003800000 */
.L_x_3725:
[----:B------:R-:W-:Y:S05]  /*11c20*/  BRA `(.L_x_3727) ;  /* 0xffffffec000c7947 */ /* 0x000fea000383ffff */
.L_x_3675:
[----:B------:R-:W-:Y:S01]  /*11c30*/  BSSY B1, `(.L_x_3728) ;  /* 0x0000006000017945 */ /* 0x000fe20003800000 */
[----:B------:R-:W-:-:S07]  /*11c40*/  IMAD.MOV.U32 R15, RZ, RZ, -0x1 ;  /* 0xffffffffff0f7424 */ /* 0x000fce00078e00ff */
[----:B012---:R-:W-:Y:S05]  /*11c50*/  WARPSYNC.COLLECTIVE R15, `(.L_x_3729) ;  /* 0x000000000f0c7348 */ /* 0x007fea0003c00000 */
[----:B------:R-:W-:Y:S02]  /*11c60*/  ELECT P6, UR62, PT ;  /* 0x00000000003e782f */ /* 0x000fe400038c0000 */
[----:B------:R-:W-:Y:S01]  /*11c70*/  MOV R14, UR62 ;  /* 0x0000003e000e7c02 */ /* 0x000fe20008000f00 */
[----:B012---:R-:W-:Y:S10]  /*11c80*/  ENDCOLLECTIVE ;  /* 0x000000000000791b */ /* 0x007ff40003800000 */
.L_x_3729:
[----:B------:R-:W-:Y:S05]  /*11c90*/  BSYNC B1 ;  /* 0x0000000000017941 */ /* 0x000fea0003800000 */
.L_x_3728:
[----:B------:R-:W-:Y:S05]  /*11ca0*/  BRA `(.L_x_3730) ;  /* 0xffffffec00047947 */ /* 0x000fea000383ffff */
.L_x_3677:
[----:B-1----:R1:W2:Y:S02]  /*11cb0*/  SYNCS.PHASECHK.TRANS64.TRYWAIT P0, [R6+URZ], R5 ;  /* 0x00000005060075a7 */ /* 0x0022a4000800017f */
[----:B--2---:R-:W-:Y:S05]  /*11cc0*/  @!P0 NANOSLEEP.SYNCS 0x989680 ;  /* 0x009896800000895d */ /* 0x004fea0003900000 */
[----:B------:R-:W2:Y:S02]  /*11cd0*/  @!P0 SYNCS.PHASECHK.TRANS64 P0, [R6+URZ], R5 ;  /* 0x00000005060085a7 */ /* 0x000ea4000800007f */
[----:B--2---:R-:W-:Y:S05]  /*11ce0*/  @!P0 BRA `(.L_x_3677) ;  /* 0xfffffffc00f08947 */ /* 0x004fea000383ffff */
[----:B------:R-:W-:Y:S05]  /*11cf0*/  BRA `(.L_x_3731) ;  /* 0xffffffec00407947 */ /* 0x000fea000383ffff */
.L_x_3678:
[----:B--2---:R2:W3:Y:S02]  /*11d00*/  SYNCS.PHASECHK.TRANS64.TRYWAIT P0, [R7+URZ], R2 ;  /* 0x00000002070075a7 */ /* 0x0044e4000800017f */
[----:B---3--:R-:W-:Y:S05]  /*11d10*/  @!P0 NANOSLEEP.SYNCS 0x989680 ;  /* 0x009896800000895d */ /* 0x008fea0003900000 */
[----:B------:R-:W3:Y:S02]  /*11d20*/  @!P0 SYNCS.PHASECHK.TRANS64 P0, [R7+URZ], R2 ;  /* 0x00000002070085a7 */ /* 0x000ee4000800007f */
[----:B---3--:R-:W-:Y:S05]  /*11d30*/  @!P0 BRA `(.L_x_3678) ;  /* 0xfffffffc00f08947 */ /* 0x008fea000383ffff */
[----:B------:R-:W-:Y:S05]  /*11d40*/  BRA `(.L_x_3732) ;  /* 0xffffffec00347947 */ /* 0x000fea000383ffff */
.L_x_3680:
[----:B---3--:R3:W4:Y:S02]  /*11d50*/  SYNCS.PHASECHK.TRANS64.TRYWAIT P0, [R4+URZ], R5 ;  /* 0x00000005040075a7 */ /* 0x008724000800017f */
[----:B----4-:R-:W-:Y:S05]  /*11d60*/  @!P0 NANOSLEEP.SYNCS 0x989680 ;  /* 0x009896800000895d */ /* 0x010fea0003900000 */
[----:B------:R-:W4:Y:S02]  /*11d70*/  @!P0 SYNCS.PHASECHK.TRANS64 P0, [R4+URZ], R5 ;  /* 0x00000005040085a7 */ /* 0x000f24000800007f */
[----:B----4-:R-:W-:Y:S05]  /*11d80*/  @!P0 BRA `(.L_x_3680) ;  /* 0xfffffffc00f08947 */ /* 0x010fea000383ffff */
[----:B------:R-:W-:Y:S05]  /*11d90*/  BRA `(.L_x_3733) ;  /* 0xffffffec003c7947 */ /* 0x000fea000383ffff */
.L_x_3734:
        /* <DEDUP_REMOVED lines=14> */
.L_x_4731:


//--------------------- .text._ZN7cutlass13device_kernelIN5flash11enable_sm90INS1_16FlashAttnFwdSm90INS1_25CollectiveMainloopFwdSm90ILi2EN4cute5tupleIJNS5_1CILi1EEES8_S8_EEENS6_IJNS7_ILi128EEENS7_ILi96EEENS7_ILi64EEEEEELi256ENS_6half_tEfNS_4arch4Sm90ELb1ELb0ELb1ELb1ELb0ELb1ELb0ELb1ELb0ELb0ELb0ELb0EEENS1_21CollectiveEpilogueFwdINS6_IJSA_NS7_ILi256EEESB_EEES9_SE_SG_Li256ELb1ELb0ELb0ELb0EEENS1_36VarlenDynamicPersistentTileSchedulerILi128ELi96ELi256ELi32ELb0ELb0ELb1ELb1ELb1ELb1EEEEEEEEEvNT_6ParamsE --------------------------
	.section	.text._ZN7cutlass13device_kernelIN5flash11enable_sm90INS1_16FlashAttnFwdSm90INS1_25CollectiveMainloopFwdSm90ILi2EN4cute5tupleIJNS5_1CILi1EEES8_S8_EEENS6_IJNS7_ILi128EEENS7_ILi96EEENS7_ILi64EEEEEELi256ENS_6half_tEfNS_4arch4Sm90ELb1ELb0ELb1ELb1ELb0ELb1ELb0ELb1ELb0ELb0ELb0ELb0EEENS1_21CollectiveEpilogueFwdINS6_IJSA_NS7_ILi256EEESB_EEES9_SE_SG_Li256ELb1ELb0ELb0ELb0EEENS1_36VarlenDynamicPersistentTileSchedulerILi128ELi96ELi256ELi32ELb0ELb0ELb1ELb1ELb1ELb1EEEEEEEEEvNT_6ParamsE,"ax",@progbits
	.align	128
.text._ZN7cutlass13device_kernelIN5flash11enable_sm90INS1_16FlashAttnFwdSm90INS1_25CollectiveMainloopFwdSm90ILi2EN4cute5tupleIJNS5_1CILi1EEES8_S8_EEENS6_IJNS7_ILi128EEENS7_ILi96EEENS7_ILi64EEEEEELi256ENS_6half_tEfNS_4arch4Sm90ELb1ELb0ELb1ELb1ELb0ELb1ELb0ELb1ELb0ELb0ELb0ELb0EEENS1_21CollectiveEpilogueFwdINS6_IJSA_NS7_ILi256EEESB_EEES9_SE_SG_Li256ELb1ELb0ELb0ELb0EEENS1_36VarlenDynamicPersistentTileSchedulerILi128ELi96ELi256ELi32ELb0ELb0ELb1ELb1ELb1ELb1EEEEEEEEEvNT_6ParamsE:
        .type           _ZN7cutlass13device_kernelIN5flash11enable_sm90INS1_16FlashAttnFwdSm90INS1_25CollectiveMainloopFwdSm90ILi2EN4cute5tupleIJNS5_1CILi1EEES8_S8_EEENS6_IJNS7_ILi128EEENS7_ILi96EEENS7_ILi64EEEEEELi256ENS_6half_tEfNS_4arch4Sm90ELb1ELb0ELb1ELb1ELb0ELb1ELb0ELb1ELb0ELb0ELb0ELb0EEENS1_21CollectiveEpilogueFwdINS6_IJSA_NS7_ILi256EEESB_EEES9_SE_SG_Li256ELb1ELb0ELb0ELb0EEENS1_36VarlenDynamicPersistentTileSchedulerILi128ELi96ELi256ELi32ELb0ELb0ELb1ELb1ELb1ELb1EEEEEEEEEvNT_6ParamsE,@function
        .size           _ZN7cutlass13device_kernelIN5flash11enable_sm90INS1_16FlashAttnFwdSm90INS1_25CollectiveMainloopFwdSm90ILi2EN4cute5tupleIJNS5_1CILi1EEES8_S8_EEENS6_IJNS7_ILi128EEENS7_ILi96EEENS7_ILi64EEEEEELi256ENS_6half_tEfNS_4arch4Sm90ELb1ELb0ELb1ELb1ELb0ELb1ELb0ELb1ELb0ELb0ELb0ELb0EEENS1_21CollectiveEpilogueFwdINS6_IJSA_NS7_ILi256EEESB_EEES9_SE_SG_Li256ELb1ELb0ELb0ELb0EEENS1_36VarlenDynamicPersistentTileSchedulerILi128ELi96ELi256ELi32ELb0ELb0ELb1ELb1ELb1ELb1EEEEEEEEEvNT_6ParamsE,(.L_x_4732 - _ZN7cutlass13device_kernelIN5flash11enable_sm90INS1_16FlashAttnFwdSm90INS1_25CollectiveMainloopFwdSm90ILi2EN4cute5tupleIJNS5_1CILi1EEES8_S8_EEENS6_IJNS7_ILi128EEENS7_ILi96EEENS7_ILi64EEEEEELi256ENS_6half_tEfNS_4arch4Sm90ELb1ELb0ELb1ELb1ELb0ELb1ELb0ELb1ELb0ELb0ELb0ELb0EEENS1_21CollectiveEpilogueFwdINS6_IJSA_NS7_ILi256EEESB_EEES9_SE_SG_Li256ELb1ELb0ELb0ELb0EEENS1_36VarlenDynamicPersistentTileSchedulerILi128ELi96ELi256ELi32ELb0ELb0ELb1ELb1ELb1ELb1EEEEEEEEEvNT_6ParamsE)
        .other          _ZN7cutlass13device_kernelIN5flash11enable_sm90INS1_16FlashAttnFwdSm90INS1_25CollectiveMainloopFwdSm90ILi2EN4cute5tupleIJNS5_1CILi1EEES8_S8_EEENS6_IJNS7_ILi128EEENS7_ILi96EEENS7_ILi64EEEEEELi256ENS_6half_tEfNS_4arch4Sm90ELb1ELb0ELb1ELb1ELb0ELb1ELb0ELb1ELb0ELb0ELb0ELb0EEENS1_21CollectiveEpilogueFwdINS6_IJSA_NS7_ILi256EEESB_EEES9_SE_SG_Li256ELb1ELb0ELb0ELb0EEENS1_36VarlenDynamicPersistentTileSchedulerILi128ELi96ELi256ELi32ELb0ELb0ELb1ELb1ELb1ELb1EEEEEEEEEvNT_6ParamsE,@"STO_CUDA_ENTRY STV_DEFAULT"
_ZN7cutlass13device_kernelIN5flash11enable_sm90INS1_16FlashAttnFwdSm90INS1_25CollectiveMainloopFwdSm90ILi2EN4cute5tupleIJNS5_1CILi1EEES8_S8_EEENS6_IJNS7_ILi128EEENS7_ILi96EEENS7_ILi64EEEEEELi256ENS_6half_tEfNS_4arch4Sm90ELb1ELb0ELb1ELb1ELb0ELb1ELb0ELb1ELb0ELb0ELb0ELb0EEENS1_21CollectiveEpilogueFwdINS6_IJSA_NS7_ILi256EEESB_EEES9_SE_SG_Li256ELb1ELb0ELb0ELb0EEENS1_36VarlenDynamicPersistentTileSchedulerILi128ELi96ELi256ELi32ELb0ELb0ELb1ELb1ELb1ELb1EEEEEEEEEvNT_6ParamsE:
        /* <DEDUP_REMOVED lines=27> */
.L_x_3736:
[----:B------:R-:W-:Y:S05]  /*01b0*/  BSYNC B0 ;  /* 0x0000000000007941 */ /* 0x000fea0003800000 */
.L_x_3735:
        /* <DEDUP_REMOVED lines=41> */
.L_x_3737:
        /* <DEDUP_REMOVED lines=22> */
.L_x_3738:
        /* <DEDUP_REMOVED lines=18> */
.L_x_3739:
        /* <DEDUP_REMOVED lines=22> */
.L_x_3740:
        /* <DEDUP_REMOVED lines=22> */
.L_x_3741:
        /* <DEDUP_REMOVED lines=8> */
.L_x_3744:
        /* <DEDUP_REMOVED lines=21> */
[----:B------:R-:W-:Y:S01]  /*0b60*/  CS2R R22, SRZ ;  /* 0x0000000000167805 */ /* 0x000fe2000001ff00 */
[----:B------:R-:W-:Y:S01]  /*0b70*/  IMAD.MOV.U32 R204, RZ, RZ, RZ ;  /* 0x000000ffffcc7224 */ /* 0x000fe200078e00ff */
[----:B------:R-:W-:Y:S01]  /*0b80*/  ULOP3.LUT UR44, UR36, 0x1, URZ, 0xfc, !UPT ;  /* 0x00000001242c7892 */ /* 0x000fe2000f8efc3f */
[----:B0-----:R-:W-:-:S05]  /*0b90*/  VIADD R10, R2, 0xffffff80 ;  /* 0xffffff80020a7836 */ /* 0x001fca0000000000 */
[----:B------:R-:W-:-:S04]  /*0ba0*/  SHF.R.S32.HI R0, RZ, 0x1f, R10 ;  /* 0x0000001fff007819 */ /* 0x000fc8000001140a */
[CC--:B------:R-:W-:Y:S02]  /*0bb0*/  LEA.HI R2, R0.reuse, R10.reuse, RZ, 0x7 ;  /* 0x0000000a00027211 */ /* 0x0c0fe400078f38ff */
[----:B------:R-:W-:Y:S02]  /*0bc0*/  LEA.HI R209, R0, R10, RZ, 0x5 ;  /* 0x0000000a00d17211 */ /* 0x000fe400078f28ff */
[----:B------:R-:W-:Y:S02]  /*0bd0*/  LOP3.LUT R236, R2, 0xffffff80, RZ, 0xc0, !PT ;  /* 0xffffff8002ec7812 */ /* 0x000fe400078ec0ff */
[----:B------:R-:W-:Y:S02]  /*0be0*/  SHF.R.S32.HI R209, RZ, 0x5, R209 ;  /* 0x00000005ffd17819 */ /* 0x000fe400000114d1 */
[----:B------:R-:W-:Y:S02]  /*0bf0*/  IADD3 R236, R10, -R236, RZ ;  /* 0x800000ec0aec7210 */ /* 0x000fe40007ffe0ff */
[----:B------:R-:W-:-:S02]  /*0c00*/  SHF.R.S32.HI R11, RZ, 0x7, R2 ;  /* 0x00000007ff0b7819 */ /* 0x000fc40000011402 */
[----:B------:R-:W-:Y:S02]  /*0c10*/  SHF.R.S32.HI R5, RZ, 0x1f, R236 ;  /* 0x0000001fff057819 */ /* 0x000fe400000114ec */
[----:B------:R-:W-:Y:S02]  /*0c20*/  LEA.HI R2, R2, R11, RZ, 0x1 ;  /* 0x0000000b02027211 */ /* 0x000fe400078f08ff */
[CC--:B------:R-:W-:Y:S02]  /*0c30*/  LEA.HI R7, R5.reuse, R236.reuse, RZ, 0x2 ;  /* 0x000000ec05077211 */ /* 0x0c0fe400078f10ff */
[----:B------:R-:W-:Y:S02]  /*0c40*/  LEA.HI R5, R5, R236, RZ, 0x5 ;  /* 0x000000ec05057211 */ /* 0x000fe400078f28ff */
        /* <DEDUP_REMOVED lines=12> */
[----:B------:R-:W-:Y:S01]  /*0d10*/  LOP3.LUT R211, R7, 0x7ffffffc, RZ, 0xc0, !PT ;  /* 0x7ffffffc07d37812 */ /* 0x000fe200078ec0ff */
[----:B------:R-:W-:Y:S01]  /*0d20*/  IMAD.IADD R4, R10, 0x1, -R4 ;  /* 0x000000010a047824 */ /* 0x000fe200078e0a04 */
[----:B------:R-:W-:Y:S01]  /*0d30*/  LOP3.LUT R3, R3, 0x1ffffffe, RZ, 0xc0, !PT ;  /* 0x1ffffffe03037812 */ /* 0x000fe200078ec0ff */
[----:B------:R-:W-:Y:S01]  /*0d40*/  IMAD.IADD R2, R11, 0x1, -R2 ;  /* 0x000000010b027824 */ /* 0x000fe200078e0a02 */
[----:B------:R-:W-:Y:S02]  /*0d50*/  IADD3 R211, R236, -R211, RZ ;  /* 0x800000d3ecd37210 */ /* 0x000fe40007ffe0ff */
[----:B------:R-:W-:Y:S01]  /*0d60*/  LEA R4, R209, R4, 0x4 ;  /* 0x00000004d1047211 */ /* 0x000fe200078e20ff */
[----:B------:R-:W-:Y:S01]  /*0d70*/  IMAD.IADD R3, R6, 0x1, -R3 ;  /* 0x0000000106037824 */ /* 0x000fe200078e0a03 */
[----:B------:R-:W-:Y:S01]  /*0d80*/  LEA R212, R2, R5, 0x6 ;  /* 0x0000000502d47211 */ /* 0x000fe200078e30ff */
[----:B------:R-:W-:-:S02]  /*0d90*/  IMAD.MOV.U32 R2, RZ, RZ, RZ ;  /* 0x000000ffff027224 */ /* 0x000fc400078e00ff */
[----:B------:R-:W-:Y:S01]  /*0da0*/  IMAD R8, R4, 0x8, R3 ;  /* 0x0000000804087824 */ /* 0x000fe200078e0203 */
[CC--:B------:R-:W-:Y:S02]  /*0db0*/  LEA.HI R3, R0.reuse, R10.reuse, RZ, 0x2 ;  /* 0x0000000a00037211 */ /* 0x0c0fe400078f10ff */
[----:B------:R-:W-:Y:S02]  /*0dc0*/  LEA.HI R0, R0, R10, RZ, 0x3 ;  /* 0x0000000a00007211 */ /* 0x000fe400078f18ff */
[----:B------:R-:W-:Y:S02]  /*0dd0*/  SHF.R.S32.HI R19, RZ, 0x2, R3 ;  /* 0x00000002ff137819 */ /* 0x000fe40000011403 */
[----:B------:R-:W-:Y:S02]  /*0de0*/  SHF.R.S32.HI R206, RZ, 0x3, R0 ;  /* 0x00000003ffce7819 */ /* 0x000fe40000011400 */
[----:B------:R-:W-:Y:S02]  /*0df0*/  LOP3.LUT R0, R0, 0x1ffffff8, RZ, 0xc0, !PT ;  /* 0x1ffffff800007812 */ /* 0x000fe400078ec0ff */
[----:B------:R-:W-:-:S02]  /*0e00*/  IADD3 R225, R19, 0x40, RZ ;  /* 0x0000004013e17810 */ /* 0x000fc40007ffe0ff */
[----:B------:R-:W-:Y:S01]  /*0e10*/  LOP3.LUT R235, R3, 0xfffffffc, RZ, 0xc0, !PT ;  /* 0xfffffffc03eb7812 */ /* 0x000fe200078ec0ff */
[----:B------:R-:W-:Y:S01]  /*0e20*/  IMAD.IADD R0, R10, 0x1, -R0 ;  /* 0x000000010a007824 */ /* 0x000fe200078e0a00 */
[----:B------:R-:W-:Y:S01]  /*0e30*/  SHF.R.S32.HI R6, RZ, 0x1f, R225 ;  /* 0x0000001fff067819 */ /* 0x000fe200000114e1 */
[----:B------:R-:W-:Y:S01]  /*0e40*/  IMAD.SHL.U32 R208, R225, 0x40, RZ ;  /* 0x00000040e1d07824 */ /* 0x000fe200078e00ff */
[----:B------:R-:W-:Y:S01]  /*0e50*/  SHF.R.S32.HI R4, RZ, 0x1f, R3 ;  /* 0x0000001fff047819 */ /* 0x000fe20000011403 */
[----:B------:R-:W-:Y:S01]  /*0e60*/  IMAD.SHL.U32 R205, R0, 0x8, RZ ;  /* 0x0000000800cd7824 */ /* 0x000fe200078e00ff */
[----:B------:R-:W-:Y:S01]  /*0e70*/  LEA.HI R6, R6, R225, RZ, 0x3 ;  /* 0x000000e106067211 */ /* 0x000fe200078f18ff */
[----:B------:R-:W-:Y:S01]  /*0e80*/  IMAD.SHL.U32 R0, R8, 0x8, RZ ;  /* 0x0000000808007824 */ /* 0x000fe200078e00ff */
[----:B------:R-:W-:Y:S01]  /*0e90*/  LOP3.LUT R208, R208, 0x1c0, RZ, 0xc0, !PT ;  /* 0x000001c0d0d07812 */ /* 0x000fe200078ec0ff */
[----:B------:R-:W-:Y:S01]  /*0ea0*/  IMAD.IADD R235, R10, 0x1, -R235 ;  /* 0x000000010aeb7824 */ /* 0x000fe200078e0aeb */
[----:B------:R-:W-:Y:S01]  /*0eb0*/  LEA.HI R4, R4, R19, RZ, 0x3 ;  /* 0x0000001304047211 */ /* 0x000fe200078f18ff */
[----:B------:R-:W-:Y:S01]  /*0ec0*/  IMAD.SHL.U32 R6, R6, 0x40, RZ ;  /* 0x0000004006067824 */ /* 0x000fe200078e00ff */
[----:B------:R0:W-:Y:S01]  /*0ed0*/  STL [R1+0x8], R0 ;  /* 0x0000080001007387 */ /* 0x0001e20000100800 */
[----:B------:R-:W-:-:S02]  /*0ee0*/  SHF.R.U32.HI R5, RZ, 0x3, R208 ;  /* 0x00000003ff057819 */ /* 0x000fc400000116d0 */
[----:B------:R-:W-:Y:S02]  /*0ef0*/  SHF.L.U32 R16, R235, 0x3, RZ ;  /* 0x00000003eb107819 */ /* 0x000fe400000006ff */
[----:B------:R-:W-:Y:S02]  /*0f00*/  LOP3.LUT R210, R6, 0xfffffe00, RZ, 0xc0, !PT ;  /* 0xfffffe0006d27812 */ /* 0x000fe400078ec0ff */
[----:B------:R-:W-:Y:S02]  /*0f10*/  LOP3.LUT R3, R208, 0x38, R16, 0xf8, !PT ;  /* 0x00000038d0037812 */ /* 0x000fe400078ef810 */
[----:B------:R-:W-:Y:S02]  /*0f20*/  LOP3.LUT R4, R4, 0xfffffff8, RZ, 0xc0, !PT ;  /* 0xfffffff804047812 */ /* 0x000fe400078ec0ff */
[----:B------:R-:W-:Y:S02]  /*0f30*/  LOP3.LUT R3, R210, R3, R5, 0xf6, !PT ;  /* 0x00000003d2037212 */ /* 0x000fe400078ef605 */
[----:B------:R-:W-:Y:S01]  /*0f40*/  SHF.R.S32.HI R228, RZ, 0x1f, R19 ;  /* 0x0000001fffe47819 */ /* 0x000fe20000011413 */
[----:B------:R-:W-:Y:S01]  /*0f50*/  IMAD.IADD R233, R19, 0x1, -R4 ;  /* 0x0000000113e97824 */ /* 0x000fe200078e0a04 */
[----:B------:R-:W-:Y:S01]  /*0f60*/  SHF.R.S32.HI R17, RZ, 0x1f, R16 ;  /* 0x0000001fff117819 */ /* 0x000fe20000011410 */
[----:B0-----:R-:W-:-:S07]  /*0f70*/  IMAD R237, R3, 0x2, R18 ;  /* 0x0000000203ed7824 */ /* 0x001fce00078e0212 */
.L_x_3899:
[----:B0-----:R-:W0:Y:S02]  /*0f80*/  LDC.64 R220, c[0x0][0xc60] ;  /* 0x00031800ffdc7b82 */ /* 0x001e240000000a00 */
[----:B0-----:R-:W-:-:S06]  /*0f90*/  IMAD.WIDE R220, R203, 0x4, R220 ;  /* 0x00000004cbdc7825 */ /* 0x001fcc00078e02dc */
[----:B--2---:R-:W2:Y:S01]  /*0fa0*/  LDG.E R220, desc[UR40][R220.64] ;  /* 0x00000028dcdc7981 */ /* 0x004ea2000c1e1900 */
[----:B------:R-:W-:Y:S05]  /*0fb0*/  YIELD ;  /* 0x0000000000007946 */ /* 0x000fea0003800000 */
[----:B------:R-:W-:Y:S01]  /*0fc0*/  ULDC.64 UR4, c[0x0][0xa28] ;  /* 0x00028a0000047ab9 */ /* 0x000fe20000000a00 */
[----:B------:R-:W-:Y:S01]  /*0fd0*/  ULDC.64 UR8, c[0x0][0xa18] ;  /* 0x0002860000087ab9 */ /* 0x000fe20000000a00 */
[----:B------:R-:W-:Y:S01]  /*0fe0*/  ISETP.NE.U32.AND P1, PT, RZ, UR4, PT ;  /* 0x00000004ff007c0c */ /* 0x000fe2000bf25070 */
[----:B------:R-:W-:Y:S01]  /*0ff0*/  ULDC.64 UR6, c[0x0][0xa08] ;  /* 0x0002820000067ab9 */ /* 0x000fe20000000a00 */
[----:B------:R-:W-:Y:S01]  /*1000*/  MOV R3, RZ ;  /* 0x000000ff00037202 */ /* 0x000fe20000000f00 */
[----:B-----5:R-:W-:Y:S01]  /*1010*/  IMAD.MOV.U32 R27, RZ, RZ, RZ ;  /* 0x000000ffff1b7224 */ /* 0x020fe200078e00ff */
[----:B------:R-:W-:-:S02]  /*1020*/  ISETP.NE.AND.EX P1, PT, RZ, UR5, PT, P1 ;  /* 0x00000005ff007c0c */ /* 0x000fc4000bf25310 */
[----:B------:R-:W-:-:S04]  /*1030*/  ISETP.NE.U32.AND P0, PT, RZ, UR6, PT ;  /* 0x00000006ff007c0c */ /* 0x000fc8000bf05070 */
[----:B------:R-:W-:Y:S02]  /*1040*/  ISETP.NE.AND.EX P0, PT, RZ, UR7, PT, P0 ;  /* 0x00000007ff007c0c */ /* 0x000fe4000bf05300 */
[----:B--2---:R-:W-:Y:S01]  /*1050*/  SHF.R.S32.HI R234, RZ, 0x1f, R220 ;  /* 0x0000001fffea7819 */ /* 0x004fe200000114dc */
[----:B------:R-:W-:-:S04]  /*1060*/  IMAD.SHL.U32 R218, R220, 0x4, RZ ;  /* 0x00000004dcda7824 */ /* 0x000fc800078e00ff */
[C---:B-1----:R-:W-:Y:S02]  /*1070*/  @P1 LEA R4, P2, R220.reuse, UR4, 0x2 ;  /* 0x00000004dc041c11 */ /* 0x042fe4000f8410ff */
[C-C-:B------:R-:W-:Y:S02]  /*1080*/  SHF.L.U64.HI R219, R220.reuse, 0x2, R234.reuse ;  /* 0x00000002dcdb7819 */ /* 0x140fe400000102ea */
[----:B------:R-:W-:Y:S02]  /*1090*/  @P1 LEA.HI.X R5, R220, UR5, R234, 0x2, P2 ;  /* 0x00000005dc051c11 */ /* 0x000fe400090f14ea */
[----:B------:R-:W-:Y:S01]  /*10a0*/  ISETP.NE.U32.AND P2, PT, RZ, UR8, PT ;  /* 0x00000008ff007c0c */ /* 0x000fe2000bf45070 */
[----:B------:R-:W-:Y:S01]  /*10b0*/  ULDC UR4, c[0x0][0x288] ;  /* 0x0000a20000047ab9 */ /* 0x000fe20000000800 */
[----:B------:R-:W-:Y:S01]  /*10c0*/  IADD3 R8, P3, R218, UR6, RZ ;  /* 0x00000006da087c10 */ /* 0x000fe2000ff7e0ff */
[----:B------:R0:W5:Y:S01]  /*10d0*/  @P1 LDG.E R3, desc[UR40][R4.64] ;  /* 0x0000002804031981 */ /* 0x000162000c1e1900 */
[----:B------:R-:W-:Y:S01]  /*10e0*/  ISETP.NE.AND.EX P2, PT, RZ, UR9, PT, P2 ;  /* 0x00000009ff007c0c */ /* 0x000fe2000bf45320 */
[----:B------:R-:W-:Y:S01]  /*10f0*/  IMAD.U32 R200, RZ, RZ, UR4 ;  /* 0x00000004ffc87e24 */ /* 0x000fe2000f8e00ff */
[----:B------:R-:W-:Y:S01]  /*1100*/  IADD3.X R9, R219, UR7, RZ, P3, !PT ;  /* 0x00000007db097c10 */ /* 0x000fe20009ffe4ff */
[----:B------:R-:W-:-:S04]  /*1110*/  ULDC.64 UR4, c[0x0][0x3f8] ;  /* 0x0000fe0000047ab9 */ /* 0x000fc80000000a00 */
[----:B------:R0:W5:Y:S06]  /*1120*/  @P0 LDG.E R27, desc[UR40][R8.64] ;  /* 0x00000028081b0981 */ /* 0x00016c000c1e1900 */
        /* <DEDUP_REMOVED lines=12> */
[----:B------:R-:W-:Y:S01]  /*11f0*/  MOV R25, R220 ;  /* 0x000000dc00197202 */ /* 0x000fe20000000f00 */
[----:B0--3--:R-:W-:Y:S06]  /*1200*/  @P2 BRA `(.L_x_3746) ;  /* 0x0000000000242947 */ /* 0x009fec0003800000 */
        /* <DEDUP_REMOVED lines=9> */
.L_x_3746:
[----:B------:R-:W-:Y:S01]  /*12a0*/  ULDC.64 UR4, c[0x0][0xa20] ;  /* 0x0002880000047ab9 */ /* 0x000fe20000000a00 */
[----:B------:R-:W-:Y:S01]  /*12b0*/  IMAD.MOV.U32 R229, RZ, RZ, R201 ;  /* 0x000000ffffe57224 */ /* 0x000fe200078e00c9 */
[----:B------:R-:W-:Y:S02]  /*12c0*/  ISETP.NE.U32.AND P1, PT, RZ, UR4, PT ;  /* 0x00000004ff007c0c */ /* 0x000fe4000bf25070 */
[----:B------:R-:W-:Y:S02]  /*12d0*/  MOV R213, R202 ;  /* 0x000000ca00d57202 */ /* 0x000fe40000000f00 */
[----:B------:R-:W-:-:S13]  /*12e0*/  ISETP.NE.AND.EX P1, PT, RZ, UR5, PT, P1 ;  /* 0x00000005ff007c0c */ /* 0x000fda000bf25310 */
[----:B------:R-:W-:Y:S05]  /*12f0*/  @!P1 BRA `(.L_x_3747) ;  /* 0x0000000000109947 */ /* 0x000fea0003800000 */
[----:B------:R-:W-:-:S04]  /*1300*/  IADD3 R4, P0, R218, UR4, RZ ;  /* 0x00000004da047c10 */ /* 0x000fc8000ff1e0ff */
[----:B------:R-:W-:-:S05]  /*1310*/  IADD3.X R5, R219, UR5, RZ, P0, !PT ;  /* 0x00000005db057c10 */ /* 0x000fca00087fe4ff */
[----:B------:R0:W5:Y:S01]  /*1320*/  LDG.E R24, desc[UR40][R4.64] ;  /* 0x0000002804187981 */ /* 0x000162000c1e1900 */
[----:B------:R-:W-:Y:S05]  /*1330*/  BRA `(.L_x_3748) ;  /* 0x0000000000107947 */ /* 0x000fea0003800000 */
.L_x_3747:
[----:B------:R-:W-:Y:S05]  /*1340*/  @!P0 BRA `(.L_x_3748) ;  /* 0x00000000000c8947 */ /* 0x000fea0003800000 */
[----:B------:R-:W2:Y:S04]  /*1350*/  LDG.E R5, desc[UR40][R8.64] ;  /* 0x0000002808057981 */ /* 0x000ea8000c1e1900 */
[----:B------:R-:W2:Y:S02]  /*1360*/  LDG.E R24, desc[UR40][R8.64+0x4] ;  /* 0x0000042808187981 */ /* 0x000ea4000c1e1900 */
[----:B--2---:R-:W-:-:S07]  /*1370*/  IMAD.IADD R24, R24, 0x1, -R5 ;  /* 0x0000000118187824 */ /* 0x004fce00078e0a05 */
.L_x_3748:
        /* <DEDUP_REMOVED lines=9> */
[----:B------:R-:W-:Y:S01]  /*1410*/  LEA R3, R201, 0xdf, 0x7 ;  /* 0x000000dfc9037811 */ /* 0x000fe200078e38ff */
        /* <DEDUP_REMOVED lines=10> */
[C---:B------:R-:W-:Y:S01]  /*14c0*/  VIADD R0, R203.reuse, 0x5f ;  /* 0x0000005fcb007836 */ /* 0x040fe20000000000 */
[----:B------:R-:W-:-:S03]  /*14d0*/  IADD3 R3, R203, R3, -R200 ;  /* 0x00000003cb037210 */ /* 0x000fc60007ffe8c8 */
[----:B------:R-:W-:-:S04]  /*14e0*/  IMAD.HI R0, R0, 0x2aaaaaab, RZ ;  /* 0x2aaaaaab00007827 */ /* 0x000fc800078e02ff */
[----:B------:R-:W-:Y:S01]  /*14f0*/  IMAD.HI R4, R3, 0x2aaaaaab, RZ ;  /* 0x2aaaaaab03047827 */ /* 0x000fe200078e02ff */
[----:B------:R-:W-:-:S04]  /*1500*/  SHF.R.U32.HI R3, RZ, 0x1f, R0 ;  /* 0x0000001fff037819 */ /* 0x000fc80000011600 */
[----:B------:R-:W-:Y:S02]  /*1510*/  SHF.R.U32.HI R5, RZ, 0x1f, R4 ;  /* 0x0000001fff057819 */ /* 0x000fe40000011604 */
[----:B------:R-:W-:Y:S02]  /*1520*/  LEA.HI.SX32 R3, R0, R3, 0x1c ;  /* 0x0000000300037211 */ /* 0x000fe400078fe2ff */
[----:B------:R-:W-:-:S04]  /*1530*/  LEA.HI.SX32 R176, R4, R5, 0x1c ;  /* 0x0000000504b07211 */ /* 0x000fc800078fe2ff */
[----:B------:R-:W-:-:S05]  /*1540*/  VIMNMX R176, R3, R176, PT ;  /* 0x000000b003b07248 */ /* 0x000fca0003fe0100 */
[----:B------:R-:W-:-:S05]  /*1550*/  IMAD R3, R176, 0x60, -R11 ;  /* 0x00000060b0037824 */ /* 0x000fca00078e0a0b */
[----:B------:R-:W-:-:S04]  /*1560*/  VIMNMX R3, R3, R60, PT ;  /* 0x0000003c03037248 */ /* 0x000fc80003fe0100 */
[----:B------:R-:W-:Y:S01]  /*1570*/  ISETP.GT.AND P0, PT, R3, R58, PT ;  /* 0x0000003a0300720c */ /* 0x000fe20003f04270 */
[----:B------:R-:W-:-:S05]  /*1580*/  IMAD.WIDE.U32 R58, R58, -0x55555555, RZ ;  /* 0xaaaaaaab3a3a7825 */ /* 0x000fca00078e00ff */
[----:B------:R-:W-:-:S05]  /*1590*/  SHF.R.U32.HI R58, RZ, 0x6, R59 ;  /* 0x00000006ff3a7819 */ /* 0x000fca000001163b */
[----:B------:R-:W-:Y:S02]  /*15a0*/  IMAD.MOV.U32 R59, RZ, RZ, R58 ;  /* 0x000000ffff3b7224 */ /* 0x000fe400078e003a */
[----:B------:R-:W-:-:S05]  /*15b0*/  @P0 IADD3 R0, R3, 0x5f, RZ ;  /* 0x0000005f03000810 */ /* 0x000fca0007ffe0ff */
        /* <DEDUP_REMOVED lines=25> */
[----:B-1---5:R-:W-:Y:S05]  /*1750*/  CALL.ABS.NOINC R14 ;  /* 0x000000000e007343 */ /* 0x022fea0003c00000 */
.L_x_3751:
[----:B------:R-:W-:Y:S05]  /*1760*/  BSYNC B6 ;  /* 0x0000000000067941 */ /* 0x000fea0003800000 */
.L_x_3750:
        /* <DEDUP_REMOVED lines=17> */
[----:B0-----:R-:W-:-:S07]  /*1880*/  IMAD.MOV.U32 R13, RZ, RZ, RZ ;  /* 0x000000ffff0d7224 */ /* 0x001fce00078e00ff */
[----:B------:R-:W-:-:S07]  /*1890*/  LEPC R20, `(.L_x_3753) ;  /* 0x000000001014794e */ /* 0x000fce0000000000 */
[----:B-1---5:R-:W-:Y:S05]  /*18a0*/  CALL.ABS.NOINC R14 ;  /* 0x000000000e007343 */ /* 0x022fea0003c00000 */
.L_x_3753:
[----:B------:R-:W-:Y:S05]  /*18b0*/  BSYNC B6 ;  /* 0x0000000000067941 */ /* 0x000fea0003800000 */
.L_x_3752:
        /* <DEDUP_REMOVED lines=8> */
[C---:B------:R-:W-:Y:S02]  /*1940*/  VIADD R97, R16.reuse, 0x20 ;  /* 0x0000002010617836 */ /* 0x040fe40000000000 */
        /* <DEDUP_REMOVED lines=10> */
[C---:B------:R-:W-:Y:S01]  /*19f0*/  VIADD R90, R16.reuse, 0xa0 ;  /* 0x000000a0105a7836 */ /* 0x040fe20000000000 */
[----:B------:R-:W-:Y:S01]  /*1a00*/  IADD3 R92, R16, 0x80, RZ ;  /* 0x00000080105c7810 */ /* 0x000fe20007ffe0ff */
[----:B------:R-:W-:Y:S01]  /*1a10*/  IMAD.SHL.U32 R28, R235, 0x4, RZ ;  /* 0x00000004eb1c7824 */ /* 0x000fe200078e00ff */
[----:B-1----:R-:W-:Y:S01]  /*1a20*/  SHF.L.U64.HI R86, R42, 0x6, R43 ;  /* 0x000000062a567819 */ /* 0x002fe2000001022b */
[-C--:B------:R-:W-:Y:S01]  /*1a30*/  IMAD R6, R33, R42.reuse, RZ ;  /* 0x0000002a21067224 */ /* 0x080fe200078e02ff */
[----:B---3--:R-:W-:Y:S01]  /*1a40*/  SHF.L.U64.HI R85, R54, 0x6, R55 ;  /* 0x0000000636557819 */ /* 0x008fe20000010237 */
[----:B--2---:R-:W-:Y:S01]  /*1a50*/  IMAD.WIDE.U32 R4, R56, R42, RZ ;  /* 0x0000002a38047225 */ /* 0x004fe200078e00ff */
[----:B------:R-:W-:-:S02]  /*1a60*/  SHF.R.U32.HI R26, RZ, 0x7, R20 ;  /* 0x00000007ff1a7819 */ /* 0x000fc40000011614 */
[----:B------:R-:W-:Y:S01]  /*1a70*/  SHF.R.S32.HI R29, RZ, 0x1f, R28 ;  /* 0x0000001fff1d7819 */ /* 0x000fe2000001141c */
[----:B------:R-:W0:Y:S01]  /*1a80*/  @P0 LDC R3, c[0x0][0x42c] ;  /* 0x00010b00ff030b82 */ /* 0x000e220000000800 */
[----:B------:R-:W-:Y:S01]  /*1a90*/  ISETP.NE.AND P6, PT, R26, 0x1, PT ;  /* 0x000000011a00780c */ /* 0x000fe20003fc5270 */
[----:B------:R-:W-:Y:S01]  /*1aa0*/  IMAD.SHL.U32 R87, R233, 0x40, RZ ;  /* 0x00000040e9577824 */ /* 0x000fe200078e00ff */
[----:B------:R-:W-:Y:S01]  /*1ab0*/  SHF.L.U32 R83, R54, 0x6, RZ ;  /* 0x0000000636537819 */ /* 0x000fe200000006ff */
[----:B------:R-:W-:Y:S01]  /*1ac0*/  IMAD.MOV.U32 R78, RZ, RZ, 0x20 ;  /* 0x00000020ff4e7424 */ /* 0x000fe200078e00ff */
[----:B------:R-:W-:Y:S01]  /*1ad0*/  SHF.R.S32.HI R81, RZ, 0x1f, R225 ;  /* 0x0000001fff517819 */ /* 0x000fe200000114e1 */
[----:B------:R-:W-:Y:S01]  /*1ae0*/  VIADD R79, R26, 0x8 ;  /* 0x000000081a4f7836 */ /* 0x000fe20000000000 */
[----:B------:R-:W-:Y:S01]  /*1af0*/  LOP3.LUT R87, R87, 0x1c0, RZ, 0xc0, !PT ;  /* 0x000001c057577812 */ /* 0x000fe200078ec0ff */
[----:B------:R-:W1:Y:S01]  /*1b00*/  @P0 LDC R7, c[0x0][0x430] ;  /* 0x00010c00ff070b82 */ /* 0x000e620000000800 */
[----:B------:R-:W-:Y:S01]  /*1b10*/  SHF.R.U32.HI R26, RZ, 0x3, R208 ;  /* 0x00000003ff1a7819 */ /* 0x000fe200000116d0 */
[----:B------:R-:W-:Y:S01]  /*1b20*/  IMAD R75, R43, 0x60, RZ ;  /* 0x000000602b4b7824 */ /* 0x000fe200078e02ff */
[----:B------:R-:W-:Y:S01]  /*1b30*/  SHF.R.U32.HI R80, RZ, 0x3, R87 ;  /* 0x00000003ff507819 */ /* 0x000fe20000011657 */
[----:B------:R-:W-:-:S02]  /*1b40*/  IMAD.SHL.U32 R84, R42, 0x40, RZ ;  /* 0x000000402a547824 */ /* 0x000fc400078e00ff */
[----:B----4-:R-:W-:Y:S02]  /*1b50*/  IMAD.SHL.U32 R76, R27, 0x2, RZ ;  /* 0x000000021b4c7824 */ /* 0x010fe400078e00ff */
        /* <DEDUP_REMOVED lines=16> */
[----:B------:R-:W-:Y:S01]  /*1c60*/  SEL R8, R0, RZ, !P0 ;  /* 0x000000ff00087207 */ /* 0x000fe20004000000 */
[----:B------:R-:W0:Y:S02]  /*1c70*/  LDC.64 R24, c[0x0][0x3e8] ;  /* 0x0000fa00ff187b82 */ /* 0x000e240000000a00 */
[----:B------:R-:W-:-:S04]  /*1c80*/  IMAD.WIDE.U32 R20, R41, UR4, R4 ;  /* 0x0000000429147c25 */ /* 0x000fc8000f8e0004 */
[----:B------:R-:W-:Y:S02]  /*1c90*/  IMAD R0, R8, UR4, RZ ;  /* 0x0000000408007c24 */ /* 0x000fe4000f8e02ff */
[----:B------:R-:W-:-:S04]  /*1ca0*/  IMAD.WIDE.U32 R4, R19, R42, R16 ;  /* 0x0000002a13047225 */ /* 0x000fc800078e0010 */
[----:B------:R-:W-:Y:S01]  /*1cb0*/  IMAD R95, R41, UR5, R0 ;  /* 0x00000005295f7c24 */ /* 0x000fe2000f8e0200 */
[----:B------:R-:W-:Y:S05]  /*1cc0*/  @!P6 WARPSYNC.ALL ;  /* 0x000000000000e948 */ /* 0x000fea0003800000 */
[----:B------:R-:W-:Y:S01]  /*1cd0*/  ULDC UR4, c[0x0][0x310] ;  /* 0x0000c40000047ab9 */ /* 0x000fe20000000800 */
[----:B------:R-:W-:Y:S01]  /*1ce0*/  IMAD.IADD R95, R21, 0x1, R95 ;  /* 0x00000001155f7824 */ /* 0x000fe200078e025f */
[----:B------:R-:W-:Y:S01]  /*1cf0*/  ISETP.GE.AND P1, PT, R97, UR4, PT ;  /* 0x0000000461007c0c */ /* 0x000fe2000bf26270 */
[----:B------:R-:W-:Y:S01]  /*1d00*/  ULDC.64 UR6, c[0x0][0x320] ;  /* 0x0000c80000067ab9 */ /* 0x000fe20000000a00 */
[----:B------:R-:W-:Y:S01]  /*1d10*/  @!P6 BAR.SYNC.DEFER_BLOCKING 0x9, 0x100 ;  /* 0x024400000000eb1d */ /* 0x000fe20000010000 */
[----:B------:R-:W-:Y:S01]  /*1d20*/  IADD3 R93, P0, R20, R4, RZ ;  /* 0x00000004145d7210 */ /* 0x000fe20007f1e0ff */
[----:B------:R-:W-:Y:S01]  /*1d30*/  VIADD R4, R16, 0xc0 ;  /* 0x000000c010047836 */ /* 0x000fe20000000000 */
[----:B------:R-:W-:Y:S01]  /*1d40*/  SEL R3, RZ, 0xffffffff, P1 ;  /* 0xffffffffff037807 */ /* 0x000fe20000800000 */
[----:B0-----:R-:W-:Y:S01]  /*1d50*/  IMAD.WIDE.U32 R10, R19, R24, R16 ;  /* 0x00000018130a7225 */ /* 0x001fe200078e0010 */
[----:B------:R-:W-:-:S02]  /*1d60*/  IADD3.X R91, R95, R5, R6, P0, !PT ;  /* 0x000000055f5b7210 */ /* 0x000fc400007fe406 */
[C---:B------:R-:W-:Y:S01]  /*1d70*/  ISETP.GE.AND P0, PT, R16.reuse, UR4, PT ;  /* 0x0000000410007c0c */ /* 0x040fe2000bf06270 */
[----:B------:R-:W-:Y:S01]  /*1d80*/  IMAD.SHL.U32 R5, R3, 0x2, RZ ;  /* 0x0000000203057824 */ /* 0x000fe200078e00ff */
[----:B------:R-:W-:Y:S01]  /*1d90*/  IADD3 R6, R16, 0xe0, RZ ;  /* 0x000000e010067810 */ /* 0x000fe20007ffe0ff */
[----:B------:R-:W-:Y:S01]  /*1da0*/  IMAD R3, R7, UR6, RZ ;  /* 0x0000000607037c24 */ /* 0x000fe2000f8e02ff */
[----:B------:R-:W-:Y:S01]  /*1db0*/  SEL R0, RZ, 0x1, P0 ;  /* 0x00000001ff007807 */ /* 0x000fe20000000000 */
[----:B------:R-:W-:Y:S01]  /*1dc0*/  IMAD.WIDE.U32 R42, R42, 0x60, RZ ;  /* 0x000000602a2a7825 */ /* 0x000fe200078e00ff */
[----:B------:R-:W-:Y:S02]  /*1dd0*/  ISETP.GE.AND P0, PT, R96, UR4, PT ;  /* 0x0000000460007c0c */ /* 0x000fe4000bf06270 */
[----:B------:R-:W-:Y:S01]  /*1de0*/  ISETP.GE.AND P1, PT, R94, UR4, PT ;  /* 0x000000045e007c0c */ /* 0x000fe2000bf26270 */
[----:B------:R-:W-:Y:S01]  /*1df0*/  IMAD R7, R202, UR7, R3 ;  /* 0x00000007ca077c24 */ /* 0x000fe2000f8e0203 */
[----:B------:R-:W-:Y:S01]  /*1e00*/  ISETP.GE.AND P3, PT, R6, UR4, PT ;  /* 0x0000000406007c0c */ /* 0x000fe2000bf66270 */
[----:B------:R-:W-:Y:S01]  /*1e10*/  IMAD.WIDE.U32 R48, R24, 0x60, RZ ;  /* 0x0000006018307825 */ /* 0x000fe200078e00ff */
[----:B------:R-:W-:-:S02]  /*1e20*/  LOP3.LUT R0, R5, 0x2, R0, 0xe2, !PT ;  /* 0x0000000205007812 */ /* 0x000fc400078ee200 */
[----:B------:R-:W-:Y:S01]  /*1e30*/  SEL R3, RZ, 0x4, P0 ;  /* 0x00000004ff037807 */ /* 0x000fe20000000000 */
[----:B------:R-:W-:Y:S01]  /*1e40*/  IMAD.SHL.U32 R89, R24, 0x40, RZ ;  /* 0x0000004018597824 */ /* 0x000fe200078e00ff */
[----:B------:R-:W-:Y:S01]  /*1e50*/  SEL R6, RZ, 0x8, P1 ;  /* 0x00000008ff067807 */ /* 0x000fe20000800000 */
[----:B------:R-:W-:Y:S01]  /*1e60*/  IMAD.IADD R75, R43, 0x1, R75 ;  /* 0x000000012b4b7824 */ /* 0x000fe200078e024b */
[----:B------:R-:W-:Y:S02]  /*1e70*/  ISETP.GE.AND P0, PT, R92, UR4, PT ;  /* 0x000000045c007c0c */ /* 0x000fe4000bf06270 */
[----:B------:R-:W-:Y:S02]  /*1e80*/  ISETP.GE.AND P1, PT, R90, UR4, PT ;  /* 0x000000045a007c0c */ /* 0x000fe4000bf26270 */
[----:B------:R-:W-:Y:S01]  /*1e90*/  ISETP.GE.AND P2, PT, R4, UR4, PT ;  /* 0x0000000404007c0c */ /* 0x000fe2000bf46270 */
[----:B------:R-:W-:Y:S01]  /*1ea0*/  IMAD.WIDE.U32 R4, R202, UR6, R16 ;  /* 0x00000006ca047c25 */ /* 0x000fe2000f8e0010 */
[----:B------:R-:W-:Y:S01]  /*1eb0*/  LOP3.LUT R0, R6, R0, R3, 0xfe, !PT ;  /* 0x0000000006007212 */ /* 0x000fe200078efe03 */
[----:B------:R-:W-:Y:S01]  /*1ec0*/  ULDC.64 UR4, c[0x0][0x328] ;  /* 0x0000ca0000047ab9 */ /* 0x000fe20000000a00 */
[----:B------:R-:W-:Y:S01]  /*1ed0*/  SEL R3, RZ, 0x10, P0 ;  /* 0x00000010ff037807 */ /* 0x000fe20000000000 */
[----:B------:R-:W-:Y:S01]  /*1ee0*/  IMAD.IADD R5, R5, 0x1, R7 ;  /* 0x0000000105057824 */ /* 0x000fe200078e0207 */
[----:B------:R-:W-:Y:S01]  /*1ef0*/  SEL R6, RZ, 0x20, P1 ;  /* 0x00000020ff067807 */ /* 0x000fe20000800000 */
[----:B------:R-:W-:Y:S01]  /*1f00*/  IMAD R7, R8, UR4, RZ ;  /* 0x0000000408077c24 */ /* 0x000fe2000f8e02ff */
[----:B------:R-:W-:Y:S01]  /*1f10*/  ISETP.GE.AND P0, PT, R16, R27, PT ;  /* 0x0000001b1000720c */ /* 0x000fe20003f06270 */
[----:B------:R-:W-:Y:S01]  /*1f20*/  IMAD.WIDE.U32 R8, R19, R54, R16 ;  /* 0x0000003613087225 */ /* 0x000fe200078e0010 */
[----:B------:R-:W-:-:S02]  /*1f30*/  LOP3.LUT R3, R6, R0, R3, 0xfe, !PT ;  /* 0x0000000006037212 */ /* 0x000fc400078efe03 */
[----:B------:R-:W-:Y:S01]  /*1f40*/  SEL R0, RZ, 0x40, P2 ;  /* 0x00000040ff007807 */ /* 0x000fe20001000000 */
[----:B------:R-:W-:Y:S01]  /*1f50*/  IMAD R63, R41, UR5, R7 ;  /* 0x00000005293f7c24 */ /* 0x000fe2000f8e0207 */
[----:B------:R-:W-:Y:S01]  /*1f60*/  LOP3.LUT P1, RZ, R233, 0x4, RZ, 0xc0, !PT ;  /* 0x00000004e9ff7812 */ /* 0x000fe2000782c0ff */
[----:B------:R-:W-:Y:S01]  /*1f70*/  IMAD.WIDE.U32 R40, R41, UR4, R4 ;  /* 0x0000000429287c25 */ /* 0x000fe2000f8e0004 */
[----:B------:R-:W-:Y:S01]  /*1f80*/  LOP3.LUT R0, R3, R0, RZ, 0xfc, !PT ;  /* 0x0000000003007212 */ /* 0x000fe200078efcff */
[----:B------:R-:W-:Y:S01]  /*1f90*/  ULDC UR4, c[0x0][0x2e4] ;  /* 0x0000b90000047ab9 */ /* 0x000fe20000000800 */
[----:B------:R-:W-:Y:S01]  /*1fa0*/  SEL R3, R27, RZ, P0 ;  /* 0x000000ff1b037207 */ /* 0x000fe20000000000 */
[----:B------:R-:W-:Y:S01]  /*1fb0*/  IMAD R4, R228, R54, RZ ;  /* 0x00000036e4047224 */ /* 0x000fe200078e02ff */
[----:B------:R-:W-:Y:S01]  /*1fc0*/  SHF.L.U64.HI R82, R24, 0x6, R25 ;  /* 0x0000000618527819 */ /* 0x000fe20000010219 */
[----:B------:R-:W-:Y:S01]  /*1fd0*/  IMAD R6, R228, R24, RZ ;  /* 0x00000018e4067224 */ /* 0x000fe200078e02ff */
[C---:B------:R-:W-:Y:S01]  /*1fe0*/  IADD3 R56, P2, R19.reuse, R56, RZ ;  /* 0x0000003813387210 */ /* 0x040fe20007f5e0ff */
[C---:B------:R-:W-:Y:S01]  /*1ff0*/  IMAD R13, R19.reuse, R55, R4 ;  /* 0x00000037130d7224 */ /* 0x040fe200078e0204 */
[----:B------:R-:W-:Y:S01]  /*2000*/  SEL R78, R78, 0xffffffe0, !P1 ;  /* 0xffffffe04e4e7807 */ /* 0x000fe20004800000 */
[----:B------:R-:W-:Y:S01]  /*2010*/  IMAD.WIDE.U32 R4, R19, R54, R28 ;  /* 0x0000003613047225 */ /* 0x000fe200078e001c */
[----:B------:R-:W-:-:S02]  /*2020*/  IADD3.X R57, R228, R33, RZ, P2, !PT ;  /* 0x00000021e4397210 */ /* 0x000fc400017fe4ff */
[C---:B------:R-:W-:Y:S01]  /*2030*/  ISETP.GE.AND P1, PT, R16.reuse, UR4, PT ;  /* 0x0000000410007c0c */ /* 0x040fe2000bf26270 */
[----:B------:R-:W-:Y:S01]  /*2040*/  IMAD.IADD R3, R16, 0x1, R3 ;  /* 0x0000000110037824 */ /* 0x000fe200078e0203 */
[----:B------:R-:W-:Y:S01]  /*2050*/  IADD3 R5, R5, R13, RZ ;  /* 0x0000000d05057210 */ /* 0x000fe20007ffe0ff */
[----:B------:R-:W-:Y:S01]  /*2060*/  IMAD.IADD R9, R13, 0x1, R9 ;  /* 0x000000010d097824 */ /* 0x000fe200078e0209 */
[----:B-----5:R-:W-:Y:S01]  /*2070*/  SHF.R.S32.HI R13, RZ, 0x1f, R31 ;  /* 0x0000001fff0d7819 */ /* 0x020fe2000001141f */
[C---:B------:R-:W-:Y:S01]  /*2080*/  IMAD R15, R19.reuse, R25, R6 ;  /* 0x00000019130f7224 */ /* 0x040fe200078e0206 */
[----:B------:R-:W-:Y:S01]  /*2090*/  SHF.R.S32.HI R12, RZ, 0x1f, R3 ;  /* 0x0000001fff0c7819 */ /* 0x000fe20000011403 */
[-C--:B------:R-:W-:Y:S01]  /*20a0*/  IMAD.WIDE.U32 R6, R19, R24.reuse, R28 ;  /* 0x0000001813067225 */ /* 0x080fe200078e001c */
[----:B------:R-:W-:Y:S02]  /*20b0*/  ISETP.GE.AND P2, PT, R97, UR4, PT ;  /* 0x0000000461007c0c */ /* 0x000fe4000bf46270 */
[----:B------:R-:W-:Y:S01]  /*20c0*/  LEA.HI R12, R12, R3, RZ, 0x3 ;  /* 0x000000030c0c7211 */ /* 0x000fe200078f18ff */
[----:B------:R-:W-:Y:S01]  /*20d0*/  IMAD R14, R13, R24, RZ ;  /* 0x000000180d0e7224 */ /* 0x000fe200078e02ff */
[----:B------:R-:W-:Y:S01]  /*20e0*/  LOP3.LUT R3, R87, 0x18, R16, 0xf8, !PT ;  /* 0x0000001857037812 */ /* 0x000fe200078ef810 */
[----:B------:R-:W-:Y:S01]  /*20f0*/  IMAD.WIDE.U32 R52, R31, R54, R4 ;  /* 0x000000361f347225 */ /* 0x000fe200078e0004 */
[----:B------:R-:W-:-:S02]  /*2100*/  IADD3 R11, R15, R11, RZ ;  /* 0x0000000b0f0b7210 */ /* 0x000fc40007ffe0ff */
[----:B------:R-:W-:Y:S01]  /*2110*/  LOP3.LUT R4, R3, R80, RZ, 0x3c, !PT ;  /* 0x0000005003047212 */ /* 0x000fe200078e3cff */
[----:B------:R-:W-:Y:S01]  /*2120*/  IMAD.IADD R7, R7, 0x1, R15 ;  /* 0x0000000107077824 */ /* 0x000fe200078e020f */
[----:B------:R-:W-:Y:S01]  /*2130*/  LOP3.LUT R3, R87, 0x38, R12, 0xf8, !PT ;  /* 0x0000003857037812 */ /* 0x000fe200078ef80c */
[----:B------:R-:W-:Y:S01]  /*2140*/  IMAD R15, R31, R25, R14 ;  /* 0x000000191f0f7224 */ /* 0x000fe200078e020e */
[----:B------:R-:W-:Y:S01]  /*2150*/  SHF.R.S32.HI R68, RZ, 0x3, R12 ;  /* 0x00000003ff447819 */ /* 0x000fe2000001140c */
[----:B------:R-:W-:Y:S01]  /*2160*/  IMAD R14, R13, R54, RZ ;  /* 0x000000360d0e7224 */ /* 0x000fe200078e02ff */
[----:B------:R-:W-:Y:S01]  /*2170*/  LOP3.LUT R69, R12, 0xfffffff8, RZ, 0xc0, !PT ;  /* 0xfffffff80c457812 */ /* 0x000fe200078ec0ff */
[CC--:B------:R-:W-:Y:S01]  /*2180*/  IMAD.WIDE.U32 R44, R31.reuse, R24.reuse, R10 ;  /* 0x000000181f2c7225 */ /* 0x0c0fe200078e000a */
[----:B------:R-:W-:Y:S02]  /*2190*/  LOP3.LUT R12, R208, 0x38, R12, 0xf8, !PT ;  /* 0x00000038d00c7812 */ /* 0x000fe400078ef80c */
[----:B------:R-:W-:Y:S01]  /*21a0*/  SHF.R.S32.HI R62, RZ, 0x1f, R69 ;  /* 0x0000001fff3e7819 */ /* 0x000fe20000011445 */
[----:B------:R-:W-:Y:S01]  /*21b0*/  IMAD.WIDE.U32 R46, R31, R24, R6 ;  /* 0x000000181f2e7225 */ /* 0x000fe200078e0006 */
[----:B------:R-:W-:-:S02]  /*21c0*/  LOP3.LUT R65, R12, R26, RZ, 0x3c, !PT ;  /* 0x0000001a0c417212 */ /* 0x000fc400078e3cff */
[----:B------:R-:W-:Y:S01]  /*21d0*/  IADD3 R63, R41, R63, RZ ;  /* 0x0000003f293f7210 */ /* 0x000fe20007ffe0ff */
[----:B------:R-:W-:Y:S01]  /*21e0*/  IMAD R77, R209, 0x200, R4 ;  /* 0x00000200d14d7824 */ /* 0x000fe200078e0204 */
[----:B------:R-:W-:Y:S01]  /*21f0*/  LOP3.LUT R4, R3, R80, RZ, 0x3c, !PT ;  /* 0x0000005003047212 */ /* 0x000fe200078e3cff */
[----:B------:R-:W-:Y:S01]  /*2200*/  IMAD R7, R31, R55, R14 ;  /* 0x000000371f077224 */ /* 0x000fe200078e020e */
[----:B------:R-:W-:Y:S01]  /*2210*/  SEL R3, RZ, 0xffffff80, P3 ;  /* 0xffffff80ff037807 */ /* 0x000fe20001800000 */
[----:B------:R-:W-:Y:S01]  /*2220*/  IMAD R11, R55, 0x60, RZ ;  /* 0x00000060370b7824 */ /* 0x000fe200078e02ff */
[----:B------:R-:W-:Y:S01]  /*2230*/  IADD3 R66, R47, R15, RZ ;  /* 0x0000000f2f427210 */ /* 0x000fe20007ffe0ff */
[----:B------:R-:W-:Y:S01]  /*2240*/  IMAD.WIDE.U32 R50, R31, R54, R8 ;  /* 0x000000361f327225 */ /* 0x000fe200078e0008 */
[C---:B------:R-:W-:Y:S02]  /*2250*/  LOP3.LUT R3, R0.reuse, 0x80, R3, 0xc8, !PT ;  /* 0x0000008000037812 */ /* 0x040fe400078ec803 */
[----:B------:R-:W-:Y:S01]  /*2260*/  LOP3.LUT R0, R0, 0x40, RZ, 0xc0, !PT ;  /* 0x0000004000007812 */ /* 0x000fe200078ec0ff */
[----:B------:R-:W-:-:S04]  /*2270*/  IMAD.WIDE.U32 R54, R54, 0x60, RZ ;  /* 0x0000006036367825 */ /* 0x000fc800078e00ff */
[----:B------:R-:W-:Y:S01]  /*2280*/  IMAD R25, R25, 0x60, RZ ;  /* 0x0000006019197824 */ /* 0x000fe200078e02ff */
[----:B------:R-:W-:Y:S01]  /*2290*/  IADD3 R72, R55, R11, RZ ;  /* 0x0000000b37487210 */ /* 0x000fe20007ffe0ff */
[----:B------:R-:W-:Y:S02]  /*22a0*/  IMAD.IADD R73, R78, 0x1, R77 ;  /* 0x000000014e497824 */ /* 0x000fe400078e024d */
[----:B------:R-:W-:Y:S02]  /*22b0*/  IMAD.IADD R74, R49, 0x1, R25 ;  /* 0x00000001314a7824 */ /* 0x000fe400078e0219 */
[----:B------:R-:W-:Y:S02]  /*22c0*/  IMAD.IADD R71, R15, 0x1, R45 ;  /* 0x000000010f477824 */ /* 0x000fe400078e022d */
[----:B------:R-:W-:Y:S02]  /*22d0*/  IMAD.IADD R70, R7, 0x1, R51 ;  /* 0x0000000107467824 */ /* 0x000fe400078e0233 */
[----:B------:R-:W-:-:S02]  /*22e0*/  IMAD.IADD R64, R53, 0x1, R7 ;  /* 0x0000000135407824 */ /* 0x000fc400078e0207 */
[----:B------:R-:W-:Y:S02]  /*22f0*/  IMAD R67, R209, 0x200, R4 ;  /* 0x00000200d1437824 */ /* 0x000fe400078e0204 */
[----:B------:R-:W-:-:S07]  /*2300*/  IMAD.IADD R65, R210, 0x1, R65 ;  /* 0x00000001d2417824 */ /* 0x000fce00078e0241 */
.L_x_3801:
        /* <DEDUP_REMOVED lines=9> */
[CC--:B------:R-:W-:Y:S01]  /*23a0*/  IADD3 R4, P3, P4, R93.reuse, R106.reuse, R84 ;  /* 0x0000006a5d047210 */ /* 0x0c0fe20007c7e054 */
[----:B------:R-:W-:Y:S01]  /*23b0*/  IMAD R105, R2, 0x1800, R77 ;  /* 0x0000180002697824 */ /* 0x000fe200078e024d */
[----:B------:R-:W-:Y:S01]  /*23c0*/  IADD3 R6, P5, R93, R106, RZ ;  /* 0x0000006a5d067210 */ /* 0x000fe20007fbe0ff */
[----:B------:R-:W-:-:S03]  /*23d0*/  IMAD.IADD R38, R107, 0x1, R5 ;  /* 0x000000016b267824 */ /* 0x000fc600078e0205 */
[----:B------:R-:W-:Y:S01]  /*23e0*/  LEA R105, R105, R30, 0x1 ;  /* 0x0000001e69697211 */ /* 0x000fe200078e08ff */
[----:B------:R-:W-:Y:S01]  /*23f0*/  IMAD.X R7, R38, 0x1, R91, P5 ;  /* 0x0000000126077824 */ /* 0x000fe200028e065b */
[----:B------:R-:W-:Y:S02]  /*2400*/  IADD3.X R5, R91, R38, R86, P3, P4 ;  /* 0x000000265b057210 */ /* 0x000fe40001fe8456 */
[-C--:B0-----:R-:W-:Y:S02]  /*2410*/  LEA R12, P3, R4, R100.reuse, 0x1 ;  /* 0x00000064040c7211 */ /* 0x081fe400078608ff */
[----:B------:R-:W-:Y:S02]  /*2420*/  LEA R14, P5, R6, R100, 0x1 ;  /* 0x00000064060e7211 */ /* 0x000fe400078a08ff */
[----:B------:R-:W-:Y:S01]  /*2430*/  LEA.HI.X R13, R4, R101, R5, 0x1, P3 ;  /* 0x00000065040d7211 */ /* 0x000fe200018f0c05 */
[----:B------:R-:W-:Y:S01]  /*2440*/  IMAD R5, R2, 0x1800, R73 ;  /* 0x0000180002057824 */ /* 0x000fe200078e0249 */
[----:B-1----:R-:W-:-:S02]  /*2450*/  ISETP.GE.AND P3, PT, R103, 0x1, PT ;  /* 0x000000016700780c */ /* 0x002fc40003f66270 */
[----:B------:R-:W-:Y:S01]  /*2460*/  ISETP.GT.AND P4, PT, R59, R58, PT ;  /* 0x0000003a3b00720c */ /* 0x000fe20003f84270 */
[----:B------:R-:W-:Y:S01]  /*2470*/  IMAD R104, R5, 0x2, R30 ;  /* 0x0000000205687824 */ /* 0x000fe200078e021e */
[----:B------:R-:W-:Y:S02]  /*2480*/  LEA.HI.X R15, R6, R101, R7, 0x1, P5 ;  /* 0x00000065060f7211 */ /* 0x000fe400028f0c07 */
        /* <DEDUP_REMOVED lines=26> */
[----:B------:R-:W-:Y:S02]  /*2630*/  CS2R R36, SRZ ;  /* 0x0000000000247805 */ /* 0x000fe4000001ff00 */
[----:B------:R-:W-:Y:S02]  /*2640*/  IADD3.X R24, R99, R64, RZ, P3, !PT ;  /* 0x0000004063187210 */ /* 0x000fe40001ffe4ff */
        /* <DEDUP_REMOVED lines=16> */
.L_x_3758:
[----:B------:R-:W-:Y:S05]  /*2750*/  BSYNC B1 ;  /* 0x0000000000017941 */ /* 0x000fea0003800000 */
.L_x_3757:
[----:B------:R-:W-:Y:S01]  /*2760*/  ISETP.GE.AND P5, PT, R225, R102, PT ;  /* 0x00000066e100720c */ /* 0x000fe20003fa6270 */
[----:B------:R-:W-:Y:S01]  /*2770*/  BSSY B1, `(.L_x_3759) ;  /* 0x000001c000017945 */ /* 0x000fe20003800000 */
[----:B------:R-:W-:Y:S02]  /*2780*/  CS2R R26, SRZ ;  /* 0x00000000001a7805 */ /* 0x000fe4000001ff00 */
[----:B0-----:R-:W-:Y:S01]  /*2790*/  CS2R R8, SRZ ;  /* 0x0000000000087805 */ /* 0x001fe2000001ff00 */
        /* <DEDUP_REMOVED lines=25> */
.L_x_3760:
[----:B------:R-:W-:Y:S05]  /*2930*/  BSYNC B1 ;  /* 0x0000000000017941 */ /* 0x000fea0003800000 */
.L_x_3759:
        /* <DEDUP_REMOVED lines=28> */
.L_x_3761:
[----:B------:R-:W-:Y:S01]  /*2b00*/  LEA R88, R2, R18, 0x3 ;  /* 0x0000001202587211 */ /* 0x000fe200078e18ff */
[----:B------:R-:W-:Y:S01]  /*2b10*/  BSSY B1, `(.L_x_3762) ;  /* 0x0000004000017945 */ /* 0x000fe20003800000 */
[----:B------:R-:W-:-:S04]  /*2b20*/  SHF.L.U32 R99, R204, 0x1f, RZ ;  /* 0x0000001fcc637819 */ /* 0x000fc800000006ff */
[----:B------:R-:W0:Y:S02]  /*2b30*/  SYNCS.PHASECHK.TRANS64.TRYWAIT P6, [R88+URZ+0x22890], R99 ;  /* 0x02289063580075a7 */ /* 0x000e2400080c017f */
[----:B0-----:R-:W-:Y:S05]  /*2b40*/  @!P6 BRA `(.L_x_3763) ;  /* 0x0000016000d8e947 */ /* 0x001fea0003800000 */
.L_x_4002:
[----:B------:R-:W-:Y:S05]  /*2b50*/  BSYNC B1 ;  /* 0x0000000000017941 */ /* 0x000fea0003800000 */
.L_x_3762:
        /* <DEDUP_REMOVED lines=17> */
[-C--:B------:R-:W-:Y:S01]  /*2c70*/  FMUL.FTZ R112, R6, R39.reuse ;  /* 0x0000002706707220 */ /* 0x080fe20000410000 */
[--C-:B------:R-:W-:Y:S02]  /*2c80*/  HADD2.F32 R37, -RZ, R7.reuse.H1_H1 ;  /* 0x30000007ff257230 */ /* 0x100fe40000004100 */
[----:B------:R-:W-:Y:S01]  /*2c90*/  FMUL.FTZ R39, R5, R39 ;  /* 0x0000002705277220 */ /* 0x000fe20000410000 */
[----:B------:R-:W-:Y:S02]  /*2ca0*/  HADD2.F32 R38, -RZ, R38.H0_H0 ;  /* 0x20000026ff267230 */ /* 0x000fe40000004100 */
[----:B------:R-:W-:Y:S02]  /*2cb0*/  HADD2.F32 R7, -RZ, R7.H0_H0 ;  /* 0x20000007ff077230 */ /* 0x000fe40000004100 */
[----:B------:R-:W-:Y:S01]  /*2cc0*/  FMUL.FTZ R114, R37, R110 ;  /* 0x0000006e25727220 */ /* 0x000fe20000410000 */
[----:B------:R-:W-:-:S02]  /*2cd0*/  HADD2.F32 R108, -RZ, R108.H0_H0 ;  /* 0x2000006cff6c7230 */ /* 0x000fc40000004100 */
[-C--:B------:R-:W-:Y:S01]  /*2ce0*/  FFMA.FTZ R112, R5, R38.reuse, -R112 ;  /* 0x0000002605707223 */ /* 0x080fe20000010870 */
[----:B------:R-:W-:Y:S01]  /*2cf0*/  FFMA.FTZ R111, R6, R38, R39 ;  /* 0x00000026066f7223 */ /* 0x000fe20000010027 */
[C---:B------:R-:W-:Y:S01]  /*2d00*/  FMUL.FTZ R110, R7.reuse, R110 ;  /* 0x0000006e076e7220 */ /* 0x040fe20000410000 */
[--C-:B------:R-:W-:Y:S02]  /*2d10*/  HADD2.F32 R38, -RZ, R113.reuse.H0_H0 ;  /* 0x20000071ff267230 */ /* 0x100fe40000004100 */
[-C--:B------:R-:W-:Y:S01]  /*2d20*/  FFMA.FTZ R114, R7, R108.reuse, -R114 ;  /* 0x0000006c07727223 */ /* 0x080fe20000010872 */
[----:B------:R-:W-:Y:S02]  /*2d30*/  HADD2.F32 R39, -RZ, R113.H1_H1 ;  /* 0x30000071ff277230 */ /* 0x000fe40000004100 */
[----:B------:R-:W-:Y:S01]  /*2d40*/  FFMA.FTZ R115, R37, R108, R110 ;  /* 0x0000006c25737223 */ /* 0x000fe2000001006e */
[----:B------:R-:W-:Y:S02]  /*2d50*/  HADD2.F32 R5, -RZ, R4.H1_H1 ;  /* 0x30000004ff057230 */ /* 0x000fe40000004100 */
[----:B------:R-:W-:-:S02]  /*2d60*/  HADD2.F32 R6, -RZ, R36.H1_H1 ;  /* 0x30000024ff067230 */ /* 0x000fc40000004100 */
[----:B------:R-:W-:Y:S02]  /*2d70*/  HADD2.F32 R4, -RZ, R4.H0_H0 ;  /* 0x20000004ff047230 */ /* 0x000fe40000004100 */
[----:B------:R-:W-:Y:S02]  /*2d80*/  HADD2.F32 R36, -RZ, R36.H0_H0 ;  /* 0x20000024ff247230 */ /* 0x000fe40000004100 */
[-C--:B------:R-:W-:Y:S01]  /*2d90*/  FMUL.FTZ R113, R6, R39.reuse ;  /* 0x0000002706717220 */ /* 0x080fe20000410000 */
[--C-:B------:R-:W-:Y:S02]  /*2da0*/  HADD2.F32 R7, -RZ, R109.reuse.H0_H0 ;  /* 0x2000006dff077230 */ /* 0x100fe40000004100 */
[----:B------:R-:W-:Y:S02]  /*2db0*/  HADD2.F32 R37, -RZ, R109.H1_H1 ;  /* 0x3000006dff257230 */ /* 0x000fe40000004100 */
[-C--:B------:R-:W-:Y:S01]  /*2dc0*/  FMUL.FTZ R109, R5, R38.reuse ;  /* 0x00000026056d7220 */ /* 0x080fe20000410000 */
[----:B------:R-:W-:Y:S01]  /*2dd0*/  FMUL.FTZ R38, R4, R38 ;  /* 0x0000002604267220 */ /* 0x000fe20000410000 */
[----:B------:R-:W-:-:S02]  /*2de0*/  FMUL.FTZ R39, R36, R39 ;  /* 0x0000002724277220 */ /* 0x000fc40000410000 */
[-C--:B------:R-:W-:Y:S01]  /*2df0*/  FFMA.FTZ R109, R4, R7.reuse, -R109 ;  /* 0x00000007046d7223 */ /* 0x080fe2000001086d */
[----:B------:R-:W-:Y:S01]  /*2e00*/  FFMA.FTZ R38, R5, R7, R38 ;  /* 0x0000000705267223 */ /* 0x000fe20000010026 */
[-C--:B------:R-:W-:Y:S01]  /*2e10*/  FFMA.FTZ R113, R36, R37.reuse, -R113 ;  /* 0x0000002524717223 */ /* 0x080fe20000010871 */
[----:B------:R-:W-:Y:S01]  /*2e20*/  FFMA.FTZ R6, R6, R37, R39 ;  /* 0x0000002506067223 */ /* 0x000fe20000010027 */
[----:B------:R-:W-:Y:S02]  /*2e30*/  F2FP.F16.F32.PACK_AB R5, R111, R112 ;  /* 0x000000706f05723e */ /* 0x000fe400000000ff */
[----:B------:R-:W-:Y:S02]  /*2e40*/  F2FP.F16.F32.PACK_AB R7, R115, R114 ;  /* 0x000000727307723e */ /* 0x000fe400000000ff */
[----:B------:R-:W-:Y:S02]  /*2e50*/  F2FP.F16.F32.PACK_AB R4, R38, R109 ;  /* 0x0000006d2604723e */ /* 0x000fe400000000ff */
[----:B------:R-:W-:-:S07]  /*2e60*/  F2FP.F16.F32.PACK_AB R6, R6, R113 ;  /* 0x000000710606723e */ /* 0x000fce00000000ff */
.L_x_3769:
[----:B------:R-:W-:Y:S05]  /*2e70*/  BSYNC B3 ;  /* 0x0000000000037941 */ /* 0x000fea0003800000 */
.L_x_3768:
[----:B--2---:R1:W-:Y:S02]  /*2e80*/  STG.E.128 desc[UR40][R14.64], R4 ;  /* 0x000000040e007986 */ /* 0x0043e4000c101d28 */
.L_x_3767:
[----:B------:R-:W-:Y:S05]  /*2e90*/  BSYNC B2 ;  /* 0x0000000000027941 */ /* 0x000fea0003800000 */
.L_x_3766:
        /* <DEDUP_REMOVED lines=47> */
.L_x_3771:
[----:B------:R-:W-:Y:S05]  /*3190*/  BSYNC B2 ;  /* 0x0000000000027941 */ /* 0x000fea0003800000 */
.L_x_3770:
[----:B--2---:R2:W-:Y:S02]  /*31a0*/  STG.E.128 desc[UR40][R14.64+0x40], R4 ;  /* 0x000040040e007986 */ /* 0x0045e4000c101d28 */
.L_x_3765:
[----:B------:R-:W-:Y:S05]  /*31b0*/  BSYNC B1 ;  /* 0x0000000000017941 */ /* 0x000fea0003800000 */
.L_x_3764:
[----:B------:R-:W-:Y:S05]  /*31c0*/  @P5 BRA `(.L_x_3772) ;  /* 0x0000001800f85947 */ /* 0x000fea0003800000 */
[----:B------:R-:W-:Y:S04]  /*31d0*/  BSSY B1, `(.L_x_3773) ;  /* 0x0000031000017945 */ /* 0x000fe80003800000 */
[----:B------:R-:W-:Y:S05]  /*31e0*/  @P1 BRA `(.L_x_3774) ;  /* 0x0000000000bc1947 */ /* 0x000fea0003800000 */
[----:B-12---:R1:W2:Y:S01]  /*31f0*/  LDS.128 R4, [R105+0x2000] ;  /* 0x0020000069047984 */ /* 0x0062a20000000c00 */
[----:B------:R-:W-:Y:S01]  /*3200*/  ISETP.GE.AND P4, PT, R28, R103, PT ;  /* 0x000000671c00720c */ /* 0x000fe20003f86270 */
[----:B------:R-:W-:-:S12]  /*3210*/  BSSY B2, `(.L_x_3775) ;  /* 0x000002b000027945 */ /* 0x000fd80003800000 */
[----:B-1----:R-:W-:Y:S05]  /*3220*/  @P4 BRA `(.L_x_3776) ;  /* 0x0000000000a44947 */ /* 0x002fea0003800000 */
[--C-:B------:R-:W-:Y:S02]  /*3230*/  SHF.R.U64 R15, R24, 0x10, R25.reuse ;  /* 0x00000010180f7819 */ /* 0x100fe40000001219 */
[----:B------:R-:W-:Y:S02]  /*3240*/  SHF.R.U32.HI R32, RZ, 0x10, R25 ;  /* 0x00000010ff207819 */ /* 0x000fe40000011619 */
[--C-:B------:R-:W-:Y:S01]  /*3250*/  SHF.R.U64 R33, R26, 0x10, R27.reuse ;  /* 0x000000101a217819 */ /* 0x100fe2000000121b */
[----:B------:R-:W-:Y:S01]  /*3260*/  HADD2.F32 R25, -RZ, R15.H0_H0 ;  /* 0x2000000fff197230 */ /* 0x000fe20000004100 */
[----:B--2---:R-:W-:Y:S01]  /*3270*/  MOV R14, R6 ;  /* 0x00000006000e7202 */ /* 0x004fe20000000f00 */
[--C-:B------:R-:W-:Y:S01]  /*3280*/  HADD2.F32 R6, -RZ, R5.reuse.H1_H1 ;  /* 0x30000005ff067230 */ /* 0x100fe20000004100 */
[----:B------:R-:W-:Y:S01]  /*3290*/  SHF.R.U32.HI R26, RZ, 0x10, R27 ;  /* 0x00000010ff1a7819 */ /* 0x000fe2000001161b */
[----:B------:R-:W-:Y:S02]  /*32a0*/  HADD2.F32 R32, -RZ, R32.H0_H0 ;  /* 0x20000020ff207230 */ /* 0x000fe40000004100 */
[----:B------:R-:W-:-:S02]  /*32b0*/  HADD2.F32 R5, -RZ, R5.H0_H0 ;  /* 0x20000005ff057230 */ /* 0x000fc40000004100 */
[CC--:B------:R-:W-:Y:S01]  /*32c0*/  FMUL.FTZ R34, R6.reuse, R25.reuse ;  /* 0x0000001906227220 */ /* 0x0c0fe20000410000 */
[----:B------:R-:W-:Y:S02]  /*32d0*/  HADD2.F32 R15, -RZ, R7.H1_H1 ;  /* 0x30000007ff0f7230 */ /* 0x000fe40000004100 */
        /* <DEDUP_REMOVED lines=30> */
.L_x_3776:
[----:B------:R-:W-:Y:S05]  /*34c0*/  BSYNC B2 ;  /* 0x0000000000027941 */ /* 0x000fea0003800000 */
.L_x_3775:
[----:B--2---:R3:W-:Y:S02]  /*34d0*/  STG.E.128 desc[UR40][R12.64], R4 ;  /* 0x000000040c007986 */ /* 0x0047e4000c101d28 */
.L_x_3774:
[----:B------:R-:W-:Y:S05]  /*34e0*/  BSYNC B1 ;  /* 0x0000000000017941 */ /* 0x000fea0003800000 */
.L_x_3773:
        /* <DEDUP_REMOVED lines=47> */
.L_x_3778:
[----:B------:R-:W-:Y:S05]  /*37e0*/  BSYNC B1 ;  /* 0x0000000000017941 */ /* 0x000fea0003800000 */
.L_x_3777:
[----:B--2---:R1:W-:Y:S01]  /*37f0*/  STG.E.128 desc[UR40][R12.64+0x40], R4 ;  /* 0x000040040c007986 */ /* 0x0043e2000c101d28 */
[----:B------:R-:W-:Y:S05]  /*3800*/  BRA `(.L_x_3772) ;  /* 0x0000001400687947 */ /* 0x000fea0003800000 */
.L_x_3756:
        /* <DEDUP_REMOVED lines=41> */
[----:B------:R-:W-:Y:S01]  /*3aa0*/  IMAD.MOV.U32 R39, RZ, RZ, R12 ;  /* 0x000000ffff277224 */ /* 0x000fe200078e000c */
[----:B------:R-:W-:Y:S02]  /*3ab0*/  MOV R88, R13 ;  /* 0x0000000d00587202 */ /* 0x000fe40000000f00 */
[----:B------:R-:W-:-:S02]  /*3ac0*/  PRMT R119, R32, 0x7610, R119 ;  /* 0x0000761020777816 */ /* 0x000fc40000000077 */
[----:B------:R-:W-:Y:S02]  /*3ad0*/  PRMT R125, R33, 0x7610, R125 ;  /* 0x00007610217d7816 */ /* 0x000fe4000000007d */
[----:B------:R-:W-:Y:S01]  /*3ae0*/  PRMT R131, R39, 0x7610, R131 ;  /* 0x0000761027837816 */ /* 0x000fe20000000083 */
[----:B---3--:R-:W-:Y:S02]  /*3af0*/  IMAD.MOV.U32 R32, RZ, RZ, R26 ;  /* 0x000000ffff207224 */ /* 0x008fe400078e001a */
[----:B------:R-:W-:Y:S02]  /*3b00*/  IMAD.MOV.U32 R33, RZ, RZ, R27 ;  /* 0x000000ffff217224 */ /* 0x000fe400078e001b */
[----:B0-----:R-:W-:Y:S01]  /*3b10*/  IMAD.MOV.U32 R34, RZ, RZ, R24 ;  /* 0x000000ffff227224 */ /* 0x001fe200078e0018 */
[----:B------:R-:W-:Y:S02]  /*3b20*/  PRMT R121, R88, 0x7610, R121 ;  /* 0x0000761058797816 */ /* 0x000fe40000000079 */
[----:B------:R-:W-:-:S02]  /*3b30*/  MOV R35, R25 ;  /* 0x0000001900237202 */ /* 0x000fc40000000f00 */
[----:B------:R-:W-:Y:S02]  /*3b40*/  PRMT R119, R119, 0x5410, R32 ;  /* 0x0000541077777816 */ /* 0x000fe40000000020 */
[----:B------:R-:W-:Y:S01]  /*3b50*/  PRMT R125, R125, 0x5410, R33 ;  /* 0x000054107d7d7816 */ /* 0x000fe20000000021 */
[----:B--2---:R-:W-:Y:S01]  /*3b60*/  IMAD.MOV.U32 R32, RZ, RZ, R6 ;  /* 0x000000ffff207224 */ /* 0x004fe200078e0006 */
[----:B------:R-:W-:Y:S01]  /*3b70*/  PRMT R131, R131, 0x5410, R34 ;  /* 0x0000541083837816 */ /* 0x000fe20000000022 */
[----:B------:R-:W-:Y:S01]  /*3b80*/  IMAD.MOV.U32 R33, RZ, RZ, R7 ;  /* 0x000000ffff217224 */ /* 0x000fe200078e0007 */
[----:B------:R-:W-:Y:S01]  /*3b90*/  PRMT R121, R121, 0x5410, R35 ;  /* 0x0000541079797816 */ /* 0x000fe20000000023 */
[----:B------:R-:W-:Y:S01]  /*3ba0*/  IMAD.MOV.U32 R34, RZ, RZ, R4 ;  /* 0x000000ffff227224 */ /* 0x000fe200078e0004 */
[----:B------:R-:W-:Y:S02]  /*3bb0*/  MOV R35, R5 ;  /* 0x0000000500237202 */ /* 0x000fe40000000f00 */
[----:B------:R-:W-:Y:S01]  /*3bc0*/  PRMT R110, R32, 0x5410, R33 ;  /* 0x00005410206e7816 */ /* 0x000fe20000000021 */
[----:B-----5:R-:W-:Y:S01]  /*3bd0*/  IMAD.MOV.U32 R32, RZ, RZ, R10 ;  /* 0x000000ffff207224 */ /* 0x020fe200078e000a */
        /* <DEDUP_REMOVED lines=8> */
.L_x_3779:
        /* <DEDUP_REMOVED lines=9> */
.L_x_4003:
[----:B------:R-:W-:Y:S05]  /*3cf0*/  BSYNC B1 ;  /* 0x0000000000017941 */ /* 0x000fea0003800000 */
.L_x_3780:
        /* <DEDUP_REMOVED lines=20> */
[----:B------:R-:W-:-:S05]  /*3e40*/  IMAD R35, R2, 0x1800, R35 ;  /* 0x0000180002237824 */ /* 0x000fca00078e0223 */
[----:B------:R-:W-:Y:S02]  /*3e50*/  LEA R36, R35, R18, 0x1 ;  /* 0x0000001223247211 */ /* 0x000fe400078e08ff */
        /* <DEDUP_REMOVED lines=85> */
.L_x_3785:
[----:B------:R-:W-:Y:S05]  /*43b0*/  BSYNC B2 ;  /* 0x0000000000027941 */ /* 0x000fea0003800000 */
.L_x_3784:
        /* <DEDUP_REMOVED lines=12> */
.L_x_3783:
[----:B------:R-:W-:Y:S05]  /*4480*/  BSYNC B1 ;  /* 0x0000000000017941 */ /* 0x000fea0003800000 */
.L_x_3782:
        /* <DEDUP_REMOVED lines=15> */
[----:B------:R-:W-:-:S04]  /*4580*/  LEA.HI.SX32 R35, R111, R68, 0x1c ;  /* 0x000000446f237211 */ /* 0x000fc800078fe2ff */
[----:B------:R-:W-:-:S04]  /*4590*/  SHF.L.U32 R35, R35, 0x3, RZ ;  /* 0x0000000323237819 */ /* 0x000fc800000006ff */
        /* <DEDUP_REMOVED lines=92> */
.L_x_3787:
[----:B------:R-:W-:Y:S05]  /*4b60*/  BSYNC B1 ;  /* 0x0000000000017941 */ /* 0x000fea0003800000 */
.L_x_3786:
        /* <DEDUP_REMOVED lines=10> */
.L_x_3755:
[----:B------:R-:W-:-:S06]  /*4c10*/  UISETP.NE.AND UP0, UPT, UR44, 0x3, UPT ;  /* 0x000000032c00788c */ /* 0x000fcc000bf05270 */
[----:B------:R-:W-:-:S13]  /*4c20*/  PLOP3.LUT P3, PT, PT, PT, UP0, 0x80, 0x0 ;  /* 0x000000000000781c */ /* 0x000fda0003f6f008 */
[----:B------:R-:W-:Y:S05]  /*4c30*/  @!P3 BRA `(.L_x_3788) ;  /* 0x000000000004b947 */ /* 0x000fea0003800000 */
[----:B------:R-:W-:Y:S01]  /*4c40*/  BPT.TRAP 0x1 ;  /* 0x000000040000795c */ /* 0x000fe20000300000 */
.L_x_3788:
[----:B------:R-:W-:Y:S01]  /*4c50*/  IMAD R88, R2, 0x8, R18 ;  /* 0x0000000802587824 */ /* 0x000fe200078e0212 */
[----:B------:R-:W-:Y:S01]  /*4c60*/  SHF.L.U32 R99, R204, 0x1f, RZ ;  /* 0x0000001fcc637819 */ /* 0x000fe200000006ff */
[----:B------:R-:W-:Y:S01]  /*4c70*/  IMAD R102, R59, -0x60, R60 ;  /* 0xffffffa03b667824 */ /* 0x000fe200078e023c */
[----:B------:R-:W-:Y:S02]  /*4c80*/  BSSY B1, `(.L_x_3789) ;  /* 0x0000004000017945 */ /* 0x000fe40003800000 */
[----:B------:R-:W0:Y:S02]  /*4c90*/  SYNCS.PHASECHK.TRANS64.TRYWAIT P4, [R88+URZ+0x22890], R99 ;  /* 0x02289063580075a7 */ /* 0x000e24000808017f */
[----:B------:R-:W-:Y:S01]  /*4ca0*/  VIMNMX R102, R102, 0x60, PT ;  /* 0x0000006066667848 */ /* 0x000fe20003fe0100 */
[----:B0-----:R-:W-:Y:S06]  /*4cb0*/  @!P4 BRA `(.L_x_3790) ;  /* 0x0000014000a4c947 */ /* 0x001fec0003800000 */
.L_x_4004:
[----:B------:R-:W-:Y:S05]  /*4cc0*/  BSYNC B1 ;  /* 0x0000000000017941 */ /* 0x000fea0003800000 */
.L_x_3789:
        /* <DEDUP_REMOVED lines=8> */
.L_x_3792:
[----:B------:R-:W-:Y:S05]  /*4d50*/  BSYNC B1 ;  /* 0x0000000000017941 */ /* 0x000fea0003800000 */
.L_x_3791:
[----:B------:R-:W-:Y:S05]  /*4d60*/  @P4 BRA `(.L_x_3772) ;  /* 0x0000000000104947 */ /* 0x000fea0003800000 */
[----:B-1----:R-:W1:Y:S04]  /*4d70*/  @!P1 LDS.128 R4, [R105+0x2000] ;  /* 0x0020000069049984 */ /* 0x002e680000000c00 */
[----:B------:R-:W2:Y:S04]  /*4d80*/  @!P2 LDS.128 R8, [R104+0x2000] ;  /* 0x002000006808a984 */ /* 0x000ea80000000c00 */
[----:B-1----:R3:W-:Y:S04]  /*4d90*/  @!P1 STG.E.128 desc[UR40][R12.64], R4 ;  /* 0x000000040c009986 */ /* 0x0027e8000c101d28 */
[----:B--2---:R3:W-:Y:S02]  /*4da0*/  @!P2 STG.E.128 desc[UR40][R12.64+0x40], R8 ;  /* 0x000040080c00a986 */ /* 0x0047e4000c101d28 */
.L_x_3772:
[----:B------:R-:W-:Y:S05]  /*4db0*/  BSYNC B0 ;  /* 0x0000000000007941 */ /* 0x000fea0003800000 */
.L_x_3754:
        /* <DEDUP_REMOVED lines=17> */
.L_x_3794:
[----:B------:R-:W-:Y:S05]  /*4ed0*/  BSYNC B0 ;  /* 0x0000000000007941 */ /* 0x000fea0003800000 */
.L_x_3793:
[----:B------:R-:W2:Y:S01]  /*4ee0*/  SYNCS.PHASECHK.TRANS64.TRYWAIT P3, [R88+URZ+0x228b0], R99 ;  /* 0x0228b063580075a7 */ /* 0x000ea2000806017f */
[----:B------:R-:W-:Y:S01]  /*4ef0*/  ULDC UR45, c[0x0][0x310] ;  /* 0x0000c400002d7ab9 */ /* 0x000fe20000000800 */
[----:B------:R-:W-:Y:S01]  /*4f00*/  ULDC.64 UR42, c[0x0][0x318] ;  /* 0x0000c600002a7ab9 */ /* 0x000fe20000000a00 */
[----:B------:R-:W-:Y:S01]  /*4f10*/  ULDC.64 UR38, c[0x0][0x308] ;  /* 0x0000c20000267ab9 */ /* 0x000fe20000000a00 */
[----:B------:R-:W-:Y:S01]  /*4f20*/  BSSY B0, `(.L_x_3795) ;  /* 0x0000003000007945 */ /* 0x000fe20003800000 */
[----:B-1----:R-:W-:-:S03]  /*4f30*/  IMAD R4, R2, 0x6000, R77 ;  /* 0x0000600002047824 */ /* 0x002fc600078e024d */
[----:B--2---:R-:W-:Y:S05]  /*4f40*/  @!P3 BRA `(.L_x_3796) ;  /* 0x000001400014b947 */ /* 0x004fea0003800000 */
.L_x_4005:
[----:B------:R-:W-:Y:S05]  /*4f50*/  BSYNC B0 ;  /* 0x0000000000007941 */ /* 0x000fea0003800000 */
.L_x_3795:
[----:B------:R-:W-:Y:S01]  /*4f60*/  ISETP.GE.AND P3, PT, R19, R102, PT ;  /* 0x000000661300720c */ /* 0x000fe20003f66270 */
[----:B------:R-:W-:Y:S01]  /*4f70*/  BSSY B0, `(.L_x_3797) ;  /* 0x0000026000007945 */ /* 0x000fe20003800000 */
[----:B------:R-:W-:Y:S01]  /*4f80*/  IADD3 R6, R78, R4, RZ ;  /* 0x000000044e067210 */ /* 0x000fe20007ffe0ff */
        /* <DEDUP_REMOVED lines=36> */
.L_x_3798:
[----:B------:R-:W-:Y:S05]  /*51d0*/  BSYNC B0 ;  /* 0x0000000000007941 */ /* 0x000fea0003800000 */
.L_x_3797:
[----:B------:R-:W-:Y:S01]  /*51e0*/  ISETP.GE.AND P3, PT, R225, R102, PT ;  /* 0x00000066e100720c */ /* 0x000fe20003f66270 */
[----:B------:R-:W-:-:S12]  /*51f0*/  BSSY B0, `(.L_x_3799) ;  /* 0x0000024000007945 */ /* 0x000fd80003800000 */
[----:B------:R-:W-:Y:S05]  /*5200*/  @P3 BRA `(.L_x_3800) ;  /* 0x0000000000883947 */ /* 0x000fea0003800000 */
[----:B------:R-:W-:Y:S01]  /*5210*/  IADD3 R7, P3, R32, 0x40, RZ ;  /* 0x0000004020077810 */ /* 0x000fe20007f7e0ff */
[----:B------:R-:W-:Y:S01]  /*5220*/  IMAD.MOV.U32 R4, RZ, RZ, R40 ;  /* 0x000000ffff047224 */ /* 0x000fe200078e0028 */
[----:B------:R-:W-:-:S03]  /*5230*/  MOV R5, R63 ;  /* 0x0000003f00057202 */ /* 0x000fc60000000f00 */
        /* <DEDUP_REMOVED lines=31> */
.L_x_3800:
[----:B------:R-:W-:Y:S05]  /*5430*/  BSYNC B0 ;  /* 0x0000000000007941 */ /* 0x000fea0003800000 */
.L_x_3799:
        /* <DEDUP_REMOVED lines=22> */
.L_x_3749:
[----:B------:R-:W-:Y:S02]  /*55a0*/  ISETP.GE.AND P2, PT, R176, 0x1, PT ;  /* 0x00000001b000780c */ /* 0x000fe40003f46270 */
[----:B------:R-:W-:Y:S02]  /*55b0*/  CS2R R4, SRZ ;  /* 0x0000000000047805 */ /* 0x000fe4000001ff00 */
[----:B------:R-:W-:Y:S01]  /*55c0*/  PLOP3.LUT P1, PT, PT, PT, PT, 0x80, 0x0 ;  /* 0x000000000000781c */ /* 0x000fe20003f2f070 */
[----:B------:R-:W-:Y:S01]  /*55d0*/  IMAD.MOV.U32 R0, RZ, RZ, RZ ;  /* 0x000000ffff007224 */ /* 0x000fe200078e00ff */
[----:B------:R-:W-:Y:S01]  /*55e0*/  MOV R3, RZ ;  /* 0x000000ff00037202 */ /* 0x000fe20000000f00 */
        /* <DEDUP_REMOVED lines=29> */
[----:B----4-:R-:W-:Y:S02]  /*57c0*/  CS2R R88, SRZ ;  /* 0x0000000000587805 */ /* 0x010fe4000001ff00 */
        /* <DEDUP_REMOVED lines=37> */
.L_x_3802:
[----:B------:R-:W-:Y:S01]  /*5a20*/  CS2R R24, SRZ ;  /* 0x0000000000187805 */ /* 0x000fe2000001ff00 */
[----:B------:R-:W-:Y:S06]  /*5a30*/  @!P2 BRA `(.L_x_3803) ;  /* 0x000000ac00f0a947 */ /* 0x000fec0003800000 */
[----:B------:R-:W-:-:S03]  /*5a40*/  UMOV UR4, 0xffffffff ;  /* 0xffffffff00047882 */ /* 0x000fc60000000000 */
[----:B------:R-:W-:Y:S05]  /*5a50*/  BRA.DIV UR4, `(.L_x_3804) ;  /* 0x0000013604647947 */ /* 0x000fea000b800000 */
[----:B------:R-:W0:Y:S02]  /*5a60*/  S2R R0, SR_TID.X ;  /* 0x0000000000007919 */ /* 0x000e240000002100 */
[----:B0-----:R-:W-:-:S04]  /*5a70*/  IADD3 R3, R0, -0x80, RZ ;  /* 0xffffff8000037810 */ /* 0x001fc80007ffe0ff */
[----:B------:R-:W-:-:S04]  /*5a80*/  SHF.R.S32.HI R0, RZ, 0x1f, R3 ;  /* 0x0000001fff007819 */ /* 0x000fc80000011403 */
[----:B------:R-:W-:-:S04]  /*5a90*/  LEA.HI R0, R0, R3, RZ, 0x7 ;  /* 0x0000000300007211 */ /* 0x000fc800078f38ff */
[----:B------:R-:W-:-:S05]  /*5aa0*/  SHF.R.S32.HI R0, RZ, 0x7, R0 ;  /* 0x00000007ff007819 */ /* 0x000fca0000011400 */
[----:B------:R0:W1:Y:S02]  /*5ab0*/  SHFL.IDX PT, R14, R0, RZ, 0x1f ;  /* 0x00001fff000e7589 */ /* 0x00006400000e0000 */
.L_x_4008:
[----:B01----:R-:W-:Y:S01]  /*5ac0*/  LEA.HI R0, R14, R14, RZ, 0x1 ;  /* 0x0000000e0e007211 */ /* 0x003fe200078f08ff */
[----:B------:R-:W-:Y:S01]  /*5ad0*/  VIADD R26, R18, 0x18400 ;  /* 0x00018400121a7836 */ /* 0x000fe20000000000 */
[----:B------:R-:W-:Y:S02]  /*5ae0*/  BSSY B6, `(.L_x_3805) ;  /* 0x0000018000067945 */ /* 0x000fe40003800000 */
        /* <DEDUP_REMOVED lines=23> */
.L_x_3806:
[----:B------:R-:W-:Y:S05]  /*5c60*/  BSYNC B6 ;  /* 0x0000000000067941 */ /* 0x000fea0003800000 */
.L_x_3805:
[----:B------:R-:W-:Y:S02]  /*5c70*/  ULDC UR4, c[0x0][0x3d4] ;  /* 0x0000f50000047ab9 */ /* 0x000fe40000000800 */
[----:B------:R-:W-:-:S13]  /*5c80*/  ISETP.LT.AND P0, PT, RZ, UR4, PT ;  /* 0x00000004ff007c0c */ /* 0x000fda000bf01270 */
[----:B------:R-:W-:Y:S05]  /*5c90*/  @P0 BRA `(.L_x_3807) ;  /* 0x00000000003c0947 */ /* 0x000fea0003800000 */
[----:B------:R-:W-:-:S04]  /*5ca0*/  LEA.HI R0, R226, R226, RZ, 0x1 ;  /* 0x000000e2e2007211 */ /* 0x000fc800078f08ff */
[----:B------:R-:W-:-:S05]  /*5cb0*/  LOP3.LUT R3, R0, 0xfffffffe, RZ, 0xc0, !PT ;  /* 0xfffffffe00037812 */ /* 0x000fca00078ec0ff */
[----:B------:R-:W-:-:S05]  /*5cc0*/  IMAD.IADD R3, R226, 0x1, -R3 ;  /* 0x00000001e2037824 */ /* 0x000fca00078e0a03 */
[----:B------:R-:W-:-:S04]  /*5cd0*/  SHF.L.U32 R3, R3, 0x1f, RZ ;  /* 0x0000001f03037819 */ /* 0x000fc800000006ff */
[----:B------:R0:W1:Y:S03]  /*5ce0*/  SYNCS.PHASECHK.TRANS64.TRYWAIT P0, [R18+URZ+0x22800], R3 ;  /* 0x02280003120075a7 */ /* 0x000066000800017f */
[----:B-1----:R-:W-:Y:S05]  /*5cf0*/  @!P0 NANOSLEEP.SYNCS 0x989680 ;  /* 0x009896800000895d */ /* 0x002fea0003900000 */
[----:B------:R-:W1:Y:S01]  /*5d00*/  @!P0 SYNCS.PHASECHK.TRANS64 P0, [R18+URZ+0x22800], R3 ;  /* 0x02280003120085a7 */ /* 0x000e62000800007f */
[----:B------:R-:W-:Y:S04]  /*5d10*/  BSSY B0, `(.L_x_3808) ;  /* 0x0000006000007945 */ /* 0x000fe80003800000 */
[----:B-1----:R-:W-:Y:S05]  /*5d20*/  @P0 BRA `(.L_x_3809) ;  /* 0x0000000000100947 */ /* 0x002fea0003800000 */
.L_x_3810:
[----:B-1----:R1:W2:Y:S02]  /*5d30*/  SYNCS.PHASECHK.TRANS64.TRYWAIT P0, [R18+URZ+0x22800], R3 ;  /* 0x02280003120075a7 */ /* 0x0022a4000800017f */
[----:B--2---:R-:W-:Y:S05]  /*5d40*/  @!P0 NANOSLEEP.SYNCS 0x989680 ;  /* 0x009896800000895d */ /* 0x004fea0003900000 */
[----:B------:R-:W2:Y:S02]  /*5d50*/  @!P0 SYNCS.PHASECHK.TRANS64 P0, [R18+URZ+0x22800], R3 ;  /* 0x02280003120085a7 */ /* 0x000ea4000800007f */
[----:B--2---:R-:W-:Y:S05]  /*5d60*/  @!P0 BRA `(.L_x_3810) ;  /* 0xfffffffc00f08947 */ /* 0x004fea000383ffff */
.L_x_3809:
[----:B------:R-:W-:Y:S05]  /*5d70*/  BSYNC B0 ;  /* 0x0000000000007941 */ /* 0x000fea0003800000 */
.L_x_3808:
[----:B------:R-:W-:Y:S05]  /*5d80*/  BRA `(.L_x_3811) ;  /* 0x0000002c004c7947 */ /* 0x000fea0003800000 */
.L_x_3807:
[----:B------:R-:W0:Y:S01]  /*5d90*/  LDC.64 R14, c[0x0][0x3e8] ;  /* 0x0000fa00ff0e7b82 */ /* 0x000e220000000a00 */
[----:B-----5:R-:W-:Y:S01]  /*5da0*/  SHF.R.S32.HI R3, RZ, 0x1f, R31 ;  /* 0x0000001fff037819 */ /* 0x020fe2000001141f */
[----:B------:R-:W-:Y:S01]  /*5db0*/  IMAD.SHL.U32 R24, R235, 0x4, RZ ;  /* 0x00000004eb187824 */ /* 0x000fe200078e00ff */
[----:B------:R-:W-:Y:S01]  /*5dc0*/  LOP3.LUT P0, RZ, R26, 0x3ff, RZ, 0xc0, !PT ;  /* 0x000003ff1aff7812 */ /* 0x000fe2000780c0ff */
[----:B------:R-:W-:Y:S01]  /*5dd0*/  IMAD.MOV.U32 R4, RZ, RZ, R16 ;  /* 0x000000ffff047224 */ /* 0x000fe200078e0010 */
[----:B------:R-:W-:Y:S01]  /*5de0*/  MOV R5, R17 ;  /* 0x0000001100057202 */ /* 0x000fe20000000f00 */
[----:B------:R-:W-:Y:S01]  /*5df0*/  BSSY B6, `(.L_x_3812) ;  /* 0x0000030000067945 */ /* 0x000fe20003800000 */
[----:B------:R-:W-:Y:S01]  /*5e00*/  SHF.R.S32.HI R25, RZ, 0x1f, R24 ;  /* 0x0000001fff197819 */ /* 0x000fe20000011418 */
[----:B------:R-:W1:Y:S01]  /*5e10*/  LDC.64 R12, c[0x0][0x3d8] ;  /* 0x0000f600ff0c7b82 */ /* 0x000e620000000a00 */
[-C--:B0-----:R-:W-:Y:S01]  /*5e20*/  IMAD R6, R3, R14.reuse, RZ ;  /* 0x0000000e03067224 */ /* 0x081fe200078e02ff */
[C---:B------:R-:W-:Y:S01]  /*5e30*/  SHF.L.U64.HI R57, R14.reuse, 0x6, R15 ;  /* 0x000000060e397819 */ /* 0x040fe2000001020f */
[----:B------:R-:W-:Y:S01]  /*5e40*/  IMAD.WIDE.U32 R10, R19, R14, R4 ;  /* 0x0000000e130a7225 */ /* 0x000fe200078e0004 */
[----:B------:R-:W-:-:S03]  /*5e50*/  SHF.L.U32 R59, R14, 0x6, RZ ;  /* 0x000000060e3b7819 */ /* 0x000fc600000006ff */
[----:B------:R-:W-:Y:S02]  /*5e60*/  IMAD R28, R228, R14, RZ ;  /* 0x0000000ee41c7224 */ /* 0x000fe400078e02ff */
[-C--:B-1----:R-:W-:Y:S01]  /*5e70*/  IMAD R0, R3, R12.reuse, RZ ;  /* 0x0000000c03007224 */ /* 0x082fe200078e02ff */
[----:B------:R-:W-:Y:S01]  /*5e80*/  SHF.L.U64.HI R56, R12, 0x6, R13 ;  /* 0x000000060c387819 */ /* 0x000fe2000001020d */
[----:B------:R-:W-:-:S04]  /*5e90*/  IMAD.WIDE.U32 R8, R19, R12, R4 ;  /* 0x0000000c13087225 */ /* 0x000fc800078e0004 */
[C---:B------:R-:W-:Y:S02]  /*5ea0*/  IMAD R47, R31.reuse, R15, R6 ;  /* 0x0000000f1f2f7224 */ /* 0x040fe400078e0206 */
[----:B------:R-:W-:-:S04]  /*5eb0*/  IMAD.WIDE.U32 R42, R31, R14, RZ ;  /* 0x0000000e1f2a7225 */ /* 0x000fc800078e00ff */
[-C--:B------:R-:W-:Y:S02]  /*5ec0*/  IMAD R20, R228, R12.reuse, RZ ;  /* 0x0000000ce4147224 */ /* 0x080fe400078e02ff */
[----:B------:R-:W-:-:S04]  /*5ed0*/  IMAD.WIDE.U32 R44, R31, R12, RZ ;  /* 0x0000000c1f2c7225 */ /* 0x000fc800078e00ff */
[----:B------:R-:W-:Y:S01]  /*5ee0*/  IMAD R41, R31, R13, R0 ;  /* 0x0000000d1f297224 */ /* 0x000fe200078e0200 */
[----:B------:R-:W-:Y:S01]  /*5ef0*/  IADD3 R26, P3, R8, R44, RZ ;  /* 0x0000002c081a7210 */ /* 0x000fe20007f7e0ff */
[----:B------:R-:W-:-:S04]  /*5f00*/  IMAD.WIDE.U32 R4, R19, R12, R24 ;  /* 0x0000000c13047225 */ /* 0x000fc800078e0018 */
[----:B------:R-:W-:Y:S01]  /*5f10*/  IMAD.WIDE.U32 R6, R19, R14, R24 ;  /* 0x0000000e13067225 */ /* 0x000fe200078e0018 */
[----:B------:R-:W-:-:S03]  /*5f20*/  IADD3 R46, P1, R4, R44, RZ ;  /* 0x0000002c042e7210 */ /* 0x000fc60007f3e0ff */
[----:B------:R-:W-:Y:S01]  /*5f30*/  IMAD R50, R19, R15, R28 ;  /* 0x0000000f13327224 */ /* 0x000fe200078e021c */
[-C--:B------:R-:W-:Y:S01]  /*5f40*/  IADD3 R28, P4, R10, R42.reuse, RZ ;  /* 0x0000002a0a1c7210 */ /* 0x080fe20007f9e0ff */
[----:B------:R-:W-:Y:S01]  /*5f50*/  IMAD.IADD R47, R47, 0x1, R43 ;  /* 0x000000012f2f7824 */ /* 0x000fe200078e022b */
[----:B------:R-:W-:Y:S01]  /*5f60*/  IADD3 R49, P2, R6, R42, RZ ;  /* 0x0000002a06317210 */ /* 0x000fe20007f5e0ff */
[----:B------:R-:W-:Y:S02]  /*5f70*/  IMAD R20, R19, R13, R20 ;  /* 0x0000000d13147224 */ /* 0x000fe400078e0214 */
[----:B------:R-:W-:Y:S01]  /*5f80*/  IMAD.IADD R41, R41, 0x1, R45 ;  /* 0x0000000129297824 */ /* 0x000fe200078e022d */
[C---:B------:R-:W-:Y:S01]  /*5f90*/  IADD3.X R29, R47.reuse, R50, R11, P4, !PT ;  /* 0x000000322f1d7210 */ /* 0x040fe200027fe40b */
[----:B------:R-:W-:Y:S01]  /*5fa0*/  IMAD.SHL.U32 R55, R12, 0x40, RZ ;  /* 0x000000400c377824 */ /* 0x000fe200078e00ff */
[----:B------:R-:W-:Y:S02]  /*5fb0*/  IADD3.X R50, R47, R7, R50, P2, !PT ;  /* 0x000000072f327210 */ /* 0x000fe400017fe432 */
        /* <DEDUP_REMOVED lines=18> */
[----:B-1----:R-:W-:Y:S05]  /*60e0*/  CALL.ABS.NOINC R14 ;  /* 0x000000000e007343 */ /* 0x002fea0003c00000 */
.L_x_3813:
[----:B------:R-:W-:Y:S05]  /*60f0*/  BSYNC B6 ;  /* 0x0000000000067941 */ /* 0x000fea0003800000 */
.L_x_3812:
[----:B------:R-:W0:Y:S01]  /*6100*/  LDC.64 R6, c[0x0][0x3d8] ;  /* 0x0000f600ff067b82 */ /* 0x000e220000000a00 */
[----:B------:R-:W-:Y:S01]  /*6110*/  SHF.R.S32.HI R3, RZ, 0x1f, R201 ;  /* 0x0000001fff037819 */ /* 0x000fe200000114c9 */
[----:B------:R-:W-:Y:S01]  /*6120*/  ULDC.U8 UR4, c[0x0][0x3f0] ;  /* 0x0000fc0000047ab9 */ /* 0x000fe20000000000 */
[----:B------:R-:W-:Y:S01]  /*6130*/  BSSY B0, `(.L_x_3814) ;  /* 0x0000290000007945 */ /* 0x000fe20003800000 */
[----:B------:R-:W-:-:S04]  /*6140*/  ISETP.NE.AND P0, PT, RZ, UR4, PT ;  /* 0x00000004ff007c0c */ /* 0x000fc8000bf05270 */
[----:B------:R-:W1:Y:S01]  /*6150*/  LDC.64 R4, c[0x0][0x3e8] ;  /* 0x0000fa00ff047b82 */ /* 0x000e620000000a00 */
[-C--:B0-----:R-:W-:Y:S02]  /*6160*/  IMAD R0, R3, R6.reuse, RZ ;  /* 0x0000000603007224 */ /* 0x081fe400078e02ff */
[----:B------:R-:W-:-:S03]  /*6170*/  IMAD.WIDE.U32 R8, R201, R6, RZ ;  /* 0x00000006c9087225 */ /* 0x000fc600078e00ff */
[----:B------:R-:W-:Y:S01]  /*6180*/  SHF.L.U32 R53, R8, 0x7, RZ ;  /* 0x0000000708357819 */ /* 0x000fe200000006ff */
[-C--:B-1----:R-:W-:Y:S02]  /*6190*/  IMAD R12, R3, R4.reuse, RZ ;  /* 0x00000004030c7224 */ /* 0x082fe400078e02ff */
        /* <DEDUP_REMOVED lines=11> */
[----:B------:R-:W0:Y:S01]  /*6250*/  LDC R0, c[0x0][0x428] ;  /* 0x00010a00ff007b82 */ /* 0x000e220000000800 */
        /* <DEDUP_REMOVED lines=13> */
[----:B0-----:R-:W-:Y:S01]  /*6330*/  ISETP.NE.AND P2, PT, R0, 0x1, PT ;  /* 0x000000010000780c */ /* 0x001fe20003f45270 */
[----:B------:R-:W-:-:S04]  /*6340*/  IMAD R0, R201, 0x80, R19 ;  /* 0x00000080c9007824 */ /* 0x000fc800078e0213 */
[----:B------:R-:W-:-:S08]  /*6350*/  IMAD R3, R235, 0x40, R0 ;  /* 0x00000040eb037824 */ /* 0x000fd000078e0200 */
[----:B------:R-:W0:Y:S08]  /*6360*/  @P2 LDC R10, c[0x0][0x42c] ;  /* 0x00010b00ff0a2b82 */ /* 0x000e300000000800 */
[----:B------:R-:W1:Y:S01]  /*6370*/  @P2 LDC R9, c[0x0][0x430] ;  /* 0x00010c00ff092b82 */ /* 0x000e620000000800 */
[----:B0-----:R-:W-:Y:S01]  /*6380*/  @P2 IMAD.HI.U32 R0, R3, R10, RZ ;  /* 0x0000000a03002227 */ /* 0x001fe200078e00ff */
[----:B------:R-:W-:-:S04]  /*6390*/  MOV R10, R44 ;  /* 0x0000002c000a7202 */ /* 0x000fc80000000f00 */
[----:B-1----:R-:W-:Y:S02]  /*63a0*/  @P2 SHF.R.U32.HI R3, RZ, R9, R0 ;  /* 0x00000009ff032219 */ /* 0x002fe40000011600 */
[----:B------:R-:W-:Y:S02]  /*63b0*/  CS2R R8, SRZ ;  /* 0x0000000000087805 */ /* 0x000fe4000001ff00 */
[----:B------:R-:W-:Y:S01]  /*63c0*/  SHF.R.S32.HI R41, RZ, 0x1f, R3 ;  /* 0x0000001fff297819 */ /* 0x000fe20000011403 */
[----:B------:R-:W-:Y:S06]  /*63d0*/  @P0 BRA `(.L_x_3817) ;  /* 0x0000000000580947 */ /* 0x000fec0003800000 */
[----:B------:R-:W-:Y:S01]  /*63e0*/  IADD3 R15, P2, R53, R46, RZ ;  /* 0x0000002e350f7210 */ /* 0x000fe20007f5e0ff */
[----:B------:R-:W-:Y:S01]  /*63f0*/  ULDC UR4, c[0x0][0x3d4] ;  /* 0x0000f50000047ab9 */ /* 0x000fe20000000800 */
[C---:B------:R-:W-:Y:S01]  /*6400*/  IADD3 R0, R24.reuse, 0x10, RZ ;  /* 0x0000001018007810 */ /* 0x040fe20007ffe0ff */
[----:B------:R-:W-:Y:S01]  /*6410*/  ULDC.64 UR6, c[0x0][0x3c8] ;  /* 0x0000f20000067ab9 */ /* 0x000fe20000000a00 */
[----:B------:R-:W-:Y:S01]  /*6420*/  ISETP.GE.AND P5, PT, R24, UR4, PT ;  /* 0x0000000418007c0c */ /* 0x000fe2000bfa6270 */
[----:B------:R-:W-:Y:S01]  /*6430*/  IMAD.X R30, R51, 0x1, R48, P2 ;  /* 0x00000001331e7824 */ /* 0x000fe200010e0630 */
[----:B------:R-:W-:Y:S01]  /*6440*/  ISETP.GE.AND P2, PT, R0, UR4, PT ;  /* 0x0000000400007c0c */ /* 0x000fe2000bf46270 */
[----:B------:R-:W-:Y:S01]  /*6450*/  ULDC.64 UR4, c[0x0][0x3e0] ;  /* 0x0000f80000047ab9 */ /* 0x000fe20000000a00 */
[----:B------:R-:W-:Y:S02]  /*6460*/  IADD3 R0, P4, R54, R49, RZ ;  /* 0x0000003136007210 */ /* 0x000fe40007f9e0ff */
[----:B------:R-:W-:-:S02]  /*6470*/  CS2R R36, SRZ ;  /* 0x0000000000247805 */ /* 0x000fc4000001ff00 */
[C---:B------:R-:W-:Y:S02]  /*6480*/  LEA R14, P3, R15.reuse, UR6, 0x1 ;  /* 0x000000060f0e7c11 */ /* 0x040fe4000f8608ff */
[----:B------:R-:W-:Y:S02]  /*6490*/  CS2R R32, SRZ ;  /* 0x0000000000207805 */ /* 0x000fe4000001ff00 */
[----:B------:R-:W-:Y:S01]  /*64a0*/  CS2R R34, SRZ ;  /* 0x0000000000227805 */ /* 0x000fe2000001ff00 */
[----:B------:R-:W-:Y:S01]  /*64b0*/  IMAD.X R31, R52, 0x1, R50, P4 ;  /* 0x00000001341f7824 */ /* 0x000fe200020e0632 */
[----:B------:R-:W-:Y:S02]  /*64c0*/  LEA.HI.X R15, R15, UR7, R30, 0x1, P3 ;  /* 0x000000070f0f7c11 */ /* 0x000fe400098f0c1e */
[----:B------:R-:W-:-:S03]  /*64d0*/  LEA R38, P3, R0, UR4, 0x1 ;  /* 0x0000000400267c11 */ /* 0x000fc6000f8608ff */
[----:B------:R0:W5:Y:S01]  /*64e0*/  @!P5 LDG.E.64 R36, desc[UR40][R14.64] ;  /* 0x000000280e24d981 */ /* 0x000162000c1e1b00 */
[----:B------:R-:W-:Y:S02]  /*64f0*/  LEA.HI.X R39, R0, UR5, R31, 0x1, P3 ;  /* 0x0000000500277c11 */ /* 0x000fe400098f0c1f */
[----:B------:R-:W-:Y:S01]  /*6500*/  CS2R R30, SRZ ;  /* 0x00000000001e7805 */ /* 0x000fe2000001ff00 */
[----:B------:R0:W5:Y:S04]  /*6510*/  @!P2 LDG.E.64 R32, desc[UR40][R14.64+0x20] ;  /* 0x000020280e20a981 */ /* 0x000168000c1e1b00 */
[----:B------:R0:W5:Y:S04]  /*6520*/  @!P5 LDG.E.64 R34, desc[UR40][R38.64] ;  /* 0x000000282622d981 */ /* 0x000168000c1e1b00 */
[----:B------:R0:W5:Y:S02]  /*6530*/  @!P2 LDG.E.64 R30, desc[UR40][R38.64+0x20] ;  /* 0x00002028261ea981 */ /* 0x000164000c1e1b00 */
.L_x_3817:
[----:B------:R-:W-:Y:S05]  /*6540*/  BSYNC B1 ;  /* 0x0000000000017941 */ /* 0x000fea0003800000 */
.L_x_3816:
        /* <DEDUP_REMOVED lines=24> */
.L_x_3819:
[----:B------:R-:W-:Y:S05]  /*66d0*/  BSYNC B1 ;  /* 0x0000000000017941 */ /* 0x000fea0003800000 */
.L_x_3818:
[----:B------:R-:W-:Y:S01]  /*66e0*/  IMAD.WIDE.U32 R10, R3, R6, R10 ;  /* 0x00000006030a7225 */ /* 0x000fe200078e000a */
[----:B------:R-:W-:Y:S01]  /*66f0*/  LEA.HI R0, R226, R226, RZ, 0x1 ;  /* 0x000000e2e2007211 */ /* 0x000fe200078f08ff */
[----:B------:R-:W-:Y:S01]  /*6700*/  ULDC.64 UR4, c[0x0][0x3c8] ;  /* 0x0000f20000047ab9 */ /* 0x000fe20000000a00 */
[----:B01----:R-:W-:Y:S01]  /*6710*/  SHF.L.U32 R14, R233, 0x6, RZ ;  /* 0x00000006e90e7819 */ /* 0x003fe200000006ff */
[----:B------:R-:W-:Y:S01]  /*6720*/  IMAD.WIDE.U32 R12, R3, R4, R12 ;  /* 0x00000004030c7225 */ /* 0x000fe200078e000c */
[----:B------:R-:W-:Y:S01]  /*6730*/  LOP3.LUT R15, R0, 0xfffffffe, RZ, 0xc0, !PT ;  /* 0xfffffffe000f7812 */ /* 0x000fe200078ec0ff */
[----:B------:R-:W-:Y:S01]  /*6740*/  ULDC.64 UR6, c[0x0][0x3e0] ;  /* 0x0000f80000067ab9 */ /* 0x000fe20000000a00 */
[----:B------:R-:W-:Y:S01]  /*6750*/  LOP3.LUT R39, R14, 0x1c0, RZ, 0xc0, !PT ;  /* 0x000001c00e277812 */ /* 0x000fe200078ec0ff */
[C---:B------:R-:W-:Y:S01]  /*6760*/  IMAD R6, R41.reuse, R6, RZ ;  /* 0x0000000629067224 */ /* 0x040fe200078e02ff */
[----:B------:R-:W-:Y:S01]  /*6770*/  LEA R0, P3, R12, UR6, 0x1 ;  /* 0x000000060c007c11 */ /* 0x000fe2000f8608ff */
[----:B------:R-:W-:-:S02]  /*6780*/  IMAD R4, R41, R4, RZ ;  /* 0x0000000429047224 */ /* 0x000fc400078e02ff */
[----:B------:R-:W-:Y:S01]  /*6790*/  IMAD R7, R3, R7, R6 ;  /* 0x0000000703077224 */ /* 0x000fe200078e0206 */
[----:B------:R-:W-:Y:S01]  /*67a0*/  LOP3.LUT R6, R39, 0x18, R16, 0xf8, !PT ;  /* 0x0000001827067812 */ /* 0x000fe200078ef810 */
[----:B------:R-:W-:Y:S01]  /*67b0*/  IMAD R3, R3, R5, R4 ;  /* 0x0000000503037224 */ /* 0x000fe200078e0204 */
[----:B------:R-:W-:Y:S01]  /*67c0*/  LEA R4, P2, R10, UR4, 0x1 ;  /* 0x000000040a047c11 */ /* 0x000fe2000f8408ff */
[----:B------:R-:W-:Y:S01]  /*67d0*/  IMAD.IADD R5, R11, 0x1, R7 ;  /* 0x000000010b057824 */ /* 0x000fe200078e0207 */
[----:B------:R-:W-:Y:S01]  /*67e0*/  UMOV UR4, 0xffffffff ;  /* 0xffffffff00047882 */ /* 0x000fe20000000000 */
[----:B------:R-:W-:Y:S01]  /*67f0*/  IMAD.IADD R3, R13, 0x1, R3 ;  /* 0x000000010d037824 */ /* 0x000fe200078e0203 */
[----:B------:R-:W-:Y:S01]  /*6800*/  SHF.R.U32.HI R39, RZ, 0x3, R39 ;  /* 0x00000003ff277819 */ /* 0x000fe20000011627 */
[----:B------:R-:W-:Y:S01]  /*6810*/  IMAD.IADD R7, R226, 0x1, -R15 ;  /* 0x00000001e2077824 */ /* 0x000fe200078e0a0f */
[----:B------:R-:W-:Y:S02]  /*6820*/  LEA.HI.X R5, R10, UR5, R5, 0x1, P2 ;  /* 0x000000050a057c11 */ /* 0x000fe400090f0c05 */
[----:B------:R-:W-:-:S02]  /*6830*/  LEA.HI.X R3, R12, UR7, R3, 0x1, P3 ;  /* 0x000000070c037c11 */ /* 0x000fc400098f0c03 */
[----:B------:R-:W-:Y:S02]  /*6840*/  LOP3.LUT R6, R6, R39, RZ, 0x3c, !PT ;  /* 0x0000002706067212 */ /* 0x000fe400078e3cff */
[----:B------:R-:W-:Y:S01]  /*6850*/  SHF.L.U32 R7, R7, 0x1f, RZ ;  /* 0x0000001f07077819 */ /* 0x000fe200000006ff */
[----:B------:R-:W-:Y:S06]  /*6860*/  BRA.DIV UR4, `(.L_x_3820) ;  /* 0x0000012a041c7947 */ /* 0x000fec000b800000 */
.L_x_4011:
[----:B------:R-:W-:-:S03]  /*6870*/  UMOV UR4, 0xffffffff ;  /* 0xffffffff00047882 */ /* 0x000fc60000000000 */
[----:B------:R-:W-:Y:S05]  /*6880*/  BRA.DIV UR4, `(.L_x_3821) ;  /* 0x0000012a043c7947 */ /* 0x000fea000b800000 */
.L_x_4014:
[----:B------:R-:W-:-:S03]  /*6890*/  UMOV UR4, 0xffffffff ;  /* 0xffffffff00047882 */ /* 0x000fc60000000000 */
[----:B------:R-:W-:Y:S05]  /*68a0*/  BRA.DIV UR4, `(.L_x_3822) ;  /* 0x0000012a045c7947 */ /* 0x000fea000b800000 */
.L_x_4017:
[----:B------:R-:W-:-:S03]  /*68b0*/  UMOV UR4, 0xffffffff ;  /* 0xffffffff00047882 */ /* 0x000fc60000000000 */
[----:B------:R-:W-:Y:S05]  /*68c0*/  BRA.DIV UR4, `(.L_x_3823) ;  /* 0x0000012a047c7947 */ /* 0x000fea000b800000 */
.L_x_4020:
[----:B------:R-:W-:-:S03]  /*68d0*/  UMOV UR4, 0xffffffff ;  /* 0xffffffff00047882 */ /* 0x000fc60000000000 */
[----:B------:R-:W-:Y:S05]  /*68e0*/  BRA.DIV UR4, `(.L_x_3824) ;  /* 0x0000012a049c7947 */ /* 0x000fea000b800000 */
.L_x_4023:
[----:B------:R-:W-:-:S03]  /*68f0*/  UMOV UR4, 0xffffffff ;  /* 0xffffffff00047882 */ /* 0x000fc60000000000 */
[----:B------:R-:W-:Y:S05]  /*6900*/  BRA.DIV UR4, `(.L_x_3825) ;  /* 0x0000012a04bc7947 */ /* 0x000fea000b800000 */
.L_x_4026:
[----:B------:R-:W-:-:S03]  /*6910*/  UMOV UR4, 0xffffffff ;  /* 0xffffffff00047882 */ /* 0x000fc60000000000 */
[----:B------:R-:W-:Y:S05]  /*6920*/  BRA.DIV UR4, `(.L_x_3826) ;  /* 0x0000012a04dc7947 */ /* 0x000fea000b800000 */
.L_x_4029:
[----:B------:R-:W-:-:S03]  /*6930*/  UMOV UR4, 0xffffffff ;  /* 0xffffffff00047882 */ /* 0x000fc60000000000 */
[----:B------:R-:W-:Y:S05]  /*6940*/  BRA.DIV UR4, `(.L_x_3827) ;  /* 0x0000012a04fc7947 */ /* 0x000fea000b800000 */
.L_x_4032:
[----:B------:R-:W0:Y:S01]  /*6950*/  SYNCS.PHASECHK.TRANS64.TRYWAIT P2, [R18+URZ+0x22800], R7 ;  /* 0x02280007120075a7 */ /* 0x000e22000804017f */
[----:B-----5:R-:W-:Y:S01]  /*6960*/  IMAD.MOV.U32 R3, RZ, RZ, R35 ;  /* 0x000000ffff037224 */ /* 0x020fe200078e0023 */
[----:B------:R-:W-:Y:S01]  /*6970*/  LOP3.LUT P3, RZ, R233, 0x4, RZ, 0xc0, !PT ;  /* 0x00000004e9ff7812 */ /* 0x000fe2000786c0ff */
[----:B------:R-:W-:Y:S01]  /*6980*/  IMAD.MOV.U32 R4, RZ, RZ, R30 ;  /* 0x000000ffff047224 */ /* 0x000fe200078e001e */
[----:B------:R-:W-:Y:S01]  /*6990*/  MOV R0, R34 ;  /* 0x0000002200007202 */ /* 0x000fe20000000f00 */
[----:B------:R-:W-:Y:S01]  /*69a0*/  IMAD.MOV.U32 R5, RZ, RZ, R31 ;  /* 0x000000ffff057224 */ /* 0x000fe200078e001f */
[----:B------:R-:W-:Y:S01]  /*69b0*/  BSSY B1, `(.L_x_3828) ;  /* 0x000001d000017945 */ /* 0x000fe20003800000 */
[----:B------:R-:W-:Y:S01]  /*69c0*/  IMAD.MOV.U32 R11, RZ, RZ, R27 ;  /* 0x000000ffff0b7224 */ /* 0x000fe200078e001b */
[----:B------:R-:W-:Y:S01]  /*69d0*/  PRMT R43, R3, 0x5410, R4 ;  /* 0x00005410032b7816 */ /* 0x000fe20000000004 */
[----:B------:R-:W-:Y:S01]  /*69e0*/  IMAD R3, R209, 0x200, R6 ;  /* 0x00000200d1037824 */ /* 0x000fe200078e0206 */
[----:B------:R-:W-:Y:S01]  /*69f0*/  PRMT R44, R5, 0x7610, R44 ;  /* 0x00007610052c7816 */ /* 0x000fe2000000002c */
[----:B------:R-:W-:Y:S01]  /*6a00*/  IMAD.MOV.U32 R4, RZ, RZ, R37 ;  /* 0x000000ffff047224 */ /* 0x000fe200078e0025 */
[----:B------:R-:W-:Y:S01]  /*6a10*/  PRMT R10, R0, 0x7610, R10 ;  /* 0x00007610000a7816 */ /* 0x000fe2000000000a */
[----:B------:R-:W-:Y:S01]  /*6a20*/  IMAD.MOV.U32 R5, RZ, RZ, R32 ;  /* 0x000000ffff057224 */ /* 0x000fe200078e0020 */
[----:B------:R-:W-:-:S02]  /*6a30*/  LEA R3, R3, R18, 0x1 ;  /* 0x0000001203037211 */ /* 0x000fc400078e08ff */
[----:B------:R-:W-:Y:S02]  /*6a40*/  MOV R0, R36 ;  /* 0x0000002400007202 */ /* 0x000fe40000000f00 */
[----:B------:R-:W-:Y:S01]  /*6a50*/  PRMT R44, R44, 0x5410, R4 ;  /* 0x000054102c2c7816 */ /* 0x000fe20000000004 */
[----:B------:R-:W-:Y:S01]  /*6a60*/  VIADD R4, R3, 0x18400 ;  /* 0x0001840003047836 */ /* 0x000fe20000000000 */
[----:B------:R-:W-:Y:S01]  /*6a70*/  PRMT R45, R5, 0x7610, R45 ;  /* 0x00007610052d7816 */ /* 0x000fe2000000002d */
[----:B------:R-:W-:Y:S01]  /*6a80*/  IMAD.MOV.U32 R5, RZ, RZ, R33 ;  /* 0x000000ffff057224 */ /* 0x000fe200078e0021 */
[----:B------:R-:W-:Y:S02]  /*6a90*/  MOV R6, R26 ;  /* 0x0000001a00067202 */ /* 0x000fe40000000f00 */
[----:B------:R-:W-:Y:S01]  /*6aa0*/  PRMT R14, R0, 0x7610, R14 ;  /* 0x00007610000e7816 */ /* 0x000fe2000000000e */
[----:B------:R-:W-:Y:S01]  /*6ab0*/  VIADD R0, R3, 0x18440 ;  /* 0x0001844003007836 */ /* 0x000fe20000000000 */
[----:B------:R-:W-:Y:S01]  /*6ac0*/  PRMT R45, R45, 0x5410, R5 ;  /* 0x000054102d2d7816 */ /* 0x000fe20000000005 */
[----:B------:R-:W-:Y:S01]  /*6ad0*/  @P3 VIADD R0, R4, 0xffffffc0 ;  /* 0xffffffc004003836 */ /* 0x000fe20000000000 */
[----:B------:R-:W-:Y:S01]  /*6ae0*/  PRMT R46, R6, 0x5410, R11 ;  /* 0x00005410062e7816 */ /* 0x000fe2000000000b */
[----:B------:R-:W-:Y:S01]  /*6af0*/  IMAD.MOV.U32 R4, RZ, RZ, R8 ;  /* 0x000000ffff047224 */ /* 0x000fe200078e0008 */
[----:B------:R-:W-:Y:S01]  /*6b00*/  MOV R5, R9 ;  /* 0x0000000900057202 */ /* 0x000fe20000000f00 */
[----:B------:R-:W-:-:S02]  /*6b10*/  IMAD.MOV.U32 R6, RZ, RZ, R28 ;  /* 0x000000ffff067224 */ /* 0x000fc400078e001c */
[----:B------:R-:W-:Y:S01]  /*6b20*/  IMAD.MOV.U32 R11, RZ, RZ, R29 ;  /* 0x000000ffff0b7224 */ /* 0x000fe200078e001d */
[----:B------:R-:W-:Y:S01]  /*6b30*/  PRMT R47, R4, 0x5410, R5 ;  /* 0x00005410042f7816 */ /* 0x000fe20000000005 */
[----:B------:R-:W-:Y:S01]  /*6b40*/  IMAD.MOV.U32 R4, RZ, RZ, R20 ;  /* 0x000000ffff047224 */ /* 0x000fe200078e0014 */
[----:B------:R-:W-:Y:S02]  /*6b50*/  MOV R5, R21 ;  /* 0x0000001500057202 */ /* 0x000fe40000000f00 */
[----:B------:R-:W-:Y:S01]  /*6b60*/  PRMT R48, R6, 0x5410, R11 ;  /* 0x0000541006307816 */ /* 0x000fe2000000000b */
[----:B0-----:R-:W-:Y:S06]  /*6b70*/  @!P2 BRA `(.L_x_3829) ;  /* 0x000001280098a947 */ /* 0x001fec0003800000 */
.L_x_4033:
[----:B------:R-:W-:Y:S05]  /*6b80*/  BSYNC B1 ;  /* 0x0000000000017941 */ /* 0x000fea0003800000 */
.L_x_3828:
[----:B------:R-:W-:Y:S01]  /*6b90*/  BSSY B1, `(.L_x_3830) ;  /* 0x000005f000017945 */ /* 0x000fe20003800000 */
[----:B------:R-:W-:-:S03]  /*6ba0*/  PRMT R49, R4, 0x5410, R5 ;  /* 0x0000541004317816 */ /* 0x000fc60000000005 */
[----:B------:R-:W-:Y:S05]  /*6bb0*/  @P0 BRA `(.L_x_3831) ;  /* 0x0000000400700947 */ /* 0x000fea0003800000 */
[----:B------:R-:W1:Y:S01]  /*6bc0*/  LDC R5, c[0x0][0x3d4] ;  /* 0x0000f500ff057b82 */ /* 0x000e620000000800 */
[C---:B------:R-:W-:Y:S01]  /*6bd0*/  VIADD R4, R24.reuse, 0x10 ;  /* 0x0000001018047836 */ /* 0x040fe20000000000 */
[----:B------:R-:W-:Y:S01]  /*6be0*/  BSSY B2, `(.L_x_3832) ;  /* 0x000002e000027945 */ /* 0x000fe20003800000 */
[----:B-1----:R-:W-:-:S03]  /*6bf0*/  ISETP.GE.AND P0, PT, R24, R5, PT ;  /* 0x000000051800720c */ /* 0x002fc60003f06270 */
[----:B------:R-:W-:-:S10]  /*6c00*/  ISETP.GE.AND P2, PT, R4, R5, PT ;  /* 0x000000050400720c */ /* 0x000fd40003f46270 */
[----:B------:R-:W-:Y:S05]  /*6c10*/  @P0 BRA `(.L_x_3833) ;  /* 0x0000000000a80947 */ /* 0x000fea0003800000 */
[----:B0-----:R-:W0:Y:S01]  /*6c20*/  LDS.128 R4, [R3+0x18400] ;  /* 0x0184000003047984 */ /* 0x001e220000000c00 */
        /* <DEDUP_REMOVED lines=8> */
[--C-:B0-----:R-:W-:Y:S02]  /*6cb0*/  HADD2.F32 R12, -RZ, R7.reuse.H0_H0 ;  /* 0x20000007ff0c7230 */ /* 0x101fe40000004100 */
        /* <DEDUP_REMOVED lines=32> */
.L_x_3833:
[----:B------:R-:W-:Y:S05]  /*6ec0*/  BSYNC B2 ;  /* 0x0000000000027941 */ /* 0x000fea0003800000 */
.L_x_3832:
[----:B------:R-:W-:Y:S05]  /*6ed0*/  @P2 BRA `(.L_x_3831) ;  /* 0x0000000000a82947 */ /* 0x000fea0003800000 */
[----:B01----:R-:W0:Y:S01]  /*6ee0*/  LDS.128 R4, [R0] ;  /* 0x0000000000047984 */ /* 0x003e220000000c00 */
        /* <DEDUP_REMOVED lines=41> */
.L_x_3831:
[----:B------:R-:W-:Y:S05]  /*7180*/  BSYNC B1 ;  /* 0x0000000000017941 */ /* 0x000fea0003800000 */
.L_x_3830:
[----:B------:R-:W-:Y:S05]  /*7190*/  @P1 BRA `(.L_x_3834) ;  /* 0x0000001800241947 */ /* 0x000fea0003800000 */
[----:B-12---:R-:W1:Y:S01]  /*71a0*/  LDC R5, c[0x0][0x3d4] ;  /* 0x0000f500ff057b82 */ /* 0x006e620000000800 */
        /* <DEDUP_REMOVED lines=14> */
[----:B0-----:R-:W-:-:S02]  /*7290*/  HADD2.F32 R12, -RZ, R7.H0_H0 ;  /* 0x20000007ff0c7230 */ /* 0x001fc40000004100 */
        /* <DEDUP_REMOVED lines=32> */
.L_x_3836:
[----:B------:R-:W-:Y:S05]  /*74a0*/  BSYNC B1 ;  /* 0x0000000000017941 */ /* 0x000fea0003800000 */
.L_x_3835:
        /* <DEDUP_REMOVED lines=10> */
[----:B0-----:R-:W-:-:S02]  /*7550*/  HADD2.F32 R10, -RZ, R7.H1_H1 ;  /* 0x30000007ff0a7230 */ /* 0x001fc40000004100 */
[--C-:B-1----:R-:W-:Y:S02]  /*7560*/  HADD2.F32 R3, -RZ, R4.reuse.H0_H0 ;  /* 0x20000004ff037230 */ /* 0x102fe40000004100 */
        /* <DEDUP_REMOVED lines=32> */
.L_x_3815:
[----:B------:R-:W0:Y:S01]  /*7770*/  LDC R43, c[0x0][0x3d4] ;  /* 0x0000f500ff2b7b82 */ /* 0x000e220000000800 */
[----:B------:R-:W-:Y:S01]  /*7780*/  ULDC.64 UR4, c[0x0][0x3c8] ;  /* 0x0000f20000047ab9 */ /* 0x000fe20000000a00 */
[----:B------:R-:W-:Y:S01]  /*7790*/  ULDC.64 UR6, c[0x0][0x3e0] ;  /* 0x0000f80000067ab9 */ /* 0x000fe20000000a00 */
[----:B------:R-:W-:Y:S02]  /*77a0*/  CS2R R32, SRZ ;  /* 0x0000000000207805 */ /* 0x000fe4000001ff00 */
[----:B------:R-:W-:Y:S02]  /*77b0*/  CS2R R34, SRZ ;  /* 0x0000000000227805 */ /* 0x000fe4000001ff00 */
[----:B0-----:R-:W-:-:S04]  /*77c0*/  ISETP.GE.AND P0, PT, R16, R43, PT ;  /* 0x0000002b1000720c */ /* 0x001fc80003f06270 */
[-C--:B------:R-:W-:Y:S02]  /*77d0*/  ISETP.GE.OR P1, PT, R225, R8.reuse, P0 ;  /* 0x00000008e100720c */ /* 0x080fe40000726670 */
[----:B------:R-:W-:-:S11]  /*77e0*/  ISETP.GE.OR P0, PT, R19, R8, P0 ;  /* 0x000000081300720c */ /* 0x000fd60000706670 */
[----:B------:R-:W0:Y:S01]  /*77f0*/  @!P1 LDC.64 R14, c[0x0][0x3c8] ;  /* 0x0000f200ff0e9b82 */ /* 0x000e220000000a00 */
[----:B------:R-:W-:Y:S02]  /*7800*/  @!P1 IADD3 R13, P2, P3, R26, R55, R53 ;  /* 0x000000371a0d9210 */ /* 0x000fe40007b5e035 */
[----:B------:R-:W-:Y:S02]  /*7810*/  @!P0 IADD3 R9, P5, R53, R26, RZ ;  /* 0x0000001a35098210 */ /* 0x000fe40007fbe0ff */
[----:B------:R-:W-:Y:S02]  /*7820*/  @!P1 IADD3.X R20, R27, R56, R51, P2, P3 ;  /* 0x000000381b149210 */ /* 0x000fe400017e6433 */
[----:B------:R-:W-:Y:S01]  /*7830*/  @!P1 IADD3 R0, P3, P4, R28, R59, R54 ;  /* 0x0000003b1c009210 */ /* 0x000fe20007c7e036 */
[----:B------:R-:W1:Y:S01]  /*7840*/  @!P1 LDC.64 R30, c[0x0][0x3e0] ;  /* 0x0000f800ff1e9b82 */ /* 0x000e620000000a00 */
[----:B------:R-:W-:Y:S01]  /*7850*/  @!P0 IADD3 R11, P2, R54, R28, RZ ;  /* 0x0000001c360b8210 */ /* 0x000fe20007f5e0ff */
[----:B------:R-:W-:Y:S01]  /*7860*/  @!P0 IMAD.X R10, R51, 0x1, R27, P5 ;  /* 0x00000001330a8824 */ /* 0x000fe200028e061b */
[----:B------:R-:W-:-:S02]  /*7870*/  @!P1 IADD3.X R3, R29, R57, R52, P3, P4 ;  /* 0x000000391d039210 */ /* 0x000fc40001fe8434 */
[----:B------:R-:W-:Y:S02]  /*7880*/  @!P0 IADD3.X R24, R52, R29, RZ, P2, !PT ;  /* 0x0000001d34188210 */ /* 0x000fe400017fe4ff */
[----:B------:R-:W-:Y:S02]  /*7890*/  CS2R R28, SRZ ;  /* 0x00000000001c7805 */ /* 0x000fe4000001ff00 */
[----:B------:R-:W-:-:S04]  /*78a0*/  @!P0 LEA R8, P5, R9, UR4, 0x1 ;  /* 0x0000000409088c11 */ /* 0x000fc8000f8a08ff */
[----:B------:R-:W-:Y:S02]  /*78b0*/  @!P0 LEA.HI.X R9, R9, UR5, R10, 0x1, P5 ;  /* 0x0000000509098c11 */ /* 0x000fe4000a8f0c0a */
[----:B------:R-:W-:Y:S02]  /*78c0*/  @!P0 LEA R10, P2, R11, UR6, 0x1 ;  /* 0x000000060b0a8c11 */ /* 0x000fe4000f8408ff */
[----:B0-----:R-:W-:Y:S01]  /*78d0*/  @!P1 LEA R12, P3, R13, R14, 0x1 ;  /* 0x0000000e0d0c9211 */ /* 0x001fe200078608ff */
[----:B------:R0:W5:Y:S01]  /*78e0*/  @!P0 LDG.E.128 R32, desc[UR40][R8.64] ;  /* 0x0000002808208981 */ /* 0x000162000c1e1d00 */
[----:B------:R-:W-:Y:S02]  /*78f0*/  @!P0 LEA.HI.X R11, R11, UR7, R24, 0x1, P2 ;  /* 0x000000070b0b8c11 */ /* 0x000fe400090f0c18 */
[----:B------:R-:W-:Y:S02]  /*7900*/  @!P1 LEA.HI.X R13, R13, R15, R20, 0x1, P3 ;  /* 0x0000000f0d0d9211 */ /* 0x000fe400018f0c14 */
[----:B-1----:R-:W-:-:S04]  /*7910*/  @!P1 LEA R14, P4, R0, R30, 0x1 ;  /* 0x0000001e000e9211 */ /* 0x002fc800078808ff */
[----:B------:R-:W-:Y:S02]  /*7920*/  @!P1 LEA.HI.X R15, R0, R31, R3, 0x1, P4 ;  /* 0x0000001f000f9211 */ /* 0x000fe400020f0c03 */
[----:B------:R-:W-:Y:S01]  /*7930*/  CS2R R30, SRZ ;  /* 0x00000000001e7805 */ /* 0x000fe2000001ff00 */
[----:B------:R-:W1:Y:S05]  /*7940*/  LDC R0, c[0x0][0x428] ;  /* 0x00010a00ff007b82 */ /* 0x000e6a0000000800 */
[----:B------:R-:W5:Y:S01]  /*7950*/  @!P1 LDG.E.128 R28, desc[UR40][R14.64] ;  /* 0x000000280e1c9981 */ /* 0x000f62000c1e1d00 */
[----:B-1----:R-:W-:-:S13]  /*7960*/  ISETP.NE.AND P2, PT, R0, 0x1, PT ;  /* 0x000000010000780c */ /* 0x002fda0003f45270 */
[----:B0-----:R-:W0:Y:S08]  /*7970*/  @P2 LDC R8, c[0x0][0x42c] ;  /* 0x00010b00ff082b82 */ /* 0x001e300000000800 */
[----:B------:R-:W1:Y:S01]  /*7980*/  @P2 LDC R9, c[0x0][0x430] ;  /* 0x00010c00ff092b82 */ /* 0x000e620000000800 */
[----:B------:R-:W-:-:S04]  /*7990*/  IMAD R0, R201, 0x80, R19 ;  /* 0x00000080c9007824 */ /* 0x000fc800078e0213 */
[----:B------:R-:W-:Y:S01]  /*79a0*/  IMAD R3, R235, 0x40, R0 ;  /* 0x00000040eb037824 */ /* 0x000fe200078e0200 */
[----:B------:R-:W-:Y:S02]  /*79b0*/  CS2R R36, SRZ ;  /* 0x0000000000247805 */ /* 0x000fe4000001ff00 */
[----:B------:R-:W-:Y:S02]  /*79c0*/  CS2R R38, SRZ ;  /* 0x0000000000267805 */ /* 0x000fe4000001ff00 */
[----:B------:R-:W-:Y:S02]  /*79d0*/  CS2R R24, SRZ ;  /* 0x0000000000187805 */ /* 0x000fe4000001ff00 */
[----:B------:R-:W-:Y:S02]  /*79e0*/  CS2R R26, SRZ ;  /* 0x00000000001a7805 */ /* 0x000fe4000001ff00 */
[----:B------:R2:W5:Y:S01]  /*79f0*/  @!P0 LDG.E.128 R36, desc[UR40][R10.64] ;  /* 0x000000280a248981 */ /* 0x000562000c1e1d00 */
[----:B0-----:R-:W-:-:S03]  /*7a00*/  @P2 IMAD.HI.U32 R0, R3, R8, RZ ;  /* 0x0000000803002227 */ /* 0x001fc600078e00ff */
[----:B------:R0:W5:Y:S02]  /*7a10*/  @!P1 LDG.E.128 R24, desc[UR40][R12.64] ;  /* 0x000000280c189981 */ /* 0x000164000c1e1d00 */
[----:B-1----:R-:W-:-:S04]  /*7a20*/  @P2 SHF.R.U32.HI R3, RZ, R9, R0 ;  /* 0x00000009ff032219 */ /* 0x002fc80000011600 */
[----:B------:R-:W-:Y:S01]  /*7a30*/  SHF.R.S32.HI R21, RZ, 0x1f, R3 ;  /* 0x0000001fff157819 */ /* 0x000fe20000011403 */
[----:B------:R-:W-:Y:S01]  /*7a40*/  IMAD.MOV.U32 R8, RZ, RZ, R44 ;  /* 0x000000ffff087224 */ /* 0x000fe200078e002c */
[----:B------:R-:W-:Y:S01]  /*7a50*/  MOV R9, R41 ;  /* 0x0000002900097202 */ /* 0x000fe20000000f00 */
[----:B--2---:R-:W-:Y:S02]  /*7a60*/  IMAD.MOV.U32 R10, RZ, RZ, R42 ;  /* 0x000000ffff0a7224 */ /* 0x004fe400078e002a */
[----:B------:R-:W-:Y:S02]  /*7a70*/  IMAD.MOV.U32 R11, RZ, RZ, R47 ;  /* 0x000000ffff0b7224 */ /* 0x000fe400078e002f */
[C---:B------:R-:W-:Y:S02]  /*7a80*/  IMAD R0, R21.reuse, R6, RZ ;  /* 0x0000000615007224 */ /* 0x040fe400078e02ff */
[----:B0-----:R-:W-:Y:S02]  /*7a90*/  IMAD R12, R21, R4, RZ ;  /* 0x00000004150c7224 */ /* 0x001fe400078e02ff */
        /* <DEDUP_REMOVED lines=13> */
.L_x_4036:
[----:B------:R-:W-:-:S03]  /*7b70*/  UMOV UR4, 0xffffffff ;  /* 0xffffffff00047882 */ /* 0x000fc60000000000 */
[----:B------:R-:W-:Y:S05]  /*7b80*/  BRA.DIV UR4, `(.L_x_3838) ;  /* 0x0000011a04d07947 */ /* 0x000fea000b800000 */
.L_x_4039:
[----:B------:R-:W-:-:S03]  /*7b90*/  UMOV UR4, 0xffffffff ;  /* 0xffffffff00047882 */ /* 0x000fc60000000000 */
[----:B------:R-:W-:Y:S05]  /*7ba0*/  BRA.DIV UR4, `(.L_x_3839) ;  /* 0x0000011a04f07947 */ /* 0x000fea000b800000 */
.L_x_4042:
[----:B------:R-:W-:-:S03]  /*7bb0*/  UMOV UR4, 0xffffffff ;  /* 0xffffffff00047882 */ /* 0x000fc60000000000 */
[----:B------:R-:W-:Y:S05]  /*7bc0*/  BRA.DIV UR4, `(.L_x_3840) ;  /* 0x0000011e04107947 */ /* 0x000fea000b800000 */
.L_x_4045:
[----:B------:R-:W-:-:S03]  /*7bd0*/  UMOV UR4, 0xffffffff ;  /* 0xffffffff00047882 */ /* 0x000fc60000000000 */
[----:B------:R-:W-:Y:S05]  /*7be0*/  BRA.DIV UR4, `(.L_x_3841) ;  /* 0x0000011e04307947 */ /* 0x000fea000b800000 */
.L_x_4048:
[----:B------:R-:W-:Y:S01]  /*7bf0*/  UMOV UR4, 0xffffffff ;  /* 0xffffffff00047882 */ /* 0x000fe20000000000 */
[----:B------:R-:W-:Y:S02]  /*7c00*/  LOP3.LUT R5, R6, 0xfffffffe, RZ, 0xc0, !PT ;  /* 0xfffffffe06057812 */ /* 0x000fe400078ec0ff */
[----:B------:R-:W-:Y:S05]  /*7c10*/  BRA.DIV UR4, `(.L_x_3842) ;  /* 0x0000011e044c7947 */ /* 0x000fea000b800000 */
.L_x_4051:
[----:B------:R-:W-:Y:S01]  /*7c20*/  UMOV UR4, 0xffffffff ;  /* 0xffffffff00047882 */ /* 0x000fe20000000000 */
[----:B------:R-:W-:Y:S02]  /*7c30*/  IMAD.IADD R5, R226, 0x1, -R5 ;  /* 0x00000001e2057824 */ /* 0x000fe400078e0a05 */
[----:B------:R-:W-:Y:S05]  /*7c40*/  BRA.DIV UR4, `(.L_x_3843) ;  /* 0x0000011e04687947 */ /* 0x000fea000b800000 */
.L_x_4054:
[----:B------:R-:W-:Y:S01]  /*7c50*/  UMOV UR4, 0xffffffff ;  /* 0xffffffff00047882 */ /* 0x000fe20000000000 */
[----:B------:R-:W-:Y:S02]  /*7c60*/  SHF.L.U32 R3, R5, 0x1f, RZ ;  /* 0x0000001f05037819 */ /* 0x000fe400000006ff */
[----:B------:R-:W-:Y:S05]  /*7c70*/  BRA.DIV UR4, `(.L_x_3844) ;  /* 0x0000011e04847947 */ /* 0x000fea000b800000 */
.L_x_4057:
[----:B------:R-:W0:Y:S01]  /*7c80*/  SYNCS.PHASECHK.TRANS64.TRYWAIT P2, [R18+URZ+0x22800], R3 ;  /* 0x02280003120075a7 */ /* 0x000e22000804017f */
[----:B-----5:R-:W-:Y:S01]  /*7c90*/  IMAD.MOV.U32 R4, RZ, RZ, R33 ;  /* 0x000000ffff047224 */ /* 0x020fe200078e0021 */
[----:B------:R-:W-:Y:S01]  /*7ca0*/  MOV R5, R34 ;  /* 0x0000002200057202 */ /* 0x000fe20000000f00 */
[----:B------:R-:W-:Y:S01]  /*7cb0*/  IMAD.MOV.U32 R0, RZ, RZ, R32 ;  /* 0x000000ffff007224 */ /* 0x000fe200078e0020 */
[----:B------:R-:W-:Y:S01]  /*7cc0*/  BSSY B1, `(.L_x_3845) ;  /* 0x0000018000017945 */ /* 0x000fe20003800000 */
        /* <DEDUP_REMOVED lines=11> */
[----:B------:R-:W-:-:S02]  /*7d80*/  MOV R0, R38 ;  /* 0x0000002600007202 */ /* 0x000fc40000000f00 */
        /* <DEDUP_REMOVED lines=9> */
[----:B------:R-:W-:Y:S01]  /*7e20*/  IADD3 R0, R16, R43, RZ ;  /* 0x0000002b10007210 */ /* 0x000fe20007ffe0ff */
[----:B0-----:R-:W-:Y:S06]  /*7e30*/  @!P2 BRA `(.L_x_3846) ;  /* 0x0000011c003ca947 */ /* 0x001fec0003800000 */
.L_x_4058:
[----:B------:R-:W-:Y:S05]  /*7e40*/  BSYNC B1 ;  /* 0x0000000000017941 */ /* 0x000fea0003800000 */
.L_x_3845:
[----:B------:R-:W-:Y:S01]  /*7e50*/  BSSY B1, `(.L_x_3847) ;  /* 0x0000063000017945 */ /* 0x000fe20003800000 */
[----:B------:R-:W-:Y:S01]  /*7e60*/  IMAD.MOV.U32 R56, RZ, RZ, R30 ;  /* 0x000000ffff387224 */ /* 0x000fe200078e001e */
[----:B0-----:R-:W-:Y:S01]  /*7e70*/  LOP3.LUT R3, R0, 0x38, RZ, 0xc0, !PT ;  /* 0x0000003800037812 */ /* 0x001fe200078ec0ff */
[----:B------:R-:W-:Y:S01]  /*7e80*/  IMAD.MOV.U32 R57, RZ, RZ, R31 ;  /* 0x000000ffff397224 */ /* 0x000fe200078e001f */
[----:B------:R-:W-:Y:S06]  /*7e90*/  @P0 BRA `(.L_x_3848) ;  /* 0x0000000400780947 */ /* 0x000fec0003800000 */
[----:B------:R-:W-:Y:S01]  /*7ea0*/  IMAD.SHL.U32 R0, R233, 0x40, RZ ;  /* 0x00000040e9007824 */ /* 0x000fe200078e00ff */
[--C-:B------:R-:W-:Y:S02]  /*7eb0*/  SHF.R.U64 R49, R32, 0x10, R33.reuse ;  /* 0x0000001020317819 */ /* 0x100fe40000001221 */
[----:B------:R-:W-:Y:S01]  /*7ec0*/  SHF.R.U32.HI R42, RZ, 0x10, R33 ;  /* 0x00000010ff2a7819 */ /* 0x000fe20000011621 */
[--C-:B------:R-:W-:Y:S01]  /*7ed0*/  HADD2.F32 R33, -RZ, R15.reuse.H1_H1 ;  /* 0x3000000fff217230 */ /* 0x100fe20000004100 */
[----:B------:R-:W-:Y:S02]  /*7ee0*/  LOP3.LUT R4, R0, 0x1c0, RZ, 0xc0, !PT ;  /* 0x000001c000047812 */ /* 0x000fe400078ec0ff */
[----:B------:R-:W-:Y:S01]  /*7ef0*/  SHF.R.U64 R48, R34, 0x10, R35 ;  /* 0x0000001022307819 */ /* 0x000fe20000001223 */
[----:B------:R-:W-:Y:S01]  /*7f00*/  HADD2.F32 R34, -RZ, R15.H0_H0 ;  /* 0x2000000fff227230 */ /* 0x000fe20000004100 */
[----:B------:R-:W-:Y:S02]  /*7f10*/  LOP3.LUT R0, R4, 0x38, R16, 0xf8, !PT ;  /* 0x0000003804007812 */ /* 0x000fe400078ef810 */
[----:B------:R-:W-:-:S02]  /*7f20*/  SHF.R.U32.HI R7, RZ, 0x3, R4 ;  /* 0x00000003ff077819 */ /* 0x000fc40000011604 */
[--C-:B------:R-:W-:Y:S02]  /*7f30*/  SHF.R.U64 R46, R36, 0x10, R37.reuse ;  /* 0x00000010242e7819 */ /* 0x100fe40000001225 */
[----:B------:R-:W-:Y:S02]  /*7f40*/  LOP3.LUT R0, R0, R7, RZ, 0x3c, !PT ;  /* 0x0000000700007212 */ /* 0x000fe400078e3cff */
[----:B------:R-:W-:Y:S02]  /*7f50*/  SHF.R.U32.HI R36, RZ, 0x10, R37 ;  /* 0x00000010ff247819 */ /* 0x000fe40000011625 */
[----:B------:R-:W-:Y:S02]  /*7f60*/  LEA R5, R209, R0, 0x9 ;  /* 0x00000000d1057211 */ /* 0x000fe400078e48ff */
[----:B------:R-:W-:Y:S02]  /*7f70*/  LOP3.LUT R0, R7, R3, R4, 0x1e, !PT ;  /* 0x0000000307007212 */ /* 0x000fe400078e1e04 */
[--C-:B------:R-:W-:Y:S01]  /*7f80*/  SHF.R.U64 R45, R38, 0x10, R39.reuse ;  /* 0x00000010262d7819 */ /* 0x100fe20000001227 */
[----:B------:R-:W-:Y:S01]  /*7f90*/  IMAD R43, R5, 0x2, R18 ;  /* 0x00000002052b7824 */ /* 0x000fe200078e0212 */
[----:B------:R-:W-:Y:S01]  /*7fa0*/  SHF.R.U32.HI R41, RZ, 0x10, R39 ;  /* 0x00000010ff297819 */ /* 0x000fe20000011627 */
[----:B------:R-:W-:Y:S01]  /*7fb0*/  IMAD R5, R209, 0x200, R0 ;  /* 0x00000200d1057824 */ /* 0x000fe200078e0200 */
[----:B------:R-:W-:Y:S01]  /*7fc0*/  SHF.R.U32.HI R47, RZ, 0x10, R35 ;  /* 0x00000010ff2f7819 */ /* 0x000fe20000011623 */
[----:B------:R-:W-:Y:S01]  /*7fd0*/  HADD2.F32 R35, -RZ, R36.H0_H0 ;  /* 0x20000024ff237230 */ /* 0x000fe20000004100 */
[----:B------:R-:W0:Y:S01]  /*7fe0*/  LDS.128 R8, [R43+0x18400] ;  /* 0x018400002b087984 */ /* 0x000e220000000c00 */
[----:B------:R-:W-:-:S02]  /*7ff0*/  IMAD R44, R5, 0x2, R18 ;  /* 0x00000002052c7824 */ /* 0x000fc400078e0212 */
[----:B------:R-:W-:-:S03]  /*8000*/  HADD2.F32 R36, -RZ, R51.H0_H0 ;  /* 0x20000033ff247230 */ /* 0x000fc60000004100 */
[----:B------:R-:W1:Y:S01]  /*8010*/  LDS.128 R4, [R44+0x18400] ;  /* 0x018400002c047984 */ /* 0x000e620000000c00 */
[--C-:B0-----:R-:W-:Y:S02]  /*8020*/  HADD2.F32 R12, -RZ, R9.reuse.H0_H0 ;  /* 0x20000009ff0c7230 */ /* 0x101fe40000004100 */
[----:B------:R-:W-:Y:S02]  /*8030*/  HADD2.F32 R9, -RZ, R9.H1_H1 ;  /* 0x30000009ff097230 */ /* 0x000fe40000004100 */
[----:B------:R-:W-:Y:S02]  /*8040*/  HADD2.F32 R13, -RZ, R11.H0_H0 ;  /* 0x2000000bff0d7230 */ /* 0x000fe40000004100 */
[--C-:B-1----:R-:W-:Y:S02]  /*8050*/  HADD2.F32 R15, -RZ, R5.reuse.H0_H0 ;  /* 0x20000005ff0f7230 */ /* 0x102fe40000004100 */
        /* <DEDUP_REMOVED lines=66> */
.L_x_3848:
[----:B------:R-:W-:Y:S05]  /*8480*/  BSYNC B1 ;  /* 0x0000000000017941 */ /* 0x000fea0003800000 */
.L_x_3847:
[----:B------:R-:W-:Y:S01]  /*8490*/  PRMT R39, R56, 0x5410, R57 ;  /* 0x0000541038277816 */ /* 0x000fe20000000039 */
[----:B------:R-:W-:Y:S06]  /*84a0*/  @P1 BRA `(.L_x_3834) ;  /* 0x0000000400601947 */ /* 0x000fec0003800000 */
[--C-:B------:R-:W-:Y:S01]  /*84b0*/  SHF.R.U32.HI R0, RZ, 0x3, R208.reuse ;  /* 0x00000003ff007819 */ /* 0x100fe200000116d0 */
[----:B0-----:R-:W0:Y:S01]  /*84c0*/  LDS.128 R8, [R237+0x18400] ;  /* 0x01840000ed087984 */ /* 0x001e220000000c00 */
[----:B------:R-:W-:Y:S02]  /*84d0*/  SHF.R.U64 R36, R28, 0x10, R29 ;  /* 0x000000101c247819 */ /* 0x000fe4000000121d */
[----:B------:R-:W-:Y:S02]  /*84e0*/  LOP3.LUT R3, R0, R3, R208, 0x1e, !PT ;  /* 0x0000000300037212 */ /* 0x000fe400078e1ed0 */
[----:B------:R-:W-:Y:S01]  /*84f0*/  SHF.R.U64 R37, R26, 0x10, R27 ;  /* 0x000000101a257819 */ /* 0x000fe2000000121b */
[----:B------:R-:W-:Y:S01]  /*8500*/  HADD2.F32 R26, -RZ, R53.H1_H1 ;  /* 0x30000035ff1a7230 */ /* 0x000fe20000004100 */
[----:B------:R-:W-:Y:S02]  /*8510*/  IADD3 R3, R210, R3, RZ ;  /* 0x00000003d2037210 */ /* 0x000fe40007ffe0ff */
[----:B------:R-:W-:-:S02]  /*8520*/  SHF.R.U32.HI R28, RZ, 0x10, R29 ;  /* 0x00000010ff1c7819 */ /* 0x000fc4000001161d */
[--C-:B------:R-:W-:Y:S01]  /*8530*/  SHF.R.U64 R38, R24, 0x10, R25.reuse ;  /* 0x0000001018267819 */ /* 0x100fe20000001219 */
[----:B------:R-:W-:Y:S01]  /*8540*/  IMAD R3, R3, 0x2, R18 ;  /* 0x0000000203037824 */ /* 0x000fe200078e0212 */
[----:B------:R-:W-:Y:S01]  /*8550*/  SHF.R.U32.HI R32, RZ, 0x10, R25 ;  /* 0x00000010ff207819 */ /* 0x000fe20000011619 */
[----:B------:R-:W-:Y:S01]  /*8560*/  HADD2.F32 R25, -RZ, R54.H1_H1 ;  /* 0x30000036ff197230 */ /* 0x000fe20000004100 */
[----:B------:R-:W-:Y:S01]  /*8570*/  SHF.R.U32.HI R34, RZ, 0x10, R27 ;  /* 0x00000010ff227819 */ /* 0x000fe2000001161b */
[----:B------:R-:W-:Y:S01]  /*8580*/  HADD2.F32 R27, -RZ, R28.H0_H0 ;  /* 0x2000001cff1b7230 */ /* 0x000fe20000004100 */
[----:B------:R-:W1:Y:S01]  /*8590*/  LDS.128 R4, [R3+0x18400] ;  /* 0x0184000003047984 */ /* 0x000e620000000c00 */
[--C-:B------:R-:W-:Y:S02]  /*85a0*/  SHF.R.U64 R35, R30, 0x10, R31.reuse ;  /* 0x000000101e237819 */ /* 0x100fe4000000121f */
[----:B------:R-:W-:Y:S01]  /*85b0*/  SHF.R.U32.HI R33, RZ, 0x10, R31 ;  /* 0x00000010ff217819 */ /* 0x000fe2000001161f */
[----:B0-----:R-:W-:-:S02]  /*85c0*/  HADD2.F32 R12, -RZ, R9.H0_H0 ;  /* 0x20000009ff0c7230 */ /* 0x001fc40000004100 */
[----:B------:R-:W-:Y:S02]  /*85d0*/  HADD2.F32 R9, -RZ, R9.H1_H1 ;  /* 0x30000009ff097230 */ /* 0x000fe40000004100 */
[----:B------:R-:W-:Y:S02]  /*85e0*/  HADD2.F32 R0, -RZ, R8.H0_H0 ;  /* 0x20000008ff007230 */ /* 0x000fe40000004100 */
[----:B------:R-:W-:Y:S02]  /*85f0*/  HADD2.F32 R13, -RZ, R10.H0_H0 ;  /* 0x2000000aff0d7230 */ /* 0x000fe40000004100 */
[--C-:B------:R-:W-:Y:S02]  /*8600*/  HADD2.F32 R14, -RZ, R11.reuse.H0_H0 ;  /* 0x2000000bff0e7230 */ /* 0x100fe40000004100 */
[----:B------:R-:W-:Y:S02]  /*8610*/  HADD2.F32 R11, -RZ, R11.H1_H1 ;  /* 0x3000000bff0b7230 */ /* 0x000fe40000004100 */
[----:B------:R-:W-:-:S02]  /*8620*/  HADD2.F32 R8, -RZ, R8.H1_H1 ;  /* 0x30000008ff087230 */ /* 0x000fc40000004100 */
[----:B------:R-:W-:Y:S02]  /*8630*/  HADD2.F32 R10, -RZ, R10.H1_H1 ;  /* 0x3000000aff0a7230 */ /* 0x000fe40000004100 */
[--C-:B-1----:R-:W-:Y:S02]  /*8640*/  HADD2.F32 R15, -RZ, R5.reuse.H0_H0 ;  /* 0x20000005ff0f7230 */ /* 0x102fe40000004100 */
[----:B------:R-:W-:Y:S02]  /*8650*/  HADD2.F32 R20, -RZ, R5.H1_H1 ;  /* 0x30000005ff147230 */ /* 0x000fe40000004100 */
[----:B------:R-:W-:Y:S02]  /*8660*/  HADD2.F32 R5, -RZ, R4.H0_H0 ;  /* 0x20000004ff057230 */ /* 0x000fe40000004100 */
[C---:B------:R-:W-:Y:S01]  /*8670*/  FMUL.FTZ R29, R15.reuse, R26 ;  /* 0x0000001a0f1d7220 */ /* 0x040fe20000410000 */
[----:B------:R-:W-:Y:S01]  /*8680*/  FMUL.FTZ R31, R15, R25 ;  /* 0x000000190f1f7220 */ /* 0x000fe20000410000 */
[----:B------:R-:W-:-:S02]  /*8690*/  HADD2.F32 R15, -RZ, R32.H0_H0 ;  /* 0x20000020ff0f7230 */ /* 0x000fc40000004100 */
[----:B------:R-:W-:Y:S01]  /*86a0*/  FMUL.FTZ R28, R20, R27 ;  /* 0x0000001b141c7220 */ /* 0x000fe20000410000 */
[C---:B------:R-:W-:Y:S01]  /*86b0*/  FFMA.FTZ R29, R12.reuse, R25, -R29 ;  /* 0x000000190c1d7223 */ /* 0x040fe2000001081d */
[----:B------:R-:W-:Y:S02]  /*86c0*/  HADD2.F32 R25, -RZ, R53.H0_H0 ;  /* 0x20000035ff197230 */ /* 0x000fe40000004100 */
[----:B------:R-:W-:Y:S01]  /*86d0*/  FFMA.FTZ R31, R12, R26, R31 ;  /* 0x0000001a0c1f7223 */ /* 0x000fe2000001001f */
[----:B------:R-:W-:Y:S02]  /*86e0*/  HADD2.F32 R12, -RZ, R54.H0_H0 ;  /* 0x20000036ff0c7230 */ /* 0x000fe40000004100 */
[-C--:B------:R-:W-:Y:S01]  /*86f0*/  FMUL.FTZ R30, R20, R15.reuse ;  /* 0x0000000f141e7220 */ /* 0x080fe20000410000 */
[----:B------:R-:W-:Y:S01]  /*8700*/  FFMA.FTZ R28, R9, R15, -R28 ;  /* 0x0000000f091c7223 */ /* 0x000fe2000001081c */
[----:B------:R-:W-:Y:S01]  /*8710*/  FMUL.FTZ R15, R5, R25 ;  /* 0x00000019050f7220 */ /* 0x000fe20000410000 */
[----:B------:R-:W-:-:S02]  /*8720*/  HADD2.F32 R21, -RZ, R6.H0_H0 ;  /* 0x20000006ff157230 */ /* 0x000fc40000004100 */
[-C--:B------:R-:W-:Y:S01]  /*8730*/  FMUL.FTZ R26, R5, R12.reuse ;  /* 0x0000000c051a7220 */ /* 0x080fe20000410000 */
[----:B------:R-:W-:Y:S02]  /*8740*/  HADD2.F32 R20, -RZ, R39.H0_H0 ;  /* 0x20000027ff147230 */ /* 0x000fe40000004100 */
[C---:B------:R-:W-:Y:S01]  /*8750*/  FFMA.FTZ R15, R0.reuse, R12, -R15 ;  /* 0x0000000c000f7223 */ /* 0x040fe2000001080f */
[----:B------:R-:W-:Y:S01]  /*8760*/  FFMA.FTZ R30, R9, R27, R30 ;  /* 0x0000001b091e7223 */ /* 0x000fe2000001001e */
[----:B------:R-:W-:Y:S02]  /*8770*/  HADD2.F32 R12, -RZ, R55.H0_H0 ;  /* 0x20000037ff0c7230 */ /* 0x000fe40000004100 */
[----:B------:R-:W-:Y:S01]  /*8780*/  FFMA.FTZ R26, R0, R25, R26 ;  /* 0x00000019001a7223 */ /* 0x000fe2000001001a */
[----:B------:R-:W-:Y:S02]  /*8790*/  HADD2.F32 R24, -RZ, R7.H0_H0 ;  /* 0x20000007ff187230 */ /* 0x000fe40000004100 */
[----:B------:R-:W-:Y:S01]  /*87a0*/  FMUL.FTZ R0, R21, R20 ;  /* 0x0000001415007220 */ /* 0x000fe20000410000 */
[----:B------:R-:W-:-:S02]  /*87b0*/  HADD2.F32 R9, -RZ, R39.H1_H1 ;  /* 0x30000027ff097230 */ /* 0x000fc40000004100 */
[-C--:B------:R-:W-:Y:S01]  /*87c0*/  FMUL.FTZ R32, R21, R12.reuse ;  /* 0x0000000c15207220 */ /* 0x080fe20000410000 */
[----:B------:R-:W-:Y:S02]  /*87d0*/  HADD2.F32 R5, -RZ, R55.H1_H1 ;  /* 0x30000037ff057230 */ /* 0x000fe40000004100 */
[----:B------:R-:W-:Y:S01]  /*87e0*/  FFMA.FTZ R21, R13, R12, -R0 ;  /* 0x0000000c0d157223 */ /* 0x000fe20000010800 */
[----:B------:R-:W-:Y:S02]  /*87f0*/  HADD2.F32 R7, -RZ, R7.H1_H1 ;  /* 0x30000007ff077230 */ /* 0x000fe40000004100 */
[C---:B------:R-:W-:Y:S01]  /*8800*/  FMUL.FTZ R25, R24.reuse, R9 ;  /* 0x0000000918197220 */ /* 0x040fe20000410000 */
[----:B------:R-:W-:Y:S02]  /*8810*/  HADD2.F32 R12, -RZ, R33.H0_H0 ;  /* 0x20000021ff0c7230 */ /* 0x000fe40000004100 */
[----:B------:R-:W-:Y:S01]  /*8820*/  FMUL.FTZ R24, R24, R5 ;  /* 0x0000000518187220 */ /* 0x000fe20000410000 */
[----:B------:R-:W-:-:S02]  /*8830*/  HADD2.F32 R0, -RZ, R34.H0_H0 ;  /* 0x20000022ff007230 */ /* 0x000fc40000004100 */
[----:B------:R-:W-:Y:S01]  /*8840*/  FFMA.FTZ R32, R13, R20, R32 ;  /* 0x000000140d207223 */ /* 0x000fe20000010020 */
[C---:B------:R-:W-:Y:S01]  /*8850*/  FFMA.FTZ R20, R14.reuse, R5, -R25 ;  /* 0x000000050e147223 */ /* 0x040fe20000010819 */
[----:B------:R-:W-:Y:S01]  /*8860*/  FFMA.FTZ R24, R14, R9, R24 ;  /* 0x000000090e187223 */ /* 0x000fe20000010018 */
[----:B------:R-:W-:Y:S02]  /*8870*/  HADD2.F32 R4, -RZ, R4.H1_H1 ;  /* 0x30000004ff047230 */ /* 0x000fe40000004100 */
[C---:B------:R-:W-:Y:S01]  /*8880*/  FMUL.FTZ R34, R7.reuse, R12 ;  /* 0x0000000c07227220 */ /* 0x040fe20000410000 */
[-C--:B------:R-:W-:Y:S01]  /*8890*/  FMUL.FTZ R14, R7, R0.reuse ;  /* 0x00000000070e7220 */ /* 0x080fe20000410000 */
[----:B------:R-:W-:Y:S02]  /*88a0*/  HADD2.F32 R9, -RZ, R36.H0_H0 ;  /* 0x20000024ff097230 */ /* 0x000fe40000004100 */
[----:B------:R-:W-:Y:S02]  /*88b0*/  HADD2.F32 R5, -RZ, R38.H0_H0 ;  /* 0x20000026ff057230 */ /* 0x000fe40000004100 */
[----:B------:R-:W-:Y:S01]  /*88c0*/  FFMA.FTZ R27, R11, R0, -R34 ;  /* 0x000000000b1b7223 */ /* 0x000fe20000010822 */
[----:B------:R-:W-:-:S02]  /*88d0*/  HADD2.F32 R6, -RZ, R6.H1_H1 ;  /* 0x30000006ff067230 */ /* 0x000fc40000004100 */
[----:B------:R-:W-:Y:S01]  /*88e0*/  FFMA.FTZ R33, R11, R12, R14 ;  /* 0x0000000c0b217223 */ /* 0x000fe2000001000e */
[----:B------:R-:W-:Y:S02]  /*88f0*/  HADD2.F32 R13, -RZ, R35.H0_H0 ;  /* 0x20000023ff0d7230 */ /* 0x000fe40000004100 */
[C---:B------:R-:W-:Y:S01]  /*8900*/  FMUL.FTZ R11, R4.reuse, R9 ;  /* 0x00000009040b7220 */ /* 0x040fe20000410000 */
[----:B------:R-:W-:Y:S02]  /*8910*/  HADD2.F32 R7, -RZ, R37.H0_H0 ;  /* 0x20000025ff077230 */ /* 0x000fe40000004100 */
[----:B------:R-:W-:Y:S01]  /*8920*/  FMUL.FTZ R4, R4, R5 ;  /* 0x0000000504047220 */ /* 0x000fe20000410000 */
[----:B------:R-:W-:Y:S01]  /*8930*/  F2FP.F16.F32.PACK_AB R39, R33, R24 ;  /* 0x000000182127723e */ /* 0x000fe200000000ff */
[----:B------:R-:W-:Y:S01]  /*8940*/  FMUL.FTZ R25, R6, R13 ;  /* 0x0000000d06197220 */ /* 0x000fe20000410000 */
[----:B------:R-:W-:Y:S01]  /*8950*/  FFMA.FTZ R0, R8, R5, -R11 ;  /* 0x0000000508007223 */ /* 0x000fe2000001080b */
[----:B------:R-:W-:Y:S01]  /*8960*/  FMUL.FTZ R6, R6, R7 ;  /* 0x0000000706067220 */ /* 0x000fe20000410000 */
[----:B------:R-:W-:Y:S01]  /*8970*/  FFMA.FTZ R9, R8, R9, R4 ;  /* 0x0000000908097223 */ /* 0x000fe20000010004 */
[C---:B------:R-:W-:Y:S01]  /*8980*/  FFMA.FTZ R4, R10.reuse, R7, -R25 ;  /* 0x000000070a047223 */ /* 0x040fe20000010819 */
[----:B------:R-:W-:Y:S01]  /*8990*/  F2FP.F16.F32.PACK_AB R27, R27, R20 ;  /* 0x000000141b1b723e */ /* 0x000fe200000000ff */
[----:B------:R-:W-:Y:S01]  /*89a0*/  FFMA.FTZ R13, R10, R13, R6 ;  /* 0x0000000d0a0d7223 */ /* 0x000fe20000010006 */
[----:B------:R-:W-:-:S02]  /*89b0*/  F2FP.F16.F32.PACK_AB R25, R28, R29 ;  /* 0x0000001d1c19723e */ /* 0x000fc400000000ff */
[----:B------:R-:W-:Y:S02]  /*89c0*/  F2FP.F16.F32.PACK_AB R36, R9, R26 ;  /* 0x0000001a0924723e */ /* 0x000fe400000000ff */
[----:B------:R-:W-:Y:S02]  /*89d0*/  F2FP.F16.F32.PACK_AB R24, R0, R15 ;  /* 0x0000000f0018723e */ /* 0x000fe400000000ff */
[----:B------:R-:W-:Y:S02]  /*89e0*/  F2FP.F16.F32.PACK_AB R26, R4, R21 ;  /* 0x00000015041a723e */ /* 0x000fe400000000ff */
[----:B------:R-:W-:Y:S02]  /*89f0*/  F2FP.F16.F32.PACK_AB R37, R30, R31 ;  /* 0x0000001f1e25723e */ /* 0x000fe400000000ff */
[----:B------:R-:W-:Y:S01]  /*8a00*/  F2FP.F16.F32.PACK_AB R38, R13, R32 ;  /* 0x000000200d26723e */ /* 0x000fe200000000ff */
[----:B------:R4:W-:Y:S04]  /*8a10*/  STS.128 [R237+0x18400], R24 ;  /* 0x01840018ed007388 */ /* 0x0009e80000000c00 */
[----:B------:R4:W-:Y:S02]  /*8a20*/  STS.128 [R3+0x18400], R36 ;  /* 0x0184002403007388 */ /* 0x0009e40000000c00 */
.L_x_3834:
[----:B------:R-:W-:Y:S05]  /*8a30*/  BSYNC B0 ;  /* 0x0000000000007941 */ /* 0x000fea0003800000 */
.L_x_3814:
        /* <DEDUP_REMOVED lines=8> */
.L_x_3811:
[----:B--23--:R-:W0:Y:S01]  /*8ac0*/  S2R R0, SR_TID.X ;  /* 0x0000000000007919 */ /* 0x00ce220000002100 */
[----:B------:R-:W-:Y:S05]  /*8ad0*/  WARPSYNC.ALL ;  /* 0x0000000000007948 */ /* 0x000fea0003800000 */
[----:B01--4-:R-:W-:Y:S01]  /*8ae0*/  SHF.R.U32.HI R3, RZ, 0x7, R0 ;  /* 0x00000007ff037819 */ /* 0x013fe20000011600 */
[----:B------:R-:W-:-:S04]  /*8af0*/  IMAD.U32 R0, RZ, RZ, UR44 ;  /* 0x0000002cff007e24 */ /* 0x000fc8000f8e00ff */
[----:B------:R-:W-:-:S05]  /*8b00*/  VIADD R20, R3, 0x8 ;  /* 0x0000000803147836 */ /* 0x000fca0000000000 */
[----:B------:R0:W-:Y:S01]  /*8b10*/  BAR.SYNC.DEFER_BLOCKING R20, 0x100 ;  /* 0x000400140000751d */ /* 0x0001e20000010000 */
[----:B------:R-:W-:-:S13]  /*8b20*/  ISETP.NE.AND P0, PT, R0, 0x3, PT ;  /* 0x000000030000780c */ /* 0x000fda0003f05270 */
[----:B0-----:R-:W-:Y:S05]  /*8b30*/  @!P0 BRA `(.L_x_3849) ;  /* 0x0000000000048947 */ /* 0x001fea0003800000 */
[----:B------:R-:W-:Y:S01]  /*8b40*/  BPT.TRAP 0x1 ;  /* 0x000000040000795c */ /* 0x000fe20000300000 */
.L_x_3849:
[----:B------:R-:W-:Y:S02]  /*8b50*/  LEA R13, R22, R18, 0x3 ;  /* 0x00000012160d7211 */ /* 0x000fe400078e18ff */
[----:B------:R-:W-:-:S04]  /*8b60*/  SHF.L.U32 R14, R23, 0x1f, RZ ;  /* 0x0000001f170e7819 */ /* 0x000fc800000006ff */
[----:B------:R0:W1:Y:S01]  /*8b70*/  SYNCS.PHASECHK.TRANS64.TRYWAIT P1, [R13+URZ+0x22830], R14 ;  /* 0x0228300e0d0075a7 */ /* 0x000062000802017f */
[----:B------:R-:W-:Y:S05]  /*8b80*/  @!P0 BRA `(.L_x_3850) ;  /* 0x0000000000048947 */ /* 0x000fea0003800000 */
[----:B------:R-:W-:Y:S01]  /*8b90*/  BPT.TRAP 0x1 ;  /* 0x000000040000795c */ /* 0x000fe20000300000 */
.L_x_3850:
[----:B------:R-:W-:Y:S01]  /*8ba0*/  VIADD R0, R18, 0x1c400 ;  /* 0x0001c40012007836 */ /* 0x000fe20000000000 */
[----:B------:R-:W-:Y:S01]  /*8bb0*/  LOP3.LUT R4, R40, 0x10000, RZ, 0xfc, !PT ;  /* 0x0001000028047812 */ /* 0x000fe200078efcff */
[----:B------:R-:W-:-:S03]  /*8bc0*/  IMAD.MOV.U32 R5, RZ, RZ, 0x40000040 ;  /* 0x40000040ff057424 */ /* 0x000fc600078e00ff */
[----:B------:R-:W-:-:S04]  /*8bd0*/  SHF.R.U32.HI R0, RZ, 0x4, R0 ;  /* 0x00000004ff007819 */ /* 0x000fc80000011600 */
[----:B------:R-:W-:-:S04]  /*8be0*/  LOP3.LUT R0, R0, 0x3fff, RZ, 0xc0, !PT ;  /* 0x00003fff00007812 */ /* 0x000fc800078ec0ff */
[----:B------:R-:W-:Y:S01]  /*8bf0*/  LOP3.LUT R12, R0, 0x10000, RZ, 0xfc, !PT ;  /* 0x00010000000c7812 */ /* 0x000fe200078efcff */
[----:B-1----:R-:W-:Y:S06]  /*8c00*/  @P1 BRA `(.L_x_3851) ;  /* 0x0000000000081947 */ /* 0x002fec0003800000 */
[----:B------:R-:W1:Y:S02]  /*8c10*/  SYNCS.PHASECHK.TRANS64.TRYWAIT P1, [R13+URZ+0x22830], R14 ;  /* 0x0228300e0d0075a7 */ /* 0x000e64000802017f */
[----:B-1----:R-:W-:Y:S05]  /*8c20*/  @!P1 BRA `(.L_x_3852) ;  /* 0x0000010c00d49947 */ /* 0x002fea0003800000 */
.L_x_3851:
        /* <DEDUP_REMOVED lines=15> */
[----:B------:R-:W2:Y:S07]  /*8d20*/  S2R R77, SR_TID.X ;  /* 0x00000000004d7919 */ /* 0x000eae0000002100 */
        /* <DEDUP_REMOVED lines=8> */
[----:B--2---:R-:W-:Y:S01]  /*8db0*/  LOP3.LUT R77, R77, 0x7f, RZ, 0xc0, !PT ;  /* 0x0000007f4d4d7812 */ /* 0x004fe200078ec0ff */
        /* <DEDUP_REMOVED lines=19> */
[----:B------:R-:W-:Y:S02]  /*8ef0*/  ULDC UR4, c[0x0][0x9d8] ;  /* 0x0002760000047ab9 */ /* 0x000fe40000000800 */
[----:B------:R-:W-:Y:S02]  /*8f00*/  WARPGROUP.DEPBAR.LE gsb0, 0x0 ;  /* 0x00008000000079c5 */ /* 0x000fe40000010000 */
[----:B------:R-:W-:Y:S01]  /*8f10*/  FMUL.FTZ R73, R28, UR4 ;  /* 0x000000041c497c20 */ /* 0x000fe20008410000 */
[----:B------:R-:W-:Y:S01]  /*8f20*/  FMUL.FTZ R28, R33, UR4 ;  /* 0x00000004211c7c20 */ /* 0x000fe20008410000 */
[----:B------:R-:W-:Y:S02]  /*8f30*/  IMAD R33, R176, -0x60, R203 ;  /* 0xffffffa0b0217824 */ /* 0x000fe400078e02cb */
[----:B------:R-:W-:Y:S01]  /*8f40*/  FMUL.FTZ R21, R24, UR4 ;  /* 0x0000000418157c20 */ /* 0x000fe20008410000 */
[----:B------:R-:W-:Y:S01]  /*8f50*/  FMUL.FTZ R24, R36, UR4 ;  /* 0x0000000424187c20 */ /* 0x000fe20008410000 */
[----:B------:R-:W-:Y:S01]  /*8f60*/  FMUL.FTZ R26, R26, UR4 ;  /* 0x000000041a1a7c20 */ /* 0x000fe20008410000 */
[----:B------:R-:W-:Y:S01]  /*8f70*/  FMUL.FTZ R27, R27, UR4 ;  /* 0x000000041b1b7c20 */ /* 0x000fe20008410000 */
[----:B------:R-:W-:Y:S01]  /*8f80*/  IADD3 R36, -R200, 0x61, R33 ;  /* 0x00000061c8247810 */ /* 0x000fe20007ffe121 */
[----:B------:R-:W-:Y:S01]  /*8f90*/  FMUL.FTZ R3, R40, UR4 ;  /* 0x0000000428037c20 */ /* 0x000fe20008410000 */
[----:B------:R-:W-:Y:S01]  /*8fa0*/  FMUL.FTZ R30, R30, UR4 ;  /* 0x000000041e1e7c20 */ /* 0x000fe20008410000 */
[----:B------:R-:W-:Y:S01]  /*8fb0*/  FMUL.FTZ R15, R37, UR4 ;  /* 0x00000004250f7c20 */ /* 0x000fe20008410000 */
[----:B------:R-:W-:Y:S01]  /*8fc0*/  IADD3 R40, R33, 0x60, RZ ;  /* 0x0000006021287810 */ /* 0x000fe20007ffe0ff */
[----:B------:R-:W2:Y:S01]  /*8fd0*/  MUFU.TANH R26, R26 ;  /* 0x0000001a001a7308 */ /* 0x000ea20000002400 */
[----:B------:R-:W-:-:S02]  /*8fe0*/  IMAD R74, R211, -0x2, R36 ;  /* 0xfffffffed34a7824 */ /* 0x000fc400078e0224 */
[----:B------:R-:W-:Y:S01]  /*8ff0*/  FMUL.FTZ R31, R31, UR4 ;  /* 0x000000041f1f7c20 */ /* 0x000fe20008410000 */
[----:B------:R-:W-:Y:S02]  /*9000*/  IMAD R37, R201, 0x80, R212 ;  /* 0x00000080c9257824 */ /* 0x000fe400078e02d4 */
[----:B------:R-:W-:Y:S01]  /*9010*/  FMUL.FTZ R34, R34, UR4 ;  /* 0x0000000422227c20 */ /* 0x000fe20008410000 */
[----:B------:R-:W-:Y:S02]  /*9020*/  IMAD R33, R211, -0x2, R40 ;  /* 0xfffffffed3217824 */ /* 0x000fe400078e0228 */
[----:B------:R-:W-:Y:S01]  /*9030*/  FMUL.FTZ R0, R41, UR4 ;  /* 0x0000000429007c20 */ /* 0x000fe20008410000 */
[----:B------:R-:W-:Y:S01]  /*9040*/  FMUL.FTZ R35, R35, UR4 ;  /* 0x0000000423237c20 */ /* 0x000fe20008410000 */
[----:B------:R-:W3:Y:S01]  /*9050*/  MUFU.TANH R27, R27 ;  /* 0x0000001b001b7308 */ /* 0x000ee20000002400 */
[----:B------:R-:W-:Y:S01]  /*9060*/  IADD3 R40, R74, 0x8, R37 ;  /* 0x000000084a287810 */ /* 0x000fe20007ffe025 */
[----:B------:R-:W-:Y:S01]  /*9070*/  FMUL.FTZ R38, R38, UR4 ;  /* 0x0000000426267c20 */ /* 0x000fe20008410000 */
[----:B------:R-:W-:Y:S01]  /*9080*/  FMUL.FTZ R39, R39, UR4 ;  /* 0x0000000427277c20 */ /* 0x000fe20008410000 */
[----:B------:R-:W-:Y:S01]  /*9090*/  FMUL.FTZ R42, R42, UR4 ;  /* 0x000000042a2a7c20 */ /* 0x000fe20008410000 */
[----:B------:R-:W-:Y:S01]  /*90a0*/  VIMNMX R41, R33, R40, PT ;  /* 0x0000002821297248 */ /* 0x000fe20003fe0100 */
[----:B------:R-:W-:Y:S01]  /*90b0*/  FMUL.FTZ R72, R29, UR4 ;  /* 0x000000041d487c20 */ /* 0x000fe20008410000 */
[----:B------:R-:W-:Y:S01]  /*90c0*/  FMUL.FTZ R43, R43, UR4 ;  /* 0x000000042b2b7c20 */ /* 0x000fe20008410000 */
[----:B------:R-:W4:Y:S01]  /*90d0*/  MUFU.TANH R30, R30 ;  /* 0x0000001e001e7308 */ /* 0x000f220000002400 */
[C---:B------:R-:W-:Y:S01]  /*90e0*/  ISETP.GT.AND P1, PT, R41.reuse, RZ, PT ;  /* 0x000000ff2900720c */ /* 0x040fe20003f24270 */
[----:B------:R-:W-:Y:S01]  /*90f0*/  FMUL.FTZ R29, R32, UR4 ;  /* 0x00000004201d7c20 */ /* 0x000fe20008410000 */
[C---:B------:R-:W-:Y:S01]  /*9100*/  ISETP.GT.AND P2, PT, R41.reuse, 0x1, PT ;  /* 0x000000012900780c */ /* 0x040fe20003f44270 */
[----:B------:R-:W-:Y:S01]  /*9110*/  FMUL.FTZ R46, R46, UR4 ;  /* 0x000000042e2e7c20 */ /* 0x000fe20008410000 */
[----:B------:R-:W-:Y:S01]  /*9120*/  ISETP.GT.AND P3, PT, R41, 0x8, PT ;  /* 0x000000082900780c */ /* 0x000fe20003f64270 */
[----:B------:R-:W-:Y:S01]  /*9130*/  FMUL.FTZ R47, R47, UR4 ;  /* 0x000000042f2f7c20 */ /* 0x000fe20008410000 */
[----:B--2---:R-:W-:Y:S01]  /*9140*/  FSEL R76, R26, -INF , P1 ;  /* 0xff8000001a4c7808 */ /* 0x004fe20000800000 */
[----:B------:R-:W2:Y:S01]  /*9150*/  MUFU.TANH R31, R31 ;  /* 0x0000001f001f7308 */ /* 0x000ea20000002400 */
[----:B---3--:R-:W-:Y:S01]  /*9160*/  FSEL R75, R27, -INF , P2 ;  /* 0xff8000001b4b7808 */ /* 0x008fe20001000000 */
[----:B------:R-:W-:Y:S01]  /*9170*/  FMUL.FTZ R50, R50, UR4 ;  /* 0x0000000432327c20 */ /* 0x000fe20008410000 */
[----:B------:R-:W-:Y:S01]  /*9180*/  ISETP.GT.AND P1, PT, R41, 0x9, PT ;  /* 0x000000092900780c */ /* 0x000fe20003f24270 */
[----:B------:R-:W-:Y:S01]  /*9190*/  FMUL.FTZ R51, R51, UR4 ;  /* 0x0000000433337c20 */ /* 0x000fe20008410000 */
[----:B------:R-:W-:Y:S01]  /*91a0*/  FMNMX.FTZ R27, R76, R75, !PT ;  /* 0x0000004b4c1b7209 */ /* 0x000fe20007810000 */
[----:B------:R-:W-:Y:S01]  /*91b0*/  FMUL.FTZ R54, R54, UR4 ;  /* 0x0000000436367c20 */ /* 0x000fe20008410000 */
[----:B------:R-:W-:Y:S01]  /*91c0*/  ISETP.GT.AND P2, PT, R41, 0x10, PT ;  /* 0x000000102900780c */ /* 0x000fe20003f44270 */
        /* <DEDUP_REMOVED lines=17> */
[----:B---3--:R-:W-:Y:S01]  /*92e0*/  FSEL R88, R34, -INF , P2 ;  /* 0xff80000022587808 */ /* 0x008fe20001000000 */
[----:B------:R-:W-:Y:S01]  /*92f0*/  FMUL.FTZ R25, R25, UR4 ;  /* 0x0000000419197c20 */ /* 0x000fe20008410000 */
[----:B------:R-:W-:Y:S01]  /*9300*/  ISETP.GT.AND P2, PT, R41, 0x18, PT ;  /* 0x000000182900780c */ /* 0x000fe20003f44270 */
[----:B------:R-:W-:Y:S01]  /*9310*/  FMUL.FTZ R45, R45, UR4 ;  /* 0x000000042d2d7c20 */ /* 0x000fe20008410000 */
[----:B------:R-:W-:Y:S01]  /*9320*/  FMNMX.FTZ R27, R88, R27, !PT ;  /* 0x0000001b581b7209 */ /* 0x000fe20007810000 */
[----:B------:R-:W-:Y:S01]  /*9330*/  FMUL.FTZ R48, R48, UR4 ;  /* 0x0000000430307c20 */ /* 0x000fe20008410000 */
[----:B------:R-:W-:Y:S01]  /*9340*/  VIADDMNMX R33, R37, R74, R33, PT ;  /* 0x0000004a25217246 */ /* 0x000fe20003800121 */
[----:B------:R-:W3:Y:S01]  /*9350*/  MUFU.TANH R39, R39 ;  /* 0x0000002700277308 */ /* 0x000ee20000002400 */
[----:B----4-:R-:W-:Y:S01]  /*9360*/  FSEL R90, R35, -INF , P1 ;  /* 0xff800000235a7808 */ /* 0x010fe20000800000 */
[----:B------:R-:W-:Y:S01]  /*9370*/  FMUL.FTZ R49, R49, UR4 ;  /* 0x0000000431317c20 */ /* 0x000fe20008410000 */
[----:B------:R-:W-:Y:S01]  /*9380*/  ISETP.GT.AND P1, PT, R41, 0x19, PT ;  /* 0x000000192900780c */ /* 0x000fe20003f24270 */
[----:B------:R-:W-:Y:S01]  /*9390*/  FMUL.FTZ R52, R52, UR4 ;  /* 0x0000000434347c20 */ /* 0x000fe20008410000 */
[----:B------:R-:W-:Y:S01]  /*93a0*/  FMNMX.FTZ R27, R90, R27, !PT ;  /* 0x0000001b5a1b7209 */ /* 0x000fe20007810000 */
[----:B------:R-:W-:Y:S01]  /*93b0*/  FMUL.FTZ R53, R53, UR4 ;  /* 0x0000000435357c20 */ /* 0x000fe20008410000 */
[----:B------:R-:W-:Y:S01]  /*93c0*/  ISETP.GT.AND P4, PT, R33, RZ, PT ;  /* 0x000000ff2100720c */ /* 0x000fe20003f84270 */
[----:B------:R-:W4:Y:S01]  /*93d0*/  MUFU.TANH R32, R42 ;  /* 0x0000002a00207308 */ /* 0x000f220000002400 */
[----:B--2---:R-:W-:Y:S01]  /*93e0*/  FSEL R92, R38, -INF , P2 ;  /* 0xff800000265c7808 */ /* 0x004fe20001000000 */
[----:B------:R-:W-:Y:S01]  /*93f0*/  FMUL.FTZ R56, R56, UR4 ;  /* 0x0000000438387c20 */ /* 0x000fe20008410000 */
[----:B------:R-:W-:Y:S01]  /*9400*/  ISETP.GT.AND P2, PT, R41, 0x20, PT ;  /* 0x000000202900780c */ /* 0x000fe20003f44270 */
[----:B------:R-:W-:Y:S01]  /*9410*/  FMUL.FTZ R57, R57, UR4 ;  /* 0x0000000439397c20 */ /* 0x000fe20008410000 */
[----:B------:R-:W-:Y:S01]  /*9420*/  FMNMX.FTZ R27, R92, R27, !PT ;  /* 0x0000001b5c1b7209 */ /* 0x000fe20007810000 */
[----:B------:R-:W-:Y:S01]  /*9430*/  FMUL.FTZ R60, R60, UR4 ;  /* 0x000000043c3c7c20 */ /* 0x000fe20008410000 */
[----:B------:R-:W-:Y:S01]  /*9440*/  ISETP.GT.AND P5, PT, R33, 0x1, PT ;  /* 0x000000012100780c */ /* 0x000fe20003fa4270 */
        /* <DEDUP_REMOVED lines=11> */
[----:B------:R-:W-:Y:S01]  /*9500*/  ISETP.GT.AND P2, PT, R41, 0x28, PT ;  /* 0x000000282900780c */ /* 0x000fe20003f44270 */
[----:B------:R-:W-:Y:S01]  /*9510*/  FMUL.FTZ R69, R69, UR4 ;  /* 0x0000000445457c20 */ /* 0x000fe20008410000 */
[----:B------:R-:W-:-:S03]  /*9520*/  FMNMX.FTZ R27, R32, R27, !PT ;  /* 0x0000001b201b7209 */ /* 0x000fc60007810000 */
[----:B------:R-:W4:Y:S01]  /*9530*/  MUFU.TANH R47, R47 ;  /* 0x0000002f002f7308 */ /* 0x000f220000002400 */
[----:B--2---:R-:W-:Y:S02]  /*9540*/  FSEL R26, R43, -INF , P1 ;  /* 0xff8000002b1a7808 */ /* 0x004fe40000800000 */
[----:B------:R-:W-:Y:S02]  /*9550*/  ISETP.GT.AND P1, PT, R41, 0x29, PT ;  /* 0x000000292900780c */ /* 0x000fe40003f24270 */
[----:B------:R-:W-:-:S03]  /*9560*/  FMNMX.FTZ R27, R26, R27, !PT ;  /* 0x0000001b1a1b7209 */ /* 0x000fc60007810000 */
[----:B------:R-:W2:Y:S01]  /*9570*/  MUFU.TANH R36, R50 ;  /* 0x0000003200247308 */ /* 0x000ea20000002400 */
        /* <DEDUP_REMOVED lines=34> */
[----:B------:R-:W-:Y:S01]  /*97a0*/  FMNMX.FTZ R31, R54, R27, !PT ;  /* 0x0000001b361f7209 */ /* 0x000fe20007810000 */
[----:B------:R-:W-:Y:S01]  /*97b0*/  FMUL.FTZ R27, R44, UR4 ;  /* 0x000000042c1b7c20 */ /* 0x000fe20008410000 */
[----:B------:R-:W-:Y:S01]  /*97c0*/  ULDC UR4, c[0x0][0x988] ;  /* 0x0002620000047ab9 */ /* 0x000fe20000000800 */
[----:B------:R-:W2:Y:S01]  /*97d0*/  MUFU.TANH R67, R67 ;  /* 0x0000004300437308 */ /* 0x000ea20000002400 */
[----:B---3--:R-:W-:Y:S01]  /*97e0*/  FSEL R58, R63, -INF , P1 ;  /* 0xff8000003f3a7808 */ /* 0x008fe20000800000 */
[----:B------:R-:W-:Y:S01]  /*97f0*/  IMAD.U32 R177, RZ, RZ, UR4 ;  /* 0x00000004ffb17e24 */ /* 0x000fe2000f8e00ff */
[----:B------:R-:W-:-:S02]  /*9800*/  ISETP.GT.AND P1, PT, R41, 0x51, PT ;  /* 0x000000512900780c */ /* 0x000fc40003f24270 */
        /* <DEDUP_REMOVED lines=9> */
[----:B------:R-:W-:Y:S01]  /*98a0*/  MUFU.TANH R21, R21 ;  /* 0x0000001500157308 */ /* 0x000fe20000002400 */
[----:B---3--:R-:W-:Y:S02]  /*98b0*/  FSEL R98, R70, -INF , P2 ;  /* 0xff80000046627808 */ /* 0x008fe40001000000 */
[----:B------:R-:W-:Y:S02]  /*98c0*/  ISETP.GT.AND P2, PT, R33, 0x9, PT ;  /* 0x000000092100780c */ /* 0x000fe40003f44270 */
[----:B------:R-:W-:-:S03]  /*98d0*/  FMNMX.FTZ R31, R98, R31, !PT ;  /* 0x0000001f621f7209 */ /* 0x000fc60007810000 */
[----:B------:R-:W2:Y:S01]  /*98e0*/  MUFU.TANH R25, R25 ;  /* 0x0000001900197308 */ /* 0x000ea20000002400 */
[----:B----4-:R-:W-:Y:S02]  /*98f0*/  FSEL R100, R71, -INF , P1 ;  /* 0xff80000047647808 */ /* 0x010fe40000800000 */
[----:B------:R-:W-:Y:S02]  /*9900*/  ISETP.GT.AND P1, PT, R33, 0x10, PT ;  /* 0x000000102100780c */ /* 0x000fe40003f24270 */
[----:B------:R-:W-:-:S03]  /*9910*/  FMNMX.FTZ R31, R100, R31, !PT ;  /* 0x0000001f641f7209 */ /* 0x000fc60007810000 */
[----:B------:R-:W3:Y:S02]  /*9920*/  MUFU.TANH R73, R73 ;  /* 0x0000004900497308 */ /* 0x000ee40000002400 */
[----:B------:R-:W4:Y:S06]  /*9930*/  SHFL.BFLY PT, R62, R31, 0x2, 0x1f ;  /* 0x0c401f001f3e7f89 */ /* 0x000f2c00000e0000 */
[----:B------:R-:W0:Y:S01]  /*9940*/  MUFU.TANH R72, R72 ;  /* 0x0000004800487308 */ /* 0x000e220000002400 */
[----:B--2---:R-:W-:-:S07]  /*9950*/  FSEL R25, R25, -INF , P5 ;  /* 0xff80000019197808 */ /* 0x004fce0002800000 */
[----:B------:R-:W2:Y:S01]  /*9960*/  MUFU.TANH R29, R29 ;  /* 0x0000001d001d7308 */ /* 0x000ea20000002400 */
[----:B---3--:R-:W-:-:S07]  /*9970*/  FSEL R66, R73, -INF , P3 ;  /* 0xff80000049427808 */ /* 0x008fce0001800000 */
[----:B------:R-:W3:Y:S01]  /*9980*/  MUFU.TANH R28, R28 ;  /* 0x0000001c001c7308 */ /* 0x000ee20000002400 */
[----:B0-----:R-:W-:Y:S02]  /*9990*/  FSEL R72, R72, -INF , P2 ;  /* 0xff80000048487808 */ /* 0x001fe40001000000 */
[----:B----4-:R-:W-:Y:S02]  /*99a0*/  FMNMX.FTZ R62, R31, R62, !PT ;  /* 0x0000003e1f3e7209 */ /* 0x010fe40007810000 */
[----:B------:R-:W-:-:S03]  /*99b0*/  ISETP.GT.AND P2, PT, R33, 0x11, PT ;  /* 0x000000112100780c */ /* 0x000fc60003f44270 */
[----:B------:R-:W0:Y:S01]  /*99c0*/  SHFL.BFLY PT, R31, R62, 0x1, 0x1f ;  /* 0x0c201f003e1f7f89 */ /* 0x000e2200000e0000 */
[----:B------:R-:W-:Y:S01]  /*99d0*/  MUFU.TANH R24, R24 ;  /* 0x0000001800187308 */ /* 0x000fe20000002400 */
[----:B--2---:R-:W-:Y:S02]  /*99e0*/  FSEL R70, R29, -INF , P1 ;  /* 0xff8000001d467808 */ /* 0x004fe40000800000 */
[----:B------:R-:W-:-:S05]  /*99f0*/  ISETP.GT.AND P1, PT, R33, 0x18, PT ;  /* 0x000000182100780c */ /* 0x000fca0003f24270 */
[----:B------:R-:W2:Y:S01]  /*9a00*/  MUFU.TANH R15, R15 ;  /* 0x0000000f000f7308 */ /* 0x000ea20000002400 */
[----:B---3--:R-:W-:Y:S02]  /*9a10*/  FSEL R74, R28, -INF , P2 ;  /* 0xff8000001c4a7808 */ /* 0x008fe40001000000 */
[----:B------:R-:W-:-:S05]  /*9a20*/  ISETP.GT.AND P2, PT, R33, 0x19, PT ;  /* 0x000000192100780c */ /* 0x000fca0003f44270 */
[----:B------:R-:W3:Y:S01]  /*9a30*/  MUFU.TANH R3, R3 ;  /* 0x0000000300037308 */ /* 0x000ee20000002400 */
[----:B0-----:R-:W-:-:S07]  /*9a40*/  FMNMX.FTZ R178, R62, R31, !PT ;  /* 0x0000001f3eb27209 */ /* 0x001fce0007810000 */
[----:B------:R-:W0:Y:S01]  /*9a50*/  MUFU.TANH R0, R0 ;  /* 0x0000000000007308 */ /* 0x000e220000002400 */
[----:B------:R-:W-:Y:S02]  /*9a60*/  FSEL R62, R21, -INF , P4 ;  /* 0xff800000153e7808 */ /* 0x000fe40002000000 */
[C---:B------:R-:W-:Y:S01]  /*9a70*/  FSETP.NEU.FTZ.AND P4, PT, R178.reuse, -INF , PT ;  /* 0xff800000b200780b */ /* 0x040fe20003f9d000 */
[----:B------:R-:W-:Y:S01]  /*9a80*/  FMUL.FTZ R31, R178, R177 ;  /* 0x000000b1b21f7220 */ /* 0x000fe20000410000 */
[----:B------:R-:W-:Y:S02]  /*9a90*/  FMNMX.FTZ R21, R62, R25, !PT ;  /* 0x000000193e157209 */ /* 0x000fe40007810000 */
[----:B--2---:R-:W-:Y:S01]  /*9aa0*/  FSEL R78, R15, -INF , P2 ;  /* 0xff8000000f4e7808 */ /* 0x004fe20001000000 */
[----:B------:R-:W2:Y:S01]  /*9ab0*/  MUFU.TANH R27, R27 ;  /* 0x0000001b001b7308 */ /* 0x000ea20000002400 */
[----:B------:R-:W-:Y:S02]  /*9ac0*/  FMNMX.FTZ R21, R66, R21, !PT ;  /* 0x0000001542157209 */ /* 0x000fe40007810000 */
[----:B------:R-:W-:-:S02]  /*9ad0*/  FSEL R31, R31, RZ, P4 ;  /* 0x000000ff1f1f7208 */ /* 0x000fc40002000000 */
[----:B------:R-:W-:Y:S02]  /*9ae0*/  FMNMX.FTZ R21, R72, R21, !PT ;  /* 0x0000001548157209 */ /* 0x000fe40007810000 */
[C---:B------:R-:W-:Y:S01]  /*9af0*/  ISETP.GT.AND P2, PT, R33.reuse, 0x21, PT ;  /* 0x000000212100780c */ /* 0x040fe20003f44270 */
[--C-:B------:R-:W-:Y:S01]  /*9b00*/  FFMA.FTZ R153, R76, R177, -R31.reuse ;  /* 0x000000b14c997223 */ /* 0x100fe2000001081f */
[----:B------:R-:W-:Y:S01]  /*9b10*/  FMNMX.FTZ R21, R70, R21, !PT ;  /* 0x0000001546157209 */ /* 0x000fe20007810000 */
[----:B------:R-:W4:Y:S01]  /*9b20*/  MUFU.TANH R45, R45 ;  /* 0x0000002d002d7308 */ /* 0x000f220000002400 */
[----:B------:R-:W-:Y:S01]  /*9b30*/  FSEL R76, R24, -INF , P1 ;  /* 0xff800000184c7808 */ /* 0x000fe20000800000 */
[--C-:B------:R-:W-:Y:S01]  /*9b40*/  FFMA.FTZ R155, R82, R177, -R31.reuse ;  /* 0x000000b1529b7223 */ /* 0x100fe2000001081f */
[----:B------:R-:W-:Y:S01]  /*9b50*/  FMNMX.FTZ R21, R74, R21, !PT ;  /* 0x000000154a157209 */ /* 0x000fe20007810000 */
[-CC-:B------:R-:W-:Y:S01]  /*9b60*/  FFMA.FTZ R157, R88, R177.reuse, -R31.reuse ;  /* 0x000000b1589d7223 */ /* 0x180fe2000001081f */
[----:B------:R-:W-:Y:S01]  /*9b70*/  ISETP.GT.AND P1, PT, R33, 0x20, PT ;  /* 0x000000202100780c */ /* 0x000fe20003f24270 */
[--C-:B------:R-:W-:Y:S01]  /*9b80*/  FFMA.FTZ R28, R90, R177, -R31.reuse ;  /* 0x000000b15a1c7223 */ /* 0x100fe2000001081f */
[----:B------:R-:W-:Y:S01]  /*9b90*/  FMNMX.FTZ R21, R76, R21, !PT ;  /* 0x000000154c157209 */ /* 0x000fe20007810000 */
[----:B------:R-:W1:Y:S01]  /*9ba0*/  MUFU.TANH R48, R48 ;  /* 0x0000003000307308 */ /* 0x000e620000002400 */
[----:B---3--:R-:W-:Y:S01]  /*9bb0*/  FSEL R80, R3, -INF , P1 ;  /* 0xff80000003507808 */ /* 0x008fe20000800000 */
[--C-:B------:R-:W-:Y:S01]  /*9bc0*/  FFMA.FTZ R159, R92, R177, -R31.reuse ;  /* 0x000000b15c9f7223 */ /* 0x100fe2000001081f */
[----:B------:R-:W-:Y:S01]  /*9bd0*/  FMNMX.FTZ R21, R78, R21, !PT ;  /* 0x000000154e157209 */ /* 0x000fe20007810000 */
[-CC-:B------:R-:W-:Y:S01]  /*9be0*/  FFMA.FTZ R3, R94, R177.reuse, -R31.reuse ;  /* 0x000000b15e037223 */ /* 0x180fe2000001081f */
[C---:B------:R-:W-:Y:S01]  /*9bf0*/  ISETP.GT.AND P1, PT, R33.reuse, 0x28, PT ;  /* 0x000000282100780c */ /* 0x040fe20003f24270 */
[--C-:B------:R-:W-:Y:S01]  /*9c00*/  FFMA.FTZ R15, R32, R177, -R31.reuse ;  /* 0x000000b1200f7223 */ /* 0x100fe2000001081f */
[----:B0-----:R-:W-:Y:S01]  /*9c10*/  FSEL R82, R0, -INF , P2 ;  /* 0xff80000000527808 */ /* 0x001fe20001000000 */
[----:B------:R-:W0:Y:S01]  /*9c20*/  MUFU.TANH R49, R49 ;  /* 0x0000003100317308 */ /* 0x000e220000002400 */
[----:B------:R-:W-:Y:S01]  /*9c30*/  FMNMX.FTZ R21, R80, R21, !PT ;  /* 0x0000001550157209 */ /* 0x000fe20007810000 */
[-CC-:B------:R-:W-:Y:S01]  /*9c40*/  FFMA.FTZ R0, R86, R177.reuse, -R31.reuse ;  /* 0x000000b156007223 */ /* 0x180fe2000001081f */
[----:B------:R-:W-:Y:S01]  /*9c50*/  ISETP.GT.AND P2, PT, R33, 0x29, PT ;  /* 0x000000292100780c */ /* 0x000fe20003f44270 */
[-CC-:B------:R-:W-:Y:S01]  /*9c60*/  FFMA.FTZ R24, R75, R177.reuse, -R31.reuse ;  /* 0x000000b14b187223 */ /* 0x180fe2000001081f */
[----:B--2---:R-:W-:Y:S01]  /*9c70*/  FSEL R84, R27, -INF , P1 ;  /* 0xff8000001b547808 */ /* 0x004fe20000800000 */
[--C-:B------:R-:W-:Y:S01]  /*9c80*/  FFMA.FTZ R27, R30, R177, -R31.reuse ;  /* 0x000000b11e1b7223 */ /* 0x100fe2000001081f */
[----:B------:R-:W-:Y:S01]  /*9c90*/  FMNMX.FTZ R21, R82, R21, !PT ;  /* 0x0000001552157209 */ /* 0x000fe20007810000 */
[----:B------:R-:W2:Y:S01]  /*9ca0*/  MUFU.TANH R52, R52 ;  /* 0x0000003400347308 */ /* 0x000ea20000002400 */
[----:B------:R-:W-:Y:S01]  /*9cb0*/  ISETP.GT.AND P1, PT, R33, 0x30, PT ;  /* 0x000000302100780c */ /* 0x000fe20003f24270 */
[-CC-:B------:R-:W-:Y:S01]  /*9cc0*/  FFMA.FTZ R38, R38, R177.reuse, -R31.reuse ;  /* 0x000000b126267223 */ /* 0x180fe2000001081f */
[----:B----4-:R-:W-:Y:S01]  /*9cd0*/  FSEL R86, R45, -INF , P2 ;  /* 0xff8000002d567808 */ /* 0x010fe20001000000 */
[--C-:B------:R-:W-:Y:S01]  /*9ce0*/  FFMA.FTZ R34, R34, R177, -R31.reuse ;  /* 0x000000b122227223 */ /* 0x100fe2000001081f */
[----:B------:R-:W-:Y:S01]  /*9cf0*/  FMNMX.FTZ R21, R84, R21, !PT ;  /* 0x0000001554157209 */ /* 0x000fe20007810000 */
[-CC-:B------:R-:W-:Y:S01]  /*9d00*/  FFMA.FTZ R36, R36, R177.reuse, -R31.reuse ;  /* 0x000000b124247223 */ /* 0x180fe2000001081f */
[C---:B------:R-:W-:Y:S01]  /*9d10*/  ISETP.GT.AND P2, PT, R33.reuse, 0x31, PT ;  /* 0x000000312100780c */ /* 0x040fe20003f44270 */
[----:B------:R-:W3:Y:S01]  /*9d20*/  MUFU.TANH R53, R53 ;  /* 0x0000003500357308 */ /* 0x000ee20000002400 */
[----:B-1----:R-:W-:Y:S01]  /*9d30*/  FSEL R48, R48, -INF , P1 ;  /* 0xff80000030307808 */ /* 0x002fe20000800000 */
[--C-:B------:R-:W-:Y:S01]  /*9d40*/  FFMA.FTZ R40, R40, R177, -R31.reuse ;  /* 0x000000b128287223 */ /* 0x100fe2000001081f */
[----:B------:R-:W-:Y:S01]  /*9d50*/  FMNMX.FTZ R21, R86, R21, !PT ;  /* 0x0000001556157209 */ /* 0x000fe20007810000 */
[-CC-:B------:R-:W-:Y:S01]  /*9d60*/  FFMA.FTZ R42, R42, R177.reuse, -R31.reuse ;  /* 0x000000b12a2a7223 */ /* 0x180fe2000001081f */
[----:B------:R-:W-:Y:S01]  /*9d70*/  ISETP.GT.AND P1, PT, R33, 0x38, PT ;  /* 0x000000382100780c */ /* 0x000fe20003f24270 */
[--C-:B------:R-:W-:Y:S01]  /*9d80*/  FFMA.FTZ R46, R46, R177, -R31.reuse ;  /* 0x000000b12e2e7223 */ /* 0x100fe2000001081f */
[----:B0-----:R-:W-:Y:S01]  /*9d90*/  FSEL R88, R49, -INF , P2 ;  /* 0xff80000031587808 */ /* 0x001fe20001000000 */
[----:B------:R-:W0:Y:S01]  /*9da0*/  MUFU.TANH R56, R56 ;  /* 0x0000003800387308 */ /* 0x000e220000002400 */
[----:B------:R-:W-:Y:S01]  /*9db0*/  FMNMX.FTZ R21, R48, R21, !PT ;  /* 0x0000001530157209 */ /* 0x000fe20007810000 */
[-CC-:B------:R-:W-:Y:S01]  /*9dc0*/  FFMA.FTZ R50, R50, R177.reuse, -R31.reuse ;  /* 0x000000b132327223 */ /* 0x180fe2000001081f */
[C---:B------:R-:W-:Y:S01]  /*9dd0*/  ISETP.GT.AND P2, PT, R33.reuse, 0x39, PT ;  /* 0x000000392100780c */ /* 0x040fe20003f44270 */
[-CC-:B------:R-:W-:Y:S01]  /*9de0*/  FFMA.FTZ R54, R54, R177.reuse, -R31.reuse ;  /* 0x000000b136367223 */ /* 0x180fe2000001081f */
[----:B--2---:R-:W-:Y:S01]  /*9df0*/  FSEL R52, R52, -INF , P1 ;  /* 0xff80000034347808 */ /* 0x004fe20000800000 */
[--C-:B------:R-:W-:Y:S01]  /*9e00*/  FFMA.FTZ R58, R58, R177, -R31.reuse ;  /* 0x000000b13a3a7223 */ /* 0x100fe2000001081f */
[----:B------:R-:W-:Y:S01]  /*9e10*/  FMNMX.FTZ R21, R88, R21, !PT ;  /* 0x0000001558157209 */ /* 0x000fe20007810000 */
[----:B------:R-:W1:Y:S01]  /*9e20*/  MUFU.TANH R57, R57 ;  /* 0x0000003900397308 */ /* 0x000e620000002400 */
[----:B------:R-:W-:Y:S01]  /*9e30*/  ISETP.GT.AND P1, PT, R33, 0x40, PT ;  /* 0x000000402100780c */ /* 0x000fe20003f24270 */
[-CC-:B------:R-:W-:Y:S01]  /*9e40*/  FFMA.FTZ R44, R44, R177.reuse, -R31.reuse ;  /* 0x000000b12c2c7223 */ /* 0x180fe2000001081f */
[----:B---3--:R-:W-:Y:S01]  /*9e50*/  FSEL R90, R53, -INF , P2 ;  /* 0xff800000355a7808 */ /* 0x008fe20001000000 */
[--C-:B------:R-:W-:Y:S01]  /*9e60*/  FFMA.FTZ R96, R96, R177, -R31.reuse ;  /* 0x000000b160607223 */ /* 0x100fe2000001081f */
[----:B------:R-:W-:Y:S01]  /*9e70*/  FMNMX.FTZ R21, R52, R21, !PT ;  /* 0x0000001534157209 */ /* 0x000fe20007810000 */
[----:B------:R-:W-:Y:S01]  /*9e80*/  FFMA.FTZ R98, R98, R177, -R31 ;  /* 0x000000b162627223 */ /* 0x000fe2000001081f */
[----:B------:R-:W-:Y:S01]  /*9e90*/  ISETP.GT.AND P2, PT, R33, 0x41, PT ;  /* 0x000000412100780c */ /* 0x000fe20003f44270 */
[----:B------:R-:W2:Y:S01]  /*9ea0*/  MUFU.TANH R60, R60 ;  /* 0x0000003c003c7308 */ /* 0x000ea20000002400 */
[----:B0-----:R-:W-:-:S02]  /*9eb0*/  FSEL R56, R56, -INF , P1 ;  /* 0xff80000038387808 */ /* 0x001fc40000800000 */
[----:B------:R-:W-:Y:S02]  /*9ec0*/  FMNMX.FTZ R21, R90, R21, !PT ;  /* 0x000000155a157209 */ /* 0x000fe40007810000 */
[----:B------:R-:W-:Y:S02]  /*9ed0*/  ISETP.GT.AND P1, PT, R33, 0x48, PT ;  /* 0x000000482100780c */ /* 0x000fe40003f24270 */
[----:B------:R-:W-:Y:S01]  /*9ee0*/  FMNMX.FTZ R21, R56, R21, !PT ;  /* 0x0000001538157209 */ /* 0x000fe20007810000 */
[----:B------:R-:W0:Y:S01]  /*9ef0*/  MUFU.TANH R61, R61 ;  /* 0x0000003d003d7308 */ /* 0x000e220000002400 */
[----:B-1----:R-:W-:Y:S02]  /*9f00*/  FSEL R92, R57, -INF , P2 ;  /* 0xff800000395c7808 */ /* 0x002fe40001000000 */
[----:B------:R-:W-:Y:S02]  /*9f10*/  ISETP.GT.AND P2, PT, R33, 0x49, PT ;  /* 0x000000492100780c */ /* 0x000fe40003f44270 */
[----:B------:R-:W-:-:S03]  /*9f20*/  FMNMX.FTZ R21, R92, R21, !PT ;  /* 0x000000155c157209 */ /* 0x000fc60007810000 */
        /* <DEDUP_REMOVED lines=16> */
[----:B------:R2:W-:Y:S01]  /*a030*/  MUFU.EX2 R102, R3 ;  /* 0x0000000300667308 */ /* 0x0005e20000000800 */
[----:B0-----:R-:W-:-:S04]  /*a040*/  FSEL R68, R68, -INF , P1 ;  /* 0xff80000044447808 */ /* 0x001fc80000800000 */
[----:B------:R-:W-:-:S03]  /*a050*/  FMNMX.FTZ R21, R68, R21, !PT ;  /* 0x0000001544157209 */ /* 0x000fc60007810000 */
[----:B------:R-:W-:Y:S01]  /*a060*/  MUFU.EX2 R153, R153 ;  /* 0x0000009900997308 */ /* 0x000fe20000000800 */
[-CC-:B--2---:R-:W-:Y:S01]  /*a070*/  FFMA.FTZ R3, R26, R177.reuse, -R31.reuse ;  /* 0x000000b11a037223 */ /* 0x184fe2000001081f */
[----:B-1----:R-:W-:Y:S01]  /*a080*/  FSEL R26, R69, -INF , P2 ;  /* 0xff800000451a7808 */ /* 0x002fe20001000000 */
[----:B------:R-:W-:-:S03]  /*a090*/  FFMA.FTZ R31, R100, R177, -R31 ;  /* 0x000000b1641f7223 */ /* 0x000fc6000001081f */
[----:B------:R-:W-:Y:S02]  /*a0a0*/  FMNMX.FTZ R21, R26, R21, !PT ;  /* 0x000000151a157209 */ /* 0x000fe40007810000 */
[----:B------:R-:W-:Y:S03]  /*a0b0*/  MUFU.EX2 R104, R3 ;  /* 0x0000000300687308 */ /* 0x000fe60000000800 */
[----:B------:R-:W0:Y:S05]  /*a0c0*/  SHFL.BFLY PT, R30, R21, 0x2, 0x1f ;  /* 0x0c401f00151e7f89 */ /* 0x000e2a00000e0000 */
[----:B------:R-:W1:Y:S08]  /*a0d0*/  MUFU.EX2 R24, R24 ;  /* 0x0000001800187308 */ /* 0x000e700000000800 */
[----:B------:R2:W-:Y:S08]  /*a0e0*/  MUFU.EX2 R161, R15 ;  /* 0x0000000f00a17308 */ /* 0x0005f00000000800 */
[----:B------:R-:W3:Y:S01]  /*a0f0*/  MUFU.EX2 R155, R155 ;  /* 0x0000009b009b7308 */ /* 0x000ee20000000800 */
[----:B0-----:R-:W-:-:S05]  /*a100*/  FMNMX.FTZ R30, R21, R30, !PT ;  /* 0x0000001e151e7209 */ /* 0x001fca0007810000 */
[----:B------:R-:W0:Y:S02]  /*a110*/  SHFL.BFLY PT, R21, R30, 0x1, 0x1f ;  /* 0x0c201f001e157f89 */ /* 0x000e2400000e0000 */
[----:B------:R-:W4:Y:S08]  /*a120*/  MUFU.EX2 R0, R0 ;  /* 0x0000000000007308 */ /* 0x000f300000000800 */
[----:B------:R-:W4:Y:S08]  /*a130*/  MUFU.EX2 R157, R157 ;  /* 0x0000009d009d7308 */ /* 0x000f300000000800 */
[----:B------:R-:W-:Y:S01]  /*a140*/  MUFU.EX2 R28, R28 ;  /* 0x0000001c001c7308 */ /* 0x000fe20000000800 */
[----:B0-----:R-:W-:Y:S01]  /*a150*/  FMNMX.FTZ R21, R30, R21, !PT ;  /* 0x000000151e157209 */ /* 0x001fe20007810000 */
[----:B-1----:R-:W-:-:S06]  /*a160*/  FADD.FTZ R30, R153, R24 ;  /* 0x00000018991e7221 */ /* 0x002fcc0000010000 */
[----:B------:R-:W-:Y:S01]  /*a170*/  MUFU.EX2 R159, R159 ;  /* 0x0000009f009f7308 */ /* 0x000fe20000000800 */
[----:B------:R-:W-:Y:S01]  /*a180*/  F2FP.F16.F32.PACK_AB R153, R24, R153 ;  /* 0x000000991899723e */ /* 0x000fe200000000ff */
[C---:B------:R-:W-:Y:S01]  /*a190*/  FMUL.FTZ R3, R21.reuse, R177 ;  /* 0x000000b115037220 */ /* 0x040fe20000410000 */
[----:B------:R-:W-:-:S04]  /*a1a0*/  FSETP.NEU.FTZ.AND P1, PT, R21, -INF , PT ;  /* 0xff8000001500780b */ /* 0x000fc80003f3d000 */
[----:B--2---:R-:W-:Y:S01]  /*a1b0*/  FSEL R15, R3, RZ, P1 ;  /* 0x000000ff030f7208 */ /* 0x004fe20000800000 */
[----:B------:R-:W-:Y:S01]  /*a1c0*/  MUFU.EX2 R163, R27 ;  /* 0x0000001b00a37308 */ /* 0x000fe20000000800 */
[----:B------:R-:W-:Y:S01]  /*a1d0*/  ISETP.NE.AND P1, PT, R77, RZ, PT ;  /* 0x000000ff4d00720c */ /* 0x000fe20003f25270 */
[----:B---3--:R-:W-:Y:S01]  /*a1e0*/  FADD.FTZ R3, R155, R30 ;  /* 0x0000001e9b037221 */ /* 0x008fe20000010000 */
[----:B------:R-:W0:Y:S01]  /*a1f0*/  S2R R77, SR_TID.X ;  /* 0x00000000004d7919 */ /* 0x000e220000002100 */
[-CC-:B------:R-:W-:Y:S01]  /*a200*/  FFMA.FTZ R62, R62, R177.reuse, -R15.reuse ;  /* 0x000000b13e3e7223 */ /* 0x180fe2000001080f */
[-CC-:B------:R-:W-:Y:S01]  /*a210*/  FFMA.FTZ R25, R25, R177.reuse, -R15.reuse ;  /* 0x000000b119197223 */ /* 0x180fe2000001080f */
[-CC-:B------:R-:W-:Y:S01]  /*a220*/  FFMA.FTZ R66, R66, R177.reuse, -R15.reuse ;  /* 0x000000b142427223 */ /* 0x180fe2000001080f */
[-CC-:B------:R-:W-:Y:S01]  /*a230*/  FFMA.FTZ R72, R72, R177.reuse, -R15.reuse ;  /* 0x000000b148487223 */ /* 0x180fe2000001080f */
[-CC-:B------:R-:W-:Y:S01]  /*a240*/  FFMA.FTZ R70, R70, R177.reuse, -R15.reuse ;  /* 0x000000b146467223 */ /* 0x180fe2000001080f */
[-C--:B------:R-:W-:Y:S01]  /*a250*/  FFMA.FTZ R74, R74, R177.reuse, -R15 ;  /* 0x000000b14a4a7223 */ /* 0x080fe2000001080f */
[----:B------:R-:W-:Y:S01]  /*a260*/  MUFU.EX2 R62, R62 ;  /* 0x0000003e003e7308 */ /* 0x000fe20000000800 */
[----:B----4-:R-:W-:Y:S01]  /*a270*/  FADD.FTZ R30, R0, R3 ;  /* 0x00000003001e7221 */ /* 0x010fe20000010000 */
[-CC-:B------:R-:W-:Y:S01]  /*a280*/  FFMA.FTZ R76, R76, R177.reuse, -R15.reuse ;  /* 0x000000b14c4c7223 */ /* 0x180fe2000001080f */
[-CC-:B------:R-:W-:Y:S01]  /*a290*/  FFMA.FTZ R78, R78, R177.reuse, -R15.reuse ;  /* 0x000000b14e4e7223 */ /* 0x180fe2000001080f */
[-CC-:B------:R-:W-:Y:S01]  /*a2a0*/  FFMA.FTZ R80, R80, R177.reuse, -R15.reuse ;  /* 0x000000b150507223 */ /* 0x180fe2000001080f */
[----:B------:R-:W-:Y:S01]  /*a2b0*/  FADD.FTZ R39, R157, R30 ;  /* 0x0000001e9d277221 */ /* 0x000fe20000010000 */
        /* <DEDUP_REMOVED lines=17> */
[----:B------:R-:W-:Y:S01]  /*a3d0*/  F2FP.F16.F32.PACK_AB R155, R0, R155 ;  /* 0x0000009b009b723e */ /* 0x000fe200000000ff */
[----:B------:R-:W3:Y:S01]  /*a3e0*/  MUFU.EX2 R27, R72 ;  /* 0x00000048001b7308 */ /* 0x000ee20000000800 */
[----:B-1----:R-:W-:Y:S01]  /*a3f0*/  FADD.FTZ R3, R62, R25 ;  /* 0x000000193e037221 */ /* 0x002fe20000010000 */
[----:B0-----:R-:W-:-:S02]  /*a400*/  SHF.R.U32.HI R77, RZ, 0x7, R77 ;  /* 0x00000007ff4d7819 */ /* 0x001fc4000001164d */
[----:B------:R-:W-:Y:S02]  /*a410*/  F2FP.F16.F32.PACK_AB R152, R25, R62 ;  /* 0x0000003e1998723e */ /* 0x000fe400000000ff */
[----:B------:R-:W-:Y:S02]  /*a420*/  IADD3 R179, -R77, 0xb, RZ ;  /* 0x0000000b4db37810 */ /* 0x000fe40007ffe1ff */
[----:B------:R-:W0:Y:S01]  /*a430*/  MUFU.EX2 R70, R70 ;  /* 0x0000004600467308 */ /* 0x000e220000000800 */
[----:B--2---:R-:W-:Y:S01]  /*a440*/  FADD.FTZ R30, R66, R3 ;  /* 0x00000003421e7221 */ /* 0x004fe20000010000 */
[----:B------:R-:W-:-:S06]  /*a450*/  F2FP.F16.F32.PACK_AB R157, R28, R157 ;  /* 0x0000009d1c9d723e */ /* 0x000fcc00000000ff */
[----:B------:R-:W1:Y:S01]  /*a460*/  MUFU.EX2 R29, R74 ;  /* 0x0000004a001d7308 */ /* 0x000e620000000800 */
[C---:B---3--:R-:W-:Y:S01]  /*a470*/  FADD.FTZ R41, R27.reuse, R30 ;  /* 0x0000001e1b297221 */ /* 0x048fe20000010000 */
[----:B------:R-:W-:-:S06]  /*a480*/  F2FP.F16.F32.PACK_AB R154, R27, R66 ;  /* 0x000000421b9a723e */ /* 0x000fcc00000000ff */
[----:B------:R2:W-:Y:S01]  /*a490*/  MUFU.EX2 R165, R38 ;  /* 0x0000002600a57308 */ /* 0x0005e20000000800 */
[----:B0-----:R-:W-:-:S07]  /*a4a0*/  FADD.FTZ R30, R70, R41 ;  /* 0x00000029461e7221 */ /* 0x001fce0000010000 */
[----:B------:R-:W0:Y:S01]  /*a4b0*/  MUFU.EX2 R76, R76 ;  /* 0x0000004c004c7308 */ /* 0x000e220000000800 */
[----:B--2---:R-:W-:Y:S01]  /*a4c0*/  FADD.FTZ R38, R28, R39 ;  /* 0x000000271c267221 */ /* 0x004fe20000010000 */
[C---:B-1----:R-:W-:Y:S01]  /*a4d0*/  FADD.FTZ R41, R29.reuse, R30 ;  /* 0x0000001e1d297221 */ /* 0x042fe20000010000 */
[----:B------:R-:W-:Y:S02]  /*a4e0*/  F2FP.F16.F32.PACK_AB R156, R29, R70 ;  /* 0x000000461d9c723e */ /* 0x000fe400000000ff */
[----:B------:R-:W-:Y:S01]  /*a4f0*/  FADD.FTZ R3, R159, R38 ;  /* 0x000000269f037221 */ /* 0x000fe20000010000 */
[C---:B------:R-:W-:Y:S02]  /*a500*/  F2FP.F16.F32.PACK_AB R159, R102.reuse, R159 ;  /* 0x0000009f669f723e */ /* 0x040fe400000000ff */
[----:B------:R-:W-:Y:S01]  /*a510*/  MUFU.EX2 R175, R31 ;  /* 0x0000001f00af7308 */ /* 0x000fe20000000800 */
[----:B------:R-:W-:Y:S01]  /*a520*/  FADD.FTZ R38, R102, R3 ;  /* 0x0000000366267221 */ /* 0x000fe20000010000 */
[----:B------:R-:W-:-:S03]  /*a530*/  @!P1 VIADD R3, R13, 0x22840 ;  /* 0x000228400d039836 */ /* 0x000fc60000000000 */
[----:B------:R-:W-:Y:S01]  /*a540*/  FADD.FTZ R43, R161, R38 ;  /* 0x00000026a12b7221 */ /* 0x000fe20000010000 */
[C---:B------:R-:W-:Y:S02]  /*a550*/  F2FP.F16.F32.PACK_AB R161, R104.reuse, R161 ;  /* 0x000000a168a1723e */ /* 0x040fe400000000ff */
[----:B------:R-:W1:Y:S01]  /*a560*/  MUFU.EX2 R31, R78 ;  /* 0x0000004e001f7308 */ /* 0x000e620000000800 */
[----:B------:R-:W-:Y:S01]  /*a570*/  FADD.FTZ R38, R104, R43 ;  /* 0x0000002b68267221 */ /* 0x000fe20000010000 */
[----:B0-----:R-:W-:Y:S01]  /*a580*/  FADD.FTZ R30, R76, R41 ;  /* 0x000000294c1e7221 */ /* 0x001fe20000010000 */
[----:B------:R-:W-:Y:S01]  /*a590*/  @!P1 PRMT R3, RZ, 0x654, R3 ;  /* 0x00000654ff039816 */ /* 0x000fe20000000003 */
[----:B------:R0:W-:Y:S06]  /*a5a0*/  BAR.ARV R179, 0x100 ;  /* 0x000400b30000751d */ /* 0x0001ec0000002000 */
[----:B------:R-:W2:Y:S01]  /*a5b0*/  MUFU.EX2 R34, R34 ;  /* 0x0000002200227308 */ /* 0x000ea20000000800 */
[----:B------:R-:W-:Y:S01]  /*a5c0*/  FADD.FTZ R45, R163, R38 ;  /* 0x00000026a32d7221 */ /* 0x000fe20000010000 */
[----:B------:R3:W-:Y:S01]  /*a5d0*/  @!P1 SYNCS.ARRIVE.TRANS64.RED.A1T0 RZ, [R3+URZ], RZ ;  /* 0x000000ff03ff99a7 */ /* 0x0007e2000810043f */
[----:B-1----:R-:W-:-:S05]  /*a5e0*/  FADD.FTZ R43, R31, R30 ;  /* 0x0000001e1f2b7221 */ /* 0x002fca0000010000 */
[----:B------:R-:W1:Y:S01]  /*a5f0*/  MUFU.EX2 R80, R80 ;  /* 0x0000005000507308 */ /* 0x000e620000000800 */
[----:B------:R-:W-:-:S07]  /*a600*/  F2FP.F16.F32.PACK_AB R158, R31, R76 ;  /* 0x0000004c1f9e723e */ /* 0x000fce00000000ff */
[----:B------:R-:W4:Y:S01]  /*a610*/  MUFU.EX2 R36, R36 ;  /* 0x0000002400247308 */ /* 0x000f220000000800 */
[C---:B--2---:R-:W-:Y:S01]  /*a620*/  FADD.FTZ R45, R34.reuse, R45 ;  /* 0x0000002d222d7221 */ /* 0x044fe20000010000 */
[----:B------:R-:W-:-:S06]  /*a630*/  F2FP.F16.F32.PACK_AB R163, R34, R163 ;  /* 0x000000a322a3723e */ /* 0x000fcc00000000ff */
[----:B------:R-:W3:Y:S01]  /*a640*/  MUFU.EX2 R33, R82 ;  /* 0x0000005200217308 */ /* 0x000ee20000000800 */
[----:B-1----:R-:W-:-:S07]  /*a650*/  FADD.FTZ R30, R80, R43 ;  /* 0x0000002b501e7221 */ /* 0x002fce0000010000 */
[----:B------:R-:W1:Y:S01]  /*a660*/  MUFU.EX2 R84, R84 ;  /* 0x0000005400547308 */ /* 0x000e620000000800 */
[----:B----4-:R-:W-:-:S04]  /*a670*/  FADD.FTZ R38, R36, R45 ;  /* 0x0000002d24267221 */ /* 0x010fc80000010000 */
[C---:B------:R-:W-:Y:S01]  /*a680*/  FADD.FTZ R43, R165.reuse, R38 ;  /* 0x00000026a52b7221 */ /* 0x040fe20000010000 */
[----:B------:R-:W-:Y:S02]  /*a690*/  F2FP.F16.F32.PACK_AB R165, R165, R36 ;  /* 0x00000024a5a5723e */ /* 0x000fe400000000ff */
        /* <DEDUP_REMOVED lines=48> */
[----:B-1----:R-:W-:Y:S01]  /*a9a0*/  FADD.FTZ R45, R3, R0 ;  /* 0x00000000032d7221 */ /* 0x002fe20000010000 */
[----:B------:R-:W-:Y:S01]  /*a9b0*/  FADD.FTZ R0, R175, R24 ;  /* 0x00000018af007221 */ /* 0x000fe20000010000 */
[----:B------:R-:W-:Y:S02]  /*a9c0*/  F2FP.F16.F32.PACK_AB R170, R3, R60 ;  /* 0x0000003c03aa723e */ /* 0x000fe400000000ff */
[----:B------:R-:W-:-:S03]  /*a9d0*/  F2FP.F16.F32.PACK_AB R175, R175, R98 ;  /* 0x00000062afaf723e */ /* 0x000fc600000000ff */
[----:B------:R-:W1:Y:S01]  /*a9e0*/  MUFU.EX2 R68, R68 ;  /* 0x0000004400447308 */ /* 0x000e620000000800 */
[----:B--2---:R-:W-:-:S07]  /*a9f0*/  FADD.FTZ R24, R64, R45 ;  /* 0x0000002d40187221 */ /* 0x004fce0000010000 */
[----:B------:R-:W2:Y:S01]  /*aa00*/  MUFU.EX2 R43, R26 ;  /* 0x0000001a002b7308 */ /* 0x000ea20000000800 */
[C---:B---3--:R-:W-:Y:S01]  /*aa10*/  FADD.FTZ R25, R15.reuse, R24 ;  /* 0x000000180f197221 */ /* 0x048fe20000010000 */
[----:B------:R-:W-:-:S03]  /*aa20*/  F2FP.F16.F32.PACK_AB R172, R15, R64 ;  /* 0x000000400fac723e */ /* 0x000fc600000000ff */
[----:B-1----:R-:W-:-:S04]  /*aa30*/  FADD.FTZ R24, R68, R25 ;  /* 0x0000001944187221 */ /* 0x002fc80000010000 */
[C---:B--2---:R-:W-:Y:S01]  /*aa40*/  FADD.FTZ R3, R43.reuse, R24 ;  /* 0x000000182b037221 */ /* 0x044fe20000010000 */
[----:B------:R-:W-:Y:S01]  /*aa50*/  F2FP.F16.F32.PACK_AB R174, R43, R68 ;  /* 0x000000442bae723e */ /* 0x000fe200000000ff */
[----:B0-----:R-:W-:Y:S06]  /*aa60*/  @!P0 BRA `(.L_x_3853) ;  /* 0x0000000000048947 */ /* 0x001fec0003800000 */
[----:B------:R-:W-:Y:S01]  /*aa70*/  BPT.TRAP 0x1 ;  /* 0x000000040000795c */ /* 0x000fe20000300000 */
.L_x_3853:
[----:B------:R0:W1:Y:S01]  /*aa80*/  SYNCS.PHASECHK.TRANS64.TRYWAIT P2, [R13+URZ+0x22850], R14 ;  /* 0x0228500e0d0075a7 */ /* 0x000062000804017f */
[----:B------:R-:W-:Y:S05]  /*aa90*/  @!P0 BRA `(.L_x_3854) ;  /* 0x0000000000048947 */ /* 0x000fea0003800000 */
[----:B------:R-:W-:Y:S01]  /*aaa0*/  BPT.TRAP 0x1 ;  /* 0x000000040000795c */ /* 0x000fe20000300000 */
.L_x_3854:
[----:B------:R-:W-:Y:S04]  /*aab0*/  BSSY B0, `(.L_x_3855) ;  /* 0x0000004000007945 */ /* 0x000fe80003800000 */
[----:B-1----:R-:W-:Y:S05]  /*aac0*/  @P2 BRA `(.L_x_3856) ;  /* 0x0000000000082947 */ /* 0x002fea0003800000 */
[----:B------:R-:W1:Y:S02]  /*aad0*/  SYNCS.PHASECHK.TRANS64.TRYWAIT P2, [R13+URZ+0x22850], R14 ;  /* 0x0228500e0d0075a7 */ /* 0x000e64000804017f */
[----:B-1----:R-:W-:Y:S05]  /*aae0*/  @!P2 BRA `(.L_x_3857) ;  /* 0x000000f00038a947 */ /* 0x002fea0003800000 */
.L_x_3856:
[----:B------:R-:W-:Y:S05]  /*aaf0*/  BSYNC B0 ;  /* 0x0000000000007941 */ /* 0x000fea0003800000 */
.L_x_3855:
[----:B------:R-:W-:Y:S05]  /*ab00*/  WARPSYNC.ALL ;  /* 0x0000000000007948 */ /* 0x000fea0003800000 */
[----:B------:R-:W-:Y:S01]  /*ab10*/  R2UR UR4, R18 ;  /* 0x00000000120472ca */ /* 0x000fe200000e0000 */
[----:B------:R2:W-:Y:S01]  /*ab20*/  BAR.SYNC.DEFER_BLOCKING R20, 0x100 ;  /* 0x000400140000751d */ /* 0x0005e20000010000 */
[----:B------:R-:W-:Y:S01]  /*ab30*/  MOV R15, 0xc00 ;  /* 0x00000c00000f7802 */ /* 0x000fe20000000f00 */
[----:B01----:R-:W-:-:S04]  /*ab40*/  @!P1 VIADD R13, R13, 0x22860 ;  /* 0x000228600d0d9836 */ /* 0x003fc80000000000 */
[----:B------:R-:W-:Y:S01]  /*ab50*/  ULDC UR48, c[0x0][0x9d8] ;  /* 0x0002760000307ab9 */ /* 0x000fe20000000800 */
[----:B------:R-:W-:Y:S01]  /*ab60*/  @!P1 PRMT R13, RZ, 0x654, R13 ;  /* 0x00000654ff0d9816 */ /* 0x000fe2000000000d */
[----:B--2---:R-:W-:Y:S01]  /*ab70*/  VIADD R20, R176, 0xfffffffe ;  /* 0xfffffffeb0147836 */ /* 0x004fe20000000000 */
[----:B------:R-:W-:Y:S01]  /*ab80*/  ULDC UR49, c[0x0][0x9d8] ;  /* 0x0002760000317ab9 */ /* 0x000fe20000000800 */
[----:B------:R-:W-:Y:S01]  /*ab90*/  ULDC UR46, c[0x0][0x988] ;  /* 0x00026200002e7ab9 */ /* 0x000fe20000000800 */
[----:B------:R-:W-:Y:S01]  /*aba0*/  ULDC UR47, c[0x0][0x988] ;  /* 0x00026200002f7ab9 */ /* 0x000fe20000000800 */
[----:B------:R-:W-:-:S04]  /*abb0*/  UIADD3 UR4, UR4, 0x400, URZ ;  /* 0x0000040004047890 */ /* 0x000fc8000fffe03f */
[----:B------:R-:W-:-:S04]  /*abc0*/  USHF.R.U32.HI UR4, URZ, 0x4, UR4 ;  /* 0x000000043f047899 */ /* 0x000fc80008011604 */
[----:B------:R-:W-:-:S04]  /*abd0*/  ULOP3.LUT UR4, UR4, 0x3fff, URZ, 0xc0, !UPT ;  /* 0x00003fff04047892 */ /* 0x000fc8000f8ec03f */
[----:B------:R-:W-:Y:S01]  /*abe0*/  ULOP3.LUT UR37, UR4, 0x3000000, URZ, 0xfc, !UPT ;  /* 0x0300000004257892 */ /* 0x000fe2000f8efc3f */
[----:B------:R-:W-:-:S05]  /*abf0*/  WARPGROUP.ARRIVE ;  /* 0x00000000000079c5 */ /* 0x000fca0000000000 */
[----:B------:R-:W-:Y:S02]  /*ac00*/  IMAD R14, R22, R15, UR37 ;  /* 0x00000025160e7e24 */ /* 0x000fe4000f8e020f */
[----:B------:R-:W-:-:S03]  /*ac10*/  IMAD.MOV.U32 R15, RZ, RZ, 0x40000040 ;  /* 0x40000040ff0f7424 */ /* 0x000fc600078e00ff */
        /* <DEDUP_REMOVED lines=37> */
[----:B------:R-:W-:Y:S02]  /*ae70*/  R2UR UR7, R15 ;  /* 0x000000000f0772ca */ /* 0x000fe400000e0000 */
[----:B------:R-:W-:-:S05]  /*ae80*/  IADD3 R14, R203, -R200, RZ ;  /* 0x800000c8cb0e7210 */ /* 0x000fca0007ffe0ff */
[----:B------:R-:W-:-:S04]  /*ae90*/  IMAD R14, R201, 0x80, R14 ;  /* 0x00000080c90e7824 */ /* 0x000fc800078e020e */
[----:B------:R-:W-:-:S05]  /*aea0*/  IMAD.HI R14, R14, 0x2aaaaaab, RZ ;  /* 0x2aaaaaab0e0e7827 */ /* 0x000fca00078e02ff */
[----:B------:R-:W-:-:S04]  /*aeb0*/  SHF.R.U32.HI R15, RZ, 0x1f, R14 ;  /* 0x0000001fff0f7819 */ /* 0x000fc8000001160e */
[----:B------:R-:W-:-:S04]  /*aec0*/  LEA.HI.SX32 R15, R14, R15, 0x1c ;  /* 0x0000000f0e0f7211 */ /* 0x000fc800078fe2ff */
[----:B------:R-:W-:-:S04]  /*aed0*/  VIMNMX R15, RZ, R15, !PT ;  /* 0x0000000fff0f7248 */ /* 0x000fc80007fe0100 */
[----:B------:R-:W-:Y:S01]  /*aee0*/  ISETP.GE.AND P2, PT, R20, R15, PT ;  /* 0x0000000f1400720c */ /* 0x000fe20003f46270 */
[----:B------:R-:W-:Y:S02]  /*aef0*/  WARPGROUP.DEPBAR.LE gsb0, 0x0 ;  /* 0x00008000000079c5 */ /* 0x000fe40000010000 */
[----:B------:R-:W-:-:S06]  /*af00*/  WARPGROUP.ARRIVE ;  /* 0x00000000000079c5 */ /* 0x000fcc0000000000 */
[----:B------:R-:W-:Y:S03]  /*af10*/  HGMMA.64x256x16.F32 R24, R172, gdesc[UR4].tnspB, R24, gsb0 ;  /* 0x43e00004ac187df0 */ /* 0x000fe60008000818 */
[----:B------:R-:W-:Y:S02]  /*af20*/  WARPGROUP.DEPBAR.LE gsb0, 0x0 ;  /* 0x00008000000079c5 */ /* 0x000fe40000010000 */
[----:B------:R0:W-:Y:S01]  /*af30*/  @!P1 SYNCS.ARRIVE.TRANS64.RED.A1T0 RZ, [R13+URZ], RZ ;  /* 0x000000ff0dff99a7 */ /* 0x0001e2000810043f */
[----:B------:R-:W-:Y:S05]  /*af40*/  @!P2 BRA `(.L_x_3858) ;  /* 0x0000002800e8a947 */ /* 0x000fea0003800000 */
[----:B------:R-:W-:Y:S01]  /*af50*/  MOV R202, R178 ;  /* 0x000000b200ca7202 */ /* 0x000fe20000000f00 */
[----:B------:R-:W-:-:S07]  /*af60*/  IMAD.MOV.U32 R221, RZ, RZ, R21 ;  /* 0x000000ffffdd7224 */ /* 0x000fce00078e0015 */
.L_x_3868:
[----:B------:R-:W-:Y:S01]  /*af70*/  VIADD R22, R22, 0x1 ;  /* 0x0000000116167836 */ /* 0x000fe20000000000 */
[----:B------:R-:W-:Y:S05]  /*af80*/  YIELD ;  /* 0x0000000000007946 */ /* 0x000fea0003800000 */
[----:B------:R-:W-:-:S04]  /*af90*/  ISETP.NE.AND P2, PT, R22, 0x2, PT ;  /* 0x000000021600780c */ /* 0x000fc80003f45270 */
[----:B-1----:R-:W-:Y:S02]  /*afa0*/  SEL R14, RZ, 0x1, P2 ;  /* 0x00000001ff0e7807 */ /* 0x002fe40001000000 */
[----:B------:R-:W-:Y:S02]  /*afb0*/  SEL R22, R22, RZ, P2 ;  /* 0x000000ff16167207 */ /* 0x000fe40001000000 */
[----:B------:R-:W-:Y:S01]  /*afc0*/  LOP3.LUT R23, R23, R14, RZ, 0x3c, !PT ;  /* 0x0000000e17177212 */ /* 0x000fe200078e3cff */
[----:B------:R-:W-:Y:S06]  /*afd0*/  @!P0 BRA `(.L_x_3859) ;  /* 0x0000000000048947 */ /* 0x000fec0003800000 */
[----:B------:R-:W-:Y:S01]  /*afe0*/  BPT.TRAP 0x1 ;  /* 0x000000040000795c */ /* 0x000fe20000300000 */
.L_x_3859:
[----:B------:R-:W-:Y:S01]  /*aff0*/  IMAD R14, R22, 0x8, R18 ;  /* 0x00000008160e7824 */ /* 0x000fe200078e0212 */
[----:B0-----:R-:W-:-:S04]  /*b000*/  SHF.L.U32 R13, R23, 0x1f, RZ ;  /* 0x0000001f170d7819 */ /* 0x001fc800000006ff */
[----:B------:R0:W1:Y:S01]  /*b010*/  SYNCS.PHASECHK.TRANS64.TRYWAIT P2, [R14+URZ+0x22830], R13 ;  /* 0x0228300d0e0075a7 */ /* 0x000062000804017f */
[----:B------:R-:W-:Y:S05]  /*b020*/  @!P0 BRA `(.L_x_3860) ;  /* 0x0000000000048947 */ /* 0x000fea0003800000 */
[----:B------:R-:W-:Y:S01]  /*b030*/  BPT.TRAP 0x1 ;  /* 0x000000040000795c */ /* 0x000fe20000300000 */
.L_x_3860:
[----:B------:R-:W-:Y:S01]  /*b040*/  IMAD R214, R22, 0x300, R12 ;  /* 0x0000030016d67824 */ /* 0x000fe200078e020c */
[----:B------:R-:W-:Y:S01]  /*b050*/  MOV R215, 0x40000040 ;  /* 0x4000004000d77802 */ /* 0x000fe20000000f00 */
[----:B-1----:R-:W-:Y:S06]  /*b060*/  @P2 BRA `(.L_x_3861) ;  /* 0x0000000000082947 */ /* 0x002fec0003800000 */
[----:B------:R-:W1:Y:S02]  /*b070*/  SYNCS.PHASECHK.TRANS64.TRYWAIT P2, [R14+URZ+0x22830], R13 ;  /* 0x0228300d0e0075a7 */ /* 0x000e64000804017f */
[----:B-1----:R-:W-:Y:S05]  /*b080*/  @!P2 BRA `(.L_x_3862) ;  /* 0x000000e800e4a947 */ /* 0x002fea0003800000 */
.L_x_3861:
[----:B------:R-:W-:Y:S05]  /*b090*/  WARPSYNC.ALL ;  /* 0x0000000000007948 */ /* 0x000fea0003800000 */
[C---:B------:R-:W-:Y:S01]  /*b0a0*/  R2UR UR6, R214.reuse ;  /* 0x00000000d60672ca */ /* 0x040fe200000e0000 */
[----:B------:R-:W-:Y:S01]  /*b0b0*/  WARPGROUP.ARRIVE ;  /* 0x00000000000079c5 */ /* 0x000fe20000000000 */
[----:B------:R-:W-:Y:S01]  /*b0c0*/  R2UR UR7, R215 ;  /* 0x00000000d70772ca */ /* 0x000fe200000e0000 */
[----:B------:R-:W-:Y:S01]  /*b0d0*/  VIADD R216, R214, 0x2 ;  /* 0x00000002d6d87836 */ /* 0x000fe20000000000 */
[----:B------:R-:W-:Y:S01]  /*b0e0*/  R2UR UR4, R4 ;  /* 0x00000000040472ca */ /* 0x000fe200000e0000 */
[----:B------:R-:W-:Y:S01]  /*b0f0*/  IMAD.MOV.U32 R217, RZ, RZ, 0x40000040 ;  /* 0x40000040ffd97424 */ /* 0x000fe200078e00ff */
[----:B------:R-:W-:Y:S01]  /*b100*/  R2UR UR5, R5 ;  /* 0x00000000050572ca */ /* 0x000fe200000e0000 */
[----:B------:R-:W-:-:S12]  /*b110*/  IMAD.MOV.U32 R215, RZ, RZ, 0x40000040 ;  /* 0x40000040ffd77424 */ /* 0x000fd800078e00ff */
[----:B------:R-:W-:Y:S01]  /*b120*/  HGMMA.64x96x16.F32 R152, gdesc[UR4], RZ, !UPT, gsb0 ;  /* 0x01600000049879f0 */ /* 0x000fe2000c0008ff */
[----:B------:R-:W-:Y:S01]  /*b130*/  R2UR UR6, R216 ;  /* 0x00000000d80672ca */ /* 0x000fe200000e0000 */
[C---:B------:R-:W-:Y:S01]  /*b140*/  VIADD R216, R214.reuse, 0x4 ;  /* 0x00000004d6d87836 */ /* 0x040fe20000000000 */
[----:B------:R-:W-:Y:S01]  /*b150*/  R2UR UR7, R217 ;  /* 0x00000000d90772ca */ /* 0x000fe200000e0000 */
[----:B------:R-:W-:Y:S01]  /*b160*/  VIADD R214, R214, 0x6 ;  /* 0x00000006d6d67836 */ /* 0x000fe20000000000 */
[----:B------:R-:W-:Y:S02]  /*b170*/  R2UR UR4, R10 ;  /* 0x000000000a0472ca */ /* 0x000fe400000e0000 */
[----:B------:R-:W-:Y:S02]  /*b180*/  R2UR UR5, R11 ;  /* 0x000000000b0572ca */ /* 0x000fe400000e0000 */
[----:B------:R-:W-:Y:S01]  /*b190*/  MOV R217, 0x40000040 ;  /* 0x4000004000d97802 */ /* 0x000fe20000000f00 */
        /* <DEDUP_REMOVED lines=20> */
[----:B------:R-:W-:Y:S02]  /*b2e0*/  IMAD.SHL.U32 R153, R201, 0x80, RZ ;  /* 0x00000080c9997824 */ /* 0x000fe400078e00ff */
[----:B------:R-:W-:Y:S01]  /*b2f0*/  FMUL.FTZ R156, R156, UR49 ;  /* 0x000000319c9c7c20 */ /* 0x000fe20008410000 */
[----:B------:R-:W-:Y:S01]  /*b300*/  FMUL.FTZ R157, R157, UR49 ;  /* 0x000000319d9d7c20 */ /* 0x000fe20008410000 */
[----:B------:R-:W-:Y:S01]  /*b310*/  FMUL.FTZ R160, R160, UR49 ;  /* 0x00000031a0a07c20 */ /* 0x000fe20008410000 */
[----:B------:R-:W-:Y:S01]  /*b320*/  IMAD R214, R20, -0x60, R153 ;  /* 0xffffffa014d67824 */ /* 0x000fe200078e0299 */
[----:B------:R-:W2:Y:S01]  /*b330*/  MUFU.TANH R217, R217 ;  /* 0x000000d900d97308 */ /* 0x000ea20000002400 */
[----:B------:R-:W-:Y:S01]  /*b340*/  FMUL.FTZ R161, R161, UR49 ;  /* 0x00000031a1a17c20 */ /* 0x000fe20008410000 */
[----:B------:R-:W-:Y:S01]  /*b350*/  FMUL.FTZ R21, R164, UR49 ;  /* 0x00000031a4157c20 */ /* 0x000fe20008410000 */
[----:B------:R-:W-:Y:S01]  /*b360*/  FMUL.FTZ R164, R165, UR49 ;  /* 0x00000031a5a47c20 */ /* 0x000fe20008410000 */
[----:B------:R-:W-:Y:S01]  /*b370*/  IADD3 R153, R214, 0x1, R203 ;  /* 0x00000001d6997810 */ /* 0x000fe20007ffe0cb */
[----:B------:R-:W-:Y:S01]  /*b380*/  FMUL.FTZ R214, R176, UR49 ;  /* 0x00000031b0d67c20 */ /* 0x000fe20008410000 */
[----:B------:R-:W-:Y:S01]  /*b390*/  FMUL.FTZ R176, R177, UR49 ;  /* 0x00000031b1b07c20 */ /* 0x000fe20008410000 */
[----:B------:R-:W-:Y:S01]  /*b3a0*/  FMUL.FTZ R168, R168, UR49 ;  /* 0x00000031a8a87c20 */ /* 0x000fe20008410000 */
[----:B------:R-:W-:Y:S01]  /*b3b0*/  IADD3 R222, R153, -R200, RZ ;  /* 0x800000c899de7210 */ /* 0x000fe20007ffe0ff */
[----:B------:R-:W3:Y:S01]  /*b3c0*/  MUFU.TANH R152, R152 ;  /* 0x0000009800987308 */ /* 0x000ee20000002400 */
[----:B------:R-:W-:Y:S01]  /*b3d0*/  FMUL.FTZ R215, R169, UR49 ;  /* 0x00000031a9d77c20 */ /* 0x000fe20008410000 */
[----:B------:R-:W-:Y:S01]  /*b3e0*/  FMUL.FTZ R180, R180, UR49 ;  /* 0x00000031b4b47c20 */ /* 0x000fe20008410000 */
[----:B------:R-:W-:Y:S01]  /*b3f0*/  FMUL.FTZ R216, R172, UR49 ;  /* 0x00000031acd87c20 */ /* 0x000fe20008410000 */
[----:B------:R-:W-:-:S02]  /*b400*/  IMAD R153, R211, -0x2, R222 ;  /* 0xfffffffed3997824 */ /* 0x000fc400078e02de */
[----:B------:R-:W-:Y:S01]  /*b410*/  FMUL.FTZ R172, R173, UR49 ;  /* 0x00000031adac7c20 */ /* 0x000fe20008410000 */
[----:B------:R-:W-:Y:S01]  /*b420*/  FMUL.FTZ R181, R181, UR49 ;  /* 0x00000031b5b57c20 */ /* 0x000fe20008410000 */
[----:B------:R-:W-:Y:S01]  /*b430*/  FMUL.FTZ R222, R184, UR49 ;  /* 0x00000031b8de7c20 */ /* 0x000fe20008410000 */
[----:B------:R-:W4:Y:S01]  /*b440*/  MUFU.TANH R156, R156 ;  /* 0x0000009c009c7308 */ /* 0x000f220000002400 */
[----:B------:R-:W-:Y:S02]  /*b450*/  IMAD.IADD R177, R212, 0x1, R153 ;  /* 0x00000001d4b17824 */ /* 0x000fe400078e0299 */
[----:B------:R-:W-:Y:S01]  /*b460*/  FMUL.FTZ R185, R185, UR49 ;  /* 0x00000031b9b97c20 */ /* 0x000fe20008410000 */
[----:B------:R-:W-:Y:S01]  /*b470*/  FMUL.FTZ R189, R189, UR49 ;  /* 0x00000031bdbd7c20 */ /* 0x000fe20008410000 */
[----:B------:R-:W-:Y:S01]  /*b480*/  FMUL.FTZ R192, R192, UR49 ;  /* 0x00000031c0c07c20 */ /* 0x000fe20008410000 */
[----:B------:R-:W-:Y:S01]  /*b490*/  FMUL.FTZ R196, R196, UR49 ;  /* 0x00000031c4c47c20 */ /* 0x000fe20008410000 */
[C---:B------:R-:W-:Y:S01]  /*b4a0*/  ISETP.GT.AND P2, PT, R177.reuse, RZ, PT ;  /* 0x000000ffb100720c */ /* 0x040fe20003f44270 */
[----:B------:R-:W-:Y:S01]  /*b4b0*/  FMUL.FTZ R230, R170, UR49 ;  /* 0x00000031aae67c20 */ /* 0x000fe20008410000 */
[----:B------:R-:W5:Y:S01]  /*b4c0*/  MUFU.TANH R157, R157 ;  /* 0x0000009d009d7308 */ /* 0x000f620000002400 */
[----:B------:R-:W-:Y:S01]  /*b4d0*/  ISETP.GT.AND P3, PT, R177, 0x1, PT ;  /* 0x00000001b100780c */ /* 0x000fe20003f64270 */
[----:B------:R-:W-:Y:S01]  /*b4e0*/  FMUL.FTZ R175, R175, UR49 ;  /* 0x00000031afaf7c20 */ /* 0x000fe20008410000 */
[----:B--2---:R-:W-:Y:S01]  /*b4f0*/  FSEL R153, R217, -INF , P2 ;  /* 0xff800000d9997808 */ /* 0x004fe20001000000 */
[----:B------:R-:W-:Y:S01]  /*b500*/  FMUL.FTZ R227, R167, UR49 ;  /* 0x00000031a7e37c20 */ /* 0x000fe20008410000 */
[----:B------:R-:W-:Y:S01]  /*b510*/  ISETP.GT.AND P4, PT, R177, 0x8, PT ;  /* 0x00000008b100780c */ /* 0x000fe20003f84270 */
[----:B------:R-:W-:Y:S01]  /*b520*/  FMUL.FTZ R231, R171, UR49 ;  /* 0x00000031abe77c20 */ /* 0x000fe20008410000 */
[----:B---3--:R-:W-:Y:S01]  /*b530*/  FSEL R152, R152, -INF , P3 ;  /* 0xff80000098987808 */ /* 0x008fe20001800000 */
[----:B------:R-:W2:Y:S01]  /*b540*/  MUFU.TANH R160, R160 ;  /* 0x000000a000a07308 */ /* 0x000ea20000002400 */
[----:B------:R-:W-:Y:S01]  /*b550*/  FMNMX.FTZ R165, R153, R221, !PT ;  /* 0x000000dd99a57209 */ /* 0x000fe20007810000 */
[----:B------:R-:W-:Y:S01]  /*b560*/  FMUL.FTZ R182, R182, UR49 ;  /* 0x00000031b6b67c20 */ /* 0x000fe20008410000 */
[C---:B------:R-:W-:Y:S01]  /*b570*/  ISETP.GT.AND P2, PT, R177.reuse, 0x9, PT ;  /* 0x00000009b100780c */ /* 0x040fe20003f44270 */
[----:B------:R-:W-:Y:S01]  /*b580*/  FMUL.FTZ R232, R174, UR49 ;  /* 0x00000031aee87c20 */ /* 0x000fe20008410000 */
[----:B----4-:R-:W-:Y:S01]  /*b590*/  FSEL R156, R156, -INF , P4 ;  /* 0xff8000009c9c7808 */ /* 0x010fe20002000000 */
[----:B------:R-:W-:Y:S01]  /*b5a0*/  FMUL.FTZ R178, R178, UR49 ;  /* 0x00000031b2b27c20 */ /* 0x000fe20008410000 */
[----:B------:R-:W-:Y:S01]  /*b5b0*/  FMNMX.FTZ R165, R152, R165, !PT ;  /* 0x000000a598a57209 */ /* 0x000fe20007810000 */
[----:B------:R-:W3:Y:S01]  /*b5c0*/  MUFU.TANH R161, R161 ;  /* 0x000000a100a17308 */ /* 0x000ee20000002400 */
[----:B------:R-:W-:Y:S01]  /*b5d0*/  ISETP.GT.AND P3, PT, R177, 0x10, PT ;  /* 0x00000010b100780c */ /* 0x000fe20003f64270 */
[----:B------:R-:W-:Y:S01]  /*b5e0*/  FMUL.FTZ R179, R179, UR49 ;  /* 0x00000031b3b37c20 */ /* 0x000fe20008410000 */
[----:B-----5:R-:W-:Y:S01]  /*b5f0*/  FSEL R157, R157, -INF , P2 ;  /* 0xff8000009d9d7808 */ /* 0x020fe20001000000 */
[----:B------:R-:W-:Y:S01]  /*b600*/  FMUL.FTZ R183, R183, UR49 ;  /* 0x00000031b7b77c20 */ /* 0x000fe20008410000 */
[----:B------:R-:W-:Y:S01]  /*b610*/  FMNMX.FTZ R224, R156, R165, !PT ;  /* 0x000000a59ce07209 */ /* 0x000fe20007810000 */
[----:B------:R-:W-:Y:S01]  /*b620*/  FMUL.FTZ R187, R187, UR49 ;  /* 0x00000031bbbb7c20 */ /* 0x000fe20008410000 */
[----:B------:R-:W-:Y:S01]  /*b630*/  ISETP.GT.AND P2, PT, R177, 0x11, PT ;  /* 0x00000011b100780c */ /* 0x000fe20003f44270 */
[----:B------:R-:W-:Y:S01]  /*b640*/  MUFU.TANH R21, R21 ;  /* 0x0000001500157308 */ /* 0x000fe20000002400 */
[----:B--2---:R-:W-:Y:S01]  /*b650*/  FSEL R160, R160, -INF , P3 ;  /* 0xff800000a0a07808 */ /* 0x004fe20001800000 */
[----:B------:R-:W-:Y:S01]  /*b660*/  FMUL.FTZ R186, R186, UR49 ;  /* 0x00000031baba7c20 */ /* 0x000fe20008410000 */
[----:B------:R-:W-:Y:S01]  /*b670*/  FMNMX.FTZ R165, R157, R224, !PT ;  /* 0x000000e09da57209 */ /* 0x000fe20007810000 */
[----:B------:R-:W-:Y:S01]  /*b680*/  FMUL.FTZ R224, R166, UR49 ;  /* 0x00000031a6e07c20 */ /* 0x000fe20008410000 */
[----:B------:R-:W-:Y:S01]  /*b690*/  ISETP.GT.AND P3, PT, R177, 0x18, PT ;  /* 0x00000018b100780c */ /* 0x000fe20003f64270 */
[----:B------:R-:W-:Y:S01]  /*b6a0*/  FMUL.FTZ R194, R194, UR49 ;  /* 0x00000031c2c27c20 */ /* 0x000fe20008410000 */
[----:B------:R-:W-:Y:S01]  /*b6b0*/  FMUL.FTZ R195, R195, UR49 ;  /* 0x00000031c3c37c20 */ /* 0x000fe20008410000 */
[----:B------:R-:W2:Y:S01]  /*b6c0*/  MUFU.TANH R164, R164 ;  /* 0x000000a400a47308 */ /* 0x000ea20000002400 */
[----:B---3--:R-:W-:-:S02]  /*b6d0*/  FSEL R161, R161, -INF , P2 ;  /* 0xff800000a1a17808 */ /* 0x008fc40001000000 */
[----:B------:R-:W-:-:S05]  /*b6e0*/  ISETP.GT.AND P2, PT, R177, 0x19, PT ;  /* 0x00000019b100780c */ /* 0x000fca0003f44270 */
[----:B------:R-:W3:Y:S08]  /*b6f0*/  MUFU.TANH R168, R168 ;  /* 0x000000a800a87308 */ /* 0x000ef00000002400 */
[----:B------:R-:W4:Y:S01]  /*b700*/  MUFU.TANH R215, R215 ;  /* 0x000000d700d77308 */ /* 0x000f220000002400 */
[----:B--2---:R-:W-:Y:S02]  /*b710*/  FSEL R164, R164, -INF , P2 ;  /* 0xff800000a4a47808 */ /* 0x004fe40001000000 */
[----:B------:R-:W-:-:S05]  /*b720*/  ISETP.GT.AND P2, PT, R177, 0x21, PT ;  /* 0x00000021b100780c */ /* 0x000fca0003f44270 */
[----:B------:R2:W-:Y:S08]  /*b730*/  MUFU.TANH R217, R180 ;  /* 0x000000b400d97308 */ /* 0x0005f00000002400 */
[----:B------:R-:W5:Y:S01]  /*b740*/  MUFU.TANH R216, R216 ;  /* 0x000000d800d87308 */ /* 0x000f620000002400 */
[----:B--2---:R-:W-:Y:S02]  /*b750*/  FMNMX.FTZ R180, R160, R165, !PT ;  /* 0x000000a5a0b47209 */ /* 0x004fe40007810000 */
[----:B------:R-:W-:Y:S01]  /*b760*/  FSEL R165, R21, -INF , P3 ;  /* 0xff80000015a57808 */ /* 0x000fe20001800000 */
[----:B------:R-:W-:Y:S01]  /*b770*/  FMUL.FTZ R21, R188, UR49 ;  /* 0x00000031bc157c20 */ /* 0x000fe20008410000 */
[----:B------:R-:W-:-:S02]  /*b780*/  FMNMX.FTZ R180, R161, R180, !PT ;  /* 0x000000b4a1b47209 */ /* 0x000fc40007810000 */
[----:B------:R-:W-:Y:S01]  /*b790*/  ISETP.GT.AND P3, PT, R177, 0x20, PT ;  /* 0x00000020b100780c */ /* 0x000fe20003f64270 */
[----:B------:R-:W2:Y:S01]  /*b7a0*/  MUFU.TANH R172, R172 ;  /* 0x000000ac00ac7308 */ /* 0x000ea20000002400 */
[----:B------:R-:W-:Y:S02]  /*b7b0*/  FMNMX.FTZ R173, R165, R180, !PT ;  /* 0x000000b4a5ad7209 */ /* 0x000fe40007810000 */
[----:B---3--:R-:W-:Y:S02]  /*b7c0*/  FSEL R169, R168, -INF , P3 ;  /* 0xff800000a8a97808 */ /* 0x008fe40001800000 */
[----:B------:R-:W-:Y:S02]  /*b7d0*/  FMNMX.FTZ R180, R164, R173, !PT ;  /* 0x000000ada4b47209 */ /* 0x000fe40007810000 */
[----:B----4-:R-:W-:Y:S01]  /*b7e0*/  FSEL R168, R215, -INF , P2 ;  /* 0xff800000d7a87808 */ /* 0x010fe20001000000 */
[----:B------:R-:W3:Y:S01]  /*b7f0*/  MUFU.TANH R214, R214 ;  /* 0x000000d600d67308 */ /* 0x000ee20000002400 */
[----:B------:R-:W-:-:S02]  /*b800*/  ISETP.GT.AND P3, PT, R177, 0x28, PT ;  /* 0x00000028b100780c */ /* 0x000fc40003f64270 */
[----:B------:R-:W-:Y:S02]  /*b810*/  FMNMX.FTZ R215, R169, R180, !PT ;  /* 0x000000b4a9d77209 */ /* 0x000fe40007810000 */
[C---:B------:R-:W-:Y:S02]  /*b820*/  ISETP.GT.AND P2, PT, R177.reuse, 0x29, PT ;  /* 0x00000029b100780c */ /* 0x040fe40003f44270 */
[----:B-----5:R-:W-:Y:S01]  /*b830*/  FSEL R173, R216, -INF , P3 ;  /* 0xff800000d8ad7808 */ /* 0x020fe20001800000 */
[----:B------:R-:W4:Y:S01]  /*b840*/  MUFU.TANH R176, R176 ;  /* 0x000000b000b07308 */ /* 0x000f220000002400 */
[----:B------:R-:W-:Y:S02]  /*b850*/  FMNMX.FTZ R180, R168, R215, !PT ;  /* 0x000000d7a8b47209 */ /* 0x000fe40007810000 */
[----:B------:R-:W-:Y:S02]  /*b860*/  ISETP.GT.AND P3, PT, R177, 0x30, PT ;  /* 0x00000030b100780c */ /* 0x000fe40003f64270 */
[----:B--2---:R-:W-:-:S02]  /*b870*/  FSEL R172, R172, -INF , P2 ;  /* 0xff800000acac7808 */ /* 0x004fc40001000000 */
[----:B------:R-:W-:Y:S01]  /*b880*/  FMNMX.FTZ R215, R173, R180, !PT ;  /* 0x000000b4add77209 */ /* 0x000fe20007810000 */
[----:B------:R-:W2:Y:S01]  /*b890*/  MUFU.TANH R181, R181 ;  /* 0x000000b500b57308 */ /* 0x000ea20000002400 */
[C---:B------:R-:W-:Y:S02]  /*b8a0*/  ISETP.GT.AND P2, PT, R177.reuse, 0x31, PT ;  /* 0x00000031b100780c */ /* 0x040fe40003f44270 */
[----:B---3--:R-:W-:Y:S02]  /*b8b0*/  FSEL R180, R214, -INF , P3 ;  /* 0xff800000d6b47808 */ /* 0x008fe40001800000 */
[----:B------:R-:W-:Y:S02]  /*b8c0*/  FMNMX.FTZ R215, R172, R215, !PT ;  /* 0x000000d7acd77209 */ /* 0x000fe40007810000 */
[----:B------:R-:W-:Y:S01]  /*b8d0*/  ISETP.GT.AND P3, PT, R177, 0x38, PT ;  /* 0x00000038b100780c */ /* 0x000fe20003f64270 */
[----:B------:R-:W3:Y:S01]  /*b8e0*/  MUFU.TANH R222, R222 ;  /* 0x000000de00de7308 */ /* 0x000ee20000002400 */
[----:B----4-:R-:W-:-:S02]  /*b8f0*/  FSEL R176, R176, -INF , P2 ;  /* 0xff800000b0b07808 */ /* 0x010fc40001000000 */
[----:B------:R-:W-:Y:S01]  /*b900*/  FMNMX.FTZ R223, R180, R215, !PT ;  /* 0x000000d7b4df7209 */ /* 0x000fe20007810000 */
[----:B------:R-:W-:Y:S01]  /*b910*/  FMUL.FTZ R215, R193, UR49 ;  /* 0x00000031c1d77c20 */ /* 0x000fe20008410000 */
[----:B------:R-:W-:Y:S02]  /*b920*/  ISETP.GT.AND P2, PT, R177, 0x39, PT ;  /* 0x00000039b100780c */ /* 0x000fe40003f44270 */
[----:B------:R-:W-:Y:S01]  /*b930*/  FSEL R184, R217, -INF , P3 ;  /* 0xff800000d9b87808 */ /* 0x000fe20001800000 */
[----:B------:R-:W4:Y:S01]  /*b940*/  MUFU.TANH R185, R185 ;  /* 0x000000b900b97308 */ /* 0x000f220000002400 */
[----:B------:R-:W-:Y:S01]  /*b950*/  FMNMX.FTZ R223, R176, R223, !PT ;  /* 0x000000dfb0df7209 */ /* 0x000fe20007810000 */
[C---:B------:R-:W-:Y:S01]  /*b960*/  VIADD R217, R177.reuse, 0x8 ;  /* 0x00000008b1d97836 */ /* 0x040fe20000000000 */
[----:B------:R-:W-:Y:S02]  /*b970*/  ISETP.GT.AND P3, PT, R177, 0x40, PT ;  /* 0x00000040b100780c */ /* 0x000fe40003f64270 */
[----:B--2---:R-:W-:-:S02]  /*b980*/  FSEL R181, R181, -INF , P2 ;  /* 0xff800000b5b57808 */ /* 0x004fc40001000000 */
[----:B------:R-:W-:Y:S01]  /*b990*/  FMNMX.FTZ R216, R184, R223, !PT ;  /* 0x000000dfb8d87209 */ /* 0x000fe20007810000 */
[----:B------:R-:W2:Y:S01]  /*b9a0*/  MUFU.TANH R21, R21 ;  /* 0x0000001500157308 */ /* 0x000ea20000002400 */
[----:B------:R-:W-:Y:S01]  /*b9b0*/  ISETP.GT.AND P2, PT, R177, 0x41, PT ;  /* 0x00000041b100780c */ /* 0x000fe20003f44270 */
[----:B------:R-:W-:Y:S01]  /*b9c0*/  FMUL.FTZ R223, R163, UR49 ;  /* 0x00000031a3df7c20 */ /* 0x000fe20008410000 */
[----:B---3--:R-:W-:Y:S02]  /*b9d0*/  FSEL R188, R222, -INF , P3 ;  /* 0xff800000debc7808 */ /* 0x008fe40001800000 */
[----:B------:R-:W-:Y:S01]  /*b9e0*/  FMNMX.FTZ R193, R181, R216, !PT ;  /* 0x000000d8b5c17209 */ /* 0x000fe20007810000 */
[----:B------:R-:W-:Y:S01]  /*b9f0*/  FMUL.FTZ R216, R197, UR49 ;  /* 0x00000031c5d87c20 */ /* 0x000fe20008410000 */
[----:B------:R-:W-:Y:S01]  /*ba00*/  ISETP.GT.AND P3, PT, R177, 0x48, PT ;  /* 0x00000048b100780c */ /* 0x000fe20003f64270 */
[----:B------:R-:W3:Y:S01]  /*ba10*/  MUFU.TANH R189, R189 ;  /* 0x000000bd00bd7308 */ /* 0x000ee20000002400 */
[----:B----4-:R-:W-:Y:S01]  /*ba20*/  FSEL R185, R185, -INF , P2 ;  /* 0xff800000b9b97808 */ /* 0x010fe20001000000 */
[----:B------:R-:W-:Y:S01]  /*ba30*/  FMUL.FTZ R197, R154, UR49 ;  /* 0x000000319ac57c20 */ /* 0x000fe20008410000 */
[----:B------:R-:W-:-:S02]  /*ba40*/  FMNMX.FTZ R222, R188, R193, !PT ;  /* 0x000000c1bcde7209 */ /* 0x000fc40007810000 */
[----:B------:R-:W-:Y:S02]  /*ba50*/  ISETP.GT.AND P2, PT, R177, 0x49, PT ;  /* 0x00000049b100780c */ /* 0x000fe40003f44270 */
[----:B------:R-:W-:Y:S01]  /*ba60*/  FMNMX.FTZ R193, R185, R222, !PT ;  /* 0x000000deb9c17209 */ /* 0x000fe20007810000 */
[----:B------:R2:W4:Y:S01]  /*ba70*/  MUFU.TANH R214, R192 ;  /* 0x000000c000d67308 */ /* 0x0005220000002400 */
[C---:B------:R-:W-:Y:S02]  /*ba80*/  ISETP.GT.AND P4, PT, R217.reuse, RZ, PT ;  /* 0x000000ffd900720c */ /* 0x040fe40003f84270 */
[C---:B------:R-:W-:Y:S02]  /*ba90*/  ISETP.GT.AND P5, PT, R217.reuse, 0x1, PT ;  /* 0x00000001d900780c */ /* 0x040fe40003fa4270 */
[----:B------:R-:W-:-:S03]  /*baa0*/  ISETP.GT.AND P6, PT, R217, 0x59, PT ;  /* 0x00000059d900780c */ /* 0x000fc60003fc4270 */
[----:B------:R-:W5:Y:S01]  /*bab0*/  MUFU.TANH R215, R215 ;  /* 0x000000d700d77308 */ /* 0x000f620000002400 */
[----:B--2---:R-:W-:Y:S02]  /*bac0*/  FSEL R192, R21, -INF , P3 ;  /* 0xff80000015c07808 */ /* 0x004fe40001800000 */
[----:B------:R-:W-:Y:S02]  /*bad0*/  ISETP.GT.AND P3, PT, R177, 0x50, PT ;  /* 0x00000050b100780c */ /* 0x000fe40003f64270 */
[----:B---3--:R-:W-:Y:S02]  /*bae0*/  FSEL R189, R189, -INF , P2 ;  /* 0xff800000bdbd7808 */ /* 0x008fe40001000000 */
[----:B------:R-:W-:Y:S01]  /*baf0*/  FMNMX.FTZ R222, R192, R193, !PT ;  /* 0x000000c1c0de7209 */ /* 0x000fe20007810000 */
[----:B------:R-:W2:Y:S01]  /*bb00*/  MUFU.TANH R196, R196 ;  /* 0x000000c400c47308 */ /* 0x000ea20000002400 */
[----:B------:R-:W-:Y:S02]  /*bb10*/  ISETP.GT.AND P2, PT, R177, 0x51, PT ;  /* 0x00000051b100780c */ /* 0x000fe40003f44270 */
[----:B----4-:R-:W-:Y:S01]  /*bb20*/  FSEL R193, R214, -INF , P3 ;  /* 0xff800000d6c17808 */ /* 0x010fe20001800000 */
[----:B------:R-:W-:Y:S01]  /*bb30*/  FMUL.FTZ R214, R155, UR49 ;  /* 0x000000319bd67c20 */ /* 0x000fe20008410000 */
[----:B------:R-:W-:-:S02]  /*bb40*/  FMNMX.FTZ R222, R189, R222, !PT ;  /* 0x000000debdde7209 */ /* 0x000fc40007810000 */
[----:B------:R-:W-:Y:S01]  /*bb50*/  ISETP.GT.AND P3, PT, R177, 0x58, PT ;  /* 0x00000058b100780c */ /* 0x000fe20003f64270 */
[----:B------:R3:W4:Y:S01]  /*bb60*/  MUFU.TANH R21, R216 ;  /* 0x000000d800157308 */ /* 0x0007220000002400 */
[----:B-----5:R-:W-:Y:S02]  /*bb70*/  FSEL R154, R215, -INF , P2 ;  /* 0xff800000d79a7808 */ /* 0x020fe40001000000 */
[----:B------:R-:W-:Y:S01]  /*bb80*/  FMNMX.FTZ R215, R193, R222, !PT ;  /* 0x000000dec1d77209 */ /* 0x000fe20007810000 */
[----:B------:R-:W-:Y:S01]  /*bb90*/  FMUL.FTZ R222, R162, UR49 ;  /* 0x00000031a2de7c20 */ /* 0x000fe20008410000 */
[----:B------:R-:W-:-:S03]  /*bba0*/  ISETP.GT.AND P2, PT, R177, 0x59, PT ;  /* 0x00000059b100780c */ /* 0x000fc60003f44270 */
[----:B------:R-:W5:Y:S01]  /*bbb0*/  MUFU.TANH R197, R197 ;  /* 0x000000c500c57308 */ /* 0x000f620000002400 */
[----:B--2---:R-:W-:Y:S02]  /*bbc0*/  FSEL R155, R196, -INF , P3 ;  /* 0xff800000c49b7808 */ /* 0x004fe40001800000 */
[----:B---3--:R-:W-:Y:S01]  /*bbd0*/  FMNMX.FTZ R216, R154, R215, !PT ;  /* 0x000000d79ad87209 */ /* 0x008fe20007810000 */
[----:B------:R-:W-:Y:S01]  /*bbe0*/  FMUL.FTZ R215, R158, UR49 ;  /* 0x000000319ed77c20 */ /* 0x000fe20008410000 */
[----:B------:R-:W-:-:S03]  /*bbf0*/  ISETP.GT.AND P3, PT, R217, 0x8, PT ;  /* 0x00000008d900780c */ /* 0x000fc60003f64270 */
[----:B------:R-:W-:Y:S01]  /*bc00*/  MUFU.TANH R223, R223 ;  /* 0x000000df00df7308 */ /* 0x000fe20000002400 */
[----:B----4-:R-:W-:Y:S02]  /*bc10*/  FSEL R196, R21, -INF , P2 ;  /* 0xff80000015c47808 */ /* 0x010fe40001000000 */
[----:B------:R-:W-:Y:S01]  /*bc20*/  FMNMX.FTZ R21, R155, R216, !PT ;  /* 0x000000d89b157209 */ /* 0x000fe20007810000 */
[----:B------:R-:W-:-:S03]  /*bc30*/  FMUL.FTZ R216, R159, UR49 ;  /* 0x000000319fd87c20 */ /* 0x000fc60008410000 */
[----:B------:R-:W-:Y:S01]  /*bc40*/  FMNMX.FTZ R21, R196, R21, !PT ;  /* 0x00000015c4157209 */ /* 0x000fe20007810000 */
[----:B------:R-:W2:Y:S01]  /*bc50*/  MUFU.TANH R215, R215 ;  /* 0x000000d700d77308 */ /* 0x000ea20000002400 */
[----:B-----5:R-:W-:Y:S02]  /*bc60*/  FSEL R162, R197, -INF , P4 ;  /* 0xff800000c5a27808 */ /* 0x020fe40002000000 */
[----:B------:R-:W-:Y:S01]  /*bc70*/  ISETP.GT.AND P4, PT, R217, 0x9, PT ;  /* 0x00000009d900780c */ /* 0x000fe20003f84270 */
[----:B------:R-:W3:Y:S04]  /*bc80*/  SHFL.BFLY PT, R158, R21, 0x2, 0x1f ;  /* 0x0c401f00159e7f89 */ /* 0x000ee800000e0000 */
[----:B------:R-:W4:Y:S08]  /*bc90*/  MUFU.TANH R214, R214 ;  /* 0x000000d600d67308 */ /* 0x000f300000002400 */
[----:B------:R-:W5:Y:S01]  /*bca0*/  MUFU.TANH R216, R216 ;  /* 0x000000d800d87308 */ /* 0x000f620000002400 */
[----:B--2---:R-:W-:-:S02]  /*bcb0*/  FSEL R166, R215, -INF , P3 ;  /* 0xff800000d7a67808 */ /* 0x004fc40001800000 */
[----:B------:R-:W-:-:S04]  /*bcc0*/  ISETP.GT.AND P3, PT, R217, 0x11, PT ;  /* 0x00000011d900780c */ /* 0x000fc80003f64270 */
[----:B------:R-:W-:Y:S01]  /*bcd0*/  FSEL R171, R223, -INF , P3 ;  /* 0xff800000dfab7808 */ /* 0x000fe20001800000 */
[----:B------:R-:W2:Y:S01]  /*bce0*/  MUFU.TANH R230, R230 ;  /* 0x000000e600e67308 */ /* 0x000ea20000002400 */
[----:B------:R-:W-:Y:S02]  /*bcf0*/  ISETP.GT.AND P3, PT, R217, 0x20, PT ;  /* 0x00000020d900780c */ /* 0x000fe40003f64270 */
[----:B----4-:R-:W-:Y:S02]  /*bd00*/  FSEL R159, R214, -INF , P5 ;  /* 0xff800000d69f7808 */ /* 0x010fe40002800000 */
[----:B---3--:R-:W-:Y:S02]  /*bd10*/  FMNMX.FTZ R21, R21, R158, !PT ;  /* 0x0000009e15157209 */ /* 0x008fe40007810000 */
[C---:B------:R-:W-:Y:S01]  /*bd20*/  ISETP.GT.AND P5, PT, R217.reuse, 0x10, PT ;  /* 0x00000010d900780c */ /* 0x040fe20003fa4270 */
[----:B------:R-:W3:Y:S01]  /*bd30*/  MUFU.TANH R222, R222 ;  /* 0x000000de00de7308 */ /* 0x000ee20000002400 */
[----:B-----5:R-:W-:Y:S01]  /*bd40*/  FSEL R163, R216, -INF , P4 ;  /* 0xff800000d8a37808 */ /* 0x020fe20002000000 */
[----:B------:R-:W4:Y:S01]  /*bd50*/  SHFL.BFLY PT, R158, R21, 0x1, 0x1f ;  /* 0x0c201f00159e7f89 */ /* 0x000f2200000e0000 */
[----:B------:R-:W-:-:S05]  /*bd60*/  ISETP.GT.AND P4, PT, R217, 0x18, PT ;  /* 0x00000018d900780c */ /* 0x000fca0003f84270 */
[----:B------:R-:W5:Y:S01]  /*bd70*/  MUFU.TANH R224, R224 ;  /* 0x000000e000e07308 */ /* 0x000f620000002400 */
[----:B--2---:R-:W-:Y:S02]  /*bd80*/  FSEL R216, R230, -INF , P3 ;  /* 0xff800000e6d87808 */ /* 0x004fe40001800000 */
[----:B------:R-:W-:-:S05]  /*bd90*/  ISETP.GT.AND P3, PT, R217, 0x29, PT ;  /* 0x00000029d900780c */ /* 0x000fca0003f64270 */
[----:B------:R-:W2:Y:S01]  /*bda0*/  MUFU.TANH R175, R175 ;  /* 0x000000af00af7308 */ /* 0x000ea20000002400 */
[----:B---3--:R-:W-:Y:S02]  /*bdb0*/  FSEL R167, R222, -INF , P5 ;  /* 0xff800000dea77808 */ /* 0x008fe40002800000 */
[----:B------:R-:W-:-:S05]  /*bdc0*/  ISETP.GT.AND P5, PT, R217, 0x19, PT ;  /* 0x00000019d900780c */ /* 0x000fca0003fa4270 */
[----:B------:R-:W3:Y:S01]  /*bdd0*/  MUFU.TANH R227, R227 ;  /* 0x000000e300e37308 */ /* 0x000ee20000002400 */
[----:B-----5:R-:W-:Y:S02]  /*bde0*/  FSEL R174, R224, -INF , P4 ;  /* 0xff800000e0ae7808 */ /* 0x020fe40002000000 */
[----:B----4-:R-:W-:Y:S02]  /*bdf0*/  FMNMX.FTZ R21, R21, R158, !PT ;  /* 0x0000009e15157209 */ /* 0x010fe40007810000 */
[----:B------:R-:W-:Y:S02]  /*be00*/  ISETP.GT.AND P4, PT, R217, 0x21, PT ;  /* 0x00000021d900780c */ /* 0x000fe40003f84270 */
[----:B------:R-:W-:Y:S01]  /*be10*/  FSETP.NEU.FTZ.AND P2, PT, R21, -INF , PT ;  /* 0xff8000001500780b */ /* 0x000fe20003f5d000 */
[----:B------:R-:W4:Y:S01]  /*be20*/  MUFU.TANH R231, R231 ;  /* 0x000000e700e77308 */ /* 0x000f220000002400 */
[----:B--2---:R-:W-:Y:S02]  /*be30*/  FSEL R175, R175, -INF , P3 ;  /* 0xff800000afaf7808 */ /* 0x004fe40001800000 */
[----:B------:R-:W-:-:S02]  /*be40*/  FSEL R158, R21, RZ, P2 ;  /* 0x000000ff159e7208 */ /* 0x000fc40001000000 */
[----:B------:R-:W-:-:S03]  /*be50*/  ISETP.GT.AND P3, PT, R217, 0x38, PT ;  /* 0x00000038d900780c */ /* 0x000fc60003f64270 */
[----:B------:R-:W2:Y:S01]  /*be60*/  MUFU.TANH R177, R182 ;  /* 0x000000b600b17308 */ /* 0x000ea20000002400 */
[----:B------:R-:W-:Y:S01]  /*be70*/  FADD.FTZ R158, -R158, R221 ;  /* 0x000000dd9e9e7221 */ /* 0x000fe20000010100 */
[----:B------:R-:W-:Y:S01]  /*be80*/  FMUL.FTZ R221, R190, UR49 ;  /* 0x00000031bedd7c20 */ /* 0x000fe20008410000 */
[----:B---3--:R-:W-:Y:S02]  /*be90*/  FSEL R170, R227, -INF , P5 ;  /* 0xff800000e3aa7808 */ /* 0x008fe40002800000 */
[----:B------:R-:W-:Y:S01]  /*bea0*/  ISETP.GT.AND P5, PT, R217, 0x28, PT ;  /* 0x00000028d900780c */ /* 0x000fe20003fa4270 */
[----:B------:R-:W3:Y:S02]  /*beb0*/  S2R R227, SR_TID.X ;  /* 0x0000000000e37919 */ /* 0x000ee40000002100 */
[----:B------:R-:W5:Y:S01]  /*bec0*/  MUFU.TANH R232, R232 ;  /* 0x000000e800e87308 */ /* 0x000f620000002400 */
[----:B----4-:R-:W-:Y:S02]  /*bed0*/  FSEL R215, R231, -INF , P4 ;  /* 0xff800000e7d77808 */ /* 0x010fe40002000000 */
[----:B------:R-:W-:-:S05]  /*bee0*/  ISETP.GT.AND P4, PT, R217, 0x30, PT ;  /* 0x00000030d900780c */ /* 0x000fca0003f84270 */
[----:B------:R-:W4:Y:S01]  /*bef0*/  MUFU.TANH R178, R178 ;  /* 0x000000b200b27308 */ /* 0x000f220000002400 */
[----:B--2---:R-:W-:Y:S01]  /*bf00*/  FSEL R190, R177, -INF , P3 ;  /* 0xff800000b1be7808 */ /* 0x004fe20001800000 */
[----:B------:R-:W-:Y:S01]  /*bf10*/  IMAD.U32 R177, RZ, RZ, UR47 ;  /* 0x0000002fffb17e24 */ /* 0x000fe2000f8e00ff */
[----:B------:R-:W-:-:S03]  /*bf20*/  ISETP.GT.AND P3, PT, R217, 0x41, PT ;  /* 0x00000041d900780c */ /* 0x000fc60003f64270 */
[----:B------:R-:W-:Y:S02]  /*bf30*/  FMUL.FTZ R158, R158, R177 ;  /* 0x000000b19e9e7220 */ /* 0x000fe40000410000 */
[----:B------:R-:W2:Y:S01]  /*bf40*/  MUFU.TANH R179, R179 ;  /* 0x000000b300b37308 */ /* 0x000ea20000002400 */
[----:B-----5:R-:W-:Y:S02]  /*bf50*/  FSEL R182, R232, -INF , P5 ;  /* 0xff800000e8b67808 */ /* 0x020fe40002800000 */
[----:B------:R-:W-:-:S05]  /*bf60*/  ISETP.GT.AND P5, PT, R217, 0x31, PT ;  /* 0x00000031d900780c */ /* 0x000fca0003fa4270 */
[----:B------:R-:W5:Y:S01]  /*bf70*/  MUFU.TANH R183, R183 ;  /* 0x000000b700b77308 */ /* 0x000f620000002400 */
[----:B----4-:R-:W-:Y:S01]  /*bf80*/  FSEL R197, R178, -INF , P4 ;  /* 0xff800000b2c57808 */ /* 0x010fe20002000000 */
[----:B------:R-:W-:Y:S01]  /*bf90*/  FMUL.FTZ R178, R21, R177 ;  /* 0x000000b115b27220 */ /* 0x000fe20000410000 */
[----:B------:R-:W-:Y:S02]  /*bfa0*/  ISETP.GT.AND P4, PT, R217, 0x39, PT ;  /* 0x00000039d900780c */ /* 0x000fe40003f84270 */
[----:B---3--:R-:W-:-:S03]  /*bfb0*/  SHF.R.U32.HI R227, RZ, 0x7, R227 ;  /* 0x00000007ffe37819 */ /* 0x008fc600000116e3 */
[----:B------:R-:W3:Y:S01]  /*bfc0*/  MUFU.TANH R187, R187 ;  /* 0x000000bb00bb7308 */ /* 0x000ee20000002400 */
[----:B--2---:R-:W-:Y:S02]  /*bfd0*/  FSEL R214, R179, -INF , P5 ;  /* 0xff800000b3d67808 */ /* 0x004fe40002800000 */
[C---:B------:R-:W-:Y:S02]  /*bfe0*/  ISETP.GT.AND P5, PT, R217.reuse, 0x40, PT ;  /* 0x00000040d900780c */ /* 0x040fe40003fa4270 */
[----:B------:R-:W-:Y:S02]  /*bff0*/  FSEL R178, R178, RZ, P2 ;  /* 0x000000ffb2b27208 */ /* 0x000fe40001000000 */
[----:B------:R-:W-:Y:S01]  /*c000*/  ISETP.GT.AND P2, PT, R217, 0x49, PT ;  /* 0x00000049d900780c */ /* 0x000fe20003f44270 */
[----:B------:R-:W2:Y:S01]  /*c010*/  MUFU.TANH R186, R186 ;  /* 0x000000ba00ba7308 */ /* 0x000ea20000002400 */
[----:B-----5:R-:W-:Y:S01]  /*c020*/  FSEL R183, R183, -INF , P4 ;  /* 0xff800000b7b77808 */ /* 0x020fe20002000000 */
[-CC-:B------:R-:W-:Y:S01]  /*c030*/  FFMA.FTZ R153, R153, R177.reuse, -R178.reuse ;  /* 0x000000b199997223 */ /* 0x180fe200000108b2 */
[----:B------:R-:W-:Y:S01]  /*c040*/  ISETP.GT.AND P4, PT, R217, 0x48, PT ;  /* 0x00000048d900780c */ /* 0x000fe20003f84270 */
[-CC-:B------:R-:W-:Y:S01]  /*c050*/  FFMA.FTZ R152, R152, R177.reuse, -R178.reuse ;  /* 0x000000b198987223 */ /* 0x180fe200000108b2 */
[-CC-:B------:R-:W-:Y:S01]  /*c060*/  FFMA.FTZ R156, R156, R177.reuse, -R178.reuse ;  /* 0x000000b19c9c7223 */ /* 0x180fe200000108b2 */
[-CC-:B------:R-:W-:Y:S01]  /*c070*/  FFMA.FTZ R157, R157, R177.reuse, -R178.reuse ;  /* 0x000000b19d9d7223 */ /* 0x180fe200000108b2 */
[-CC-:B------:R-:W-:Y:S01]  /*c080*/  FFMA.FTZ R160, R160, R177.reuse, -R178.reuse ;  /* 0x000000b1a0a07223 */ /* 0x180fe200000108b2 */
[----:B------:R-:W4:Y:S01]  /*c090*/  MUFU.TANH R221, R221 ;  /* 0x000000dd00dd7308 */ /* 0x000f220000002400 */
[----:B---3--:R-:W-:Y:S01]  /*c0a0*/  FSEL R179, R187, -INF , P3 ;  /* 0xff800000bbb37808 */ /* 0x008fe20001800000 */
[-CC-:B------:R-:W-:Y:S01]  /*c0b0*/  FFMA.FTZ R161, R161, R177.reuse, -R178.reuse ;  /* 0x000000b1a1a17223 */ /* 0x180fe200000108b2 */
[----:B------:R-:W-:Y:S01]  /*c0c0*/  ISETP.GT.AND P3, PT, R217, 0x50, PT ;  /* 0x00000050d900780c */ /* 0x000fe20003f64270 */
[-CC-:B------:R-:W-:Y:S01]  /*c0d0*/  FFMA.FTZ R165, R165, R177.reuse, -R178.reuse ;  /* 0x000000b1a5a57223 */ /* 0x180fe200000108b2 */
[-CC-:B------:R-:W-:Y:S01]  /*c0e0*/  FFMA.FTZ R164, R164, R177.reuse, -R178.reuse ;  /* 0x000000b1a4a47223 */ /* 0x180fe200000108b2 */
[-CC-:B------:R-:W-:Y:S01]  /*c0f0*/  FFMA.FTZ R169, R169, R177.reuse, -R178.reuse ;  /* 0x000000b1a9a97223 */ /* 0x180fe200000108b2 */
[-CC-:B------:R-:W-:Y:S01]  /*c100*/  FFMA.FTZ R168, R168, R177.reuse, -R178.reuse ;  /* 0x000000b1a8a87223 */ /* 0x180fe200000108b2 */
[-CC-:B------:R-:W-:Y:S01]  /*c110*/  FFMA.FTZ R173, R173, R177.reuse, -R178.reuse ;  /* 0x000000b1adad7223 */ /* 0x180fe200000108b2 */
[----:B--2---:R-:W-:Y:S01]  /*c120*/  FSEL R186, R186, -INF , P5 ;  /* 0xff800000baba7808 */ /* 0x004fe20002800000 */
[-CC-:B------:R-:W-:Y:S01]  /*c130*/  FFMA.FTZ R172, R172, R177.reuse, -R178.reuse ;  /* 0x000000b1acac7223 */ /* 0x180fe200000108b2 */
[----:B------:R-:W-:Y:S01]  /*c140*/  ISETP.GT.AND P5, PT, R217, 0x58, PT ;  /* 0x00000058d900780c */ /* 0x000fe20003fa4270 */
[-CC-:B------:R-:W-:Y:S01]  /*c150*/  FFMA.FTZ R180, R180, R177.reuse, -R178.reuse ;  /* 0x000000b1b4b47223 */ /* 0x180fe200000108b2 */
[-CC-:B------:R-:W-:Y:S01]  /*c160*/  FFMA.FTZ R176, R176, R177.reuse, -R178.reuse ;  /* 0x000000b1b0b07223 */ /* 0x180fe200000108b2 */
[-CC-:B------:R-:W-:Y:S01]  /*c170*/  FFMA.FTZ R184, R184, R177.reuse, -R178.reuse ;  /* 0x000000b1b8b87223 */ /* 0x180fe200000108b2 */
[-CC-:B------:R-:W-:Y:S01]  /*c180*/  FFMA.FTZ R181, R181, R177.reuse, -R178.reuse ;  /* 0x000000b1b5b57223 */ /* 0x180fe200000108b2 */
[-CC-:B------:R-:W-:Y:S01]  /*c190*/  FFMA.FTZ R188, R188, R177.reuse, -R178.reuse ;  /* 0x000000b1bcbc7223 */ /* 0x180fe200000108b2 */
[----:B----4-:R-:W-:Y:S01]  /*c1a0*/  FSEL R187, R221, -INF , P4 ;  /* 0xff800000ddbb7808 */ /* 0x010fe20002000000 */
[-CC-:B------:R-:W-:Y:S01]  /*c1b0*/  FFMA.FTZ R185, R185, R177.reuse, -R178.reuse ;  /* 0x000000b1b9b97223 */ /* 0x180fe200000108b2 */
[----:B------:R-:W-:Y:S01]  /*c1c0*/  ISETP.GT.AND P4, PT, R217, 0x51, PT ;  /* 0x00000051d900780c */ /* 0x000fe20003f84270 */
[----:B------:R-:W-:Y:S01]  /*c1d0*/  FMUL.FTZ R217, R191, UR49 ;  /* 0x00000031bfd97c20 */ /* 0x000fe20008410000 */
[-CC-:B------:R-:W-:Y:S01]  /*c1e0*/  FFMA.FTZ R192, R192, R177.reuse, -R178.reuse ;  /* 0x000000b1c0c07223 */ /* 0x180fe200000108b2 */
[-CC-:B------:R-:W-:Y:S01]  /*c1f0*/  FFMA.FTZ R189, R189, R177.reuse, -R178.reuse ;  /* 0x000000b1bdbd7223 */ /* 0x180fe200000108b2 */
[-CC-:B------:R-:W-:Y:S01]  /*c200*/  FFMA.FTZ R193, R193, R177.reuse, -R178.reuse ;  /* 0x000000b1c1c17223 */ /* 0x180fe200000108b2 */
[-CC-:B------:R-:W-:Y:S01]  /*c210*/  FFMA.FTZ R154, R154, R177.reuse, -R178.reuse ;  /* 0x000000b19a9a7223 */ /* 0x180fe200000108b2 */
[-CC-:B------:R-:W-:Y:S01]  /*c220*/  FFMA.FTZ R155, R155, R177.reuse, -R178.reuse ;  /* 0x000000b19b9b7223 */ /* 0x180fe200000108b2 */
[----:B------:R-:W-:Y:S01]  /*c230*/  FFMA.FTZ R196, R196, R177, -R178 ;  /* 0x000000b1c4c47223 */ /* 0x000fe200000108b2 */
[----:B------:R-:W-:Y:S01]  /*c240*/  FMNMX.FTZ R178, R162, R202, !PT ;  /* 0x000000caa2b27209 */ /* 0x000fe20007810000 */
[----:B------:R2:W3:Y:S08]  /*c250*/  MUFU.TANH R191, R217 ;  /* 0x000000d900bf7308 */ /* 0x0004f00000002400 */
[----:B------:R-:W4:Y:S01]  /*c260*/  MUFU.TANH R194, R194 ;  /* 0x000000c200c27308 */ /* 0x000f220000002400 */
[----:B--2---:R-:W-:-:S04]  /*c270*/  FMNMX.FTZ R217, R159, R178, !PT ;  /* 0x000000b29fd97209 */ /* 0x004fc80007810000 */
[----:B------:R-:W-:-:S03]  /*c280*/  FMNMX.FTZ R178, R166, R217, !PT ;  /* 0x000000d9a6b27209 */ /* 0x000fc60007810000 */
[----:B------:R-:W2:Y:S01]  /*c290*/  MUFU.TANH R195, R195 ;  /* 0x000000c300c37308 */ /* 0x000ea20000002400 */
[----:B------:R-:W-:Y:S02]  /*c2a0*/  FMNMX.FTZ R178, R163, R178, !PT ;  /* 0x000000b2a3b27209 */ /* 0x000fe40007810000 */
[----:B---3--:R-:W-:Y:S02]  /*c2b0*/  FSEL R191, R191, -INF , P2 ;  /* 0xff800000bfbf7808 */ /* 0x008fe40001000000 */
[----:B------:R-:W-:-:S03]  /*c2c0*/  FMNMX.FTZ R178, R167, R178, !PT ;  /* 0x000000b2a7b27209 */ /* 0x000fc60007810000 */
[----:B------:R-:W-:Y:S01]  /*c2d0*/  MUFU.EX2 R153, R153 ;  /* 0x0000009900997308 */ /* 0x000fe20000000800 */
[----:B------:R-:W-:Y:S02]  /*c2e0*/  FMNMX.FTZ R217, R171, R178, !PT ;  /* 0x000000b2abd97209 */ /* 0x000fe40007810000 */
[----:B----4-:R-:W-:Y:S02]  /*c2f0*/  FSEL R194, R194, -INF , P3 ;  /* 0xff800000c2c27808 */ /* 0x010fe40001800000 */
[----:B------:R-:W-:-:S03]  /*c300*/  FMNMX.FTZ R217, R174, R217, !PT ;  /* 0x000000d9aed97209 */ /* 0x000fc60007810000 */
[----:B------:R-:W-:Y:S01]  /*c310*/  MUFU.EX2 R152, R152 ;  /* 0x0000009800987308 */ /* 0x000fe20000000800 */
[----:B------:R-:W-:Y:S02]  /*c320*/  FMNMX.FTZ R217, R170, R217, !PT ;  /* 0x000000d9aad97209 */ /* 0x000fe40007810000 */
[----:B--2---:R-:W-:Y:S02]  /*c330*/  FSEL R195, R195, -INF , P4 ;  /* 0xff800000c3c37808 */ /* 0x004fe40002000000 */
[----:B------:R-:W-:-:S03]  /*c340*/  FMNMX.FTZ R178, R216, R217, !PT ;  /* 0x000000d9d8b27209 */ /* 0x000fc60007810000 */
[----:B------:R-:W-:Y:S01]  /*c350*/  MUFU.EX2 R156, R156 ;  /* 0x0000009c009c7308 */ /* 0x000fe20000000800 */
[----:B------:R-:W-:-:S04]  /*c360*/  FMNMX.FTZ R217, R215, R178, !PT ;  /* 0x000000b2d7d97209 */ /* 0x000fc80007810000 */
[----:B------:R-:W-:-:S03]  /*c370*/  FMNMX.FTZ R178, R182, R217, !PT ;  /* 0x000000d9b6b27209 */ /* 0x000fc60007810000 */
[----:B------:R-:W-:Y:S01]  /*c380*/  MUFU.EX2 R157, R157 ;  /* 0x0000009d009d7308 */ /* 0x000fe20000000800 */
[----:B------:R-:W-:-:S04]  /*c390*/  FMNMX.FTZ R178, R175, R178, !PT ;  /* 0x000000b2afb27209 */ /* 0x000fc80007810000 */
[----:B------:R-:W-:Y:S01]  /*c3a0*/  FMNMX.FTZ R217, R197, R178, !PT ;  /* 0x000000b2c5d97209 */ /* 0x000fe20007810000 */
[----:B------:R-:W-:Y:S02]  /*c3b0*/  FMUL.FTZ R178, R198, UR49 ;  /* 0x00000031c6b27c20 */ /* 0x000fe40008410000 */
[----:B------:R-:W-:Y:S01]  /*c3c0*/  MUFU.EX2 R160, R160 ;  /* 0x000000a000a07308 */ /* 0x000fe20000000800 */
[----:B------:R-:W-:-:S04]  /*c3d0*/  FMNMX.FTZ R217, R214, R217, !PT ;  /* 0x000000d9d6d97209 */ /* 0x000fc80007810000 */
[----:B------:R-:W-:-:S03]  /*c3e0*/  FMNMX.FTZ R222, R190, R217, !PT ;  /* 0x000000d9bede7209 */ /* 0x000fc60007810000 */
[----:B------:R-:W2:Y:S01]  /*c3f0*/  MUFU.TANH R198, R178 ;  /* 0x000000b200c67308 */ /* 0x000ea20000002400 */
[----:B------:R-:W-:-:S04]  /*c400*/  FMNMX.FTZ R217, R183, R222, !PT ;  /* 0x000000deb7d97209 */ /* 0x000fc80007810000 */
[----:B------:R-:W-:Y:S01]  /*c410*/  FMNMX.FTZ R222, R186, R217, !PT ;  /* 0x000000d9bade7209 */ /* 0x000fe20007810000 */
[----:B------:R-:W-:Y:S02]  /*c420*/  FMUL.FTZ R217, R199, UR49 ;  /* 0x00000031c7d97c20 */ /* 0x000fe40008410000 */
[----:B------:R-:W-:Y:S01]  /*c430*/  MUFU.EX2 R161, R161 ;  /* 0x000000a100a17308 */ /* 0x000fe20000000800 */
[----:B------:R-:W-:-:S04]  /*c440*/  FMNMX.FTZ R222, R179, R222, !PT ;  /* 0x000000deb3de7209 */ /* 0x000fc80007810000 */
[----:B------:R-:W-:-:S03]  /*c450*/  FMNMX.FTZ R222, R187, R222, !PT ;  /* 0x000000debbde7209 */ /* 0x000fc60007810000 */
[----:B------:R-:W3:Y:S01]  /*c460*/  MUFU.TANH R199, R217 ;  /* 0x000000d900c77308 */ /* 0x000ee20000002400 */
[----:B------:R-:W-:Y:S02]  /*c470*/  FMNMX.FTZ R221, R191, R222, !PT ;  /* 0x000000debfdd7209 */ /* 0x000fe40007810000 */
[----:B--2---:R-:W-:Y:S02]  /*c480*/  FSEL R198, R198, -INF , P5 ;  /* 0xff800000c6c67808 */ /* 0x004fe40002800000 */
[----:B------:R-:W-:-:S03]  /*c490*/  FMNMX.FTZ R222, R194, R221, !PT ;  /* 0x000000ddc2de7209 */ /* 0x000fc60007810000 */
[----:B------:R-:W-:Y:S01]  /*c4a0*/  MUFU.EX2 R165, R165 ;  /* 0x000000a500a57308 */ /* 0x000fe20000000800 */
[----:B------:R-:W-:-:S04]  /*c4b0*/  FMNMX.FTZ R221, R195, R222, !PT ;  /* 0x000000dec3dd7209 */ /* 0x000fc80007810000 */
[----:B------:R-:W-:-:S03]  /*c4c0*/  FMNMX.FTZ R178, R198, R221, !PT ;  /* 0x000000ddc6b27209 */ /* 0x000fc60007810000 */
[----:B------:R-:W-:Y:S01]  /*c4d0*/  MUFU.EX2 R164, R164 ;  /* 0x000000a400a47308 */ /* 0x000fe20000000800 */
[----:B---3--:R-:W-:-:S04]  /*c4e0*/  FSEL R199, R199, -INF , P6 ;  /* 0xff800000c7c77808 */ /* 0x008fc80003000000 */
[----:B------:R-:W-:-:S03]  /*c4f0*/  FMNMX.FTZ R178, R199, R178, !PT ;  /* 0x000000b2c7b27209 */ /* 0x000fc60007810000 */
[----:B------:R-:W-:Y:S02]  /*c500*/  MUFU.EX2 R169, R169 ;  /* 0x000000a900a97308 */ /* 0x000fe40000000800 */
[----:B------:R-:W2:Y:S06]  /*c510*/  SHFL.BFLY PT, R217, R178, 0x2, 0x1f ;  /* 0x0c401f00b2d97f89 */ /* 0x000eac00000e0000 */
[----:B------:R-:W-:Y:S08]  /*c520*/  MUFU.EX2 R168, R168 ;  /* 0x000000a800a87308 */ /* 0x000ff00000000800 */
[----:B------:R-:W-:Y:S08]  /*c530*/  MUFU.EX2 R173, R173 ;  /* 0x000000ad00ad7308 */ /* 0x000ff00000000800 */
[----:B------:R-:W-:Y:S01]  /*c540*/  MUFU.EX2 R172, R172 ;  /* 0x000000ac00ac7308 */ /* 0x000fe20000000800 */
[----:B--2---:R-:W-:-:S05]  /*c550*/  FMNMX.FTZ R178, R178, R217, !PT ;  /* 0x000000d9b2b27209 */ /* 0x004fca0007810000 */
[----:B------:R-:W2:Y:S02]  /*c560*/  SHFL.BFLY PT, R221, R178, 0x1, 0x1f ;  /* 0x0c201f00b2dd7f89 */ /* 0x000ea400000e0000 */
[----:B------:R-:W-:Y:S08]  /*c570*/  MUFU.EX2 R217, R189 ;  /* 0x000000bd00d97308 */ /* 0x000ff00000000800 */
[----:B------:R-:W3:Y:S08]  /*c580*/  MUFU.EX2 R189, R158 ;  /* 0x0000009e00bd7308 */ /* 0x000ef00000000800 */
[----:B------:R-:W-:Y:S01]  /*c590*/  MUFU.EX2 R180, R180 ;  /* 0x000000b400b47308 */ /* 0x000fe20000000800 */
[----:B--2---:R-:W-:-:S07]  /*c5a0*/  FMNMX.FTZ R178, R178, R221, !PT ;  /* 0x000000ddb2b27209 */ /* 0x004fce0007810000 */
[----:B------:R-:W-:Y:S01]  /*c5b0*/  MUFU.EX2 R176, R176 ;  /* 0x000000b000b07308 */ /* 0x000fe20000000800 */
[----:B---3--:R-:W-:Y:S01]  /*c5c0*/  FFMA.FTZ R3, R189, R3, R153 ;  /* 0x00000003bd037223 */ /* 0x008fe20000010099 */
[----:B------:R-:W-:Y:S01]  /*c5d0*/  FMUL.FTZ R24, R24, R189 ;  /* 0x000000bd18187220 */ /* 0x000fe20000410000 */
[C---:B------:R-:W-:Y:S01]  /*c5e0*/  FSETP.NEU.FTZ.AND P2, PT, R178.reuse, -INF , PT ;  /* 0xff800000b200780b */ /* 0x040fe20003f5d000 */
[----:B------:R-:W-:Y:S01]  /*c5f0*/  FMUL.FTZ R222, R178, R177 ;  /* 0x000000b1b2de7220 */ /* 0x000fe20000410000 */
[C---:B------:R-:W-:Y:S01]  /*c600*/  FADD.FTZ R3, R152.reuse, R3 ;  /* 0x0000000398037221 */ /* 0x040fe20000010000 */
[----:B------:R-:W-:Y:S01]  /*c610*/  F2FP.F16.F32.PACK_AB R152, R152, R153 ;  /* 0x000000999898723e */ /* 0x000fe200000000ff */
[-C--:B------:R-:W-:Y:S01]  /*c620*/  FMUL.FTZ R25, R25, R189.reuse ;  /* 0x000000bd19197220 */ /* 0x080fe20000410000 */
[----:B------:R2:W-:Y:S01]  /*c630*/  MUFU.EX2 R221, R154 ;  /* 0x0000009a00dd7308 */ /* 0x0005e20000000800 */
[----:B------:R-:W-:Y:S01]  /*c640*/  FSEL R222, R222, RZ, P2 ;  /* 0x000000ffdede7208 */ /* 0x000fe20001000000 */
[-C--:B------:R-:W-:Y:S01]  /*c650*/  FMUL.FTZ R28, R28, R189.reuse ;  /* 0x000000bd1c1c7220 */ /* 0x080fe20000410000 */
[----:B------:R-:W-:Y:S01]  /*c660*/  FSEL R153, R178, RZ, P2 ;  /* 0x000000ffb2997208 */ /* 0x000fe20001000000 */
[-C--:B------:R-:W-:Y:S01]  /*c670*/  FMUL.FTZ R29, R29, R189.reuse ;  /* 0x000000bd1d1d7220 */ /* 0x080fe20000410000 */
[----:B------:R-:W-:Y:S01]  /*c680*/  FMUL.FTZ R32, R32, R189 ;  /* 0x000000bd20207220 */ /* 0x000fe20000410000 */
[-CC-:B------:R-:W-:Y:S01]  /*c690*/  FFMA.FTZ R162, R162, R177.reuse, -R222.reuse ;  /* 0x000000b1a2a27223 */ /* 0x180fe200000108de */
[-CC-:B------:R-:W-:Y:S01]  /*c6a0*/  FFMA.FTZ R158, R175, R177.reuse, -R222.reuse ;  /* 0x000000b1af9e7223 */ /* 0x180fe200000108de */
[-CC-:B------:R-:W-:Y:S01]  /*c6b0*/  FFMA.FTZ R175, R179, R177.reuse, -R222.reuse ;  /* 0x000000b1b3af7223 */ /* 0x180fe200000108de */
[-C--:B--2---:R-:W-:Y:S01]  /*c6c0*/  FFMA.FTZ R154, R174, R177.reuse, -R222 ;  /* 0x000000b1ae9a7223 */ /* 0x084fe200000108de */
[----:B------:R-:W-:Y:S01]  /*c6d0*/  FADD.FTZ R153, -R153, R202 ;  /* 0x000000ca99997221 */ /* 0x000fe20000010100 */
[----:B------:R-:W-:Y:S01]  /*c6e0*/  MUFU.EX2 R174, R196 ;  /* 0x000000c400ae7308 */ /* 0x000fe20000000800 */
[----:B------:R-:W-:Y:S01]  /*c6f0*/  IADD3 R179, -R227, 0xb, RZ ;  /* 0x0000000be3b37810 */ /* 0x000fe20007ffe1ff */
[-CC-:B------:R-:W-:Y:S01]  /*c700*/  FFMA.FTZ R182, R182, R177.reuse, -R222.reuse ;  /* 0x000000b1b6b67223 */ /* 0x180fe200000108de */
[-C--:B------:R-:W-:Y:S01]  /*c710*/  FMUL.FTZ R153, R153, R177.reuse ;  /* 0x000000b199997220 */ /* 0x080fe20000410000 */
        /* <DEDUP_REMOVED lines=13> */
[----:B--2---:R-:W-:Y:S01]  /*c7f0*/  FADD.FTZ R154, R156, R3 ;  /* 0x000000039c9a7221 */ /* 0x004fe20000010000 */
[-CC-:B------:R-:W-:Y:S01]  /*c800*/  FFMA.FTZ R183, R183, R177.reuse, -R222.reuse ;  /* 0x000000b1b7b77223 */ /* 0x180fe200000108de */
[-CC-:B------:R-:W-:Y:S01]  /*c810*/  FFMA.FTZ R186, R186, R177.reuse, -R222.reuse ;  /* 0x000000b1baba7223 */ /* 0x180fe200000108de */
[-C--:B------:R-:W-:Y:S01]  /*c820*/  FFMA.FTZ R187, R187, R177.reuse, -R222 ;  /* 0x000000b1bbbb7223 */ /* 0x080fe200000108de */
[C---:B------:R-:W-:Y:S01]  /*c830*/  FADD.FTZ R3, R157.reuse, R154 ;  /* 0x0000009a9d037221 */ /* 0x040fe20000010000 */
[----:B------:R-:W-:Y:S01]  /*c840*/  F2FP.F16.F32.PACK_AB R154, R157, R156 ;  /* 0x0000009c9d9a723e */ /* 0x000fe200000000ff */
[-CC-:B------:R-:W-:Y:S01]  /*c850*/  FFMA.FTZ R191, R191, R177.reuse, -R222.reuse ;  /* 0x000000b1bfbf7223 */ /* 0x180fe200000108de */
[----:B------:R-:W-:Y:S01]  /*c860*/  MUFU.EX2 R202, R182 ;  /* 0x000000b600ca7308 */ /* 0x000fe20000000800 */
[----:B---3--:R-:W-:Y:S01]  /*c870*/  @!P1 IADD3 R162, R14, 0x22840, RZ ;  /* 0x000228400ea29810 */ /* 0x008fe20007ffe0ff */
[----:B------:R-:W-:Y:S01]  /*c880*/  FADD.FTZ R156, R160, R3 ;  /* 0x00000003a09c7221 */ /* 0x000fe20000010000 */
[-CC-:B------:R-:W-:Y:S01]  /*c890*/  FFMA.FTZ R194, R194, R177.reuse, -R222.reuse ;  /* 0x000000b1c2c27223 */ /* 0x180fe200000108de */
[-C--:B------:R-:W-:Y:S01]  /*c8a0*/  FFMA.FTZ R195, R195, R177.reuse, -R222 ;  /* 0x000000b1c3c37223 */ /* 0x080fe200000108de */
[----:B------:R-:W-:Y:S01]  /*c8b0*/  @!P1 PRMT R162, RZ, 0x654, R162 ;  /* 0x00000654ffa29816 */ /* 0x000fe200000000a2 */
[----:B------:R2:W-:Y:S06]  /*c8c0*/  BAR.ARV R179, 0x100 ;  /* 0x000400b30000751d */ /* 0x0005ec0000002000 */
[----:B------:R3:W-:Y:S01]  /*c8d0*/  @!P1 SYNCS.ARRIVE.TRANS64.RED.A1T0 RZ, [R162+URZ], RZ ;  /* 0x000000ffa2ff99a7 */ /* 0x0007e2000810043f */
[----:B------:R-:W4:Y:S01]  /*c8e0*/  MUFU.EX2 R182, R153 ;  /* 0x0000009900b67308 */ /* 0x000f220000000800 */
[-CC-:B------:R-:W-:Y:S01]  /*c8f0*/  FFMA.FTZ R198, R198, R177.reuse, -R222.reuse ;  /* 0x000000b1c6c67223 */ /* 0x180fe200000108de */
[----:B------:R-:W-:Y:S01]  /*c900*/  FFMA.FTZ R199, R199, R177, -R222 ;  /* 0x000000b1c7c77223 */ /* 0x000fe200000108de */
[-C--:B------:R-:W-:Y:S01]  /*c910*/  FMUL.FTZ R33, R33, R189.reuse ;  /* 0x000000bd21217220 */ /* 0x080fe20000410000 */
[-C--:B------:R-:W-:Y:S01]  /*c920*/  FMUL.FTZ R36, R36, R189.reuse ;  /* 0x000000bd24247220 */ /* 0x080fe20000410000 */
[-C--:B------:R-:W-:Y:S01]  /*c930*/  FMUL.FTZ R37, R37, R189.reuse ;  /* 0x000000bd25257220 */ /* 0x080fe20000410000 */
[-C--:B------:R-:W-:Y:S01]  /*c940*/  FMUL.FTZ R40, R40, R189.reuse ;  /* 0x000000bd28287220 */ /* 0x080fe20000410000 */
[C---:B---3--:R-:W-:Y:S01]  /*c950*/  FADD.FTZ R162, R161.reuse, R156 ;  /* 0x0000009ca1a27221 */ /* 0x048fe20000010000 */
[----:B------:R-:W3:Y:S01]  /*c960*/  MUFU.EX2 R159, R159 ;  /* 0x0000009f009f7308 */ /* 0x000ee20000000800 */
[----:B------:R-:W-:Y:S01]  /*c970*/  F2FP.F16.F32.PACK_AB R156, R161, R160 ;  /* 0x000000a0a19c723e */ /* 0x000fe200000000ff */
[-C--:B------:R-:W-:Y:S01]  /*c980*/  FMUL.FTZ R41, R41, R189.reuse ;  /* 0x000000bd29297220 */ /* 0x080fe20000410000 */
[----:B------:R-:W-:Y:S01]  /*c990*/  FADD.FTZ R3, R165, R162 ;  /* 0x000000a2a5037221 */ /* 0x000fe20000010000 */
[-C--:B------:R-:W-:Y:S01]  /*c9a0*/  FMUL.FTZ R44, R44, R189.reuse ;  /* 0x000000bd2c2c7220 */ /* 0x080fe20000410000 */
[-C--:B------:R-:W-:Y:S01]  /*c9b0*/  FMUL.FTZ R45, R45, R189.reuse ;  /* 0x000000bd2d2d7220 */ /* 0x080fe20000410000 */
[-C--:B------:R-:W-:Y:S01]  /*c9c0*/  FMUL.FTZ R48, R48, R189.reuse ;  /* 0x000000bd30307220 */ /* 0x080fe20000410000 */
[----:B------:R-:W-:Y:S01]  /*c9d0*/  FADD.FTZ R160, R164, R3 ;  /* 0x00000003a4a07221 */ /* 0x000fe20000010000 */
[----:B------:R-:W5:Y:S01]  /*c9e0*/  MUFU.EX2 R222, R166 ;  /* 0x000000a600de7308 */ /* 0x000f620000000800 */
[----:B----4-:R-:W-:Y:S01]  /*c9f0*/  FFMA.FTZ R0, R182, R0, R196 ;  /* 0x00000000b6007223 */ /* 0x010fe200000100c4 */
[----:B------:R-:W-:Y:S01]  /*ca00*/  FMUL.FTZ R49, R49, R189 ;  /* 0x000000bd31317220 */ /* 0x000fe20000410000 */
[----:B------:R-:W-:Y:S01]  /*ca10*/  FADD.FTZ R3, R169, R160 ;  /* 0x000000a0a9037221 */ /* 0x000fe20000010000 */
[----:B------:R-:W-:Y:S01]  /*ca20*/  F2FP.F16.F32.PACK_AB R160, R168, R169 ;  /* 0x000000a9a8a0723e */ /* 0x000fe200000000ff */
[-C--:B------:R-:W-:Y:S01]  /*ca30*/  FMUL.FTZ R52, R52, R189.reuse ;  /* 0x000000bd34347220 */ /* 0x080fe20000410000 */
[-C--:B------:R-:W-:Y:S01]  /*ca40*/  FMUL.FTZ R53, R53, R189.reuse ;  /* 0x000000bd35357220 */ /* 0x080fe20000410000 */
[----:B------:R-:W-:Y:S01]  /*ca50*/  FADD.FTZ R162, R168, R3 ;  /* 0x00000003a8a27221 */ /* 0x000fe20000010000 */
[----:B------:R-:W4:Y:S01]  /*ca60*/  MUFU.EX2 R163, R163 ;  /* 0x000000a300a37308 */ /* 0x000f220000000800 */
[----:B---3--:R-:W-:Y:S01]  /*ca70*/  FADD.FTZ R3, R159, R0 ;  /* 0x000000009f037221 */ /* 0x008fe20000010000 */
[----:B------:R-:W-:Y:S01]  /*ca80*/  FMUL.FTZ R56, R56, R189 ;  /* 0x000000bd38387220 */ /* 0x000fe20000410000 */
[----:B------:R-:W-:Y:S01]  /*ca90*/  FADD.FTZ R153, R173, R162 ;  /* 0x000000a2ad997221 */ /* 0x000fe20000010000 */
[----:B------:R-:W-:Y:S01]  /*caa0*/  F2FP.F16.F32.PACK_AB R162, R172, R173 ;  /* 0x000000adaca2723e */ /* 0x000fe200000000ff */
[-C--:B------:R-:W-:Y:S01]  /*cab0*/  FMUL.FTZ R57, R57, R189.reuse ;  /* 0x000000bd39397220 */ /* 0x080fe20000410000 */
[-C--:B------:R-:W-:Y:S01]  /*cac0*/  FMUL.FTZ R60, R60, R189.reuse ;  /* 0x000000bd3c3c7220 */ /* 0x080fe20000410000 */
[----:B------:R-:W-:Y:S01]  /*cad0*/  FADD.FTZ R153, R172, R153 ;  /* 0x00000099ac997221 */ /* 0x000fe20000010000 */
[----:B------:R-:W3:Y:S01]  /*cae0*/  MUFU.EX2 R167, R167 ;  /* 0x000000a700a77308 */ /* 0x000ee20000000800 */
[----:B-----5:R-:W-:Y:S01]  /*caf0*/  FADD.FTZ R0, R222, R3 ;  /* 0x00000003de007221 */ /* 0x020fe20000010000 */
[-C--:B------:R-:W-:Y:S01]  /*cb00*/  FMUL.FTZ R61, R61, R189.reuse ;  /* 0x000000bd3d3d7220 */ /* 0x080fe20000410000 */
[----:B------:R-:W-:Y:S01]  /*cb10*/  FADD.FTZ R153, R180, R153 ;  /* 0x00000099b4997221 */ /* 0x000fe20000010000 */
[-C--:B------:R-:W-:Y:S01]  /*cb20*/  FMUL.FTZ R64, R64, R189.reuse ;  /* 0x000000bd40407220 */ /* 0x080fe20000410000 */
[-C--:B------:R-:W-:Y:S01]  /*cb30*/  FMUL.FTZ R65, R65, R189.reuse ;  /* 0x000000bd41417220 */ /* 0x080fe20000410000 */
[-C--:B------:R-:W-:Y:S01]  /*cb40*/  FMUL.FTZ R68, R68, R189.reuse ;  /* 0x000000bd44447220 */ /* 0x080fe20000410000 */
[----:B------:R-:W-:Y:S01]  /*cb50*/  FADD.FTZ R153, R176, R153 ;  /* 0x00000099b0997221 */ /* 0x000fe20000010000 */
[----:B------:R-:W5:Y:S01]  /*cb60*/  MUFU.EX2 R184, R184 ;  /* 0x000000b800b87308 */ /* 0x000f620000000800 */
        /* <DEDUP_REMOVED lines=23> */
[----:B------:R-:W5:Y:S01]  /*cce0*/  MUFU.EX2 R188, R188 ;  /* 0x000000bc00bc7308 */ /* 0x000f620000000800 */
[----:B----4-:R-:W-:Y:S01]  /*ccf0*/  FADD.FTZ R0, R171, R0 ;  /* 0x00000000ab007221 */ /* 0x010fe20000010000 */
[-C--:B------:R-:W-:Y:S01]  /*cd00*/  FMUL.FTZ R105, R105, R189.reuse ;  /* 0x000000bd69697220 */ /* 0x080fe20000410000 */
[-C--:B------:R-:W-:Y:S01]  /*cd10*/  FMUL.FTZ R108, R108, R189.reuse ;  /* 0x000000bd6c6c7220 */ /* 0x080fe20000410000 */
[-C--:B------:R-:W-:Y:S01]  /*cd20*/  FMUL.FTZ R109, R109, R189.reuse ;  /* 0x000000bd6d6d7220 */ /* 0x080fe20000410000 */
[----:B------:R-:W-:Y:S01]  /*cd30*/  FADD.FTZ R3, R223, R0 ;  /* 0x00000000df037221 */ /* 0x000fe20000010000 */
[-C--:B------:R-:W-:Y:S01]  /*cd40*/  FMUL.FTZ R112, R112, R189.reuse ;  /* 0x000000bd70707220 */ /* 0x080fe20000410000 */
[-C--:B------:R-:W-:Y:S01]  /*cd50*/  FMUL.FTZ R113, R113, R189.reuse ;  /* 0x000000bd71717220 */ /* 0x080fe20000410000 */
[----:B------:R-:W4:Y:S01]  /*cd60*/  MUFU.EX2 R224, R170 ;  /* 0x000000aa00e07308 */ /* 0x000f220000000800 */
        /* <DEDUP_REMOVED lines=24> */
[C---:B---3--:R-:W-:Y:S01]  /*cef0*/  FADD.FTZ R153, R185.reuse, R0 ;  /* 0x00000000b9997221 */ /* 0x048fe20000010000 */
[----:B------:R-:W-:Y:S01]  /*cf00*/  F2FP.F16.F32.PACK_AB R168, R185, R188 ;  /* 0x000000bcb9a8723e */ /* 0x000fe200000000ff */
[----:B------:R-:W-:Y:S01]  /*cf10*/  FMUL.FTZ R149, R149, R189 ;  /* 0x000000bd95957220 */ /* 0x000fe20000410000 */
        /* <DEDUP_REMOVED lines=11> */
[----:B------:R-:W-:Y:S01]  /*cfd0*/  FMUL.FTZ R43, R43, R182 ;  /* 0x000000b62b2b7220 */ /* 0x000fe20000410000 */
[----:B------:R5:W0:Y:S01]  /*cfe0*/  MUFU.EX2 R227, R158 ;  /* 0x0000009e00e37308 */ /* 0x000a220000000800 */
[C---:B----4-:R-:W-:Y:S01]  /*cff0*/  FADD.FTZ R3, R215.reuse, R0 ;  /* 0x00000000d7037221 */ /* 0x050fe20000010000 */
[----:B------:R-:W-:Y:S01]  /*d000*/  F2FP.F16.F32.PACK_AB R161, R215, R216 ;  /* 0x000000d8d7a1723e */ /* 0x000fe200000000ff */
[-C--:B------:R-:W-:Y:S01]  /*d010*/  FMUL.FTZ R46, R46, R182.reuse ;  /* 0x000000b62e2e7220 */ /* 0x080fe20000410000 */
[-C--:B------:R-:W-:Y:S01]  /*d020*/  FMUL.FTZ R47, R47, R182.reuse ;  /* 0x000000b62f2f7220 */ /* 0x080fe20000410000 */
[----:B------:R-:W-:Y:S01]  /*d030*/  FADD.FTZ R172, R202, R3 ;  /* 0x00000003caac7221 */ /* 0x000fe20000010000 */
[-C--:B------:R-:W-:Y:S01]  /*d040*/  FMUL.FTZ R50, R50, R182.reuse ;  /* 0x000000b632327220 */ /* 0x080fe20000410000 */
[----:B------:R-:W-:Y:S01]  /*d050*/  FMUL.FTZ R51, R51, R182 ;  /* 0x000000b633337220 */ /* 0x000fe20000410000 */
[----:B------:R-:W4:Y:S01]  /*d060*/  MUFU.EX2 R193, R193 ;  /* 0x000000c100c17308 */ /* 0x000f220000000800 */
[----:B-----5:R-:W-:Y:S01]  /*d070*/  F2FP.F16.F32.PACK_AB R158, R164, R165 ;  /* 0x000000a5a49e723e */ /* 0x020fe200000000ff */
[----:B---3--:R-:W-:Y:S01]  /*d080*/  FADD.FTZ R170, R192, R153 ;  /* 0x00000099c0aa7221 */ /* 0x008fe20000010000 */
[----:B------:R-:W-:Y:S01]  /*d090*/  F2FP.F16.F32.PACK_AB R164, R176, R180 ;  /* 0x000000b4b0a4723e */ /* 0x000fe200000000ff */
[-C--:B------:R-:W-:Y:S01]  /*d0a0*/  FMUL.FTZ R54, R54, R182.reuse ;  /* 0x000000b636367220 */ /* 0x080fe20000410000 */
[----:B------:R-:W-:Y:S01]  /*d0b0*/  FMUL.FTZ R55, R55, R182 ;  /* 0x000000b637377220 */ /* 0x000fe20000410000 */
[C---:B------:R-:W-:Y:S01]  /*d0c0*/  FADD.FTZ R0, R217.reuse, R170 ;  /* 0x000000aad9007221 */ /* 0x040fe20000010000 */
[----:B------:R-:W-:Y:S01]  /*d0d0*/  F2FP.F16.F32.PACK_AB R170, R217, R192 ;  /* 0x000000c0d9aa723e */ /* 0x000fe200000000ff */
        /* <DEDUP_REMOVED lines=9> */
[----:B----4-:R-:W-:Y:S01]  /*d170*/  FADD.FTZ R180, R193, R0 ;  /* 0x00000000c1b47221 */ /* 0x010fe20000010000 */
[----:B------:R-:W-:Y:S01]  /*d180*/  F2FP.F16.F32.PACK_AB R172, R221, R193 ;  /* 0x000000c1ddac723e */ /* 0x000fe200000000ff */
        /* <DEDUP_REMOVED lines=22> */
[----:B----4-:R-:W-:Y:S01]  /*d2f0*/  FADD.FTZ R3, R155, R180 ;  /* 0x000000b49b037221 */ /* 0x010fe20000010000 */
[-C--:B------:R-:W-:Y:S01]  /*d300*/  FMUL.FTZ R99, R99, R182.reuse ;  /* 0x000000b663637220 */ /* 0x080fe20000410000 */
[-C--:B------:R-:W-:Y:S01]  /*d310*/  FMUL.FTZ R102, R102, R182.reuse ;  /* 0x000000b666667220 */ /* 0x080fe20000410000 */
[-C--:B------:R-:W-:Y:S01]  /*d320*/  FMUL.FTZ R103, R103, R182.reuse ;  /* 0x000000b667677220 */ /* 0x080fe20000410000 */
[C---:B------:R-:W-:Y:S01]  /*d330*/  FADD.FTZ R3, R174.reuse, R3 ;  /* 0x00000003ae037221 */ /* 0x040fe20000010000 */
[----:B------:R-:W-:Y:S01]  /*d340*/  F2FP.F16.F32.PACK_AB R174, R174, R155 ;  /* 0x0000009baeae723e */ /* 0x000fe200000000ff */
[----:B------:R-:W-:Y:S01]  /*d350*/  FMUL.FTZ R106, R106, R182 ;  /* 0x000000b66a6a7220 */ /* 0x000fe20000410000 */
[----:B------:R-:W4:Y:S01]  /*d360*/  MUFU.EX2 R169, R186 ;  /* 0x000000ba00a97308 */ /* 0x000f220000000800 */
[----:B---3--:R-:W-:Y:S01]  /*d370*/  FADD.FTZ R180, R190, R153 ;  /* 0x00000099beb47221 */ /* 0x008fe20000010000 */
[----:B------:R-:W-:Y:S01]  /*d380*/  F2FP.F16.F32.PACK_AB R155, R163, R222 ;  /* 0x000000dea39b723e */ /* 0x000fe200000000ff */
[----:B------:R-:W-:Y:S01]  /*d390*/  FMUL.FTZ R107, R107, R182 ;  /* 0x000000b66b6b7220 */ /* 0x000fe20000410000 */
[----:B------:R-:W-:Y:S01]  /*d3a0*/  F2FP.F16.F32.PACK_AB R153, R159, R196 ;  /* 0x000000c49f99723e */ /* 0x000fe200000000ff */
[-C--:B------:R-:W-:Y:S01]  /*d3b0*/  FMUL.FTZ R110, R110, R182.reuse ;  /* 0x000000b66e6e7220 */ /* 0x080fe20000410000 */
[----:B------:R-:W-:Y:S01]  /*d3c0*/  F2FP.F16.F32.PACK_AB R159, R224, R223 ;  /* 0x000000dfe09f723e */ /* 0x000fe200000000ff */
        /* <DEDUP_REMOVED lines=29> */
[----:B------:R-:W-:-:S04]  /*d5a0*/  FMUL.FTZ R151, R151, R182 ;  /* 0x000000b697977220 */ /* 0x000fc80000410000 */
[----:B------:R-:W0:Y:S01]  /*d5b0*/  MUFU.EX2 R176, R195 ;  /* 0x000000c300b07308 */ /* 0x000e220000000800 */
[----:B----4-:R-:W-:Y:S01]  /*d5c0*/  FADD.FTZ R180, R0, R157 ;  /* 0x0000009d00b47221 */ /* 0x010fe20000010000 */
[----:B------:R-:W-:Y:S02]  /*d5d0*/  F2FP.F16.F32.PACK_AB R157, R171, R167 ;  /* 0x000000a7ab9d723e */ /* 0x000fe400000000ff */
[----:B------:R-:W-:-:S04]  /*d5e0*/  F2FP.F16.F32.PACK_AB R167, R183, R190 ;  /* 0x000000beb7a7723e */ /* 0x000fc800000000ff */
[----:B------:R-:W4:Y:S01]  /*d5f0*/  MUFU.EX2 R198, R198 ;  /* 0x000000c600c67308 */ /* 0x000f220000000800 */
[----:B---3--:R-:W-:-:S07]  /*d600*/  FADD.FTZ R163, R173, R180 ;  /* 0x000000b4ada37221 */ /* 0x008fce0000010000 */
[----:B------:R-:W3:Y:S01]  /*d610*/  MUFU.EX2 R199, R199 ;  /* 0x000000c700c77308 */ /* 0x000ee20000000800 */
[C---:B0-----:R-:W-:Y:S01]  /*d620*/  FADD.FTZ R171, R176.reuse, R163 ;  /* 0x000000a3b0ab7221 */ /* 0x041fe20000010000 */
[----:B------:R-:W-:Y:S02]  /*d630*/  F2FP.F16.F32.PACK_AB R163, R227, R202 ;  /* 0x000000cae3a3723e */ /* 0x000fe400000000ff */
[----:B------:R-:W-:Y:S01]  /*d640*/  F2FP.F16.F32.PACK_AB R173, R176, R173 ;  /* 0x000000adb0ad723e */ /* 0x000fe200000000ff */
[----:B----4-:R-:W-:Y:S01]  /*d650*/  FADD.FTZ R180, R198, R171 ;  /* 0x000000abc6b47221 */ /* 0x010fe20000010000 */
[----:B------:R-:W-:-:S03]  /*d660*/  F2FP.F16.F32.PACK_AB R171, R0, R187 ;  /* 0x000000bb00ab723e */ /* 0x000fc600000000ff */
[C---:B---3--:R-:W-:Y:S01]  /*d670*/  FADD.FTZ R0, R199.reuse, R180 ;  /* 0x000000b4c7007221 */ /* 0x048fe20000010000 */
[----:B------:R-:W-:Y:S01]  /*d680*/  F2FP.F16.F32.PACK_AB R175, R199, R198 ;  /* 0x000000c6c7af723e */ /* 0x000fe200000000ff */
[----:B--2---:R-:W-:Y:S06]  /*d690*/  @!P0 BRA `(.L_x_3863) ;  /* 0x0000000000048947 */ /* 0x004fec0003800000 */
[----:B------:R-:W-:Y:S01]  /*d6a0*/  BPT.TRAP 0x1 ;  /* 0x000000040000795c */ /* 0x000fe20000300000 */
.L_x_3863:
[----:B------:R0:W2:Y:S01]  /*d6b0*/  SYNCS.PHASECHK.TRANS64.TRYWAIT P2, [R14+URZ+0x22850], R13 ;  /* 0x0228500d0e0075a7 */ /* 0x0000a2000804017f */
[----:B------:R-:W-:Y:S05]  /*d6c0*/  @!P0 BRA `(.L_x_3864) ;  /* 0x0000000000048947 */ /* 0x000fea0003800000 */
[----:B------:R-:W-:Y:S01]  /*d6d0*/  BPT.TRAP 0x1 ;  /* 0x000000040000795c */ /* 0x000fe20000300000 */
.L_x_3864:
[----:B------:R-:W-:Y:S04]  /*d6e0*/  BSSY B0, `(.L_x_3865) ;  /* 0x0000004000007945 */ /* 0x000fe80003800000 */
[----:B--2---:R-:W-:Y:S05]  /*d6f0*/  @P2 BRA `(.L_x_3866) ;  /* 0x0000000000082947 */ /* 0x004fea0003800000 */
[----:B------:R-:W2:Y:S02]  /*d700*/  SYNCS.PHASECHK.TRANS64.TRYWAIT P2, [R14+URZ+0x22850], R13 ;  /* 0x0228500d0e0075a7 */ /* 0x000ea4000804017f */
[----:B--2---:R-:W-:Y:S05]  /*d710*/  @!P2 BRA `(.L_x_3867) ;  /* 0x000000c40054a947 */ /* 0x004fea0003800000 */
.L_x_3866:
[----:B------:R-:W-:Y:S05]  /*d720*/  BSYNC B0 ;  /* 0x0000000000007941 */ /* 0x000fea0003800000 */
.L_x_3865:
[----:B------:R-:W3:Y:S01]  /*d730*/  S2R R176, SR_TID.X ;  /* 0x0000000000b07919 */ /* 0x000ee20000002100 */
[----:B------:R-:W-:Y:S05]  /*d740*/  WARPSYNC.ALL ;  /* 0x0000000000007948 */ /* 0x000fea0003800000 */
[----:B------:R-:W-:Y:S01]  /*d750*/  IMAD.MOV.U32 R181, RZ, RZ, 0xc00 ;  /* 0x00000c00ffb57424 */ /* 0x000fe200078e00ff */
[----:B------:R-:W-:Y:S01]  /*d760*/  ISETP.GT.AND P2, PT, R20, R15, PT ;  /* 0x0000000f1400720c */ /* 0x000fe20003f44270 */
[----:B012---:R-:W-:Y:S01]  /*d770*/  @!P1 VIADD R14, R14, 0x22860 ;  /* 0x000228600e0e9836 */ /* 0x007fe20000000000 */
[----:B------:R-:W-:Y:S01]  /*d780*/  MOV R202, R178 ;  /* 0x000000b200ca7202 */ /* 0x000fe20000000f00 */
[----:B------:R-:W-:-:S02]  /*d790*/  IMAD R180, R22, R181, UR37 ;  /* 0x0000002516b47e24 */ /* 0x000fc4000f8e02b5 */
[----:B------:R-:W-:Y:S01]  /*d7a0*/  IMAD.MOV.U32 R181, RZ, RZ, 0x40000040 ;  /* 0x40000040ffb57424 */ /* 0x000fe200078e00ff */
[----:B------:R-:W-:Y:S01]  /*d7b0*/  @!P1 PRMT R14, RZ, 0x654, R14 ;  /* 0x00000654ff0e9816 */ /* 0x000fe2000000000e */
[----:B------:R-:W-:Y:S01]  /*d7c0*/  VIADD R20, R20, 0xffffffff ;  /* 0xffffffff14147836 */ /* 0x000fe20000000000 */
[----:B------:R-:W-:Y:S01]  /*d7d0*/  R2UR UR6, R180 ;  /* 0x00000000b40672ca */ /* 0x000fe200000e0000 */
[----:B------:R-:W-:Y:S01]  /*d7e0*/  IMAD.MOV.U32 R221, RZ, RZ, R21 ;  /* 0x000000ffffdd7224 */ /* 0x000fe200078e0015 */
[----:B------:R-:W-:Y:S01]  /*d7f0*/  R2UR UR7, R181 ;  /* 0x00000000b50772ca */ /* 0x000fe200000e0000 */
[----:B------:R-:W-:Y:S01]  /*d800*/  IMAD.MOV.U32 R181, RZ, RZ, 0x40000040 ;  /* 0x40000040ffb57424 */ /* 0x000fe200078e00ff */
[----:B---3--:R-:W-:-:S05]  /*d810*/  SHF.R.U32.HI R176, RZ, 0x7, R176 ;  /* 0x00000007ffb07819 */ /* 0x008fca00000116b0 */
[----:B------:R-:W-:-:S05]  /*d820*/  VIADD R13, R176, 0x8 ;  /* 0x00000008b00d7836 */ /* 0x000fca0000000000 */
[----:B------:R1:W-:Y:S06]  /*d830*/  BAR.SYNC.DEFER_BLOCKING R13, 0x100 ;  /* 0x0004000d0000751d */ /* 0x0003ec0000010000 */
[----:B------:R-:W-:-:S06]  /*d840*/  WARPGROUP.ARRIVE ;  /* 0x00000000000079c5 */ /* 0x000fcc0000000000 */
[----:B------:R-:W-:Y:S03]  /*d850*/  HGMMA.64x256x16.F32 R24, R152, gdesc[UR4].tnspB, R24, gsb0 ;  /* 0x43e0000498187df0 */ /* 0x000fe60008000818 */
[----:B------:R-:W-:Y:S02]  /*d860*/  WARPGROUP.DEPBAR.LE gsb0, 0x0 ;  /* 0x00008000000079c5 */ /* 0x000fe40000010000 */
[----:B------:R-:W-:Y:S01]  /*d870*/  IMAD.MOV.U32 R153, RZ, RZ, 0x40000040 ;  /* 0x40000040ff997424 */ /* 0x000fe200078e00ff */
[----:B------:R-:W-:Y:S01]  /*d880*/  IADD3 R152, R180, 0x80, RZ ;  /* 0x00000080b4987810 */ /* 0x000fe20007ffe0ff */
[----:B------:R-:W-:-:S03]  /*d890*/  WARPGROUP.ARRIVE ;  /* 0x00000000000079c5 */ /* 0x000fc60000000000 */
[----:B------:R-:W-:Y:S01]  /*d8a0*/  R2UR UR6, R152 ;  /* 0x00000000980672ca */ /* 0x000fe200000e0000 */
[----:B------:R-:W-:Y:S01]  /*d8b0*/  VIADD R152, R180, 0x100 ;  /* 0x00000100b4987836 */ /* 0x000fe20000000000 */
[----:B------:R-:W-:Y:S01]  /*d8c0*/  R2UR UR7, R153 ;  /* 0x00000000990772ca */ /* 0x000fe200000e0000 */
[----:B------:R-:W-:-:S15]  /*d8d0*/  IMAD.MOV.U32 R153, RZ, RZ, 0x40000040 ;  /* 0x40000040ff997424 */ /* 0x000fde00078e00ff */
[----:B------:R-:W-:Y:S01]  /*d8e0*/  HGMMA.64x256x16.F32 R24, R156, gdesc[UR4].tnspB, R24, gsb0 ;  /* 0x43e000049c187df0 */ /* 0x000fe20008000818 */
[----:B------:R-:W-:Y:S02]  /*d8f0*/  R2UR UR6, R152 ;  /* 0x00000000980672ca */ /* 0x000fe400000e0000 */
[----:B------:R-:W-:Y:S01]  /*d900*/  R2UR UR7, R153 ;  /* 0x00000000990772ca */ /* 0x000fe200000e0000 */
[----:B------:R-:W-:Y:S01]  /*d910*/  IMAD.MOV.U32 R153, RZ, RZ, 0x40000040 ;  /* 0x40000040ff997424 */ /* 0x000fe200078e00ff */
[----:B------:R-:W-:Y:S01]  /*d920*/  IADD3 R152, R180, 0x180, RZ ;  /* 0x00000180b4987810 */ /* 0x000fe20007ffe0ff */
[----:B------:R-:W-:Y:S02]  /*d930*/  WARPGROUP.DEPBAR.LE gsb0, 0x0 ;  /* 0x00008000000079c5 */ /* 0x000fe40000010000 */
[----:B------:R-:W-:-:S15]  /*d940*/  WARPGROUP.ARRIVE ;  /* 0x00000000000079c5 */ /* 0x000fde0000000000 */
[----:B------:R-:W-:-:S05]  /*d950*/  NOP ;  /* 0x0000000000007918 */ /* 0x000fca0000000000 */
[----:B------:R-:W-:Y:S01]  /*d960*/  HGMMA.64x256x16.F32 R24, R160, gdesc[UR4].tnspB, R24, gsb0 ;  /* 0x43e00004a0187df0 */ /* 0x000fe20008000818 */
[----:B------:R-:W-:Y:S01]  /*d970*/  R2UR UR6, R152 ;  /* 0x00000000980672ca */ /* 0x000fe200000e0000 */
[C---:B------:R-:W-:Y:S01]  /*d980*/  VIADD R152, R180.reuse, 0x200 ;  /* 0x00000200b4987836 */ /* 0x040fe20000000000 */
[----:B------:R-:W-:Y:S01]  /*d990*/  R2UR UR7, R153 ;  /* 0x00000000990772ca */ /* 0x000fe200000e0000 */
[----:B------:R-:W-:Y:S01]  /*d9a0*/  IMAD.MOV.U32 R153, RZ, RZ, 0x40000040 ;  /* 0x40000040ff997424 */ /* 0x000fe200078e00ff */
[----:B------:R-:W-:Y:S01]  /*d9b0*/  IADD3 R180, R180, 0x280, RZ ;  /* 0x00000280b4b47810 */ /* 0x000fe20007ffe0ff */
        /* <DEDUP_REMOVED lines=19> */
.L_x_3858:
[----:B------:R-:W-:-:S13]  /*daf0*/  ISETP.GE.AND P2, PT, R20, RZ, PT ;  /* 0x000000ff1400720c */ /* 0x000fda0003f46270 */
[----:B------:R-:W-:Y:S05]  /*db00*/  @!P2 BRA `(.L_x_3869) ;  /* 0x000000240034a947 */ /* 0x000fea0003800000 */
[----:B------:R-:W-:Y:S02]  /*db10*/  IMAD.MOV.U32 R214, RZ, RZ, R178 ;  /* 0x000000ffffd67224 */ /* 0x000fe400078e00b2 */
[----:B------:R-:W-:-:S07]  /*db20*/  IMAD.MOV.U32 R15, RZ, RZ, R21 ;  /* 0x000000ffff0f7224 */ /* 0x000fce00078e0015 */
.L_x_3879:
[----:B------:R-:W-:Y:S01]  /*db30*/  IADD3 R22, R22, 0x1, RZ ;  /* 0x0000000116167810 */ /* 0x000fe20007ffe0ff */
[----:B------:R-:W-:Y:S05]  /*db40*/  YIELD ;  /* 0x0000000000007946 */ /* 0x000fea0003800000 */
[----:B------:R-:W-:-:S04]  /*db50*/  ISETP.NE.AND P2, PT, R22, 0x2, PT ;  /* 0x000000021600780c */ /* 0x000fc80003f45270 */
[----:B-1----:R-:W-:Y:S02]  /*db60*/  SEL R14, RZ, 0x1, P2 ;  /* 0x00000001ff0e7807 */ /* 0x002fe40001000000 */
[----:B------:R-:W-:Y:S02]  /*db70*/  SEL R22, R22, RZ, P2 ;  /* 0x000000ff16167207 */ /* 0x000fe40001000000 */
[----:B------:R-:W-:Y:S01]  /*db80*/  LOP3.LUT R23, R23, R14, RZ, 0x3c, !PT ;  /* 0x0000000e17177212 */ /* 0x000fe200078e3cff */
[----:B--2---:R-:W-:Y:S06]  /*db90*/  @!P0 BRA `(.L_x_3870) ;  /* 0x0000000000048947 */ /* 0x004fec0003800000 */
[----:B------:R-:W-:Y:S01]  /*dba0*/  BPT.TRAP 0x1 ;  /* 0x000000040000795c */ /* 0x000fe20000300000 */
.L_x_3870:
[----:B0-----:R-:W-:Y:S01]  /*dbb0*/  IMAD R13, R22, 0x8, R18 ;  /* 0x00000008160d7824 */ /* 0x001fe200078e0212 */
[----:B------:R-:W-:-:S04]  /*dbc0*/  SHF.L.U32 R14, R23, 0x1f, RZ ;  /* 0x0000001f170e7819 */ /* 0x000fc800000006ff */
[----:B------:R0:W1:Y:S01]  /*dbd0*/  SYNCS.PHASECHK.TRANS64.TRYWAIT P2, [R13+URZ+0x22830], R14 ;  /* 0x0228300e0d0075a7 */ /* 0x000062000804017f */
[----:B------:R-:W-:Y:S05]  /*dbe0*/  @!P0 BRA `(.L_x_3871) ;  /* 0x0000000000048947 */ /* 0x000fea0003800000 */
[----:B------:R-:W-:Y:S01]  /*dbf0*/  BPT.TRAP 0x1 ;  /* 0x000000040000795c */ /* 0x000fe20000300000 */
.L_x_3871:
[----:B------:R-:W-:Y:S02]  /*dc00*/  IMAD R200, R22, 0x300, R12 ;  /* 0x0000030016c87824 */ /* 0x000fe400078e020c */
[----:B------:R-:W-:Y:S01]  /*dc10*/  IMAD.MOV.U32 R201, RZ, RZ, 0x40000040 ;  /* 0x40000040ffc97424 */ /* 0x000fe200078e00ff */
[----:B-1----:R-:W-:Y:S06]  /*dc20*/  @P2 BRA `(.L_x_3872) ;  /* 0x0000000000082947 */ /* 0x002fec0003800000 */
[----:B------:R-:W1:Y:S02]  /*dc30*/  SYNCS.PHASECHK.TRANS64.TRYWAIT P2, [R13+URZ+0x22830], R14 ;  /* 0x0228300e0d0075a7 */ /* 0x000e64000804017f */
[----:B-1----:R-:W-:Y:S05]  /*dc40*/  @!P2 BRA `(.L_x_3873) ;  /* 0x000000c0001ca947 */ /* 0x002fea0003800000 */
.L_x_3872:
        /* <DEDUP_REMOVED lines=18> */
[----:B--2---:R-:W-:Y:S01]  /*dd70*/  SHF.R.U32.HI R223, RZ, 0x7, R222 ;  /* 0x00000007ffdf7819 */ /* 0x004fe200000116de */
        /* <DEDUP_REMOVED lines=62> */
[----:B------:R-:W-:-:S02]  /*e160*/  IMAD.U32 R177, RZ, RZ, UR46 ;  /* 0x0000002effb17e24 */ /* 0x000fc4000f8e00ff */
        /* <DEDUP_REMOVED lines=14> */
[----:B------:R-:W-:-:S03]  /*e250*/  FMUL.FTZ R199, R199, UR48 ;  /* 0x00000030c7c77c20 */ /* 0x000fc60008410000 */
        /* <DEDUP_REMOVED lines=40> */
[----:B------:R-:W5:Y:S08]  /*e4e0*/  MUFU.TANH R158, R158 ;  /* 0x0000009e009e7308 */ /* 0x000f700000002400 */
[----:B------:R-:W0:Y:S08]  /*e4f0*/  MUFU.TANH R159, R159 ;  /* 0x0000009f009f7308 */ /* 0x000e300000002400 */
[----:B------:R-:W1:Y:S01]  /*e500*/  MUFU.TANH R161, R161 ;  /* 0x000000a100a17308 */ /* 0x000e620000002400 */
[----:B----4-:R-:W-:-:S07]  /*e510*/  FMNMX.FTZ R178, R21, R178, !PT ;  /* 0x000000b215b27209 */ /* 0x010fce0007810000 */
[----:B------:R-:W4:Y:S01]  /*e520*/  MUFU.TANH R162, R162 ;  /* 0x000000a200a27308 */ /* 0x000f220000002400 */
[----:B------:R-:W2:Y:S07]  /*e530*/  SHFL.BFLY PT, R21, R178, 0x1, 0x1f ;  /* 0x0c201f00b2157f89 */ /* 0x000eae00000e0000 */
[----:B------:R-:W4:Y:S08]  /*e540*/  MUFU.TANH R164, R164 ;  /* 0x000000a400a47308 */ /* 0x000f300000002400 */
[----:B------:R-:W4:Y:S08]  /*e550*/  MUFU.TANH R166, R166 ;  /* 0x000000a600a67308 */ /* 0x000f300000002400 */
[----:B------:R-:W4:Y:S01]  /*e560*/  MUFU.TANH R169, R169 ;  /* 0x000000a900a97308 */ /* 0x000f220000002400 */
[----:B--2---:R-:W-:-:S05]  /*e570*/  FMNMX.FTZ R21, R178, R21, !PT ;  /* 0x00000015b2157209 */ /* 0x004fca0007810000 */
[C---:B------:R-:W-:Y:S02]  /*e580*/  FADD.FTZ R178, -R21.reuse, R15 ;  /* 0x0000000f15b27221 */ /* 0x040fe40000010100 */
[----:B------:R-:W2:Y:S01]  /*e590*/  MUFU.TANH R170, R170 ;  /* 0x000000aa00aa7308 */ /* 0x000ea20000002400 */
[-C--:B------:R-:W-:Y:S01]  /*e5a0*/  FMUL.FTZ R216, R21, R177.reuse ;  /* 0x000000b115d87220 */ /* 0x080fe20000410000 */
[-C--:B------:R-:W-:Y:S01]  /*e5b0*/  FMUL.FTZ R15, R178, R177.reuse ;  /* 0x000000b1b20f7220 */ /* 0x080fe20000410000 */
[----:B------:R-:W-:Y:S02]  /*e5c0*/  FMNMX.FTZ R178, R154, R214, !PT ;  /* 0x000000d69ab27209 */ /* 0x000fe40007810000 */
[-CC-:B------:R-:W-:Y:S01]  /*e5d0*/  FFMA.FTZ R203, R196, R177.reuse, -R216.reuse ;  /* 0x000000b1c4cb7223 */ /* 0x180fe200000108d8 */
[-CC-:B------:R-:W-:Y:S01]  /*e5e0*/  FFMA.FTZ R152, R152, R177.reuse, -R216.reuse ;  /* 0x000000b198987223 */ /* 0x180fe200000108d8 */
[-CC-:B------:R-:W-:Y:S01]  /*e5f0*/  FFMA.FTZ R153, R153, R177.reuse, -R216.reuse ;  /* 0x000000b199997223 */ /* 0x180fe200000108d8 */
[----:B---3--:R-:W-:Y:S01]  /*e600*/  FMNMX.FTZ R179, R155, R178, !PT ;  /* 0x000000b29bb37209 */ /* 0x008fe20007810000 */
[----:B------:R-:W3:Y:S01]  /*e610*/  MUFU.TANH R171, R171 ;  /* 0x000000ab00ab7308 */ /* 0x000ee20000002400 */
[-CC-:B------:R-:W-:Y:S01]  /*e620*/  FFMA.FTZ R156, R156, R177.reuse, -R216.reuse ;  /* 0x000000b19c9c7223 */ /* 0x180fe200000108d8 */
[--C-:B------:R-:W-:Y:S01]  /*e630*/  FFMA.FTZ R157, R157, R177, -R216.reuse ;  /* 0x000000b19d9d7223 */ /* 0x100fe200000108d8 */
[----:B-----5:R-:W-:Y:S01]  /*e640*/  FMNMX.FTZ R178, R158, R179, !PT ;  /* 0x000000b39eb27209 */ /* 0x020fe20007810000 */
[-CC-:B------:R-:W-:Y:S01]  /*e650*/  FFMA.FTZ R160, R160, R177.reuse, -R216.reuse ;  /* 0x000000b1a0a07223 */ /* 0x180fe200000108d8 */
[-CC-:B------:R-:W-:Y:S01]  /*e660*/  FFMA.FTZ R200, R200, R177.reuse, -R216.reuse ;  /* 0x000000b1c8c87223 */ /* 0x180fe200000108d8 */
[-CC-:B------:R-:W-:Y:S01]  /*e670*/  FFMA.FTZ R163, R163, R177.reuse, -R216.reuse ;  /* 0x000000b1a3a37223 */ /* 0x180fe200000108d8 */
[----:B0-----:R-:W-:Y:S01]  /*e680*/  FMNMX.FTZ R178, R159, R178, !PT ;  /* 0x000000b29fb27209 */ /* 0x001fe20007810000 */
[----:B------:R-:W0:Y:S01]  /*e690*/  MUFU.TANH R175, R175 ;  /* 0x000000af00af7308 */ /* 0x000e220000002400 */
[-CC-:B------:R-:W-:Y:S01]  /*e6a0*/  FFMA.FTZ R165, R165, R177.reuse, -R216.reuse ;  /* 0x000000b1a5a57223 */ /* 0x180fe200000108d8 */
[-CC-:B------:R-:W-:Y:S01]  /*e6b0*/  FFMA.FTZ R167, R167, R177.reuse, -R216.reuse ;  /* 0x000000b1a7a77223 */ /* 0x180fe200000108d8 */
[----:B-1----:R-:W-:Y:S01]  /*e6c0*/  FMNMX.FTZ R179, R161, R178, !PT ;  /* 0x000000b2a1b37209 */ /* 0x002fe20007810000 */
[-CC-:B------:R-:W-:Y:S01]  /*e6d0*/  FFMA.FTZ R168, R168, R177.reuse, -R216.reuse ;  /* 0x000000b1a8a87223 */ /* 0x180fe200000108d8 */
[-CC-:B------:R-:W-:Y:S01]  /*e6e0*/  FFMA.FTZ R172, R172, R177.reuse, -R216.reuse ;  /* 0x000000b1acac7223 */ /* 0x180fe200000108d8 */
[--C-:B------:R-:W-:Y:S01]  /*e6f0*/  FFMA.FTZ R173, R173, R177, -R216.reuse ;  /* 0x000000b1adad7223 */ /* 0x100fe200000108d8 */
[----:B----4-:R-:W-:Y:S01]  /*e700*/  FMNMX.FTZ R179, R162, R179, !PT ;  /* 0x000000b3a2b37209 */ /* 0x010fe20007810000 */
[----:B------:R-:W1:Y:S01]  /*e710*/  MUFU.TANH R197, R197 ;  /* 0x000000c500c57308 */ /* 0x000e620000002400 */
        /* <DEDUP_REMOVED lines=9> */
[-CC-:B------:R-:W-:Y:S01]  /*e7b0*/  FFMA.FTZ R188, R188, R177.reuse, -R216.reuse ;  /* 0x000000b1bcbc7223 */ /* 0x180fe200000108d8 */
[----:B------:R-:W-:Y:S01]  /*e7c0*/  FMNMX.FTZ R179, R169, R178, !PT ;  /* 0x000000b2a9b37209 */ /* 0x000fe20007810000 */
[-CC-:B------:R-:W-:Y:S01]  /*e7d0*/  FFMA.FTZ R189, R189, R177.reuse, -R216.reuse ;  /* 0x000000b1bdbd7223 */ /* 0x180fe200000108d8 */
[-CC-:B------:R-:W-:Y:S01]  /*e7e0*/  FFMA.FTZ R192, R192, R177.reuse, -R216.reuse ;  /* 0x000000b1c0c07223 */ /* 0x180fe200000108d8 */
[--C-:B------:R-:W-:Y:S01]  /*e7f0*/  FFMA.FTZ R201, R201, R177, -R216.reuse ;  /* 0x000000b1c9c97223 */ /* 0x100fe200000108d8 */
[----:B--2---:R-:W-:Y:S01]  /*e800*/  FMNMX.FTZ R178, R170, R179, !PT ;  /* 0x000000b3aab27209 */ /* 0x004fe20007810000 */
[----:B------:R-:W2:Y:S01]  /*e810*/  MUFU.TANH R182, R182 ;  /* 0x000000b600b67308 */ /* 0x000ea20000002400 */
[----:B------:R-:W-:-:S02]  /*e820*/  FFMA.FTZ R193, R193, R177, -R216 ;  /* 0x000000b1c1c17223 */ /* 0x000fc400000108d8 */
[----:B---3--:R-:W-:-:S04]  /*e830*/  FMNMX.FTZ R178, R171, R178, !PT ;  /* 0x000000b2abb27209 */ /* 0x008fc80007810000 */
[----:B0-----:R-:W-:Y:S01]  /*e840*/  FMNMX.FTZ R178, R175, R178, !PT ;  /* 0x000000b2afb27209 */ /* 0x001fe20007810000 */
[----:B------:R-:W0:Y:S03]  /*e850*/  MUFU.TANH R183, R183 ;  /* 0x000000b700b77308 */ /* 0x000e260000002400 */
[----:B-1----:R-:W-:-:S04]  /*e860*/  FMNMX.FTZ R179, R197, R178, !PT ;  /* 0x000000b2c5b37209 */ /* 0x002fc80007810000 */
[----:B----4-:R-:W-:Y:S01]  /*e870*/  FMNMX.FTZ R179, R202, R179, !PT ;  /* 0x000000b3cab37209 */ /* 0x010fe20007810000 */
[----:B------:R-:W1:Y:S03]  /*e880*/  MUFU.TANH R186, R186 ;  /* 0x000000ba00ba7308 */ /* 0x000e660000002400 */
[----:B--2---:R-:W-:-:S05]  /*e890*/  FMNMX.FTZ R178, R182, R179, !PT ;  /* 0x000000b3b6b27209 */ /* 0x004fca0007810000 */
        /* <DEDUP_REMOVED lines=15> */
[----:B-1----:R-:W-:-:S07]  /*e990*/  FMNMX.FTZ R178, R198, R179, !PT ;  /* 0x000000b3c6b27209 */ /* 0x002fce0007810000 */
        /* <DEDUP_REMOVED lines=54> */
[----:B0-----:R-:W-:Y:S01]  /*ed00*/  FMNMX.FTZ R178, R179, R178, !PT ;  /* 0x000000b2b3b27209 */ /* 0x001fe20007810000 */
[-C--:B------:R-:W-:Y:S01]  /*ed10*/  FMUL.FTZ R108, R108, R15.reuse ;  /* 0x0000000f6c6c7220 */ /* 0x080fe20000410000 */
[----:B------:R-:W-:Y:S01]  /*ed20*/  IADD3 R179, -R223, 0xb, RZ ;  /* 0x0000000bdfb37810 */ /* 0x000fe20007ffe1ff */
[-C--:B------:R-:W-:Y:S01]  /*ed30*/  FMUL.FTZ R109, R109, R15.reuse ;  /* 0x0000000f6d6d7220 */ /* 0x080fe20000410000 */
[----:B------:R-:W-:Y:S01]  /*ed40*/  FMUL.FTZ R112, R112, R15 ;  /* 0x0000000f70707220 */ /* 0x000fe20000410000 */
[C---:B------:R-:W-:Y:S01]  /*ed50*/  FADD.FTZ R196, -R178.reuse, R214 ;  /* 0x000000d6b2c47221 */ /* 0x040fe20000010100 */
[----:B------:R-:W-:Y:S01]  /*ed60*/  FMUL.FTZ R224, R178, R177 ;  /* 0x000000b1b2e07220 */ /* 0x000fe20000410000 */
[----:B------:R-:W-:Y:S01]  /*ed70*/  MUFU.EX2 R167, R167 ;  /* 0x000000a700a77308 */ /* 0x000fe20000000800 */
[----:B------:R-:W-:Y:S01]  /*ed80*/  FMUL.FTZ R113, R113, R15 ;  /* 0x0000000f71717220 */ /* 0x000fe20000410000 */
[-C--:B------:R-:W-:Y:S01]  /*ed90*/  FMUL.FTZ R196, R196, R177.reuse ;  /* 0x000000b1c4c47220 */ /* 0x080fe20000410000 */
[-CC-:B------:R-:W-:Y:S01]  /*eda0*/  FFMA.FTZ R214, R154, R177.reuse, -R224.reuse ;  /* 0x000000b19ad67223 */ /* 0x180fe200000108e0 */
[-CC-:B------:R-:W-:Y:S01]  /*edb0*/  FFMA.FTZ R155, R155, R177.reuse, -R224.reuse ;  /* 0x000000b19b9b7223 */ /* 0x180fe200000108e0 */
[-CC-:B------:R-:W-:Y:S01]  /*edc0*/  FFMA.FTZ R215, R158, R177.reuse, -R224.reuse ;  /* 0x000000b19ed77223 */ /* 0x180fe200000108e0 */
[-CC-:B------:R-:W-:Y:S01]  /*edd0*/  FFMA.FTZ R159, R159, R177.reuse, -R224.reuse ;  /* 0x000000b19f9f7223 */ /* 0x180fe200000108e0 */
[----:B------:R-:W-:Y:S01]  /*ede0*/  @!P1 VIADD R154, R13, 0x22840 ;  /* 0x000228400d9a9836 */ /* 0x000fe20000000000 */
[----:B------:R-:W-:Y:S01]  /*edf0*/  MUFU.EX2 R196, R196 ;  /* 0x000000c400c47308 */ /* 0x000fe20000000800 */
[-CC-:B------:R-:W-:Y:S01]  /*ee00*/  FFMA.FTZ R161, R161, R177.reuse, -R224.reuse ;  /* 0x000000b1a1a17223 */ /* 0x180fe200000108e0 */
[-CC-:B------:R-:W-:Y:S01]  /*ee10*/  FFMA.FTZ R216, R162, R177.reuse, -R224.reuse ;  /* 0x000000b1a2d87223 */ /* 0x180fe200000108e0 */
[-C--:B------:R-:W-:Y:S01]  /*ee20*/  FFMA.FTZ R217, R164, R177.reuse, -R224 ;  /* 0x000000b1a4d97223 */ /* 0x080fe200000108e0 */
[----:B------:R-:W-:Y:S01]  /*ee30*/  @!P1 PRMT R154, RZ, 0x654, R154 ;  /* 0x00000654ff9a9816 */ /* 0x000fe2000000009a */
[----:B------:R0:W-:Y:S06]  /*ee40*/  BAR.ARV R179, 0x100 ;  /* 0x000400b30000751d */ /* 0x0001ec0000002000 */
[----:B------:R-:W2:Y:S01]  /*ee50*/  MUFU.EX2 R214, R214 ;  /* 0x000000d600d67308 */ /* 0x000ea20000000800 */
[----:B------:R1:W-:Y:S01]  /*ee60*/  @!P1 SYNCS.ARRIVE.TRANS64.RED.A1T0 RZ, [R154+URZ], RZ ;  /* 0x000000ff9aff99a7 */ /* 0x0003e2000810043f */
[-CC-:B------:R-:W-:Y:S01]  /*ee70*/  FFMA.FTZ R221, R166, R177.reuse, -R224.reuse ;  /* 0x000000b1a6dd7223 */ /* 0x180fe200000108e0 */
[-CC-:B------:R-:W-:Y:S01]  /*ee80*/  FFMA.FTZ R169, R169, R177.reuse, -R224.reuse ;  /* 0x000000b1a9a97223 */ /* 0x180fe200000108e0 */
[-CC-:B------:R-:W-:Y:S01]  /*ee90*/  FFMA.FTZ R222, R170, R177.reuse, -R224.reuse ;  /* 0x000000b1aade7223 */ /* 0x180fe200000108e0 */
[-CC-:B------:R-:W-:Y:S01]  /*eea0*/  FFMA.FTZ R171, R171, R177.reuse, -R224.reuse ;  /* 0x000000b1abab7223 */ /* 0x180fe200000108e0 */
[-CC-:B------:R-:W-:Y:S01]  /*eeb0*/  FFMA.FTZ R175, R175, R177.reuse, -R224.reuse ;  /* 0x000000b1afaf7223 */ /* 0x180fe200000108e0 */
[----:B------:R-:W-:Y:S01]  /*eec0*/  FFMA.FTZ R197, R197, R177, -R224 ;  /* 0x000000b1c5c57223 */ /* 0x000fe200000108e0 */
[----:B------:R-:W4:Y:S01]  /*eed0*/  MUFU.EX2 R155, R155 ;  /* 0x0000009b009b7308 */ /* 0x000f220000000800 */
[----:B-1----:R-:W-:Y:S01]  /*eee0*/  FFMA.FTZ R154, R15, R3, R152 ;  /* 0x000000030f9a7223 */ /* 0x002fe20000010098 */
[----:B---3--:R-:W-:Y:S01]  /*eef0*/  F2FP.F16.F32.PACK_AB R152, R153, R152 ;  /* 0x000000989998723e */ /* 0x008fe200000000ff */
[-C--:B------:R-:W-:Y:S01]  /*ef00*/  FMUL.FTZ R116, R116, R15.reuse ;  /* 0x0000000f74747220 */ /* 0x080fe20000410000 */
[-C--:B------:R-:W-:Y:S01]  /*ef10*/  FMUL.FTZ R117, R117, R15.reuse ;  /* 0x0000000f75757220 */ /* 0x080fe20000410000 */
[----:B------:R-:W-:Y:S01]  /*ef20*/  FADD.FTZ R3, R153, R154 ;  /* 0x0000009a99037221 */ /* 0x000fe20000010000 */
[-C--:B------:R-:W-:Y:S01]  /*ef30*/  FMUL.FTZ R120, R120, R15.reuse ;  /* 0x0000000f78787220 */ /* 0x080fe20000410000 */
[-C--:B------:R-:W-:Y:S01]  /*ef40*/  FMUL.FTZ R121, R121, R15.reuse ;  /* 0x0000000f79797220 */ /* 0x080fe20000410000 */
[----:B------:R-:W1:Y:S01]  /*ef50*/  MUFU.EX2 R215, R215 ;  /* 0x000000d700d77308 */ /* 0x000e620000000800 */
[----:B--2---:R-:W-:Y:S01]  /*ef60*/  FFMA.FTZ R0, R196, R0, R214 ;  /* 0x00000000c4007223 */ /* 0x004fe200000100d6 */
[----:B------:R-:W-:Y:S01]  /*ef70*/  FADD.FTZ R154, R156, R3 ;  /* 0x000000039c9a7221 */ /* 0x000fe20000010000 */
[-C--:B------:R-:W-:Y:S01]  /*ef80*/  FMUL.FTZ R124, R124, R15.reuse ;  /* 0x0000000f7c7c7220 */ /* 0x080fe20000410000 */
[-C--:B------:R-:W-:Y:S01]  /*ef90*/  FMUL.FTZ R125, R125, R15.reuse ;  /* 0x0000000f7d7d7220 */ /* 0x080fe20000410000 */
[-C--:B------:R-:W-:Y:S01]  /*efa0*/  FMUL.FTZ R128, R128, R15.reuse ;  /* 0x0000000f80807220 */ /* 0x080fe20000410000 */
[C---:B------:R-:W-:Y:S01]  /*efb0*/  FADD.FTZ R3, R157.reuse, R154 ;  /* 0x0000009a9d037221 */ /* 0x040fe20000010000 */
[----:B------:R-:W-:Y:S01]  /*efc0*/  F2FP.F16.F32.PACK_AB R154, R157, R156 ;  /* 0x0000009c9d9a723e */ /* 0x000fe200000000ff */
[----:B------:R-:W2:Y:S01]  /*efd0*/  MUFU.EX2 R159, R159 ;  /* 0x0000009f009f7308 */ /* 0x000ea20000000800 */
[----:B----4-:R-:W-:Y:S01]  /*efe0*/  FADD.FTZ R0, R155, R0 ;  /* 0x000000009b007221 */ /* 0x010fe20000010000 */
[----:B------:R-:W-:Y:S01]  /*eff0*/  FADD.FTZ R3, R160, R3 ;  /* 0x00000003a0037221 */ /* 0x000fe20000010000 */
[-C--:B------:R-:W-:Y:S01]  /*f000*/  FMUL.FTZ R129, R129, R15.reuse ;  /* 0x0000000f81817220 */ /* 0x080fe20000410000 */
[-C--:B------:R-:W-:Y:S01]  /*f010*/  FMUL.FTZ R132, R132, R15.reuse ;  /* 0x0000000f84847220 */ /* 0x080fe20000410000 */
[-C--:B------:R-:W-:Y:S01]  /*f020*/  FMUL.FTZ R133, R133, R15.reuse ;  /* 0x0000000f85857220 */ /* 0x080fe20000410000 */
[----:B------:R-:W-:Y:S01]  /*f030*/  FADD.FTZ R156, R200, R3 ;  /* 0x00000003c89c7221 */ /* 0x000fe20000010000 */
[-C--:B------:R-:W-:Y:S01]  /*f040*/  FMUL.FTZ R136, R136, R15.reuse ;  /* 0x0000000f88887220 */ /* 0x080fe20000410000 */
[----:B------:R-:W3:Y:S01]  /*f050*/  MUFU.EX2 R161, R161 ;  /* 0x000000a100a17308 */ /* 0x000ee20000000800 */
[----:B-1----:R-:W-:Y:S01]  /*f060*/  FADD.FTZ R0, R215, R0 ;  /* 0x00000000d7007221 */ /* 0x002fe20000010000 */
[----:B------:R-:W-:Y:S01]  /*f070*/  FADD.FTZ R164, R163, R156 ;  /* 0x0000009ca3a47221 */ /* 0x000fe20000010000 */
[-C--:B------:R-:W-:Y:S01]  /*f080*/  FMUL.FTZ R137, R137, R15.reuse ;  /* 0x0000000f89897220 */ /* 0x080fe20000410000 */
[-C--:B------:R-:W-:Y:S01]  /*f090*/  FMUL.FTZ R140, R140, R15.reuse ;  /* 0x0000000f8c8c7220 */ /* 0x080fe20000410000 */
[-C--:B------:R-:W-:Y:S01]  /*f0a0*/  FMUL.FTZ R141, R141, R15.reuse ;  /* 0x0000000f8d8d7220 */ /* 0x080fe20000410000 */
[----:B------:R-:W-:Y:S01]  /*f0b0*/  FADD.FTZ R164, R165, R164 ;  /* 0x000000a4a5a47221 */ /* 0x000fe20000010000 */
[-C--:B------:R-:W-:Y:S01]  /*f0c0*/  FMUL.FTZ R144, R144, R15.reuse ;  /* 0x0000000f90907220 */ /* 0x080fe20000410000 */
[----:B------:R-:W1:Y:S01]  /*f0d0*/  MUFU.EX2 R216, R216 ;  /* 0x000000d800d87308 */ /* 0x000e620000000800 */
[----:B--2---:R-:W-:Y:S01]  /*f0e0*/  FADD.FTZ R0, R159, R0 ;  /* 0x000000009f007221 */ /* 0x004fe20000010000 */
[-C--:B------:R-:W-:Y:S01]  /*f0f0*/  FMUL.FTZ R145, R145, R15.reuse ;  /* 0x0000000f91917220 */ /* 0x080fe20000410000 */
[-C--:B------:R-:W-:Y:S01]  /*f100*/  FMUL.FTZ R148, R148, R15.reuse ;  /* 0x0000000f94947220 */ /* 0x080fe20000410000 */
[----:B------:R-:W-:Y:S01]  /*f110*/  FMUL.FTZ R149, R149, R15 ;  /* 0x0000000f95957220 */ /* 0x000fe20000410000 */
[-C--:B------:R-:W-:Y:S01]  /*f120*/  FFMA.FTZ R202, R202, R177.reuse, -R224 ;  /* 0x000000b1caca7223 */ /* 0x080fe200000108e0 */
[----:B------:R-:W-:Y:S01]  /*f130*/  FADD.FTZ R3, R167, R164 ;  /* 0x000000a4a7037221 */ /* 0x000fe20000010000 */
[-C--:B------:R-:W-:Y:S01]  /*f140*/  FFMA.FTZ R162, R182, R177.reuse, -R224 ;  /* 0x000000b1b6a27223 */ /* 0x080fe200000108e0 */
[----:B------:R-:W2:Y:S01]  /*f150*/  MUFU.EX2 R217, R217 ;  /* 0x000000d900d97308 */ /* 0x000ea20000000800 */
[----:B---3--:R-:W-:Y:S01]  /*f160*/  FADD.FTZ R153, R161, R0 ;  /* 0x00000000a1997221 */ /* 0x008fe20000010000 */
[-CC-:B------:R-:W-:Y:S01]  /*f170*/  FFMA.FTZ R158, R183, R177.reuse, -R224.reuse ;  /* 0x000000b1b79e7223 */ /* 0x180fe200000108e0 */
[-CC-:B------:R-:W-:Y:S01]  /*f180*/  FFMA.FTZ R186, R186, R177.reuse, -R224.reuse ;  /* 0x000000b1baba7223 */ /* 0x180fe200000108e0 */
[-CC-:B------:R-:W-:Y:S01]  /*f190*/  FFMA.FTZ R187, R187, R177.reuse, -R224.reuse ;  /* 0x000000b1bbbb7223 */ /* 0x180fe200000108e0 */
[-CC-:B------:R-:W-:Y:S01]  /*f1a0*/  FFMA.FTZ R190, R190, R177.reuse, -R224.reuse ;  /* 0x000000b1bebe7223 */ /* 0x180fe200000108e0 */
[-CC-:B------:R-:W-:Y:S01]  /*f1b0*/  FFMA.FTZ R191, R191, R177.reuse, -R224.reuse ;  /* 0x000000b1bfbf7223 */ /* 0x180fe200000108e0 */
[-CC-:B------:R-:W-:Y:S01]  /*f1c0*/  FFMA.FTZ R194, R194, R177.reuse, -R224.reuse ;  /* 0x000000b1c2c27223 */ /* 0x180fe200000108e0 */
[----:B------:R-:W3:Y:S01]  /*f1d0*/  MUFU.EX2 R221, R221 ;  /* 0x000000dd00dd7308 */ /* 0x000ee20000000800 */
[----:B-1----:R-:W-:Y:S01]  /*f1e0*/  FADD.FTZ R0, R216, R153 ;  /* 0x00000099d8007221 */ /* 0x002fe20000010000 */
[----:B------:R-:W-:Y:S01]  /*f1f0*/  F2FP.F16.F32.PACK_AB R156, R200, R160 ;  /* 0x000000a0c89c723e */ /* 0x000fe200000000ff */
[-CC-:B------:R-:W-:Y:S01]  /*f200*/  FFMA.FTZ R195, R195, R177.reuse, -R224.reuse ;  /* 0x000000b1c3c37223 */ /* 0x180fe200000108e0 */
[-CC-:B------:R-:W-:Y:S01]  /*f210*/  FFMA.FTZ R198, R198, R177.reuse, -R224.reuse ;  /* 0x000000b1c6c67223 */ /* 0x180fe200000108e0 */
[----:B------:R-:W-:Y:S01]  /*f220*/  FFMA.FTZ R199, R199, R177, -R224 ;  /* 0x000000b1c7c77223 */ /* 0x000fe200000108e0 */
[----:B------:R-:W-:Y:S01]  /*f230*/  F2FP.F16.F32.PACK_AB R157, R216, R161 ;  /* 0x000000a1d89d723e */ /* 0x000fe200000000ff */
        /* <DEDUP_REMOVED lines=87> */
[----:B------:R-:W-:-:S02]  /*f7b0*/  FMUL.FTZ R151, R151, R196 ;  /* 0x000000c497977220 */ /* 0x000fc40000410000 */
[----:B------:R-:W3:Y:S01]  /*f7c0*/  MUFU.EX2 R180, R180 ;  /* 0x000000b400b47308 */ /* 0x000ee20000000800 */
[C---:B-1----:R-:W-:Y:S01]  /*f7d0*/  FADD.FTZ R3, R176.reuse, R3 ;  /* 0x00000003b0037221 */ /* 0x042fe20000010000 */
[----:B------:R-:W-:-:S06]  /*f7e0*/  F2FP.F16.F32.PACK_AB R164, R176, R174 ;  /* 0x000000aeb0a4723e */ /* 0x000fcc00000000ff */
[----:B------:R1:W4:Y:S01]  /*f7f0*/  MUFU.EX2 R183, R162 ;  /* 0x000000a200b77308 */ /* 0x0003220000000800 */
[----:B--2---:R-:W-:-:S07]  /*f800*/  FADD.FTZ R0, R182, R153 ;  /* 0x00000099b6007221 */ /* 0x004fce0000010000 */
[----:B------:R-:W2:Y:S01]  /*f810*/  MUFU.EX2 R181, R181 ;  /* 0x000000b500b57308 */ /* 0x000ea20000000800 */
[----:B---3--:R-:W-:Y:S01]  /*f820*/  FADD.FTZ R166, R180, R3 ;  /* 0x00000003b4a67221 */ /* 0x008fe20000010000 */
[----:B-1----:R-:W-:-:S06]  /*f830*/  F2FP.F16.F32.PACK_AB R162, R173, R172 ;  /* 0x000000acada2723e */ /* 0x002fcc00000000ff */
[----:B------:R1:W3:Y:S01]  /*f840*/  MUFU.EX2 R197, R158 ;  /* 0x0000009e00c57308 */ /* 0x0002e20000000800 */
[----:B----4-:R-:W-:-:S07]  /*f850*/  FADD.FTZ R0, R183, R0 ;  /* 0x00000000b7007221 */ /* 0x010fce0000010000 */
[----:B------:R-:W4:Y:S01]  /*f860*/  MUFU.EX2 R184, R184 ;  /* 0x000000b800b87308 */ /* 0x000f220000000800 */
[----:B--2---:R-:W-:Y:S01]  /*f870*/  FADD.FTZ R3, R181, R166 ;  /* 0x000000a6b5037221 */ /* 0x004fe20000010000 */
[----:B-1----:R-:W-:Y:S02]  /*f880*/  F2FP.F16.F32.PACK_AB R158, R165, R163 ;  /* 0x000000a3a59e723e */ /* 0x002fe400000000ff */
[----:B------:R-:W-:Y:S02]  /*f890*/  F2FP.F16.F32.PACK_AB R166, R181, R180 ;  /* 0x000000b4b5a6723e */ /* 0x000fe400000000ff */
[----:B------:R-:W-:Y:S02]  /*f8a0*/  F2FP.F16.F32.PACK_AB R165, R182, R15 ;  /* 0x0000000fb6a5723e */ /* 0x000fe400000000ff */
[----:B------:R-:W1:Y:S01]  /*f8b0*/  MUFU.EX2 R186, R186 ;  /* 0x000000ba00ba7308 */ /* 0x000e620000000800 */
[C---:B---3--:R-:W-:Y:S01]  /*f8c0*/  FADD.FTZ R153, R197.reuse, R0 ;  /* 0x00000000c5997221 */ /* 0x048fe20000010000 */
[----:B------:R-:W-:-:S06]  /*f8d0*/  F2FP.F16.F32.PACK_AB R167, R197, R183 ;  /* 0x000000b7c5a7723e */ /* 0x000fcc00000000ff */
[----:B------:R-:W2:Y:S01]  /*f8e0*/  MUFU.EX2 R185, R185 ;  /* 0x000000b900b97308 */ /* 0x000ea20000000800 */
[----:B----4-:R-:W-:-:S07]  /*f8f0*/  FADD.FTZ R168, R184, R3 ;  /* 0x00000003b8a87221 */ /* 0x010fce0000010000 */
        /* <DEDUP_REMOVED lines=10> */
[----:B--2---:R-:W-:Y:S01]  /*f9a0*/  FADD.FTZ R0, R190, R153 ;  /* 0x00000099be007221 */ /* 0x004fe20000010000 */
[----:B------:R-:W-:Y:S02]  /*f9b0*/  F2FP.F16.F32.PACK_AB R153, R155, R214 ;  /* 0x000000d69b99723e */ /* 0x000fe400000000ff */
[----:B------:R-:W-:Y:S02]  /*f9c0*/  F2FP.F16.F32.PACK_AB R155, R159, R215 ;  /* 0x000000d79f9b723e */ /* 0x000fe400000000ff */
        /* <DEDUP_REMOVED lines=9> */
[----:B---3--:R-:W-:-:S07]  /*fa60*/  FADD.FTZ R163, R173, R0 ;  /* 0x00000000ada37221 */ /* 0x008fce0000010000 */
[----:B------:R-:W3:Y:S01]  /*fa70*/  MUFU.EX2 R193, R193 ;  /* 0x000000c100c17308 */ /* 0x000ee20000000800 */
[----:B-1----:R-:W-:-:S07]  /*fa80*/  FADD.FTZ R172, R201, R172 ;  /* 0x000000acc9ac7221 */ /* 0x002fce0000010000 */
[----:B------:R-:W1:Y:S01]  /*fa90*/  MUFU.EX2 R198, R198 ;  /* 0x000000c600c67308 */ /* 0x000e620000000800 */
[C---:B--2---:R-:W-:Y:S01]  /*faa0*/  FADD.FTZ R169, R176.reuse, R163 ;  /* 0x000000a3b0a97221 */ /* 0x044fe20000010000 */
[----:B------:R-:W-:Y:S02]  /*fab0*/  F2FP.F16.F32.PACK_AB R163, R175, R171 ;  /* 0x000000abafa3723e */ /* 0x000fe400000000ff */
[----:B------:R-:W-:Y:S02]  /*fac0*/  F2FP.F16.F32.PACK_AB R171, R191, R190 ;  /* 0x000000bebfab723e */ /* 0x000fe400000000ff */
[----:B------:R-:W-:Y:S02]  /*fad0*/  F2FP.F16.F32.PACK_AB R173, R176, R173 ;  /* 0x000000adb0ad723e */ /* 0x000fe400000000ff */
[----:B------:R-:W2:Y:S01]  /*fae0*/  MUFU.EX2 R203, R203 ;  /* 0x000000cb00cb7308 */ /* 0x000ea20000000800 */
[----:B---3--:R-:W-:Y:S01]  /*faf0*/  FADD.FTZ R174, R193, R172 ;  /* 0x000000acc1ae7221 */ /* 0x008fe20000010000 */
[----:B------:R-:W-:-:S06]  /*fb00*/  F2FP.F16.F32.PACK_AB R172, R201, R192 ;  /* 0x000000c0c9ac723e */ /* 0x000fcc00000000ff */
[----:B------:R-:W3:Y:S01]  /*fb10*/  MUFU.EX2 R199, R199 ;  /* 0x000000c700c77308 */ /* 0x000ee20000000800 */
[----:B-1----:R-:W-:Y:S01]  /*fb20*/  FADD.FTZ R0, R198, R169 ;  /* 0x000000a9c6007221 */ /* 0x002fe20000010000 */
[----:B------:R-:W-:Y:S01]  /*fb30*/  F2FP.F16.F32.PACK_AB R169, R187, R186 ;  /* 0x000000babba9723e */ /* 0x000fe200000000ff */
[C---:B--2---:R-:W-:Y:S01]  /*fb40*/  FADD.FTZ R3, R203.reuse, R174 ;  /* 0x000000aecb037221 */ /* 0x044fe20000010000 */
[----:B------:R-:W-:Y:S01]  /*fb50*/  F2FP.F16.F32.PACK_AB R174, R203, R193 ;  /* 0x000000c1cbae723e */ /* 0x000fe200000000ff */
[C---:B---3--:R-:W-:Y:S01]  /*fb60*/  FADD.FTZ R0, R199.reuse, R0 ;  /* 0x00000000c7007221 */ /* 0x048fe20000010000 */
[----:B------:R-:W-:Y:S01]  /*fb70*/  F2FP.F16.F32.PACK_AB R175, R199, R198 ;  /* 0x000000c6c7af723e */ /* 0x000fe200000000ff */
[----:B0-----:R-:W-:Y:S06]  /*fb80*/  @!P0 BRA `(.L_x_3874) ;  /* 0x0000000000048947 */ /* 0x001fec0003800000 */
[----:B------:R-:W-:Y:S01]  /*fb90*/  BPT.TRAP 0x1 ;  /* 0x000000040000795c */ /* 0x000fe20000300000 */
.L_x_3874:
[----:B------:R0:W1:Y:S01]  /*fba0*/  SYNCS.PHASECHK.TRANS64.TRYWAIT P2, [R13+URZ+0x22850], R14 ;  /* 0x0228500e0d0075a7 */ /* 0x000062000804017f */
[----:B------:R-:W-:Y:S05]  /*fbb0*/  @!P0 BRA `(.L_x_3875) ;  /* 0x0000000000048947 */ /* 0x000fea0003800000 */
[----:B------:R-:W-:Y:S01]  /*fbc0*/  BPT.TRAP 0x1 ;  /* 0x000000040000795c */ /* 0x000fe20000300000 */
.L_x_3875:
[----:B------:R-:W-:Y:S04]  /*fbd0*/  BSSY B0, `(.L_x_3876) ;  /* 0x0000004000007945 */ /* 0x000fe80003800000 */
[----:B-1----:R-:W-:Y:S05]  /*fbe0*/  @P2 BRA `(.L_x_3877) ;  /* 0x0000000000082947 */ /* 0x002fea0003800000 */
[----:B------:R-:W1:Y:S02]  /*fbf0*/  SYNCS.PHASECHK.TRANS64.TRYWAIT P2, [R13+URZ+0x22850], R14 ;  /* 0x0228500e0d0075a7 */ /* 0x000e64000804017f */
[----:B-1----:R-:W-:Y:S05]  /*fc00*/  @!P2 BRA `(.L_x_3878) ;  /* 0x000000a00040a947 */ /* 0x002fea0003800000 */
.L_x_3877:
[----:B------:R-:W-:Y:S05]  /*fc10*/  BSYNC B0 ;  /* 0x0000000000007941 */ /* 0x000fea0003800000 */
.L_x_3876:
[----:B------:R-:W2:Y:S01]  /*fc20*/  S2R R176, SR_TID.X ;  /* 0x0000000000b07919 */ /* 0x000ea20000002100 */
[----:B------:R-:W-:Y:S01]  /*fc30*/  IMAD.MOV.U32 R15, RZ, RZ, 0xc00 ;  /* 0x00000c00ff0f7424 */ /* 0x000fe200078e00ff */
[----:B------:R-:W-:Y:S05]  /*fc40*/  WARPSYNC.ALL ;  /* 0x0000000000007948 */ /* 0x000fea0003800000 */
[----:B01----:R-:W-:Y:S01]  /*fc50*/  IMAD R14, R22, R15, UR37 ;  /* 0x00000025160e7e24 */ /* 0x003fe2000f8e020f */
[----:B------:R-:W-:Y:S01]  /*fc60*/  MOV R15, 0x40000040 ;  /* 0x40000040000f7802 */ /* 0x000fe20000000f00 */
[----:B------:R-:W-:Y:S01]  /*fc70*/  IMAD.MOV.U32 R214, RZ, RZ, R178 ;  /* 0x000000ffffd67224 */ /* 0x000fe200078e00b2 */
[C---:B------:R-:W-:Y:S01]  /*fc80*/  ISETP.GT.AND P2, PT, R20.reuse, RZ, PT ;  /* 0x000000ff1400720c */ /* 0x040fe20003f44270 */
[----:B------:R-:W-:Y:S01]  /*fc90*/  VIADD R20, R20, 0xffffffff ;  /* 0xffffffff14147836 */ /* 0x000fe20000000000 */
[----:B------:R-:W-:-:S02]  /*fca0*/  R2UR UR7, R15 ;  /* 0x000000000f0772ca */ /* 0x000fc400000e0000 */
[----:B------:R-:W-:Y:S02]  /*fcb0*/  R2UR UR6, R14 ;  /* 0x000000000e0672ca */ /* 0x000fe400000e0000 */
[----:B------:R-:W-:-:S04]  /*fcc0*/  @!P1 IADD3 R13, R13, 0x22860, RZ ;  /* 0x000228600d0d9810 */ /* 0x000fc80007ffe0ff */
        /* <DEDUP_REMOVED lines=49> */
.L_x_3869:
[----:B------:R-:W-:Y:S05]  /*ffe0*/  WARPSYNC.ALL ;  /* 0x0000000000007948 */ /* 0x000fea0003800000 */
[----:B------:R-:W3:Y:S01]  /*fff0*/  SHFL.BFLY PT, R4, R3, 0x2, 0x1f ;  /* 0x0c401f0003047f89 */ /* 0x000ee200000e0000 */
[----:B------:R-:W-:Y:S01]  /*10000*/  VIADD R22, R22, 0x1 ;  /* 0x0000000116167836 */ /* 0x000fe20000000000 */
[----:B------:R4:W-:Y:S08]  /*10010*/  BAR.ARV R179, 0x100 ;  /* 0x000400b30000751d */ /* 0x0009f00000002000 */
[----:B------:R-:W-:Y:S06]  /*10020*/  BAR.ARV 0x8, 0x120 ;  /* 0x0204800000007b1d */ /* 0x000fec0000002000 */
[----:B------:R-:W-:Y:S01]  /*10030*/  ISETP.NE.AND P0, PT, R22, 0x2, PT ;  /* 0x000000021600780c */ /* 0x000fe20003f05270 */
[----:B------:R-:W-:Y:S01]  /*10040*/  VIADD R226, R226, 0x1 ;  /* 0x00000001e2e27836 */ /* 0x000fe20000000000 */
[----:B------:R-:W5:Y:S01]  /*10050*/  SHFL.BFLY PT, R5, R0, 0x2, 0x1f ;  /* 0x0c401f0000057f89 */ /* 0x000f6200000e0000 */
[----:B------:R-:W-:-:S02]  /*10060*/  PLOP3.LUT P1, PT, PT, PT, PT, 0x8, 0x0 ;  /* 0x000000000000781c */ /* 0x000fc40003f2e170 */
[----:B------:R-:W-:Y:S01]  /*10070*/  SEL R10, RZ, 0x1, P0 ;  /* 0x00000001ff0a7807 */ /* 0x000fe20000000000 */
[----:B---3--:R-:W-:Y:S01]  /*10080*/  FADD.FTZ R7, R4, R3 ;  /* 0x0000000304077221 */ /* 0x008fe20000010000 */
[----:B------:R-:W-:Y:S02]  /*10090*/  MOV R4, RZ ;  /* 0x000000ff00047202 */ /* 0x000fe40000000f00 */
[----:B------:R-:W-:Y:S02]  /*100a0*/  LOP3.LUT R23, R23, R10, RZ, 0x3c, !PT ;  /* 0x0000000a17177212 */ /* 0x000fe400078e3cff */
[----:B------:R-:W3:Y:S01]  /*100b0*/  SHFL.BFLY PT, R6, R7, 0x1, 0x1f ;  /* 0x0c201f0007067f89 */ /* 0x000ee200000e0000 */
[----:B------:R-:W-:Y:S02]  /*100c0*/  MOV R3, 0xff800000 ;  /* 0xff80000000037802 */ /* 0x000fe40000000f00 */
[----:B------:R-:W-:Y:S01]  /*100d0*/  SEL R22, R22, RZ, P0 ;  /* 0x000000ff16167207 */ /* 0x000fe20000000000 */
[----:B-----5:R-:W-:Y:S01]  /*100e0*/  FADD.FTZ R8, R5, R0 ;  /* 0x0000000005087221 */ /* 0x020fe20000010000 */
[----:B------:R-:W-:-:S04]  /*100f0*/  IMAD.MOV.U32 R0, RZ, RZ, RZ ;  /* 0x000000ffff007224 */ /* 0x000fc800078e00ff */
[----:B------:R-:W5:Y:S01]  /*10100*/  SHFL.BFLY PT, R5, R8, 0x1, 0x1f ;  /* 0x0c201f0008057f89 */ /* 0x000f6200000e0000 */
[----:B---3--:R-:W-:-:S05]  /*10110*/  FADD.FTZ R6, R7, R6 ;  /* 0x0000000607067221 */ /* 0x008fca0000010000 */
[----:B------:R-:W-:-:S13]  /*10120*/  FSETP.NE.FTZ.AND P2, PT, R6, RZ, PT ;  /* 0x000000ff0600720b */ /* 0x000fda0003f55000 */
[----:B------:R-:W3:Y:S01]  /*10130*/  @P2 MUFU.LG2 R11, R6 ;  /* 0x00000006000b2308 */ /* 0x000ee20000000c00 */
[----:B------:R-:W-:Y:S01]  /*10140*/  @P2 FMUL.FTZ R10, R177, 0.69314718246459960938 ;  /* 0x3f317218b10a2820 */ /* 0x000fe20000410000 */
[----:B-----5:R-:W-:-:S05]  /*10150*/  FADD.FTZ R5, R8, R5 ;  /* 0x0000000508057221 */ /* 0x020fca0000010000 */
[----:B------:R-:W-:Y:S01]  /*10160*/  FSETP.NE.FTZ.AND P3, PT, R5, RZ, PT ;  /* 0x000000ff0500720b */ /* 0x000fe20003f75000 */
[----:B------:R-:W5:Y:S01]  /*10170*/  @P2 MUFU.RCP R4, R6 ;  /* 0x0000000600042308 */ /* 0x000f620000001000 */
[----:B---3--:R-:W-:-:S11]  /*10180*/  @P2 FMUL.FTZ R11, R11, 0.69314718246459960938 ;  /* 0x3f3172180b0b2820 */ /* 0x008fd60000410000 */
[----:B------:R-:W3:Y:S01]  /*10190*/  @P3 MUFU.LG2 R12, R5 ;  /* 0x00000005000c3308 */ /* 0x000ee20000000c00 */
[----:B------:R-:W-:Y:S01]  /*101a0*/  @P3 FMUL.FTZ R177, R177, 0.69314718246459960938 ;  /* 0x3f317218b1b13820 */ /* 0x000fe20000410000 */
[-C--:B-----5:R-:W-:Y:S01]  /*101b0*/  FMUL.FTZ R158, R72, R4.reuse ;  /* 0x00000004489e7220 */ /* 0x0a0fe20000410000 */
[-C--:B------:R-:W-:Y:S01]  /*101c0*/  FMUL.FTZ R160, R80, R4.reuse ;  /* 0x0000000450a07220 */ /* 0x080fe20000410000 */
[----:B------:R-:W-:-:S04]  /*101d0*/  FMUL.FTZ R24, R24, R4 ;  /* 0x0000000418187220 */ /* 0x000fc80000410000 */
[----:B------:R-:W5:Y:S01]  /*101e0*/  @P3 MUFU.RCP R0, R5 ;  /* 0x0000000500003308 */ /* 0x000f620000001000 */
        /* <DEDUP_REMOVED lines=128> */
[----:B----4-:R-:W-:-:S07]  /*109f0*/  @P3 FFMA.FTZ R3, R177, R178, R12 ;  /* 0x000000b2b1033223 */ /* 0x010fce000001000c */
.L_x_3803:
[----:B------:R-:W-:Y:S05]  /*10a00*/  WARPSYNC.ALL ;  /* 0x0000000000007948 */ /* 0x000fea0003800000 */
[----:B------:R-:W3:Y:S08]  /*10a10*/  S2UR UR5, SR_CgaCtaId ;  /* 0x00000000000579c3 */ /* 0x000ef00000008800 */
[----:B------:R-:W-:Y:S06]  /*10a20*/  BAR.SYNC.DEFER_BLOCKING 0x5, 0x120 ;  /* 0x0144800000007b1d */ /* 0x000fec0000010000 */
[----:B------:R-:W-:Y:S01]  /*10a30*/  UMOV UR4, 0x400 ;  /* 0x0000040000047882 */ /* 0x000fe20000000000 */
[----:B------:R-:W-:Y:S01]  /*10a40*/  BSSY B0, `(.L_x_3880) ;  /* 0x0000293000007945 */ /* 0x000fe20003800000 */
[----:B---3--:R-:W-:-:S06]  /*10a50*/  ULEA UR4, UR5, UR4, 0x18 ;  /* 0x0000000405047291 */ /* 0x008fcc000f8ec03f */
[----:B------:R-:W-:-:S05]  /*10a60*/  IMAD.U32 R18, RZ, RZ, UR4 ;  /* 0x00000004ff127e24 */ /* 0x000fca000f8e00ff */
[----:B------:R3:W4:Y:S01]  /*10a70*/  LDS.128 R200, [R18+0x228d0] ;  /* 0x0228d00012c87984 */ /* 0x0007220000000c00 */
[----:B------:R-:W-:Y:S06]  /*10a80*/  BAR.ARV 0x4, 0x120 ;  /* 0x0104800000007b1d */ /* 0x000fec0000002000 */
[----:B------:R-:W-:Y:S05]  /*10a90*/  @P1 BRA `(.L_x_3881) ;  /* 0x0000001c00501947 */ /* 0x000fea0003800000 */
[----:B------:R-:W3:Y:S01]  /*10aa0*/  LDL R10, [R1+0x8] ;  /* 0x00000800010a7983 */ /* 0x000ee20000100800 */
[----:B------:R-:W-:Y:S05]  /*10ab0*/  WARPSYNC.ALL ;  /* 0x0000000000007948 */ /* 0x000fea0003800000 */
[----:B------:R-:W0:Y:S01]  /*10ac0*/  S2R R11, SR_SWINHI ;  /* 0x00000000000b7919 */ /* 0x000e220000002f00 */
        /* <DEDUP_REMOVED lines=18> */
[----:B012---:R-:W-:Y:S02]  /*10bf0*/  MOV R13, R11 ;  /* 0x0000000b000d7202 */ /* 0x007fe40000000f00 */
        /* <DEDUP_REMOVED lines=22> */
[----:B------:R-:W-:Y:S01]  /*10d60*/  F2FP.F16.F32.PACK_AB R147, R0, R150 ;  /* 0x000000960093723e */ /* 0x000fe200000000ff */
[----:B------:R-:W-:Y:S01]  /*10d70*/  BAR.SYNC.DEFER_BLOCKING 0x1, 0x100 ;  /* 0x0044000000007b1d */ /* 0x000fe20000010000 */
[----:B---3--:R-:W-:-:S03]  /*10d80*/  IMAD.WIDE R126, R10, 0x2, R12 ;  /* 0x000000020a7e7825 */ /* 0x008fc600078e020c */
[C---:B------:R-:W-:Y:S02]  /*10d90*/  IADD3 R173, P1, R126.reuse, 0x20, RZ ;  /* 0x000000207ead7810 */ /* 0x040fe40007f3e0ff */
[----:B------:R-:W-:Y:S02]  /*10da0*/  IADD3 R175, P2, R126, 0x40, RZ ;  /* 0x000000407eaf7810 */ /* 0x000fe40007f5e0ff */
[----:B------:R-:W-:Y:S01]  /*10db0*/  LOP3.LUT R20, R173, 0x380, RZ, 0xc0, !PT ;  /* 0x00000380ad147812 */ /* 0x000fe200078ec0ff */
[----:B------:R-:W-:Y:S01]  /*10dc0*/  IMAD.X R21, RZ, RZ, R127, P1 ;  /* 0x000000ffff157224 */ /* 0x000fe200008e067f */
[----:B-----5:R-:W-:Y:S02]  /*10dd0*/  IADD3.X R31, RZ, R127, RZ, P2, !PT ;  /* 0x0000007fff1f7210 */ /* 0x020fe400017fe4ff */
[----:B------:R-:W-:Y:S02]  /*10de0*/  SHF.R.U64 R20, R20, 0x3, RZ ;  /* 0x0000000314147819 */ /* 0x000fe400000012ff */
[----:B------:R-:W-:-:S02]  /*10df0*/  IADD3 R102, P2, R126, 0x8000, RZ ;  /* 0x000080007e667810 */ /* 0x000fc40007f5e0ff */
[----:B------:R-:W-:Y:S02]  /*10e00*/  LOP3.LUT R20, R20, R173, RZ, 0x3c, !PT ;  /* 0x000000ad14147212 */ /* 0x000fe400078e3cff */
[C---:B------:R-:W-:Y:S01]  /*10e10*/  IADD3 R177, P3, R126.reuse, 0x60, RZ ;  /* 0x000000607eb17810 */ /* 0x040fe20007f7e0ff */
[--C-:B------:R-:W-:Y:S01]  /*10e20*/  IMAD.X R103, RZ, RZ, R127.reuse, P2 ;  /* 0x000000ffff677224 */ /* 0x100fe200010e067f */
[----:B------:R-:W-:Y:S02]  /*10e30*/  IADD3 R183, P0, R126, 0x4040, RZ ;  /* 0x000040407eb77810 */ /* 0x000fe40007f1e0ff */
[----:B------:R-:W-:Y:S01]  /*10e40*/  LOP3.LUT R173, R102, 0x380, RZ, 0xc0, !PT ;  /* 0x0000038066ad7812 */ /* 0x000fe200078ec0ff */
[----:B------:R-:W-:Y:S01]  /*10e50*/  IMAD.X R39, RZ, RZ, R127, P3 ;  /* 0x000000ffff277224 */ /* 0x000fe200018e067f */
[----:B------:R-:W-:Y:S02]  /*10e60*/  LOP3.LUT R30, R175, 0x380, RZ, 0xc0, !PT ;  /* 0x00000380af1e7812 */ /* 0x000fe400078ec0ff */
[----:B------:R-:W-:-:S02]  /*10e70*/  IADD3 R179, P4, R126, 0x4000, RZ ;  /* 0x000040007eb37810 */ /* 0x000fc40007f9e0ff */
[----:B------:R-:W-:Y:S02]  /*10e80*/  IADD3.X R95, RZ, R127, RZ, P0, !PT ;  /* 0x0000007fff5f7210 */ /* 0x000fe400007fe4ff */
[----:B------:R-:W-:Y:S01]  /*10e90*/  LOP3.LUT R38, R177, 0x380, RZ, 0xc0, !PT ;  /* 0x00000380b1267812 */ /* 0x000fe200078ec0ff */
[----:B------:R-:W-:Y:S01]  /*10ea0*/  IMAD.X R87, RZ, RZ, R127, P4 ;  /* 0x000000ffff577224 */ /* 0x000fe200020e067f */
[----:B------:R-:W-:Y:S02]  /*10eb0*/  SHF.R.U64 R173, R173, 0x3, RZ ;  /* 0x00000003adad7819 */ /* 0x000fe400000012ff */
[C---:B------:R-:W-:Y:S02]  /*10ec0*/  LOP3.LUT R15, R126.reuse, 0x380, RZ, 0xc0, !PT ;  /* 0x000003807e0f7812 */ /* 0x040fe400078ec0ff */
[C---:B------:R-:W-:Y:S02]  /*10ed0*/  IADD3 R10, P0, R126.reuse, 0xc000, RZ ;  /* 0x0000c0007e0a7810 */ /* 0x040fe40007f1e0ff */
[----:B------:R-:W-:-:S02]  /*10ee0*/  IADD3 R181, P5, R126, 0x4020, RZ ;  /* 0x000040207eb57810 */ /* 0x000fc40007fbe0ff */
        /* <DEDUP_REMOVED lines=8> */
[----:B------:R-:W-:Y:S02]  /*10f70*/  SHF.R.U64 R38, R38, 0x3, RZ ;  /* 0x0000000326267819 */ /* 0x000fe400000012ff */
[----:B------:R-:W-:-:S02]  /*10f80*/  LOP3.LUT R102, R173, R102, RZ, 0x3c, !PT ;  /* 0x00000066ad667212 */ /* 0x000fc400078e3cff */
[----:B------:R-:W-:Y:S02]  /*10f90*/  IADD3 R110, P4, R126, 0x8040, RZ ;  /* 0x000080407e6e7810 */ /* 0x000fe40007f9e0ff */
[----:B------:R-:W-:Y:S02]  /*10fa0*/  SHF.R.U64 R15, R15, 0x3, RZ ;  /* 0x000000030f0f7819 */ /* 0x000fe400000012ff */
[----:B------:R-:W-:Y:S02]  /*10fb0*/  LOP3.LUT R86, R179, 0x380, RZ, 0xc0, !PT ;  /* 0x00000380b3567812 */ /* 0x000fe400078ec0ff */
[----:B------:R-:W-:Y:S02]  /*10fc0*/  LOP3.LUT R173, R10, 0x380, RZ, 0xc0, !PT ;  /* 0x000003800aad7812 */ /* 0x000fe400078ec0ff */
[----:B------:R-:W-:Y:S02]  /*10fd0*/  LOP3.LUT R30, R30, R175, RZ, 0x3c, !PT ;  /* 0x000000af1e1e7212 */ /* 0x000fe400078e3cff */
[----:B------:R-:W-:-:S02]  /*10fe0*/  LOP3.LUT R90, R181, 0x380, RZ, 0xc0, !PT ;  /* 0x00000380b55a7812 */ /* 0x000fc400078ec0ff */
[----:B------:R-:W-:Y:S02]  /*10ff0*/  LOP3.LUT R174, R151, 0x380, RZ, 0xc0, !PT ;  /* 0x0000038097ae7812 */ /* 0x000fe400078ec0ff */
[----:B------:R-:W-:Y:S02]  /*11000*/  LOP3.LUT R94, R183, 0x380, RZ, 0xc0, !PT ;  /* 0x00000380b75e7812 */ /* 0x000fe400078ec0ff */
[----:B------:R-:W-:Y:S02]  /*11010*/  LOP3.LUT R175, R106, 0x380, RZ, 0xc0, !PT ;  /* 0x000003806aaf7812 */ /* 0x000fe400078ec0ff */
[C---:B------:R-:W-:Y:S02]  /*11020*/  IADD3 R114, P5, R126.reuse, 0x8060, RZ ;  /* 0x000080607e727810 */ /* 0x040fe40007fbe0ff */
[C---:B------:R-:W-:Y:S02]  /*11030*/  IADD3 R122, P1, R126.reuse, 0xc020, RZ ;  /* 0x0000c0207e7a7810 */ /* 0x040fe40007f3e0ff */
[----:B------:R-:W-:Y:S01]  /*11040*/  IADD3 R14, P3, R126, 0xc060, RZ ;  /* 0x0000c0607e0e7810 */ /* 0x000fe20007f7e0ff */
[--C-:B------:R-:W-:Y:S01]  /*11050*/  IMAD.X R115, RZ, RZ, R127.reuse, P5 ;  /* 0x000000ffff737224 */ /* 0x100fe200028e067f */
[----:B------:R-:W-:Y:S01]  /*11060*/  LOP3.LUT R38, R38, R177, RZ, 0x3c, !PT ;  /* 0x000000b126267212 */ /* 0x000fe200078e3cff */
[----:B------:R-:W-:Y:S01]  /*11070*/  IMAD.X R123, RZ, RZ, R127, P1 ;  /* 0x000000ffff7b7224 */ /* 0x000fe200008e067f */
[----:B------:R-:W-:-:S02]  /*11080*/  LOP3.LUT R98, R185, 0x380, RZ, 0xc0, !PT ;  /* 0x00000380b9627812 */ /* 0x000fc400078ec0ff */
[----:B------:R-:W-:Y:S01]  /*11090*/  LOP3.LUT R126, R15, R126, RZ, 0x3c, !PT ;  /* 0x0000007e0f7e7212 */ /* 0x000fe200078e3cff */
[----:B------:R-:W-:Y:S01]  /*110a0*/  IMAD.X R15, RZ, RZ, R127, P3 ;  /* 0x000000ffff0f7224 */ /* 0x000fe200018e067f */
[----:B------:R-:W-:Y:S02]  /*110b0*/  SHF.R.U64 R86, R86, 0x3, RZ ;  /* 0x0000000356567819 */ /* 0x000fe400000012ff */
[----:B------:R-:W-:Y:S02]  /*110c0*/  LOP3.LUT R177, R110, 0x380, RZ, 0xc0, !PT ;  /* 0x000003806eb17812 */ /* 0x000fe400078ec0ff */
[----:B------:R-:W-:Y:S02]  /*110d0*/  SHF.R.U64 R173, R173, 0x3, RZ ;  /* 0x00000003adad7819 */ /* 0x000fe400000012ff */
[----:B------:R-:W-:Y:S02]  /*110e0*/  SHF.R.U64 R90, R90, 0x3, RZ ;  /* 0x000000035a5a7819 */ /* 0x000fe400000012ff */
[----:B------:R-:W-:-:S02]  /*110f0*/  SHF.R.U64 R174, R174, 0x3, RZ ;  /* 0x00000003aeae7819 */ /* 0x000fc400000012ff */
[----:B------:R-:W-:Y:S02]  /*11100*/  SHF.R.U64 R94, R94, 0x3, RZ ;  /* 0x000000035e5e7819 */ /* 0x000fe400000012ff */
[----:B------:R-:W-:Y:S02]  /*11110*/  SHF.R.U64 R175, R175, 0x3, RZ ;  /* 0x00000003afaf7819 */ /* 0x000fe400000012ff */
[----:B------:R-:W-:Y:S02]  /*11120*/  SHF.R.U64 R98, R98, 0x3, RZ ;  /* 0x0000000362627819 */ /* 0x000fe400000012ff */
[----:B------:R-:W-:Y:S02]  /*11130*/  LOP3.LUT R86, R86, R179, RZ, 0x3c, !PT ;  /* 0x000000b356567212 */ /* 0x000fe400078e3cff */
[----:B------:R-:W-:Y:S02]  /*11140*/  SHF.R.U64 R177, R177, 0x3, RZ ;  /* 0x00000003b1b17819 */ /* 0x000fe400000012ff */
[----:B------:R-:W-:-:S02]  /*11150*/  LOP3.LUT R118, R173, R10, RZ, 0x3c, !PT ;  /* 0x0000000aad767212 */ /* 0x000fc400078e3cff */
[----:B------:R-:W-:Y:S02]  /*11160*/  MOV R126, R126 ;  /* 0x0000007e007e7202 */ /* 0x000fe40000000f00 */
[----:B------:R-:W-:Y:S02]  /*11170*/  IADD3.X R11, RZ, R127, RZ, P2, !PT ;  /* 0x0000007fff0b7210 */ /* 0x000fe400017fe4ff */
[----:B------:R-:W-:Y:S01]  /*11180*/  LOP3.LUT R90, R90, R181, RZ, 0x3c, !PT ;  /* 0x000000b55a5a7212 */ /* 0x000fe200078e3cff */
[----:B------:R0:W-:Y:S01]  /*11190*/  STSM.16.M88.4 [R126], R24 ;  /* 0x000000187e007844 */ /* 0x0001e20000000200 */
[----:B------:R-:W-:Y:S02]  /*111a0*/  LOP3.LUT R179, R114, 0x380, RZ, 0xc0, !PT ;  /* 0x0000038072b37812 */ /* 0x000fe400078ec0ff */
[----:B------:R-:W-:Y:S02]  /*111b0*/  LOP3.LUT R10, R174, R151, RZ, 0x3c, !PT ;  /* 0x00000097ae0a7212 */ /* 0x000fe400078e3cff */
[----:B------:R-:W-:-:S02]  /*111c0*/  MOV R21, R20 ;  /* 0x0000001400157202 */ /* 0x000fc40000000f00 */
[----:B------:R-:W-:Y:S02]  /*111d0*/  LOP3.LUT R94, R94, R183, RZ, 0x3c, !PT ;  /* 0x000000b75e5e7212 */ /* 0x000fe400078e3cff */
[----:B------:R-:W-:Y:S01]  /*111e0*/  LOP3.LUT R106, R175, R106, RZ, 0x3c, !PT ;  /* 0x0000006aaf6a7212 */ /* 0x000fe200078e3cff */
[----:B------:R-:W-:Y:S01]  /*111f0*/  STSM.16.M88.4 [R21], R32 ;  /* 0x0000002015007844 */ /* 0x000fe20000000200 */
[----:B------:R-:W-:Y:S02]  /*11200*/  MOV R30, R30 ;  /* 0x0000001e001e7202 */ /* 0x000fe40000000f00 */
[----:B------:R-:W-:Y:S02]  /*11210*/  LOP3.LUT R98, R98, R185, RZ, 0x3c, !PT ;  /* 0x000000b962627212 */ /* 0x000fe400078e3cff */
[----:B------:R-:W-:Y:S01]  /*11220*/  LOP3.LUT R175, R122, 0x380, RZ, 0xc0, !PT ;  /* 0x000003807aaf7812 */ /* 0x000fe200078ec0ff */
[----:B------:R1:W-:Y:S01]  /*11230*/  STSM.16.M88.4 [R30], R40 ;  /* 0x000000281e007844 */ /* 0x0003e20000000200 */
[----:B------:R-:W-:-:S02]  /*11240*/  MOV R38, R38 ;  /* 0x0000002600267202 */ /* 0x000fc40000000f00 */
[----:B------:R-:W-:Y:S02]  /*11250*/  LOP3.LUT R110, R177, R110, RZ, 0x3c, !PT ;  /* 0x0000006eb16e7212 */ /* 0x000fe400078e3cff */
[----:B------:R-:W-:Y:S01]  /*11260*/  MOV R86, R86 ;  /* 0x0000005600567202 */ /* 0x000fe20000000f00 */
[----:B------:R-:W-:Y:S01]  /*11270*/  STSM.16.M88.4 [R38], R48 ;  /* 0x0000003026007844 */ /* 0x000fe20000000200 */
[----:B------:R-:W-:Y:S02]  /*11280*/  SHF.R.U64 R179, R179, 0x3, RZ ;  /* 0x00000003b3b37819 */ /* 0x000fe400000012ff */
[----:B------:R-:W-:Y:S01]  /*11290*/  LOP3.LUT R177, R14, 0x380, RZ, 0xc0, !PT ;  /* 0x000003800eb17812 */ /* 0x000fe200078ec0ff */
[----:B------:R-:W-:Y:S01]  /*112a0*/  STSM.16.M88.4 [R86], R56 ;  /* 0x0000003856007844 */ /* 0x000fe20000000200 */
[----:B------:R-:W-:Y:S02]  /*112b0*/  MOV R90, R90 ;  /* 0x0000005a005a7202 */ /* 0x000fe40000000f00 */
[----:B------:R-:W-:-:S02]  /*112c0*/  MOV R20, R10 ;  /* 0x0000000a00147202 */ /* 0x000fc40000000f00 */
[----:B------:R-:W-:Y:S01]  /*112d0*/  MOV R94, R94 ;  /* 0x0000005e005e7202 */ /* 0x000fe20000000f00 */
[----:B------:R-:W-:Y:S01]  /*112e0*/  STSM.16.M88.4 [R90], R64 ;  /* 0x000000405a007844 */ /* 0x000fe20000000200 */
[----:B------:R-:W-:Y:S02]  /*112f0*/  F2FP.F16.F32.PACK_AB R10, R77, R159 ;  /* 0x0000009f4d0a723e */ /* 0x000fe400000000ff */
[----:B------:R-:W-:Y:S01]  /*11300*/  F2FP.F16.F32.PACK_AB R11, R79, R78 ;  /* 0x0000004e4f0b723e */ /* 0x000fe200000000ff */
[----:B------:R-:W-:Y:S01]  /*11310*/  IMAD.MOV.U32 R79, RZ, RZ, RZ ;  /* 0x000000ffff4f7224 */ /* 0x000fe200078e00ff */
[----:B------:R-:W-:Y:S02]  /*11320*/  SHF.R.U64 R175, R175, 0x3, RZ ;  /* 0x00000003afaf7819 */ /* 0x000fe400000012ff */
[----:B------:R-:W-:Y:S01]  /*11330*/  MOV R98, R98 ;  /* 0x0000006200627202 */ /* 0x000fe20000000f00 */
[----:B------:R2:W-:Y:S01]  /*11340*/  STSM.16.M88.4 [R94], R8 ;  /* 0x000000085e007844 */ /* 0x0005e20000000200 */
[----:B0-----:R-:W-:-:S02]  /*11350*/  F2FP.F16.F32.PACK_AB R24, R81, R160 ;  /* 0x000000a05118723e */ /* 0x001fc400000000ff */
[----:B------:R-:W-:Y:S02]  /*11360*/  F2FP.F16.F32.PACK_AB R25, R83, R82 ;  /* 0x000000525319723e */ /* 0x000fe400000000ff */
[----:B------:R-:W-:Y:S02]  /*11370*/  F2FP.F16.F32.PACK_AB R26, R85, R161 ;  /* 0x000000a1551a723e */ /* 0x000fe400000000ff */
[----:B------:R-:W-:Y:S02]  /*11380*/  F2FP.F16.F32.PACK_AB R27, R54, R46 ;  /* 0x0000002e361b723e */ /* 0x000fe400000000ff */
[----:B------:R-:W-:Y:S02]  /*11390*/  IADD3.X R111, RZ, R127, RZ, P4, !PT ;  /* 0x0000007fff6f7210 */ /* 0x000fe400027fe4ff */
[----:B------:R-:W-:Y:S01]  /*113a0*/  LOP3.LUT R114, R179, R114, RZ, 0x3c, !PT ;  /* 0x00000072b3727212 */ /* 0x000fe200078e3cff */
[----:B------:R0:W-:Y:S01]  /*113b0*/  STSM.16.M88.4 [R98], R24 ;  /* 0x0000001862007844 */ /* 0x0001e20000000200 */
[----:B------:R-:W-:-:S02]  /*113c0*/  SHF.R.U64 R177, R177, 0x3, RZ ;  /* 0x00000003b1b17819 */ /* 0x000fc400000012ff */
[----:B------:R-:W-:Y:S02]  /*113d0*/  MOV R102, R102 ;  /* 0x0000006600667202 */ /* 0x000fe40000000f00 */
[----:B-1----:R-:W-:Y:S02]  /*113e0*/  F2FP.F16.F32.PACK_AB R30, R93, R163 ;  /* 0x000000a35d1e723e */ /* 0x002fe400000000ff */
[----:B------:R-:W-:Y:S02]  /*113f0*/  F2FP.F16.F32.PACK_AB R31, R88, R84 ;  /* 0x00000054581f723e */ /* 0x000fe400000000ff */
[----:B------:R-:W-:Y:S02]  /*11400*/  LOP3.LUT R122, R175, R122, RZ, 0x3c, !PT ;  /* 0x0000007aaf7a7212 */ /* 0x000fe400078e3cff */
[----:B------:R-:W-:Y:S01]  /*11410*/  MOV R106, R106 ;  /* 0x0000006a006a7202 */ /* 0x000fe20000000f00 */
[----:B------:R1:W-:Y:S01]  /*11420*/  STSM.16.M88.4 [R102], R28 ;  /* 0x0000001c66007844 */ /* 0x0003e20000000200 */
[----:B------:R-:W-:-:S02]  /*11430*/  F2FP.F16.F32.PACK_AB R32, R97, R164 ;  /* 0x000000a46120723e */ /* 0x000fc400000000ff */
[----:B------:R-:W-:Y:S02]  /*11440*/  F2FP.F16.F32.PACK_AB R33, R96, R92 ;  /* 0x0000005c6021723e */ /* 0x000fe400000000ff */
[----:B------:R-:W-:Y:S02]  /*11450*/  F2FP.F16.F32.PACK_AB R34, R101, R165 ;  /* 0x000000a56522723e */ /* 0x000fe400000000ff */
[----:B------:R-:W-:Y:S02]  /*11460*/  F2FP.F16.F32.PACK_AB R35, R104, R100 ;  /* 0x000000646823723e */ /* 0x000fe400000000ff */
[----:B------:R-:W-:Y:S02]  /*11470*/  MOV R110, R110 ;  /* 0x0000006e006e7202 */ /* 0x000fe40000000f00 */
[----:B--2---:R-:W-:Y:S01]  /*11480*/  F2FP.F16.F32.PACK_AB R8, R105, R166 ;  /* 0x000000a66908723e */ /* 0x004fe200000000ff */
[----:B------:R1:W-:Y:S01]  /*11490*/  STSM.16.M88.4 [R106], R32 ;  /* 0x000000206a007844 */ /* 0x0003e20000000200 */
[----:B------:R-:W-:-:S02]  /*114a0*/  F2FP.F16.F32.PACK_AB R9, R112, R108 ;  /* 0x0000006c7009723e */ /* 0x000fc400000000ff */
[----:B------:R-:W-:Y:S02]  /*114b0*/  F2FP.F16.F32.PACK_AB R10, R109, R167 ;  /* 0x000000a76d0a723e */ /* 0x000fe400000000ff */
[----:B------:R-:W-:Y:S02]  /*114c0*/  F2FP.F16.F32.PACK_AB R11, R120, R116 ;  /* 0x00000074780b723e */ /* 0x000fe400000000ff */
[----:B------:R-:W-:Y:S02]  /*114d0*/  LOP3.LUT R14, R177, R14, RZ, 0x3c, !PT ;  /* 0x0000000eb10e7212 */ /* 0x000fe400078e3cff */
[----:B------:R-:W-:Y:S01]  /*114e0*/  MOV R114, R114 ;  /* 0x0000007200727202 */ /* 0x000fe20000000f00 */
[----:B------:R1:W-:Y:S01]  /*114f0*/  STSM.16.M88.4 [R110], R8 ;  /* 0x000000086e007844 */ /* 0x0003e20000000200 */
[----:B0-----:R-:W-:Y:S02]  /*11500*/  F2FP.F16.F32.PACK_AB R24, R113, R168 ;  /* 0x000000a87118723e */ /* 0x001fe400000000ff */
[----:B------:R-:W-:-:S02]  /*11510*/  F2FP.F16.F32.PACK_AB R25, R128, R124 ;  /* 0x0000007c8019723e */ /* 0x000fc400000000ff */
[----:B------:R-:W-:Y:S02]  /*11520*/  F2FP.F16.F32.PACK_AB R26, R117, R169 ;  /* 0x000000a9751a723e */ /* 0x000fe400000000ff */
[----:B------:R-:W-:Y:S02]  /*11530*/  F2FP.F16.F32.PACK_AB R27, R153, R152 ;  /* 0x00000098991b723e */ /* 0x000fe400000000ff */
[----:B------:R-:W-:Y:S02]  /*11540*/  MOV R118, R118 ;  /* 0x0000007600767202 */ /* 0x000fe40000000f00 */
[----:B------:R-:W-:Y:S01]  /*11550*/  F2FP.F16.F32.PACK_AB R38, R125, R171 ;  /* 0x000000ab7d26723e */ /* 0x000fe200000000ff */
[----:B------:R1:W-:Y:S01]  /*11560*/  STSM.16.M88.4 [R114], R24 ;  /* 0x0000001872007844 */ /* 0x0003e20000000200 */
[----:B------:R-:W-:Y:S02]  /*11570*/  F2FP.F16.F32.PACK_AB R39, R157, R156 ;  /* 0x0000009c9d27723e */ /* 0x000fe400000000ff */
[----:B------:R-:W-:-:S02]  /*11580*/  ISETP.NE.U32.AND P0, PT, RZ, UR4, PT ;  /* 0x00000004ff007c0c */ /* 0x000fc4000bf05070 */
[----:B------:R-:W-:Y:S01]  /*11590*/  IADD3 R6, P1, R218, UR4, RZ ;  /* 0x00000004da067c10 */ /* 0x000fe2000ff3e0ff */
[----:B------:R1:W-:Y:S01]  /*115a0*/  STSM.16.M88.4 [R118], R36 ;  /* 0x0000002476007844 */ /* 0x0003e20000000200 */
[----:B------:R-:W-:Y:S02]  /*115b0*/  MOV R122, R122 ;  /* 0x0000007a007a7202 */ /* 0x000fe40000000f00 */
[----:B------:R-:W-:Y:S02]  /*115c0*/  F2FP.F16.F32.PACK_AB R173, R131, R130 ;  /* 0x0000008283ad723e */ /* 0x000fe400000000ff */
[----:B------:R-:W-:Y:S02]  /*115d0*/  F2FP.F16.F32.PACK_AB R174, R133, R132 ;  /* 0x0000008485ae723e */ /* 0x000fe400000000ff */
[----:B------:R-:W-:Y:S02]  /*115e0*/  F2FP.F16.F32.PACK_AB R175, R135, R134 ;  /* 0x0000008687af723e */ /* 0x000fe400000000ff */
[----:B------:R-:W-:-:S02]  /*115f0*/  MOV R14, R14 ;  /* 0x0000000e000e7202 */ /* 0x000fc40000000f00 */
[----:B------:R-:W-:Y:S01]  /*11600*/  ISETP.NE.AND.EX P0, PT, RZ, UR5, PT, P0 ;  /* 0x00000005ff007c0c */ /* 0x000fe2000bf05300 */
[----:B------:R1:W-:Y:S01]  /*11610*/  STSM.16.M88.4 [R122], R172 ;  /* 0x000000ac7a007844 */ /* 0x0003e20000000200 */
[----:B------:R-:W-:Y:S01]  /*11620*/  IADD3.X R7, R219, UR5, RZ, P1, !PT ;  /* 0x00000005db077c10 */ /* 0x000fe20008ffe4ff */
[----:B------:R-:W-:Y:S02]  /*11630*/  ULDC.64 UR4, c[0x0][0xbe0] ;  /* 0x0002f80000047ab9 */ /* 0x000fe40000000a00 */
[----:B------:R1:W-:Y:S01]  /*11640*/  STSM.16.M88.4 [R20], R136 ;  /* 0x0000008814007844 */ /* 0x0003e20000000200 */
[----:B------:R-:W-:-:S03]  /*11650*/  ISETP.NE.U32.AND P1, PT, RZ, UR4, PT ;  /* 0x00000004ff007c0c */ /* 0x000fc6000bf25070 */
[----:B------:R1:W-:Y:S01]  /*11660*/  STSM.16.M88.4 [R14], R144 ;  /* 0x000000900e007844 */ /* 0x0003e20000000200 */
[----:B------:R-:W-:Y:S01]  /*11670*/  BAR.SYNC.DEFER_BLOCKING 0x1, 0x100 ;  /* 0x0044000000007b1d */ /* 0x000fe20000010000 */
[----:B------:R-:W-:-:S13]  /*11680*/  ISETP.NE.AND.EX P1, PT, RZ, UR5, PT, P1 ;  /* 0x00000005ff007c0c */ /* 0x000fda000bf25310 */
[----:B------:R-:W-:Y:S01]  /*11690*/  @P1 IADD3 R218, P2, R218, UR4, RZ ;  /* 0x00000004dada1c10 */ /* 0x000fe2000ff5e0ff */
[----:B------:R-:W-:Y:S02]  /*116a0*/  ULDC UR4, c[0x0][0xa88] ;  /* 0x0002a20000047ab9 */ /* 0x000fe40000000800 */
[----:B------:R-:W-:Y:S02]  /*116b0*/  MOV R0, UR4 ;  /* 0x0000000400007c02 */ /* 0x000fe40008000f00 */
[----:B------:R-:W-:Y:S01]  /*116c0*/  @P1 IADD3.X R219, R219, UR5, RZ, P2, !PT ;  /* 0x00000005dbdb1c10 */ /* 0x000fe200097fe4ff */
[----:B------:R1:W5:Y:S01]  /*116d0*/  @P0 LDG.E R79, desc[UR40][R6.64] ;  /* 0x00000028064f0981 */ /* 0x000362000c1e1900 */
[----:B------:R-:W-:-:S03]  /*116e0*/  IMAD R5, R206, 0x40, R205 ;  /* 0x00000040ce057824 */ /* 0x000fc600078e02cd */
[----:B------:R1:W5:Y:S01]  /*116f0*/  @P1 LDG.E R0, desc[UR40][R218.64] ;  /* 0x00000028da001981 */ /* 0x000362000c1e1900 */
[----:B------:R-:W-:-:S03]  /*11700*/  IMAD.WIDE R12, R5, 0x2, R12 ;  /* 0x00000002050c7825 */ /* 0x000fc600078e020c */
[----:B------:R-:W-:Y:S01]  /*11710*/  IADD3 R15, P4, R12, 0x1000, RZ ;  /* 0x000010000c0f7810 */ /* 0x000fe20007f9e0ff */
[----:B------:R-:W-:-:S12]  /*11720*/  @P1 BRA `(.L_x_3882) ;  /* 0x0000000000101947 */ /* 0x000fd80003800000 */
[----:B------:R-:W-:Y:S05]  /*11730*/  @!P0 BRA `(.L_x_3882) ;  /* 0x00000000000c8947 */ /* 0x000fea0003800000 */
[----:B------:R-:W2:Y:S04]  /*11740*/  LDG.E R5, desc[UR40][R6.64] ;  /* 0x0000002806057981 */ /* 0x000ea8000c1e1900 */
[----:B-----5:R-:W2:Y:S02]  /*11750*/  LDG.E R0, desc[UR40][R6.64+0x4] ;  /* 0x0000042806007981 */ /* 0x020ea4000c1e1900 */
[----:B--2---:R-:W-:-:S07]  /*11760*/  IMAD.IADD R0, R0, 0x1, -R5 ;  /* 0x0000000100007824 */ /* 0x004fce00078e0a05 */
.L_x_3882:
[----:B------:R-:W-:Y:S01]  /*11770*/  SHF.R.S32.HI R80, RZ, 0x1f, R213 ;  /* 0x0000001fff507819 */ /* 0x000fe200000114d5 */
[----:B------:R-:W-:Y:S01]  /*11780*/  ULDC.64 UR4, c[0x0][0xb70] ;  /* 0x0002dc0000047ab9 */ /* 0x000fe20000000a00 */
[--C-:B-----5:R-:W-:Y:S01]  /*11790*/  SHF.R.S32.HI R21, RZ, 0x1f, R79.reuse ;  /* 0x0000001fff157819 */ /* 0x120fe2000001144f */
[----:B-1----:R-:W-:Y:S01]  /*117a0*/  IMAD.MOV.U32 R20, RZ, RZ, R79 ;  /* 0x000000ffff147224 */ /* 0x002fe200078e004f */
[----:B------:R-:W-:Y:S01]  /*117b0*/  SEL R234, R234, RZ, !P0 ;  /* 0x000000ffeaea7207 */ /* 0x000fe20004000000 */
[----:B------:R-:W-:Y:S01]  /*117c0*/  IMAD R6, R80, UR4, RZ ;  /* 0x0000000450067c24 */ /* 0x000fe2000f8e02ff */
[----:B------:R-:W-:Y:S02]  /*117d0*/  SEL R220, R220, RZ, !P0 ;  /* 0x000000ffdcdc7207 */ /* 0x000fe40004000000 */
[C---:B------:R-:W-:Y:S01]  /*117e0*/  IADD3 R29, P0, R12.reuse, 0x3000, RZ ;  /* 0x000030000c1d7810 */ /* 0x040fe20007f1e0ff */
[C---:B------:R-:W-:Y:S01]  /*117f0*/  IMAD R5, R213.reuse, UR5, R6 ;  /* 0x00000005d5057c24 */ /* 0x040fe2000f8e0206 */
[----:B------:R-:W-:Y:S01]  /*11800*/  IADD3 R25, P5, R12, 0x2000, RZ ;  /* 0x000020000c197810 */ /* 0x000fe20007fbe0ff */
[----:B------:R-:W-:Y:S01]  /*11810*/  IMAD.WIDE.U32 R6, R213, UR4, R20 ;  /* 0x00000004d5067c25 */ /* 0x000fe2000f8e0014 */
[----:B------:R-:W-:Y:S01]  /*11820*/  ULDC.64 UR4, c[0x0][0xb78] ;  /* 0x0002de0000047ab9 */ /* 0x000fe20000000a00 */
[----:B------:R-:W-:-:S02]  /*11830*/  LEA R9, R229, R212, 0x7 ;  /* 0x000000d4e5097211 */ /* 0x000fc400078e38ff */
[----:B------:R-:W-:Y:S01]  /*11840*/  IMAD.IADD R7, R7, 0x1, R5 ;  /* 0x0000000107077824 */ /* 0x000fe200078e0205 */
[----:B------:R-:W-:Y:S01]  /*11850*/  IADD3 R37, P2, R12, 0x5000, RZ ;  /* 0x000050000c257810 */ /* 0x000fe20007f5e0ff */
[----:B------:R-:W-:Y:S01]  /*11860*/  IMAD R5, R234, UR4, RZ ;  /* 0x00000004ea057c24 */ /* 0x000fe2000f8e02ff */
[----:B------:R-:W-:Y:S01]  /*11870*/  IADD3 R33, P1, R12, 0x4000, RZ ;  /* 0x000040000c217810 */ /* 0x000fe20007f3e0ff */
[C---:B------:R-:W-:Y:S01]  /*11880*/  IMAD.WIDE.U32 R6, R220.reuse, UR4, R6 ;  /* 0x00000004dc067c25 */ /* 0x040fe2000f8e0006 */
[----:B------:R-:W-:Y:S02]  /*11890*/  LOP3.LUT R28, R29, 0x380, RZ, 0xc0, !PT ;  /* 0x000003801d1c7812 */ /* 0x000fe400078ec0ff */
[----:B------:R-:W-:Y:S01]  /*118a0*/  LOP3.LUT R14, R15, 0x380, RZ, 0xc0, !PT ;  /* 0x000003800f0e7812 */ /* 0x000fe200078ec0ff */
[----:B------:R-:W-:Y:S01]  /*118b0*/  IMAD R8, R220, UR5, R5 ;  /* 0x00000005dc087c24 */ /* 0x000fe2000f8e0205 */
[----:B------:R-:W-:Y:S01]  /*118c0*/  LOP3.LUT R24, R25, 0x380, RZ, 0xc0, !PT ;  /* 0x0000038019187812 */ /* 0x000fe200078ec0ff */
[----:B------:R-:W-:Y:S01]  /*118d0*/  ULDC.64 UR4, c[0x0][0xb40] ;  /* 0x0002d00000047ab9 */ /* 0x000fe20000000a00 */
[----:B------:R-:W-:-:S02]  /*118e0*/  SHF.R.S32.HI R5, RZ, 0x1f, R9 ;  /* 0x0000001fff057819 */ /* 0x000fc40000011409 */
[----:B------:R-:W-:Y:S02]  /*118f0*/  IADD3 R6, P3, R9, R6, RZ ;  /* 0x0000000609067210 */ /* 0x000fe40007f7e0ff */
[----:B------:R-:W-:Y:S02]  /*11900*/  LOP3.LUT R36, R37, 0x380, RZ, 0xc0, !PT ;  /* 0x0000038025247812 */ /* 0x000fe400078ec0ff */
[----:B------:R-:W-:Y:S02]  /*11910*/  LOP3.LUT R32, R33, 0x380, RZ, 0xc0, !PT ;  /* 0x0000038021207812 */ /* 0x000fe400078ec0ff */
[----:B------:R-:W-:Y:S02]  /*11920*/  SHF.R.U64 R28, R28, 0x3, RZ ;  /* 0x000000031c1c7819 */ /* 0x000fe400000012ff */
[----:B------:R-:W-:Y:S02]  /*11930*/  SHF.R.U64 R14, R14, 0x3, RZ ;  /* 0x000000030e0e7819 */ /* 0x000fe400000012ff */
[----:B------:R-:W-:-:S02]  /*11940*/  SHF.R.U64 R24, R24, 0x3, RZ ;  /* 0x0000000318187819 */ /* 0x000fc400000012ff */
[----:B------:R-:W-:Y:S02]  /*11950*/  IADD3.X R5, R5, R7, R8, P3, !PT ;  /* 0x0000000705057210 */ /* 0x000fe40001ffe408 */
[----:B------:R-:W-:Y:S02]  /*11960*/  SHF.R.U64 R36, R36, 0x3, RZ ;  /* 0x0000000324247819 */ /* 0x000fe400000012ff */
[----:B------:R-:W-:Y:S02]  /*11970*/  LEA R54, P3, R6, UR4, 0x2 ;  /* 0x0000000406367c11 */ /* 0x000fe4000f8610ff */
        /* <DEDUP_REMOVED lines=9> */
[----:B------:R-:W-:Y:S01]  /*11a10*/  LEA.HI.X R55, R6, UR5, R5, 0x2, P3 ;  /* 0x0000000506377c11 */ /* 0x000fe200098f1405 */
[----:B------:R-:W-:Y:S01]  /*11a20*/  VIADD R5, R9, 0x8 ;  /* 0x0000000809057836 */ /* 0x000fe20000000000 */
[C---:B------:R-:W-:Y:S01]  /*11a30*/  IADD3 R7, P0, R12.reuse, 0x9000, RZ ;  /* 0x000090000c077810 */ /* 0x040fe20007f1e0ff */
[----:B------:R-:W-:Y:S01]  /*11a40*/  ULDC.64 UR4, c[0x0][0xaa0] ;  /* 0x0002a80000047ab9 */ /* 0x000fe20000000a00 */
[----:B------:R-:W-:-:S02]  /*11a50*/  IADD3 R41, P3, R12, 0x6000, RZ ;  /* 0x000060000c297810 */ /* 0x000fc40007f7e0ff */
[C---:B------:R-:W-:Y:S02]  /*11a60*/  IADD3 R45, P4, R12.reuse, 0x7000, RZ ;  /* 0x000070000c2d7810 */ /* 0x040fe40007f9e0ff */
[----:B------:R-:W-:Y:S02]  /*11a70*/  IADD3 R49, P5, R12, 0x8000, RZ ;  /* 0x000080000c317810 */ /* 0x000fe40007fbe0ff */
[----:B------:R-:W-:Y:S02]  /*11a80*/  LOP3.LUT R32, R32, R33, RZ, 0x3c, !PT ;  /* 0x0000002120207212 */ /* 0x000fe400078e3cff */
[----:B------:R-:W-:Y:S02]  /*11a90*/  IADD3 R57, P2, R12, 0xb000, RZ ;  /* 0x0000b0000c397810 */ /* 0x000fe40007f5e0ff */
[----:B------:R-:W-:Y:S02]  /*11aa0*/  IADD3.X R33, RZ, R13, RZ, P1, !PT ;  /* 0x0000000dff217210 */ /* 0x000fe40000ffe4ff */
[----:B------:R-:W-:-:S02]  /*11ab0*/  LOP3.LUT R6, R7, 0x380, RZ, 0xc0, !PT ;  /* 0x0000038007067812 */ /* 0x000fc400078ec0ff */
[----:B------:R-:W-:Y:S02]  /*11ac0*/  IADD3 R53, P1, R12, 0xa000, RZ ;  /* 0x0000a0000c357810 */ /* 0x000fe40007f3e0ff */
[----:B------:R-:W-:Y:S02]  /*11ad0*/  LOP3.LUT R40, R41, 0x380, RZ, 0xc0, !PT ;  /* 0x0000038029287812 */ /* 0x000fe400078ec0ff */
[----:B------:R-:W-:Y:S02]  /*11ae0*/  LOP3.LUT R44, R45, 0x380, RZ, 0xc0, !PT ;  /* 0x000003802d2c7812 */ /* 0x000fe400078ec0ff */
[----:B------:R-:W-:Y:S02]  /*11af0*/  LOP3.LUT R48, R49, 0x380, RZ, 0xc0, !PT ;  /* 0x0000038031307812 */ /* 0x000fe400078ec0ff */
[----:B------:R-:W-:Y:S02]  /*11b00*/  LOP3.LUT R56, R57, 0x380, RZ, 0xc0, !PT ;  /* 0x0000038039387812 */ /* 0x000fe400078ec0ff */
[----:B------:R-:W-:-:S02]  /*11b10*/  SHF.R.U64 R6, R6, 0x3, RZ ;  /* 0x0000000306067819 */ /* 0x000fc400000012ff */
[----:B------:R-:W-:Y:S02]  /*11b20*/  LOP3.LUT R52, R53, 0x380, RZ, 0xc0, !PT ;  /* 0x0000038035347812 */ /* 0x000fe400078ec0ff */
[----:B------:R-:W-:Y:S02]  /*11b30*/  SHF.R.U64 R40, R40, 0x3, RZ ;  /* 0x0000000328287819 */ /* 0x000fe400000012ff */
[----:B------:R-:W-:Y:S02]  /*11b40*/  SHF.R.U64 R44, R44, 0x3, RZ ;  /* 0x000000032c2c7819 */ /* 0x000fe400000012ff */
[----:B------:R-:W-:Y:S02]  /*11b50*/  SHF.R.U64 R48, R48, 0x3, RZ ;  /* 0x0000000330307819 */ /* 0x000fe400000012ff */
[----:B------:R-:W-:Y:S02]  /*11b60*/  SHF.R.U64 R56, R56, 0x3, RZ ;  /* 0x0000000338387819 */ /* 0x000fe400000012ff */
[----:B------:R-:W-:Y:S01]  /*11b70*/  LOP3.LUT R6, R6, R7, RZ, 0x3c, !PT ;  /* 0x0000000706067212 */ /* 0x000fe200078e3cff */
[----:B------:R-:W-:Y:S01]  /*11b80*/  IMAD.X R7, RZ, RZ, R13, P0 ;  /* 0x000000ffff077224 */ /* 0x000fe200000e060d */
[----:B------:R-:W-:-:S02]  /*11b90*/  SHF.R.U64 R52, R52, 0x3, RZ ;  /* 0x0000000334347819 */ /* 0x000fc400000012ff */
[----:B------:R-:W-:Y:S01]  /*11ba0*/  LOP3.LUT R40, R40, R41, RZ, 0x3c, !PT ;  /* 0x0000002928287212 */ /* 0x000fe200078e3cff */
[--C-:B------:R-:W-:Y:S01]  /*11bb0*/  IMAD.X R41, RZ, RZ, R13.reuse, P3 ;  /* 0x000000ffff297224 */ /* 0x100fe200018e060d */
[----:B------:R-:W-:Y:S01]  /*11bc0*/  LOP3.LUT R44, R44, R45, RZ, 0x3c, !PT ;  /* 0x0000002d2c2c7212 */ /* 0x000fe200078e3cff */
[----:B------:R-:W-:Y:S01]  /*11bd0*/  IMAD.X R45, RZ, RZ, R13, P4 ;  /* 0x000000ffff2d7224 */ /* 0x000fe200020e060d */
[----:B------:R-:W-:Y:S02]  /*11be0*/  LOP3.LUT R48, R48, R49, RZ, 0x3c, !PT ;  /* 0x0000003130307212 */ /* 0x000fe400078e3cff */
[----:B------:R-:W-:Y:S02]  /*11bf0*/  LOP3.LUT R56, R56, R57, RZ, 0x3c, !PT ;  /* 0x0000003938387212 */ /* 0x000fe400078e3cff */
[----:B------:R-:W-:Y:S02]  /*11c00*/  IADD3.X R49, RZ, R13, RZ, P5, !PT ;  /* 0x0000000dff317210 */ /* 0x000fe40002ffe4ff */
[----:B------:R-:W-:-:S02]  /*11c10*/  LOP3.LUT P0, RZ, R236, 0x3, RZ, 0xc0, !PT ;  /* 0x00000003ecff7812 */ /* 0x000fc4000780c0ff */
[C---:B------:R-:W-:Y:S02]  /*11c20*/  IADD3 R73, P3, R12.reuse, 0xc000, RZ ;  /* 0x0000c0000c497810 */ /* 0x040fe40007f7e0ff */
[C---:B------:R-:W-:Y:S02]  /*11c30*/  IADD3 R69, P4, R12.reuse, 0xd000, RZ ;  /* 0x0000d0000c457810 */ /* 0x040fe40007f9e0ff */
[----:B------:R-:W-:Y:S02]  /*11c40*/  IADD3 R65, P5, R12, 0xe000, RZ ;  /* 0x0000e0000c417810 */ /* 0x000fe40007fbe0ff */
[----:B------:R-:W-:Y:S02]  /*11c50*/  IADD3.X R57, RZ, R13, RZ, P2, !PT ;  /* 0x0000000dff397210 */ /* 0x000fe400017fe4ff */
[----:B------:R-:W-:Y:S01]  /*11c60*/  LOP3.LUT R52, R52, R53, RZ, 0x3c, !PT ;  /* 0x0000003534347212 */ /* 0x000fe200078e3cff */
[----:B------:R-:W-:Y:S01]  /*11c70*/  IMAD.X R53, RZ, RZ, R13, P1 ;  /* 0x000000ffff357224 */ /* 0x000fe200008e060d */
[----:B------:R-:W-:-:S02]  /*11c80*/  IADD3 R10, P2, R12, 0xf000, RZ ;  /* 0x0000f0000c0a7810 */ /* 0x000fc40007f5e0ff */
[-C--:B------:R-:W-:Y:S02]  /*11c90*/  ISETP.GE.OR P1, PT, R9, R0.reuse, P0 ;  /* 0x000000000900720c */ /* 0x080fe40000726670 */
[----:B------:R-:W-:Y:S02]  /*11ca0*/  LOP3.LUT R72, R73, 0x380, RZ, 0xc0, !PT ;  /* 0x0000038049487812 */ /* 0x000fe400078ec0ff */
[----:B------:R-:W-:Y:S02]  /*11cb0*/  LOP3.LUT R68, R69, 0x380, RZ, 0xc0, !PT ;  /* 0x0000038045447812 */ /* 0x000fe400078ec0ff */
[----:B------:R-:W-:Y:S02]  /*11cc0*/  LOP3.LUT R64, R65, 0x380, RZ, 0xc0, !PT ;  /* 0x0000038041407812 */ /* 0x000fe400078ec0ff */
[----:B------:R-:W-:Y:S02]  /*11cd0*/  LOP3.LUT R9, R12, 0x380, RZ, 0xc0, !PT ;  /* 0x000003800c097812 */ /* 0x000fe400078ec0ff */
[----:B------:R-:W-:-:S02]  /*11ce0*/  ISETP.GE.OR P0, PT, R5, R0, P0 ;  /* 0x000000000500720c */ /* 0x000fc40000706670 */
[----:B------:R-:W-:Y:S01]  /*11cf0*/  LOP3.LUT R5, R10, 0x380, RZ, 0xc0, !PT ;  /* 0x000003800a057812 */ /* 0x000fe200078ec0ff */
[----:B------:R-:W-:Y:S01]  /*11d00*/  IMAD.MOV.U32 R76, RZ, RZ, R205 ;  /* 0x000000ffff4c7224 */ /* 0x000fe200078e00cd */
[----:B------:R-:W-:Y:S01]  /*11d10*/  SHF.R.U64 R72, R72, 0x3, RZ ;  /* 0x0000000348487819 */ /* 0x000fe200000012ff */
[----:B------:R0:W-:Y:S01]  /*11d20*/  @!P1 STG.E desc[UR40][R54.64], R4 ;  /* 0x0000000436009986 */ /* 0x0001e2000c101928 */
[----:B------:R-:W-:Y:S02]  /*11d30*/  SHF.R.U64 R68, R68, 0x3, RZ ;  /* 0x0000000344447819 */ /* 0x000fe400000012ff */
[----:B------:R-:W-:Y:S02]  /*11d40*/  SHF.R.U64 R64, R64, 0x3, RZ ;  /* 0x0000000340407819 */ /* 0x000fe400000012ff */
[----:B------:R-:W-:Y:S02]  /*11d50*/  SHF.R.U64 R9, R9, 0x3, RZ ;  /* 0x0000000309097819 */ /* 0x000fe400000012ff */
[----:B------:R-:W-:Y:S01]  /*11d60*/  SHF.R.U64 R5, R5, 0x3, RZ ;  /* 0x0000000305057819 */ /* 0x000fe200000012ff */
[----:B------:R1:W-:Y:S01]  /*11d70*/  @!P0 STG.E desc[UR40][R54.64+0x20], R3 ;  /* 0x0000200336008986 */ /* 0x0003e2000c101928 */
        /* <DEDUP_REMOVED lines=8> */
[----:B------:R-:W-:-:S02]  /*11e00*/  IADD3.X R61, RZ, R13, RZ, P2, !PT ;  /* 0x0000000dff3d7210 */ /* 0x000fc400017fe4ff */
[----:B------:R-:W-:Y:S01]  /*11e10*/  SHF.R.S32.HI R77, RZ, 0x1f, R205 ;  /* 0x0000001fff4d7819 */ /* 0x000fe200000114cd */
[----:B------:R-:W-:Y:S01]  /*11e20*/  IMAD R78, R21, UR4, RZ ;  /* 0x00000004154e7c24 */ /* 0x000fe2000f8e02ff */
[----:B------:R-:W-:Y:S01]  /*11e30*/  LOP3.LUT R60, R5, R10, RZ, 0x3c, !PT ;  /* 0x0000000a053c7212 */ /* 0x000fe200078e3cff */
[----:B------:R-:W5:Y:S01]  /*11e40*/  LD.E.128 R12, desc[UR40][R14.64] ;  /* 0x000000280e0c7980 */ /* 0x000f62000c101d00 */
[----:B------:R-:W-:-:S03]  /*11e50*/  IMAD.WIDE.U32 R20, R79, UR4, R76 ;  /* 0x000000044f147c25 */ /* 0x000fc6000f8e004c */
[----:B------:R-:W5:Y:S04]  /*11e60*/  LD.E.128 R8, desc[UR40][R8.64] ;  /* 0x0000002808087980 */ /* 0x000f68000c101d00 */
[----:B------:R-:W5:Y:S01]  /*11e70*/  LD.E.128 R24, desc[UR40][R24.64] ;  /* 0x0000002818187980 */ /* 0x000f62000c101d00 */
        /* <DEDUP_REMOVED lines=8> */
[----:B0-----:R-:W5:Y:S04]  /*11f00*/  LD.E.128 R4, desc[UR40][R6.64] ;  /* 0x0000002806047980 */ /* 0x001f68000c101d00 */
[----:B-1----:R-:W5:Y:S04]  /*11f10*/  LD.E.128 R52, desc[UR40][R52.64] ;  /* 0x0000002834347980 */ /* 0x002f68000c101d00 */
        /* <DEDUP_REMOVED lines=11> */
[----:B------:R-:W-:-:S02]  /*11fd0*/  IMAD.IADD R21, R21, 0x1, R79 ;  /* 0x0000000115157824 */ /* 0x000fc400078e024f */
[----:B------:R-:W-:Y:S02]  /*11fe0*/  IMAD R79, R229, -0x80, R0 ;  /* 0xffffff80e54f7824 */ /* 0x000fe400078e0200 */
[----:B------:R-:W-:Y:S02]  /*11ff0*/  VIADD R0, R206, 0x40 ;  /* 0x00000040ce007836 */ /* 0x000fe40000000000 */
[----:B------:R-:W-:Y:S01]  /*12000*/  IMAD R78, R80, UR4, RZ ;  /* 0x00000004504e7c24 */ /* 0x000fe2000f8e02ff */
[CC--:B------:R-:W-:Y:S01]  /*12010*/  ISETP.GE.AND P3, PT, R206.reuse, R79.reuse, PT ;  /* 0x0000004fce00720c */ /* 0x0c0fe20003f66270 */
[C---:B------:R-:W-:Y:S01]  /*12020*/  IMAD.WIDE.U32 R20, R213.reuse, UR4, R20 ;  /* 0x00000004d5147c25 */ /* 0x040fe2000f8e0014 */
[----:B------:R-:W-:Y:S02]  /*12030*/  IADD3 R3, R206, 0x20, RZ ;  /* 0x00000020ce037810 */ /* 0x000fe40007ffe0ff */
[-C--:B------:R-:W-:Y:S01]  /*12040*/  ISETP.GE.AND P0, PT, R0, R79.reuse, PT ;  /* 0x0000004f0000720c */ /* 0x080fe20003f06270 */
[----:B------:R-:W-:Y:S01]  /*12050*/  IMAD R77, R213, UR5, R78 ;  /* 0x00000005d54d7c24 */ /* 0x000fe2000f8e024e */
[----:B------:R-:W-:Y:S01]  /*12060*/  IADD3 R0, R18, 0x22820, RZ ;  /* 0x0002282012007810 */ /* 0x000fe20007ffe0ff */
[----:B------:R-:W-:Y:S01]  /*12070*/  VIADD R76, R206, 0x60 ;  /* 0x00000060ce4c7836 */ /* 0x000fe20000000000 */
[----:B------:R-:W-:Y:S01]  /*12080*/  ULDC.64 UR4, c[0x0][0xae8] ;  /* 0x0002ba0000047ab9 */ /* 0x000fe20000000a00 */
[-C--:B------:R-:W-:Y:S01]  /*12090*/  ISETP.GE.AND P2, PT, R3, R79.reuse, PT ;  /* 0x0000004f0300720c */ /* 0x080fe20003f46270 */
[----:B------:R-:W-:Y:S01]  /*120a0*/  IMAD.IADD R21, R21, 0x1, R77 ;  /* 0x0000000115157824 */ /* 0x000fe200078e024d */
[----:B------:R-:W-:Y:S01]  /*120b0*/  PRMT R0, RZ, 0x654, R0 ;  /* 0x00000654ff007816 */ /* 0x000fe20000000000 */
[----:B------:R-:W-:Y:S01]  /*120c0*/  IMAD R3, R234, UR4, RZ ;  /* 0x00000004ea037c24 */ /* 0x000fe2000f8e02ff */
[----:B------:R-:W-:Y:S01]  /*120d0*/  ISETP.GE.AND P1, PT, R76, R79, PT ;  /* 0x0000004f4c00720c */ /* 0x000fe20003f26270 */
[C---:B------:R-:W-:Y:S01]  /*120e0*/  IMAD.WIDE.U32 R78, R220.reuse, UR4, R20 ;  /* 0x00000004dc4e7c25 */ /* 0x040fe2000f8e0014 */
[----:B------:R-:W-:Y:S01]  /*120f0*/  SHF.R.S32.HI R207, RZ, 0x1f, R206 ;  /* 0x0000001fffcf7819 */ /* 0x000fe200000114ce */
[----:B0-----:R0:W-:Y:S01]  /*12100*/  SYNCS.ARRIVE.TRANS64.RED.A1T0 RZ, [R0+URZ], RZ ;  /* 0x000000ff00ff79a7 */ /* 0x0011e2000810043f */
[----:B------:R-:W-:Y:S01]  /*12110*/  BSSY B1, `(.L_x_3883) ;  /* 0x000001b000017945 */ /* 0x000fe20003800000 */
[----:B------:R-:W-:-:S02]  /*12120*/  IMAD R3, R220, UR5, R3 ;  /* 0x00000005dc037c24 */ /* 0x000fc4000f8e0203 */
[----:B------:R-:W-:-:S04]  /*12130*/  IMAD.WIDE R76, R229, 0x80, R206 ;  /* 0x00000080e54c7825 */ /* 0x000fc800078e02ce */
[----:B------:R-:W-:Y:S01]  /*12140*/  IMAD.IADD R83, R79, 0x1, R3 ;  /* 0x000000014f537824 */ /* 0x000fe200078e0203 */
[----:B0-----:R-:W-:Y:S06]  /*12150*/  @P3 BRA `(.L_x_3884) ;  /* 0x0000000000583947 */ /* 0x001fec0003800000 */
[----:B------:R-:W-:Y:S01]  /*12160*/  ULDC.64 UR4, c[0x0][0xad8] ;  /* 0x0002b60000047ab9 */ /* 0x000fe20000000a00 */
[----:B------:R-:W-:Y:S01]  /*12170*/  IMAD.MOV.U32 R20, RZ, RZ, R78 ;  /* 0x000000ffff147224 */ /* 0x000fe200078e004e */
[----:B------:R-:W-:Y:S01]  /*12180*/  ULDC.64 UR6, c[0x0][0xa80] ;  /* 0x0002a00000067ab9 */ /* 0x000fe20000000a00 */
[----:B------:R-:W-:Y:S02]  /*12190*/  IMAD.MOV.U32 R21, RZ, RZ, R83 ;  /* 0x000000ffff157224 */ /* 0x000fe400078e0053 */
[----:B------:R-:W-:Y:S02]  /*121a0*/  IMAD R3, R77, UR4, RZ ;  /* 0x000000044d037c24 */ /* 0x000fe4000f8e02ff */
[C---:B------:R-:W-:Y:S01]  /*121b0*/  IMAD.WIDE.U32 R20, R76.reuse, UR4, R20 ;  /* 0x000000044c147c25 */ /* 0x040fe2000f8e0014 */
[----:B------:R-:W-:Y:S02]  /*121c0*/  ULDC UR4, c[0x0][0xa8c] ;  /* 0x0002a30000047ab9 */ /* 0x000fe40000000800 */
[C---:B------:R-:W-:Y:S01]  /*121d0*/  ISETP.GE.AND P5, PT, R205.reuse, UR4, PT ;  /* 0x00000004cd007c0c */ /* 0x040fe2000bfa6270 */
[----:B------:R-:W-:Y:S01]  /*121e0*/  IMAD R3, R76, UR5, R3 ;  /* 0x000000054c037c24 */ /* 0x000fe2000f8e0203 */
[----:B------:R-:W-:Y:S01]  /*121f0*/  LEA R80, P3, R20, UR6, 0x1 ;  /* 0x0000000614507c11 */ /* 0x000fe2000f8608ff */
[----:B------:R-:W-:-:S03]  /*12200*/  VIADD R0, R205, 0x40 ;  /* 0x00000040cd007836 */ /* 0x000fc60000000000 */
[----:B------:R-:W-:Y:S02]  /*12210*/  IADD3 R3, R21, R3, RZ ;  /* 0x0000000315037210 */ /* 0x000fe40007ffe0ff */
[----:B------:R-:W-:Y:S01]  /*12220*/  ISETP.GE.AND P4, PT, R0, UR4, PT ;  /* 0x0000000400007c0c */ /* 0x000fe2000bf86270 */
[C---:B------:R-:W-:Y:S01]  /*12230*/  VIADD R0, R205.reuse, 0xc0 ;  /* 0x000000c0cd007836 */ /* 0x040fe20000000000 */
        /* <DEDUP_REMOVED lines=8> */
.L_x_3884:
[----:B------:R-:W-:Y:S05]  /*122c0*/  BSYNC B1 ;  /* 0x0000000000017941 */ /* 0x000fea0003800000 */
.L_x_3883:
[----:B------:R-:W-:Y:S04]  /*122d0*/  BSSY B1, `(.L_x_3885) ;  /* 0x000001a000017945 */ /* 0x000fe80003800000 */
[----:B------:R-:W-:Y:S05]  /*122e0*/  @P2 BRA `(.L_x_3886) ;  /* 0x0000000000602947 */ /* 0x000fea0003800000 */
[----:B------:R-:W-:Y:S01]  /*122f0*/  IADD3 R3, P2, R76, 0x20, RZ ;  /* 0x000000204c037810 */ /* 0x000fe20007f5e0ff */
[----:B------:R-:W-:Y:S01]  /*12300*/  ULDC.64 UR6, c[0x0][0xad8] ;  /* 0x0002b60000067ab9 */ /* 0x000fe20000000a00 */
[----:B0----5:R-:W-:Y:S01]  /*12310*/  IMAD.MOV.U32 R8, RZ, RZ, R78 ;  /* 0x000000ffff087224 */ /* 0x021fe200078e004e */
        /* <DEDUP_REMOVED lines=10> */
[----:B------:R-:W-:Y:S02]  /*123c0*/  IADD3 R0, R205, 0x80, RZ ;  /* 0x00000080cd007810 */ /* 0x000fe40007ffe0ff */
[----:B------:R-:W-:Y:S01]  /*123d0*/  IMAD.IADD R3, R9, 0x1, R3 ;  /* 0x0000000109037824 */ /* 0x000fe200078e0203 */
[----:B------:R-:W-:Y:S01]  /*123e0*/  LEA R10, P5, R8, UR6, 0x1 ;  /* 0x00000006080a7c11 */ /* 0x000fe2000f8a08ff */
        /* <DEDUP_REMOVED lines=8> */
.L_x_3886:
[----:B------:R-:W-:Y:S05]  /*12470*/  BSYNC B1 ;  /* 0x0000000000017941 */ /* 0x000fea0003800000 */
.L_x_3885:
[----:B------:R-:W-:Y:S04]  /*12480*/  BSSY B1, `(.L_x_3887) ;  /* 0x000001a000017945 */ /* 0x000fe80003800000 */
[----:B------:R-:W-:Y:S05]  /*12490*/  @P0 BRA `(.L_x_3888) ;  /* 0x0000000000600947 */ /* 0x000fea0003800000 */
[----:B------:R-:W-:Y:S01]  /*124a0*/  IADD3 R3, P0, R76, 0x40, RZ ;  /* 0x000000404c037810 */ /* 0x000fe20007f1e0ff */
[C---:B-1---5:R-:W-:Y:S01]  /*124b0*/  VIADD R4, R205.reuse, 0x40 ;  /* 0x00000040cd047836 */ /* 0x062fe20000000000 */
[----:B------:R-:W-:Y:S01]  /*124c0*/  IADD3 R5, R205, 0x80, RZ ;  /* 0x00000080cd057810 */ /* 0x000fe20007ffe0ff */
[----:B------:R-:W-:Y:S01]  /*124d0*/  ULDC UR4, c[0x0][0xa8c] ;  /* 0x0002a30000047ab9 */ /* 0x000fe20000000800 */
[----:B------:R-:W-:Y:S01]  /*124e0*/  ULDC.64 UR6, c[0x0][0xad8] ;  /* 0x0002b60000067ab9 */ /* 0x000fe20000000a00 */
[----:B------:R-:W-:Y:S01]  /*124f0*/  IMAD.X R0, RZ, RZ, R77, P0 ;  /* 0x000000ffff007224 */ /* 0x000fe200000e064d */
[----:B------:R-:W-:Y:S01]  /*12500*/  ISETP.GE.AND P4, PT, R5, UR4, PT ;  /* 0x0000000405007c0c */ /* 0x000fe2000bf86270 */
[C---:B------:R-:W-:Y:S01]  /*12510*/  VIADD R6, R205.reuse, 0xc0 ;  /* 0x000000c0cd067836 */ /* 0x040fe20000000000 */
        /* <DEDUP_REMOVED lines=16> */
.L_x_3888:
[----:B------:R-:W-:Y:S05]  /*12620*/  BSYNC B1 ;  /* 0x0000000000017941 */ /* 0x000fea0003800000 */
.L_x_3887:
        /* <DEDUP_REMOVED lines=16> */
[----:B------:R-:W-:Y:S02]  /*12730*/  IADD3 R0, R205, 0xc0, RZ ;  /* 0x000000c0cd007810 */ /* 0x000fe40007ffe0ff */
[----:B------:R-:W-:Y:S01]  /*12740*/  IMAD.IADD R3, R5, 0x1, R3 ;  /* 0x0000000105037824 */ /* 0x000fe200078e0203 */
[----:B--2---:R-:W-:-:S04]  /*12750*/  LEA R6, P0, R4, UR6, 0x1 ;  /* 0x0000000604067c11 */ /* 0x004fc8000f8008ff */
        /* <DEDUP_REMOVED lines=8> */
.L_x_3881:
[----:B------:R-:W0:Y:S01]  /*127e0*/  S2R R0, SR_TID.X ;  /* 0x0000000000007919 */ /* 0x000e220000002100 */
[----:B------:R-:W-:Y:S01]  /*127f0*/  ULDC.64 UR4, c[0x0][0xbd8] ;  /* 0x0002f60000047ab9 */ /* 0x000fe20000000a00 */
[----:B------:R-:W-:Y:S01]  /*12800*/  IMAD.MOV.U32 R3, RZ, RZ, RZ ;  /* 0x000000ffff037224 */ /* 0x000fe200078e00ff */
[----:B------:R-:W-:Y:S02]  /*12810*/  ISETP.NE.U32.AND P0, PT, RZ, UR4, PT ;  /* 0x00000004ff007c0c */ /* 0x000fe4000bf05070 */
[----:B------:R-:W-:Y:S02]  /*12820*/  IADD3 R4, P1, R218, UR4, RZ ;  /* 0x00000004da047c10 */ /* 0x000fe4000ff3e0ff */
[----:B------:R-:W-:Y:S02]  /*12830*/  ISETP.NE.AND.EX P0, PT, RZ, UR5, PT, P0 ;  /* 0x00000005ff007c0c */ /* 0x000fe4000bf05300 */
[----:B------:R-:W-:Y:S01]  /*12840*/  IADD3.X R5, R219, UR5, RZ, P1, !PT ;  /* 0x00000005db057c10 */ /* 0x000fe20008ffe4ff */
[----:B------:R-:W-:-:S02]  /*12850*/  ULDC.64 UR4, c[0x0][0xbe0] ;  /* 0x0002f80000047ab9 */ /* 0x000fc40000000a00 */
[----:B------:R-:W-:-:S04]  /*12860*/  ISETP.NE.U32.AND P1, PT, RZ, UR4, PT ;  /* 0x00000004ff007c0c */ /* 0x000fc8000bf25070 */
[----:B------:R-:W-:-:S04]  /*12870*/  ISETP.NE.AND.EX P1, PT, RZ, UR5, PT, P1 ;  /* 0x00000005ff007c0c */ /* 0x000fc8000bf25310 */
[----:B------:R0:W5:Y:S09]  /*12880*/  @P0 LDG.E R3, desc[UR40][R4.64] ;  /* 0x0000002804030981 */ /* 0x000172000c1e1900 */
[----:B------:R-:W-:Y:S01]  /*12890*/  @P1 IADD3 R218, P2, R218, UR4, RZ ;  /* 0x00000004dada1c10 */ /* 0x000fe2000ff5e0ff */
[----:B------:R-:W-:Y:S01]  /*128a0*/  ULDC UR4, c[0x0][0xa88] ;  /* 0x0002a20000047ab9 */ /* 0x000fe20000000800 */
[----:B0-----:R-:W-:-:S02]  /*128b0*/  VIADD R6, R0, 0xffffff80 ;  /* 0xffffff8000067836 */ /* 0x001fc40000000000 */
[----:B------:R-:W-:Y:S01]  /*128c0*/  @P1 IADD3.X R219, R219, UR5, RZ, P2, !PT ;  /* 0x00000005dbdb1c10 */ /* 0x000fe200097fe4ff */
[----:B------:R-:W-:-:S06]  /*128d0*/  IMAD.U32 R0, RZ, RZ, UR4 ;  /* 0x00000004ff007e24 */ /* 0x000fcc000f8e00ff */
[----:B------:R0:W5:Y:S01]  /*128e0*/  @P1 LDG.E R0, desc[UR40][R218.64] ;  /* 0x00000028da001981 */ /* 0x000162000c1e1900 */
[----:B------:R-:W-:Y:S01]  /*128f0*/  ISETP.GT.AND P2, PT, R6, 0x7f, PT ;  /* 0x0000007f0600780c */ /* 0x000fe20003f44270 */
[----:B------:R-:W-:-:S12]  /*12900*/  @P1 BRA `(.L_x_3890) ;  /* 0x0000000000101947 */ /* 0x000fd80003800000 */
[----:B------:R-:W-:Y:S05]  /*12910*/  @!P0 BRA `(.L_x_3890) ;  /* 0x00000000000c8947 */ /* 0x000fea0003800000 */
[----:B------:R-:W2:Y:S04]  /*12920*/  LDG.E R7, desc[UR40][R4.64] ;  /* 0x0000002804077981 */ /* 0x000ea8000c1e1900 */
[----:B-----5:R-:W2:Y:S02]  /*12930*/  LDG.E R0, desc[UR40][R4.64+0x4] ;  /* 0x0000042804007981 */ /* 0x020ea4000c1e1900 */
[----:B--2---:R-:W-:-:S07]  /*12940*/  IADD3 R0, -R7, R0, RZ ;  /* 0x0000000007007210 */ /* 0x004fce0007ffe1ff */
.L_x_3890:
[----:B------:R-:W-:Y:S01]  /*12950*/  BSSY B1, `(.L_x_3891) ;  /* 0x000001d000017945 */ /* 0x000fe20003800000 */
[----:B------:R-:W-:Y:S02]  /*12960*/  SHF.R.S32.HI R9, RZ, 0x1f, R213 ;  /* 0x0000001fff097819 */ /* 0x000fe400000114d5 */
[----:B------:R-:W-:Y:S02]  /*12970*/  SHF.R.S32.HI R10, RZ, 0x1f, R205 ;  /* 0x0000001fff0a7819 */ /* 0x000fe400000114cd */
[----:B------:R-:W-:Y:S02]  /*12980*/  SEL R11, R220, RZ, !P0 ;  /* 0x000000ffdc0b7207 */ /* 0x000fe40004000000 */
[----:B------:R-:W-:Y:S02]  /*12990*/  SEL R234, R234, RZ, !P0 ;  /* 0x000000ffeaea7207 */ /* 0x000fe40004000000 */
[----:B-----5:R-:W-:Y:S01]  /*129a0*/  SHF.R.S32.HI R8, RZ, 0x1f, R3 ;  /* 0x0000001fff087819 */ /* 0x020fe20000011403 */
[----:B------:R-:W-:Y:S06]  /*129b0*/  @P2 BRA `(.L_x_3892) ;  /* 0x0000000000582947 */ /* 0x000fec0003800000 */
[----:B------:R-:W5:Y:S02]  /*129c0*/  S2R R4, SR_TID.X ;  /* 0x0000000000047919 */ /* 0x000f640000002100 */
[----:B-----5:R-:W-:-:S04]  /*129d0*/  IMAD R4, R229, 0x80, R4 ;  /* 0x00000080e5047824 */ /* 0x020fc800078e0204 */
        /* <DEDUP_REMOVED lines=14> */
[----:B------:R-:W-:-:S04]  /*12ac0*/  ULDC.64 UR4, c[0x0][0xb40] ;  /* 0x0002d00000047ab9 */ /* 0x000fc80000000a00 */
[----:B------:R-:W-:Y:S02]  /*12ad0*/  IADD3 R5, R5, R7, RZ ;  /* 0x0000000705057210 */ /* 0x000fe40007ffe0ff */
[----:B------:R-:W-:-:S04]  /*12ae0*/  LEA R6, P0, R4, UR4, 0x2 ;  /* 0x0000000404067c11 */ /* 0x000fc8000f8010ff */
[----:B------:R-:W-:Y:S01]  /*12af0*/  LEA.HI.X R7, R4, UR5, R5, 0x2, P0 ;  /* 0x0000000504077c11 */ /* 0x000fe200080f1405 */
[----:B------:R-:W-:-:S05]  /*12b00*/  IMAD.MOV.U32 R5, RZ, RZ, -0x800000 ;  /* 0xff800000ff057424 */ /* 0x000fca00078e00ff */
[----:B------:R0:W-:Y:S03]  /*12b10*/  STG.E desc[UR40][R6.64], R5 ;  /* 0x0000000506007986 */ /* 0x0001e6000c101928 */
.L_x_3892:
[----:B------:R-:W-:Y:S05]  /*12b20*/  BSYNC B1 ;  /* 0x0000000000017941 */ /* 0x000fea0003800000 */
.L_x_3891:
[----:B------:R-:W-:Y:S01]  /*12b30*/  ULDC.64 UR4, c[0x0][0xaa0] ;  /* 0x0002a80000047ab9 */ /* 0x000fe20000000a00 */
[----:B------:R-:W-:Y:S01]  /*12b40*/  IMAD.MOV.U32 R4, RZ, RZ, R205 ;  /* 0x000000ffff047224 */ /* 0x000fe200078e00cd */
[----:B------:R-:W-:Y:S01]  /*12b50*/  BSSY B1, `(.L_x_3893) ;  /* 0x000002f000017945 */ /* 0x000fe20003800000 */
[----:B0-----:R-:W-:Y:S02]  /*12b60*/  IMAD.MOV.U32 R5, RZ, RZ, R10 ;  /* 0x000000ffff057224 */ /* 0x001fe400078e000a */
[----:B------:R-:W-:Y:S02]  /*12b70*/  IMAD R6, R8, UR4, RZ ;  /* 0x0000000408067c24 */ /* 0x000fe4000f8e02ff */
[----:B------:R-:W-:-:S04]  /*12b80*/  IMAD.WIDE.U32 R4, R3, UR4, R4 ;  /* 0x0000000403047c25 */ /* 0x000fc8000f8e0004 */
[----:B------:R-:W-:Y:S01]  /*12b90*/  IMAD R3, R3, UR5, R6 ;  /* 0x0000000503037c24 */ /* 0x000fe2000f8e0206 */
[----:B------:R-:W-:Y:S01]  /*12ba0*/  ULDC.64 UR4, c[0x0][0xae0] ;  /* 0x0002b80000047ab9 */ /* 0x000fe20000000a00 */
[----:B-12---:R-:W-:Y:S02]  /*12bb0*/  IMAD R13, R229, -0x80, R0 ;  /* 0xffffff80e50d7824 */ /* 0x006fe400078e0200 */
[----:B------:R-:W-:Y:S01]  /*12bc0*/  IMAD R6, R9, UR4, RZ ;  /* 0x0000000409067c24 */ /* 0x000fe2000f8e02ff */
[----:B------:R-:W-:Y:S01]  /*12bd0*/  IADD3 R5, R5, R3, RZ ;  /* 0x0000000305057210 */ /* 0x000fe20007ffe0ff */
[C---:B------:R-:W-:Y:S01]  /*12be0*/  VIADD R0, R206.reuse, 0x20 ;  /* 0x00000020ce007836 */ /* 0x040fe20000000000 */
[-C--:B------:R-:W-:Y:S01]  /*12bf0*/  ISETP.GE.AND P1, PT, R206, R13.reuse, PT ;  /* 0x0000000dce00720c */ /* 0x080fe20003f26270 */
[C---:B------:R-:W-:Y:S01]  /*12c00*/  IMAD R3, R213.reuse, UR5, R6 ;  /* 0x00000005d5037c24 */ /* 0x040fe2000f8e0206 */
[----:B------:R-:W-:Y:S01]  /*12c10*/  SHF.R.S32.HI R9, RZ, 0x1f, R206 ;  /* 0x0000001fff097819 */ /* 0x000fe200000114ce */
[----:B------:R-:W-:Y:S01]  /*12c20*/  IMAD.WIDE.U32 R4, R213, UR4, R4 ;  /* 0x00000004d5047c25 */ /* 0x000fe2000f8e0004 */
[----:B------:R-:W-:Y:S01]  /*12c30*/  ULDC.64 UR4, c[0x0][0xae8] ;  /* 0x0002ba0000047ab9 */ /* 0x000fe20000000a00 */
[----:B------:R-:W-:-:S02]  /*12c40*/  ISETP.GE.AND P0, PT, R0, R13, PT ;  /* 0x0000000d0000720c */ /* 0x000fc40003f06270 */
[----:B------:R-:W-:Y:S02]  /*12c50*/  IMAD.IADD R5, R5, 0x1, R3 ;  /* 0x0000000105057824 */ /* 0x000fe400078e0203 */
[----:B------:R-:W-:Y:S02]  /*12c60*/  IMAD R0, R234, UR4, RZ ;  /* 0x00000004ea007c24 */ /* 0x000fe4000f8e02ff */
[----:B------:R-:W-:-:S04]  /*12c70*/  IMAD.WIDE.U32 R6, R11, UR4, R4 ;  /* 0x000000040b067c25 */ /* 0x000fc8000f8e0004 */
[----:B------:R-:W-:Y:S01]  /*12c80*/  IMAD R3, R11, UR5, R0 ;  /* 0x000000050b037c24 */ /* 0x000fe2000f8e0200 */
[----:B------:R-:W-:Y:S01]  /*12c90*/  IADD3 R0, R206, 0x40, RZ ;  /* 0x00000040ce007810 */ /* 0x000fe20007ffe0ff */
[----:B------:R-:W-:Y:S02]  /*12ca0*/  IMAD.MOV.U32 R8, RZ, RZ, R206 ;  /* 0x000000ffff087224 */ /* 0x000fe400078e00ce */
[----:B------:R-:W-:Y:S02]  /*12cb0*/  IMAD.IADD R11, R7, 0x1, R3 ;  /* 0x00000001070b7824 */ /* 0x000fe400078e0203 */
[----:B------:R-:W-:Y:S01]  /*12cc0*/  IMAD.WIDE R8, R229, 0x80, R8 ;  /* 0x00000080e5087825 */ /* 0x000fe200078e0208 */
        /* <DEDUP_REMOVED lines=9> */
[----:B------:R-:W-:Y:S01]  /*12d60*/  IMAD.MOV.U32 R4, RZ, RZ, R6 ;  /* 0x000000ffff047224 */ /* 0x000fe200078e0006 */
[C---:B------:R-:W-:Y:S01]  /*12d70*/  IADD3 R10, R205.reuse, 0xc0, RZ ;  /* 0x000000c0cd0a7810 */ /* 0x040fe20007ffe0ff */
[C---:B------:R-:W-:Y:S01]  /*12d80*/  IMAD R3, R8.reuse, UR7, R3 ;  /* 0x0000000708037c24 */ /* 0x040fe2000f8e0203 */
[----:B------:R-:W-:Y:S01]  /*12d90*/  ISETP.GE.AND P2, PT, R205, UR4, PT ;  /* 0x00000004cd007c0c */ /* 0x000fe2000bf46270 */
[----:B------:R-:W-:Y:S01]  /*12da0*/  IMAD.WIDE.U32 R4, R8, UR6, R4 ;  /* 0x0000000608047c25 */ /* 0x000fe2000f8e0004 */
[----:B------:R-:W-:Y:S01]  /*12db0*/  ISETP.GE.AND P5, PT, R10, UR4, PT ;  /* 0x000000040a007c0c */ /* 0x000fe2000bfa6270 */
[----:B------:R-:W-:-:S02]  /*12dc0*/  ULDC.64 UR6, c[0x0][0xa80] ;  /* 0x0002a00000067ab9 */ /* 0x000fc40000000a00 */
[----:B------:R-:W-:Y:S01]  /*12dd0*/  IMAD.IADD R3, R5, 0x1, R3 ;  /* 0x0000000105037824 */ /* 0x000fe200078e0203 */
[----:B------:R-:W-:-:S04]  /*12de0*/  LEA R14, P1, R4, UR6, 0x1 ;  /* 0x00000006040e7c11 */ /* 0x000fc8000f8208ff */
[----:B------:R-:W-:-:S05]  /*12df0*/  LEA.HI.X R15, R4, UR7, R3, 0x1, P1 ;  /* 0x00000007040f7c11 */ /* 0x000fca00088f0c03 */
[----:B------:R0:W-:Y:S04]  /*12e00*/  @!P2 STG.E.128 desc[UR40][R14.64], RZ ;  /* 0x000000ff0e00a986 */ /* 0x0001e8000c101d28 */
[----:B------:R0:W-:Y:S04]  /*12e10*/  @!P3 STG.E.128 desc[UR40][R14.64+0x80], RZ ;  /* 0x000080ff0e00b986 */ /* 0x0001e8000c101d28 */
[----:B------:R0:W-:Y:S04]  /*12e20*/  @!P4 STG.E.128 desc[UR40][R14.64+0x100], RZ ;  /* 0x000100ff0e00c986 */ /* 0x0001e8000c101d28 */
[----:B------:R0:W-:Y:S02]  /*12e30*/  @!P5 STG.E.128 desc[UR40][R14.64+0x180], RZ ;  /* 0x000180ff0e00d986 */ /* 0x0001e4000c101d28 */
.L_x_3894:
[----:B------:R-:W-:Y:S05]  /*12e40*/  BSYNC B1 ;  /* 0x0000000000017941 */ /* 0x000fea0003800000 */
.L_x_3893:
[----:B------:R-:W-:Y:S01]  /*12e50*/  BSSY B1, `(.L_x_3895) ;  /* 0x000001c000017945 */ /* 0x000fe20003800000 */
[----:B------:R-:W-:Y:S02]  /*12e60*/  ISETP.GE.AND P1, PT, R0, R13, PT ;  /* 0x0000000d0000720c */ /* 0x000fe40003f26270 */
[----:B------:R-:W-:Y:S01]  /*12e70*/  IADD3 R10, R206, 0x60, RZ ;  /* 0x00000060ce0a7810 */ /* 0x000fe20007ffe0ff */
        /* <DEDUP_REMOVED lines=25> */
.L_x_3896:
[----:B------:R-:W-:Y:S05]  /*13010*/  BSYNC B1 ;  /* 0x0000000000017941 */ /* 0x000fea0003800000 */
.L_x_3895:
[----:B------:R-:W-:Y:S01]  /*13020*/  BSSY B1, `(.L_x_3897) ;  /* 0x000001b000017945 */ /* 0x000fe20003800000 */
[----:B------:R-:W-:-:S03]  /*13030*/  ISETP.GE.AND P0, PT, R10, R13, PT ;  /* 0x0000000d0a00720c */ /* 0x000fc60003f06270 */
[----:B------:R-:W-:Y:S10]  /*13040*/  @P1 BRA `(.L_x_3898) ;  /* 0x0000000000601947 */ /* 0x000ff40003800000 */
[----:B------:R-:W-:Y:S01]  /*13050*/  IADD3 R3, P1, R8, 0x40, RZ ;  /* 0x0000004008037810 */ /* 0x000fe20007f3e0ff */
[C---:B------:R-:W-:Y:S01]  /*13060*/  VIADD R5, R205.reuse, 0x80 ;  /* 0x00000080cd057836 */ /* 0x040fe20000000000 */
[C---:B------:R-:W-:Y:S01]  /*13070*/  IADD3 R4, R205.reuse, 0x40, RZ ;  /* 0x00000040cd047810 */ /* 0x040fe20007ffe0ff */
        /* <DEDUP_REMOVED lines=21> */
.L_x_3898:
[----:B------:R-:W-:Y:S05]  /*131d0*/  BSYNC B1 ;  /* 0x0000000000017941 */ /* 0x000fea0003800000 */
.L_x_3897:
[----:B------:R-:W-:Y:S05]  /*131e0*/  @P0 BRA `(.L_x_3889) ;  /* 0x0000000000600947 */ /* 0x000fea0003800000 */
[----:B------:R-:W-:Y:S01]  /*131f0*/  IADD3 R3, P0, R8, 0x60, RZ ;  /* 0x0000006008037810 */ /* 0x000fe20007f1e0ff */
[C---:B------:R-:W-:Y:S01]  /*13200*/  VIADD R0, R205.reuse, 0x40 ;  /* 0x00000040cd007836 */ /* 0x040fe20000000000 */
[----:B------:R-:W-:Y:S01]  /*13210*/  MOV R5, R11 ;  /* 0x0000000b00057202 */ /* 0x000fe20000000f00 */
[----:B------:R-:W-:Y:S01]  /*13220*/  ULDC UR4, c[0x0][0xa8c] ;  /* 0x0002a30000047ab9 */ /* 0x000fe20000000800 */
[----:B------:R-:W-:Y:S01]  /*13230*/  ULDC.64 UR6, c[0x0][0xad8] ;  /* 0x0002b60000067ab9 */ /* 0x000fe20000000a00 */
[----:B------:R-:W-:Y:S01]  /*13240*/  IMAD.X R8, RZ, RZ, R9, P0 ;  /* 0x000000ffff087224 */ /* 0x000fe200000e0609 */
[----:B------:R-:W-:Y:S01]  /*13250*/  ISETP.GE.AND P2, PT, R0, UR4, PT ;  /* 0x0000000400007c0c */ /* 0x000fe2000bf46270 */
[----:B------:R-:W-:Y:S01]  /*13260*/  IMAD.MOV.U32 R4, RZ, RZ, R6 ;  /* 0x000000ffff047224 */ /* 0x000fe200078e0006 */
[C---:B------:R-:W-:Y:S01]  /*13270*/  IADD3 R0, R205.reuse, 0xc0, RZ ;  /* 0x000000c0cd007810 */ /* 0x040fe20007ffe0ff */
        /* <DEDUP_REMOVED lines=15> */
.L_x_3889:
[----:B------:R-:W-:Y:S05]  /*13370*/  BSYNC B0 ;  /* 0x0000000000007941 */ /* 0x000fea0003800000 */
.L_x_3880:
[----:B------:R-:W-:Y:S02]  /*13380*/  ULDC UR4, c[0x0][0xc14] ;  /* 0x0003050000047ab9 */ /* 0x000fe40000000800 */
[----:B----4-:R-:W-:-:S13]  /*13390*/  ISETP.GE.AND P0, PT, R203, UR4, PT ;  /* 0x00000004cb007c0c */ /* 0x010fda000bf06270 */
[----:B------:R-:W-:Y:S05]  /*133a0*/  @!P0 BRA `(.L_x_3899) ;  /* 0xfffffed800f48947 */ /* 0x000fea000383ffff */
[----:B------:R-:W-:Y:S05]  /*133b0*/  BRA `(.L_x_3745) ;  /* 0x0000005800b47947 */ /* 0x000fea0003800000 */
.L_x_3743:
        /* <DEDUP_REMOVED lines=19> */
[C---:B------:R-:W-:Y:S02]  /*134f0*/  ISETP.NE.AND P1, PT, R7.reuse, RZ, PT ;  /* 0x000000ff0700720c */ /* 0x040fe40003f25270 */
[----:B------:R-:W-:Y:S02]  /*13500*/  ISETP.GE.U32.AND P0, PT, R7, 0x2, PT ;  /* 0x000000020700780c */ /* 0x000fe40003f06070 */
[----:B------:R-:W-:Y:S02]  /*13510*/  LOP3.LUT R0, R0, 0xfffffffe, RZ, 0xc0, !PT ;  /* 0xfffffffe00007812 */ /* 0x000fe400078ec0ff */
[----:B------:R-:W-:-:S07]  /*13520*/  MOV R16, RZ ;  /* 0x000000ff00107202 */ /* 0x000fce0000000f00 */
        /* <DEDUP_REMOVED lines=9> */
[----:B------:R-:W-:Y:S02]  /*135c0*/  ISETP.GE.U32.AND P0, PT, R7, 0x4, PT ;  /* 0x000000040700780c */ /* 0x000fe40003f06070 */
[----:B------:R-:W-:-:S05]  /*135d0*/  IADD3 R4, R5, R4, RZ ;  /* 0x0000000405047210 */ /* 0x000fca0007ffe0ff */
[----:B------:R-:W0:Y:S06]  /*135e0*/  SHFL.UP PT, R6, R4, 0x4, RZ ;  /* 0x0480000004067989 */ /* 0x000e2c00000e00ff */
        /* <DEDUP_REMOVED lines=22> */
[----:B------:R-:W-:Y:S01]  /*13750*/  MOV R6, RZ ;  /* 0x000000ff00067202 */ /* 0x000fe20000000f00 */
[----:B------:R-:W-:Y:S01]  /*13760*/  ULDC UR5, c[0x0][0xc14] ;  /* 0x0003050000057ab9 */ /* 0x000fe20000000800 */
[----:B------:R-:W-:Y:S01]  /*13770*/  ULDC UR7, c[0x0][0xc14] ;  /* 0x0003050000077ab9 */ /* 0x000fe20000000800 */
[----:B------:R-:W-:-:S05]  /*13780*/  ULDC UR4, c[0x0][0xc10] ;  /* 0x0003040000047ab9 */ /* 0x000fca0000000800 */
.L_x_3904:
[----:B------:R-:W-:Y:S02]  /*13790*/  VIADD R6, R6, 0x1f ;  /* 0x0000001f06067836 */ /* 0x000fe40000000000 */
[----:B------:R-:W-:-:S03]  /*137a0*/  IMAD.U32 R19, RZ, RZ, UR7 ;  /* 0x00000007ff137e24 */ /* 0x000fc6000f8e00ff */
[----:B------:R-:W-:-:S13]  /*137b0*/  ISETP.GE.AND P0, PT, R6, UR5, PT ;  /* 0x0000000506007c0c */ /* 0x000fda000bf06270 */
[----:B------:R-:W-:Y:S05]  /*137c0*/  @P0 BRA `(.L_x_3901) ;  /* 0x0000000400c40947 */ /* 0x000fea0003800000 */
[----:B------:R-:W0:Y:S01]  /*137d0*/  S2R R2, SR_TID.X ;  /* 0x0000000000027919 */ /* 0x000e220000002100 */
[----:B------:R-:W-:Y:S01]  /*137e0*/  BSSY B0, `(.L_x_3902) ;  /* 0x000000a000007945 */ /* 0x000fe20003800000 */
[----:B------:R-:W-:Y:S02]  /*137f0*/  MOV R8, RZ ;  /* 0x000000ff00087202 */ /* 0x000fe40000000f00 */
        /* <DEDUP_REMOVED lines=8> */
.L_x_3903:
[----:B------:R-:W-:Y:S05]  /*13880*/  BSYNC B0 ;  /* 0x0000000000007941 */ /* 0x000fea0003800000 */
.L_x_3902:
[----:B0----5:R-:W0:Y:S01]  /*13890*/  SHFL.UP PT, R2, R8, 0x1, RZ ;  /* 0x0420000008027989 */ /* 0x021e2200000e00ff */
        /* <DEDUP_REMOVED lines=14> */
[----:B0-----:R-:W-:-:S04]  /*13980*/  SEL R4, R4, RZ, P1 ;  /* 0x000000ff04047207 */ /* 0x001fc80000800000 */
[----:B------:R-:W-:-:S05]  /*13990*/  IADD3 R4, R7, R4, RZ ;  /* 0x0000000407047210 */ /* 0x000fca0007ffe0ff */
        /* <DEDUP_REMOVED lines=8> */
.L_x_3900:
        /* <DEDUP_REMOVED lines=20> */
.L_x_3905:
[----:B-1----:R-:W-:Y:S01]  /*13b60*/  IMAD.MOV R2, RZ, RZ, -R3 ;  /* 0x000000ffff027224 */ /* 0x002fe200078e0a03 */
[----:B--2---:R-:W-:Y:S01]  /*13b70*/  IABS R4, R6 ;  /* 0x0000000600047213 */ /* 0x004fe20000000000 */
[----:B---3--:R-:W-:Y:S02]  /*13b80*/  IMAD R16, R16, UR4, R7 ;  /* 0x0000000410107c24 */ /* 0x008fe4000f8e0207 */
[----:B------:R-:W-:Y:S01]  /*13b90*/  IMAD R5, R2, R11, RZ ;  /* 0x0000000b02057224 */ /* 0x000fe200078e02ff */
[----:B------:R-:W-:Y:S01]  /*13ba0*/  MOV R2, RZ ;  /* 0x000000ff00027202 */ /* 0x000fe20000000f00 */
[----:B------:R-:W-:-:S04]  /*13bb0*/  IMAD.MOV R4, RZ, RZ, -R4 ;  /* 0x000000ffff047224 */ /* 0x000fc800078e0a04 */
[----:B------:R-:W-:Y:S01]  /*13bc0*/  IMAD.HI.U32 R2, R3, R5, R2 ;  /* 0x0000000503027227 */ /* 0x000fe200078e0002 */
[----:B------:R-:W-:-:S04]  /*13bd0*/  IADD3 R5, -R16, UR6, RZ ;  /* 0x0000000610057c10 */ /* 0x000fc8000fffe1ff */
        /* <DEDUP_REMOVED lines=8> */
[----:B------:R-:W-:Y:S02]  /*13c60*/  @P0 IADD3 R2, R2, 0x1, RZ ;  /* 0x0000000102020810 */ /* 0x000fe40007ffe0ff */
[----:B------:R-:W-:-:S13]  /*13c70*/  ISETP.GE.AND P0, PT, R3, RZ, PT ;  /* 0x000000ff0300720c */ /* 0x000fda0003f06270 */
[----:B------:R-:W-:Y:S01]  /*13c80*/  @!P0 IMAD.MOV R2, RZ, RZ, -R2 ;  /* 0x000000ffff028224 */ /* 0x000fe200078e0a02 */
[----:B------:R-:W-:-:S13]  /*13c90*/  ISETP.NE.AND P0, PT, R6, RZ, PT ;  /* 0x000000ff0600720c */ /* 0x000fda0003f05270 */
[----:B------:R-:W-:-:S05]  /*13ca0*/  @!P0 LOP3.LUT R2, RZ, R6, RZ, 0x33, !PT ;  /* 0x00000006ff028212 */ /* 0x000fca00078e33ff */
[----:B------:R-:W-:Y:S01]  /*13cb0*/  IMAD R4, R10, R2, RZ ;  /* 0x000000020a047224 */ /* 0x000fe200078e02ff */
[----:B------:R-:W-:-:S03]  /*13cc0*/  IADD3 R2, -R2, RZ, RZ ;  /* 0x000000ff02027210 */ /* 0x000fc60007ffe1ff */
        /* <DEDUP_REMOVED lines=15> */
[C---:B------:R-:W-:Y:S02]  /*13dc0*/  LOP3.LUT R3, R5.reuse, R10, RZ, 0x3c, !PT ;  /* 0x0000000a05037212 */ /* 0x040fe400078e3cff */
[----:B------:R-:W-:Y:S01]  /*13dd0*/  IADD3 R5, R5, R4, RZ ;  /* 0x0000000405057210 */ /* 0x000fe20007ffe0ff */
[----:B------:R-:W-:-:S04]  /*13de0*/  IMAD.HI.U32 R2, R2, R9, RZ ;  /* 0x0000000902027227 */ /* 0x000fc800078e00ff */
[----:B------:R-:W-:-:S05]  /*13df0*/  IMAD R6, R2, R6, R9 ;  /* 0x0000000602067224 */ /* 0x000fca00078e0209 */
[----:B------:R-:W-:-:S13]  /*13e00*/  ISETP.GT.U32.AND P0, PT, R7, R6, PT ;  /* 0x000000060700720c */ /* 0x000fda0003f04070 */
[----:B------:R-:W-:Y:S01]  /*13e10*/  @!P0 IMAD.IADD R6, R6, 0x1, -R7 ;  /* 0x0000000106068824 */ /* 0x000fe200078e0a07 */
[----:B------:R-:W-:-:S04]  /*13e20*/  @!P0 IADD3 R2, R2, 0x1, RZ ;  /* 0x0000000102028810 */ /* 0x000fc80007ffe0ff */
        /* <DEDUP_REMOVED lines=11> */
.L_x_3901:
[----:B------:R-:W-:Y:S01]  /*13ee0*/  IMAD.MOV.U32 R17, RZ, RZ, RZ ;  /* 0x000000ffff117224 */ /* 0x000fe200078e00ff */
[----:B------:R-:W-:Y:S01]  /*13ef0*/  MOV R16, UR6 ;  /* 0x0000000600107c02 */ /* 0x000fe20008000f00 */
[----:B------:R-:W-:-:S07]  /*13f00*/  IMAD.MOV.U32 R18, RZ, RZ, RZ ;  /* 0x000000ffff127224 */ /* 0x000fce00078e00ff */
.L_x_3906:
        /* <DEDUP_REMOVED lines=16> */
[----:B------:R-:W-:Y:S01]  /*14010*/  ULDC.64 UR38, c[0x0][0x198] ;  /* 0x0000660000267ab9 */ /* 0x000fe20000000a00 */
[----:B------:R-:W-:Y:S02]  /*14020*/  ULDC UR37, c[0x0][0xc] ;  /* 0x0000030000257ab9 */ /* 0x000fe40000000800 */
[----:B------:R1:W-:Y:S04]  /*14030*/  STL [R1+0x8], R0 ;  /* 0x0000080001007387 */ /* 0x0003e80000100800 */
[----:B------:R1:W-:Y:S04]  /*14040*/  STL [R1+0x4], RZ ;  /* 0x000004ff01007387 */ /* 0x0003e80000100800 */
[----:B------:R1:W-:Y:S04]  /*14050*/  STL [R1+0xc], R0 ;  /* 0x00000c0001007387 */ /* 0x0003e80000100800 */
[----:B------:R1:W-:Y:S02]  /*14060*/  STL [R1+0x28], RZ ;  /* 0x000028ff01007387 */ /* 0x0003e40000100800 */
.L_x_3991:
[----:B--2---:R-:W2:Y:S02]  /*14070*/  LDC.64 R2, c[0x0][0xc60] ;  /* 0x00031800ff027b82 */ /* 0x004ea40000000a00 */
[----:B--2---:R-:W-:-:S05]  /*14080*/  IMAD.WIDE R2, R19, 0x4, R2 ;  /* 0x0000000413027825 */ /* 0x004fca00078e0202 */
[----:B-1----:R-:W1:Y:S01]  /*14090*/  LDG.E R11, desc[UR40][R2.64] ;  /* 0x00000028020b7981 */ /* 0x002e62000c1e1900 */
[----:B------:R-:W-:Y:S05]  /*140a0*/  YIELD ;  /* 0x0000000000007946 */ /* 0x000fea0003800000 */
[----:B------:R-:W-:Y:S01]  /*140b0*/  ULDC.64 UR4, c[0x0][0xa28] ;  /* 0x00028a0000047ab9 */ /* 0x000fe20000000a00 */
[----:B------:R-:W-:Y:S02]  /*140c0*/  CS2R R8, SRZ ;  /* 0x0000000000087805 */ /* 0x000fe4000001ff00 */
[----:B------:R-:W-:Y:S01]  /*140d0*/  ISETP.NE.U32.AND P0, PT, RZ, UR4, PT ;  /* 0x00000004ff007c0c */ /* 0x000fe2000bf05070 */
[----:B------:R-:W-:Y:S01]  /*140e0*/  ULDC.64 UR8, c[0x0][0xa08] ;  /* 0x0002820000087ab9 */ /* 0x000fe20000000a00 */
[----:B------:R-:W-:-:S02]  /*140f0*/  ULDC.64 UR10, c[0x0][0xa10] ;  /* 0x00028400000a7ab9 */ /* 0x000fc40000000a00 */
[----:B------:R-:W-:Y:S02]  /*14100*/  ISETP.NE.AND.EX P0, PT, RZ, UR5, PT, P0 ;  /* 0x00000005ff007c0c */ /* 0x000fe4000bf05300 */
[----:B-1----:R-:W-:Y:S01]  /*14110*/  SHF.R.S32.HI R0, RZ, 0x1f, R11 ;  /* 0x0000001fff007819 */ /* 0x002fe2000001140b */
[----:B------:R-:W-:Y:S10]  /*14120*/  STL [R1+0x18], R11 ;  /* 0x0000180b01007387 */ /* 0x000ff40000100800 */
[----:B------:R-:W-:-:S04]  /*14130*/  @P0 LEA R2, P1, R11, UR4, 0x2 ;  /* 0x000000040b020c11 */ /* 0x000fc8000f8210ff */
[----:B------:R-:W-:Y:S01]  /*14140*/  @P0 LEA.HI.X R3, R11, UR5, R0, 0x2, P1 ;  /* 0x000000050b030c11 */ /* 0x000fe200088f1400 */
[----:B------:R-:W-:-:S04]  /*14150*/  ULDC.64 UR4, c[0x0][0xa18] ;  /* 0x0002860000047ab9 */ /* 0x000fc80000000a00 */
[----:B------:R1:W5:Y:S01]  /*14160*/  @P0 LDG.E R8, desc[UR40][R2.64] ;  /* 0x0000002802080981 */ /* 0x000362000c1e1900 */
[----:B------:R-:W-:Y:S02]  /*14170*/  ISETP.NE.U32.AND P0, PT, RZ, UR4, PT ;  /* 0x00000004ff007c0c */ /* 0x000fe4000bf05070 */
[C---:B------:R-:W-:Y:S02]  /*14180*/  SHF.L.U32 R15, R11.reuse, 0x2, RZ ;  /* 0x000000020b0f7819 */ /* 0x040fe400000006ff */
[----:B------:R-:W-:Y:S02]  /*14190*/  ISETP.NE.AND.EX P0, PT, RZ, UR5, PT, P0 ;  /* 0x00000005ff007c0c */ /* 0x000fe4000bf05300 */
[----:B------:R-:W-:Y:S01]  /*141a0*/  SHF.L.U64.HI R14, R11, 0x2, R0 ;  /* 0x000000020b0e7819 */ /* 0x000fe20000010200 */
[----:B------:R-:W-:Y:S01]  /*141b0*/  STL [R1+0x20], R15 ;  /* 0x0000200f01007387 */ /* 0x000fe20000100800 */
[----:B------:R-:W-:-:S03]  /*141c0*/  ULDC UR6, c[0x0][0x338] ;  /* 0x0000ce0000067ab9 */ /* 0x000fc60000000800 */
[----:B------:R-:W-:Y:S06]  /*141d0*/  STL [R1+0x24], R14 ;  /* 0x0000240e01007387 */ /* 0x000fec0000100800 */
[----:B------:R-:W-:-:S04]  /*141e0*/  @P0 IADD3 R12, P1, R15, UR4, RZ ;  /* 0x000000040f0c0c10 */ /* 0x000fc8000ff3e0ff */
[C---:B0-----:R-:W-:Y:S01]  /*141f0*/  @P0 IADD3.X R13, R14.reuse, UR5, RZ, P1, !PT ;  /* 0x000000050e0d0c10 */ /* 0x041fe20008ffe4ff */
[----:B------:R-:W-:Y:S02]  /*14200*/  ULDC.64 UR4, c[0x0][0xa00] ;  /* 0x0002800000047ab9 */ /* 0x000fe40000000a00 */
[----:B------:R-:W-:Y:S02]  /*14210*/  ISETP.NE.U32.AND P2, PT, RZ, UR4, PT ;  /* 0x00000004ff007c0c */ /* 0x000fe4000bf45070 */
[C---:B-1----:R-:W-:Y:S02]  /*14220*/  IADD3 R2, P1, R15.reuse, UR4, RZ ;  /* 0x000000040f027c10 */ /* 0x042fe4000ff3e0ff */
[----:B------:R-:W-:Y:S02]  /*14230*/  ISETP.NE.AND.EX P2, PT, RZ, UR5, PT, P2 ;  /* 0x00000005ff007c0c */ /* 0x000fe4000bf45320 */
[----:B------:R-:W-:Y:S01]  /*14240*/  IADD3.X R3, R14, UR5, RZ, P1, !PT ;  /* 0x000000050e037c10 */ /* 0x000fe20008ffe4ff */
[----:B------:R-:W-:Y:S01]  /*14250*/  ULDC UR4, c[0x0][0x288] ;  /* 0x0000a20000047ab9 */ /* 0x000fe20000000800 */
[----:B------:R-:W-:Y:S01]  /*14260*/  IADD3 R6, P1, R15, UR8, RZ ;  /* 0x000000080f067c10 */ /* 0x000fe2000ff3e0ff */
[----:B------:R-:W-:Y:S01]  /*14270*/  IMAD.U32 R10, RZ, RZ, UR4 ;  /* 0x00000004ff0a7e24 */ /* 0x000fe2000f8e00ff */
[----:B------:R-:W-:-:S02]  /*14280*/  ULDC.64 UR4, c[0x0][0x3f8] ;  /* 0x0000fe0000047ab9 */ /* 0x000fc40000000a00 */
[----:B------:R-:W-:-:S03]  /*14290*/  IADD3.X R7, R14, UR9, RZ, P1, !PT ;  /* 0x000000090e077c10 */ /* 0x000fc60008ffe4ff */
[----:B------:R0:W5:Y:S04]  /*142a0*/  @P0 LDG.E R10, desc[UR40][R12.64] ;  /* 0x000000280c0a0981 */ /* 0x000168000c1e1900 */
[----:B------:R-:W2:Y:S01]  /*142b0*/  @P2 LDG.E R9, desc[UR40][R2.64] ;  /* 0x0000002802092981 */ /* 0x000ea2000c1e1900 */
[----:B------:R-:W-:Y:S01]  /*142c0*/  UISETP.NE.U32.AND UP0, UPT, UR4, URZ, UPT ;  /* 0x0000003f0400728c */ /* 0x000fe2000bf05070 */
[----:B------:R-:W-:Y:S02]  /*142d0*/  IADD3 R4, P1, R15, UR10, RZ ;  /* 0x0000000a0f047c10 */ /* 0x000fe4000ff3e0ff */
[----:B------:R-:W-:Y:S01]  /*142e0*/  ULDC UR4, c[0x0][0x404] ;  /* 0x0001010000047ab9 */ /* 0x000fe20000000800 */
[----:B------:R-:W-:Y:S01]  /*142f0*/  UISETP.NE.AND.EX UP0, UPT, UR5, URZ, UPT, UP0 ;  /* 0x0000003f0500728c */ /* 0x000fe2000bf05300 */
[----:B------:R-:W-:-:S02]  /*14300*/  IADD3.X R5, R14, UR11, RZ, P1, !PT ;  /* 0x0000000b0e057c10 */ /* 0x000fc40008ffe4ff */
[----:B------:R-:W-:Y:S01]  /*14310*/  ISETP.NE.U32.AND P1, PT, RZ, UR8, PT ;  /* 0x00000008ff007c0c */ /* 0x000fe2000bf25070 */
[----:B------:R-:W-:Y:S01]  /*14320*/  USEL UR4, UR4, 0x1, UP0 ;  /* 0x0000000104047887 */ /* 0x000fe20008000000 */
[----:B------:R-:W-:Y:S02]  /*14330*/  ULDC UR5, c[0x0][0x2e0] ;  /* 0x0000b80000057ab9 */ /* 0x000fe40000000800 */
[----:B------:R-:W-:Y:S01]  /*14340*/  ISETP.NE.AND.EX P3, PT, RZ, UR9, PT, P1 ;  /* 0x00000009ff007c0c */ /* 0x000fe2000bf65310 */
[----:B------:R-:W-:Y:S01]  /*14350*/  UIMAD UR4, UR4, UR5, URZ ;  /* 0x00000005040472a4 */ /* 0x000fe2000f8e023f */
[----:B------:R-:W-:Y:S01]  /*14360*/  ISETP.NE.U32.AND P1, PT, RZ, UR10, PT ;  /* 0x0000000aff007c0c */ /* 0x000fe2000bf25070 */
[----:B------:R-:W-:-:S03]  /*14370*/  IMAD.U32 R0, RZ, RZ, UR6 ;  /* 0x00000006ff007e24 */ /* 0x000fc6000f8e00ff */
[----:B------:R-:W-:Y:S01]  /*14380*/  ISETP.NE.AND.EX P1, PT, RZ, UR11, PT, P1 ;  /* 0x0000000bff007c0c */ /* 0x000fe2000bf25310 */
[----:B--2---:R1:W-:Y:S02]  /*14390*/  STL [R1+0x2c], R9 ;  /* 0x00002c0901007387 */ /* 0x0043e40000100800 */
[----:B-1----:R-:W-:Y:S01]  /*143a0*/  IMAD.U32 R9, RZ, RZ, UR4 ;  /* 0x00000004ff097e24 */ /* 0x002fe2000f8e00ff */
[----:B0-----:R-:W-:Y:S09]  /*143b0*/  @P0 BRA `(.L_x_3908) ;  /* 0x0000000000100947 */ /* 0x001ff20003800000 */
[----:B------:R-:W-:Y:S05]  /*143c0*/  @!P2 BRA `(.L_x_3908) ;  /* 0x00000000000ca947 */ /* 0x000fea0003800000 */
[----:B-----5:R-:W2:Y:S04]  /*143d0*/  LDG.E R10, desc[UR40][R2.64] ;  /* 0x00000028020a7981 */ /* 0x020ea8000c1e1900 */
[----:B------:R-:W2:Y:S02]  /*143e0*/  LDG.E R2, desc[UR40][R2.64+0x4] ;  /* 0x0000042802027981 */ /* 0x000ea4000c1e1900 */
[----:B--2---:R-:W-:-:S07]  /*143f0*/  IADD3 R10, -R10, R2, RZ ;  /* 0x000000020a0a7210 */ /* 0x004fce0007ffe1ff */
.L_x_3908:
[----:B------:R-:W-:Y:S01]  /*14400*/  IMAD.MOV.U32 R2, RZ, RZ, RZ ;  /* 0x000000ffff027224 */ /* 0x000fe200078e00ff */
[----:B------:R-:W-:-:S05]  /*14410*/  ULDC.64 UR4, c[0x0][0xa20] ;  /* 0x0002880000047ab9 */ /* 0x000fca0000000a00 */
[----:B------:R-:W2:Y:S01]  /*14420*/  @P3 LDG.E R2, desc[UR40][R6.64] ;  /* 0x0000002806023981 */ /* 0x000ea2000c1e1900 */
[----:B------:R-:W-:-:S06]  /*14430*/  IMAD.MOV.U32 R20, RZ, RZ, RZ ;  /* 0x000000ffff147224 */ /* 0x000fcc00078e00ff */
[----:B------:R0:W5:Y:S01]  /*14440*/  @P1 LDG.E R20, desc[UR40][R4.64] ;  /* 0x0000002804141981 */ /* 0x000162000c1e1900 */
[----:B------:R-:W-:-:S04]  /*14450*/  ISETP.NE.U32.AND P0, PT, RZ, UR4, PT ;  /* 0x00000004ff007c0c */ /* 0x000fc8000bf05070 */
[----:B------:R-:W-:Y:S01]  /*14460*/  ISETP.NE.AND.EX P0, PT, RZ, UR5, PT, P0 ;  /* 0x00000005ff007c0c */ /* 0x000fe2000bf05300 */
[----:B--2--5:R-:W-:-:S05]  /*14470*/  IMAD.IADD R2, R2, 0x1, R8 ;  /* 0x0000000102027824 */ /* 0x024fca00078e0208 */
[----:B------:R0:W-:Y:S07]  /*14480*/  STL [R1+0x10], R2 ;  /* 0x0000100201007387 */ /* 0x0001ee0000100800 */
[----:B------:R-:W-:Y:S05]  /*14490*/  @!P0 BRA `(.L_x_3909) ;  /* 0x0000000000108947 */ /* 0x000fea0003800000 */
[----:B0-----:R-:W-:-:S04]  /*144a0*/  IADD3 R2, P0, R15, UR4, RZ ;  /* 0x000000040f027c10 */ /* 0x001fc8000ff1e0ff */
[----:B------:R-:W-:-:S05]  /*144b0*/  IADD3.X R3, R14, UR5, RZ, P0, !PT ;  /* 0x000000050e037c10 */ /* 0x000fca00087fe4ff */
[----:B------:R0:W5:Y:S01]  /*144c0*/  LDG.E R9, desc[UR40][R2.64] ;  /* 0x0000002802097981 */ /* 0x000162000c1e1900 */
[----:B------:R-:W-:Y:S05]  /*144d0*/  BRA `(.L_x_3910) ;  /* 0x0000000000107947 */ /* 0x000fea0003800000 */
.L_x_3909:
[----:B------:R-:W-:Y:S05]  /*144e0*/  @!P3 BRA `(.L_x_3910) ;  /* 0x00000000000cb947 */ /* 0x000fea0003800000 */
[----:B------:R-:W2:Y:S04]  /*144f0*/  LDG.E R9, desc[UR40][R6.64] ;  /* 0x0000002806097981 */ /* 0x000ea8000c1e1900 */
[----:B------:R-:W2:Y:S02]  /*14500*/  LDG.E R6, desc[UR40][R6.64+0x4] ;  /* 0x0000042806067981 */ /* 0x000ea4000c1e1900 */
[----:B--2---:R-:W-:-:S07]  /*14510*/  IADD3 R9, -R9, R6, RZ ;  /* 0x0000000609097210 */ /* 0x004fce0007ffe1ff */
.L_x_3910:
[----:B0-----:R-:W2:Y:S01]  /*14520*/  @P1 LDG.E R2, desc[UR40][R4.64] ;  /* 0x0000002804021981 */ /* 0x001ea2000c1e1900 */
[----:B-----5:R-:W-:-:S03]  /*14530*/  IMAD.IADD R9, R9, 0x1, -R8 ;  /* 0x0000000109097824 */ /* 0x020fc600078e0a08 */
[----:B------:R-:W2:Y:S01]  /*14540*/  @P1 LDG.E R4, desc[UR40][R4.64+0x4] ;  /* 0x0000042804041981 */ /* 0x000ea2000c1e1900 */
[----:B------:R-:W-:Y:S01]  /*14550*/  LEA R3, R17, 0xdf, 0x7 ;  /* 0x000000df11037811 */ /* 0x000fe200078e38ff */
[----:B------:R-:W-:Y:S01]  /*14560*/  BSSY B0, `(.L_x_3911) ;  /* 0x00000ee000007945 */ /* 0x000fe20003800000 */
[----:B------:R-:W-:Y:S01]  /*14570*/  PLOP3.LUT P2, PT, PT, PT, PT, 0x80, 0x0 ;  /* 0x000000000000781c */ /* 0x000fe20003f4f070 */
[----:B--2---:R-:W-:-:S04]  /*14580*/  @P1 IMAD.IADD R0, R4, 0x1, -R2 ;  /* 0x0000000104001824 */ /* 0x004fc800078e0a02 */
[----:B------:R-:W-:-:S05]  /*14590*/  IMAD.IADD R2, R9, 0x1, R0 ;  /* 0x0000000109027824 */ /* 0x000fca00078e0200 */
[C---:B------:R-:W-:Y:S02]  /*145a0*/  IADD3 R3, R2.reuse, R3, -R10 ;  /* 0x0000000302037210 */ /* 0x040fe40007ffe80a */
[----:B------:R-:W-:-:S05]  /*145b0*/  IADD3 R2, R2, 0x5f, RZ ;  /* 0x0000005f02027810 */ /* 0x000fca0007ffe0ff */
[----:B------:R-:W-:-:S04]  /*145c0*/  IMAD.HI R2, R2, 0x2aaaaaab, RZ ;  /* 0x2aaaaaab02027827 */ /* 0x000fc800078e02ff */
[----:B------:R-:W-:Y:S01]  /*145d0*/  IMAD.HI R3, R3, 0x2aaaaaab, RZ ;  /* 0x2aaaaaab03037827 */ /* 0x000fe200078e02ff */
[----:B------:R-:W-:-:S04]  /*145e0*/  SHF.R.U32.HI R4, RZ, 0x1f, R2 ;  /* 0x0000001fff047819 */ /* 0x000fc80000011602 */
[----:B------:R-:W-:Y:S02]  /*145f0*/  LEA.HI.SX32 R4, R2, R4, 0x1c ;  /* 0x0000000402047211 */ /* 0x000fe400078fe2ff */
[----:B------:R-:W-:-:S04]  /*14600*/  SHF.R.U32.HI R2, RZ, 0x1f, R3 ;  /* 0x0000001fff027819 */ /* 0x000fc80000011603 */
[----:B------:R-:W-:-:S04]  /*14610*/  LEA.HI.SX32 R2, R3, R2, 0x1c ;  /* 0x0000000203027211 */ /* 0x000fc800078fe2ff */
[----:B------:R-:W-:-:S05]  /*14620*/  VIMNMX R6, R4, R2, PT ;  /* 0x0000000204067248 */ /* 0x000fca0003fe0100 */
[--C-:B------:R-:W-:Y:S02]  /*14630*/  IMAD R2, R6, 0x60, -R9.reuse ;  /* 0x0000006006027824 */ /* 0x100fe400078e0a09 */
[----:B------:R-:W-:-:S03]  /*14640*/  IMAD.MOV R9, RZ, RZ, -R9 ;  /* 0x000000ffff097224 */ /* 0x000fc600078e0a09 */
[----:B------:R-:W-:Y:S02]  /*14650*/  VIMNMX R2, R2, R0, PT ;  /* 0x0000000002027248 */ /* 0x000fe40003fe0100 */
[----:B------:R-:W-:-:S04]  /*14660*/  VIMNMX R9, RZ, R9, !PT ;  /* 0x00000009ff097248 */ /* 0x000fc80007fe0100 */
[----:B------:R-:W-:Y:S01]  /*14670*/  ISETP.GT.AND P0, PT, R2, R9, PT ;  /* 0x000000090200720c */ /* 0x000fe20003f04270 */
[----:B------:R0:W-:-:S12]  /*14680*/  STL [R1+0x1c], R6 ;  /* 0x00001c0601007387 */ /* 0x0001d80000100800 */
[----:B------:R-:W-:Y:S02]  /*14690*/  @P0 VIADD R4, R2, 0x5f ;  /* 0x0000005f02040836 */ /* 0x000fe40000000000 */
[----:B------:R-:W-:-:S04]  /*146a0*/  IMAD.WIDE.U32 R2, R9, -0x55555555, RZ ;  /* 0xaaaaaaab09027825 */ /* 0x000fc800078e00ff */
[----:B------:R-:W-:Y:S01]  /*146b0*/  @P0 IMAD.HI R4, R4, 0x2aaaaaab, RZ ;  /* 0x2aaaaaab04040827 */ /* 0x000fe200078e02ff */
[----:B------:R-:W-:-:S04]  /*146c0*/  SHF.R.U32.HI R0, RZ, 0x6, R3 ;  /* 0x00000006ff007819 */ /* 0x000fc80000011603 */
[----:B------:R-:W-:Y:S01]  /*146d0*/  @P0 SHF.R.U32.HI R3, RZ, 0x1f, R4 ;  /* 0x0000001fff030819 */ /* 0x000fe20000011604 */
[----:B------:R-:W-:-:S03]  /*146e0*/  IMAD.MOV.U32 R2, RZ, RZ, R0 ;  /* 0x000000ffff027224 */ /* 0x000fc600078e0000 */
[----:B------:R-:W-:-:S04]  /*146f0*/  @P0 LEA.HI.SX32 R2, R4, R3, 0x1c ;  /* 0x0000000304020211 */ /* 0x000fc800078fe2ff */
[----:B------:R-:W-:-:S13]  /*14700*/  ISETP.GT.AND P0, PT, R2, R0, PT ;  /* 0x000000000200720c */ /* 0x000fda0003f04270 */
[----:B0-----:R-:W-:Y:S05]  /*14710*/  @!P0 BRA `(.L_x_3912) ;  /* 0x0000000c00488947 */ /* 0x001fea0003800000 */
[----:B------:R-:W0:Y:S01]  /*14720*/  LDC R3, c[0x0][0x428] ;  /* 0x00010a00ff037b82 */ /* 0x000e220000000800 */
[----:B------:R-:W-:Y:S01]  /*14730*/  UMOV UR4, 0xffffffff ;  /* 0xffffffff00047882 */ /* 0x000fe20000000000 */
[----:B0-----:R-:W-:Y:S02]  /*14740*/  ISETP.NE.AND P0, PT, R3, 0x1, PT ;  /* 0x000000010300780c */ /* 0x001fe40003f05270 */
[----:B------:R-:W-:-:S11]  /*14750*/  MOV R3, R18 ;  /* 0x0000001200037202 */ /* 0x000fd60000000f00 */
[----:B------:R-:W0:Y:S08]  /*14760*/  @P0 LDC R4, c[0x0][0x42c] ;  /* 0x00010b00ff040b82 */ /* 0x000e300000000800 */
[----:B------:R-:W1:Y:S01]  /*14770*/  @P0 LDC R5, c[0x0][0x430] ;  /* 0x00010c00ff050b82 */ /* 0x000e620000000800 */
[----:B0-----:R-:W-:-:S05]  /*14780*/  @P0 IMAD.HI.U32 R4, R18, R4, RZ ;  /* 0x0000000412040227 */ /* 0x001fca00078e00ff */
[----:B-1----:R-:W-:Y:S02]  /*14790*/  @P0 SHF.R.U32.HI R3, RZ, R5, R4 ;  /* 0x00000005ff030219 */ /* 0x002fe40000011604 */
[----:B------:R-:W-:Y:S01]  /*147a0*/  SEL R4, R11, RZ, !P1 ;  /* 0x000000ff0b047207 */ /* 0x000fe20004800000 */
[----:B------:R-:W-:Y:S06]  /*147b0*/  BRA.DIV UR4, `(.L_x_3913) ;  /* 0x0000005604687947 */ /* 0x000fec000b800000 */
.L_x_4061:
[----:B------:R-:W-:-:S03]  /*147c0*/  UMOV UR4, 0xffffffff ;  /* 0xffffffff00047882 */ /* 0x000fc60000000000 */
[----:B------:R-:W-:Y:S05]  /*147d0*/  BRA.DIV UR4, `(.L_x_3914) ;  /* 0x0000005604947947 */ /* 0x000fea000b800000 */
[----:B------:R-:W-:-:S13]  /*147e0*/  ELECT P6, URZ, PT ;  /* 0x00000000003f782f */ /* 0x000fda00038c0000 */
.L_x_4064:
[----:B------:R-:W2:Y:S01]  /*147f0*/  LDL R5, [R1+0x28] ;  /* 0x0000280001057983 */ /* 0x000ea20000100800 */
[----:B------:R-:W-:Y:S01]  /*14800*/  BSSY B1, `(.L_x_3915) ;  /* 0x000000b000017945 */ /* 0x000fe20003800000 */
[----:B------:R-:W0:Y:S01]  /*14810*/  S2R R9, SR_CgaCtaId ;  /* 0x0000000000097919 */ /* 0x000e220000008800 */
[----:B--2---:R-:W-:-:S05]  /*14820*/  VIADD R5, R5, 0x1 ;  /* 0x0000000105057836 */ /* 0x004fca0000000000 */
[----:B------:R-:W-:-:S04]  /*14830*/  LEA.HI R6, R5, R5, RZ, 0x1 ;  /* 0x0000000505067211 */ /* 0x000fc800078f08ff */
[----:B------:R-:W-:-:S05]  /*14840*/  LOP3.LUT R6, R6, 0xfffffffe, RZ, 0xc0, !PT ;  /* 0xfffffffe06067812 */ /* 0x000fca00078ec0ff */
[----:B------:R-:W-:Y:S01]  /*14850*/  IMAD.IADD R5, R5, 0x1, -R6 ;  /* 0x0000000105057824 */ /* 0x000fe200078e0a06 */
[----:B------:R-:W-:-:S04]  /*14860*/  MOV R6, 0x400 ;  /* 0x0000040000067802 */ /* 0x000fc80000000f00 */
[----:B0-----:R-:W-:Y:S02]  /*14870*/  LEA R9, R9, R6, 0x18 ;  /* 0x0000000609097211 */ /* 0x001fe400078ec0ff */
[----:B------:R-:W-:-:S04]  /*14880*/  SHF.L.U32 R5, R5, 0x1f, RZ ;  /* 0x0000001f05057819 */ /* 0x000fc800000006ff */
[----:B------:R-:W0:Y:S02]  /*14890*/  SYNCS.PHASECHK.TRANS64.TRYWAIT P0, [R9+URZ+0x22820], R5 ;  /* 0x02282005090075a7 */ /* 0x000e24000800017f */
[----:B0-----:R-:W-:Y:S05]  /*148a0*/  @!P0 BRA `(.L_x_3916) ;  /* 0x0000005400808947 */ /* 0x001fea0003800000 */
.L_x_4065:
[----:B------:R-:W-:Y:S05]  /*148b0*/  BSYNC B1 ;  /* 0x0000000000017941 */ /* 0x000fea0003800000 */
.L_x_3915:
        /* <DEDUP_REMOVED lines=8> */
.L_x_4066:
        /* <DEDUP_REMOVED lines=11> */
.L_x_3920:
        /* <DEDUP_REMOVED lines=19> */
.L_x_4067:
        /* <DEDUP_REMOVED lines=8> */
.L_x_3922:
        /* <DEDUP_REMOVED lines=31> */
.L_x_3918:
[----:B------:R-:W-:Y:S05]  /*14d90*/  BSYNC B1 ;  /* 0x0000000000017941 */ /* 0x000fea0003800000 */
.L_x_3917:
        /* <DEDUP_REMOVED lines=12> */
[----:B0-----:R-:W-:Y:S05]  /*14e60*/  @!P0 BRA `(.L_x_3912) ;  /* 0x0000000400748947 */ /* 0x001fea0003800000 */
[C---:B------:R-:W-:Y:S02]  /*14e70*/  IMAD R5, R2.reuse, 0x60, R20 ;  /* 0x0000006002057824 */ /* 0x040fe400078e0214 */
[----:B------:R-:W-:Y:S02]  /*14e80*/  VIADD R2, R2, 0xffffffff ;  /* 0xffffffff02027836 */ /* 0x000fe40000000000 */
[----:B------:R-:W-:-:S07]  /*14e90*/  VIADD R5, R5, 0xffffff40 ;  /* 0xffffff4005057836 */ /* 0x000fce0000000000 */
.L_x_3929:
[----:B------:R-:W-:Y:S05]  /*14ea0*/  YIELD ;  /* 0x0000000000007946 */ /* 0x000fea0003800000 */
[----:B------:R-:W-:Y:S04]  /*14eb0*/  BSSY B1, `(.L_x_3923) ;  /* 0x000004b000017945 */ /* 0x000fe80003800000 */
[----:B0-----:R-:W-:Y:S05]  /*14ec0*/  @!P6 BRA `(.L_x_3924) ;  /* 0x000000040024e947 */ /* 0x001fea0003800000 */
[----:B------:R-:W2:Y:S04]  /*14ed0*/  LDL R6, [R1+0x4] ;  /* 0x0000040001067983 */ /* 0x000ea80000100800 */
[----:B------:R-:W3:Y:S01]  /*14ee0*/  LDL R7, [R1+0xc] ;  /* 0x00000c0001077983 */ /* 0x000ee20000100800 */
[----:B--2---:R-:W-:Y:S01]  /*14ef0*/  IMAD R6, R6, 0x8, R9 ;  /* 0x0000000806067824 */ /* 0x004fe200078e0209 */
[----:B---3--:R-:W-:-:S04]  /*14f00*/  SHF.L.U32 R7, R7, 0x1f, RZ ;  /* 0x0000001f07077819 */ /* 0x008fc800000006ff */
[----:B------:R-:W0:Y:S02]  /*14f10*/  SYNCS.PHASECHK.TRANS64.TRYWAIT P0, [R6+URZ+0x228a0], R7 ;  /* 0x0228a007060075a7 */ /* 0x000e24000800017f */
[----:B0-----:R-:W-:Y:S05]  /*14f20*/  @!P0 BRA `(.L_x_3925) ;  /* 0x00000050001c8947 */ /* 0x001fea0003800000 */
.L_x_4068:
        /* <DEDUP_REMOVED lines=11> */
.L_x_3926:
        /* <DEDUP_REMOVED lines=17> */
.L_x_4069:
        /* <DEDUP_REMOVED lines=8> */
.L_x_3928:
        /* <DEDUP_REMOVED lines=31> */
.L_x_3924:
[----:B------:R-:W-:Y:S05]  /*15360*/  BSYNC B1 ;  /* 0x0000000000017941 */ /* 0x000fea0003800000 */
.L_x_3923:
        /* <DEDUP_REMOVED lines=13> */
.L_x_3912:
[----:B------:R-:W-:Y:S05]  /*15440*/  BSYNC B0 ;  /* 0x0000000000007941 */ /* 0x000fea0003800000 */
.L_x_3911:
[----:B------:R-:W2:Y:S01]  /*15450*/  LDL R6, [R1+0x1c] ;  /* 0x00001c0001067983 */ /* 0x000ea20000100800 */
        /* <DEDUP_REMOVED lines=9> */
[----:B0-----:R-:W0:Y:S01]  /*154f0*/  S2R R7, SR_LANEID ;  /* 0x0000000000077919 */ /* 0x001e220000000000 */
[----:B------:R-:W-:Y:S01]  /*15500*/  VOTEU.ANY UR4, UPT, PT ;  /* 0x0000000000047886 */ /* 0x000fe200038e0100 */
[----:B------:R-:W1:Y:S01]  /*15510*/  LDC.64 R2, c[0x0][0xc38] ;  /* 0x00030e00ff027b82 */ /* 0x000e620000000a00 */
[----:B------:R-:W0:Y:S08]  /*15520*/  FLO.U32 R0, UR4 ;  /* 0x0000000400007d00 */ /* 0x000e3000080e0000 */
[----:B------:R-:W1:Y:S01]  /*15530*/  POPC R5, UR4 ;  /* 0x0000000400057d09 */ /* 0x000e620008000000 */
[----:B0-----:R-:W-:-:S13]  /*15540*/  ISETP.EQ.U32.AND P0, PT, R0, R7, PT ;  /* 0x000000070000720c */ /* 0x001fda0003f02070 */
[----:B-1----:R-:W2:Y:S01]  /*15550*/  @P0 ATOMG.E.ADD.STRONG.GPU PT, R3, desc[UR40][R2.64], R5 ;  /* 0x00000005020309a8 */ /* 0x002ea200081ee1e8 */
[----:B------:R-:W0:Y:S02]  /*15560*/  S2R R4, SR_LTMASK ;  /* 0x0000000000047919 */ /* 0x000e240000003900 */
[----:B0-----:R-:W-:-:S04]  /*15570*/  LOP3.LUT R4, R4, UR4, RZ, 0xc0, !PT ;  /* 0x0000000404047c12 */ /* 0x001fc8000f8ec0ff */
[----:B------:R-:W0:Y:S01]  /*15580*/  POPC R7, R4 ;  /* 0x0000000400077309 */ /* 0x000e220000000000 */
[----:B--2---:R-:W0:Y:S02]  /*15590*/  SHFL.IDX PT, R0, R3, R0, 0x1f ;  /* 0x00001f0003007589 */ /* 0x004e2400000e0000 */
[----:B0-----:R-:W-:Y:S01]  /*155a0*/  IADD3 R16, R0, UR37, R7 ;  /* 0x0000002500107c10 */ /* 0x001fe2000fffe007 */
[----:B------:R-:W-:Y:S06]  /*155b0*/  BRA `(.L_x_3932) ;  /* 0x0000002800447947 */ /* 0x000fec0003800000 */
.L_x_3931:
        /* <DEDUP_REMOVED lines=15> */
[----:B0-----:R-:W-:Y:S01]  /*156b0*/  MOV R8, 0x70 ;  /* 0x0000007000087802 */ /* 0x001fe20000000f00 */
[----:B------:R-:W-:Y:S02]  /*156c0*/  IMAD.U32 R7, RZ, RZ, UR9 ;  /* 0x00000009ff077e24 */ /* 0x000fe4000f8e00ff */
[----:B------:R-:W-:-:S02]  /*156d0*/  IMAD.U32 R10, RZ, RZ, UR4 ;  /* 0x00000004ff0a7e24 */ /* 0x000fc4000f8e00ff */
[----:B------:R-:W-:Y:S02]  /*156e0*/  IMAD.U32 R11, RZ, RZ, UR5 ;  /* 0x00000005ff0b7e24 */ /* 0x000fe4000f8e00ff */
[----:B------:R-:W-:Y:S02]  /*156f0*/  IMAD.MOV.U32 R12, RZ, RZ, 0x1 ;  /* 0x00000001ff0c7424 */ /* 0x000fe400078e00ff */
[----:B------:R-:W-:-:S07]  /*15700*/  IMAD.MOV.U32 R13, RZ, RZ, RZ ;  /* 0x000000ffff0d7224 */ /* 0x000fce00078e00ff */
[----:B------:R-:W-:-:S07]  /*15710*/  LEPC R20, `(.L_x_3933) ;  /* 0x000000001014794e */ /* 0x000fce0000000000 */
[----:B-1----:R-:W-:Y:S05]  /*15720*/  CALL.ABS.NOINC R2 ;  /* 0x0000000002007343 */ /* 0x002fea0003c00000 */
.L_x_3933:
        /* <DEDUP_REMOVED lines=14> */
[----:B0-----:R-:W-:-:S02]  /*15810*/  IMAD.U32 R7, RZ, RZ, UR9 ;  /* 0x00000009ff077e24 */ /* 0x001fc4000f8e00ff */
[----:B------:R-:W-:Y:S02]  /*15820*/  IMAD.U32 R11, RZ, RZ, UR5 ;  /* 0x00000005ff0b7e24 */ /* 0x000fe4000f8e00ff */
[----:B------:R-:W-:Y:S02]  /*15830*/  IMAD.MOV.U32 R8, RZ, RZ, 0x70 ;  /* 0x00000070ff087424 */ /* 0x000fe400078e00ff */
[----:B-1----:R-:W-:-:S07]  /*15840*/  IMAD.MOV.U32 R12, RZ, RZ, 0x1 ;  /* 0x00000001ff0c7424 */ /* 0x002fce00078e00ff */
[----:B------:R-:W-:-:S07]  /*15850*/  LEPC R20, `(.L_x_3935) ;  /* 0x000000001014794e */ /* 0x000fce0000000000 */
[----:B--2---:R-:W-:Y:S05]  /*15860*/  CALL.ABS.NOINC R2 ;  /* 0x0000000002007343 */ /* 0x004fea0003c00000 */
.L_x_3935:
        /* <DEDUP_REMOVED lines=16> */
.L_x_3934:
[----:B------:R-:W2:Y:S01]  /*15970*/  LDL.LU R2, [R1+0x20] ;  /* 0x0000200001027983 */ /* 0x000ea20000300800 */
[----:B------:R-:W-:-:S03]  /*15980*/  ULDC.64 UR4, c[0x0][0x9f8] ;  /* 0x00027e0000047ab9 */ /* 0x000fc60000000a00 */
[----:B------:R-:W3:Y:S04]  /*15990*/  LDL.LU R0, [R1+0x24] ;  /* 0x0000240001007983 */ /* 0x000ee80000300800 */
[----:B------:R-:W4:Y:S04]  /*159a0*/  LDL.LU R4, [R1+0x2c] ;  /* 0x00002c0001047983 */ /* 0x000f280000300800 */
[----:B0-----:R-:W4:Y:S01]  /*159b0*/  LDL.LU R7, [R1+0x18] ;  /* 0x0000180001077983 */ /* 0x001f220000300800 */
        /* <DEDUP_REMOVED lines=20> */
[----:B------:R-:W2:Y:S01]  /*15b00*/  @P0 LDC R6, c[0x0][0x430] ;  /* 0x00010c00ff060b82 */ /* 0x000ea20000000800 */
[----:B0-----:R-:W-:-:S05]  /*15b10*/  @P0 IMAD.HI.U32 R5, R18, R5, RZ ;  /* 0x0000000512050227 */ /* 0x001fca00078e00ff */
[----:B--2---:R-:W-:Y:S02]  /*15b20*/  @P0 SHF.R.U32.HI R4, RZ, R6, R5 ;  /* 0x00000006ff040219 */ /* 0x004fe40000011605 */
[----:B------:R-:W-:-:S04]  /*15b30*/  ISETP.NE.U32.AND P0, PT, RZ, UR4, PT ;  /* 0x00000004ff007c0c */ /* 0x000fc8000bf05070 */
[----:B------:R-:W-:-:S04]  /*15b40*/  ISETP.NE.AND.EX P0, PT, RZ, UR5, PT, P0 ;  /* 0x00000005ff007c0c */ /* 0x000fc8000bf05300 */
[----:B-1----:R-:W-:-:S09]  /*15b50*/  SEL R2, R7, RZ, !P0 ;  /* 0x000000ff07027207 */ /* 0x002fd20004000000 */
.L_x_3936:
        /* <DEDUP_REMOVED lines=19> */
.L_x_4072:
[----:B------:R-:W-:Y:S01]  /*15c90*/  UMOV UR4, 0xffffffff ;  /* 0xffffffff00047882 */ /* 0x000fe20000000000 */
[----:B------:R-:W-:Y:S02]  /*15ca0*/  SHF.R.S32.HI R8, RZ, 0x1f, R0 ;  /* 0x0000001fff087819 */ /* 0x000fe40000011400 */
[----:B------:R-:W-:Y:S05]  /*15cb0*/  BRA.DIV UR4, `(.L_x_3938) ;  /* 0x0000004604147947 */ /* 0x000fea000b800000 */
[----:B------:R-:W-:-:S13]  /*15cc0*/  ELECT P6, URZ, PT ;  /* 0x00000000003f782f */ /* 0x000fda00038c0000 */
.L_x_4075:
[----:B------:R-:W-:Y:S05]  /*15cd0*/  @!P6 BRA `(.L_x_3939) ;  /* 0x0000000000fce947 */ /* 0x000fea0003800000 */
[----:B------:R-:W-:-:S04]  /*15ce0*/  ISETP.NE.U32.AND P0, PT, R20, RZ, PT ;  /* 0x000000ff1400720c */ /* 0x000fc80003f05070 */
[----:B------:R-:W-:-:S13]  /*15cf0*/  ISETP.NE.AND.EX P0, PT, R21, RZ, PT, P0 ;  /* 0x000000ff1500720c */ /* 0x000fda0003f05300 */
[----:B------:R-:W-:Y:S05]  /*15d00*/  @!P0 BRA `(.L_x_3940) ;  /* 0x0000000000488947 */ /* 0x000fea0003800000 */
[----:B------:R-:W0:Y:S01]  /*15d10*/  LDC R9, c[0x0][0x41c] ;  /* 0x00010700ff097b82 */ /* 0x000e220000000800 */
        /* <DEDUP_REMOVED lines=10> */
[----:B------:R-:W-:Y:S01]  /*15dc0*/  IMAD R9, R0, UR5, R6 ;  /* 0x0000000500097c24 */ /* 0x000fe2000f8e0206 */
[----:B------:R-:W-:-:S05]  /*15dd0*/  MOV R6, R5 ;  /* 0x0000000500067202 */ /* 0x000fca0000000f00 */
[----:B------:R-:W-:-:S04]  /*15de0*/  IMAD.WIDE.U32 R6, R0, UR4, R6 ;  /* 0x0000000400067c25 */ /* 0x000fc8000f8e0006 */
[----:B------:R-:W-:Y:S01]  /*15df0*/  IMAD.IADD R5, R7, 0x1, R9 ;  /* 0x0000000107057824 */ /* 0x000fe200078e0209 */
[----:B------:R-:W-:-:S04]  /*15e00*/  LEA R10, P0, R6, R20, 0x2 ;  /* 0x00000014060a7211 */ /* 0x000fc800078010ff */
[----:B------:R-:W-:-:S05]  /*15e10*/  LEA.HI.X R11, R6, R21, R5, 0x2, P0 ;  /* 0x00000015060b7211 */ /* 0x000fca00000f1405 */
[----:B------:R0:W5:Y:S04]  /*15e20*/  LDG.E R6, desc[UR40][R10.64] ;  /* 0x000000280a067981 */ /* 0x000168000c1e1900 */
.L_x_3940:
        /* <DEDUP_REMOVED lines=9> */
.L_x_4076:
        /* <DEDUP_REMOVED lines=11> */
.L_x_3942:
        /* <DEDUP_REMOVED lines=22> */
.L_x_3939:
        /* <DEDUP_REMOVED lines=30> */
.L_x_4077:
[----:B------:R-:W-:Y:S05]  /*162b0*/  BSYNC B0 ;  /* 0x0000000000007941 */ /* 0x000fea0003800000 */
.L_x_3943:
        /* <DEDUP_REMOVED lines=11> */
.L_x_4078:
        /* <DEDUP_REMOVED lines=11> */
.L_x_3948:
        /* <DEDUP_REMOVED lines=37> */
.L_x_3946:
[----:B------:R-:W-:Y:S05]  /*16670*/  BSYNC B0 ;  /* 0x0000000000007941 */ /* 0x000fea0003800000 */
.L_x_3945:
        /* <DEDUP_REMOVED lines=21> */
[----:B------:R-:W-:Y:S02]  /*167d0*/  ISETP.NE.U32.AND P0, PT, R20, RZ, PT ;  /* 0x000000ff1400720c */ /* 0x000fe40003f05070 */
[----:B------:R-:W-:Y:S02]  /*167e0*/  MOV R2, R7 ;  /* 0x0000000700027202 */ /* 0x000fe40000000f00 */
        /* <DEDUP_REMOVED lines=10> */
[--C-:B------:R-:W-:Y:S01]  /*16890*/  SHF.R.S32.HI R3, RZ, 0x1f, R2.reuse ;  /* 0x0000001fff037819 */ /* 0x100fe20000011402 */
        /* <DEDUP_REMOVED lines=8> */
.L_x_3955:
[----:B------:R-:W2:Y:S01]  /*16920*/  S2R R5, SR_CgaCtaId ;  /* 0x0000000000057919 */ /* 0x000ea20000008800 */
[----:B------:R-:W-:-:S04]  /*16930*/  MOV R3, 0x400 ;  /* 0x0000040000037802 */ /* 0x000fc80000000f00 */
[----:B--2---:R-:W-:Y:S02]  /*16940*/  LEA R3, R5, R3, 0x18 ;  /* 0x0000000305037211 */ /* 0x004fe400078ec0ff */
[----:B------:R-:W-:Y:S02]  /*16950*/  SHF.L.U32 R5, R9, 0x1f, RZ ;  /* 0x0000001f09057819 */ /* 0x000fe400000006ff */
[----:B------:R-:W-:-:S04]  /*16960*/  LEA R3, R12, R3, 0x3 ;  /* 0x000000030c037211 */ /* 0x000fc800078e18ff */
[----:B------:R-:W2:Y:S02]  /*16970*/  SYNCS.PHASECHK.TRANS64.TRYWAIT P0, [R3+URZ+0x22840], R5 ;  /* 0x02284005030075a7 */ /* 0x000ea4000800017f */
[----:B--2---:R-:W-:Y:S05]  /*16980*/  @!P0 BRA `(.L_x_3956) ;  /* 0x0000003800488947 */ /* 0x004fea0003800000 */
.L_x_4079:
        /* <DEDUP_REMOVED lines=11> */
.L_x_3957:
[----:B0-----:R-:W3:Y:S01]  /*16a40*/  LDL R9, [R1] ;  /* 0x0000000001097983 */ /* 0x001ee20000100800 */
[----:B------:R-:W-:-:S03]  /*16a50*/  MOV R11, 0x400 ;  /* 0x00000400000b7802 */ /* 0x000fc60000000f00 */
        /* <DEDUP_REMOVED lines=20> */
.L_x_4080:
        /* <DEDUP_REMOVED lines=8> */
.L_x_3959:
[----:B0-2---:R-:W2:Y:S01]  /*16c20*/  LDL R5, [R1] ;  /* 0x0000000001057983 */ /* 0x005ea20000100800 */
[----:B------:R-:W-:Y:S01]  /*16c30*/  MOV R9, 0x400 ;  /* 0x0000040000097802 */ /* 0x000fe20000000f00 */
[----:B------:R-:W0:Y:S01]  /*16c40*/  S2R R10, SR_CgaCtaId ;  /* 0x00000000000a7919 */ /* 0x000e220000008800 */
[----:B------:R-:W-:Y:S02]  /*16c50*/  R2UR UR11, R2 ;  /* 0x00000000020b72ca */ /* 0x000fe400000e0000 */
[----:B------:R-:W-:Y:S01]  /*16c60*/  R2UR UR9, R3 ;  /* 0x00000000030972ca */ /* 0x000fe200000e0000 */
[----:B------:R-:W-:Y:S01]  /*16c70*/  UIADD3 UR4, UP0, UR38, 0x470, URZ ;  /* 0x0000047026047890 */ /* 0x000fe2000ff1e03f */
[----:B------:R-:W-:Y:S02]  /*16c80*/  R2UR UR12, R4 ;  /* 0x00000000040c72ca */ /* 0x000fe400000e0000 */
[----:B------:R-:W-:Y:S01]  /*16c90*/  R2UR UR13, R6 ;  /* 0x00000000060d72ca */ /* 0x000fe200000e0000 */
[----:B------:R-:W-:Y:S01]  /*16ca0*/  UIADD3.X UR5, URZ, UR39, URZ, UP0, !UPT ;  /* 0x000000273f057290 */ /* 0x000fe200087fe43f */
[----:B0-----:R-:W-:-:S07]  /*16cb0*/  LEA R9, R10, R9, 0x18 ;  /* 0x000000090a097211 */ /* 0x001fce00078ec0ff */
        /* <DEDUP_REMOVED lines=24> */
.L_x_3954:
[----:B------:R-:W-:Y:S05]  /*16e40*/  BSYNC B2 ;  /* 0x0000000000027941 */ /* 0x000fea0003800000 */
.L_x_3953:
[----:B------:R-:W2:Y:S02]  /*16e50*/  LDL.LU R2, [R1+0x1c] ;  /* 0x00001c0001027983 */ /* 0x000ea40000300800 */
[----:B--2---:R-:W-:-:S07]  /*16e60*/  VIADD R5, R2, 0xfffffffd ;  /* 0xfffffffd02057836 */ /* 0x004fce0000000000 */
.L_x_3952:
[----:B------:R-:W-:Y:S05]  /*16e70*/  BSYNC B1 ;  /* 0x0000000000017941 */ /* 0x000fea0003800000 */
.L_x_3951:
[----:B------:R-:W-:-:S13]  /*16e80*/  ISETP.NE.AND P0, PT, R7, RZ, PT ;  /* 0x000000ff0700720c */ /* 0x000fda0003f05270 */
[----:B------:R-:W-:Y:S05]  /*16e90*/  @!P0 BRA `(.L_x_3950) ;  /* 0x0000000c009c8947 */ /* 0x000fea0003800000 */
.L_x_3974:
[----:B0-----:R-:W0:Y:S04]  /*16ea0*/  LDL.LU R3, [R1] ;  /* 0x0000000001037983 */ /* 0x001e280000300800 */
[----:B------:R-:W2:Y:S01]  /*16eb0*/  LDL.LU R2, [R1+0x8] ;  /* 0x0000080001027983 */ /* 0x000ea20000300800 */
[----:B------:R-:W-:Y:S05]  /*16ec0*/  YIELD ;  /* 0x0000000000007946 */ /* 0x000fea0003800000 */
[----:B------:R-:W-:Y:S01]  /*16ed0*/  BSSY B1, `(.L_x_3960) ;  /* 0x000006d000017945 */ /* 0x000fe20003800000 */
[----:B0-----:R-:W-:-:S04]  /*16ee0*/  IADD3 R9, R3, 0x1, RZ ;  /* 0x0000000103097810 */ /* 0x001fc80007ffe0ff */
[----:B------:R-:W-:-:S04]  /*16ef0*/  ISETP.NE.AND P0, PT, R9, 0x2, PT ;  /* 0x000000020900780c */ /* 0x000fc80003f05270 */
[----:B------:R-:W-:Y:S02]  /*16f00*/  SEL R10, RZ, 0x1, P0 ;  /* 0x00000001ff0a7807 */ /* 0x000fe40000000000 */
[----:B------:R-:W-:Y:S02]  /*16f10*/  SEL R9, R9, RZ, P0 ;  /* 0x000000ff09097207 */ /* 0x000fe40000000000 */
[----:B--2---:R-:W-:Y:S01]  /*16f20*/  LOP3.LUT R10, R2, R10, RZ, 0x3c, !PT ;  /* 0x0000000a020a7212 */ /* 0x004fe200078e3cff */
[----:B------:R-:W-:Y:S06]  /*16f30*/  @!P6 BRA `(.L_x_3961) ;  /* 0x000000040098e947 */ /* 0x000fec0003800000 */
[----:B------:R-:W-:Y:S01]  /*16f40*/  ULDC.64 UR4, c[0x0][0x3f8] ;  /* 0x0000fe0000047ab9 */ /* 0x000fe20000000a00 */
[----:B------:R-:W-:Y:S01]  /*16f50*/  IMAD.MOV.U32 R11, RZ, RZ, R5 ;  /* 0x000000ffff0b7224 */ /* 0x000fe200078e0005 */
[----:B------:R-:W-:-:S04]  /*16f60*/  ISETP.NE.U32.AND P0, PT, RZ, UR4, PT ;  /* 0x00000004ff007c0c */ /* 0x000fc8000bf05070 */
[----:B------:R-:W-:-:S13]  /*16f70*/  ISETP.NE.AND.EX P0, PT, RZ, UR5, PT, P0 ;  /* 0x00000005ff007c0c */ /* 0x000fda000bf05300 */
[----:B------:R-:W-:Y:S05]  /*16f80*/  @!P0 BRA `(.L_x_3962) ;  /* 0x0000000000448947 */ /* 0x000fea0003800000 */
[----:B------:R-:W0:Y:S01]  /*16f90*/  LDC R6, c[0x0][0x41c] ;  /* 0x00010700ff067b82 */ /* 0x000e220000000800 */
[----:B------:R-:W-:Y:S02]  /*16fa0*/  ULDC.64 UR6, c[0x0][0x408] ;  /* 0x0001020000067ab9 */ /* 0x000fe40000000a00 */
[----:B------:R-:W-:Y:S01]  /*16fb0*/  IMAD R7, R8, UR6, RZ ;  /* 0x0000000608077c24 */ /* 0x000fe2000f8e02ff */
[----:B0-----:R-:W-:-:S13]  /*16fc0*/  ISETP.NE.AND P0, PT, R6, 0x1, PT ;  /* 0x000000010600780c */ /* 0x001fda0003f05270 */
[----:B------:R-:W0:Y:S02]  /*16fd0*/  @P0 LDC.64 R2, c[0x0][0x420] ;  /* 0x00010800ff020b82 */ /* 0x000e240000000a00 */
[----:B0-----:R-:W-:-:S04]  /*16fe0*/  @P0 IMAD.HI.U32 R12, R5, R2, RZ ;  /* 0x00000002050c0227 */ /* 0x001fc800078e00ff */
[----:B------:R-:W-:Y:S01]  /*16ff0*/  IMAD.MOV.U32 R2, RZ, RZ, R5 ;  /* 0x000000ffff027224 */ /* 0x000fe200078e0005 */
[----:B------:R-:W-:-:S04]  /*17000*/  @P0 SHF.R.U32.HI R2, RZ, R3, R12 ;  /* 0x00000003ff020219 */ /* 0x000fc8000001160c */
[--C-:B------:R-:W-:Y:S01]  /*17010*/  SHF.R.S32.HI R3, RZ, 0x1f, R2.reuse ;  /* 0x0000001fff037819 */ /* 0x100fe20000011402 */
[----:B------:R-:W-:-:S04]  /*17020*/  IMAD.MOV R11, RZ, RZ, -R2 ;  /* 0x000000ffff0b7224 */ /* 0x000fc800078e0a02 */
[----:B------:R-:W-:Y:S02]  /*17030*/  IMAD R11, R6, R11, R5 ;  /* 0x0000000b060b7224 */ /* 0x000fe400078e0205 */
[C---:B------:R-:W-:Y:S02]  /*17040*/  IMAD R6, R0.reuse, UR7, R7 ;  /* 0x0000000700067c24 */ /* 0x040fe4000f8e0207 */
[----:B------:R-:W-:-:S05]  /*17050*/  IMAD.WIDE.U32 R2, R0, UR6, R2 ;  /* 0x0000000600027c25 */ /* 0x000fca000f8e0002 */
[----:B------:R-:W-:Y:S02]  /*17060*/  IADD3 R3, R6, R3, RZ ;  /* 0x0000000306037210 */ /* 0x000fe40007ffe0ff */
[----:B------:R-:W-:-:S04]  /*17070*/  LEA R6, P0, R2, UR4, 0x2 ;  /* 0x0000000402067c11 */ /* 0x000fc8000f8010ff */
[----:B------:R-:W-:-:S05]  /*17080*/  LEA.HI.X R7, R2, UR5, R3, 0x2, P0 ;  /* 0x0000000502077c11 */ /* 0x000fca00080f1403 */
[----:B------:R0:W5:Y:S04]  /*17090*/  LDG.E R6, desc[UR40][R6.64] ;  /* 0x0000002806067981 */ /* 0x000168000c1e1900 */
.L_x_3962:
[----:B------:R-:W2:Y:S01]  /*170a0*/  S2R R3, SR_CgaCtaId ;  /* 0x0000000000037919 */ /* 0x000ea20000008800 */
[----:B------:R-:W-:-:S04]  /*170b0*/  MOV R2, 0x400 ;  /* 0x0000040000027802 */ /* 0x000fc80000000f00 */
[----:B--2---:R-:W-:Y:S02]  /*170c0*/  LEA R2, R3, R2, 0x18 ;  /* 0x0000000203027211 */ /* 0x004fe400078ec0ff */
[----:B------:R-:W-:-:S03]  /*170d0*/  SHF.L.U32 R3, R10, 0x1f, RZ ;  /* 0x0000001f0a037819 */ /* 0x000fc600000006ff */
[----:B------:R-:W-:-:S04]  /*170e0*/  IMAD R2, R9, 0x8, R2 ;  /* 0x0000000809027824 */ /* 0x000fc800078e0202 */
[----:B------:R-:W2:Y:S02]  /*170f0*/  SYNCS.PHASECHK.TRANS64.TRYWAIT P0, [R2+URZ+0x22840], R3 ;  /* 0x02284003020075a7 */ /* 0x000ea4000800017f */
[----:B--2---:R-:W-:Y:S05]  /*17100*/  @!P0 BRA `(.L_x_3963) ;  /* 0x0000003000908947 */ /* 0x004fea0003800000 */
.L_x_4081:
        /* <DEDUP_REMOVED lines=11> */
.L_x_3964:
[----:B------:R-:W3:Y:S01]  /*171c0*/  LDL R12, [R1+0x10] ;  /* 0x00001000010c7983 */ /* 0x000ee20000100800 */
        /* <DEDUP_REMOVED lines=19> */
[----:B0--3--:R-:W-:Y:S05]  /*17300*/  @!P1 BRA `(.L_x_3965) ;  /* 0x0000003000249947 */ /* 0x009fea0003800000 */
.L_x_4082:
        /* <DEDUP_REMOVED lines=8> */
.L_x_3966:
        /* <DEDUP_REMOVED lines=33> */
.L_x_3961:
[----:B------:R-:W-:Y:S05]  /*175a0*/  BSYNC B1 ;  /* 0x0000000000017941 */ /* 0x000fea0003800000 */
.L_x_3960:
[----:B------:R-:W-:Y:S01]  /*175b0*/  IADD3 R9, R9, 0x1, RZ ;  /* 0x0000000109097810 */ /* 0x000fe20007ffe0ff */
[----:B------:R-:W-:Y:S03]  /*175c0*/  BSSY B1, `(.L_x_3967) ;  /* 0x0000070000017945 */ /* 0x000fe60003800000 */
        /* <DEDUP_REMOVED lines=14> */
[----:B------:R-:W-:Y:S01]  /*176b0*/  IMAD R7, R8, UR6, RZ ;  /* 0x0000000608077c24 */ /* 0x000fe2000f8e02ff */
        /* <DEDUP_REMOVED lines=8> */
[C---:B------:R-:W-:Y:S02]  /*17740*/  IMAD R6, R0.reuse, UR7, R7 ;  /* 0x0000000700067c24 */ /* 0x040fe4000f8e0207 */
[----:B------:R-:W-:-:S05]  /*17750*/  IMAD.WIDE.U32 R2, R0, UR6, R2 ;  /* 0x0000000600027c25 */ /* 0x000fca000f8e0002 */
[----:B------:R-:W-:Y:S02]  /*17760*/  IADD3 R3, R6, R3, RZ ;  /* 0x0000000306037210 */ /* 0x000fe40007ffe0ff */
[----:B------:R-:W-:-:S04]  /*17770*/  LEA R6, P0, R2, UR4, 0x2 ;  /* 0x0000000402067c11 */ /* 0x000fc8000f8010ff */
[----:B------:R-:W-:-:S05]  /*17780*/  LEA.HI.X R7, R2, UR5, R3, 0x2, P0 ;  /* 0x0000000502077c11 */ /* 0x000fca00080f1403 */
[----:B------:R2:W5:Y:S04]  /*17790*/  LDG.E R6, desc[UR40][R6.64] ;  /* 0x0000002806067981 */ /* 0x000568000c1e1900 */
.L_x_3969:
[----:B------:R-:W3:Y:S01]  /*177a0*/  S2R R3, SR_CgaCtaId ;  /* 0x0000000000037919 */ /* 0x000ee20000008800 */
[----:B------:R-:W-:-:S04]  /*177b0*/  MOV R2, 0x400 ;  /* 0x0000040000027802 */ /* 0x000fc80000000f00 */
[----:B---3--:R-:W-:Y:S02]  /*177c0*/  LEA R2, R3, R2, 0x18 ;  /* 0x0000000203027211 */ /* 0x008fe400078ec0ff */
[----:B------:R-:W-:-:S03]  /*177d0*/  SHF.L.U32 R3, R11, 0x1f, RZ ;  /* 0x0000001f0b037819 */ /* 0x000fc600000006ff */
[----:B------:R-:W-:-:S04]  /*177e0*/  IMAD R2, R12, 0x8, R2 ;  /* 0x000000080c027824 */ /* 0x000fc800078e0202 */
[----:B------:R-:W3:Y:S02]  /*177f0*/  SYNCS.PHASECHK.TRANS64.TRYWAIT P0, [R2+URZ+0x22840], R3 ;  /* 0x02284003020075a7 */ /* 0x000ee4000800017f */
[----:B---3--:R-:W-:Y:S05]  /*17800*/  @!P0 BRA `(.L_x_3970) ;  /* 0x0000002800f88947 */ /* 0x008fea0003800000 */
.L_x_4083:
        /* <DEDUP_REMOVED lines=11> */
.L_x_3971:
        /* <DEDUP_REMOVED lines=22> */
.L_x_4084:
        /* <DEDUP_REMOVED lines=8> */
.L_x_3973:
        /* <DEDUP_REMOVED lines=34> */
.L_x_3968:
[----:B------:R-:W-:Y:S05]  /*17cc0*/  BSYNC B1 ;  /* 0x0000000000017941 */ /* 0x000fea0003800000 */
.L_x_3967:
[C---:B------:R-:W-:Y:S02]  /*17cd0*/  ISETP.GT.AND P0, PT, R5.reuse, 0x1, PT ;  /* 0x000000010500780c */ /* 0x040fe40003f04270 */
[----:B------:R-:W-:-:S05]  /*17ce0*/  IADD3 R2, R5, -0x2, RZ ;  /* 0xfffffffe05027810 */ /* 0x000fca0007ffe0ff */
[----:B------:R-:W-:-:S06]  /*17cf0*/  IMAD.MOV.U32 R5, RZ, RZ, R2 ;  /* 0x000000ffff057224 */ /* 0x000fcc00078e0002 */
[----:B------:R-:W-:Y:S05]  /*17d00*/  @P0 BRA `(.L_x_3974) ;  /* 0xfffffff000640947 */ /* 0x000fea000383ffff */
.L_x_3950:
[----:B------:R-:W-:Y:S05]  /*17d10*/  BSYNC B0 ;  /* 0x0000000000007941 */ /* 0x000fea0003800000 */
.L_x_3949:
[----:B------:R-:W2:Y:S01]  /*17d20*/  LDL.LU R3, [R1] ;  /* 0x0000000001037983 */ /* 0x000ea20000300800 */
[----:B------:R-:W-:Y:S01]  /*17d30*/  BSSY B0, `(.L_x_3975) ;  /* 0x0000016000007945 */ /* 0x000fe20003800000 */
[----:B0-----:R-:W0:Y:S02]  /*17d40*/  S2R R2, SR_TID.X ;  /* 0x0000000000027919 */ /* 0x001e240000002100 */
[----:B0-----:R-:W-:-:S04]  /*17d50*/  LOP3.LUT R2, R2, 0x1f, RZ, 0xc0, !PT ;  /* 0x0000001f02027812 */ /* 0x001fc800078ec0ff */
        /* <DEDUP_REMOVED lines=18> */
[----:B0-----:R-:W-:-:S07]  /*17e80*/  IADD3 R16, R4, UR37, R7 ;  /* 0x0000002504107c10 */ /* 0x001fce000fffe007 */
.L_x_3976:
[----:B------:R-:W-:Y:S05]  /*17e90*/  BSYNC B0 ;  /* 0x0000000000007941 */ /* 0x000fea0003800000 */
.L_x_3975:
[----:B0-----:R-:W2:Y:S02]  /*17ea0*/  LDL.LU R2, [R1+0x8] ;  /* 0x0000080001027983 */ /* 0x001ea40000300800 */
[----:B--2---:R-:W-:-:S05]  /*17eb0*/  LOP3.LUT R2, R2, R0, RZ, 0x3c, !PT ;  /* 0x0000000002027212 */ /* 0x004fca00078e3cff */
[----:B------:R0:W-:Y:S02]  /*17ec0*/  STL [R1+0x8], R2 ;  /* 0x0000080201007387 */ /* 0x0001e40000100800 */
.L_x_3932:
[----:B------:R-:W-:Y:S05]  /*17ed0*/  BSYNC B6 ;  /* 0x0000000000067941 */ /* 0x000fea0003800000 */
.L_x_3930:
[----:B------:R-:W-:-:S03]  /*17ee0*/  UMOV UR4, 0xffffffff ;  /* 0xffffffff00047882 */ /* 0x000fc60000000000 */
[----:B------:R-:W-:Y:S05]  /*17ef0*/  BRA.DIV UR4, `(.L_x_3977) ;  /* 0x0000002604647947 */ /* 0x000fea000b800000 */
[----:B------:R2:W3:Y:S04]  /*17f00*/  SHFL.IDX PT, R4, R16, RZ, 0x1f ;  /* 0x00001fff10047589 */ /* 0x0004e800000e0000 */
[----:B------:R-:W4:Y:S02]  /*17f10*/  SHFL.IDX PT, R16, R16, 0x1, 0x1f ;  /* 0x00201f0010107f89 */ /* 0x000f2400000e0000 */
.L_x_4088:
[----:B------:R-:W0:Y:S01]  /*17f20*/  S2R R0, SR_TID.X ;  /* 0x0000000000007919 */ /* 0x000e220000002100 */
[----:B------:R-:W-:Y:S01]  /*17f30*/  ULDC UR4, c[0x0][0xc14] ;  /* 0x0003050000047ab9 */ /* 0x000fe20000000800 */
[----:B------:R-:W-:Y:S01]  /*17f40*/  BSSY B0, `(.L_x_3978) ;  /* 0x000000b000007945 */ /* 0x000fe20003800000 */
[----:B------:R-:W-:Y:S01]  /*17f50*/  IMAD.MOV.U32 R17, RZ, RZ, RZ ;  /* 0x000000ffff117224 */ /* 0x000fe200078e00ff */
[----:B0-----:R-:W-:Y:S02]  /*17f60*/  LOP3.LUT R7, R0, 0x1f, RZ, 0xc0, !PT ;  /* 0x0000001f00077812 */ /* 0x001fe400078ec0ff */
[----:B------:R-:W-:Y:S02]  /*17f70*/  MOV R0, UR4 ;  /* 0x0000000400007c02 */ /* 0x000fe40008000f00 */
[C---:B------:R-:W-:Y:S01]  /*17f80*/  ISETP.NE.AND P0, PT, R7.reuse, 0x1f, PT ;  /* 0x0000001f0700780c */ /* 0x040fe20003f05270 */
[----:B------:R-:W-:-:S05]  /*17f90*/  IMAD.IADD R5, R7, 0x1, R19 ;  /* 0x0000000107057824 */ /* 0x000fca00078e0213 */
[----:B------:R-:W-:-:S13]  /*17fa0*/  ISETP.GE.OR P0, PT, R5, R0, !P0 ;  /* 0x000000000500720c */ /* 0x000fda0004706670 */
[----:B------:R-:W-:Y:S05]  /*17fb0*/  @P0 BRA `(.L_x_3979) ;  /* 0x00000000000c0947 */ /* 0x000fea0003800000 */
[----:B------:R-:W0:Y:S02]  /*17fc0*/  LDC.64 R2, c[0x0][0xc58] ;  /* 0x00031600ff027b82 */ /* 0x000e240000000a00 */
[----:B0-----:R-:W-:-:S05]  /*17fd0*/  IMAD.WIDE R2, R5, 0x4, R2 ;  /* 0x0000000405027825 */ /* 0x001fca00078e0202 */
[----:B------:R0:W5:Y:S02]  /*17fe0*/  LDG.E R17, desc[UR40][R2.64] ;  /* 0x0000002802117981 */ /* 0x000164000c1e1900 */
.L_x_3979:
[----:B------:R-:W-:Y:S05]  /*17ff0*/  BSYNC B0 ;  /* 0x0000000000007941 */ /* 0x000fea0003800000 */
.L_x_3978:
        /* <DEDUP_REMOVED lines=22> */
[----:B------:R0:W0:Y:S02]  /*18160*/  SHFL.IDX PT, R14, R2, 0x1f, 0x1f ;  /* 0x03e01f00020e7f89 */ /* 0x00002400000e0000 */
.L_x_4096:
[----:B------:R-:W-:Y:S02]  /*18170*/  ULDC UR4, c[0x0][0xc10] ;  /* 0x0003040000047ab9 */ /* 0x000fe40000000800 */
[----:B------:R-:W-:-:S04]  /*18180*/  IMAD.U32 R5, RZ, RZ, UR4 ;  /* 0x00000004ff057e24 */ /* 0x000fc8000f8e00ff */
[----:B0-----:R-:W-:-:S05]  /*18190*/  IMAD R3, R14, R5, RZ ;  /* 0x000000050e037224 */ /* 0x001fca00078e02ff */
[----:B--2-4-:R-:W-:-:S04]  /*181a0*/  IADD3 R16, R16, R3, RZ ;  /* 0x0000000310107210 */ /* 0x014fc80007ffe0ff */
[----:B---3--:R-:W-:-:S13]  /*181b0*/  ISETP.GT.AND P0, PT, R16, R4, PT ;  /* 0x000000041000720c */ /* 0x008fda0003f04270 */
[----:B------:R-:W-:Y:S05]  /*181c0*/  @P0 BRA `(.L_x_3981) ;  /* 0x0000000000b40947 */ /* 0x000fea0003800000 */
[----:B------:R-:W0:Y:S02]  /*181d0*/  LDC R0, c[0x0][0xc14] ;  /* 0x00030500ff007b82 */ /* 0x000e240000000800 */
.L_x_3986:
[----:B------:R-:W-:-:S05]  /*181e0*/  VIADD R19, R19, 0x1f ;  /* 0x0000001f13137836 */ /* 0x000fca0000000000 */
[----:B0-----:R-:W-:-:S13]  /*181f0*/  ISETP.GE.AND P0, PT, R19, R0, PT ;  /* 0x000000001300720c */ /* 0x001fda0003f06270 */
[----:B------:R-:W-:Y:S05]  /*18200*/  @P0 BRA `(.L_x_3982) ;  /* 0x0000000400ec0947 */ /* 0x000fea0003800000 */
[----:B------:R-:W0:Y:S01]  /*18210*/  S2R R2, SR_TID.X ;  /* 0x0000000000027919 */ /* 0x000e220000002100 */
        /* <DEDUP_REMOVED lines=10> */
.L_x_3984:
[----:B------:R-:W-:Y:S05]  /*182c0*/  BSYNC B0 ;  /* 0x0000000000007941 */ /* 0x000fea0003800000 */
.L_x_3983:
        /* <DEDUP_REMOVED lines=23> */
.L_x_4104:
[----:B------:R-:W-:Y:S02]  /*18440*/  ULDC UR4, c[0x0][0xc10] ;  /* 0x0003040000047ab9 */ /* 0x000fe40000000800 */
[----:B------:R-:W-:-:S04]  /*18450*/  IMAD.U32 R5, RZ, RZ, UR4 ;  /* 0x00000004ff057e24 */ /* 0x000fc8000f8e00ff */
[----:B--2---:R-:W-:-:S04]  /*18460*/  IMAD R3, R14, R5, RZ ;  /* 0x000000050e037224 */ /* 0x004fc800078e02ff */
[----:B------:R-:W-:-:S05]  /*18470*/  IMAD.IADD R16, R3, 0x1, R16 ;  /* 0x0000000103107824 */ /* 0x000fca00078e0210 */
[----:B------:R-:W-:-:S13]  /*18480*/  ISETP.GT.AND P0, PT, R16, R4, PT ;  /* 0x000000041000720c */ /* 0x000fda0003f04270 */
[----:B------:R-:W-:Y:S05]  /*18490*/  @!P0 BRA `(.L_x_3986) ;  /* 0xfffffffc00508947 */ /* 0x000fea000383ffff */
.L_x_3981:
        /* <DEDUP_REMOVED lines=8> */
.L_x_4108:
[----:B------:R-:W-:Y:S02]  /*18520*/  ISETP.NE.AND P0, PT, R3, RZ, PT ;  /* 0x000000ff0300720c */ /* 0x000fe40003f05270 */
[----:B------:R-:W-:-:S11]  /*18530*/  MOV R7, RZ ;  /* 0x000000ff00077202 */ /* 0x000fd60000000f00 */
[----:B------:R-:W-:Y:S05]  /*18540*/  @!P0 BRA `(.L_x_3988) ;  /* 0x0000000000108947 */ /* 0x000fea0003800000 */
[----:B------:R-:W-:Y:S01]  /*18550*/  UMOV UR4, 0xffffffff ;  /* 0xffffffff00047882 */ /* 0x000fe20000000000 */
[----:B------:R-:W-:Y:S02]  /*18560*/  VIADD R12, R6, 0xffffffff ;  /* 0xffffffff060c7836 */ /* 0x000fe40000000000 */
[----:B------:R-:W-:Y:S05]  /*18570*/  BRA.DIV UR4, `(.L_x_3989) ;  /* 0x0000002604f87947 */ /* 0x000fea000b800000 */
[----:B------:R4:W0:Y:S02]  /*18580*/  SHFL.IDX PT, R7, R2, R12, 0x1f ;  /* 0x00001f0c02077589 */ /* 0x00082400000e0000 */
.L_x_3988:
[----:B0---4-:R-:W0:Y:S01]  /*18590*/  LDC.64 R2, c[0x0][0xc68] ;  /* 0x00031a00ff027b82 */ /* 0x011e220000000a00 */
[----:B------:R-:W-:-:S04]  /*185a0*/  IMAD.IADD R19, R6, 0x1, R19 ;  /* 0x0000000106137824 */ /* 0x000fc800078e0213 */
[----:B0-----:R-:W-:-:S05]  /*185b0*/  IMAD.WIDE R2, R19, 0x4, R2 ;  /* 0x0000000413027825 */ /* 0x001fca00078e0202 */
[----:B------:R0:W2:Y:S01]  /*185c0*/  LDG.E R8, desc[UR40][R2.64] ;  /* 0x0000002802087981 */ /* 0x0000a2000c1e1900 */
[----:B------:R-:W-:-:S04]  /*185d0*/  IMAD R16, R7, R5, R16 ;  /* 0x0000000507107224 */ /* 0x000fc800078e0210 */
[----:B------:R-:W-:Y:S02]  /*185e0*/  IMAD.IADD R7, R4, 0x1, -R16 ;  /* 0x0000000104077824 */ /* 0x000fe400078e0a10 */
[----:B0-----:R-:W-:Y:S02]  /*185f0*/  IMAD.MOV.U32 R2, RZ, RZ, RZ ;  /* 0x000000ffff027224 */ /* 0x001fe400078e00ff */
[----:B--23--:R-:W-:-:S05]  /*18600*/  IMAD R6, R17, R8, RZ ;  /* 0x0000000811067224 */ /* 0x00cfca00078e02ff */
[-C--:B------:R-:W-:Y:S02]  /*18610*/  IABS R9, R6.reuse ;  /* 0x0000000600097213 */ /* 0x080fe40000000000 */
[----:B------:R-:W-:Y:S02]  /*18620*/  IABS R4, R6 ;  /* 0x0000000600047213 */ /* 0x000fe40000000000 */
[----:B------:R-:W0:Y:S03]  /*18630*/  I2F.RP R10, R9 ;  /* 0x00000009000a7306 */ /* 0x000e260000209400 */
[----:B------:R-:W-:-:S05]  /*18640*/  IMAD.MOV R4, RZ, RZ, -R4 ;  /* 0x000000ffff047224 */ /* 0x000fca00078e0a04 */
[----:B0-----:R-:W0:Y:S02]  /*18650*/  MUFU.RCP R10, R10 ;  /* 0x0000000a000a7308 */ /* 0x001e240000001000 */
[----:B0-----:R-:W-:-:S06]  /*18660*/  VIADD R11, R10, 0xffffffe ;  /* 0x0ffffffe0a0b7836 */ /* 0x001fcc0000000000 */
[----:B------:R-:W0:Y:S02]  /*18670*/  F2I.FTZ.U32.TRUNC.NTZ R3, R11 ;  /* 0x0000000b00037305 */ /* 0x000e24000021f000 */
[----:B0-----:R-:W-:-:S05]  /*18680*/  IADD3 R12, RZ, -R3, RZ ;  /* 0x80000003ff0c7210 */ /* 0x001fca0007ffe0ff */
[----:B------:R-:W-:-:S04]  /*18690*/  IMAD R13, R12, R9, RZ ;  /* 0x000000090c0d7224 */ /* 0x000fc800078e02ff */
[----:B------:R-:W-:Y:S01]  /*186a0*/  IMAD.HI.U32 R2, R3, R13, R2 ;  /* 0x0000000d03027227 */ /* 0x000fe200078e0002 */
        /* <DEDUP_REMOVED lines=19> */
[----:B------:R-:W-:Y:S02]  /*187e0*/  IMAD.MOV.U32 R2, RZ, RZ, RZ ;  /* 0x000000ffff027224 */ /* 0x000fe400078e00ff */
[----:B------:R-:W-:Y:S01]  /*187f0*/  IMAD.IADD R4, R6, 0x1, R4 ;  /* 0x0000000106047824 */ /* 0x000fe200078e0204 */
[----:B------:R-:W-:-:S04]  /*18800*/  IABS R8, R5 ;  /* 0x0000000500087213 */ /* 0x000fc80000000000 */
[----:B------:R-:W0:Y:S08]  /*18810*/  I2F.RP R10, R8 ;  /* 0x00000008000a7306 */ /* 0x000e300000209400 */
[----:B0-----:R-:W0:Y:S02]  /*18820*/  MUFU.RCP R10, R10 ;  /* 0x0000000a000a7308 */ /* 0x001e240000001000 */
[----:B0-----:R-:W-:-:S06]  /*18830*/  VIADD R11, R10, 0xffffffe ;  /* 0x0ffffffe0a0b7836 */ /* 0x001fcc0000000000 */
[----:B------:R-:W0:Y:S02]  /*18840*/  F2I.FTZ.U32.TRUNC.NTZ R3, R11 ;  /* 0x0000000b00037305 */ /* 0x000e24000021f000 */
[----:B0-----:R-:W-:-:S05]  /*18850*/  IADD3 R7, RZ, -R3, RZ ;  /* 0x80000003ff077210 */ /* 0x001fca0007ffe0ff */
[----:B------:R-:W-:-:S04]  /*18860*/  IMAD R7, R7, R8, RZ ;  /* 0x0000000807077224 */ /* 0x000fc800078e02ff */
        /* <DEDUP_REMOVED lines=15> */
[----:B------:R-:W-:Y:S02]  /*18960*/  @!P0 LOP3.LUT R3, RZ, R5, RZ, 0x33, !PT ;  /* 0x00000005ff038212 */ /* 0x000fe400078e33ff */
[----:B------:R-:W-:Y:S02]  /*18970*/  IADD3 R5, -R5, RZ, RZ ;  /* 0x000000ff05057210 */ /* 0x000fe40007ffe1ff */
[----:B------:R-:W-:-:S03]  /*18980*/  LOP3.LUT R2, RZ, R3, RZ, 0x33, !PT ;  /* 0x00000003ff027212 */ /* 0x000fc600078e33ff */
[----:B------:R-:W-:Y:S02]  /*18990*/  IMAD R18, R3, R5, R4 ;  /* 0x0000000503127224 */ /* 0x000fe400078e0204 */
[----:B------:R-:W-:Y:S01]  /*189a0*/  IMAD.IADD R17, R17, 0x1, R2 ;  /* 0x0000000111117824 */ /* 0x000fe200078e0202 */
[----:B------:R-:W-:Y:S06]  /*189b0*/  BRA `(.L_x_3990) ;  /* 0x00000000001c7947 */ /* 0x000fec0003800000 */
.L_x_3982:
[----:B------:R-:W-:Y:S01]  /*189c0*/  UMOV UR4, URZ ;  /* 0x0000003f00047c82 */ /* 0x000fe20008000000 */
[----:B------:R-:W-:Y:S01]  /*189d0*/  UMOV UR5, URZ ;  /* 0x0000003f00057c82 */ /* 0x000fe20008000000 */
[----:B------:R-:W-:Y:S01]  /*189e0*/  ULDC UR6, c[0x0][0xc14] ;  /* 0x0003050000067ab9 */ /* 0x000fe20000000800 */
[----:B------:R-:W-:Y:S01]  /*189f0*/  IMAD.MOV.U32 R16, RZ, RZ, R4 ;  /* 0x000000ffff107224 */ /* 0x000fe200078e0004 */
[----:B------:R-:W-:Y:S01]  /*18a00*/  MOV R18, UR5 ;  /* 0x0000000500127c02 */ /* 0x000fe20008000f00 */
[----:B------:R-:W-:Y:S02]  /*18a10*/  IMAD.U32 R17, RZ, RZ, UR4 ;  /* 0x00000004ff117e24 */ /* 0x000fe4000f8e00ff */
[----:B------:R-:W-:-:S07]  /*18a20*/  IMAD.U32 R19, RZ, RZ, UR6 ;  /* 0x00000006ff137e24 */ /* 0x000fce000f8e00ff */
.L_x_3990:
[----:B------:R-:W0:Y:S01]  /*18a30*/  S2R R2, SR_TID.X ;  /* 0x0000000000027919 */ /* 0x000e220000002100 */
        /* <DEDUP_REMOVED lines=11> */
.L_x_3907:
        /* <DEDUP_REMOVED lines=12> */
.L_x_4111:
[----:B------:R-:W-:Y:S05]  /*18bb0*/  BSYNC B0 ;  /* 0x0000000000007941 */ /* 0x000fea0003800000 */
.L_x_3992:
[----:B------:R-:W-:-:S03]  /*18bc0*/  UMOV UR4, 0xffffffff ;  /* 0xffffffff00047882 */ /* 0x000fc60000000000 */
[----:B------:R-:W-:Y:S05]  /*18bd0*/  BRA.DIV UR4, `(.L_x_3994) ;  /* 0x00000022049c7947 */ /* 0x000fea000b800000 */
[----:B------:R-:W2:Y:S02]  /*18be0*/  S2R R2, SR_TID.X ;  /* 0x0000000000027919 */ /* 0x000ea40000002100 */
[----:B--2---:R-:W-:-:S04]  /*18bf0*/  SHF.R.U32.HI R2, RZ, 0x5, R2 ;  /* 0x00000005ff027819 */ /* 0x004fc80000011602 */
[----:B------:R-:W-:-:S05]  /*18c00*/  LOP3.LUT R2, R2, 0x3, RZ, 0xc0, !PT ;  /* 0x0000000302027812 */ /* 0x000fca00078ec0ff */
[----:B------:R2:W3:Y:S02]  /*18c10*/  SHFL.IDX PT, R14, R2, RZ, 0x1f ;  /* 0x00001fff020e7589 */ /* 0x0004e400000e0000 */
.L_x_4114:
[----:B---3--:R-:W-:-:S13]  /*18c20*/  ISETP.NE.AND P0, PT, R14, RZ, PT ;  /* 0x000000ff0e00720c */ /* 0x008fda0003f05270 */
[----:B------:R-:W-:Y:S05]  /*18c30*/  @P0 BRA `(.L_x_3745) ;  /* 0x0000000000940947 */ /* 0x000fea0003800000 */
[----:B------:R-:W-:-:S03]  /*18c40*/  UMOV UR4, 0xffffffff ;  /* 0xffffffff00047882 */ /* 0x000fc60000000000 */
[----:B------:R-:W-:Y:S05]  /*18c50*/  BRA.DIV UR4, `(.L_x_3995) ;  /* 0x0000002204b07947 */ /* 0x000fea000b800000 */
[----:B------:R-:W-:-:S13]  /*18c60*/  ELECT P6, URZ, PT ;  /* 0x00000000003f782f */ /* 0x000fda00038c0000 */
.L_x_4117:
[----:B------:R-:W-:Y:S05]  /*18c70*/  @!P6 BRA `(.L_x_3745) ;  /* 0x000000000084e947 */ /* 0x000fea0003800000 */
[----:B------:R-:W-:-:S06]  /*18c80*/  ULOP3.LUT UR4, UR36, 0x2, URZ, 0xfc, !UPT ;  /* 0x0000000224047892 */ /* 0x000fcc000f8efc3f */
[----:B--2---:R-:W-:-:S04]  /*18c90*/  MOV R2, UR4 ;  /* 0x0000000400027c02 */ /* 0x004fc80008000f00 */
[----:B------:R-:W-:-:S13]  /*18ca0*/  ISETP.NE.AND P2, PT, R2, 0x3, PT ;  /* 0x000000030200780c */ /* 0x000fda0003f45270 */
[----:B------:R-:W-:Y:S05]  /*18cb0*/  @!P2 BRA `(.L_x_3996) ;  /* 0x000000000004a947 */ /* 0x000fea0003800000 */
[----:B------:R-:W-:Y:S01]  /*18cc0*/  BPT.TRAP 0x1 ;  /* 0x000000040000795c */ /* 0x000fe20000300000 */
.L_x_3996:
        /* <DEDUP_REMOVED lines=10> */
[----:B------:R-:W-:Y:S02]  /*18d70*/  LOP3.LUT R4, R7, R4, RZ, 0x3c, !PT ;  /* 0x0000000407047212 */ /* 0x000fe400078e3cff */
[----:B------:R-:W-:-:S02]  /*18d80*/  LEA R7, R3, R2, 0x3 ;  /* 0x0000000203077211 */ /* 0x000fc400078e18ff */
[----:B------:R-:W-:Y:S01]  /*18d90*/  SHF.L.U32 R2, R4, 0x1f, RZ ;  /* 0x0000001f04027819 */ /* 0x000fe200000006ff */
[----:B-1----:R-:W-:Y:S06]  /*18da0*/  @!P0 BRA `(.L_x_3997) ;  /* 0x00000020007c8947 */ /* 0x002fec0003800000 */
.L_x_4118:
[----:B------:R-:W2:Y:S02]  /*18db0*/  SYNCS.PHASECHK.TRANS64.TRYWAIT P0, [R7+URZ], R2 ;  /* 0x00000002070075a7 */ /* 0x000ea4000800017f */
[----:B--2---:R-:W-:Y:S05]  /*18dc0*/  @!P0 BRA `(.L_x_3998) ;  /* 0x0000002000888947 */ /* 0x004fea0003800000 */
.L_x_4119:
[----:B------:R-:W-:Y:S05]  /*18dd0*/  @!P2 BRA `(.L_x_3999) ;  /* 0x000000000004a947 */ /* 0x000fea0003800000 */
[----:B------:R-:W-:Y:S01]  /*18de0*/  BPT.TRAP 0x1 ;  /* 0x000000040000795c */ /* 0x000fe20000300000 */
.L_x_3999:
[----:B------:R-:W3:Y:S01]  /*18df0*/  LDL.LU R4, [R1] ;  /* 0x0000000001047983 */ /* 0x000ee20000300800 */
[----:B------:R-:W-:-:S04]  /*18e00*/  VIADD R0, R0, 0x22860 ;  /* 0x0002286000007836 */ /* 0x000fc80000000000 */
[----:B---3--:R-:W-:-:S04]  /*18e10*/  IMAD R4, R4, 0x8, R0 ;  /* 0x0000000804047824 */ /* 0x008fc800078e0200 */
[----:B------:R-:W3:Y:S02]  /*18e20*/  SYNCS.PHASECHK.TRANS64.TRYWAIT P0, [R4+URZ], R5 ;  /* 0x00000005040075a7 */ /* 0x000ee4000800017f */
[----:B---3--:R-:W-:Y:S05]  /*18e30*/  @!P0 BRA `(.L_x_4000) ;  /* 0x0000002000808947 */ /* 0x008fea0003800000 */
.L_x_4120:
[----:B------:R-:W-:-:S07]  /*18e40*/  IMAD R3, R3, 0x8, R0 ;  /* 0x0000000803037824 */ /* 0x000fce00078e0200 */
.L_x_4001:
[----:B----4-:R4:W0:Y:S02]  /*18e50*/  SYNCS.PHASECHK.TRANS64.TRYWAIT P0, [R3+URZ], R2 ;  /* 0x00000002030075a7 */ /* 0x010824000800017f */
[----:B0-----:R-:W-:Y:S05]  /*18e60*/  @!P0 NANOSLEEP.SYNCS 0x989680 ;  /* 0x009896800000895d */ /* 0x001fea0003900000 */
[----:B------:R-:W0:Y:S02]  /*18e70*/  @!P0 SYNCS.PHASECHK.TRANS64 P0, [R3+URZ], R2 ;  /* 0x00000002030085a7 */ /* 0x000e24000800007f */
[----:B0-----:R-:W-:Y:S05]  /*18e80*/  @!P0 BRA `(.L_x_4001) ;  /* 0xfffffffc00f08947 */ /* 0x001fea000383ffff */
.L_x_3745:
[----:B------:R-:W-:Y:S05]  /*18e90*/  BSYNC B7 ;  /* 0x0000000000077941 */ /* 0x000fea0003800000 */
.L_x_3742:
[----:B------:R-:W-:Y:S05]  /*18ea0*/  EXIT ;  /* 0x000000000000794d */ /* 0x000fea0003800000 */
.L_x_3763:
[----:B0-----:R0:W1:Y:S02]  /*18eb0*/  SYNCS.PHASECHK.TRANS64.TRYWAIT P6, [R88+URZ+0x22890], R99 ;  /* 0x02289063580075a7 */ /* 0x00106400080c017f */
[----:B-1----:R-:W-:Y:S05]  /*18ec0*/  @!P6 NANOSLEEP.SYNCS 0x989680 ;  /* 0x009896800000e95d */ /* 0x002fea0003900000 */
[----:B------:R-:W1:Y:S02]  /*18ed0*/  @!P6 SYNCS.PHASECHK.TRANS64 P6, [R88+URZ+0x22890], R99 ;  /* 0x022890635800e5a7 */ /* 0x000e6400080c007f */
[----:B-1----:R-:W-:Y:S05]  /*18ee0*/  @!P6 BRA `(.L_x_3763) ;  /* 0xfffffffc00f0e947 */ /* 0x002fea000383ffff */
[----:B------:R-:W-:Y:S05]  /*18ef0*/  BRA `(.L_x_4002) ;  /* 0xfffffe9c00147947 */ /* 0x000fea000383ffff */
.L_x_3781:
[----:B0-----:R0:W1:Y:S02]  /*18f00*/  SYNCS.PHASECHK.TRANS64.TRYWAIT P5, [R88+URZ+0x22890], R99 ;  /* 0x02289063580075a7 */ /* 0x00106400080a017f */
[----:B-1----:R-:W-:Y:S05]  /*18f10*/  @!P5 NANOSLEEP.SYNCS 0x989680 ;  /* 0x009896800000d95d */ /* 0x002fea0003900000 */
[----:B------:R-:W1:Y:S02]  /*18f20*/  @!P5 SYNCS.PHASECHK.TRANS64 P5, [R88+URZ+0x22890], R99 ;  /* 0x022890635800d5a7 */ /* 0x000e6400080a007f */
[----:B-1----:R-:W-:Y:S05]  /*18f30*/  @!P5 BRA `(.L_x_3781) ;  /* 0xfffffffc00f0d947 */ /* 0x002fea000383ffff */
[----:B------:R-:W-:Y:S05]  /*18f40*/  BRA `(.L_x_4003) ;  /* 0xfffffeac00687947 */ /* 0x000fea000383ffff */
.L_x_3790:
[----:B0-----:R0:W1:Y:S02]  /*18f50*/  SYNCS.PHASECHK.TRANS64.TRYWAIT P4, [R88+URZ+0x22890], R99 ;  /* 0x02289063580075a7 */ /* 0x001064000808017f */
[----:B-1----:R-:W-:Y:S05]  /*18f60*/  @!P4 NANOSLEEP.SYNCS 0x989680 ;  /* 0x009896800000c95d */ /* 0x002fea0003900000 */
[----:B------:R-:W1:Y:S02]  /*18f70*/  @!P4 SYNCS.PHASECHK.TRANS64 P4, [R88+URZ+0x22890], R99 ;  /* 0x022890635800c5a7 */ /* 0x000e64000808007f */
[----:B-1----:R-:W-:Y:S05]  /*18f80*/  @!P4 BRA `(.L_x_3790) ;  /* 0xfffffffc00f0c947 */ /* 0x002fea000383ffff */
[----:B------:R-:W-:Y:S05]  /*18f90*/  BRA `(.L_x_4004) ;  /* 0xfffffebc00487947 */ /* 0x000fea000383ffff */
.L_x_3796:
[----:B-1----:R1:W2:Y:S02]  /*18fa0*/  SYNCS.PHASECHK.TRANS64.TRYWAIT P3, [R88+URZ+0x228b0], R99 ;  /* 0x0228b063580075a7 */ /* 0x0022a4000806017f */
[----:B--2---:R-:W-:Y:S05]  /*18fb0*/  @!P3 NANOSLEEP.SYNCS 0x989680 ;  /* 0x009896800000b95d */ /* 0x004fea0003900000 */
[----:B------:R-:W2:Y:S02]  /*18fc0*/  @!P3 SYNCS.PHASECHK.TRANS64 P3, [R88+URZ+0x228b0], R99 ;  /* 0x0228b0635800b5a7 */ /* 0x000ea4000806007f */
[----:B--2---:R-:W-:Y:S05]  /*18fd0*/  @!P3 BRA `(.L_x_3796) ;  /* 0xfffffffc00f0b947 */ /* 0x004fea000383ffff */
[----:B------:R-:W-:Y:S05]  /*18fe0*/  BRA `(.L_x_4005) ;  /* 0xfffffebc00d87947 */ /* 0x000fea000383ffff */
.L_x_3804:
[----:B------:R-:W0:Y:S01]  /*18ff0*/  S2R R10, SR_TID.X ;  /* 0x00000000000a7919 */ /* 0x000e220000002100 */
[----:B------:R-:W-:Y:S01]  /*19000*/  BSSY B0, `(.L_x_4006) ;  /* 0x000000c000007945 */ /* 0x000fe20003800000 */
[----:B------:R-:W-:Y:S01]  /*19010*/  IMAD.MOV.U32 R12, RZ, RZ, RZ ;  /* 0x000000ffff0c7224 */ /* 0x000fe200078e00ff */
[----:B------:R-:W-:Y:S02]  /*19020*/  MOV R15, 0xffffffff ;  /* 0xffffffff000f7802 */ /* 0x000fe40000000f00 */
[----:B0-----:R-:W-:-:S04]  /*19030*/  IADD3 R11, R10, -0x80, RZ ;  /* 0xffffff800a0b7810 */ /* 0x001fc80007ffe0ff */
[----:B------:R-:W-:-:S04]  /*19040*/  SHF.R.S32.HI R10, RZ, 0x1f, R11 ;  /* 0x0000001fff0a7819 */ /* 0x000fc8000001140b */
[----:B------:R-:W-:Y:S01]  /*19050*/  LEA.HI R10, R10, R11, RZ, 0x7 ;  /* 0x0000000b0a0a7211 */ /* 0x000fe200078f38ff */
[----:B------:R-:W-:-:S03]  /*19060*/  IMAD.MOV.U32 R11, RZ, RZ, 0x1f ;  /* 0x0000001fff0b7424 */ /* 0x000fc600078e00ff */
[----:B------:R-:W-:-:S05]  /*19070*/  SHF.R.S32.HI R10, RZ, 0x7, R10 ;  /* 0x00000007ff0a7819 */ /* 0x000fca000001140a */
[----:B------:R-:W-:-:S07]  /*19080*/  IMAD.MOV.U32 R13, RZ, RZ, R10 ;  /* 0x000000ffff0d7224 */ /* 0x000fce00078e000a */
[----:B-----5:R-:W-:Y:S05]  /*19090*/  WARPSYNC.COLLECTIVE R15, `(.L_x_4007) ;  /* 0x000000000f087348 */ /* 0x020fea0003c00000 */
[----:B------:R0:W1:Y:S02]  /*190a0*/  SHFL.IDX P6, R14, R13, R12, R11 ;  /* 0x0000000c0d0e7389 */ /* 0x00006400000c000b */
[----:B01---5:R-:W-:Y:S01]  /*190b0*/  ENDCOLLECTIVE ;  /* 0x000000000000791b */ /* 0x023fe20003800000 */
.L_x_4007:
[----:B------:R-:W-:Y:S05]  /*190c0*/  BSYNC B0 ;  /* 0x0000000000007941 */ /* 0x000fea0003800000 */
.L_x_4006:
[----:B------:R-:W-:Y:S05]  /*190d0*/  BRA `(.L_x_4008) ;  /* 0xfffffec800787947 */ /* 0x000fea000383ffff */
.L_x_3820:
        /* <DEDUP_REMOVED lines=8> */
.L_x_4010:
[----:B------:R-:W-:Y:S05]  /*19160*/  BSYNC B1 ;  /* 0x0000000000017941 */ /* 0x000fea0003800000 */
.L_x_4009:
[----:B------:R-:W-:Y:S05]  /*19170*/  BRA `(.L_x_4011) ;  /* 0xfffffed400bc7947 */ /* 0x000fea000383ffff */
.L_x_3821:
        /* <DEDUP_REMOVED lines=8> */
.L_x_4013:
[----:B------:R-:W-:Y:S05]  /*19200*/  BSYNC B1 ;  /* 0x0000000000017941 */ /* 0x000fea0003800000 */
.L_x_4012:
[----:B------:R-:W-:Y:S05]  /*19210*/  BRA `(.L_x_4014) ;  /* 0xfffffed4009c7947 */ /* 0x000fea000383ffff */
.L_x_3822:
        /* <DEDUP_REMOVED lines=8> */
.L_x_4016:
[----:B------:R-:W-:Y:S05]  /*192a0*/  BSYNC B1 ;  /* 0x0000000000017941 */ /* 0x000fea0003800000 */
.L_x_4015:
[----:B------:R-:W-:Y:S05]  /*192b0*/  BRA `(.L_x_4017) ;  /* 0xfffffed4007c7947 */ /* 0x000fea000383ffff */
.L_x_3823:
        /* <DEDUP_REMOVED lines=8> */
.L_x_4019:
[----:B------:R-:W-:Y:S05]  /*19340*/  BSYNC B1 ;  /* 0x0000000000017941 */ /* 0x000fea0003800000 */
.L_x_4018:
[----:B------:R-:W-:Y:S05]  /*19350*/  BRA `(.L_x_4020) ;  /* 0xfffffed4005c7947 */ /* 0x000fea000383ffff */
.L_x_3824:
        /* <DEDUP_REMOVED lines=8> */
.L_x_4022:
[----:B------:R-:W-:Y:S05]  /*193e0*/  BSYNC B1 ;  /* 0x0000000000017941 */ /* 0x000fea0003800000 */
.L_x_4021:
[----:B------:R-:W-:Y:S05]  /*193f0*/  BRA `(.L_x_4023) ;  /* 0xfffffed4003c7947 */ /* 0x000fea000383ffff */
.L_x_3825:
        /* <DEDUP_REMOVED lines=8> */
.L_x_4025:
[----:B------:R-:W-:Y:S05]  /*19480*/  BSYNC B1 ;  /* 0x0000000000017941 */ /* 0x000fea0003800000 */
.L_x_4024:
[----:B------:R-:W-:Y:S05]  /*19490*/  BRA `(.L_x_4026) ;  /* 0xfffffed4001c7947 */ /* 0x000fea000383ffff */
.L_x_3826:
        /* <DEDUP_REMOVED lines=8> */
.L_x_4028:
[----:B------:R-:W-:Y:S05]  /*19520*/  BSYNC B1 ;  /* 0x0000000000017941 */ /* 0x000fea0003800000 */
.L_x_4027:
[----:B------:R-:W-:Y:S05]  /*19530*/  BRA `(.L_x_4029) ;  /* 0xfffffed000fc7947 */ /* 0x000fea000383ffff */
.L_x_3827:
        /* <DEDUP_REMOVED lines=8> */
.L_x_4031:
[----:B------:R-:W-:Y:S05]  /*195c0*/  BSYNC B1 ;  /* 0x0000000000017941 */ /* 0x000fea0003800000 */
.L_x_4030:
[----:B------:R-:W-:Y:S05]  /*195d0*/  BRA `(.L_x_4032) ;  /* 0xfffffed000dc7947 */ /* 0x000fea000383ffff */
.L_x_3829:
[----:B0-----:R0:W1:Y:S02]  /*195e0*/  SYNCS.PHASECHK.TRANS64.TRYWAIT P2, [R18+URZ+0x22800], R7 ;  /* 0x02280007120075a7 */ /* 0x001064000804017f */
[----:B-1----:R-:W-:Y:S05]  /*195f0*/  @!P2 NANOSLEEP.SYNCS 0x989680 ;  /* 0x009896800000a95d */ /* 0x002fea0003900000 */
[----:B------:R-:W1:Y:S02]  /*19600*/  @!P2 SYNCS.PHASECHK.TRANS64 P2, [R18+URZ+0x22800], R7 ;  /* 0x022800071200a5a7 */ /* 0x000e64000804007f */
[----:B-1----:R-:W-:Y:S05]  /*19610*/  @!P2 BRA `(.L_x_3829) ;  /* 0xfffffffc00f0a947 */ /* 0x002fea000383ffff */
[----:B------:R-:W-:Y:S05]  /*19620*/  BRA `(.L_x_4033) ;  /* 0xfffffed400547947 */ /* 0x000fea000383ffff */
.L_x_3837:
        /* <DEDUP_REMOVED lines=8> */
.L_x_4035:
[----:B------:R-:W-:Y:S05]  /*196b0*/  BSYNC B1 ;  /* 0x0000000000017941 */ /* 0x000fea0003800000 */
.L_x_4034:
[----:B------:R-:W-:Y:S05]  /*196c0*/  BRA `(.L_x_4036) ;  /* 0xfffffee400287947 */ /* 0x000fea000383ffff */
.L_x_3838:
        /* <DEDUP_REMOVED lines=8> */
.L_x_4038:
[----:B------:R-:W-:Y:S05]  /*19750*/  BSYNC B1 ;  /* 0x0000000000017941 */ /* 0x000fea0003800000 */
.L_x_4037:
[----:B------:R-:W-:Y:S05]  /*19760*/  BRA `(.L_x_4039) ;  /* 0xfffffee400087947 */ /* 0x000fea000383ffff */
.L_x_3839:
        /* <DEDUP_REMOVED lines=8> */
.L_x_4041:
[----:B------:R-:W-:Y:S05]  /*197f0*/  BSYNC B1 ;  /* 0x0000000000017941 */ /* 0x000fea0003800000 */
.L_x_4040:
[----:B------:R-:W-:Y:S05]  /*19800*/  BRA `(.L_x_4042) ;  /* 0xfffffee000e87947 */ /* 0x000fea000383ffff */
.L_x_3840:
        /* <DEDUP_REMOVED lines=8> */
.L_x_4044:
[----:B------:R-:W-:Y:S05]  /*19890*/  BSYNC B1 ;  /* 0x0000000000017941 */ /* 0x000fea0003800000 */
.L_x_4043:
[----:B------:R-:W-:Y:S05]  /*198a0*/  BRA `(.L_x_4045) ;  /* 0xfffffee000c87947 */ /* 0x000fea000383ffff */
.L_x_3841:
        /* <DEDUP_REMOVED lines=8> */
.L_x_4047:
[----:B------:R-:W-:Y:S05]  /*19930*/  BSYNC B1 ;  /* 0x0000000000017941 */ /* 0x000fea0003800000 */
.L_x_4046:
[----:B------:R-:W-:Y:S05]  /*19940*/  BRA `(.L_x_4048) ;  /* 0xfffffee000a87947 */ /* 0x000fea000383ffff */
.L_x_3842:
        /* <DEDUP_REMOVED lines=8> */
.L_x_4050:
[----:B------:R-:W-:Y:S05]  /*199d0*/  BSYNC B1 ;  /* 0x0000000000017941 */ /* 0x000fea0003800000 */
.L_x_4049:
[----:B------:R-:W-:Y:S05]  /*199e0*/  BRA `(.L_x_4051) ;  /* 0xfffffee0008c7947 */ /* 0x000fea000383ffff */
.L_x_3843:
        /* <DEDUP_REMOVED lines=8> */
.L_x_4053:
[----:B------:R-:W-:Y:S05]  /*19a70*/  BSYNC B1 ;  /* 0x0000000000017941 */ /* 0x000fea0003800000 */
.L_x_4052:
[----:B------:R-:W-:Y:S05]  /*19a80*/  BRA `(.L_x_4054) ;  /* 0xfffffee000707947 */ /* 0x000fea000383ffff */
.L_x_3844:
        /* <DEDUP_REMOVED lines=8> */
.L_x_4056:
[----:B------:R-:W-:Y:S05]  /*19b10*/  BSYNC B1 ;  /* 0x0000000000017941 */ /* 0x000fea0003800000 */
.L_x_4055:
[----:B------:R-:W-:Y:S05]  /*19b20*/  BRA `(.L_x_4057) ;  /* 0xfffffee000547947 */ /* 0x000fea000383ffff */
.L_x_3846:
[----:B0-----:R0:W1:Y:S02]  /*19b30*/  SYNCS.PHASECHK.TRANS64.TRYWAIT P2, [R18+URZ+0x22800], R3 ;  /* 0x02280003120075a7 */ /* 0x001064000804017f */
[----:B-1----:R-:W-:Y:S05]  /*19b40*/  @!P2 NANOSLEEP.SYNCS 0x989680 ;  /* 0x009896800000a95d */ /* 0x002fea0003900000 */
[----:B------:R-:W1:Y:S02]  /*19b50*/  @!P2 SYNCS.PHASECHK.TRANS64 P2, [R18+URZ+0x22800], R3 ;  /* 0x022800031200a5a7 */ /* 0x000e64000804007f */
[----:B-1----:R-:W-:Y:S05]  /*19b60*/  @!P2 BRA `(.L_x_3846) ;  /* 0xfffffffc00f0a947 */ /* 0x002fea000383ffff */
[----:B------:R-:W-:Y:S05]  /*19b70*/  BRA `(.L_x_4058) ;  /* 0xfffffee000b07947 */ /* 0x000fea000383ffff */
.L_x_3852:
[----:B-1----:R1:W2:Y:S02]  /*19b80*/  SYNCS.PHASECHK.TRANS64.TRYWAIT P1, [R13+URZ+0x22830], R14 ;  /* 0x0228300e0d0075a7 */ /* 0x0022a4000802017f */
[----:B--2---:R-:W-:Y:S05]  /*19b90*/  @!P1 NANOSLEEP.SYNCS 0x989680 ;  /* 0x009896800000995d */ /* 0x004fea0003900000 */
[----:B------:R-:W2:Y:S02]  /*19ba0*/  @!P1 SYNCS.PHASECHK.TRANS64 P1, [R13+URZ+0x22830], R14 ;  /* 0x0228300e0d0095a7 */ /* 0x000ea4000802007f */
[----:B--2---:R-:W-:Y:S05]  /*19bb0*/  @!P1 BRA `(.L_x_3852) ;  /* 0xfffffffc00f09947 */ /* 0x004fea000383ffff */
[----:B------:R-:W-:Y:S05]  /*19bc0*/  BRA `(.L_x_3851) ;  /* 0xfffffef000187947 */ /* 0x000fea000383ffff */
.L_x_3857:
[----:B-1----:R1:W2:Y:S02]  /*19bd0*/  SYNCS.PHASECHK.TRANS64.TRYWAIT P2, [R13+URZ+0x22850], R14 ;  /* 0x0228500e0d0075a7 */ /* 0x0022a4000804017f */
[----:B--2---:R-:W-:Y:S05]  /*19be0*/  @!P2 NANOSLEEP.SYNCS 0x989680 ;  /* 0x009896800000a95d */ /* 0x004fea0003900000 */
[----:B------:R-:W2:Y:S02]  /*19bf0*/  @!P2 SYNCS.PHASECHK.TRANS64 P2, [R13+URZ+0x22850], R14 ;  /* 0x0228500e0d00a5a7 */ /* 0x000ea4000804007f */
[----:B--2---:R-:W-:Y:S05]  /*19c00*/  @!P2 BRA `(.L_x_3857) ;  /* 0xfffffffc00f0a947 */ /* 0x004fea000383ffff */
[----:B------:R-:W-:Y:S05]  /*19c10*/  BRA `(.L_x_3856) ;  /* 0xffffff0c00b47947 */ /* 0x000fea000383ffff */
.L_x_3862:
[----:B-1----:R1:W2:Y:S02]  /*19c20*/  SYNCS.PHASECHK.TRANS64.TRYWAIT P2, [R14+URZ+0x22830], R13 ;  /* 0x0228300d0e0075a7 */ /* 0x0022a4000804017f */
[----:B--2---:R-:W-:Y:S05]  /*19c30*/  @!P2 NANOSLEEP.SYNCS 0x989680 ;  /* 0x009896800000a95d */ /* 0x004fea0003900000 */
[----:B------:R-:W2:Y:S02]  /*19c40*/  @!P2 SYNCS.PHASECHK.TRANS64 P2, [R14+URZ+0x22830], R13 ;  /* 0x0228300d0e00a5a7 */ /* 0x000ea4000804007f */
[----:B--2---:R-:W-:Y:S05]  /*19c50*/  @!P2 BRA `(.L_x_3862) ;  /* 0xfffffffc00f0a947 */ /* 0x004fea000383ffff */
[----:B------:R-:W-:Y:S05]  /*19c60*/  BRA `(.L_x_3861) ;  /* 0xffffff1400087947 */ /* 0x000fea000383ffff */
.L_x_3867:
[----:B--2---:R2:W3:Y:S02]  /*19c70*/  SYNCS.PHASECHK.TRANS64.TRYWAIT P2, [R14+URZ+0x22850], R13 ;  /* 0x0228500d0e0075a7 */ /* 0x0044e4000804017f */
[----:B---3--:R-:W-:Y:S05]  /*19c80*/  @!P2 NANOSLEEP.SYNCS 0x989680 ;  /* 0x009896800000a95d */ /* 0x008fea0003900000 */
[----:B------:R-:W3:Y:S02]  /*19c90*/  @!P2 SYNCS.PHASECHK.TRANS64 P2, [R14+URZ+0x22850], R13 ;  /* 0x0228500d0e00a5a7 */ /* 0x000ee4000804007f */
[----:B---3--:R-:W-:Y:S05]  /*19ca0*/  @!P2 BRA `(.L_x_3867) ;  /* 0xfffffffc00f0a947 */ /* 0x008fea000383ffff */
[----:B------:R-:W-:Y:S05]  /*19cb0*/  BRA `(.L_x_3866) ;  /* 0xffffff3800987947 */ /* 0x000fea000383ffff */
.L_x_3873:
[----:B-1----:R1:W2:Y:S02]  /*19cc0*/  SYNCS.PHASECHK.TRANS64.TRYWAIT P2, [R13+URZ+0x22830], R14 ;  /* 0x0228300e0d0075a7 */ /* 0x0022a4000804017f */
[----:B--2---:R-:W-:Y:S05]  /*19cd0*/  @!P2 NANOSLEEP.SYNCS 0x989680 ;  /* 0x009896800000a95d */ /* 0x004fea0003900000 */
[----:B------:R-:W2:Y:S02]  /*19ce0*/  @!P2 SYNCS.PHASECHK.TRANS64 P2, [R13+URZ+0x22830], R14 ;  /* 0x0228300e0d00a5a7 */ /* 0x000ea4000804007f */
[----:B--2---:R-:W-:Y:S05]  /*19cf0*/  @!P2 BRA `(.L_x_3873) ;  /* 0xfffffffc00f0a947 */ /* 0x004fea000383ffff */
[----:B------:R-:W-:Y:S05]  /*19d00*/  BRA `(.L_x_3872) ;  /* 0xffffff3c00d07947 */ /* 0x000fea000383ffff */
.L_x_3878:
[----:B-1----:R1:W2:Y:S02]  /*19d10*/  SYNCS.PHASECHK.TRANS64.TRYWAIT P2, [R13+URZ+0x22850], R14 ;  /* 0x0228500e0d0075a7 */ /* 0x0022a4000804017f */
[----:B--2---:R-:W-:Y:S05]  /*19d20*/  @!P2 NANOSLEEP.SYNCS 0x989680 ;  /* 0x009896800000a95d */ /* 0x004fea0003900000 */
[----:B------:R-:W2:Y:S02]  /*19d30*/  @!P2 SYNCS.PHASECHK.TRANS64 P2, [R13+URZ+0x22850], R14 ;  /* 0x0228500e0d00a5a7 */ /* 0x000ea4000804007f */
[----:B--2---:R-:W-:Y:S05]  /*19d40*/  @!P2 BRA `(.L_x_3878) ;  /* 0xfffffffc00f0a947 */ /* 0x004fea000383ffff */
[----:B------:R-:W-:Y:S05]  /*19d50*/  BRA `(.L_x_3877) ;  /* 0xffffff5c00ac7947 */ /* 0x000fea000383ffff */
.L_x_3913:
        /* <DEDUP_REMOVED lines=11> */
.L_x_4060:
[----:B------:R-:W-:Y:S05]  /*19e10*/  BSYNC B1 ;  /* 0x0000000000017941 */ /* 0x000fea0003800000 */
.L_x_4059:
[----:B------:R-:W-:Y:S05]  /*19e20*/  BRA `(.L_x_4061) ;  /* 0xffffffa800647947 */ /* 0x000fea000383ffff */
.L_x_3914:
[----:B------:R-:W-:Y:S01]  /*19e30*/  BSSY B1, `(.L_x_4062) ;  /* 0x0000006000017945 */ /* 0x000fe20003800000 */
[----:B------:R-:W-:-:S07]  /*19e40*/  IMAD.MOV.U32 R15, RZ, RZ, -0x1 ;  /* 0xffffffffff0f7424 */ /* 0x000fce00078e00ff */
[----:B------:R-:W-:Y:S05]  /*19e50*/  WARPSYNC.COLLECTIVE R15, `(.L_x_4063) ;  /* 0x000000000f0c7348 */ /* 0x000fea0003c00000 */
[----:B------:R-:W-:Y:S02]  /*19e60*/  ELECT P6, UR62, PT ;  /* 0x00000000003e782f */ /* 0x000fe400038c0000 */
[----:B------:R-:W-:Y:S01]  /*19e70*/  MOV R14, UR62 ;  /* 0x0000003e000e7c02 */ /* 0x000fe20008000f00 */
[----:B------:R-:W-:Y:S10]  /*19e80*/  ENDCOLLECTIVE ;  /* 0x000000000000791b */ /* 0x000ff40003800000 */
.L_x_4063:
[----:B------:R-:W-:Y:S05]  /*19e90*/  BSYNC B1 ;  /* 0x0000000000017941 */ /* 0x000fea0003800000 */
.L_x_4062:
[----:B------:R-:W-:Y:S05]  /*19ea0*/  BRA `(.L_x_4064) ;  /* 0xffffffa800507947 */ /* 0x000fea000383ffff */
.L_x_3916:
[----:B0-----:R0:W1:Y:S02]  /*19eb0*/  SYNCS.PHASECHK.TRANS64.TRYWAIT P0, [R9+URZ+0x22820], R5 ;  /* 0x02282005090075a7 */ /* 0x001064000800017f */
[----:B-1----:R-:W-:Y:S05]  /*19ec0*/  @!P0 NANOSLEEP.SYNCS 0x989680 ;  /* 0x009896800000895d */ /* 0x002fea0003900000 */
[----:B------:R-:W1:Y:S02]  /*19ed0*/  @!P0 SYNCS.PHASECHK.TRANS64 P0, [R9+URZ+0x22820], R5 ;  /* 0x02282005090085a7 */ /* 0x000e64000800007f */
[----:B-1----:R-:W-:Y:S05]  /*19ee0*/  @!P0 BRA `(.L_x_3916) ;  /* 0xfffffffc00f08947 */ /* 0x002fea000383ffff */
[----:B------:R-:W-:Y:S05]  /*19ef0*/  BRA `(.L_x_4065) ;  /* 0xffffffa8006c7947 */ /* 0x000fea000383ffff */
.L_x_3919:
[----:B0-----:R0:W1:Y:S02]  /*19f00*/  SYNCS.PHASECHK.TRANS64.TRYWAIT P0, [R5+URZ+0x228a0], R7 ;  /* 0x0228a007050075a7 */ /* 0x001064000800017f */
[----:B-1----:R-:W-:Y:S05]  /*19f10*/  @!P0 NANOSLEEP.SYNCS 0x989680 ;  /* 0x009896800000895d */ /* 0x002fea0003900000 */
[----:B------:R-:W1:Y:S02]  /*19f20*/  @!P0 SYNCS.PHASECHK.TRANS64 P0, [R5+URZ+0x228a0], R7 ;  /* 0x0228a007050085a7 */ /* 0x000e64000800007f */
[----:B-1----:R-:W-:Y:S05]  /*19f30*/  @!P0 BRA `(.L_x_3919) ;  /* 0xfffffffc00f08947 */ /* 0x002fea000383ffff */
[----:B------:R-:W-:Y:S05]  /*19f40*/  BRA `(.L_x_4066) ;  /* 0xffffffa8007c7947 */ /* 0x000fea000383ffff */
.L_x_3921:
[----:B-1----:R1:W2:Y:S02]  /*19f50*/  SYNCS.PHASECHK.TRANS64.TRYWAIT P0, [R5+URZ+0x228c0], R7 ;  /* 0x0228c007050075a7 */ /* 0x0022a4000800017f */
[----:B--2---:R-:W-:Y:S05]  /*19f60*/  @!P0 NANOSLEEP.SYNCS 0x989680 ;  /* 0x009896800000895d */ /* 0x004fea0003900000 */
[----:B------:R-:W2:Y:S02]  /*19f70*/  @!P0 SYNCS.PHASECHK.TRANS64 P0, [R5+URZ+0x228c0], R7 ;  /* 0x0228c007050085a7 */ /* 0x000ea4000800007f */
[----:B--2---:R-:W-:Y:S05]  /*19f80*/  @!P0 BRA `(.L_x_3921) ;  /* 0xfffffffc00f08947 */ /* 0x004fea000383ffff */
[----:B------:R-:W-:Y:S05]  /*19f90*/  BRA `(.L_x_4067) ;  /* 0xffffffa800e07947 */ /* 0x000fea000383ffff */
.L_x_3925:
[----:B0-----:R0:W1:Y:S02]  /*19fa0*/  SYNCS.PHASECHK.TRANS64.TRYWAIT P0, [R6+URZ+0x228a0], R7 ;  /* 0x0228a007060075a7 */ /* 0x001064000800017f */
[----:B-1----:R-:W-:Y:S05]  /*19fb0*/  @!P0 NANOSLEEP.SYNCS 0x989680 ;  /* 0x009896800000895d */ /* 0x002fea0003900000 */
[----:B------:R-:W1:Y:S02]  /*19fc0*/  @!P0 SYNCS.PHASECHK.TRANS64 P0, [R6+URZ+0x228a0], R7 ;  /* 0x0228a007060085a7 */ /* 0x000e64000800007f */
[----:B-1----:R-:W-:Y:S05]  /*19fd0*/  @!P0 BRA `(.L_x_3925) ;  /* 0xfffffffc00f08947 */ /* 0x002fea000383ffff */
[----:B------:R-:W-:Y:S05]  /*19fe0*/  BRA `(.L_x_4068) ;  /* 0xffffffac00d07947 */ /* 0x000fea000383ffff */
.L_x_3927:
[----:B-1----:R1:W2:Y:S02]  /*19ff0*/  SYNCS.PHASECHK.TRANS64.TRYWAIT P1, [R6+URZ+0x228c0], R7 ;  /* 0x0228c007060075a7 */ /* 0x0022a4000802017f */
[----:B--2---:R-:W-:Y:S05]  /*1a000*/  @!P1 NANOSLEEP.SYNCS 0x989680 ;  /* 0x009896800000995d */ /* 0x004fea0003900000 */
[----:B------:R-:W2:Y:S02]  /*1a010*/  @!P1 SYNCS.PHASECHK.TRANS64 P1, [R6+URZ+0x228c0], R7 ;  /* 0x0228c007060095a7 */ /* 0x000ea4000802007f */
[----:B--2---:R-:W-:Y:S05]  /*1a020*/  @!P1 BRA `(.L_x_3927) ;  /* 0xfffffffc00f09947 */ /* 0x004fea000383ffff */
[----:B------:R-:W-:Y:S05]  /*1a030*/  BRA `(.L_x_4069) ;  /* 0xffffffb0002c7947 */ /* 0x000fea000383ffff */
.L_x_3937:
        /* <DEDUP_REMOVED lines=11> */
.L_x_4071:
[----:B------:R-:W-:Y:S05]  /*1a0f0*/  BSYNC B0 ;  /* 0x0000000000007941 */ /* 0x000fea0003800000 */
.L_x_4070:
[----:B------:R-:W-:Y:S05]  /*1a100*/  BRA `(.L_x_4072) ;  /* 0xffffffb800e07947 */ /* 0x000fea000383ffff */
.L_x_3938:
[----:B------:R-:W-:Y:S01]  /*1a110*/  BSSY B0, `(.L_x_4073) ;  /* 0x0000006000007945 */ /* 0x000fe20003800000 */
[----:B------:R-:W-:-:S07]  /*1a120*/  IMAD.MOV.U32 R15, RZ, RZ, -0x1 ;  /* 0xffffffffff0f7424 */ /* 0x000fce00078e00ff */
[----:B------:R-:W-:Y:S05]  /*1a130*/  WARPSYNC.COLLECTIVE R15, `(.L_x_4074) ;  /* 0x000000000f0c7348 */ /* 0x000fea0003c00000 */
[----:B------:R-:W-:Y:S02]  /*1a140*/  ELECT P6, UR62, PT ;  /* 0x00000000003e782f */ /* 0x000fe400038c0000 */
[----:B------:R-:W-:Y:S01]  /*1a150*/  MOV R14, UR62 ;  /* 0x0000003e000e7c02 */ /* 0x000fe20008000f00 */
[----:B------:R-:W-:Y:S10]  /*1a160*/  ENDCOLLECTIVE ;  /* 0x000000000000791b */ /* 0x000ff40003800000 */
.L_x_4074:
[----:B------:R-:W-:Y:S05]  /*1a170*/  BSYNC B0 ;  /* 0x0000000000007941 */ /* 0x000fea0003800000 */
.L_x_4073:
[----:B------:R-:W-:Y:S05]  /*1a180*/  BRA `(.L_x_4075) ;  /* 0xffffffb800d07947 */ /* 0x000fea000383ffff */
.L_x_3941:
[----:B0-----:R0:W1:Y:S02]  /*1a190*/  SYNCS.PHASECHK.TRANS64.TRYWAIT P0, [R5+URZ+0x22840], R7 ;  /* 0x02284007050075a7 */ /* 0x001064000800017f */
[----:B-1----:R-:W-:Y:S05]  /*1a1a0*/  @!P0 NANOSLEEP.SYNCS 0x989680 ;  /* 0x009896800000895d */ /* 0x002fea0003900000 */
[----:B------:R-:W1:Y:S02]  /*1a1b0*/  @!P0 SYNCS.PHASECHK.TRANS64 P0, [R5+URZ+0x22840], R7 ;  /* 0x02284007050085a7 */ /* 0x000e64000800007f */
[----:B-1----:R-:W-:Y:S05]  /*1a1c0*/  @!P0 BRA `(.L_x_3941) ;  /* 0xfffffffc00f08947 */ /* 0x002fea000383ffff */
[----:B------:R-:W-:Y:S05]  /*1a1d0*/  BRA `(.L_x_4076) ;  /* 0xffffffbc00387947 */ /* 0x000fea000383ffff */
.L_x_3944:
        /* <DEDUP_REMOVED lines=8> */
.L_x_3947:
[----:B0-----:R0:W1:Y:S02]  /*1a260*/  SYNCS.PHASECHK.TRANS64.TRYWAIT P0, [R2+URZ+0x22860], R5 ;  /* 0x02286005020075a7 */ /* 0x001064000800017f */
[----:B-1----:R-:W-:Y:S05]  /*1a270*/  @!P0 NANOSLEEP.SYNCS 0x989680 ;  /* 0x009896800000895d */ /* 0x002fea0003900000 */
[----:B------:R-:W1:Y:S02]  /*1a280*/  @!P0 SYNCS.PHASECHK.TRANS64 P0, [R2+URZ+0x22860], R5 ;  /* 0x02286005020085a7 */ /* 0x000e64000800007f */
[----:B-1----:R-:W-:Y:S05]  /*1a290*/  @!P0 BRA `(.L_x_3947) ;  /* 0xfffffffc00f08947 */ /* 0x002fea000383ffff */
[----:B------:R-:W-:Y:S05]  /*1a2a0*/  BRA `(.L_x_4078) ;  /* 0xffffffc000307947 */ /* 0x000fea000383ffff */
.L_x_3956:
[----:B--2---:R2:W3:Y:S02]  /*1a2b0*/  SYNCS.PHASECHK.TRANS64.TRYWAIT P0, [R3+URZ+0x22840], R5 ;  /* 0x02284005030075a7 */ /* 0x0044e4000800017f */
[----:B---3--:R-:W-:Y:S05]  /*1a2c0*/  @!P0 NANOSLEEP.SYNCS 0x989680 ;  /* 0x009896800000895d */ /* 0x008fea0003900000 */
[----:B------:R-:W3:Y:S02]  /*1a2d0*/  @!P0 SYNCS.PHASECHK.TRANS64 P0, [R3+URZ+0x22840], R5 ;  /* 0x02284005030085a7 */ /* 0x000ee4000800007f */
[----:B---3--:R-:W-:Y:S05]  /*1a2e0*/  @!P0 BRA `(.L_x_3956) ;  /* 0xfffffffc00f08947 */ /* 0x008fea000383ffff */
[----:B------:R-:W-:Y:S05]  /*1a2f0*/  BRA `(.L_x_4079) ;  /* 0xffffffc400a47947 */ /* 0x000fea000383ffff */
.L_x_3958:
[----:B0-----:R0:W3:Y:S02]  /*1a300*/  SYNCS.PHASECHK.TRANS64.TRYWAIT P0, [R3+URZ+0x22860], R5 ;  /* 0x02286005030075a7 */ /* 0x0010e4000800017f */
[----:B---3--:R-:W-:Y:S05]  /*1a310*/  @!P0 NANOSLEEP.SYNCS 0x989680 ;  /* 0x009896800000895d */ /* 0x008fea0003900000 */
[----:B------:R-:W3:Y:S02]  /*1a320*/  @!P0 SYNCS.PHASECHK.TRANS64 P0, [R3+URZ+0x22860], R5 ;  /* 0x02286005030085a7 */ /* 0x000ee4000800007f */
[----:B---3--:R-:W-:Y:S05]  /*1a330*/  @!P0 BRA `(.L_x_3958) ;  /* 0xfffffffc00f08947 */ /* 0x008fea000383ffff */
[----:B------:R-:W-:Y:S05]  /*1a340*/  BRA `(.L_x_4080) ;  /* 0xffffffc800147947 */ /* 0x000fea000383ffff */
.L_x_3963:
[----:B--2---:R2:W3:Y:S02]  /*1a350*/  SYNCS.PHASECHK.TRANS64.TRYWAIT P0, [R2+URZ+0x22840], R3 ;  /* 0x02284003020075a7 */ /* 0x0044e4000800017f */
[----:B---3--:R-:W-:Y:S05]  /*1a360*/  @!P0 NANOSLEEP.SYNCS 0x989680 ;  /* 0x009896800000895d */ /* 0x008fea0003900000 */
[----:B------:R-:W3:Y:S02]  /*1a370*/  @!P0 SYNCS.PHASECHK.TRANS64 P0, [R2+URZ+0x22840], R3 ;  /* 0x02284003020085a7 */ /* 0x000ee4000800007f */
[----:B---3--:R-:W-:Y:S05]  /*1a380*/  @!P0 BRA `(.L_x_3963) ;  /* 0xfffffffc00f08947 */ /* 0x008fea000383ffff */
[----:B------:R-:W-:Y:S05]  /*1a390*/  BRA `(.L_x_4081) ;  /* 0xffffffcc005c7947 */ /* 0x000fea000383ffff */
.L_x_3965:
[----:B0-----:R0:W3:Y:S02]  /*1a3a0*/  SYNCS.PHASECHK.TRANS64.TRYWAIT P1, [R2+URZ+0x22860], R3 ;  /* 0x02286003020075a7 */ /* 0x0010e4000802017f */
[----:B---3--:R-:W-:Y:S05]  /*1a3b0*/  @!P1 NANOSLEEP.SYNCS 0x989680 ;  /* 0x009896800000995d */ /* 0x008fea0003900000 */
[----:B------:R-:W3:Y:S02]  /*1a3c0*/  @!P1 SYNCS.PHASECHK.TRANS64 P1, [R2+URZ+0x22860], R3 ;  /* 0x02286003020095a7 */ /* 0x000ee4000802007f */
[----:B---3--:R-:W-:Y:S05]  /*1a3d0*/  @!P1 BRA `(.L_x_3965) ;  /* 0xfffffffc00f09947 */ /* 0x008fea000383ffff */
[----:B------:R-:W-:Y:S05]  /*1a3e0*/  BRA `(.L_x_4082) ;  /* 0xffffffcc00c87947 */ /* 0x000fea000383ffff */
.L_x_3970:
[----:B---3--:R3:W4:Y:S02]  /*1a3f0*/  SYNCS.PHASECHK.TRANS64.TRYWAIT P0, [R2+URZ+0x22840], R3 ;  /* 0x02284003020075a7 */ /* 0x008724000800017f */
[----:B----4-:R-:W-:Y:S05]  /*1a400*/  @!P0 NANOSLEEP.SYNCS 0x989680 ;  /* 0x009896800000895d */ /* 0x010fea0003900000 */
[----:B------:R-:W4:Y:S02]  /*1a410*/  @!P0 SYNCS.PHASECHK.TRANS64 P0, [R2+URZ+0x22840], R3 ;  /* 0x02284003020085a7 */ /* 0x000f24000800007f */
[----:B----4-:R-:W-:Y:S05]  /*1a420*/  @!P0 BRA `(.L_x_3970) ;  /* 0xfffffffc00f08947 */ /* 0x010fea000383ffff */
[----:B------:R-:W-:Y:S05]  /*1a430*/  BRA `(.L_x_4083) ;  /* 0xffffffd000f47947 */ /* 0x000fea000383ffff */
.L_x_3972:
[----:B0-----:R0:W2:Y:S02]  /*1a440*/  SYNCS.PHASECHK.TRANS64.TRYWAIT P1, [R2+URZ+0x22860], R3 ;  /* 0x02286003020075a7 */ /* 0x0010a4000802017f */
[----:B--2---:R-:W-:Y:S05]  /*1a450*/  @!P1 NANOSLEEP.SYNCS 0x989680 ;  /* 0x009896800000995d */ /* 0x004fea0003900000 */
[----:B------:R-:W2:Y:S02]  /*1a460*/  @!P1 SYNCS.PHASECHK.TRANS64 P1, [R2+URZ+0x22860], R3 ;  /* 0x02286003020095a7 */ /* 0x000ea4000802007f */
[----:B--2---:R-:W-:Y:S05]  /*1a470*/  @!P1 BRA `(.L_x_3972) ;  /* 0xfffffffc00f09947 */ /* 0x004fea000383ffff */
[----:B------:R-:W-:Y:S05]  /*1a480*/  BRA `(.L_x_4084) ;  /* 0xffffffd400647947 */ /* 0x000fea000383ffff */
.L_x_3977:
[----:B------:R-:W-:Y:S01]  /*1a490*/  BSSY B0, `(.L_x_4085) ;  /* 0x0000008000007945 */ /* 0x000fe20003800000 */
[----:B------:R-:W-:Y:S01]  /*1a4a0*/  IMAD.MOV.U32 R13, RZ, RZ, R16 ;  /* 0x000000ffff0d7224 */ /* 0x000fe200078e0010 */
[----:B------:R-:W-:Y:S01]  /*1a4b0*/  MOV R12, RZ ;  /* 0x000000ff000c7202 */ /* 0x000fe20000000f00 */
[----:B------:R-:W-:Y:S02]  /*1a4c0*/  IMAD.MOV.U32 R11, RZ, RZ, 0x1f ;  /* 0x0000001fff0b7424 */ /* 0x000fe400078e00ff */
[----:B------:R-:W-:-:S07]  /*1a4d0*/  IMAD.MOV.U32 R15, RZ, RZ, -0x1 ;  /* 0xffffffffff0f7424 */ /* 0x000fce00078e00ff */
[----:B01----:R-:W-:Y:S05]  /*1a4e0*/  WARPSYNC.COLLECTIVE R15, `(.L_x_4086) ;  /* 0x000000000f087348 */ /* 0x003fea0003c00000 */
[----:B------:R2:W3:Y:S02]  /*1a4f0*/  SHFL.IDX P6, R14, R13, R12, R11 ;  /* 0x0000000c0d0e7389 */ /* 0x0004e400000c000b */
[----:B0123--:R-:W-:Y:S01]  /*1a500*/  ENDCOLLECTIVE ;  /* 0x000000000000791b */ /* 0x00ffe20003800000 */
.L_x_4086:
[----:B------:R-:W-:Y:S05]  /*1a510*/  BSYNC B0 ;  /* 0x0000000000007941 */ /* 0x000fea0003800000 */
.L_x_4085:
[----:B------:R-:W-:Y:S01]  /*1a520*/  MOV R13, R16 ;  /* 0x00000010000d7202 */ /* 0x000fe20000000f00 */
[----:B------:R-:W-:Y:S02]  /*1a530*/  IMAD.MOV.U32 R12, RZ, RZ, 0x1 ;  /* 0x00000001ff0c7424 */ /* 0x000fe400078e00ff */
[----:B------:R-:W-:Y:S02]  /*1a540*/  IMAD.MOV.U32 R11, RZ, RZ, 0x1f ;  /* 0x0000001fff0b7424 */ /* 0x000fe400078e00ff */
[----:B------:R-:W-:Y:S02]  /*1a550*/  IMAD.MOV.U32 R15, RZ, RZ, -0x1 ;  /* 0xffffffffff0f7424 */ /* 0x000fe400078e00ff */
[----:B------:R-:W-:-:S07]  /*1a560*/  IMAD.MOV.U32 R4, RZ, RZ, R14 ;  /* 0x000000ffff047224 */ /* 0x000fce00078e000e */
[----:B------:R-:W-:Y:S05]  /*1a570*/  WARPSYNC.COLLECTIVE R15, `(.L_x_4087) ;  /* 0x000000000f087348 */ /* 0x000fea0003c00000 */
[----:B------:R0:W1:Y:S02]  /*1a580*/  SHFL.IDX P6, R14, R13, R12, R11 ;  /* 0x0000000c0d0e7389 */ /* 0x00006400000c000b */
[----:B01----:R-:W-:Y:S01]  /*1a590*/  ENDCOLLECTIVE ;  /* 0x000000000000791b */ /* 0x003fe20003800000 */
.L_x_4087:
[----:B------:R-:W-:Y:S01]  /*1a5a0*/  MOV R16, R14 ;  /* 0x0000000e00107202 */ /* 0x000fe20000000f00 */
[----:B------:R-:W-:Y:S06]  /*1a5b0*/  BRA `(.L_x_4088) ;  /* 0xffffffd800587947 */ /* 0x000fec000383ffff */
.L_x_3980:
[----:B------:R-:W-:Y:S01]  /*1a5c0*/  BSSY B0, `(.L_x_4089) ;  /* 0x0000008000007945 */ /* 0x000fe20003800000 */
[----:B-----5:R-:W-:Y:S01]  /*1a5d0*/  IMAD.MOV.U32 R13, RZ, RZ, R17 ;  /* 0x000000ffff0d7224 */ /* 0x020fe200078e0011 */
[----:B------:R-:W-:Y:S01]  /*1a5e0*/  MOV R11, RZ ;  /* 0x000000ff000b7202 */ /* 0x000fe20000000f00 */
[----:B------:R-:W-:Y:S02]  /*1a5f0*/  IMAD.MOV.U32 R12, RZ, RZ, 0x1 ;  /* 0x00000001ff0c7424 */ /* 0x000fe400078e00ff */
[----:B------:R-:W-:-:S07]  /*1a600*/  IMAD.MOV.U32 R15, RZ, RZ, -0x1 ;  /* 0xffffffffff0f7424 */ /* 0x000fce00078e00ff */
[----:B01234-:R-:W-:Y:S05]  /*1a610*/  WARPSYNC.COLLECTIVE R15, `(.L_x_4090) ;  /* 0x000000000f087348 */ /* 0x01ffea0003c00000 */
[----:B------:R0:W0:Y:S02]  /*1a620*/  SHFL.UP P6, R14, R13, R12, R11 ;  /* 0x0400000c0d0e7389 */ /* 0x00002400000c000b */
[----:B01234-:R-:W-:Y:S01]  /*1a630*/  ENDCOLLECTIVE ;  /* 0x000000000000791b */ /* 0x01ffe20003800000 */
.L_x_4090:
[----:B------:R-:W-:Y:S05]  /*1a640*/  BSYNC B0 ;  /* 0x0000000000007941 */ /* 0x000fea0003800000 */
.L_x_4089:
[C---:B------:R-:W-:Y:S01]  /*1a650*/  ISETP.NE.AND P0, PT, R7.reuse, RZ, PT ;  /* 0x000000ff0700720c */ /* 0x040fe20003f05270 */
        /* <DEDUP_REMOVED lines=9> */
.L_x_4091:
        /* <DEDUP_REMOVED lines=8> */
.L_x_4092:
        /* <DEDUP_REMOVED lines=8> */
.L_x_4093:
        /* <DEDUP_REMOVED lines=8> */
.L_x_4094:
[----:B------:R-:W-:Y:S01]  /*1a870*/  IMAD.MOV.U32 R12, RZ, RZ, 0x1f ;  /* 0x0000001fff0c7424 */ /* 0x000fe200078e00ff */
[----:B------:R-:W-:Y:S02]  /*1a880*/  MOV R11, 0x1f ;  /* 0x0000001f000b7802 */ /* 0x000fe40000000f00 */
[----:B------:R-:W-:-:S04]  /*1a890*/  SEL R3, R14, RZ, P0 ;  /* 0x000000ff0e037207 */ /* 0x000fc80000000000 */
[----:B------:R-:W-:-:S05]  /*1a8a0*/  IADD3 R2, R6, R3, RZ ;  /* 0x0000000306027210 */ /* 0x000fca0007ffe0ff */
[----:B------:R-:W-:-:S07]  /*1a8b0*/  IMAD.MOV.U32 R13, RZ, RZ, R2 ;  /* 0x000000ffff0d7224 */ /* 0x000fce00078e0002 */
[----:B------:R-:W-:Y:S05]  /*1a8c0*/  WARPSYNC.COLLECTIVE R15, `(.L_x_4095) ;  /* 0x000000000f087348 */ /* 0x000fea0003c00000 */
[----:B------:R0:W1:Y:S02]  /*1a8d0*/  SHFL.IDX P6, R14, R13, R12, R11 ;  /* 0x0000000c0d0e7389 */ /* 0x00006400000c000b */
[----:B01----:R-:W-:Y:S01]  /*1a8e0*/  ENDCOLLECTIVE ;  /* 0x000000000000791b */ /* 0x003fe20003800000 */
.L_x_4095:
[----:B------:R-:W-:Y:S05]  /*1a8f0*/  BRA `(.L_x_4096) ;  /* 0xffffffd8001c7947 */ /* 0x000fea000383ffff */
.L_x_3985:
[----:B------:R-:W-:Y:S01]  /*1a900*/  BSSY B0, `(.L_x_4097) ;  /* 0x0000008000007945 */ /* 0x000fe20003800000 */
[----:B-----5:R-:W-:Y:S01]  /*1a910*/  IMAD.MOV.U32 R13, RZ, RZ, R17 ;  /* 0x000000ffff0d7224 */ /* 0x020fe200078e0011 */
[----:B------:R-:W-:Y:S01]  /*1a920*/  MOV R11, RZ ;  /* 0x000000ff000b7202 */ /* 0x000fe20000000f00 */
[----:B------:R-:W-:Y:S02]  /*1a930*/  IMAD.MOV.U32 R12, RZ, RZ, 0x1 ;  /* 0x00000001ff0c7424 */ /* 0x000fe400078e00ff */
[----:B------:R-:W-:-:S07]  /*1a940*/  IMAD.MOV.U32 R15, RZ, RZ, -0x1 ;  /* 0xffffffffff0f7424 */ /* 0x000fce00078e00ff */
[----:B01----:R-:W-:Y:S05]  /*1a950*/  WARPSYNC.COLLECTIVE R15, `(.L_x_4098) ;  /* 0x000000000f087348 */ /* 0x003fea0003c00000 */
[----:B------:R2:W3:Y:S02]  /*1a960*/  SHFL.UP P6, R14, R13, R12, R11 ;  /* 0x0400000c0d0e7389 */ /* 0x0004e400000c000b */
[----:B0123--:R-:W-:Y:S01]  /*1a970*/  ENDCOLLECTIVE ;  /* 0x000000000000791b */ /* 0x00ffe20003800000 */
.L_x_4098:
[----:B------:R-:W-:Y:S05]  /*1a980*/  BSYNC B0 ;  /* 0x0000000000007941 */ /* 0x000fea0003800000 */
.L_x_4097:
        /* <DEDUP_REMOVED lines=10> */
.L_x_4099:
        /* <DEDUP_REMOVED lines=8> */
.L_x_4100:
        /* <DEDUP_REMOVED lines=8> */
.L_x_4101:
        /* <DEDUP_REMOVED lines=8> */
.L_x_4102:
        /* <DEDUP_REMOVED lines=8> */
.L_x_4103:
[----:B------:R-:W-:Y:S05]  /*1ac30*/  BRA `(.L_x_4104) ;  /* 0xffffffd800007947 */ /* 0x000fea000383ffff */
.L_x_3987:
[----:B------:R-:W-:Y:S01]  /*1ac40*/  BSSY B0, `(.L_x_4105) ;  /* 0x0000006000007945 */ /* 0x000fe20003800000 */
[----:B------:R-:W-:Y:S01]  /*1ac50*/  PLOP3.LUT P6, PT, P6, PT, PT, 0x8, 0x0 ;  /* 0x000000000000781c */ /* 0x000fe200037ce170 */
[----:B------:R-:W-:-:S12]  /*1ac60*/  IMAD.MOV.U32 R15, RZ, RZ, -0x1 ;  /* 0xffffffffff0f7424 */ /* 0x000fd800078e00ff */
[----:B01----:R-:W-:Y:S05]  /*1ac70*/  WARPSYNC.COLLECTIVE R15, `(.L_x_4106) ;  /* 0x000000000f087348 */ /* 0x003fea0003c00000 */
[----:B------:R-:W-:Y:S01]  /*1ac80*/  VOTE.ANY R14, PT, P6 ;  /* 0x00000000000e7806 */ /* 0x000fe200030e0100 */
[----:B01----:R-:W-:Y:S06]  /*1ac90*/  ENDCOLLECTIVE ;  /* 0x000000000000791b */ /* 0x003fec0003800000 */
.L_x_4106:
[----:B------:R-:W-:Y:S05]  /*1aca0*/  BSYNC B0 ;  /* 0x0000000000007941 */ /* 0x000fea0003800000 */
.L_x_4105:
[----:B------:R-:W-:Y:S01]  /*1acb0*/  IMAD.MOV.U32 R3, RZ, RZ, R14 ;  /* 0x000000ffff037224 */ /* 0x000fe200078e000e */
[----:B------:R-:W-:Y:S01]  /*1acc0*/  MOV R13, R17 ;  /* 0x00000011000d7202 */ /* 0x000fe20000000f00 */
[----:B------:R-:W-:Y:S01]  /*1acd0*/  IMAD.MOV.U32 R11, RZ, RZ, 0x1f ;  /* 0x0000001fff0b7424 */ /* 0x000fe200078e00ff */
[----:B------:R-:W-:Y:S01]  /*1ace0*/  MOV R15, 0xffffffff ;  /* 0xffffffff000f7802 */ /* 0x000fe20000000f00 */
[----:B------:R-:W0:Y:S02]  /*1acf0*/  POPC R6, R3 ;  /* 0x0000000300067309 */ /* 0x000e240000000000 */
[----:B0-----:R-:W-:-:S07]  /*1ad00*/  IMAD.MOV.U32 R12, RZ, RZ, R6 ;  /* 0x000000ffff0c7224 */ /* 0x001fce00078e0006 */
[----:B------:R-:W-:Y:S05]  /*1ad10*/  WARPSYNC.COLLECTIVE R15, `(.L_x_4107) ;  /* 0x000000000f087348 */ /* 0x000fea0003c00000 */
[----:B------:R0:W1:Y:S02]  /*1ad20*/  SHFL.IDX P6, R14, R13, R12, R11 ;  /* 0x0000000c0d0e7389 */ /* 0x00006400000c000b */
[----:B01----:R-:W-:Y:S01]  /*1ad30*/  ENDCOLLECTIVE ;  /* 0x000000000000791b */ /* 0x003fe20003800000 */
.L_x_4107:
[----:B------:R-:W-:Y:S01]  /*1ad40*/  IMAD.MOV.U32 R17, RZ, RZ, R14 ;  /* 0x000000ffff117224 */ /* 0x000fe200078e000e */
[----:B------:R-:W-:Y:S06]  /*1ad50*/  BRA `(.L_x_4108) ;  /* 0xffffffd400f07947 */ /* 0x000fec000383ffff */
.L_x_3989:
[----:B------:R-:W-:Y:S01]  /*1ad60*/  BSSY B0, `(.L_x_4109) ;  /* 0x0000007000007945 */ /* 0x000fe20003800000 */
[----:B------:R-:W-:Y:S01]  /*1ad70*/  IMAD.MOV.U32 R13, RZ, RZ, R2 ;  /* 0x000000ffff0d7224 */ /* 0x000fe200078e0002 */
[----:B------:R-:W-:Y:S01]  /*1ad80*/  MOV R11, 0x1f ;  /* 0x0000001f000b7802 */ /* 0x000fe20000000f00 */
[----:B------:R-:W-:-:S07]  /*1ad90*/  IMAD.MOV.U32 R15, RZ, RZ, -0x1 ;  /* 0xffffffffff0f7424 */ /* 0x000fce00078e00ff */
[----:B0123--:R-:W-:Y:S05]  /*1ada0*/  WARPSYNC.COLLECTIVE R15, `(.L_x_4110) ;  /* 0x000000000f087348 */ /* 0x00ffea0003c00000 */
[----:B------:R4:W0:Y:S02]  /*1adb0*/  SHFL.IDX P6, R14, R13, R12, R11 ;  /* 0x0000000c0d0e7389 */ /* 0x00082400000c000b */
[----:B01234-:R-:W-:Y:S01]  /*1adc0*/  ENDCOLLECTIVE ;  /* 0x000000000000791b */ /* 0x01ffe20003800000 */
.L_x_4110:
[----:B------:R-:W-:Y:S05]  /*1add0*/  BSYNC B0 ;  /* 0x0000000000007941 */ /* 0x000fea0003800000 */
.L_x_4109:
[----:B------:R-:W-:Y:S01]  /*1ade0*/  IMAD.MOV.U32 R7, RZ, RZ, R14 ;  /* 0x000000ffff077224 */ /* 0x000fe200078e000e */
[----:B------:R-:W-:Y:S06]  /*1adf0*/  BRA `(.L_x_3988) ;  /* 0xffffffd400e47947 */ /* 0x000fec000383ffff */
.L_x_3993:
[----:B-1----:R1:W2:Y:S02]  /*1ae00*/  SYNCS.PHASECHK.TRANS64.TRYWAIT P0, [R0+URZ+0x22820], R3 ;  /* 0x02282003000075a7 */ /* 0x0022a4000800017f */
[----:B--2---:R-:W-:Y:S05]  /*1ae10*/  @!P0 NANOSLEEP.SYNCS 0x989680 ;  /* 0x009896800000895d */ /* 0x004fea0003900000 */
[----:B------:R-:W2:Y:S02]  /*1ae20*/  @!P0 SYNCS.PHASECHK.TRANS64 P0, [R0+URZ+0x22820], R3 ;  /* 0x02282003000085a7 */ /* 0x000ea4000800007f */
[----:B--2---:R-:W-:Y:S05]  /*1ae30*/  @!P0 BRA `(.L_x_3993) ;  /* 0xfffffffc00f08947 */ /* 0x004fea000383ffff */
[----:B------:R-:W-:Y:S05]  /*1ae40*/  BRA `(.L_x_4111) ;  /* 0xffffffdc00587947 */ /* 0x000fea000383ffff */
.L_x_3994:
[----:B------:R-:W2:Y:S01]  /*1ae50*/  S2R R2, SR_TID.X ;  /* 0x0000000000027919 */ /* 0x000ea20000002100 */
[----:B------:R-:W-:Y:S01]  /*1ae60*/  BSSY B0, `(.L_x_4112) ;  /* 0x000000a000007945 */ /* 0x000fe20003800000 */
[----:B------:R-:W-:Y:S01]  /*1ae70*/  IMAD.MOV.U32 R12, RZ, RZ, RZ ;  /* 0x000000ffff0c7224 */ /* 0x000fe200078e00ff */
[----:B------:R-:W-:Y:S01]  /*1ae80*/  MOV R15, 0xffffffff ;  /* 0xffffffff000f7802 */ /* 0x000fe20000000f00 */
[----:B------:R-:W-:Y:S01]  /*1ae90*/  IMAD.MOV.U32 R11, RZ, RZ, 0x1f ;  /* 0x0000001fff0b7424 */ /* 0x000fe200078e00ff */
[----:B--2---:R-:W-:-:S04]  /*1aea0*/  SHF.R.U32.HI R2, RZ, 0x5, R2 ;  /* 0x00000005ff027819 */ /* 0x004fc80000011602 */
[----:B------:R-:W-:-:S04]  /*1aeb0*/  LOP3.LUT R2, R2, 0x3, RZ, 0xc0, !PT ;  /* 0x0000000302027812 */ /* 0x000fc800078ec0ff */
[----:B0-----:R-:W-:-:S07]  /*1aec0*/  MOV R13, R2 ;  /* 0x00000002000d7202 */ /* 0x001fce0000000f00 */
[----:B-1----:R-:W-:Y:S05]  /*1aed0*/  WARPSYNC.COLLECTIVE R15, `(.L_x_4113) ;  /* 0x000000000f087348 */ /* 0x002fea0003c00000 */
[----:B------:R0:W2:Y:S02]  /*1aee0*/  SHFL.IDX P6, R14, R13, R12, R11 ;  /* 0x0000000c0d0e7389 */ /* 0x0000a400000c000b */
[----:B012---:R-:W-:Y:S01]  /*1aef0*/  ENDCOLLECTIVE ;  /* 0x000000000000791b */ /* 0x007fe20003800000 */
.L_x_4113:
[----:B------:R-:W-:Y:S05]  /*1af00*/  BSYNC B0 ;  /* 0x0000000000007941 */ /* 0x000fea0003800000 */
.L_x_4112:
[----:B------:R-:W-:Y:S05]  /*1af10*/  BRA `(.L_x_4114) ;  /* 0xffffffdc00407947 */ /* 0x000fea000383ffff */
.L_x_3995:
[----:B------:R-:W-:Y:S01]  /*1af20*/  BSSY B0, `(.L_x_4115) ;  /* 0x0000006000007945 */ /* 0x000fe20003800000 */
[----:B------:R-:W-:-:S07]  /*1af30*/  IMAD.MOV.U32 R15, RZ, RZ, -0x1 ;  /* 0xffffffffff0f7424 */ /* 0x000fce00078e00ff */
[----:B012---:R-:W-:Y:S05]  /*1af40*/  WARPSYNC.COLLECTIVE R15, `(.L_x_4116) ;  /* 0x000000000f0c7348 */ /* 0x007fea0003c00000 */
[----:B------:R-:W-:Y:S02]  /*1af50*/  ELECT P6, UR62, PT ;  /* 0x00000000003e782f */ /* 0x000fe400038c0000 */
[----:B------:R-:W-:Y:S01]  /*1af60*/  MOV R14, UR62 ;  /* 0x0000003e000e7c02 */ /* 0x000fe20008000f00 */
[----:B012---:R-:W-:Y:S10]  /*1af70*/  ENDCOLLECTIVE ;  /* 0x000000000000791b */ /* 0x007ff40003800000 */
.L_x_4116:
[----:B------:R-:W-:Y:S05]  /*1af80*/  BSYNC B0 ;  /* 0x0000000000007941 */ /* 0x000fea0003800000 */
.L_x_4115:
[----:B------:R-:W-:Y:S05]  /*1af90*/  BRA `(.L_x_4117) ;  /* 0xffffffdc00347947 */ /* 0x000fea000383ffff */
.L_x_3997:
[----:B-1----:R1:W2:Y:S02]  /*1afa0*/  SYNCS.PHASECHK.TRANS64.TRYWAIT P0, [R6+URZ], R5 ;  /* 0x00000005060075a7 */ /* 0x0022a4000800017f */
[----:B--2---:R-:W-:Y:S05]  /*1afb0*/  @!P0 NANOSLEEP.SYNCS 0x989680 ;  /* 0x009896800000895d */ /* 0x004fea0003900000 */
[----:B------:R-:W2:Y:S02]  /*1afc0*/  @!P0 SYNCS.PHASECHK.TRANS64 P0, [R6+URZ], R5 ;  /* 0x00000005060085a7 */ /* 0x000ea4000800007f */
[----:B--2---:R-:W-:Y:S05]  /*1afd0*/  @!P0 BRA `(.L_x_3997) ;  /* 0xfffffffc00f08947 */ /* 0x004fea000383ffff */
[----:B------:R-:W-:Y:S05]  /*1afe0*/  BRA `(.L_x_4118) ;  /* 0xffffffdc00707947 */ /* 0x000fea000383ffff */
.L_x_3998:
[----:B--2---:R2:W3:Y:S02]  /*1aff0*/  SYNCS.PHASECHK.TRANS64.TRYWAIT P0, [R7+URZ], R2 ;  /* 0x00000002070075a7 */ /* 0x0044e4000800017f */
[----:B---3--:R-:W-:Y:S05]  /*1b000*/  @!P0 NANOSLEEP.SYNCS 0x989680 ;  /* 0x009896800000895d */ /* 0x008fea0003900000 */
[----:B------:R-:W3:Y:S02]  /*1b010*/  @!P0 SYNCS.PHASECHK.TRANS64 P0, [R7+URZ], R2 ;  /* 0x00000002070085a7 */ /* 0x000ee4000800007f */
[----:B---3--:R-:W-:Y:S05]  /*1b020*/  @!P0 BRA `(.L_x_3998) ;  /* 0xfffffffc00f08947 */ /* 0x008fea000383ffff */
[----:B------:R-:W-:Y:S05]  /*1b030*/  BRA `(.L_x_4119) ;  /* 0xffffffdc00647947 */ /* 0x000fea000383ffff */
.L_x_4000:
[----:B---3--:R3:W4:Y:S02]  /*1b040*/  SYNCS.PHASECHK.TRANS64.TRYWAIT P0, [R4+URZ], R5 ;  /* 0x00000005040075a7 */ /* 0x008724000800017f */
[----:B----4-:R-:W-:Y:S05]  /*1b050*/  @!P0 NANOSLEEP.SYNCS 0x989680 ;  /* 0x009896800000895d */ /* 0x010fea0003900000 */
[----:B------:R-:W4:Y:S02]  /*1b060*/  @!P0 SYNCS.PHASECHK.TRANS64 P0, [R4+URZ], R5 ;  /* 0x00000005040085a7 */ /* 0x000f24000800007f */
[----:B----4-:R-:W-:Y:S05]  /*1b070*/  @!P0 BRA `(.L_x_4000) ;  /* 0xfffffffc00f08947 */ /* 0x010fea000383ffff */
[----:B------:R-:W-:Y:S05]  /*1b080*/  BRA `(.L_x_4120) ;  /* 0xffffffdc006c7947 */ /* 0x000fea000383ffff */
.L_x_4121:
        /* <DEDUP_REMOVED lines=15> */
.L_x_4732:


//--------------------- .text._ZN7cutlass13device_kernelIN5flash11enable_sm90INS1_16FlashAttnFwdSm90INS1_25CollectiveMainloopFwdSm90ILi2EN4cute5tupleIJNS5_1CILi1EEES8_S8_EEENS6_IJNS7_ILi128EEENS7_ILi96EEENS7_ILi64EEEEEELi256ENS_6half_tEfNS_4arch4Sm90ELb1ELb0ELb1ELb1ELb0ELb0ELb1ELb1ELb0ELb0ELb0ELb0EEENS1_21CollectiveEpilogueFwdINS6_IJSA_NS7_ILi256EEESB_EEES9_SE_SG_Li256ELb1ELb0ELb0ELb0EEENS1_36VarlenDynamicPersistentTileSchedulerILi128ELi96ELi256ELi32ELb0ELb0ELb1ELb1ELb1ELb1EEEEEEEEEvNT_6ParamsE --------------------------
	.section	.text._ZN7cutlass13device_kernelIN5flash11enable_sm90INS1_16FlashAttnFwdSm90INS1_25CollectiveMainloopFwdSm90ILi2EN4cute5tupleIJNS5_1CILi1EEES8_S8_EEENS6_IJNS7_ILi128EEENS7_ILi96EEENS7_ILi64EEEEEELi256ENS_6half_tEfNS_4arch4Sm90ELb1ELb0ELb1ELb1ELb0ELb0ELb1ELb1ELb0ELb0ELb0ELb0EEENS1_21CollectiveEpilogueFwdINS6_IJSA_NS7_ILi256EEESB_EEES9_SE_SG_Li256ELb1ELb0ELb0ELb0EEENS1_36VarlenDynamicPersistentTileSchedulerILi128ELi96ELi256ELi32ELb0ELb0ELb1ELb1ELb1ELb1EEEEEEEEEvNT_6ParamsE,"ax",@progbits
	.align	128
.text._ZN7cutlass13device_kernelIN5flash11enable_sm90INS1_16FlashAttnFwdSm90INS1_25CollectiveMainloopFwdSm90ILi2EN4cute5tupleIJNS5_1CILi1EEES8_S8_EEENS6_IJNS7_ILi128EEENS7_ILi96EEENS7_ILi64EEEEEELi256ENS_6half_tEfNS_4arch4Sm90ELb1ELb0ELb1ELb1ELb0ELb0ELb1ELb1ELb0ELb0ELb0ELb0EEENS1_21CollectiveEpilogueFwdINS6_IJSA_NS7_ILi256EEESB_EEES9_SE_SG_Li256ELb1ELb0ELb0ELb0EEENS1_36VarlenDynamicPersistentTileSchedulerILi128ELi96ELi256ELi32ELb0ELb0ELb1ELb1ELb1ELb1EEEEEEEEEvNT_6ParamsE:
        .type           _ZN7cutlass13device_kernelIN5flash11enable_sm90INS1_16FlashAttnFwdSm90INS1_25CollectiveMainloopFwdSm90ILi2EN4cute5tupleIJNS5_1CILi1EEES8_S8_EEENS6_IJNS7_ILi128EEENS7_ILi96EEENS7_ILi64EEEEEELi256ENS_6half_tEfNS_4arch4Sm90ELb1ELb0ELb1ELb1ELb0ELb0ELb1ELb1ELb0ELb0ELb0ELb0EEENS1_21CollectiveEpilogueFwdINS6_IJSA_NS7_ILi256EEESB_EEES9_SE_SG_Li256ELb1ELb0ELb0ELb0EEENS1_36VarlenDynamicPersistentTileSchedulerILi128ELi96ELi256ELi32ELb0ELb0ELb1ELb1ELb1ELb1EEEEEEEEEvNT_6ParamsE,@function
        .size           _ZN7cutlass13device_kernelIN5flash11enable_sm90INS1_16FlashAttnFwdSm90INS1_25CollectiveMainloopFwdSm90ILi2EN4cute5tupleIJNS5_1CILi1EEES8_S8_EEENS6_IJNS7_ILi128EEENS7_ILi96EEENS7_ILi64EEEEEELi256ENS_6half_tEfNS_4arch4Sm90ELb1ELb0ELb1ELb1ELb0ELb0ELb1ELb1ELb0ELb0ELb0ELb0EEENS1_21CollectiveEpilogueFwdINS6_IJSA_NS7_ILi256EEESB_EEES9_SE_SG_Li256ELb1ELb0ELb0ELb0EEENS1_36VarlenDynamicPersistentTileSchedulerILi128ELi96ELi256ELi32ELb0ELb0ELb1ELb1ELb1ELb1EEEEEEEEEvNT_6ParamsE,(.L_x_4733 - _ZN7cutlass13device_kernelIN5flash11enable_sm90INS1_16FlashAttnFwdSm90INS1_25CollectiveMainloopFwdSm90ILi2EN4cute5tupleIJNS5_1CILi1EEES8_S8_EEENS6_IJNS7_ILi128EEENS7_ILi96EEENS7_ILi64EEEEEELi256ENS_6half_tEfNS_4arch4Sm90ELb1ELb0ELb1ELb1ELb0ELb0ELb1ELb1ELb0ELb0ELb0ELb0EEENS1_21CollectiveEpilogueFwdINS6_IJSA_NS7_ILi256EEESB_EEES9_SE_SG_Li256ELb1ELb0ELb0ELb0EEENS1_36VarlenDynamicPersistentTileSchedulerILi128ELi96ELi256ELi32ELb0ELb0ELb1ELb1ELb1ELb1EEEEEEEEEvNT_6ParamsE)
        .other          _ZN7cutlass13device_kernelIN5flash11enable_sm90INS1_16FlashAttnFwdSm90INS1_25CollectiveMainloopFwdSm90ILi2EN4cute5tupleIJNS5_1CILi1EEES8_S8_EEENS6_IJNS7_ILi128EEENS7_ILi96EEENS7_ILi64EEEEEELi256ENS_6half_tEfNS_4arch4Sm90ELb1ELb0ELb1ELb1ELb0ELb0ELb1ELb1ELb0ELb0ELb0ELb0EEENS1_21CollectiveEpilogueFwdINS6_IJSA_NS7_ILi256EEESB_EEES9_SE_SG_Li256ELb1ELb0ELb0ELb0EEENS1_36VarlenDynamicPersistentTileSchedulerILi128ELi96ELi256ELi32ELb0ELb0ELb1ELb1ELb1ELb1EEEEEEEEEvNT_6ParamsE,@"STO_CUDA_ENTRY STV_DEFAULT"
_ZN7cutlass13device_kernelIN5flash11enable_sm90INS1_16FlashAttnFwdSm90INS1_25CollectiveMainloopFwdSm90ILi2EN4cute5tupleIJNS5_1CILi1EEES8_S8_EEENS6_IJNS7_ILi128EEENS7_ILi96EEENS7_ILi64EEEEEELi256ENS_6half_tEfNS_4arch4Sm90ELb1ELb0ELb1ELb1ELb0ELb0ELb1ELb1ELb0ELb0ELb0ELb0EEENS1_21CollectiveEpilogueFwdINS6_IJSA_NS7_ILi256EEESB_EEES9_SE_SG_Li256ELb1ELb0ELb0ELb0EEENS1_36VarlenDynamicPersistentTileSchedulerILi128ELi96ELi256ELi32ELb0ELb0ELb1ELb1ELb1ELb1EEEEEEEEEvNT_6ParamsE:
        /* <DEDUP_REMOVED lines=24> */
.L_x_4123:
[----:B------:R-:W-:Y:S05]  /*0180*/  BSYNC B0 ;  /* 0x0000000000007941 */ /* 0x000fea0003800000 */
.L_x_4122:
        /* <DEDUP_REMOVED lines=43> */
.L_x_4124:
        /* <DEDUP_REMOVED lines=22> */
.L_x_4125:
        /* <DEDUP_REMOVED lines=18> */
.L_x_4126:
        /* <DEDUP_REMOVED lines=22> */
.L_x_4127:
        /* <DEDUP_REMOVED lines=22> */
.L_x_4128:
[----:B0-----:R-:W-:Y:S01]  /*0980*/  UMOV UR4, 0x1 ;  /* 0x0000000100047882 */ /* 0x001fe20000000000 */
[----:B------:R-:W-:Y:S01]  /*0990*/  PLOP3.LUT P0, PT, PT, PT, UP0, 0x80, 0x0 ;  /* 0x000000000000781c */ /* 0x000fe20003f0f008 */
[----:B------:R-:W-:Y:S01]  /*09a0*/  USEL UR4, UR4, 0x2, !UP0 ;  /* 0x0000000204047887 */ /* 0x000fe2000c000000 */
[----:B------:R-:W-:-:S05]  /*09b0*/  NOP ;  /* 0x0000000000007918 */ /* 0x000fca0000000000 */
[----:B------:R-:W-:-:S05]  /*09c0*/  IMAD.U32 R2, RZ, RZ, UR4 ;  /* 0x00000004ff027e24 */ /* 0x000fca000f8e00ff */
[----:B------:R0:W-:Y:S01]  /*09d0*/  STL [R1+0x24], R2 ;  /* 0x0000240201007387 */ /* 0x0001e20000100800 */
[----:B-123--:R-:W-:Y:S06]  /*09e0*/  BAR.SYNC.DEFER_BLOCKING 0x0 ;  /* 0x0000000000007b1d */ /* 0x00efec0000010000 */
[----:B------:R-:W-:Y:S05]  /*09f0*/  @!P0 BRA `(.L_x_4129) ;  /* 0x000000c800fc8947 */ /* 0x000fea0003800000 */
.L_x_4130:
        /* <DEDUP_REMOVED lines=20> */
[----:B------:R-:W-:Y:S01]  /*0b40*/  IMAD.MOV.U32 R219, RZ, RZ, RZ ;  /* 0x000000ffffdb7224 */ /* 0x000fe200078e00ff */
[----:B------:R-:W-:Y:S01]  /*0b50*/  R2UR UR5, R14 ;  /* 0x000000000e0572ca */ /* 0x000fe200000e0000 */
[----:B------:R-:W0:Y:S01]  /*0b60*/  S2R R0, SR_TID.X ;  /* 0x0000000000007919 */ /* 0x000e220000002100 */
[----:B------:R-:W-:Y:S01]  /*0b70*/  UMOV UR37, URZ ;  /* 0x0000003f00257c82 */ /* 0x000fe20008000000 */
[----:B------:R-:W-:Y:S01]  /*0b80*/  UMOV UR36, URZ ;  /* 0x0000003f00247c82 */ /* 0x000fe20008000000 */
[----:B0-----:R-:W-:-:S05]  /*0b90*/  VIADD R233, R0, 0xffffff80 ;  /* 0xffffff8000e97836 */ /* 0x001fca0000000000 */
[----:B------:R-:W-:-:S04]  /*0ba0*/  SHF.R.S32.HI R0, RZ, 0x1f, R233 ;  /* 0x0000001fff007819 */ /* 0x000fc800000114e9 */
[-C--:B------:R-:W-:Y:S02]  /*0bb0*/  LEA.HI R3, R0, R233.reuse, RZ, 0x4 ;  /* 0x000000e900037211 */ /* 0x080fe400078f20ff */
[----:B--2---:R-:W-:Y:S02]  /*0bc0*/  R2UR UR4, R2 ;  /* 0x00000000020472ca */ /* 0x004fe400000e0000 */
[----:B------:R-:W-:-:S04]  /*0bd0*/  LEA.HI R2, R0, R233, RZ, 0x7 ;  /* 0x000000e900027211 */ /* 0x000fc800078f38ff */
[----:B------:R-:W-:Y:S02]  /*0be0*/  LOP3.LUT R220, R2, 0xffffff80, RZ, 0xc0, !PT ;  /* 0xffffff8002dc7812 */ /* 0x000fe400078ec0ff */
[----:B------:R-:W-:-:S03]  /*0bf0*/  SHF.R.S32.HI R221, RZ, 0x7, R2 ;  /* 0x00000007ffdd7819 */ /* 0x000fc60000011402 */
[----:B------:R-:W-:Y:S01]  /*0c00*/  IMAD.IADD R220, R233, 0x1, -R220 ;  /* 0x00000001e9dc7824 */ /* 0x000fe200078e0adc */
[----:B------:R-:W-:Y:S01]  /*0c10*/  LEA.HI R2, R2, R221, RZ, 0x1 ;  /* 0x000000dd02027211 */ /* 0x000fe200078f08ff */
[----:B------:R-:W-:-:S03]  /*0c20*/  ULOP3.LUT UR4, UR4, 0x1, URZ, 0xfc, !UPT ;  /* 0x0000000104047892 */ /* 0x000fc6000f8efc3f */
[----:B------:R-:W-:Y:S02]  /*0c30*/  SHF.R.S32.HI R7, RZ, 0x1f, R220 ;  /* 0x0000001fff077819 */ /* 0x000fe400000114dc */
[----:B------:R-:W-:Y:S01]  /*0c40*/  LOP3.LUT R2, R2, 0x3fffffe, RZ, 0xc0, !PT ;  /* 0x03fffffe02027812 */ /* 0x000fe200078ec0ff */
[----:B------:R-:W-:Y:S01]  /*0c50*/  IMAD.U32 R232, RZ, RZ, UR4 ;  /* 0x00000004ffe87e24 */ /* 0x000fe2000f8e00ff */
[CC--:B------:R-:W-:Y:S02]  /*0c60*/  LEA.HI R8, R7.reuse, R220.reuse, RZ, 0x2 ;  /* 0x000000dc07087211 */ /* 0x0c0fe400078f10ff */
[----:B------:R-:W-:Y:S01]  /*0c70*/  LEA.HI R7, R7, R220, RZ, 0x5 ;  /* 0x000000dc07077211 */ /* 0x000fe200078f28ff */
[----:B------:R-:W-:Y:S01]  /*0c80*/  IMAD.IADD R206, R221, 0x1, -R2 ;  /* 0x00000001ddce7824 */ /* 0x000fe200078e0a02 */
[--C-:B------:R-:W-:Y:S02]  /*0c90*/  SHF.R.S32.HI R5, RZ, 0x2, R8.reuse ;  /* 0x00000002ff057819 */ /* 0x100fe40000011408 */
[----:B------:R-:W-:-:S02]  /*0ca0*/  SHF.R.S32.HI R4, RZ, 0x1f, R8 ;  /* 0x0000001fff047819 */ /* 0x000fc40000011408 */
        /* <DEDUP_REMOVED lines=8> */
[----:B------:R-:W-:Y:S01]  /*0d30*/  SHF.R.S32.HI R6, RZ, 0x4, R3 ;  /* 0x00000004ff067819 */ /* 0x000fe20000011403 */
[----:B------:R-:W-:Y:S01]  /*0d40*/  IMAD.SHL.U32 R5, R4, 0x20, RZ ;  /* 0x0000002004057824 */ /* 0x000fe200078e00ff */
[----:B------:R-:W-:Y:S01]  /*0d50*/  LOP3.LUT R4, R3, 0x3fffff0, RZ, 0xc0, !PT ;  /* 0x03fffff003047812 */ /* 0x000fe200078ec0ff */
[----:B------:R-:W-:Y:S01]  /*0d60*/  IMAD R7, R7, 0x10, R10 ;  /* 0x0000001007077824 */ /* 0x000fe200078e020a */
[----:B------:R-:W-:-:S02]  /*0d70*/  LEA.HI R3, R3, R6, RZ, 0x1 ;  /* 0x0000000603037211 */ /* 0x000fc400078f08ff */
[----:B------:R-:W-:Y:S01]  /*0d80*/  LOP3.LUT R5, R5, 0xfffffc00, RZ, 0xc0, !PT ;  /* 0xfffffc0005057812 */ /* 0x000fe200078ec0ff */
[----:B------:R-:W-:Y:S01]  /*0d90*/  IMAD.IADD R4, R233, 0x1, -R4 ;  /* 0x00000001e9047824 */ /* 0x000fe200078e0a04 */
[----:B------:R-:W-:Y:S02]  /*0da0*/  LOP3.LUT R3, R3, 0x1ffffffe, RZ, 0xc0, !PT ;  /* 0x1ffffffe03037812 */ /* 0x000fe400078ec0ff */
[----:B------:R-:W-:Y:S01]  /*0db0*/  LOP3.LUT R2, R0, 0x1ffffff8, RZ, 0xc0, !PT ;  /* 0x1ffffff800027812 */ /* 0x000fe200078ec0ff */
[----:B------:R-:W-:Y:S01]  /*0dc0*/  IMAD R4, R4, 0x40, R5 ;  /* 0x0000004004047824 */ /* 0x000fe200078e0205 */
[----:B------:R-:W-:Y:S01]  /*0dd0*/  LEA R206, R206, R7, 0x6 ;  /* 0x00000007cece7211 */ /* 0x000fe200078e30ff */
[----:B------:R-:W-:Y:S01]  /*0de0*/  IMAD.IADD R3, R6, 0x1, -R3 ;  /* 0x0000000106037824 */ /* 0x000fe200078e0a03 */
[----:B------:R-:W-:Y:S01]  /*0df0*/  SHF.R.S32.HI R202, RZ, 0x3, R0 ;  /* 0x00000003ffca7819 */ /* 0x000fe20000011400 */
[----:B------:R-:W-:Y:S02]  /*0e00*/  IMAD.IADD R2, R233, 0x1, -R2 ;  /* 0x00000001e9027824 */ /* 0x000fe400078e0a02 */
[----:B------:R-:W-:-:S02]  /*0e10*/  IMAD R231, R3, 0x8, R4 ;  /* 0x0000000803e77824 */ /* 0x000fc400078e0204 */
[----:B------:R-:W-:Y:S02]  /*0e20*/  IMAD.MOV.U32 R7, RZ, RZ, R15 ;  /* 0x000000ffff077224 */ /* 0x000fe400078e000f */
[----:B------:R-:W-:-:S07]  /*0e30*/  IMAD.SHL.U32 R200, R2, 0x8, RZ ;  /* 0x0000000802c87824 */ /* 0x000fce00078e00ff */
.L_x_4185:
[----:B0-----:R-:W0:Y:S01]  /*0e40*/  LDC.64 R2, c[0x0][0xd60] ;  /* 0x00035800ff027b82 */ /* 0x001e220000000a00 */
[----:B------:R-:W-:Y:S01]  /*0e50*/  ULDC.64 UR10, c[0x0][0x208] ;  /* 0x00008200000a7ab9 */ /* 0x000fe20000000a00 */
[----:B------:R-:W-:Y:S01]  /*0e60*/  ULDC.64 UR6, c[0x0][0xb20] ;  /* 0x0002c80000067ab9 */ /* 0x000fe20000000a00 */
[----:B------:R-:W-:Y:S01]  /*0e70*/  ULDC.64 UR8, c[0x0][0xb10] ;  /* 0x0002c40000087ab9 */ /* 0x000fe20000000a00 */
[----:B0-----:R-:W-:-:S05]  /*0e80*/  IMAD.WIDE R2, R7, 0x4, R2 ;  /* 0x0000000407027825 */ /* 0x001fca00078e0202 */
[----:B--2---:R-:W2:Y:S01]  /*0e90*/  LDG.E R207, desc[UR10][R2.64] ;  /* 0x0000000a02cf7981 */ /* 0x004ea2000c1e1900 */
[----:B------:R-:W-:Y:S02]  /*0ea0*/  ISETP.NE.U32.AND P0, PT, RZ, UR6, PT ;  /* 0x00000006ff007c0c */ /* 0x000fe4000bf05070 */
[----:B------:R-:W-:Y:S02]  /*0eb0*/  ISETP.NE.U32.AND P1, PT, RZ, UR8, PT ;  /* 0x00000008ff007c0c */ /* 0x000fe4000bf25070 */
[----:B------:R-:W-:Y:S02]  /*0ec0*/  ISETP.NE.AND.EX P0, PT, RZ, UR7, PT, P0 ;  /* 0x00000007ff007c0c */ /* 0x000fe4000bf05300 */
[----:B------:R-:W-:Y:S02]  /*0ed0*/  ISETP.NE.AND.EX P1, PT, RZ, UR9, PT, P1 ;  /* 0x00000009ff007c0c */ /* 0x000fe4000bf25310 */
[----:B--2---:R-:W-:-:S09]  /*0ee0*/  SHF.R.S32.HI R208, RZ, 0x1f, R207 ;  /* 0x0000001fffd07819 */ /* 0x004fd200000114cf */
[----:B---34-:R-:W-:-:S04]  /*0ef0*/  @P0 LEA R4, P2, R207, UR6, 0x2 ;  /* 0x00000006cf040c11 */ /* 0x018fc8000f8410ff */
[C---:B------:R-:W-:Y:S01]  /*0f00*/  @P0 LEA.HI.X R5, R207.reuse, UR7, R208, 0x2, P2 ;  /* 0x00000007cf050c11 */ /* 0x040fe200090f14d0 */
[----:B------:R-:W-:Y:S01]  /*0f10*/  ULDC.64 UR6, c[0x0][0x3f8] ;  /* 0x0000fe0000067ab9 */ /* 0x000fe20000000a00 */
[----:B------:R-:W-:-:S03]  /*0f20*/  @P1 LEA R6, P2, R207, UR8, 0x2 ;  /* 0x00000008cf061c11 */ /* 0x000fc6000f8410ff */
[----:B------:R-:W2:Y:S01]  /*0f30*/  @P0 LDG.E R4, desc[UR10][R4.64] ;  /* 0x0000000a04040981 */ /* 0x000ea2000c1e1900 */
[----:B------:R-:W-:-:S05]  /*0f40*/  @P1 LEA.HI.X R7, R207, UR9, R208, 0x2, P2 ;  /* 0x00000009cf071c11 */ /* 0x000fca00090f14d0 */
[----:B------:R-:W3:Y:S01]  /*0f50*/  @P1 LDG.E R6, desc[UR10][R6.64] ;  /* 0x0000000a06061981 */ /* 0x000ee2000c1e1900 */
[----:B------:R-:W-:Y:S01]  /*0f60*/  ULDC UR8, c[0x0][0x288] ;  /* 0x0000a20000087ab9 */ /* 0x000fe20000000800 */
[----:B------:R-:W-:Y:S01]  /*0f70*/  UISETP.NE.U32.AND UP0, UPT, UR6, URZ, UPT ;  /* 0x0000003f0600728c */ /* 0x000fe2000bf05070 */
[----:B------:R-:W-:Y:S01]  /*0f80*/  IMAD.U32 R209, RZ, RZ, UR5 ;  /* 0x00000005ffd17e24 */ /* 0x000fe2000f8e00ff */
[----:B------:R-:W-:Y:S01]  /*0f90*/  ULDC.64 UR10, c[0x0][0xb18] ;  /* 0x0002c600000a7ab9 */ /* 0x000fe20000000a00 */
[----:B------:R-:W-:Y:S01]  /*0fa0*/  ULDC UR6, c[0x0][0x404] ;  /* 0x0001010000067ab9 */ /* 0x000fe20000000800 */
[----:B------:R-:W-:Y:S01]  /*0fb0*/  UISETP.NE.AND.EX UP0, UPT, UR7, URZ, UPT, UP0 ;  /* 0x0000003f0700728c */ /* 0x000fe2000bf05300 */
[----:B------:R-:W-:Y:S01]  /*0fc0*/  ISETP.NE.U32.AND P2, PT, RZ, UR10, PT ;  /* 0x0000000aff007c0c */ /* 0x000fe2000bf45070 */
[----:B------:R-:W-:Y:S01]  /*0fd0*/  UMOV UR4, URZ ;  /* 0x0000003f00047c82 */ /* 0x000fe20008000000 */
[----:B------:R-:W-:Y:S01]  /*0fe0*/  ULDC UR7, c[0x0][0x2e0] ;  /* 0x0000b80000077ab9 */ /* 0x000fe20000000800 */
[----:B------:R-:W-:Y:S01]  /*0ff0*/  USEL UR6, UR6, 0x1, UP0 ;  /* 0x0000000106067887 */ /* 0x000fe20008000000 */
[----:B------:R-:W-:-:S03]  /*1000*/  ISETP.NE.AND.EX P2, PT, RZ, UR11, PT, P2 ;  /* 0x0000000bff007c0c */ /* 0x000fc6000bf45320 */
[----:B------:R-:W-:Y:S01]  /*1010*/  UIMAD UR6, UR6, UR7, URZ ;  /* 0x00000007060672a4 */ /* 0x000fe2000f8e023f */
[----:B--2---:R-:W-:Y:S02]  /*1020*/  @P0 R2UR UR4, R4 ;  /* 0x00000000040402ca */ /* 0x004fe400000e0000 */
[----:B---3--:R-:W-:-:S13]  /*1030*/  @P1 R2UR UR8, R6 ;  /* 0x00000000060812ca */ /* 0x008fda00000e0000 */
[----:B------:R-:W-:Y:S01]  /*1040*/  IMAD.U32 R201, RZ, RZ, UR8 ;  /* 0x00000008ffc97e24 */ /* 0x000fe2000f8e00ff */
[----:B-1---5:R-:W-:Y:S06]  /*1050*/  @P1 BRA `(.L_x_4131) ;  /* 0x0000000000341947 */ /* 0x022fec0003800000 */
[----:B------:R-:W-:Y:S02]  /*1060*/  ULDC.64 UR8, c[0x0][0xaf8] ;  /* 0x0002be0000087ab9 */ /* 0x000fe40000000a00 */
[----:B------:R-:W-:-:S04]  /*1070*/  ISETP.NE.U32.AND P0, PT, RZ, UR8, PT ;  /* 0x00000008ff007c0c */ /* 0x000fc8000bf05070 */
[----:B------:R-:W-:-:S13]  /*1080*/  ISETP.NE.AND.EX P0, PT, RZ, UR9, PT, P0 ;  /* 0x00000009ff007c0c */ /* 0x000fda000bf05300 */
[----:B------:R-:W-:Y:S05]  /*1090*/  @!P0 BRA `(.L_x_4131) ;  /* 0x0000000000248947 */ /* 0x000fea0003800000 */
[----:B------:R-:W0:Y:S01]  /*10a0*/  LDC.64 R2, c[0x0][0xaf8] ;  /* 0x0002be00ff027b82 */ /* 0x000e220000000a00 */
[----:B------:R-:W-:Y:S01]  /*10b0*/  ULDC.64 UR8, c[0x0][0x208] ;  /* 0x0000820000087ab9 */ /* 0x000fe20000000a00 */
[----:B0-----:R-:W-:-:S05]  /*10c0*/  IMAD.WIDE R2, R207, 0x4, R2 ;  /* 0x00000004cf027825 */ /* 0x001fca00078e0202 */
[----:B------:R-:W2:Y:S04]  /*10d0*/  LDG.E R4, desc[UR8][R2.64] ;  /* 0x0000000802047981 */ /* 0x000ea8000c1e1900 */
[----:B------:R-:W3:Y:S01]  /*10e0*/  LDG.E R0, desc[UR8][R2.64+0x4] ;  /* 0x0000040802007981 */ /* 0x000ee2000c1e1900 */
[----:B--2---:R-:W-:Y:S02]  /*10f0*/  R2UR UR5, R4 ;  /* 0x00000000040572ca */ /* 0x004fe400000e0000 */
[----:B---3--:R-:W-:-:S13]  /*1100*/  R2UR UR7, R0 ;  /* 0x00000000000772ca */ /* 0x008fda00000e0000 */
[----:B------:R-:W-:-:S06]  /*1110*/  UIADD3 UR5, -UR5, UR7, URZ ;  /* 0x0000000705057290 */ /* 0x000fcc000fffe13f */
[----:B------:R-:W-:-:S07]  /*1120*/  IMAD.U32 R201, RZ, RZ, UR5 ;  /* 0x00000005ffc97e24 */ /* 0x000fce000f8e00ff */
.L_x_4131:
[----:B------:R-:W-:Y:S01]  /*1130*/  IMAD.U32 R218, RZ, RZ, UR61 ;  /* 0x0000003dffda7e24 */ /* 0x000fe2000f8e00ff */
[----:B------:R-:W-:Y:S06]  /*1140*/  @!P2 BRA `(.L_x_4132) ;  /* 0x000000000018a947 */ /* 0x000fec0003800000 */
[----:B------:R-:W-:Y:S01]  /*1150*/  LEA R2, P0, R207, UR10, 0x2 ;  /* 0x0000000acf027c11 */ /* 0x000fe2000f8010ff */
[----:B------:R-:W-:-:S03]  /*1160*/  ULDC.64 UR6, c[0x0][0x208] ;  /* 0x0000820000067ab9 */ /* 0x000fc60000000a00 */
[----:B------:R-:W-:-:S05]  /*1170*/  LEA.HI.X R3, R207, UR11, R208, 0x2, P0 ;  /* 0x0000000bcf037c11 */ /* 0x000fca00080f14d0 */
[----:B------:R-:W2:Y:S02]  /*1180*/  LDG.E R2, desc[UR6][R2.64] ;  /* 0x0000000602027981 */ /* 0x000ea4000c1e1900 */
[----:B--2---:R-:W-:Y:S01]  /*1190*/  R2UR UR6, R2 ;  /* 0x00000000020672ca */ /* 0x004fe200000e0000 */
[----:B------:R-:W-:-:S14]  /*11a0*/  BRA `(.L_x_4133) ;  /* 0x0000000000307947 */ /* 0x000fdc0003800000 */
.L_x_4132:
        /* <DEDUP_REMOVED lines=11> */
[----:B------:R-:W-:-:S12]  /*1260*/  UIADD3 UR6, -UR6, UR5, URZ ;  /* 0x0000000506067290 */ /* 0x000fd8000fffe13f */
.L_x_4133:
[----:B------:R-:W-:Y:S01]  /*1270*/  R2UR UR7, R201 ;  /* 0x00000000c90772ca */ /* 0x000fe200000e0000 */
[----:B------:R-:W-:Y:S01]  /*1280*/  UIADD3 UR6, -UR4, UR6, URZ ;  /* 0x0000000604067290 */ /* 0x000fe2000fffe13f */
[----:B------:R-:W-:Y:S01]  /*1290*/  PLOP3.LUT P0, PT, PT, PT, PT, 0x80, 0x0 ;  /* 0x000000000000781c */ /* 0x000fe20003f0f070 */
[----:B------:R-:W-:Y:S01]  /*12a0*/  ULEA UR5, UR61, 0xdf, 0x7 ;  /* 0x000000df3d057891 */ /* 0x000fe2000f8e383f */
[----:B------:R-:W-:Y:S01]  /*12b0*/  CS2R R2, SRZ ;  /* 0x0000000000027805 */ /* 0x000fe2000001ff00 */
[----:B------:R-:W-:Y:S01]  /*12c0*/  UIADD3 UR4, UR6, 0x5f, URZ ;  /* 0x0000005f06047890 */ /* 0x000fe2000fffe03f */
[----:B------:R-:W-:Y:S01]  /*12d0*/  MOV R0, RZ ;  /* 0x000000ff00007202 */ /* 0x000fe20000000f00 */
[----:B------:R-:W-:Y:S01]  /*12e0*/  IMAD.U32 R204, RZ, RZ, UR6 ;  /* 0x00000006ffcc7e24 */ /* 0x000fe2000f8e00ff */
[----:B------:R-:W-:Y:S01]  /*12f0*/  CS2R R148, SRZ ;  /* 0x0000000000947805 */ /* 0x000fe2000001ff00 */
[----:B------:R-:W-:Y:S01]  /*1300*/  IMAD.MOV.U32 R150, RZ, RZ, RZ ;  /* 0x000000ffff967224 */ /* 0x000fe200078e00ff */
[----:B------:R-:W-:-:S02]  /*1310*/  CS2R R146, SRZ ;  /* 0x0000000000927805 */ /* 0x000fc4000001ff00 */
[----:B------:R-:W-:Y:S02]  /*1320*/  CS2R R144, SRZ ;  /* 0x0000000000907805 */ /* 0x000fe4000001ff00 */
        /* <DEDUP_REMOVED lines=69> */
[----:B------:R-:W-:Y:S01]  /*1780*/  CS2R R28, SRZ ;  /* 0x00000000001c7805 */ /* 0x000fe2000001ff00 */
[----:B------:R-:W-:Y:S01]  /*1790*/  IMAD.MOV.U32 R12, RZ, RZ, RZ ;  /* 0x000000ffff0c7224 */ /* 0x000fe200078e00ff */
[----:B------:R-:W-:Y:S01]  /*17a0*/  CS2R R24, SRZ ;  /* 0x0000000000187805 */ /* 0x000fe2000001ff00 */
        /* <DEDUP_REMOVED lines=39> */
[----:B-1----:R-:W-:Y:S05]  /*1a20*/  CALL.ABS.NOINC R2 ;  /* 0x0000000002007343 */ /* 0x002fea0003c00000 */
.L_x_4135:
[----:B------:R-:W0:Y:S01]  /*1a30*/  S2R R3, SR_CgaCtaId ;  /* 0x0000000000037919 */ /* 0x000e220000008800 */
[----:B------:R-:W-:Y:S02]  /*1a40*/  LEA.HI R0, R219, R219, RZ, 0x1 ;  /* 0x000000dbdb007211 */ /* 0x000fe400078f08ff */
[----:B------:R-:W-:Y:S01]  /*1a50*/  MOV R2, 0x400 ;  /* 0x0000040000027802 */ /* 0x000fe20000000f00 */
[----:B------:R-:W1:Y:S01]  /*1a60*/  S2R R16, SR_TID.X ;  /* 0x0000000000107919 */ /* 0x000e620000002100 */
[----:B------:R-:W-:-:S05]  /*1a70*/  LOP3.LUT R0, R0, 0xfffffffe, RZ, 0xc0, !PT ;  /* 0xfffffffe00007812 */ /* 0x000fca00078ec0ff */
[----:B------:R-:W-:Y:S01]  /*1a80*/  IMAD.IADD R0, R219, 0x1, -R0 ;  /* 0x00000001db007824 */ /* 0x000fe200078e0a00 */
[----:B0-----:R-:W-:-:S04]  /*1a90*/  LEA R5, R3, R2, 0x18 ;  /* 0x0000000203057211 */ /* 0x001fc800078ec0ff */
[----:B------:R-:W-:Y:S02]  /*1aa0*/  SHF.L.U32 R2, R0, 0x1f, RZ ;  /* 0x0000001f00027819 */ /* 0x000fe400000006ff */
[----:B-1----:R-:W-:Y:S02]  /*1ab0*/  SHF.R.U32.HI R16, RZ, 0x7, R16 ;  /* 0x00000007ff107819 */ /* 0x002fe40000011610 */
[----:B------:R-:W0:Y:S03]  /*1ac0*/  SYNCS.PHASECHK.TRANS64.TRYWAIT P0, [R5+URZ+0x32400], R2 ;  /* 0x03240002050075a7 */ /* 0x000e26000800017f */
[----:B------:R-:W-:Y:S01]  /*1ad0*/  VIADD R168, R16, 0x8 ;  /* 0x0000000810a87836 */ /* 0x000fe20000000000 */
[----:B0-----:R-:W-:Y:S06]  /*1ae0*/  @!P0 BRA `(.L_x_4136) ;  /* 0x0000010800808947 */ /* 0x001fec0003800000 */
.L_x_4271:
[----:B------:R-:W-:Y:S05]  /*1af0*/  WARPSYNC.ALL ;  /* 0x0000000000007948 */ /* 0x000fea0003800000 */
[----:B------:R-:W-:Y:S01]  /*1b00*/  R2UR UR4, R232 ;  /* 0x00000000e80472ca */ /* 0x000fe200000e0000 */
[----:B------:R1:W-:-:S12]  /*1b10*/  BAR.SYNC.DEFER_BLOCKING R168, 0x100 ;  /* 0x000400a80000751d */ /* 0x0003d80000010000 */
[----:B------:R-:W-:-:S05]  /*1b20*/  IMAD.U32 R0, RZ, RZ, UR4 ;  /* 0x00000004ff007e24 */ /* 0x000fca000f8e00ff */
[----:B------:R-:W-:-:S13]  /*1b30*/  ISETP.NE.AND P0, PT, R0, 0x3, PT ;  /* 0x000000030000780c */ /* 0x000fda0003f05270 */
[----:B-1----:R-:W-:Y:S05]  /*1b40*/  @!P0 BRA `(.L_x_4137) ;  /* 0x0000000000048947 */ /* 0x002fea0003800000 */
[----:B------:R-:W-:Y:S01]  /*1b50*/  BPT.TRAP 0x1 ;  /* 0x000000040000795c */ /* 0x000fe20000300000 */
.L_x_4137:
[----:B------:R-:W-:Y:S02]  /*1b60*/  IMAD.U32 R3, RZ, RZ, UR37 ;  /* 0x00000025ff037e24 */ /* 0x000fe4000f8e00ff */
[----:B------:R-:W-:-:S03]  /*1b70*/  IMAD.U32 R0, RZ, RZ, UR36 ;  /* 0x00000024ff007e24 */ /* 0x000fc6000f8e00ff */
[----:B------:R-:W-:Y:S01]  /*1b80*/  SHF.L.U32 R3, R3, 0x1f, RZ ;  /* 0x0000001f03037819 */ /* 0x000fe200000006ff */
[----:B------:R-:W-:-:S04]  /*1b90*/  IMAD R0, R0, 0x8, R5 ;  /* 0x0000000800007824 */ /* 0x000fc800078e0205 */
[----:B------:R1:W2:Y:S01]  /*1ba0*/  SYNCS.PHASECHK.TRANS64.TRYWAIT P1, [R0+URZ+0x32430], R3 ;  /* 0x03243003000075a7 */ /* 0x0002a2000802017f */
[----:B------:R-:W-:Y:S05]  /*1bb0*/  @!P0 BRA `(.L_x_4138) ;  /* 0x0000000000048947 */ /* 0x000fea0003800000 */
[----:B------:R-:W-:Y:S01]  /*1bc0*/  BPT.TRAP 0x1 ;  /* 0x000000040000795c */ /* 0x000fe20000300000 */
.L_x_4138:
[----:B--2---:R-:W-:Y:S05]  /*1bd0*/  @P1 BRA `(.L_x_4139) ;  /* 0x0000000000081947 */ /* 0x004fea0003800000 */
[----:B------:R-:W2:Y:S02]  /*1be0*/  SYNCS.PHASECHK.TRANS64.TRYWAIT P1, [R0+URZ+0x32430], R3 ;  /* 0x03243003000075a7 */ /* 0x000ea4000802017f */
[----:B--2---:R-:W-:Y:S05]  /*1bf0*/  @!P1 BRA `(.L_x_4140) ;  /* 0x0000010800509947 */ /* 0x004fea0003800000 */
.L_x_4139:
[----:B------:R-:W-:Y:S01]  /*1c00*/  R2UR UR4, R5 ;  /* 0x00000000050472ca */ /* 0x000fe200000e0000 */
[----:B------:R-:W-:Y:S01]  /*1c10*/  WARPGROUP.ARRIVE ;  /* 0x00000000000079c5 */ /* 0x000fe20000000000 */
[----:B------:R-:W-:Y:S01]  /*1c20*/  UMOV UR8, UR38 ;  /* 0x0000002600087c82 */ /* 0x000fe20008000000 */
[----:B------:R-:W-:Y:S01]  /*1c30*/  UMOV UR9, 0x40000040 ;  /* 0x4000004000097882 */ /* 0x000fe20000000000 */
[----:B------:R-:W-:Y:S01]  /*1c40*/  UMOV UR11, 0x40000040 ;  /* 0x40000040000b7882 */ /* 0x000fe20000000000 */
[----:B------:R-:W-:-:S08]  /*1c50*/  UIADD3 UR5, UR38, 0x2, URZ ;  /* 0x0000000226057890 */ /* 0x000fd0000fffe03f */
[----:B------:R-:W-:-:S04]  /*1c60*/  UIADD3 UR4, UR4, 0x1c400, URZ ;  /* 0x0001c40004047890 */ /* 0x000fc8000fffe03f */
[----:B------:R-:W-:-:S04]  /*1c70*/  USHF.R.U32.HI UR4, URZ, 0x4, UR4 ;  /* 0x000000043f047899 */ /* 0x000fc80008011604 */
        /* <DEDUP_REMOVED lines=40> */
.L_x_4272:
[----:B------:R-:W-:Y:S05]  /*1f00*/  @!P0 BRA `(.L_x_4142) ;  /* 0x0000000000048947 */ /* 0x000fea0003800000 */
[----:B------:R-:W-:Y:S01]  /*1f10*/  BPT.TRAP 0x1 ;  /* 0x000000040000795c */ /* 0x000fe20000300000 */
.L_x_4142:
[----:B------:R4:W0:Y:S01]  /*1f20*/  SYNCS.PHASECHK.TRANS64.TRYWAIT P1, [R0+URZ+0x32450], R3 ;  /* 0x03245003000075a7 */ /* 0x000822000802017f */
[----:B------:R-:W-:Y:S05]  /*1f30*/  @!P0 BRA `(.L_x_4143) ;  /* 0x0000000000048947 */ /* 0x000fea0003800000 */
[----:B------:R-:W-:Y:S01]  /*1f40*/  BPT.TRAP 0x1 ;  /* 0x000000040000795c */ /* 0x000fe20000300000 */
.L_x_4143:
[----:B0-----:R-:W-:Y:S05]  /*1f50*/  @P1 BRA `(.L_x_4144) ;  /* 0x0000000000081947 */ /* 0x001fea0003800000 */
[----:B------:R-:W0:Y:S02]  /*1f60*/  SYNCS.PHASECHK.TRANS64.TRYWAIT P1, [R0+URZ+0x32450], R3 ;  /* 0x03245003000075a7 */ /* 0x000e24000802017f */
[----:B0-----:R-:W-:Y:S05]  /*1f70*/  @!P1 BRA `(.L_x_4145) ;  /* 0x0000010400989947 */ /* 0x001fea0003800000 */
.L_x_4144:
[----:B------:R-:W-:Y:S01]  /*1f80*/  R2UR UR4, R5 ;  /* 0x00000000050472ca */ /* 0x000fe200000e0000 */
[----:B------:R-:W-:Y:S01]  /*1f90*/  WARPGROUP.ARRIVE ;  /* 0x00000000000079c5 */ /* 0x000fe20000000000 */
[----:B------:R-:W-:Y:S01]  /*1fa0*/  UMOV UR9, 0x40000040 ;  /* 0x4000004000097882 */ /* 0x000fe20000000000 */
[----:B------:R-:W-:Y:S01]  /*1fb0*/  UMOV UR11, 0x40000040 ;  /* 0x40000040000b7882 */ /* 0x000fe20000000000 */
[----:B------:R-:W-:Y:S01]  /*1fc0*/  IMAD.U32 R11, RZ, RZ, UR9 ;  /* 0x00000009ff0b7e24 */ /* 0x000fe2000f8e00ff */
        /* <DEDUP_REMOVED lines=8> */
[----:B------:R-:W-:Y:S01]  /*2050*/  UIADD3 UR4, UR4, 0x400, URZ ;  /* 0x0000040004047890 */ /* 0x000fe2000fffe03f */
[----:B------:R-:W-:Y:S01]  /*2060*/  R2UR UR53, R204 ;  /* 0x00000000cc3572ca */ /* 0x000fe200000e0000 */
[----:B------:R-:W-:Y:S01]  /*2070*/  UMOV UR29, 0x40000040 ;  /* 0x40000040001d7882 */ /* 0x000fe20000000000 */
[----:B------:R-:W-:Y:S01]  /*2080*/  UMOV UR31, 0x40000040 ;  /* 0x40000040001f7882 */ /* 0x000fe20000000000 */
[----:B------:R-:W-:Y:S01]  /*2090*/  USHF.R.U32.HI UR4, URZ, 0x4, UR4 ;  /* 0x000000043f047899 */ /* 0x000fe20008011604 */
[----:B------:R-:W-:Y:S01]  /*20a0*/  R2UR UR54, R201 ;  /* 0x00000000c93672ca */ /* 0x000fe200000e0000 */
[----:B------:R-:W-:Y:S01]  /*20b0*/  UMOV UR33, 0x40000040 ;  /* 0x4000004000217882 */ /* 0x000fe20000000000 */
[----:B------:R-:W-:Y:S01]  /*20c0*/  UMOV UR35, 0x40000040 ;  /* 0x4000004000237882 */ /* 0x000fe20000000000 */
[----:B------:R-:W-:Y:S01]  /*20d0*/  ULOP3.LUT UR38, UR4, 0x3fff, URZ, 0xc0, !UPT ;  /* 0x00003fff04267892 */ /* 0x000fe2000f8ec03f */
[----:B------:R-:W-:Y:S01]  /*20e0*/  IMAD.U32 R13, RZ, RZ, UR61 ;  /* 0x0000003dff0d7e24 */ /* 0x000fe2000f8e00ff */
[----:B------:R-:W-:Y:S01]  /*20f0*/  ULOP3.LUT UR4, UR40, 0x10000, URZ, 0xfc, !UPT ;  /* 0x0001000028047892 */ /* 0x000fe2000f8efc3f */
[----:B------:R-:W0:Y:S01]  /*2100*/  S2R R74, SR_TID.X ;  /* 0x00000000004a7919 */ /* 0x000e220000002100 */
[----:B------:R-:W-:Y:S01]  /*2110*/  ULOP3.LUT UR39, UR38, 0x10000, URZ, 0xfc, !UPT ;  /* 0x0001000026277892 */ /* 0x000fe2000f8efc3f */
[----:B------:R-:W-:Y:S01]  /*2120*/  IMAD R20, R13, 0x80, R206 ;  /* 0x000000800d147824 */ /* 0x000fe200078e02ce */
[----:B------:R-:W-:-:S02]  /*2130*/  UIADD3 UR6, UR4, 0x2, URZ ;  /* 0x0000000204067890 */ /* 0x000fc4000fffe03f */
[----:B------:R-:W-:Y:S01]  /*2140*/  UIMAD UR5, UR36, 0xc00, UR39 ;  /* 0x00000c00240578a4 */ /* 0x000fe2000f8e0227 */
[----:B------:R-:W-:Y:S01]  /*2150*/  UMOV UR8, UR4 ;  /* 0x0000000400087c82 */ /* 0x000fe20008000000 */
[----:B------:R-:W-:Y:S01]  /*2160*/  UIADD3 UR12, UR4, 0x404, URZ ;  /* 0x00000404040c7890 */ /* 0x000fe2000fffe03f */
[----:B------:R-:W-:Y:S01]  /*2170*/  IMAD.U32 R10, RZ, RZ, UR8 ;  /* 0x00000008ff0a7e24 */ /* 0x000fe2000f8e00ff */
[----:B------:R-:W-:-:S03]  /*2180*/  UIADD3 UR7, UR5, 0x2, URZ ;  /* 0x0000000205077890 */ /* 0x000fc6000fffe03f */
[----:B------:R-:W-:Y:S01]  /*2190*/  UMOV UR10, UR5 ;  /* 0x00000005000a7c82 */ /* 0x000fe20008000000 */
[----:B------:R-:W-:Y:S01]  /*21a0*/  UIADD3 UR14, UR5, 0x304, URZ ;  /* 0x00000304050e7890 */ /* 0x000fe2000fffe03f */
        /* <DEDUP_REMOVED lines=9> */
[----:B------:R-:W-:-:S02]  /*2240*/  UIADD3 UR16, UR4, 0x406, URZ ;  /* 0x0000040604107890 */ /* 0x000fc4000fffe03f */
[----:B------:R-:W-:Y:S02]  /*2250*/  UIADD3 UR18, UR5, 0x306, URZ ;  /* 0x0000030605127890 */ /* 0x000fe4000fffe03f */
[----:B------:R-:W-:Y:S02]  /*2260*/  UIADD3 UR20, UR4, 0x800, URZ ;  /* 0x0000080004147890 */ /* 0x000fe4000fffe03f */
[----:B------:R-:W-:Y:S02]  /*2270*/  UIADD3 UR22, UR5, 0x600, URZ ;  /* 0x0000060005167890 */ /* 0x000fe4000fffe03f */
[----:B------:R-:W-:Y:S02]  /*2280*/  UIADD3 UR24, UR4, 0x802, URZ ;  /* 0x0000080204187890 */ /* 0x000fe4000fffe03f */
[----:B------:R-:W-:Y:S02]  /*2290*/  UIADD3 UR26, UR5, 0x602, URZ ;  /* 0x00000602051a7890 */ /* 0x000fe4000fffe03f */
[----:B------:R-:W-:-:S02]  /*22a0*/  UIADD3 UR28, UR4, 0x804, URZ ;  /* 0x00000804041c7890 */ /* 0x000fc4000fffe03f */
[----:B------:R-:W-:Y:S02]  /*22b0*/  UIADD3 UR30, UR5, 0x604, URZ ;  /* 0x00000604051e7890 */ /* 0x000fe4000fffe03f */
[----:B------:R-:W-:Y:S02]  /*22c0*/  UIADD3 UR32, UR4, 0x806, URZ ;  /* 0x0000080604207890 */ /* 0x000fe4000fffe03f */
[----:B------:R-:W-:Y:S02]  /*22d0*/  UIADD3 UR34, UR5, 0x606, URZ ;  /* 0x0000060605227890 */ /* 0x000fe4000fffe03f */
        /* <DEDUP_REMOVED lines=16> */
[----:B------:R-:W-:Y:S01]  /*23e0*/  ULOP3.LUT UR38, UR38, 0x3000000, URZ, 0xfc, !UPT ;  /* 0x0300000026267892 */ /* 0x000fe2000f8efc3f */
        /* <DEDUP_REMOVED lines=21> */
[----:B---3--:R-:W-:Y:S01]  /*2540*/  IMAD.U32 R5, RZ, RZ, UR9 ;  /* 0x00000009ff057e24 */ /* 0x008fe2000f8e00ff */
        /* <DEDUP_REMOVED lines=8> */
[----:B-12-4-:R-:W-:Y:S01]  /*25d0*/  MOV R3, UR9 ;  /* 0x0000000900037c02 */ /* 0x016fe20008000f00 */
        /* <DEDUP_REMOVED lines=8> */
[----:B------:R-:W-:Y:S01]  /*2660*/  UIMAD UR4, UR52, -0x60, UR53 ;  /* 0xffffffa0340478a4 */ /* 0x000fe2000f8e0235 */
[----:B------:R-:W-:-:S03]  /*2670*/  ULDC UR5, c[0x0][0xad0] ;  /* 0x0002b40000057ab9 */ /* 0x000fc60000000800 */
[----:B------:R-:W-:Y:S02]  /*2680*/  UIADD3 UR6, -UR54, 0x61, UR4 ;  /* 0x0000006136067890 */ /* 0x000fe4000fffe104 */
[----:B------:R-:W-:-:S04]  /*2690*/  UIADD3 UR4, UR4, 0x60, URZ ;  /* 0x0000006004047890 */ /* 0x000fc8000fffe03f */
[----:B------:R-:W-:Y:S02]  /*26a0*/  IMAD.U32 R72, RZ, RZ, UR6 ;  /* 0x00000006ff487e24 */ /* 0x000fe4000f8e00ff */
[----:B------:R-:W-:Y:S01]  /*26b0*/  IMAD.U32 R12, RZ, RZ, UR4 ;  /* 0x00000004ff0c7e24 */ /* 0x000fe2000f8e00ff */
[----:B------:R-:W-:Y:S01]  /*26c0*/  ULDC UR4, c[0x0][0xa80] ;  /* 0x0002a00000047ab9 */ /* 0x000fe20000000800 */
[C---:B------:R-:W-:Y:S02]  /*26d0*/  IMAD R13, R205.reuse, -0x2, R72 ;  /* 0xfffffffecd0d7824 */ /* 0x040fe400078e0248 */
[----:B------:R-:W-:-:S03]  /*26e0*/  IMAD R12, R205, -0x2, R12 ;  /* 0xfffffffecd0c7824 */ /* 0x000fc600078e020c */
[----:B------:R-:W-:Y:S02]  /*26f0*/  IADD3 R21, R13, 0x8, R20 ;  /* 0x000000080d157810 */ /* 0x000fe40007ffe014 */
[----:B------:R-:W-:Y:S02]  /*2700*/  VIADDMNMX R13, R20, R13, R12, PT ;  /* 0x0000000d140d7246 */ /* 0x000fe4000380010c */
[----:B------:R-:W-:Y:S02]  /*2710*/  VIMNMX R12, R12, R21, PT ;  /* 0x000000150c0c7248 */ /* 0x000fe40003fe0100 */
[C---:B------:R-:W-:Y:S02]  /*2720*/  ISETP.GT.AND P5, PT, R13.reuse, RZ, PT ;  /* 0x000000ff0d00720c */ /* 0x040fe40003fa4270 */
[C---:B------:R-:W-:Y:S02]  /*2730*/  ISETP.GT.AND P6, PT, R13.reuse, 0x1, PT ;  /* 0x000000010d00780c */ /* 0x040fe40003fc4270 */
[----:B------:R-:W-:-:S02]  /*2740*/  ISETP.GT.AND P1, PT, R13, 0x8, PT ;  /* 0x000000080d00780c */ /* 0x000fc40003f24270 */
[C---:B------:R-:W-:Y:S02]  /*2750*/  ISETP.GT.AND P2, PT, R13.reuse, 0x9, PT ;  /* 0x000000090d00780c */ /* 0x040fe40003f44270 */
[C---:B------:R-:W-:Y:S02]  /*2760*/  ISETP.GT.AND P3, PT, R13.reuse, 0x10, PT ;  /* 0x000000100d00780c */ /* 0x040fe40003f64270 */
[----:B------:R-:W-:Y:S01]  /*2770*/  ISETP.GT.AND P4, PT, R13, 0x11, PT ;  /* 0x000000110d00780c */ /* 0x000fe20003f84270 */
        /* <DEDUP_REMOVED lines=60> */
[----:B-1----:R-:W-:Y:S01]  /*2b40*/  FSEL R21, R24, -INF , P5 ;  /* 0xff80000018157808 */ /* 0x002fe20002800000 */
[----:B------:R-:W-:Y:S01]  /*2b50*/  FMUL.FTZ R65, R65, UR5 ;  /* 0x0000000541417c20 */ /* 0x000fe20008410000 */
[----:B------:R-:W-:Y:S01]  /*2b60*/  FMUL.FTZ R30, R30, UR5 ;  /* 0x000000051e1e7c20 */ /* 0x000fe20008410000 */
[----:B------:R-:W-:Y:S01]  /*2b70*/  ISETP.GT.AND P5, PT, R13, 0x18, PT ;  /* 0x000000180d00780c */ /* 0x000fe20003fa4270 */
[----:B------:R-:W1:Y:S01]  /*2b80*/  MUFU.TANH R36, R36 ;  /* 0x0000002400247308 */ /* 0x000e620000002400 */
        /* <DEDUP_REMOVED lines=42> */
[----:B------:R-:W-:-:S05]  /*2e30*/  ISETP.GT.AND P1, PT, R13, 0x38, PT ;  /* 0x000000380d00780c */ /* 0x000fca0003f24270 */
[----:B------:R-:W1:Y:S01]  /*2e40*/  MUFU.TANH R32, R32 ;  /* 0x0000002000207308 */ /* 0x000e620000002400 */
[----:B--2---:R-:W-:Y:S02]  /*2e50*/  FSEL R165, R48, -INF , P5 ;  /* 0xff80000030a57808 */ /* 0x004fe40002800000 */
[----:B------:R-:W-:-:S05]  /*2e60*/  ISETP.GT.AND P5, PT, R13, 0x48, PT ;  /* 0x000000480d00780c */ /* 0x000fca0003fa4270 */
[----:B------:R-:W2:Y:S01]  /*2e70*/  MUFU.TANH R33, R33 ;  /* 0x0000002100217308 */ /* 0x000ea20000002400 */
[----:B---3--:R-:W-:Y:S02]  /*2e80*/  FSEL R161, R49, -INF , P6 ;  /* 0xff80000031a17808 */ /* 0x008fe40003000000 */
[----:B------:R-:W-:-:S05]  /*2e90*/  ISETP.GT.AND P6, PT, R13, 0x49, PT ;  /* 0x000000490d00780c */ /* 0x000fca0003fc4270 */
[----:B------:R-:W3:Y:S01]  /*2ea0*/  MUFU.TANH R41, R41 ;  /* 0x0000002900297308 */ /* 0x000ee20000002400 */
        /* <DEDUP_REMOVED lines=17> */
[----:B------:R-:W-:Y:S02]  /*2fc0*/  ISETP.GT.AND P5, PT, R12, RZ, PT ;  /* 0x000000ff0c00720c */ /* 0x000fe40003fa4270 */
        /* <DEDUP_REMOVED lines=37> */
[----:B------:R-:W-:Y:S01]  /*3220*/  FMNMX.FTZ R20, R157, R20, !PT ;  /* 0x000000149d147209 */ /* 0x000fe20007810000 */
[----:B------:R-:W2:Y:S01]  /*3230*/  MUFU.TANH R68, R68 ;  /* 0x0000004400447308 */ /* 0x000ea20000002400 */
[----:B---3--:R-:W-:Y:S02]  /*3240*/  FSEL R187, R65, -INF , P2 ;  /* 0xff80000041bb7808 */ /* 0x008fe40001000000 */
[----:B------:R-:W-:-:S02]  /*3250*/  ISETP.GT.AND P2, PT, R12, 0x9, PT ;  /* 0x000000090c00780c */ /* 0x000fc40003f44270 */
[----:B------:R-:W-:-:S03]  /*3260*/  FMNMX.FTZ R20, R225, R20, !PT ;  /* 0x00000014e1147209 */ /* 0x000fc60007810000 */
[----:B------:R-:W3:Y:S01]  /*3270*/  MUFU.TANH R31, R31 ;  /* 0x0000001f001f7308 */ /* 0x000ee20000002400 */
[----:B-1----:R-:W-:Y:S02]  /*3280*/  FSEL R30, R30, -INF , P1 ;  /* 0xff8000001e1e7808 */ /* 0x002fe40000800000 */
[----:B------:R-:W-:Y:S02]  /*3290*/  ISETP.GT.AND P1, PT, R12, 0x19, PT ;  /* 0x000000190c00780c */ /* 0x000fe40003f24270 */
[----:B------:R-:W-:Y:S02]  /*32a0*/  FMNMX.FTZ R13, R30, R13, !PT ;  /* 0x0000000d1e0d7209 */ /* 0x000fe40007810000 */
[----:B------:R-:W-:Y:S01]  /*32b0*/  FMNMX.FTZ R20, R227, R20, !PT ;  /* 0x00000014e3147209 */ /* 0x000fe20007810000 */
[----:B------:R-:W1:Y:S01]  /*32c0*/  MUFU.TANH R34, R34 ;  /* 0x0000002200227308 */ /* 0x000e620000002400 */
[----:B--2---:R-:W-:Y:S02]  /*32d0*/  FSEL R189, R68, -INF , P3 ;  /* 0xff80000044bd7808 */ /* 0x004fe40001800000 */
[----:B------:R-:W-:-:S02]  /*32e0*/  ISETP.GT.AND P3, PT, R12, 0x10, PT ;  /* 0x000000100c00780c */ /* 0x000fc40003f64270 */
[----:B------:R-:W-:-:S03]  /*32f0*/  FMNMX.FTZ R20, R181, R20, !PT ;  /* 0x00000014b5147209 */ /* 0x000fc60007810000 */
[----:B------:R-:W2:Y:S01]  /*3300*/  MUFU.TANH R35, R35 ;  /* 0x0000002300237308 */ /* 0x000ea20000002400 */
[----:B---3--:R-:W-:Y:S02]  /*3310*/  FSEL R28, R31, -INF , P2 ;  /* 0xff8000001f1c7808 */ /* 0x008fe40001000000 */
[----:B------:R-:W-:Y:S02]  /*3320*/  ISETP.GT.AND P2, PT, R12, 0x20, PT ;  /* 0x000000200c00780c */ /* 0x000fe40003f44270 */
[----:B------:R-:W-:Y:S02]  /*3330*/  FMNMX.FTZ R13, R28, R13, !PT ;  /* 0x0000000d1c0d7209 */ /* 0x000fe40007810000 */
[----:B------:R-:W-:Y:S01]  /*3340*/  FMNMX.FTZ R20, R187, R20, !PT ;  /* 0x00000014bb147209 */ /* 0x000fe20007810000 */
[----:B------:R-:W3:Y:S01]  /*3350*/  MUFU.TANH R38, R38 ;  /* 0x0000002600267308 */ /* 0x000ee20000002400 */
[----:B-1----:R-:W-:Y:S02]  /*3360*/  FSEL R170, R34, -INF , P3 ;  /* 0xff80000022aa7808 */ /* 0x002fe40001800000 */
[----:B------:R-:W-:-:S02]  /*3370*/  ISETP.GT.AND P3, PT, R12, 0x21, PT ;  /* 0x000000210c00780c */ /* 0x000fc40003f64270 */
[----:B------:R-:W-:Y:S02]  /*3380*/  FMNMX.FTZ R13, R170, R13, !PT ;  /* 0x0000000daa0d7209 */ /* 0x000fe40007810000 */
[----:B------:R-:W-:Y:S01]  /*3390*/  FMNMX.FTZ R20, R189, R20, !PT ;  /* 0x00000014bd147209 */ /* 0x000fe20007810000 */
        /* <DEDUP_REMOVED lines=59> */
[----:B--2---:R-:W-:Y:S01]  /*3750*/  FSEL R178, R63, -INF , P3 ;  /* 0xff8000003fb27808 */ /* 0x004fe20001800000 */
[----:B------:R-:W2:Y:S03]  /*3760*/  SHFL.BFLY PT, R32, R27, 0x2, 0x1f ;  /* 0x0c401f001b207f89 */ /* 0x000ea600000e0000 */
[----:B------:R-:W-:-:S03]  /*3770*/  FMNMX.FTZ R20, R178, R13, !PT ;  /* 0x0000000db2147209 */ /* 0x000fc60007810000 */
[----:B------:R-:W4:Y:S01]  /*3780*/  MUFU.TANH R70, R70 ;  /* 0x0000004600467308 */ /* 0x000f220000002400 */
[----:B---3--:R-:W-:-:S04]  /*3790*/  FSEL R193, R66, -INF , P5 ;  /* 0xff80000042c17808 */ /* 0x008fc80002800000 */
[----:B------:R-:W-:-:S03]  /*37a0*/  FMNMX.FTZ R20, R193, R20, !PT ;  /* 0x00000014c1147209 */ /* 0x000fc60007810000 */
[----:B------:R-:W3:Y:S01]  /*37b0*/  MUFU.TANH R71, R71 ;  /* 0x0000004700477308 */ /* 0x000ee20000002400 */
[----:B-1----:R-:W-:Y:S02]  /*37c0*/  FSEL R195, R67, -INF , P1 ;  /* 0xff80000043c37808 */ /* 0x002fe40000800000 */
[----:B------:R-:W-:Y:S02]  /*37d0*/  ISETP.GT.AND P1, PT, R12, 0x59, PT ;  /* 0x000000590c00780c */ /* 0x000fe40003f24270 */
[----:B------:R-:W-:Y:S02]  /*37e0*/  FMNMX.FTZ R20, R195, R20, !PT ;  /* 0x00000014c3147209 */ /* 0x000fe40007810000 */
[----:B----4-:R-:W-:Y:S02]  /*37f0*/  FSEL R197, R70, -INF , P2 ;  /* 0xff80000046c57808 */ /* 0x010fe40001000000 */
[----:B--2---:R-:W-:Y:S02]  /*3800*/  FMNMX.FTZ R32, R27, R32, !PT ;  /* 0x000000201b207209 */ /* 0x004fe40007810000 */
[----:B------:R-:W-:-:S03]  /*3810*/  FMNMX.FTZ R20, R197, R20, !PT ;  /* 0x00000014c5147209 */ /* 0x000fc60007810000 */
[----:B------:R-:W1:Y:S01]  /*3820*/  SHFL.BFLY PT, R13, R32, 0x1, 0x1f ;  /* 0x0c201f00200d7f89 */ /* 0x000e6200000e0000 */
[----:B---3--:R-:W-:-:S04]  /*3830*/  FSEL R199, R71, -INF , P1 ;  /* 0xff80000047c77808 */ /* 0x008fc80000800000 */
[----:B------:R-:W-:Y:S01]  /*3840*/  FMNMX.FTZ R12, R199, R20, !PT ;  /* 0x00000014c70c7209 */ /* 0x000fe20007810000 */
[----:B------:R-:W-:Y:S01]  /*3850*/  IMAD.U32 R20, RZ, RZ, UR4 ;  /* 0x00000004ff147e24 */ /* 0x000fe2000f8e00ff */
[----:B------:R-:W-:-:S03]  /*3860*/  UIMAD UR4, UR36, 0xc00, UR38 ;  /* 0x00000c00240478a4 */ /* 0x000fc6000f8e0226 */
[----:B------:R-:W2:Y:S04]  /*3870*/  SHFL.BFLY PT, R31, R12, 0x2, 0x1f ;  /* 0x0c401f000c1f7f89 */ /* 0x000ea800000e0000 */
[----:B------:R-:W-:Y:S01]  /*3880*/  UMOV UR6, UR4 ;  /* 0x0000000400067c82 */ /* 0x000fe20008000000 */
        /* <DEDUP_REMOVED lines=17> */
[----:B------:R-:W-:-:S03]  /*39a0*/  FFMA.FTZ R159, R159, R20, -R164 ;  /* 0x000000149f9f7223 */ /* 0x000fc600000108a4 */
[----:B------:R-:W2:Y:S01]  /*39b0*/  MUFU.EX2 R12, R12 ;  /* 0x0000000c000c7308 */ /* 0x000ea20000000800 */
[----:B-1----:R-:W-:-:S07]  /*39c0*/  FMNMX.FTZ R21, R31, R34, !PT ;  /* 0x000000221f157209 */ /* 0x002fce0007810000 */
[----:B------:R-:W-:Y:S01]  /*39d0*/  MUFU.EX2 R160, R160 ;  /* 0x000000a000a07308 */ /* 0x000fe20000000800 */
[C---:B------:R-:W-:Y:S01]  /*39e0*/  FSETP.NEU.FTZ.AND P1, PT, R21.reuse, -INF , PT ;  /* 0xff8000001500780b */ /* 0x040fe20003f3d000 */
[----:B------:R-:W-:-:S06]  /*39f0*/  FMUL.FTZ R211, R21, R20 ;  /* 0x0000001415d37220 */ /* 0x000fcc0000410000 */
[----:B------:R-:W1:Y:S01]  /*3a00*/  MUFU.EX2 R169, R169 ;  /* 0x000000a900a97308 */ /* 0x000e620000000800 */
[----:B------:R-:W-:Y:S02]  /*3a10*/  FSEL R211, R211, RZ, P1 ;  /* 0x000000ffd3d37208 */ /* 0x000fe40000800000 */
[----:B0-----:R-:W-:Y:S02]  /*3a20*/  LOP3.LUT P1, RZ, R74, 0x7f, RZ, 0xc0, !PT ;  /* 0x0000007f4aff7812 */ /* 0x001fe4000782c0ff */
        /* <DEDUP_REMOVED lines=10> */
[----:B------:R-:W-:Y:S01]  /*3ad0*/  FFMA.FTZ R192, R177, R20, -R164 ;  /* 0x00000014b1c07223 */ /* 0x000fe200000108a4 */
[----:B------:R-:W-:Y:S01]  /*3ae0*/  @!P1 VIADD R24, R0, 0x32440 ;  /* 0x0003244000189836 */ /* 0x000fe20000000000 */
[----:B-1----:R-:W-:Y:S01]  /*3af0*/  F2FP.F16.F32.PACK_AB R154, R169, R160 ;  /* 0x000000a0a99a723e */ /* 0x002fe200000000ff */
[-CC-:B------:R-:W-:Y:S01]  /*3b00*/  FFMA.FTZ R177, R210, R20.reuse, -R211.reuse ;  /* 0x00000014d2b17223 */ /* 0x180fe200000108d3 */
[-CC-:B------:R-:W-:Y:S01]  /*3b10*/  FFMA.FTZ R194, R194, R20.reuse, -R211.reuse ;  /* 0x00000014c2c27223 */ /* 0x180fe200000108d3 */
[----:B------:R-:W0:Y:S01]  /*3b20*/  MUFU.EX2 R158, R158 ;  /* 0x0000009e009e7308 */ /* 0x000e220000000800 */
        /* <DEDUP_REMOVED lines=10> */
[--C-:B------:R-:W-:Y:S01]  /*3bd0*/  FFMA.FTZ R225, R174, R20, -R211.reuse ;  /* 0x00000014aee17223 */ /* 0x100fe200000108d3 */
[----:B------:R-:W4:Y:S01]  /*3be0*/  MUFU.EX2 R171, R171 ;  /* 0x000000ab00ab7308 */ /* 0x000f220000000800 */
[----:B0-----:R-:W-:Y:S01]  /*3bf0*/  F2FP.F16.F32.PACK_AB R153, R175, R158 ;  /* 0x0000009eaf99723e */ /* 0x001fe200000000ff */
[-CC-:B---3--:R-:W-:Y:S01]  /*3c00*/  FFMA.FTZ R168, R217, R20.reuse, -R164.reuse ;  /* 0x00000014d9a87223 */ /* 0x188fe200000108a4 */
        /* <DEDUP_REMOVED lines=12> */
[--C-:B------:R-:W-:Y:S01]  /*3cd0*/  FFMA.FTZ R174, R176, R20, -R211.reuse ;  /* 0x00000014b0ae7223 */ /* 0x100fe200000108d3 */
[----:B------:R-:W0:Y:S01]  /*3ce0*/  MUFU.EX2 R213, R213 ;  /* 0x000000d500d57308 */ /* 0x000e220000000800 */
[----:B----4-:R-:W-:Y:S01]  /*3cf0*/  F2FP.F16.F32.PACK_AB R155, R171, R162 ;  /* 0x000000a2ab9b723e */ /* 0x010fe200000000ff */
[-CC-:B------:R-:W-:Y:S01]  /*3d00*/  FFMA.FTZ R227, R178, R20.reuse, -R211.reuse ;  /* 0x00000014b2e37223 */ /* 0x180fe200000108d3 */
[-CC-:B------:R-:W-:Y:S01]  /*3d10*/  FFMA.FTZ R176, R181, R20.reuse, -R164.reuse ;  /* 0x00000014b5b07223 */ /* 0x180fe200000108a4 */
[-CC-:B------:R-:W-:Y:S01]  /*3d20*/  FFMA.FTZ R181, R187, R20.reuse, -R164.reuse ;  /* 0x00000014bbb57223 */ /* 0x180fe200000108a4 */
[----:B--2---:R-:W-:Y:S01]  /*3d30*/  WARPGROUP.ARRIVE ;  /* 0x00000000000079c5 */ /* 0x004fe20000000000 */
[-CC-:B------:R-:W-:Y:S01]  /*3d40*/  FFMA.FTZ R178, R189, R20.reuse, -R164.reuse ;  /* 0x00000014bdb27223 */ /* 0x180fe200000108a4 */
[-C--:B------:R-:W-:Y:S01]  /*3d50*/  FFMA.FTZ R187, R191, R20.reuse, -R164 ;  /* 0x00000014bfbb7223 */ /* 0x080fe200000108a4 */
[----:B------:R-:W-:Y:S01]  /*3d60*/  MUFU.EX2 R168, R168 ;  /* 0x000000a800a87308 */ /* 0x000fe20000000800 */
[-CC-:B------:R-:W-:Y:S01]  /*3d70*/  FFMA.FTZ R164, R193, R20.reuse, -R211.reuse ;  /* 0x00000014c1a47223 */ /* 0x180fe200000108d3 */
[-CC-:B------:R-:W-:Y:S01]  /*3d80*/  FFMA.FTZ R189, R195, R20.reuse, -R211.reuse ;  /* 0x00000014c3bd7223 */ /* 0x180fe200000108d3 */
[----:B------:R-:W-:Y:S01]  /*3d90*/  HGMMA.64x256x16.F32 R24, R152, gdesc[UR4].tnspB, RZ, !UPT, gsb0 ;  /* 0x43e0000498187df0 */ /* 0x000fe2000c0008ff */
[----:B------:R-:W-:Y:S01]  /*3da0*/  UIADD3 UR6, UR4, 0x80, URZ ;  /* 0x0000008004067890 */ /* 0x000fe2000fffe03f */
[-CC-:B------:R-:W-:Y:S01]  /*3db0*/  FFMA.FTZ R191, R197, R20.reuse, -R211.reuse ;  /* 0x00000014c5bf7223 */ /* 0x180fe200000108d3 */
[----:B------:R-:W-:Y:S01]  /*3dc0*/  UMOV UR7, 0x40000040 ;  /* 0x4000004000077882 */ /* 0x000fe20000000000 */
[----:B------:R-:W-:Y:S01]  /*3dd0*/  FFMA.FTZ R212, R199, R20, -R211 ;  /* 0x00000014c7d47223 */ /* 0x000fe200000108d3 */
[----:B------:R-:W-:Y:S01]  /*3de0*/  MUFU.EX2 R215, R215 ;  /* 0x000000d700d77308 */ /* 0x000fe20000000800 */
[----:B------:R-:W-:Y:S01]  /*3df0*/  FADD.FTZ R167, R167, R12 ;  /* 0x0000000ca7a77221 */ /* 0x000fe20000010000 */
[----:B------:R-:W-:Y:S01]  /*3e00*/  FADD.FTZ R175, R158, R175 ;  /* 0x000000af9eaf7221 */ /* 0x000fe20000010000 */
[----:B------:R-:W-:-:S02]  /*3e10*/  @!P1 VIADD R0, R0, 0x32460 ;  /* 0x0003246000009836 */ /* 0x000fc40000000000 */
[----:B------:R-:W-:Y:S01]  /*3e20*/  FADD.FTZ R160, R160, R167 ;  /* 0x000000a7a0a07221 */ /* 0x000fe20000010000 */
[----:B------:R-:W-:Y:S02]  /*3e30*/  FADD.FTZ R162, R162, R175 ;  /* 0x000000afa2a27221 */ /* 0x000fe40000010000 */
[----:B------:R-:W-:Y:S01]  /*3e40*/  MUFU.EX2 R170, R170 ;  /* 0x000000aa00aa7308 */ /* 0x000fe20000000800 */
[----:B------:R-:W-:Y:S01]  /*3e50*/  FADD.FTZ R169, R169, R160 ;  /* 0x000000a0a9a97221 */ /* 0x000fe20000010000 */
[----:B------:R-:W-:Y:S01]  /*3e60*/  FADD.FTZ R171, R171, R162 ;  /* 0x000000a2abab7221 */ /* 0x000fe20000010000 */
[----:B------:R-:W-:-:S05]  /*3e70*/  @!P1 PRMT R0, RZ, 0x654, R0 ;  /* 0x00000654ff009816 */ /* 0x000fca0000000000 */
        /* <DEDUP_REMOVED lines=103> */
[----:B------:R-:W-:-:S04]  /*44f0*/  UIADD3 UR4, UR53, -UR54, URZ ;  /* 0x8000003635047290 */ /* 0x000fc8000fffe03f */
[----:B------:R-:W-:-:S04]  /*4500*/  ULEA UR4, UR61, UR4, 0x7 ;  /* 0x000000043d047291 */ /* 0x000fc8000f8e383f */
[----:B------:R-:W-:-:S04]  /*4510*/  UIMAD.WIDE UR4, UR4, 0x2aaaaaab, URZ ;  /* 0x2aaaaaab040478a5 */ /* 0x000fc8000f8e023f */
[----:B------:R-:W-:-:S04]  /*4520*/  USHF.R.U32.HI UR4, URZ, 0x1f, UR5 ;  /* 0x0000001f3f047899 */ /* 0x000fc80008011605 */
[----:B------:R-:W-:-:S06]  /*4530*/  ULEA.HI.SX32 UR4, UR5, UR4, 0x1c ;  /* 0x0000000405047291 */ /* 0x000fcc000f8fe23f */
[----:B------:R-:W-:Y:S01]  /*4540*/  VIMNMX R210, RZ, UR4, !PT ;  /* 0x00000004ffd27c48 */ /* 0x000fe2000ffe0100 */
        /* <DEDUP_REMOVED lines=8> */
[----:B------:R-:W-:-:S03]  /*45d0*/  FADD.FTZ R164, R189, R164 ;  /* 0x000000a4bda47221 */ /* 0x000fc60000010000 */
[----:B------:R-:W-:Y:S01]  /*45e0*/  WARPGROUP.ARRIVE ;  /* 0x00000000000079c5 */ /* 0x000fe20000000000 */
[----:B------:R-:W-:-:S04]  /*45f0*/  FADD.FTZ R191, R191, R164 ;  /* 0x000000a4bfbf7221 */ /* 0x000fc80000010000 */
[----:B------:R-:W-:Y:S01]  /*4600*/  FADD.FTZ R12, R212, R191 ;  /* 0x000000bfd40c7221 */ /* 0x000fe20000010000 */
[----:B------:R-:W-:Y:S01]  /*4610*/  HGMMA.64x256x16.F32 R24, R152, gdesc[UR4].tnspB, R24, gsb0 ;  /* 0x43e0000498187df0 */ /* 0x000fe20008000818 */
[----:B------:R-:W-:-:S06]  /*4620*/  UIADD3 UR7, UR52, -0x2, URZ ;  /* 0xfffffffe34077890 */ /* 0x000fcc000fffe03f */
[----:B------:R-:W-:Y:S01]  /*4630*/  ISETP.LE.AND P2, PT, R210, UR7, PT ;  /* 0x00000007d2007c0c */ /* 0x000fe2000bf43270 */
[----:B------:R-:W-:Y:S02]  /*4640*/  WARPGROUP.DEPBAR.LE gsb0, 0x0 ;  /* 0x00008000000079c5 */ /* 0x000fe40000010000 */
[----:B------:R0:W-:Y:S02]  /*4650*/  @!P1 SYNCS.ARRIVE.TRANS64.RED.A1T0 RZ, [R0+URZ], RZ ;  /* 0x000000ff00ff99a7 */ /* 0x0001e4000810043f */
[----:B0-----:R-:W-:-:S04]  /*4660*/  FADD.FTZ R0, R178, R181 ;  /* 0x000000b5b2007221 */ /* 0x001fc80000010000 */
[----:B------:R-:W-:-:S04]  /*4670*/  FADD.FTZ R0, R187, R0 ;  /* 0x00000000bb007221 */ /* 0x000fc80000010000 */
[----:B------:R-:W-:Y:S05]  /*4680*/  @!P2 BRA `(.L_x_4146) ;  /* 0x000000300008a947 */ /* 0x000fea0003800000 */
[----:B------:R-:W-:Y:S02]  /*4690*/  IMAD.MOV.U32 R211, RZ, RZ, R21 ;  /* 0x000000ffffd37224 */ /* 0x000fe400078e0015 */
[----:B------:R-:W-:-:S07]  /*46a0*/  IMAD.MOV.U32 R212, RZ, RZ, R13 ;  /* 0x000000ffffd47224 */ /* 0x000fce00078e000d */
.L_x_4155:
[----:B------:R-:W-:-:S04]  /*46b0*/  UIADD3 UR36, UR36, 0x1, URZ ;  /* 0x0000000124247890 */ /* 0x000fc8000fffe03f */
[----:B------:R-:W-:-:S04]  /*46c0*/  UISETP.NE.AND UP0, UPT, UR36, 0x2, UPT ;  /* 0x000000022400788c */ /* 0x000fc8000bf05270 */
[----:B------:R-:W-:Y:S02]  /*46d0*/  USEL UR4, URZ, 0x1, UP0 ;  /* 0x000000013f047887 */ /* 0x000fe40008000000 */
[----:B------:R-:W-:Y:S02]  /*46e0*/  USEL UR36, UR36, URZ, UP0 ;  /* 0x0000003f24247287 */ /* 0x000fe40008000000 */
[----:B------:R-:W-:Y:S01]  /*46f0*/  ULOP3.LUT UR37, UR37, UR4, URZ, 0x3c, !UPT ;  /* 0x0000000425257292 */ /* 0x000fe2000f8e3c3f */
[----:B0-----:R-:W-:Y:S11]  /*4700*/  @!P0 BRA `(.L_x_4147) ;  /* 0x0000000000048947 */ /* 0x001ff60003800000 */
[----:B------:R-:W-:Y:S01]  /*4710*/  BPT.TRAP 0x1 ;  /* 0x000000040000795c */ /* 0x000fe20000300000 */
.L_x_4147:
        /* <DEDUP_REMOVED lines=9> */
.L_x_4148:
[----:B-1----:R-:W-:Y:S05]  /*47b0*/  @P2 BRA `(.L_x_4149) ;  /* 0x0000000000082947 */ /* 0x002fea0003800000 */
[----:B------:R-:W1:Y:S02]  /*47c0*/  SYNCS.PHASECHK.TRANS64.TRYWAIT P2, [UR4+0x32430], R13 ;  /* 0x0324300dff0075a7 */ /* 0x000e640008040144 */
[----:B-1----:R-:W-:Y:S05]  /*47d0*/  @!P2 BRA `(.L_x_4150) ;  /* 0x000000dc0094a947 */ /* 0x002fea0003800000 */
.L_x_4149:
[----:B------:R-:W-:Y:S01]  /*47e0*/  R2UR UR52, R22 ;  /* 0x00000000163472ca */ /* 0x000fe200000e0000 */
[----:B------:R-:W-:Y:S01]  /*47f0*/  UIMAD UR5, UR36, 0x300, UR60 ;  /* 0x00000300240578a4 */ /* 0x000fe2000f8e023c */
[----:B------:R-:W-:Y:S01]  /*4800*/  R2UR UR53, R23 ;  /* 0x00000000173572ca */ /* 0x000fe200000e0000 */
[----:B------:R-:W-:Y:S01]  /*4810*/  WARPGROUP.ARRIVE ;  /* 0x00000000000079c5 */ /* 0x000fe20000000000 */
        /* <DEDUP_REMOVED lines=27> */
.L_x_4151:
[----:B------:R2:W3:Y:S01]  /*49d0*/  SYNCS.PHASECHK.TRANS64.TRYWAIT P2, [UR4+0x32450], R13 ;  /* 0x0324500dff0075a7 */ /* 0x0004e20008040144 */
[----:B------:R-:W-:Y:S05]  /*49e0*/  @!P0 BRA `(.L_x_4152) ;  /* 0x0000000000048947 */ /* 0x000fea0003800000 */
[----:B------:R-:W-:Y:S01]  /*49f0*/  BPT.TRAP 0x1 ;  /* 0x000000040000795c */ /* 0x000fe20000300000 */
.L_x_4152:
[----:B---3--:R-:W-:Y:S05]  /*4a00*/  @P2 BRA `(.L_x_4153) ;  /* 0x0000000000082947 */ /* 0x008fea0003800000 */
[----:B------:R-:W3:Y:S02]  /*4a10*/  SYNCS.PHASECHK.TRANS64.TRYWAIT P2, [UR4+0x32450], R13 ;  /* 0x0324500dff0075a7 */ /* 0x000ee40008040144 */
[----:B---3--:R-:W-:Y:S05]  /*4a20*/  @!P2 BRA `(.L_x_4154) ;  /* 0x000000dc0018a947 */ /* 0x008fea0003800000 */
.L_x_4153:
[----:B------:R-:W-:Y:S01]  /*4a30*/  R2UR UR52, R10 ;  /* 0x000000000a3472ca */ /* 0x000fe200000e0000 */
[----:B------:R-:W-:Y:S01]  /*4a40*/  UIMAD UR5, UR36, 0xc00, UR39 ;  /* 0x00000c00240578a4 */ /* 0x000fe2000f8e0227 */
[----:B------:R-:W-:Y:S01]  /*4a50*/  R2UR UR53, R11 ;  /* 0x000000000b3572ca */ /* 0x000fe200000e0000 */
[----:B------:R-:W-:Y:S01]  /*4a60*/  WARPGROUP.ARRIVE ;  /* 0x00000000000079c5 */ /* 0x000fe20000000000 */
[----:B------:R-:W-:Y:S01]  /*4a70*/  UMOV UR55, 0x40000040 ;  /* 0x4000004000377882 */ /* 0x000fe20000000000 */
[----:B------:R-:W-:Y:S01]  /*4a80*/  UIADD3 UR10, UR5, 0x302, URZ ;  /* 0x00000302050a7890 */ /* 0x000fe2000fffe03f */
[----:B------:R-:W-:Y:S01]  /*4a90*/  R2UR UR59, R204 ;  /* 0x00000000cc3b72ca */ /* 0x000fe200000e0000 */
[----:B------:R-:W-:Y:S01]  /*4aa0*/  UMOV UR11, 0x40000040 ;  /* 0x40000040000b7882 */ /* 0x000fe20000000000 */
[----:B------:R-:W-:Y:S01]  /*4ab0*/  UMOV UR54, UR5 ;  /* 0x0000000500367c82 */ /* 0x000fe20008000000 */
[----:B------:R-:W-:Y:S01]  /*4ac0*/  UIADD3 UR14, UR5, 0x304, URZ ;  /* 0x00000304050e7890 */ /* 0x000fe2000fffe03f */
[----:B------:R-:W-:Y:S01]  /*4ad0*/  R2UR UR58, R201 ;  /* 0x00000000c93a72ca */ /* 0x000fe200000e0000 */
[----:B------:R-:W-:Y:S01]  /*4ae0*/  UMOV UR15, 0x40000040 ;  /* 0x40000040000f7882 */ /* 0x000fe20000000000 */
[----:B------:R-:W-:Y:S01]  /*4af0*/  UIADD3 UR18, UR5, 0x306, URZ ;  /* 0x0000030605127890 */ /* 0x000fe2000fffe03f */
[----:B------:R-:W3:Y:S01]  /*4b00*/  S2R R234, SR_TID.X ;  /* 0x0000000000ea7919 */ /* 0x000ee20000002100 */
        /* <DEDUP_REMOVED lines=20> */
[----:B------:R-:W-:Y:S01]  /*4c50*/  ULDC UR6, c[0x0][0xad0] ;  /* 0x0002b40000067ab9 */ /* 0x000fe20000000800 */
[----:B---3--:R-:W-:Y:S01]  /*4c60*/  SHF.R.U32.HI R234, RZ, 0x7, R234 ;  /* 0x00000007ffea7819 */ /* 0x008fe200000116ea */
        /* <DEDUP_REMOVED lines=25> */
[----:B------:R-:W-:Y:S01]  /*4e00*/  UMOV UR55, 0x40000040 ;  /* 0x4000004000377882 */ /* 0x000fe20000000000 */
[----:B------:R-:W-:Y:S01]  /*4e10*/  UMOV UR52, UR56 ;  /* 0x0000003800347c82 */ /* 0x000fe20008000000 */
[----:B------:R-:W-:Y:S01]  /*4e20*/  UMOV UR53, UR57 ;  /* 0x0000003900357c82 */ /* 0x000fe20008000000 */
[----:B------:R-:W-:-:S04]  /*4e30*/  USHF.L.U32 UR5, UR61, 0x7, URZ ;  /* 0x000000073d057899 */ /* 0x000fc8000800063f */
[----:B------:R-:W-:-:S04]  /*4e40*/  UIMAD UR5, UR7, -0x60, UR5 ;  /* 0xffffffa0070578a4 */ /* 0x000fc8000f8e0205 */
[----:B------:R-:W-:-:S04]  /*4e50*/  UIADD3 UR5, UR5, 0x1, UR59 ;  /* 0x0000000105057890 */ /* 0x000fc8000fffe03b */
[----:B------:R-:W-:Y:S01]  /*4e60*/  UIADD3 UR5, UR5, -UR58, URZ ;  /* 0x8000003a05057290 */ /* 0x000fe2000fffe03f */
        /* <DEDUP_REMOVED lines=37> */
[----:B012---:R-:W-:Y:S01]  /*50c0*/  FMUL.FTZ R13, R154, UR6 ;  /* 0x000000069a0d7c20 */ /* 0x007fe20008410000 */
[----:B------:R-:W-:Y:S01]  /*50d0*/  FMUL.FTZ R153, R153, UR6 ;  /* 0x0000000699997c20 */ /* 0x000fe20008410000 */
[----:B------:R-:W-:Y:S01]  /*50e0*/  FMUL.FTZ R20, R155, UR6 ;  /* 0x000000069b147c20 */ /* 0x000fe20008410000 */
[----:B------:R-:W-:Y:S01]  /*50f0*/  FMUL.FTZ R154, R156, UR6 ;  /* 0x000000069c9a7c20 */ /* 0x000fe20008410000 */
[----:B------:R-:W-:Y:S01]  /*5100*/  FMUL.FTZ R152, R157, UR6 ;  /* 0x000000069d987c20 */ /* 0x000fe20008410000 */
[----:B------:R-:W-:Y:S01]  /*5110*/  FMUL.FTZ R155, R158, UR6 ;  /* 0x000000069e9b7c20 */ /* 0x000fe20008410000 */
[----:B------:R-:W-:Y:S01]  /*5120*/  FMUL.FTZ R213, R162, UR6 ;  /* 0x00000006a2d57c20 */ /* 0x000fe20008410000 */
[----:B------:R-:W-:Y:S01]  /*5130*/  FMUL.FTZ R158, R169, UR6 ;  /* 0x00000006a99e7c20 */ /* 0x000fe20008410000 */
[----:B------:R-:W-:Y:S01]  /*5140*/  IMAD.MOV.U32 R162, RZ, RZ, -0x2 ;  /* 0xfffffffeffa27424 */ /* 0x000fe200078e00ff */
[----:B------:R-:W0:Y:S01]  /*5150*/  MUFU.TANH R222, R222 ;  /* 0x000000de00de7308 */ /* 0x000e220000002400 */
[----:B------:R-:W-:Y:S01]  /*5160*/  FMUL.FTZ R217, R161, UR6 ;  /* 0x00000006a1d97c20 */ /* 0x000fe20008410000 */
[----:B------:R-:W-:Y:S01]  /*5170*/  FMUL.FTZ R214, R163, UR6 ;  /* 0x00000006a3d67c20 */ /* 0x000fe20008410000 */
[----:B------:R-:W-:Y:S01]  /*5180*/  FMUL.FTZ R216, R164, UR6 ;  /* 0x00000006a4d87c20 */ /* 0x000fe20008410000 */
[----:B------:R-:W-:Y:S01]  /*5190*/  FMUL.FTZ R215, R165, UR6 ;  /* 0x00000006a5d77c20 */ /* 0x000fe20008410000 */
[----:B------:R-:W-:Y:S01]  /*51a0*/  FMUL.FTZ R157, R168, UR6 ;  /* 0x00000006a89d7c20 */ /* 0x000fe20008410000 */
[----:B------:R-:W-:-:S02]  /*51b0*/  IMAD R163, R205, R162, UR5 ;  /* 0x00000005cda37e24 */ /* 0x000fc4000f8e02a2 */
        /* <DEDUP_REMOVED lines=8> */
[----:B------:R-:W-:Y:S01]  /*5240*/  IADD3 R166, R206, R163, RZ ;  /* 0x000000a3cea67210 */ /* 0x000fe20007ffe0ff */
        /* <DEDUP_REMOVED lines=10> */
[C---:B------:R-:W-:Y:S01]  /*52f0*/  ISETP.GT.AND P3, PT, R166.reuse, 0x10, PT ;  /* 0x00000010a600780c */ /* 0x040fe20003f64270 */
[----:B------:R-:W-:Y:S01]  /*5300*/  FMUL.FTZ R227, R171, UR6 ;  /* 0x00000006abe37c20 */ /* 0x000fe20008410000 */
[----:B------:R-:W-:Y:S01]  /*5310*/  ISETP.GT.AND P6, PT, R166, RZ, PT ;  /* 0x000000ffa600720c */ /* 0x000fe20003fc4270 */
[----:B------:R-:W-:Y:S01]  /*5320*/  FMUL.FTZ R169, R192, UR6 ;  /* 0x00000006c0a97c20 */ /* 0x000fe20008410000 */
[C---:B------:R-:W-:Y:S01]  /*5330*/  ISETP.GT.AND P5, PT, R166.reuse, 0x1, PT ;  /* 0x00000001a600780c */ /* 0x040fe20003fa4270 */
[----:B------:R-:W-:Y:S01]  /*5340*/  FMUL.FTZ R180, R193, UR6 ;  /* 0x00000006c1b47c20 */ /* 0x000fe20008410000 */
[----:B------:R-:W4:Y:S01]  /*5350*/  MUFU.TANH R152, R152 ;  /* 0x0000009800987308 */ /* 0x000f220000002400 */
[C---:B------:R-:W-:Y:S01]  /*5360*/  ISETP.GT.AND P2, PT, R166.reuse, 0x8, PT ;  /* 0x00000008a600780c */ /* 0x040fe20003f44270 */
[----:B------:R-:W-:Y:S01]  /*5370*/  FMUL.FTZ R229, R175, UR6 ;  /* 0x00000006afe57c20 */ /* 0x000fe20008410000 */
[----:B------:R-:W-:Y:S01]  /*5380*/  ISETP.GT.AND P4, PT, R166, 0x9, PT ;  /* 0x00000009a600780c */ /* 0x000fe20003f84270 */
[----:B------:R-:W-:Y:S01]  /*5390*/  FMUL.FTZ R181, R196, UR6 ;  /* 0x00000006c4b57c20 */ /* 0x000fe20008410000 */
[----:B0-----:R-:W-:Y:S01]  /*53a0*/  FSEL R222, R222, -INF , P3 ;  /* 0xff800000dede7808 */ /* 0x001fe20001800000 */
[----:B------:R-:W-:Y:S01]  /*53b0*/  FMUL.FTZ R175, R197, UR6 ;  /* 0x00000006c5af7c20 */ /* 0x000fe20008410000 */
[----:B------:R-:W-:Y:S01]  /*53c0*/  ISETP.GT.AND P3, PT, R166, 0x21, PT ;  /* 0x00000021a600780c */ /* 0x000fe20003f64270 */
[----:B------:R-:W0:Y:S01]  /*53d0*/  MUFU.TANH R158, R158 ;  /* 0x0000009e009e7308 */ /* 0x000e220000002400 */
[----:B-1----:R-:W-:Y:S01]  /*53e0*/  FSEL R21, R21, -INF , P6 ;  /* 0xff80000015157808 */ /* 0x002fe20003000000 */
[----:B------:R-:W-:Y:S01]  /*53f0*/  FMUL.FTZ R223, R179, UR6 ;  /* 0x00000006b3df7c20 */ /* 0x000fe20008410000 */
[----:B--2---:R-:W-:Y:S01]  /*5400*/  FSEL R153, R153, -INF , P5 ;  /* 0xff80000099997808 */ /* 0x004fe20002800000 */
[----:B------:R-:W-:Y:S01]  /*5410*/  FMUL.FTZ R226, R178, UR6 ;  /* 0x00000006b2e27c20 */ /* 0x000fe20008410000 */
[----:B---3--:R-:W-:Y:S01]  /*5420*/  FSEL R154, R154, -INF , P2 ;  /* 0xff8000009a9a7808 */ /* 0x008fe20001000000 */
[----:B------:R-:W-:Y:S01]  /*5430*/  FMUL.FTZ R224, R182, UR6 ;  /* 0x00000006b6e07c20 */ /* 0x000fe20008410000 */
[----:B------:R-:W-:Y:S01]  /*5440*/  ISETP.GT.AND P6, PT, R166, 0x11, PT ;  /* 0x00000011a600780c */ /* 0x000fe20003fc4270 */
[----:B------:R-:W1:Y:S01]  /*5450*/  MUFU.TANH R217, R217 ;  /* 0x000000d900d97308 */ /* 0x000e620000002400 */
[----:B----4-:R-:W-:Y:S01]  /*5460*/  FSEL R152, R152, -INF , P4 ;  /* 0xff80000098987808 */ /* 0x010fe20002000000 */
[----:B------:R-:W-:Y:S01]  /*5470*/  FMUL.FTZ R225, R183, UR6 ;  /* 0x00000006b7e17c20 */ /* 0x000fe20008410000 */
[----:B------:R-:W-:Y:S01]  /*5480*/  ISETP.GT.AND P5, PT, R166, 0x18, PT ;  /* 0x00000018a600780c */ /* 0x000fe20003fa4270 */
[----:B------:R-:W-:Y:S01]  /*5490*/  FMUL.FTZ R186, R186, UR6 ;  /* 0x00000006baba7c20 */ /* 0x000fe20008410000 */
[C---:B------:R-:W-:Y:S01]  /*54a0*/  ISETP.GT.AND P2, PT, R166.reuse, 0x19, PT ;  /* 0x00000019a600780c */ /* 0x040fe20003f44270 */
[----:B------:R-:W-:Y:S01]  /*54b0*/  FMUL.FTZ R187, R187, UR6 ;  /* 0x00000006bbbb7c20 */ /* 0x000fe20008410000 */
[----:B------:R-:W-:Y:S01]  /*54c0*/  ISETP.GT.AND P4, PT, R166, 0x20, PT ;  /* 0x00000020a600780c */ /* 0x000fe20003f84270 */
[----:B------:R-:W2:Y:S01]  /*54d0*/  MUFU.TANH R216, R216 ;  /* 0x000000d800d87308 */ /* 0x000ea20000002400 */
[----:B0-----:R-:W-:Y:S01]  /*54e0*/  FSEL R171, R158, -INF , P3 ;  /* 0xff8000009eab7808 */ /* 0x001fe20001800000 */
[----:B------:R-:W-:Y:S01]  /*54f0*/  FMUL.FTZ R190, R190, UR6 ;  /* 0x00000006bebe7c20 */ /* 0x000fe20008410000 */
[----:B------:R-:W-:Y:S01]  /*5500*/  ISETP.GT.AND P3, PT, R166, 0x38, PT ;  /* 0x00000038a600780c */ /* 0x000fe20003f64270 */
[----:B------:R-:W-:Y:S01]  /*5510*/  FMUL.FTZ R191, R191, UR6 ;  /* 0x00000006bfbf7c20 */ /* 0x000fe20008410000 */
[----:B------:R-:W-:Y:S01]  /*5520*/  FMUL.FTZ R195, R195, UR6 ;  /* 0x00000006c3c37c20 */ /* 0x000fe20008410000 */
[----:B------:R-:W-:-:S02]  /*5530*/  VIADD R189, R234, 0x8 ;  /* 0x00000008eabd7836 */ /* 0x000fc40000000000 */
[----:B------:R-:W0:Y:S01]  /*5540*/  MUFU.TANH R215, R215 ;  /* 0x000000d700d77308 */ /* 0x000e220000002400 */
[----:B-1----:R-:W-:Y:S02]  /*5550*/  FSEL R217, R217, -INF , P6 ;  /* 0xff800000d9d97808 */ /* 0x002fe40003000000 */
[----:B------:R-:W-:-:S05]  /*5560*/  ISETP.GT.AND P6, PT, R166, 0x28, PT ;  /* 0x00000028a600780c */ /* 0x000fca0003fc4270 */
[----:B------:R-:W1:Y:S01]  /*5570*/  MUFU.TANH R157, R157 ;  /* 0x0000009d009d7308 */ /* 0x000e620000002400 */
[----:B--2---:R-:W-:Y:S02]  /*5580*/  FSEL R216, R216, -INF , P5 ;  /* 0xff800000d8d87808 */ /* 0x004fe40002800000 */
[----:B------:R-:W-:-:S05]  /*5590*/  ISETP.GT.AND P5, PT, R166, 0x29, PT ;  /* 0x00000029a600780c */ /* 0x000fca0003fa4270 */
[----:B------:R-:W2:Y:S01]  /*55a0*/  MUFU.TANH R162, R162 ;  /* 0x000000a200a27308 */ /* 0x000ea20000002400 */
[----:B0-----:R-:W-:Y:S02]  /*55b0*/  FSEL R215, R215, -INF , P2 ;  /* 0xff800000d7d77808 */ /* 0x001fe40001000000 */
[----:B------:R-:W-:-:S05]  /*55c0*/  ISETP.GT.AND P2, PT, R166, 0x30, PT ;  /* 0x00000030a600780c */ /* 0x000fca0003f44270 */
        /* <DEDUP_REMOVED lines=27> */
[----:B0-----:R-:W-:Y:S01]  /*5780*/  FSEL R158, R167, -INF , P5 ;  /* 0xff800000a79e7808 */ /* 0x001fe20002800000 */
[----:B------:R-:W-:Y:S01]  /*5790*/  FMUL.FTZ R167, R199, UR6 ;  /* 0x00000006c7a77c20 */ /* 0x000fe20008410000 */
[----:B------:R-:W-:Y:S02]  /*57a0*/  ISETP.GT.AND P5, PT, R166, 0x51, PT ;  /* 0x00000051a600780c */ /* 0x000fe40003fa4270 */
[----:B------:R-:W-:-:S03]  /*57b0*/  FMNMX.FTZ R177, R152, R177, !PT ;  /* 0x000000b198b17209 */ /* 0x000fc60007810000 */
[----:B------:R-:W0:Y:S01]  /*57c0*/  MUFU.TANH R169, R169 ;  /* 0x000000a900a97308 */ /* 0x000e220000002400 */
[----:B-1----:R-:W-:Y:S01]  /*57d0*/  FSEL R157, R170, -INF , P2 ;  /* 0xff800000aa9d7808 */ /* 0x002fe20001000000 */
[----:B------:R-:W-:Y:S01]  /*57e0*/  FMUL.FTZ R170, R198, UR6 ;  /* 0x00000006c6aa7c20 */ /* 0x000fe20008410000 */
[----:B------:R-:W-:Y:S02]  /*57f0*/  ISETP.GT.AND P2, PT, R166, 0x58, PT ;  /* 0x00000058a600780c */ /* 0x000fe40003f44270 */
[----:B------:R-:W-:-:S03]  /*5800*/  FMNMX.FTZ R178, R222, R177, !PT ;  /* 0x000000b1deb27209 */ /* 0x000fc60007810000 */
[----:B------:R-:W1:Y:S01]  /*5810*/  MUFU.TANH R13, R13 ;  /* 0x0000000d000d7308 */ /* 0x000e620000002400 */
[----:B--2---:R-:W-:Y:S01]  /*5820*/  FSEL R159, R174, -INF , P4 ;  /* 0xff800000ae9f7808 */ /* 0x004fe20002000000 */
[----:B------:R-:W-:Y:S01]  /*5830*/  FMUL.FTZ R174, R194, UR6 ;  /* 0x00000006c2ae7c20 */ /* 0x000fe20008410000 */
[C---:B------:R-:W-:Y:S01]  /*5840*/  ISETP.GT.AND P4, PT, R166.reuse, 0x59, PT ;  /* 0x00000059a600780c */ /* 0x040fe20003f84270 */
[----:B------:R-:W-:-:S04]  /*5850*/  VIADD R166, R166, 0x8 ;  /* 0x00000008a6a67836 */ /* 0x000fc80000000000 */
[----:B------:R-:W2:Y:S01]  /*5860*/  MUFU.TANH R20, R20 ;  /* 0x0000001400147308 */ /* 0x000ea20000002400 */
[C---:B------:R-:W-:Y:S02]  /*5870*/  ISETP.GT.AND P3, PT, R166.reuse, RZ, PT ;  /* 0x000000ffa600720c */ /* 0x040fe40003f64270 */
[----:B0-----:R-:W-:Y:S02]  /*5880*/  FSEL R179, R169, -INF , P6 ;  /* 0xff800000a9b37808 */ /* 0x001fe40003000000 */
[----:B------:R-:W-:-:S03]  /*5890*/  ISETP.GT.AND P6, PT, R166, 0x1, PT ;  /* 0x00000001a600780c */ /* 0x000fc60003fc4270 */
[----:B------:R-:W0:Y:S01]  /*58a0*/  MUFU.TANH R180, R180 ;  /* 0x000000b400b47308 */ /* 0x000e220000002400 */
[----:B-1----:R-:W-:Y:S02]  /*58b0*/  FSEL R168, R13, -INF , P3 ;  /* 0xff8000000da87808 */ /* 0x002fe40001800000 */
[----:B------:R-:W-:Y:S02]  /*58c0*/  FMNMX.FTZ R13, R217, R178, !PT ;  /* 0x000000b2d90d7209 */ /* 0x000fe40007810000 */
[----:B------:R-:W-:Y:S02]  /*58d0*/  ISETP.GT.AND P3, PT, R166, 0x10, PT ;  /* 0x00000010a600780c */ /* 0x000fe40003f64270 */
[----:B------:R-:W-:Y:S01]  /*58e0*/  FMNMX.FTZ R178, R216, R13, !PT ;  /* 0x0000000dd8b27209 */ /* 0x000fe20007810000 */
[----:B------:R-:W1:Y:S01]  /*58f0*/  MUFU.TANH R181, R181 ;  /* 0x000000b500b57308 */ /* 0x000e620000002400 */
[----:B--2---:R-:W-:Y:S02]  /*5900*/  FSEL R169, R20, -INF , P6 ;  /* 0xff80000014a97808 */ /* 0x004fe40003000000 */
[----:B------:R-:W-:-:S02]  /*5910*/  FMNMX.FTZ R20, R168, R211, !PT ;  /* 0x000000d3a8147209 */ /* 0x000fc40007810000 */
[----:B------:R-:W-:Y:S02]  /*5920*/  FMNMX.FTZ R178, R215, R178, !PT ;  /* 0x000000b2d7b27209 */ /* 0x000fe40007810000 */
[----:B------:R-:W-:Y:S01]  /*5930*/  FMNMX.FTZ R20, R169, R20, !PT ;  /* 0x00000014a9147209 */ /* 0x000fe20007810000 */
[----:B------:R-:W2:Y:S01]  /*5940*/  MUFU.TANH R155, R155 ;  /* 0x0000009b009b7308 */ /* 0x000ea20000002400 */
[----:B0-----:R-:W-:Y:S02]  /*5950*/  FSEL R180, R180, -INF , P5 ;  /* 0xff800000b4b47808 */ /* 0x001fe40002800000 */
[C---:B------:R-:W-:Y:S02]  /*5960*/  ISETP.GT.AND P5, PT, R166.reuse, 0x8, PT ;  /* 0x00000008a600780c */ /* 0x040fe40003fa4270 */
[----:B------:R-:W-:Y:S02]  /*5970*/  ISETP.GT.AND P6, PT, R166, 0x11, PT ;  /* 0x00000011a600780c */ /* 0x000fe40003fc4270 */
[----:B------:R-:W-:Y:S01]  /*5980*/  FMNMX.FTZ R178, R173, R178, !PT ;  /* 0x000000b2adb27209 */ /* 0x000fe20007810000 */
[----:B------:R-:W0:Y:S01]  /*5990*/  MUFU.TANH R156, R156 ;  /* 0x0000009c009c7308 */ /* 0x000e220000002400 */
[----:B-1----:R-:W-:-:S02]  /*59a0*/  FSEL R181, R181, -INF , P2 ;  /* 0xff800000b5b57808 */ /* 0x002fc40001000000 */
[----:B------:R-:W-:-:S05]  /*59b0*/  ISETP.GT.AND P2, PT, R166, 0x9, PT ;  /* 0x00000009a600780c */ /* 0x000fca0003f44270 */
        /* <DEDUP_REMOVED lines=18> */
[----:B------:R-:W-:Y:S02]  /*5ae0*/  FMNMX.FTZ R165, R171, R178, !PT ;  /* 0x000000b2aba57209 */ /* 0x000fe40007810000 */
[----:B------:R-:W-:Y:S02]  /*5af0*/  FMNMX.FTZ R13, R194, R13, !PT ;  /* 0x0000000dc20d7209 */ /* 0x000fe40007810000 */
[----:B------:R-:W-:Y:S01]  /*5b00*/  FMNMX.FTZ R165, R172, R165, !PT ;  /* 0x000000a5aca57209 */ /* 0x000fe20007810000 */
[----:B------:R-:W0:Y:S01]  /*5b10*/  MUFU.TANH R227, R227 ;  /* 0x000000e300e37308 */ /* 0x000e220000002400 */
[----:B-1----:R-:W-:Y:S02]  /*5b20*/  FSEL R196, R164, -INF , P2 ;  /* 0xff800000a4c47808 */ /* 0x002fe40001000000 */
[----:B------:R-:W-:-:S02]  /*5b30*/  FMNMX.FTZ R20, R176, R165, !PT ;  /* 0x000000a5b0147209 */ /* 0x000fc40007810000 */
[----:B------:R-:W-:Y:S02]  /*5b40*/  FMNMX.FTZ R13, R196, R13, !PT ;  /* 0x0000000dc40d7209 */ /* 0x000fe40007810000 */
[----:B------:R-:W-:Y:S01]  /*5b50*/  FMNMX.FTZ R165, R161, R20, !PT ;  /* 0x00000014a1a57209 */ /* 0x000fe20007810000 */
[----:B------:R-:W1:Y:S01]  /*5b60*/  MUFU.TANH R228, R228 ;  /* 0x000000e400e47308 */ /* 0x000e620000002400 */
[----:B--2---:R-:W-:Y:S02]  /*5b70*/  FSEL R230, R230, -INF , P3 ;  /* 0xff800000e6e67808 */ /* 0x004fe40001800000 */
[----:B------:R-:W-:Y:S02]  /*5b80*/  ISETP.GT.AND P5, PT, R166, 0x28, PT ;  /* 0x00000028a600780c */ /* 0x000fe40003fa4270 */
[----:B------:R-:W-:Y:S02]  /*5b90*/  FMNMX.FTZ R20, R230, R13, !PT ;  /* 0x0000000de6147209 */ /* 0x000fe40007810000 */
[----:B------:R-:W-:Y:S01]  /*5ba0*/  ISETP.GT.AND P2, PT, R166, 0x29, PT ;  /* 0x00000029a600780c */ /* 0x000fe20003f44270 */
[----:B------:R-:W2:Y:S01]  /*5bb0*/  MUFU.TANH R229, R229 ;  /* 0x000000e500e57308 */ /* 0x000ea20000002400 */
[----:B0-----:R-:W-:-:S02]  /*5bc0*/  FSEL R227, R227, -INF , P6 ;  /* 0xff800000e3e37808 */ /* 0x001fc40003000000 */
[----:B------:R-:W-:Y:S02]  /*5bd0*/  FMNMX.FTZ R165, R160, R165, !PT ;  /* 0x000000a5a0a57209 */ /* 0x000fe40007810000 */
[----:B------:R-:W-:Y:S02]  /*5be0*/  FMNMX.FTZ R13, R227, R20, !PT ;  /* 0x00000014e30d7209 */ /* 0x000fe40007810000 */
[----:B------:R-:W-:Y:S01]  /*5bf0*/  ISETP.GT.AND P3, PT, R166, 0x30, PT ;  /* 0x00000030a600780c */ /* 0x000fe20003f64270 */
[----:B------:R-:W0:Y:S01]  /*5c00*/  MUFU.TANH R226, R226 ;  /* 0x000000e200e27308 */ /* 0x000e220000002400 */
[----:B-1----:R-:W-:Y:S02]  /*5c10*/  FSEL R228, R228, -INF , P5 ;  /* 0xff800000e4e47808 */ /* 0x002fe40002800000 */
[----:B------:R-:W-:Y:S02]  /*5c20*/  FMNMX.FTZ R164, R162, R165, !PT ;  /* 0x000000a5a2a47209 */ /* 0x000fe40007810000 */
[----:B------:R-:W-:-:S02]  /*5c30*/  FMNMX.FTZ R20, R228, R13, !PT ;  /* 0x0000000de4147209 */ /* 0x000fc40007810000 */
[C---:B------:R-:W-:Y:S01]  /*5c40*/  ISETP.GT.AND P6, PT, R166.reuse, 0x31, PT ;  /* 0x00000031a600780c */ /* 0x040fe20003fc4270 */
[----:B------:R-:W1:Y:S01]  /*5c50*/  MUFU.TANH R223, R223 ;  /* 0x000000df00df7308 */ /* 0x000e620000002400 */
[----:B--2---:R-:W-:Y:S02]  /*5c60*/  FSEL R229, R229, -INF , P2 ;  /* 0xff800000e5e57808 */ /* 0x004fe40001000000 */
[----:B------:R-:W-:Y:S02]  /*5c70*/  FMNMX.FTZ R165, R163, R164, !PT ;  /* 0x000000a4a3a57209 */ /* 0x000fe40007810000 */
        /* <DEDUP_REMOVED lines=11> */
[----:B------:R-:W-:Y:S01]  /*5d30*/  ISETP.GT.AND P3, PT, R166, 0x40, PT ;  /* 0x00000040a600780c */ /* 0x000fe20003f64270 */
        /* <DEDUP_REMOVED lines=23> */
[----:B------:R-:W-:-:S03]  /*5eb0*/  FMNMX.FTZ R13, R213, R20, !PT ;  /* 0x00000014d50d7209 */ /* 0x000fc60007810000 */
[----:B------:R-:W0:Y:S01]  /*5ec0*/  MUFU.TANH R174, R174 ;  /* 0x000000ae00ae7308 */ /* 0x000e220000002400 */
[----:B-1----:R-:W-:Y:S02]  /*5ed0*/  FSEL R214, R191, -INF , P2 ;  /* 0xff800000bfd67808 */ /* 0x002fe40001000000 */
[----:B------:R-:W-:Y:S02]  /*5ee0*/  ISETP.GT.AND P2, PT, R166, 0x51, PT ;  /* 0x00000051a600780c */ /* 0x000fe40003f44270 */
[----:B------:R-:W-:-:S03]  /*5ef0*/  FMNMX.FTZ R20, R214, R13, !PT ;  /* 0x0000000dd6147209 */ /* 0x000fc60007810000 */
[----:B------:R-:W1:Y:S01]  /*5f00*/  MUFU.TANH R184, R195 ;  /* 0x000000c300b87308 */ /* 0x000e620000002400 */
[----:B--2---:R-:W-:Y:S01]  /*5f10*/  FSEL R182, R175, -INF , P4 ;  /* 0xff800000afb67808 */ /* 0x004fe20002000000 */
[----:B------:R-:W-:Y:S01]  /*5f20*/  IMAD.U32 R175, RZ, RZ, UR4 ;  /* 0x00000004ffaf7e24 */ /* 0x000fe2000f8e00ff */
[----:B------:R-:W-:Y:S02]  /*5f30*/  UIMAD UR4, UR36, 0xc00, UR38 ;  /* 0x00000c00240478a4 */ /* 0x000fe4000f8e0226 */
[----:B------:R-:W-:-:S03]  /*5f40*/  FMNMX.FTZ R165, R182, R165, !PT ;  /* 0x000000a5b6a57209 */ /* 0x000fc60007810000 */
[----:B------:R-:W2:Y:S01]  /*5f50*/  MUFU.TANH R170, R170 ;  /* 0x000000aa00aa7308 */ /* 0x000ea20000002400 */
[----:B0-----:R-:W-:Y:S01]  /*5f60*/  FSEL R183, R174, -INF , P3 ;  /* 0xff800000aeb77808 */ /* 0x001fe20001800000 */
[----:B------:R-:W-:Y:S01]  /*5f70*/  UMOV UR10, UR4 ;  /* 0x00000004000a7c82 */ /* 0x000fe20008000000 */
[----:B------:R-:W-:Y:S01]  /*5f80*/  ISETP.GT.AND P3, PT, R166, 0x58, PT ;  /* 0x00000058a600780c */ /* 0x000fe20003f64270 */
[----:B------:R-:W0:Y:S01]  /*5f90*/  SHFL.BFLY PT, R174, R165, 0x2, 0x1f ;  /* 0x0c401f00a5ae7f89 */ /* 0x000e2200000e0000 */
[----:B------:R-:W-:-:S03]  /*5fa0*/  FMNMX.FTZ R13, R183, R20, !PT ;  /* 0x00000014b70d7209 */ /* 0x000fc60007810000 */
[----:B------:R-:W3:Y:S01]  /*5fb0*/  MUFU.TANH R167, R167 ;  /* 0x000000a700a77308 */ /* 0x000ee20000002400 */
[----:B-1----:R-:W-:Y:S02]  /*5fc0*/  FSEL R184, R184, -INF , P2 ;  /* 0xff800000b8b87808 */ /* 0x002fe40001000000 */
[----:B------:R-:W-:Y:S02]  /*5fd0*/  ISETP.GT.AND P2, PT, R166, 0x59, PT ;  /* 0x00000059a600780c */ /* 0x000fe40003f44270 */
[----:B------:R-:W-:Y:S02]  /*5fe0*/  FMNMX.FTZ R20, R184, R13, !PT ;  /* 0x0000000db8147209 */ /* 0x000fe40007810000 */
[----:B--2---:R-:W-:-:S04]  /*5ff0*/  FSEL R185, R170, -INF , P3 ;  /* 0xff800000aab97808 */ /* 0x004fc80001800000 */
[----:B------:R-:W-:Y:S02]  /*6000*/  FMNMX.FTZ R13, R185, R20, !PT ;  /* 0x00000014b90d7209 */ /* 0x000fe40007810000 */
[----:B------:R-:W1:Y:S01]  /*6010*/  LDC R20, c[0x0][0xa80] ;  /* 0x0002a000ff147b82 */ /* 0x000e620000000800 */
[----:B---3--:R-:W-:Y:S02]  /*6020*/  FSEL R186, R167, -INF , P2 ;  /* 0xff800000a7ba7808 */ /* 0x008fe40001000000 */
[----:B0-----:R-:W-:Y:S02]  /*6030*/  FMNMX.FTZ R174, R165, R174, !PT ;  /* 0x000000aea5ae7209 */ /* 0x001fe40007810000 */
[----:B------:R-:W-:-:S03]  /*6040*/  FMNMX.FTZ R164, R186, R13, !PT ;  /* 0x0000000dbaa47209 */ /* 0x000fc60007810000 */
[----:B------:R-:W0:Y:S04]  /*6050*/  SHFL.BFLY PT, R13, R174, 0x1, 0x1f ;  /* 0x0c201f00ae0d7f89 */ /* 0x000e2800000e0000 */
[----:B------:R-:W2:Y:S01]  /*6060*/  SHFL.BFLY PT, R167, R164, 0x2, 0x1f ;  /* 0x0c401f00a4a77f89 */ /* 0x000ea200000e0000 */
[----:B0-----:R-:W-:Y:S02]  /*6070*/  FMNMX.FTZ R13, R174, R13, !PT ;  /* 0x0000000dae0d7209 */ /* 0x001fe40007810000 */
[----:B--2---:R-:W-:-:S03]  /*6080*/  FMNMX.FTZ R167, R164, R167, !PT ;  /* 0x000000a7a4a77209 */ /* 0x004fc60007810000 */
[C---:B-1----:R-:W-:Y:S01]  /*6090*/  FMUL.FTZ R187, R13.reuse, R20 ;  /* 0x000000140dbb7220 */ /* 0x042fe20000410000 */
[----:B------:R-:W-:Y:S01]  /*60a0*/  FSETP.NEU.FTZ.AND P2, PT, R13, -INF , PT ;  /* 0xff8000000d00780b */ /* 0x000fe20003f5d000 */
[----:B------:R-:W0:Y:S03]  /*60b0*/  SHFL.BFLY PT, R166, R167, 0x1, 0x1f ;  /* 0x0c201f00a7a67f89 */ /* 0x000e2600000e0000 */
[----:B------:R-:W-:-:S05]  /*60c0*/  FSEL R187, R187, RZ, P2 ;  /* 0x000000ffbbbb7208 */ /* 0x000fca0001000000 */
[-CC-:B------:R-:W-:Y:S01]  /*60d0*/  FFMA.FTZ R170, R21, R20.reuse, -R187.reuse ;  /* 0x0000001415aa7223 */ /* 0x180fe200000108bb */
[-CC-:B------:R-:W-:Y:S01]  /*60e0*/  FFMA.FTZ R165, R153, R20.reuse, -R187.reuse ;  /* 0x0000001499a57223 */ /* 0x180fe200000108bb */
[----:B------:R-:W-:Y:S01]  /*60f0*/  FSEL R153, R13, RZ, P2 ;  /* 0x000000ff0d997208 */ /* 0x000fe20001000000 */
[-CC-:B------:R-:W-:Y:S01]  /*6100*/  FFMA.FTZ R190, R217, R20.reuse, -R187.reuse ;  /* 0x00000014d9be7223 */ /* 0x180fe200000108bb */
[----:B------:R1:W-:Y:S01]  /*6110*/  MUFU.EX2 R164, R170 ;  /* 0x000000aa00a47308 */ /* 0x0003e20000000800 */
[-CC-:B------:R-:W-:Y:S01]  /*6120*/  FFMA.FTZ R191, R216, R20.reuse, -R187.reuse ;  /* 0x00000014d8bf7223 */ /* 0x180fe200000108bb */
[-CC-:B------:R-:W-:Y:S01]  /*6130*/  FFMA.FTZ R195, R215, R20.reuse, -R187.reuse ;  /* 0x00000014d7c37223 */ /* 0x180fe200000108bb */
[----:B------:R-:W-:Y:S01]  /*6140*/  FADD.FTZ R153, -R153, R212 ;  /* 0x000000d499997221 */ /* 0x000fe20000010100 */
[-CC-:B------:R-:W-:Y:S01]  /*6150*/  FFMA.FTZ R173, R173, R20.reuse, -R187.reuse ;  /* 0x00000014adad7223 */ /* 0x180fe200000108bb */
[-CC-:B------:R-:W-:Y:S01]  /*6160*/  FFMA.FTZ R171, R171, R20.reuse, -R187.reuse ;  /* 0x00000014abab7223 */ /* 0x180fe200000108bb */
[-CC-:B------:R-:W-:Y:S01]  /*6170*/  FFMA.FTZ R172, R172, R20.reuse, -R187.reuse ;  /* 0x00000014acac7223 */ /* 0x180fe200000108bb */
[-C--:B------:R-:W-:Y:S01]  /*6180*/  FMUL.FTZ R177, R153, R20.reuse ;  /* 0x0000001499b17220 */ /* 0x080fe20000410000 */
        /* <DEDUP_REMOVED lines=8> */
[-CC-:B------:R-:W-:Y:S01]  /*6210*/  FFMA.FTZ R166, R154, R20.reuse, -R187.reuse ;  /* 0x000000149aa67223 */ /* 0x180fe200000108bb */
[----:B------:R-:W0:Y:S01]  /*6220*/  MUFU.EX2 R177, R177 ;  /* 0x000000b100b17308 */ /* 0x000e220000000800 */
[C---:B------:R-:W-:Y:S01]  /*6230*/  FSETP.NEU.FTZ.AND P3, PT, R21.reuse, -INF , PT ;  /* 0xff8000001500780b */ /* 0x040fe20003f7d000 */
[-C--:B------:R-:W-:Y:S01]  /*6240*/  FMUL.FTZ R188, R21, R20.reuse ;  /* 0x0000001415bc7220 */ /* 0x080fe20000410000 */
[-CC-:B------:R-:W-:Y:S01]  /*6250*/  FFMA.FTZ R158, R158, R20.reuse, -R187.reuse ;  /* 0x000000149e9e7223 */ /* 0x180fe200000108bb */
[-CC-:B------:R-:W-:Y:S01]  /*6260*/  FFMA.FTZ R157, R157, R20.reuse, -R187.reuse ;  /* 0x000000149d9d7223 */ /* 0x180fe200000108bb */
[----:B------:R-:W-:Y:S01]  /*6270*/  FSEL R152, R21, RZ, P3 ;  /* 0x000000ff15987208 */ /* 0x000fe20001800000 */
[-CC-:B------:R-:W-:Y:S01]  /*6280*/  FFMA.FTZ R159, R159, R20.reuse, -R187.reuse ;  /* 0x000000149f9f7223 */ /* 0x180fe200000108bb */
[----:B------:R-:W-:Y:S01]  /*6290*/  FSEL R188, R188, RZ, P3 ;  /* 0x000000ffbcbc7208 */ /* 0x000fe20001800000 */
[----:B------:R-:W-:Y:S01]  /*62a0*/  MUFU.EX2 R166, R166 ;  /* 0x000000a600a67308 */ /* 0x000fe20000000800 */
[-CC-:B------:R-:W-:Y:S01]  /*62b0*/  FFMA.FTZ R179, R179, R20.reuse, -R187.reuse ;  /* 0x00000014b3b37223 */ /* 0x180fe200000108bb */
[-CC-:B------:R-:W-:Y:S01]  /*62c0*/  FFMA.FTZ R180, R180, R20.reuse, -R187.reuse ;  /* 0x00000014b4b47223 */ /* 0x180fe200000108bb */
[-C--:B------:R-:W-:Y:S01]  /*62d0*/  FFMA.FTZ R181, R181, R20.reuse, -R187 ;  /* 0x00000014b5b57223 */ /* 0x080fe200000108bb */
[----:B-1----:R-:W-:Y:S01]  /*62e0*/  FFMA.FTZ R170, R155, R20, -R188 ;  /* 0x000000149baa7223 */ /* 0x002fe200000108bc */
[----:B------:R-:W-:Y:S01]  /*62f0*/  FADD.FTZ R155, -R152, R211 ;  /* 0x000000d3989b7221 */ /* 0x000fe20000010100 */
[----:B------:R-:W-:-:S02]  /*6300*/  @!P1 VIADD R152, R175, 0x32440 ;  /* 0x00032440af989836 */ /* 0x000fc40000000000 */
[-CC-:B------:R-:W-:Y:S01]  /*6310*/  FFMA.FTZ R174, R156, R20.reuse, -R188.reuse ;  /* 0x000000149cae7223 */ /* 0x180fe200000108bc */
[----:B------:R-:W-:Y:S01]  /*6320*/  IADD3 R156, -R234, 0xb, RZ ;  /* 0x0000000bea9c7810 */ /* 0x000fe20007ffe1ff */
[-C--:B------:R-:W-:Y:S01]  /*6330*/  FMUL.FTZ R178, R155, R20.reuse ;  /* 0x000000149bb27220 */ /* 0x080fe20000410000 */
[-C--:B------:R-:W-:Y:S01]  /*6340*/  FFMA.FTZ R168, R168, R20.reuse, -R188 ;  /* 0x00000014a8a87223 */ /* 0x080fe200000108bc */
[----:B------:R-:W-:Y:S01]  /*6350*/  @!P1 PRMT R152, RZ, 0x654, R152 ;  /* 0x00000654ff989816 */ /* 0x000fe20000000098 */
[--C-:B------:R-:W-:Y:S01]  /*6360*/  FFMA.FTZ R169, R169, R20, -R188.reuse ;  /* 0x00000014a9a97223 */ /* 0x100fe200000108bc */
[----:B------:R1:W-:Y:S06]  /*6370*/  BAR.ARV R156, 0x100 ;  /* 0x0004009c0000751d */ /* 0x0003ec0000002000 */
[----:B------:R2:W-:Y:S01]  /*6380*/  @!P1 SYNCS.ARRIVE.TRANS64.RED.A1T0 RZ, [R152+URZ], RZ ;  /* 0x000000ff98ff99a7 */ /* 0x0005e2000810043f */
[----:B------:R-:W3:Y:S01]  /*6390*/  MUFU.EX2 R178, R178 ;  /* 0x000000b200b27308 */ /* 0x000ee20000000800 */
[----:B------:R4:W-:Y:S01]  /*63a0*/  BAR.SYNC.DEFER_BLOCKING R189, 0x100 ;  /* 0x000400bd0000751d */ /* 0x0009e20000010000 */
[-C--:B0-----:R-:W-:Y:S01]  /*63b0*/  FMUL.FTZ R24, R24, R177.reuse ;  /* 0x000000b118187220 */ /* 0x081fe20000410000 */
        /* <DEDUP_REMOVED lines=133> */
[--C-:B----4-:R-:W-:Y:S01]  /*6c10*/  FFMA.FTZ R189, R222, R20, -R187.reuse ;  /* 0x00000014debd7223 */ /* 0x110fe200000108bb */
[----:B0-----:R-:W-:Y:S01]  /*6c20*/  F2FP.F16.F32.PACK_AB R154, R167, R166 ;  /* 0x000000a6a79a723e */ /* 0x001fe200000000ff */
[--C-:B------:R-:W-:Y:S01]  /*6c30*/  FFMA.FTZ R192, R192, R20, -R188.reuse ;  /* 0x00000014c0c07223 */ /* 0x100fe200000108bc */
[----:B-----5:R-:W-:Y:S01]  /*6c40*/  F2FP.F16.F32.PACK_AB R153, R169, R168 ;  /* 0x000000a8a999723e */ /* 0x020fe200000000ff */
[--C-:B------:R-:W-:Y:S01]  /*6c50*/  FFMA.FTZ R193, R193, R20, -R188.reuse ;  /* 0x00000014c1c17223 */ /* 0x100fe200000108bc */
[----:B-1----:R-:W-:Y:S01]  /*6c60*/  F2FP.F16.F32.PACK_AB R155, R174, R170 ;  /* 0x000000aaae9b723e */ /* 0x002fe200000000ff */
[-CC-:B------:R-:W-:Y:S01]  /*6c70*/  FFMA.FTZ R194, R194, R20.reuse, -R188.reuse ;  /* 0x00000014c2c27223 */ /* 0x180fe200000108bc */
[-CC-:B------:R-:W-:Y:S01]  /*6c80*/  FFMA.FTZ R196, R196, R20.reuse, -R188.reuse ;  /* 0x00000014c4c47223 */ /* 0x180fe200000108bc */
[----:B------:R-:W-:Y:S01]  /*6c90*/  MUFU.EX2 R189, R189 ;  /* 0x000000bd00bd7308 */ /* 0x000fe20000000800 */
[----:B------:R-:W-:Y:S01]  /*6ca0*/  WARPGROUP.ARRIVE ;  /* 0x00000000000079c5 */ /* 0x000fe20000000000 */
[-CC-:B------:R-:W-:Y:S01]  /*6cb0*/  FFMA.FTZ R211, R230, R20.reuse, -R188.reuse ;  /* 0x00000014e6d37223 */ /* 0x180fe200000108bc */
[-CC-:B------:R-:W-:Y:S01]  /*6cc0*/  FFMA.FTZ R212, R227, R20.reuse, -R188.reuse ;  /* 0x00000014e3d47223 */ /* 0x180fe200000108bc */
[-CC-:B------:R-:W-:Y:S01]  /*6cd0*/  FFMA.FTZ R215, R228, R20.reuse, -R188.reuse ;  /* 0x00000014e4d77223 */ /* 0x180fe200000108bc */
[-CC-:B------:R-:W-:Y:S01]  /*6ce0*/  FFMA.FTZ R216, R229, R20.reuse, -R188.reuse ;  /* 0x00000014e5d87223 */ /* 0x180fe200000108bc */
[-CC-:B------:R-:W-:Y:S01]  /*6cf0*/  FFMA.FTZ R222, R223, R20.reuse, -R188.reuse ;  /* 0x00000014dfde7223 */ /* 0x180fe200000108bc */
[----:B------:R-:W-:Y:S01]  /*6d00*/  HGMMA.64x256x16.F32 R24, R152, gdesc[UR8].tnspB, R24, gsb0 ;  /* 0x43e0000898187df0 */ /* 0x000fe20008000818 */
[----:B------:R-:W0:Y:S01]  /*6d10*/  MUFU.EX2 R190, R190 ;  /* 0x000000be00be7308 */ /* 0x000e220000000800 */
[----:B------:R-:W-:Y:S01]  /*6d20*/  UIADD3 UR10, UR4, 0x80, URZ ;  /* 0x00000080040a7890 */ /* 0x000fe2000fffe03f */
[-CC-:B------:R-:W-:Y:S01]  /*6d30*/  FFMA.FTZ R223, R224, R20.reuse, -R188.reuse ;  /* 0x00000014e0df7223 */ /* 0x180fe200000108bc */
[----:B------:R-:W-:Y:S01]  /*6d40*/  UMOV UR11, 0x40000040 ;  /* 0x40000040000b7882 */ /* 0x000fe20000000000 */
        /* <DEDUP_REMOVED lines=8> */
[-C--:B------:R-:W-:Y:S01]  /*6dd0*/  FFMA.FTZ R182, R182, R20.reuse, -R187 ;  /* 0x00000014b6b67223 */ /* 0x080fe200000108bb */
[-CC-:B------:R-:W-:Y:S01]  /*6de0*/  FFMA.FTZ R183, R183, R20.reuse, -R188.reuse ;  /* 0x00000014b7b77223 */ /* 0x180fe200000108bc */
[-CC-:B------:R-:W-:Y:S01]  /*6df0*/  FFMA.FTZ R184, R184, R20.reuse, -R188.reuse ;  /* 0x00000014b8b87223 */ /* 0x180fe200000108bc */
[-CC-:B------:R-:W-:Y:S01]  /*6e00*/  FFMA.FTZ R185, R185, R20.reuse, -R188.reuse ;  /* 0x00000014b9b97223 */ /* 0x180fe200000108bc */
[----:B------:R-:W-:Y:S01]  /*6e10*/  MUFU.EX2 R195, R195 ;  /* 0x000000c300c37308 */ /* 0x000fe20000000800 */
[----:B------:R-:W-:Y:S01]  /*6e20*/  FFMA.FTZ R186, R186, R20, -R188 ;  /* 0x00000014baba7223 */ /* 0x000fe200000108bc */
[----:B------:R-:W-:Y:S01]  /*6e30*/  FFMA.FTZ R0, R177, R0, R164 ;  /* 0x00000000b1007223 */ /* 0x000fe200000100a4 */
[----:B------:R-:W-:Y:S01]  /*6e40*/  FFMA.FTZ R12, R178, R12, R168 ;  /* 0x0000000cb20c7223 */ /* 0x000fe200000100a8 */
[----:B------:R-:W-:Y:S01]  /*6e50*/  ISETP.LT.AND P2, PT, R210, UR7, PT ;  /* 0x00000007d2007c0c */ /* 0x000fe2000bf41270 */
[----:B------:R-:W-:-:S02]  /*6e60*/  @!P1 VIADD R175, R175, 0x32460 ;  /* 0x00032460afaf9836 */ /* 0x000fc40000000000 */
[----:B------:R-:W-:Y:S01]  /*6e70*/  FADD.FTZ R165, R165, R0 ;  /* 0x00000000a5a57221 */ /* 0x000fe20000010000 */
[----:B------:R-:W-:Y:S01]  /*6e80*/  FADD.FTZ R169, R169, R12 ;  /* 0x0000000ca9a97221 */ /* 0x000fe20000010000 */
[----:B------:R-:W-:Y:S01]  /*6e90*/  MUFU.EX2 R192, R192 ;  /* 0x000000c000c07308 */ /* 0x000fe20000000800 */
[----:B------:R-:W-:Y:S01]  /*6ea0*/  UIADD3 UR7, UR7, -0x1, URZ ;  /* 0xffffffff07077890 */ /* 0x000fe2000fffe03f */
[----:B------:R-:W-:Y:S01]  /*6eb0*/  FADD.FTZ R166, R166, R165 ;  /* 0x000000a5a6a67221 */ /* 0x000fe20000010000 */
[----:B------:R-:W-:Y:S01]  /*6ec0*/  FADD.FTZ R169, R170, R169 ;  /* 0x000000a9aaa97221 */ /* 0x000fe20000010000 */
[----:B------:R-:W-:Y:S02]  /*6ed0*/  @!P1 PRMT R175, RZ, 0x654, R175 ;  /* 0x00000654ffaf9816 */ /* 0x000fe400000000af */
[----:B------:R-:W-:Y:S01]  /*6ee0*/  FADD.FTZ R166, R167, R166 ;  /* 0x000000a6a7a67221 */ /* 0x000fe20000010000 */
[----:B------:R-:W-:Y:S01]  /*6ef0*/  FADD.FTZ R169, R174, R169 ;  /* 0x000000a9aea97221 */ /* 0x000fe20000010000 */
[----:B------:R-:W1:Y:S08]  /*6f00*/  MUFU.EX2 R193, R193 ;  /* 0x000000c100c17308 */ /* 0x000e700000000800 */
[----:B------:R-:W-:Y:S08]  /*6f10*/  MUFU.EX2 R194, R194 ;  /* 0x000000c200c27308 */ /* 0x000ff00000000800 */
[----:B------:R-:W2:Y:S08]  /*6f20*/  MUFU.EX2 R196, R196 ;  /* 0x000000c400c47308 */ /* 0x000eb00000000800 */
[----:B------:R-:W3:Y:S08]  /*6f30*/  MUFU.EX2 R173, R173 ;  /* 0x000000ad00ad7308 */ /* 0x000ef00000000800 */
        /* <DEDUP_REMOVED lines=27> */
[----:B0-----:R-:W-:-:S05]  /*70f0*/  F2FP.F16.F32.PACK_AB R152, R190, R189 ;  /* 0x000000bdbe98723e */ /* 0x001fca00000000ff */
[----:B------:R-:W-:Y:S01]  /*7100*/  MUFU.EX2 R182, R182 ;  /* 0x000000b600b67308 */ /* 0x000fe20000000800 */
[----:B-1----:R-:W-:Y:S01]  /*7110*/  F2FP.F16.F32.PACK_AB R153, R193, R192 ;  /* 0x000000c0c199723e */ /* 0x002fe200000000ff */
[----:B------:R-:W-:Y:S01]  /*7120*/  FADD.FTZ R189, R189, R166 ;  /* 0x000000a6bdbd7221 */ /* 0x000fe20000010000 */
[----:B------:R-:W-:Y:S01]  /*7130*/  F2FP.F16.F32.PACK_AB R154, R195, R191 ;  /* 0x000000bfc39a723e */ /* 0x000fe200000000ff */
[----:B------:R-:W-:Y:S01]  /*7140*/  FADD.FTZ R192, R192, R169 ;  /* 0x000000a9c0c07221 */ /* 0x000fe20000010000 */
[----:B--2---:R-:W-:Y:S01]  /*7150*/  F2FP.F16.F32.PACK_AB R155, R196, R194 ;  /* 0x000000c2c49b723e */ /* 0x004fe200000000ff */
        /* <DEDUP_REMOVED lines=8> */
[----:B------:R-:W0:Y:S01]  /*71e0*/  MUFU.EX2 R184, R184 ;  /* 0x000000b800b87308 */ /* 0x000e220000000800 */
[----:B------:R-:W-:Y:S01]  /*71f0*/  UMOV UR11, 0x40000040 ;  /* 0x40000040000b7882 */ /* 0x000fe20000000000 */
[----:B------:R-:W-:Y:S01]  /*7200*/  FADD.FTZ R190, R195, R190 ;  /* 0x000000bec3be7221 */ /* 0x000fe20000010000 */
[----:B------:R-:W-:-:S03]  /*7210*/  FADD.FTZ R196, R196, R193 ;  /* 0x000000c1c4c47221 */ /* 0x000fc60000010000 */
[----:B---3--:R-:W-:Y:S02]  /*7220*/  FADD.FTZ R190, R173, R190 ;  /* 0x000000beadbe7221 */ /* 0x008fe40000010000 */
[----:B------:R-:W-:Y:S08]  /*7230*/  MUFU.EX2 R185, R185 ;  /* 0x000000b900b97308 */ /* 0x000ff00000000800 */
[----:B------:R-:W1:Y:S01]  /*7240*/  MUFU.EX2 R186, R186 ;  /* 0x000000ba00ba7308 */ /* 0x000e620000000800 */
[----:B------:R-:W-:-:S02]  /*7250*/  WARPGROUP.DEPBAR.LE gsb0, 0x0 ;  /* 0x00008000000079c5 */ /* 0x000fc40000010000 */
[C---:B----4-:R-:W-:Y:S01]  /*7260*/  F2FP.F16.F32.PACK_AB R152, R171.reuse, R173 ;  /* 0x000000adab98723e */ /* 0x050fe200000000ff */
[----:B------:R-:W-:Y:S01]  /*7270*/  FADD.FTZ R171, R171, R190 ;  /* 0x000000beabab7221 */ /* 0x000fe20000010000 */
[----:B-----5:R-:W-:Y:S01]  /*7280*/  F2FP.F16.F32.PACK_AB R153, R212, R211 ;  /* 0x000000d3d499723e */ /* 0x020fe200000000ff */
[----:B------:R-:W-:Y:S01]  /*7290*/  FADD.FTZ R211, R211, R196 ;  /* 0x000000c4d3d37221 */ /* 0x000fe20000010000 */
[----:B------:R-:W-:Y:S01]  /*72a0*/  F2FP.F16.F32.PACK_AB R154, R176, R172 ;  /* 0x000000acb09a723e */ /* 0x000fe200000000ff */
[----:B------:R-:W-:Y:S01]  /*72b0*/  FADD.FTZ R171, R172, R171 ;  /* 0x000000abacab7221 */ /* 0x000fe20000010000 */
[----:B------:R-:W-:Y:S01]  /*72c0*/  F2FP.F16.F32.PACK_AB R155, R216, R215 ;  /* 0x000000d7d89b723e */ /* 0x000fe200000000ff */
[----:B------:R-:W-:Y:S01]  /*72d0*/  FADD.FTZ R212, R212, R211 ;  /* 0x000000d3d4d47221 */ /* 0x000fe20000010000 */
[----:B------:R-:W-:Y:S02]  /*72e0*/  IMAD.MOV.U32 R211, RZ, RZ, R21 ;  /* 0x000000ffffd37224 */ /* 0x000fe400078e0015 */
[----:B------:R-:W-:Y:S01]  /*72f0*/  FADD.FTZ R176, R176, R171 ;  /* 0x000000abb0b07221 */ /* 0x000fe20000010000 */
[----:B------:R-:W-:Y:S01]  /*7300*/  WARPGROUP.ARRIVE ;  /* 0x00000000000079c5 */ /* 0x000fe20000000000 */
[----:B------:R-:W-:Y:S01]  /*7310*/  FADD.FTZ R215, R215, R212 ;  /* 0x000000d4d7d77221 */ /* 0x000fe20000010000 */
[----:B------:R-:W-:-:S03]  /*7320*/  IMAD.MOV.U32 R212, RZ, RZ, R13 ;  /* 0x000000ffffd47224 */ /* 0x000fc600078e000d */
[----:B------:R-:W-:Y:S01]  /*7330*/  FADD.FTZ R216, R216, R215 ;  /* 0x000000d7d8d87221 */ /* 0x000fe20000010000 */
        /* <DEDUP_REMOVED lines=55> */
.L_x_4146:
[----:B------:R-:W-:-:S13]  /*76b0*/  ISETP.LE.AND P2, PT, RZ, UR7, PT ;  /* 0x00000007ff007c0c */ /* 0x000fda000bf43270 */
[----:B------:R-:W-:Y:S05]  /*76c0*/  @!P2 BRA `(.L_x_4156) ;  /* 0x00000028004ca947 */ /* 0x000fea0003800000 */
[----:B------:R-:W-:Y:S01]  /*76d0*/  IMAD.MOV.U32 R204, RZ, RZ, R21 ;  /* 0x000000ffffcc7224 */ /* 0x000fe200078e0015 */
[----:B------:R-:W-:Y:S01]  /*76e0*/  ULDC UR4, c[0x0][0xad0] ;  /* 0x0002b40000047ab9 */ /* 0x000fe20000000800 */
[----:B------:R-:W-:-:S07]  /*76f0*/  IMAD.MOV.U32 R201, RZ, RZ, R13 ;  /* 0x000000ffffc97224 */ /* 0x000fce00078e000d */
.L_x_4165:
[----:B------:R-:W-:-:S04]  /*7700*/  UIADD3 UR36, UR36, 0x1, URZ ;  /* 0x0000000124247890 */ /* 0x000fc8000fffe03f */
[----:B------:R-:W-:-:S04]  /*7710*/  UISETP.NE.AND UP0, UPT, UR36, 0x2, UPT ;  /* 0x000000022400788c */ /* 0x000fc8000bf05270 */
[----:B------:R-:W-:Y:S02]  /*7720*/  USEL UR5, URZ, 0x1, UP0 ;  /* 0x000000013f057887 */ /* 0x000fe40008000000 */
[----:B------:R-:W-:Y:S02]  /*7730*/  USEL UR36, UR36, URZ, UP0 ;  /* 0x0000003f24247287 */ /* 0x000fe40008000000 */
[----:B------:R-:W-:Y:S01]  /*7740*/  ULOP3.LUT UR37, UR37, UR5, URZ, 0x3c, !UPT ;  /* 0x0000000525257292 */ /* 0x000fe2000f8e3c3f */
[----:B------:R-:W-:Y:S11]  /*7750*/  @!P0 BRA `(.L_x_4157) ;  /* 0x0000000000048947 */ /* 0x000ff60003800000 */
[----:B------:R-:W-:Y:S01]  /*7760*/  BPT.TRAP 0x1 ;  /* 0x000000040000795c */ /* 0x000fe20000300000 */
.L_x_4157:
[----:B------:R-:W1:Y:S01]  /*7770*/  S2UR UR6, SR_CgaCtaId ;  /* 0x00000000000679c3 */ /* 0x000e620000008800 */
[----:B------:R-:W-:Y:S01]  /*7780*/  UMOV UR5, 0x400 ;  /* 0x0000040000057882 */ /* 0x000fe20000000000 */
[----:B------:R-:W-:-:S05]  /*7790*/  IMAD.U32 R13, RZ, RZ, UR37 ;  /* 0x00000025ff0d7e24 */ /* 0x000fca000f8e00ff */
[----:B------:R-:W-:Y:S01]  /*77a0*/  SHF.L.U32 R13, R13, 0x1f, RZ ;  /* 0x0000001f0d0d7819 */ /* 0x000fe200000006ff */
[----:B-1----:R-:W-:-:S04]  /*77b0*/  ULEA UR5, UR6, UR5, 0x18 ;  /* 0x0000000506057291 */ /* 0x002fc8000f8ec03f */
[----:B------:R-:W-:-:S09]  /*77c0*/  ULEA UR5, UR36, UR5, 0x3 ;  /* 0x0000000524057291 */ /* 0x000fd2000f8e183f */
[----:B------:R1:W2:Y:S01]  /*77d0*/  SYNCS.PHASECHK.TRANS64.TRYWAIT P2, [UR5+0x32430], R13 ;  /* 0x0324300dff0075a7 */ /* 0x0002a20008040145 */
[----:B------:R-:W-:Y:S05]  /*77e0*/  @!P0 BRA `(.L_x_4158) ;  /* 0x0000000000048947 */ /* 0x000fea0003800000 */
[----:B------:R-:W-:Y:S01]  /*77f0*/  BPT.TRAP 0x1 ;  /* 0x000000040000795c */ /* 0x000fe20000300000 */
.L_x_4158:
[----:B--2---:R-:W-:Y:S05]  /*7800*/  @P2 BRA `(.L_x_4159) ;  /* 0x0000000000082947 */ /* 0x004fea0003800000 */
[----:B------:R-:W2:Y:S02]  /*7810*/  SYNCS.PHASECHK.TRANS64.TRYWAIT P2, [UR5+0x32430], R13 ;  /* 0x0324300dff0075a7 */ /* 0x000ea40008040145 */
[----:B--2---:R-:W-:Y:S05]  /*7820*/  @!P2 BRA `(.L_x_4160) ;  /* 0x000000ac00b0a947 */ /* 0x004fea0003800000 */
.L_x_4159:
[----:B------:R-:W-:Y:S01]  /*7830*/  R2UR UR52, R22 ;  /* 0x00000000163472ca */ /* 0x000fe200000e0000 */
[----:B------:R-:W-:Y:S01]  /*7840*/  UIMAD UR6, UR36, 0x300, UR60 ;  /* 0x00000300240678a4 */ /* 0x000fe2000f8e023c */
[----:B------:R-:W-:Y:S01]  /*7850*/  R2UR UR53, R23 ;  /* 0x00000000173572ca */ /* 0x000fe200000e0000 */
[----:B0-----:R-:W-:Y:S01]  /*7860*/  WARPGROUP.ARRIVE ;  /* 0x00000000000079c5 */ /* 0x001fe20000000000 */
        /* <DEDUP_REMOVED lines=27> */
.L_x_4161:
[----:B------:R0:W3:Y:S01]  /*7a20*/  SYNCS.PHASECHK.TRANS64.TRYWAIT P2, [UR5+0x32450], R13 ;  /* 0x0324500dff0075a7 */ /* 0x0000e20008040145 */
[----:B------:R-:W-:Y:S05]  /*7a30*/  @!P0 BRA `(.L_x_4162) ;  /* 0x0000000000048947 */ /* 0x000fea0003800000 */
[----:B------:R-:W-:Y:S01]  /*7a40*/  BPT.TRAP 0x1 ;  /* 0x000000040000795c */ /* 0x000fe20000300000 */
.L_x_4162:
[----:B---3--:R-:W-:Y:S05]  /*7a50*/  @P2 BRA `(.L_x_4163) ;  /* 0x0000000000082947 */ /* 0x008fea0003800000 */
[----:B------:R-:W3:Y:S02]  /*7a60*/  SYNCS.PHASECHK.TRANS64.TRYWAIT P2, [UR5+0x32450], R13 ;  /* 0x0324500dff0075a7 */ /* 0x000ee40008040145 */
[----:B---3--:R-:W-:Y:S05]  /*7a70*/  @!P2 BRA `(.L_x_4164) ;  /* 0x000000ac0034a947 */ /* 0x008fea0003800000 */
.L_x_4163:
        /* <DEDUP_REMOVED lines=10> */
[----:B------:R-:W-:Y:S01]  /*7b20*/  IMAD.U32 R215, RZ, RZ, UR5 ;  /* 0x00000005ffd77e24 */ /* 0x000fe2000f8e00ff */
[----:B------:R-:W-:Y:S01]  /*7b30*/  UMOV UR15, 0x40000040 ;  /* 0x40000040000f7882 */ /* 0x000fe20000000000 */
[----:B------:R-:W-:Y:S01]  /*7b40*/  UIADD3 UR18, UR6, 0x306, URZ ;  /* 0x0000030606127890 */ /* 0x000fe2000fffe03f */
[----:B------:R-:W-:Y:S01]  /*7b50*/  ISETP.LT.AND P2, PT, RZ, UR7, PT ;  /* 0x00000007ff007c0c */ /* 0x000fe2000bf41270 */
        /* <DEDUP_REMOVED lines=21> */
[----:B------:R-:W-:Y:S01]  /*7cb0*/  UIADD3 UR7, UR7, -0x1, URZ ;  /* 0xffffffff07077890 */ /* 0x000fe2000fffe03f */
        /* <DEDUP_REMOVED lines=28> */
[----:B------:R-:W-:Y:S01]  /*7e80*/  UIMAD UR6, UR36, 0xc00, UR38 ;  /* 0x00000c00240678a4 */ /* 0x000fe2000f8e0226 */
[----:B------:R-:W-:Y:S02]  /*7e90*/  WARPGROUP.DEPBAR.LE gsb0, 0x0 ;  /* 0x00008000000079c5 */ /* 0x000fe40000010000 */
        /* <DEDUP_REMOVED lines=58> */
[----:B012---:R-:W-:Y:S01]  /*8240*/  FMNMX.FTZ R13, R21, R201, !PT ;  /* 0x000000c9150d7209 */ /* 0x007fe20007810000 */
        /* <DEDUP_REMOVED lines=111> */
[----:B0-----:R-:W-:Y:S02]  /*8940*/  FMNMX.FTZ R13, R191, R20, !PT ;  /* 0x00000014bf0d7209 */ /* 0x001fe40007810000 */
[----:B------:R-:W0:Y:S05]  /*8950*/  LDC R20, c[0x0][0xa80] ;  /* 0x0002a000ff147b82 */ /* 0x000e2a0000000800 */
[----:B------:R-:W3:Y:S01]  /*8960*/  MUFU.TANH R196, R196 ;  /* 0x000000c400c47308 */ /* 0x000ee20000002400 */
[----:B-1----:R-:W-:-:S05]  /*8970*/  FMNMX.FTZ R194, R193, R194, !PT ;  /* 0x000000c2c1c27209 */ /* 0x002fca0007810000 */
[----:B------:R-:W1:Y:S02]  /*8980*/  SHFL.BFLY PT, R197, R194, 0x2, 0x1f ;  /* 0x0c401f00c2c57f89 */ /* 0x000e6400000e0000 */
[----:B------:R-:W4:Y:S01]  /*8990*/  MUFU.TANH R198, R198 ;  /* 0x000000c600c67308 */ /* 0x000f220000002400 */
[----:B--2---:R-:W-:-:S07]  /*89a0*/  FMNMX.FTZ R13, R190, R13, !PT ;  /* 0x0000000dbe0d7209 */ /* 0x004fce0007810000 */
[----:B------:R-:W2:Y:S01]  /*89b0*/  MUFU.TANH R212, R212 ;  /* 0x000000d400d47308 */ /* 0x000ea20000002400 */
[----:B---3--:R-:W-:-:S04]  /*89c0*/  FMNMX.FTZ R13, R196, R13, !PT ;  /* 0x0000000dc40d7209 */ /* 0x008fc80007810000 */
[----:B----4-:R-:W-:Y:S02]  /*89d0*/  FMNMX.FTZ R13, R198, R13, !PT ;  /* 0x0000000dc60d7209 */ /* 0x010fe40007810000 */
[----:B-1----:R-:W-:Y:S02]  /*89e0*/  FMNMX.FTZ R197, R194, R197, !PT ;  /* 0x000000c5c2c57209 */ /* 0x002fe40007810000 */
[----:B--2---:R-:W-:-:S03]  /*89f0*/  FMNMX.FTZ R195, R212, R13, !PT ;  /* 0x0000000dd4c37209 */ /* 0x004fc60007810000 */
[----:B------:R-:W1:Y:S04]  /*8a00*/  SHFL.BFLY PT, R214, R197, 0x1, 0x1f ;  /* 0x0c201f00c5d67f89 */ /* 0x000e6800000e0000 */
[----:B------:R-:W2:Y:S01]  /*8a10*/  SHFL.BFLY PT, R216, R195, 0x2, 0x1f ;  /* 0x0c401f00c3d87f89 */ /* 0x000ea200000e0000 */
[----:B-1----:R-:W-:Y:S02]  /*8a20*/  FMNMX.FTZ R13, R197, R214, !PT ;  /* 0x000000d6c50d7209 */ /* 0x002fe40007810000 */
[----:B--2---:R-:W-:-:S03]  /*8a30*/  FMNMX.FTZ R216, R195, R216, !PT ;  /* 0x000000d8c3d87209 */ /* 0x004fc60007810000 */
[----:B------:R-:W-:Y:S02]  /*8a40*/  FADD.FTZ R201, -R13, R201 ;  /* 0x000000c90dc97221 */ /* 0x000fe40000010100 */
[----:B------:R-:W1:Y:S02]  /*8a50*/  SHFL.BFLY PT, R199, R216, 0x1, 0x1f ;  /* 0x0c201f00d8c77f89 */ /* 0x000e6400000e0000 */
[-C--:B0-----:R-:W-:Y:S01]  /*8a60*/  FMUL.FTZ R194, R201, R20.reuse ;  /* 0x00000014c9c27220 */ /* 0x081fe20000410000 */
[----:B------:R-:W-:-:S04]  /*8a70*/  FMUL.FTZ R201, R13, R20 ;  /* 0x000000140dc97220 */ /* 0x000fc80000410000 */
[-CC-:B------:R-:W-:Y:S01]  /*8a80*/  FFMA.FTZ R214, R21, R20.reuse, -R201.reuse ;  /* 0x0000001415d67223 */ /* 0x180fe200000108c9 */
[-CC-:B------:R-:W-:Y:S01]  /*8a90*/  FFMA.FTZ R197, R152, R20.reuse, -R201.reuse ;  /* 0x0000001498c57223 */ /* 0x180fe200000108c9 */
[-CC-:B------:R-:W-:Y:S01]  /*8aa0*/  FFMA.FTZ R152, R155, R20.reuse, -R201.reuse ;  /* 0x000000149b987223 */ /* 0x180fe200000108c9 */
[-CC-:B------:R-:W-:Y:S01]  /*8ab0*/  FFMA.FTZ R213, R156, R20.reuse, -R201.reuse ;  /* 0x000000149cd57223 */ /* 0x180fe200000108c9 */
[----:B------:R0:W-:Y:S01]  /*8ac0*/  MUFU.EX2 R195, R214 ;  /* 0x000000d600c37308 */ /* 0x0001e20000000800 */
[----:B------:R-:W-:Y:S01]  /*8ad0*/  IADD3 R156, -R222, 0xb, RZ ;  /* 0x0000000bde9c7810 */ /* 0x000fe20007ffe1ff */
        /* <DEDUP_REMOVED lines=12> */
[----:B-1----:R-:W-:Y:S01]  /*8ba0*/  FMNMX.FTZ R21, R216, R199, !PT ;  /* 0x000000c7d8157209 */ /* 0x002fe20007810000 */
[-CC-:B------:R-:W-:Y:S01]  /*8bb0*/  FFMA.FTZ R170, R170, R20.reuse, -R201.reuse ;  /* 0x00000014aaaa7223 */ /* 0x180fe200000108c9 */
[----:B------:R1:W-:Y:S01]  /*8bc0*/  MUFU.EX2 R199, R152 ;  /* 0x0000009800c77308 */ /* 0x0003e20000000800 */
[-CC-:B------:R-:W-:Y:S01]  /*8bd0*/  FFMA.FTZ R178, R178, R20.reuse, -R201.reuse ;  /* 0x00000014b2b27223 */ /* 0x180fe200000108c9 */
[-CC-:B------:R-:W-:Y:S01]  /*8be0*/  FFMA.FTZ R186, R186, R20.reuse, -R201.reuse ;  /* 0x00000014baba7223 */ /* 0x180fe200000108c9 */
[CC--:B------:R-:W-:Y:S01]  /*8bf0*/  FMUL.FTZ R217, R21.reuse, R20.reuse ;  /* 0x0000001415d97220 */ /* 0x0c0fe20000410000 */
[----:B------:R-:W-:Y:S01]  /*8c00*/  FADD.FTZ R155, -R21, R204 ;  /* 0x000000cc159b7221 */ /* 0x000fe20000010100 */
[----:B------:R-:W-:-:S02]  /*8c10*/  FFMA.FTZ R193, R193, R20, -R201 ;  /* 0x00000014c1c17223 */ /* 0x000fc400000108c9 */
[-CC-:B0-----:R-:W-:Y:S01]  /*8c20*/  FFMA.FTZ R214, R153, R20.reuse, -R217.reuse ;  /* 0x0000001499d67223 */ /* 0x181fe200000108d9 */
[----:B------:R-:W-:Y:S01]  /*8c30*/  VIADD R153, R222, 0x8 ;  /* 0x00000008de997836 */ /* 0x000fe20000000000 */
[----:B-1----:R-:W-:Y:S01]  /*8c40*/  @!P1 IADD3 R152, R215, 0x32440, RZ ;  /* 0x00032440d7989810 */ /* 0x002fe20007ffe0ff */
[-C--:B------:R-:W-:Y:S01]  /*8c50*/  FMUL.FTZ R155, R155, R20.reuse ;  /* 0x000000149b9b7220 */ /* 0x080fe20000410000 */
[-CC-:B------:R-:W-:Y:S01]  /*8c60*/  FFMA.FTZ R216, R154, R20.reuse, -R217.reuse ;  /* 0x000000149ad87223 */ /* 0x180fe200000108d9 */
[-CC-:B------:R-:W-:Y:S01]  /*8c70*/  FFMA.FTZ R210, R210, R20.reuse, -R217.reuse ;  /* 0x00000014d2d27223 */ /* 0x180fe200000108d9 */
[----:B------:R-:W-:Y:S01]  /*8c80*/  @!P1 PRMT R152, RZ, 0x654, R152 ;  /* 0x00000654ff989816 */ /* 0x000fe20000000098 */
[--C-:B------:R-:W-:Y:S01]  /*8c90*/  FFMA.FTZ R211, R211, R20, -R217.reuse ;  /* 0x00000014d3d37223 */ /* 0x100fe200000108d9 */
[----:B------:R1:W-:Y:S06]  /*8ca0*/  BAR.ARV R156, 0x100 ;  /* 0x0004009c0000751d */ /* 0x0003ec0000002000 */
[----:B------:R0:W-:Y:S01]  /*8cb0*/  @!P1 SYNCS.ARRIVE.TRANS64.RED.A1T0 RZ, [R152+URZ], RZ ;  /* 0x000000ff98ff99a7 */ /* 0x0001e2000810043f */
[----:B------:R-:W3:Y:S01]  /*8cc0*/  MUFU.EX2 R204, R155 ;  /* 0x0000009b00cc7308 */ /* 0x000ee20000000800 */
[-C--:B--2---:R-:W-:Y:S01]  /*8cd0*/  FMUL.FTZ R24, R24, R194.reuse ;  /* 0x000000c218187220 */ /* 0x084fe20000410000 */
        /* <DEDUP_REMOVED lines=134> */
[----:B0-----:R-:W-:Y:S01]  /*9540*/  F2FP.F16.F32.PACK_AB R152, R197, R195 ;  /* 0x000000c3c598723e */ /* 0x001fe200000000ff */
[-CC-:B------:R-:W-:Y:S01]  /*9550*/  FFMA.FTZ R159, R159, R20.reuse, -R217.reuse ;  /* 0x000000149f9f7223 */ /* 0x180fe200000108d9 */
[----:B--2---:R-:W-:Y:S01]  /*9560*/  F2FP.F16.F32.PACK_AB R154, R213, R199 ;  /* 0x000000c7d59a723e */ /* 0x004fe200000000ff */
[--C-:B------:R-:W-:Y:S01]  /*9570*/  FFMA.FTZ R160, R160, R20, -R217.reuse ;  /* 0x00000014a0a07223 */ /* 0x100fe200000108d9 */
[----:B----4-:R-:W-:Y:S01]  /*9580*/  F2FP.F16.F32.PACK_AB R153, R216, R214 ;  /* 0x000000d6d899723e */ /* 0x010fe200000000ff */
[--C-:B------:R-:W-:Y:S01]  /*9590*/  FFMA.FTZ R165, R165, R20, -R217.reuse ;  /* 0x00000014a5a57223 */ /* 0x100fe200000108d9 */
[----:B-----5:R-:W-:Y:S01]  /*95a0*/  F2FP.F16.F32.PACK_AB R155, R211, R210 ;  /* 0x000000d2d39b723e */ /* 0x020fe200000000ff */
[-CC-:B------:R-:W-:Y:S01]  /*95b0*/  FFMA.FTZ R167, R167, R20.reuse, -R217.reuse ;  /* 0x00000014a7a77223 */ /* 0x180fe200000108d9 */
[----:B------:R-:W-:Y:S01]  /*95c0*/  MUFU.EX2 R157, R157 ;  /* 0x0000009d009d7308 */ /* 0x000fe20000000800 */
[-CC-:B------:R-:W-:Y:S01]  /*95d0*/  FFMA.FTZ R166, R166, R20.reuse, -R217.reuse ;  /* 0x00000014a6a67223 */ /* 0x180fe200000108d9 */
        /* <DEDUP_REMOVED lines=11> */
[-C--:B------:R-:W-:Y:S01]  /*9690*/  FFMA.FTZ R181, R183, R20.reuse, -R217 ;  /* 0x00000014b7b57223 */ /* 0x080fe200000108d9 */
[-CC-:B------:R-:W-:Y:S01]  /*96a0*/  FFMA.FTZ R183, R180, R20.reuse, -R201.reuse ;  /* 0x00000014b4b77223 */ /* 0x180fe200000108c9 */
[-CC-:B------:R-:W-:Y:S01]  /*96b0*/  FFMA.FTZ R180, R185, R20.reuse, -R201.reuse ;  /* 0x00000014b9b47223 */ /* 0x180fe200000108c9 */
[-C--:B------:R-:W-:Y:S01]  /*96c0*/  FFMA.FTZ R185, R187, R20.reuse, -R201 ;  /* 0x00000014bbb97223 */ /* 0x080fe200000108c9 */
[----:B------:R-:W-:Y:S01]  /*96d0*/  MUFU.EX2 R161, R161 ;  /* 0x000000a100a17308 */ /* 0x000fe20000000800 */
[-CC-:B------:R-:W-:Y:S01]  /*96e0*/  FFMA.FTZ R187, R184, R20.reuse, -R217.reuse ;  /* 0x00000014b8bb7223 */ /* 0x180fe200000108d9 */
[-CC-:B------:R-:W-:Y:S01]  /*96f0*/  FFMA.FTZ R184, R189, R20.reuse, -R217.reuse ;  /* 0x00000014bdb87223 */ /* 0x180fe200000108d9 */
[-CC-:B------:R-:W-:Y:S01]  /*9700*/  FFMA.FTZ R182, R182, R20.reuse, -R217.reuse ;  /* 0x00000014b6b67223 */ /* 0x180fe200000108d9 */
[-C--:B------:R-:W-:Y:S01]  /*9710*/  FFMA.FTZ R189, R191, R20.reuse, -R217 ;  /* 0x00000014bfbd7223 */ /* 0x080fe200000108d9 */
[-CC-:B------:R-:W-:Y:S01]  /*9720*/  FFMA.FTZ R191, R188, R20.reuse, -R201.reuse ;  /* 0x00000014bcbf7223 */ /* 0x180fe200000108c9 */
[-C--:B------:R-:W-:Y:S01]  /*9730*/  FFMA.FTZ R188, R192, R20.reuse, -R201 ;  /* 0x00000014c0bc7223 */ /* 0x080fe200000108c9 */
[-CC-:B------:R-:W-:Y:S01]  /*9740*/  FFMA.FTZ R190, R190, R20.reuse, -R217.reuse ;  /* 0x00000014bebe7223 */ /* 0x180fe200000108d9 */
[----:B------:R-:W2:Y:S01]  /*9750*/  MUFU.EX2 R163, R163 ;  /* 0x000000a300a37308 */ /* 0x000ea20000000800 */
[-CC-:B------:R-:W-:Y:S01]  /*9760*/  FFMA.FTZ R201, R196, R20.reuse, -R217.reuse ;  /* 0x00000014c4c97223 */ /* 0x180fe200000108d9 */
[-CC-:B------:R-:W-:Y:S01]  /*9770*/  FFMA.FTZ R192, R198, R20.reuse, -R217.reuse ;  /* 0x00000014c6c07223 */ /* 0x180fe200000108d9 */
[----:B------:R-:W-:Y:S01]  /*9780*/  FFMA.FTZ R217, R212, R20, -R217 ;  /* 0x00000014d4d97223 */ /* 0x000fe200000108d9 */
[----:B------:R-:W-:Y:S01]  /*9790*/  FFMA.FTZ R0, R194, R0, R195 ;  /* 0x00000000c2007223 */ /* 0x000fe200000100c3 */
[----:B------:R-:W-:-:S03]  /*97a0*/  @!P1 VIADD R215, R215, 0x32460 ;  /* 0x00032460d7d79836 */ /* 0x000fc60000000000 */
[----:B------:R-:W-:Y:S01]  /*97b0*/  MUFU.EX2 R159, R159 ;  /* 0x0000009f009f7308 */ /* 0x000fe20000000800 */
[----:B------:R-:W-:Y:S01]  /*97c0*/  FADD.FTZ R0, R197, R0 ;  /* 0x00000000c5007221 */ /* 0x000fe20000010000 */
[----:B------:R-:W-:-:S03]  /*97d0*/  @!P1 PRMT R215, RZ, 0x654, R215 ;  /* 0x00000654ffd79816 */ /* 0x000fc600000000d7 */
[----:B------:R-:W-:-:S03]  /*97e0*/  FADD.FTZ R0, R199, R0 ;  /* 0x00000000c7007221 */ /* 0x000fc60000010000 */
[----:B------:R-:W3:Y:S01]  /*97f0*/  MUFU.EX2 R160, R160 ;  /* 0x000000a000a07308 */ /* 0x000ee20000000800 */
[----:B------:R-:W-:-:S07]  /*9800*/  FADD.FTZ R0, R213, R0 ;  /* 0x00000000d5007221 */ /* 0x000fce0000010000 */
[----:B------:R-:W-:Y:S08]  /*9810*/  MUFU.EX2 R165, R165 ;  /* 0x000000a500a57308 */ /* 0x000ff00000000800 */
[----:B------:R-:W4:Y:S08]  /*9820*/  MUFU.EX2 R167, R167 ;  /* 0x000000a700a77308 */ /* 0x000f300000000800 */
[----:B------:R-:W5:Y:S08]  /*9830*/  MUFU.EX2 R162, R162 ;  /* 0x000000a200a27308 */ /* 0x000f700000000800 */
[----:B------:R-:W1:Y:S08]  /*9840*/  MUFU.EX2 R164, R164 ;  /* 0x000000a400a47308 */ /* 0x000e700000000800 */
[----:B------:R-:W-:Y:S08]  /*9850*/  MUFU.EX2 R169, R169 ;  /* 0x000000a900a97308 */ /* 0x000ff00000000800 */
        /* <DEDUP_REMOVED lines=23> */
[----:B------:R-:W-:Y:S01]  /*99d0*/  MUFU.EX2 R188, R188 ;  /* 0x000000bc00bc7308 */ /* 0x000fe20000000800 */
[----:B------:R-:W-:-:S02]  /*99e0*/  WARPGROUP.DEPBAR.LE gsb0, 0x0 ;  /* 0x00008000000079c5 */ /* 0x000fc40000010000 */
[----:B0-----:R-:W-:-:S05]  /*99f0*/  F2FP.F16.F32.PACK_AB R152, R158, R157 ;  /* 0x0000009d9e98723e */ /* 0x001fca00000000ff */
[----:B------:R-:W0:Y:S01]  /*9a00*/  MUFU.EX2 R193, R193 ;  /* 0x000000c100c17308 */ /* 0x000e220000000800 */
[----:B--2---:R-:W-:Y:S01]  /*9a10*/  F2FP.F16.F32.PACK_AB R154, R163, R161 ;  /* 0x000000a1a39a723e */ /* 0x004fe200000000ff */
[----:B------:R-:W-:Y:S01]  /*9a20*/  FADD.FTZ R157, R157, R0 ;  /* 0x000000009d9d7221 */ /* 0x000fe20000010000 */
[----:B---3--:R-:W-:Y:S02]  /*9a30*/  F2FP.F16.F32.PACK_AB R153, R160, R159 ;  /* 0x0000009fa099723e */ /* 0x008fe400000000ff */
[----:B----4-:R-:W-:Y:S01]  /*9a40*/  F2FP.F16.F32.PACK_AB R155, R167, R165 ;  /* 0x000000a5a79b723e */ /* 0x010fe200000000ff */
[----:B------:R-:W-:Y:S02]  /*9a50*/  FADD.FTZ R158, R158, R157 ;  /* 0x0000009d9e9e7221 */ /* 0x000fe40000010000 */
[----:B------:R-:W-:Y:S01]  /*9a60*/  MUFU.EX2 R190, R190 ;  /* 0x000000be00be7308 */ /* 0x000fe20000000800 */
[----:B------:R-:W-:Y:S01]  /*9a70*/  WARPGROUP.ARRIVE ;  /* 0x00000000000079c5 */ /* 0x000fe20000000000 */
[----:B------:R-:W-:-:S04]  /*9a80*/  FADD.FTZ R158, R161, R158 ;  /* 0x0000009ea19e7221 */ /* 0x000fc80000010000 */
[----:B------:R-:W-:Y:S01]  /*9a90*/  FADD.FTZ R163, R163, R158 ;  /* 0x0000009ea3a37221 */ /* 0x000fe20000010000 */
[----:B------:R-:W-:Y:S01]  /*9aa0*/  HGMMA.64x256x16.F32 R24, R152, gdesc[UR8].tnspB, R24, gsb0 ;  /* 0x43e0000898187df0 */ /* 0x000fe20008000818 */
[----:B------:R-:W-:Y:S01]  /*9ab0*/  UIADD3 UR10, UR6, 0x100, URZ ;  /* 0x00000100060a7890 */ /* 0x000fe2000fffe03f */
[----:B------:R-:W2:Y:S01]  /*9ac0*/  MUFU.EX2 R201, R201 ;  /* 0x000000c900c97308 */ /* 0x000ea20000000800 */
[----:B------:R-:W-:Y:S01]  /*9ad0*/  UMOV UR11, 0x40000040 ;  /* 0x40000040000b7882 */ /* 0x000fe20000000000 */
[----:B-----5:R-:W-:-:S06]  /*9ae0*/  FADD.FTZ R163, R162, R163 ;  /* 0x000000a3a2a37221 */ /* 0x020fcc0000010000 */
[----:B------:R-:W-:Y:S08]  /*9af0*/  MUFU.EX2 R192, R192 ;  /* 0x000000c000c07308 */ /* 0x000ff00000000800 */
[----:B------:R-:W3:Y:S01]  /*9b00*/  MUFU.EX2 R217, R217 ;  /* 0x000000d900d97308 */ /* 0x000ee20000000800 */
[----:B------:R-:W-:Y:S02]  /*9b10*/  WARPGROUP.DEPBAR.LE gsb0, 0x0 ;  /* 0x00008000000079c5 */ /* 0x000fe40000010000 */
[C---:B-1----:R-:W-:Y:S01]  /*9b20*/  F2FP.F16.F32.PACK_AB R152, R164.reuse, R162 ;  /* 0x000000a2a498723e */ /* 0x042fe200000000ff */
[----:B------:R-:W-:Y:S01]  /*9b30*/  FADD.FTZ R164, R164, R163 ;  /* 0x000000a3a4a47221 */ /* 0x000fe20000010000 */
[----:B------:R-:W-:-:S02]  /*9b40*/  F2FP.F16.F32.PACK_AB R154, R171, R169 ;  /* 0x000000a9ab9a723e */ /* 0x000fc400000000ff */
[----:B------:R-:W-:Y:S01]  /*9b50*/  F2FP.F16.F32.PACK_AB R153, R168, R166 ;  /* 0x000000a6a899723e */ /* 0x000fe200000000ff */
[----:B------:R-:W-:Y:S01]  /*9b60*/  FADD.FTZ R164, R169, R164 ;  /* 0x000000a4a9a47221 */ /* 0x000fe20000010000 */
[----:B------:R-:W-:-:S03]  /*9b70*/  F2FP.F16.F32.PACK_AB R155, R175, R173 ;  /* 0x000000adaf9b723e */ /* 0x000fc600000000ff */
[----:B------:R-:W-:Y:S01]  /*9b80*/  FADD.FTZ R171, R171, R164 ;  /* 0x000000a4abab7221 */ /* 0x000fe20000010000 */
[----:B------:R-:W-:-:S06]  /*9b90*/  WARPGROUP.ARRIVE ;  /* 0x00000000000079c5 */ /* 0x000fcc0000000000 */
        /* <DEDUP_REMOVED lines=9> */
[----:B------:R-:W-:-:S03]  /*9c30*/  F2FP.F16.F32.PACK_AB R155, R181, R176 ;  /* 0x000000b0b59b723e */ /* 0x000fc600000000ff */
[----:B------:R-:W-:Y:S01]  /*9c40*/  FADD.FTZ R172, R172, R223 ;  /* 0x000000dfacac7221 */ /* 0x000fe20000010000 */
[----:B------:R-:W-:-:S03]  /*9c50*/  WARPGROUP.ARRIVE ;  /* 0x00000000000079c5 */ /* 0x000fc60000000000 */
[----:B------:R-:W-:-:S10]  /*9c60*/  FADD.FTZ R177, R177, R172 ;  /* 0x000000acb1b17221 */ /* 0x000fd40000010000 */
[----:B------:R-:W-:Y:S01]  /*9c70*/  HGMMA.64x256x16.F32 R24, R152, gdesc[UR8].tnspB, R24, gsb0 ;  /* 0x43e0000898187df0 */ /* 0x000fe20008000818 */
[----:B------:R-:W-:Y:S01]  /*9c80*/  UIADD3 UR10, UR6, 0x200, URZ ;  /* 0x00000200060a7890 */ /* 0x000fe2000fffe03f */
        /* <DEDUP_REMOVED lines=11> */
[----:B------:R-:W-:-:S09]  /*9d40*/  FADD.FTZ R185, R185, R180 ;  /* 0x000000b4b9b97221 */ /* 0x000fd20000010000 */
[----:B------:R-:W-:Y:S01]  /*9d50*/  HGMMA.64x256x16.F32 R24, R152, gdesc[UR8].tnspB, R24, gsb0 ;  /* 0x43e0000898187df0 */ /* 0x000fe20008000818 */
[----:B------:R-:W-:Y:S01]  /*9d60*/  UMOV UR10, UR6 ;  /* 0x00000006000a7c82 */ /* 0x000fe20008000000 */
[----:B------:R-:W-:Y:S01]  /*9d70*/  UMOV UR11, 0x40000040 ;  /* 0x40000040000b7882 */ /* 0x000fe20000000000 */
[----:B------:R-:W-:Y:S02]  /*9d80*/  WARPGROUP.DEPBAR.LE gsb0, 0x0 ;  /* 0x00008000000079c5 */ /* 0x000fe40000010000 */
[----:B------:R-:W-:Y:S01]  /*9d90*/  F2FP.F16.F32.PACK_AB R152, R191, R186 ;  /* 0x000000babf98723e */ /* 0x000fe200000000ff */
[----:B------:R-:W-:Y:S01]  /*9da0*/  FADD.FTZ R186, R186, R185 ;  /* 0x000000b9baba7221 */ /* 0x000fe20000010000 */
[----:B0-----:R-:W-:Y:S02]  /*9db0*/  F2FP.F16.F32.PACK_AB R154, R193, R188 ;  /* 0x000000bcc19a723e */ /* 0x001fe400000000ff */
[----:B--2---:R-:W-:Y:S01]  /*9dc0*/  F2FP.F16.F32.PACK_AB R153, R201, R190 ;  /* 0x000000bec999723e */ /* 0x004fe200000000ff */
[----:B------:R-:W-:Y:S01]  /*9dd0*/  FADD.FTZ R191, R191, R186 ;  /* 0x000000babfbf7221 */ /* 0x000fe20000010000 */
[----:B---3--:R-:W-:-:S03]  /*9de0*/  F2FP.F16.F32.PACK_AB R155, R217, R192 ;  /* 0x000000c0d99b723e */ /* 0x008fc600000000ff */
[----:B------:R-:W-:Y:S01]  /*9df0*/  FADD.FTZ R0, R188, R191 ;  /* 0x000000bfbc007221 */ /* 0x000fe20000010000 */
[----:B------:R-:W-:-:S03]  /*9e00*/  WARPGROUP.ARRIVE ;  /* 0x00000000000079c5 */ /* 0x000fc60000000000 */
[----:B------:R-:W-:-:S10]  /*9e10*/  FADD.FTZ R0, R193, R0 ;  /* 0x00000000c1007221 */ /* 0x000fd40000010000 */
[----:B------:R-:W-:Y:S03]  /*9e20*/  HGMMA.64x256x16.F32 R24, R152, gdesc[UR8].tnspB, R24, gsb0 ;  /* 0x43e0000898187df0 */ /* 0x000fe60008000818 */
[----:B------:R-:W-:Y:S02]  /*9e30*/  WARPGROUP.DEPBAR.LE gsb0, 0x0 ;  /* 0x00008000000079c5 */ /* 0x000fe40000010000 */
[----:B------:R-:W-:Y:S01]  /*9e40*/  FFMA.FTZ R153, R204, R12, R214 ;  /* 0x0000000ccc997223 */ /* 0x000fe200000100d6 */
[----:B------:R1:W-:Y:S01]  /*9e50*/  @!P1 SYNCS.ARRIVE.TRANS64.RED.A1T0 RZ, [R215+URZ], RZ ;  /* 0x000000ffd7ff99a7 */ /* 0x0003e2000810043f */
[----:B------:R-:W-:Y:S02]  /*9e60*/  IMAD.MOV.U32 R204, RZ, RZ, R21 ;  /* 0x000000ffffcc7224 */ /* 0x000fe400078e0015 */
[----:B------:R-:W-:-:S04]  /*9e70*/  FADD.FTZ R153, R216, R153 ;  /* 0x00000099d8997221 */ /* 0x000fc80000010000 */
        /* <DEDUP_REMOVED lines=20> */
[----:B------:R-:W-:Y:S01]  /*9fc0*/  FADD.FTZ R12, R192, R201 ;  /* 0x000000c9c00c7221 */ /* 0x000fe20000010000 */
[----:B------:R-:W-:-:S03]  /*9fd0*/  IMAD.MOV.U32 R201, RZ, RZ, R13 ;  /* 0x000000ffffc97224 */ /* 0x000fc600078e000d */
[----:B------:R-:W-:Y:S01]  /*9fe0*/  FADD.FTZ R12, R217, R12 ;  /* 0x0000000cd90c7221 */ /* 0x000fe20000010000 */
[----:B-1----:R-:W-:Y:S06]  /*9ff0*/  @P2 BRA `(.L_x_4165) ;  /* 0xffffffd400c02947 */ /* 0x002fec000383ffff */
.L_x_4156:
[----:B------:R-:W1:Y:S01]  /*a000*/  SHFL.BFLY PT, R5, R12, 0x2, 0x1f ;  /* 0x0c401f000c057f89 */ /* 0x000e6200000e0000 */
[----:B------:R-:W-:Y:S01]  /*a010*/  UIADD3 UR36, UR36, 0x1, URZ ;  /* 0x0000000124247890 */ /* 0x000fe2000fffe03f */
[----:B------:R2:W-:Y:S06]  /*a020*/  BAR.ARV R156, 0x100 ;  /* 0x0004009c0000751d */ /* 0x0005ec0000002000 */
[----:B------:R-:W-:Y:S02]  /*a030*/  UISETP.NE.AND UP0, UPT, UR36, 0x2, UPT ;  /* 0x000000022400788c */ /* 0x000fe4000bf05270 */
[----:B------:R-:W-:Y:S06]  /*a040*/  BAR.ARV 0x8, 0x120 ;  /* 0x0204800000007b1d */ /* 0x000fec0000002000 */
[----:B------:R-:W-:Y:S01]  /*a050*/  USEL UR4, URZ, 0x1, UP0 ;  /* 0x000000013f047887 */ /* 0x000fe20008000000 */
[----:B------:R-:W-:Y:S01]  /*a060*/  PLOP3.LUT P0, PT, PT, PT, PT, 0x8, 0x0 ;  /* 0x000000000000781c */ /* 0x000fe20003f0e170 */
[----:B------:R-:W3:Y:S01]  /*a070*/  SHFL.BFLY PT, R3, R0, 0x2, 0x1f ;  /* 0x0c401f0000037f89 */ /* 0x000ee200000e0000 */
[----:B------:R-:W-:Y:S01]  /*a080*/  VIADD R219, R219, 0x1 ;  /* 0x00000001dbdb7836 */ /* 0x000fe20000000000 */
[----:B------:R-:W-:Y:S01]  /*a090*/  USEL UR36, UR36, URZ, UP0 ;  /* 0x0000003f24247287 */ /* 0x000fe20008000000 */
[----:B-1----:R-:W-:Y:S01]  /*a0a0*/  FADD.FTZ R5, R5, R12 ;  /* 0x0000000c05057221 */ /* 0x002fe20000010000 */
[----:B------:R-:W-:-:S04]  /*a0b0*/  ULOP3.LUT UR37, UR37, UR4, URZ, 0x3c, !UPT ;  /* 0x0000000425257292 */ /* 0x000fc8000f8e3c3f */
[----:B------:R-:W1:Y:S01]  /*a0c0*/  SHFL.BFLY PT, R4, R5, 0x1, 0x1f ;  /* 0x0c201f0005047f89 */ /* 0x000e6200000e0000 */
[----:B---3--:R-:W-:Y:S01]  /*a0d0*/  FADD.FTZ R3, R3, R0 ;  /* 0x0000000003037221 */ /* 0x008fe20000010000 */
[----:B------:R-:W-:-:S04]  /*a0e0*/  IMAD.MOV.U32 R0, RZ, RZ, RZ ;  /* 0x000000ffff007224 */ /* 0x000fc800078e00ff */
[----:B------:R-:W3:Y:S01]  /*a0f0*/  SHFL.BFLY PT, R2, R3, 0x1, 0x1f ;  /* 0x0c201f0003027f89 */ /* 0x000ee200000e0000 */
[----:B-1----:R-:W-:-:S05]  /*a100*/  FADD.FTZ R6, R5, R4 ;  /* 0x0000000405067221 */ /* 0x002fca0000010000 */
[----:B------:R-:W-:-:S13]  /*a110*/  FSETP.NE.FTZ.AND P2, PT, R6, RZ, PT ;  /* 0x000000ff0600720b */ /* 0x000fda0003f55000 */
[----:B------:R-:W1:Y:S01]  /*a120*/  @P2 MUFU.RCP R0, R6 ;  /* 0x0000000600002308 */ /* 0x000e620000001000 */
[----:B------:R-:W-:Y:S01]  /*a130*/  @P2 FMUL.FTZ R11, R20, 0.69314718246459960938 ;  /* 0x3f317218140b2820 */ /* 0x000fe20000410000 */
[----:B---3--:R-:W-:Y:S01]  /*a140*/  FADD.FTZ R7, R3, R2 ;  /* 0x0000000203077221 */ /* 0x008fe20000010000 */
[----:B------:R-:W-:Y:S02]  /*a150*/  IMAD.MOV.U32 R2, RZ, RZ, RZ ;  /* 0x000000ffff027224 */ /* 0x000fe400078e00ff */
[----:B------:R-:W-:Y:S02]  /*a160*/  IMAD.MOV.U32 R3, RZ, RZ, -0x800000 ;  /* 0xff800000ff037424 */ /* 0x000fe400078e00ff */
[----:B------:R-:W-:Y:S01]  /*a170*/  FSETP.NE.FTZ.AND P1, PT, R7, RZ, PT ;  /* 0x000000ff0700720b */ /* 0x000fe20003f35000 */
[----:B------:R-:W3:Y:S01]  /*a180*/  @P2 MUFU.LG2 R6, R6 ;  /* 0x0000000600062308 */ /* 0x000ee20000000c00 */
[-C--:B-1----:R-:W-:Y:S01]  /*a190*/  FMUL.FTZ R9, R75, R0.reuse ;  /* 0x000000004b097220 */ /* 0x082fe20000410000 */
[-C--:B------:R-:W-:Y:S01]  /*a1a0*/  FMUL.FTZ R8, R83, R0.reuse ;  /* 0x0000000053087220 */ /* 0x080fe20000410000 */
[----:B------:R-:W-:-:S09]  /*a1b0*/  FMUL.FTZ R12, R27, R0 ;  /* 0x000000001b0c7220 */ /* 0x000fd20000410000 */
[----:B------:R-:W1:Y:S01]  /*a1c0*/  @P1 MUFU.LG2 R5, R7 ;  /* 0x0000000700051308 */ /* 0x000e620000000c00 */
[----:B------:R-:W-:Y:S01]  /*a1d0*/  @P1 FMUL.FTZ R4, R20, 0.69314718246459960938 ;  /* 0x3f31721814041820 */ /* 0x000fe20000410000 */
[-C--:B------:R-:W-:Y:S01]  /*a1e0*/  FMUL.FTZ R161, R35, R0.reuse ;  /* 0x0000000023a17220 */ /* 0x080fe20000410000 */
[-C--:B------:R-:W-:Y:S01]  /*a1f0*/  FMUL.FTZ R159, R43, R0.reuse ;  /* 0x000000002b9f7220 */ /* 0x080fe20000410000 */
[-C--:B------:R-:W-:Y:S01]  /*a200*/  FMUL.FTZ R157, R51, R0.reuse ;  /* 0x00000000339d7220 */ /* 0x080fe20000410000 */
[----:B---3--:R-:W-:Y:S01]  /*a210*/  @P2 FMUL.FTZ R6, R6, 0.69314718246459960938 ;  /* 0x3f31721806062820 */ /* 0x008fe20000410000 */
[-C--:B------:R-:W-:Y:S01]  /*a220*/  FMUL.FTZ R155, R59, R0.reuse ;  /* 0x000000003b9b7220 */ /* 0x080fe20000410000 */
[-C--:B------:R-:W-:Y:S01]  /*a230*/  FMUL.FTZ R153, R67, R0.reuse ;  /* 0x0000000043997220 */ /* 0x080fe20000410000 */
[----:B------:R-:W3:Y:S01]  /*a240*/  @P1 MUFU.RCP R2, R7 ;  /* 0x0000000700021308 */ /* 0x000ee20000001000 */
        /* <DEDUP_REMOVED lines=14> */
[-C--:B--2---:R-:W-:Y:S01]  /*a330*/  FMUL.FTZ R156, R55, R0.reuse ;  /* 0x00000000379c7220 */ /* 0x084fe20000410000 */
        /* <DEDUP_REMOVED lines=109> */
.L_x_4134:
[----:B------:R-:W1:Y:S01]  /*aa10*/  S2R R4, SR_CgaCtaId ;  /* 0x0000000000047919 */ /* 0x000e620000008800 */
[----:B------:R-:W-:Y:S01]  /*aa20*/  MOV R151, 0x400 ;  /* 0x0000040000977802 */ /* 0x000fe20000000f00 */
[----:B------:R-:W-:Y:S01]  /*aa30*/  BSSY B0, `(.L_x_4166) ;  /* 0x00002b7000007945 */ /* 0x000fe20003800000 */
[----:B------:R-:W-:Y:S02]  /*aa40*/  BAR.SYNC.DEFER_BLOCKING 0x5, 0x120 ;  /* 0x0144800000007b1d */ /* 0x000fe40000010000 */
[----:B-1----:R-:W-:-:S05]  /*aa50*/  LEA R151, R4, R151, 0x18 ;  /* 0x0000009704977211 */ /* 0x002fca00078ec0ff */
[----:B------:R-:W1:Y:S02]  /*aa60*/  LDS.128 R4, [R151+0x324d0] ;  /* 0x0324d00097047984 */ /* 0x000e640000000c00 */
[----:B-1----:R-:W-:Y:S02]  /*aa70*/  R2UR UR61, R5 ;  /* 0x00000000053d72ca */ /* 0x002fe400000e0000 */
[----:B------:R-:W-:Y:S01]  /*aa80*/  R2UR UR5, R6 ;  /* 0x00000000060572ca */ /* 0x000fe200000e0000 */
[----:B------:R-:W-:Y:S06]  /*aa90*/  BAR.ARV 0x4, 0x120 ;  /* 0x0104800000007b1d */ /* 0x000fec0000002000 */
[----:B------:R-:W-:Y:S08]  /*aaa0*/  @P0 BRA `(.L_x_4167) ;  /* 0x0000001c00980947 */ /* 0x000ff00003800000 */
[----:B------:R-:W1:Y:S01]  /*aab0*/  S2R R6, SR_SWINHI ;  /* 0x0000000000067919 */ /* 0x000e620000002f00 */
[----:B------:R-:W-:Y:S01]  /*aac0*/  F2FP.F16.F32.PACK_AB R24, R25, R24 ;  /* 0x000000181918723e */ /* 0x000fe200000000ff */
[----:B------:R-:W-:Y:S01]  /*aad0*/  ULDC.64 UR6, c[0x0][0xce0] ;  /* 0x0003380000067ab9 */ /* 0x000fe20000000a00 */
[----:B------:R-:W-:Y:S01]  /*aae0*/  F2FP.F16.F32.PACK_AB R25, R12, R26 ;  /* 0x0000001a0c19723e */ /* 0x000fe200000000ff */
[----:B------:R-:W-:Y:S01]  /*aaf0*/  ULDC.64 UR8, c[0x0][0x208] ;  /* 0x0000820000087ab9 */ /* 0x000fe20000000a00 */
        /* <DEDUP_REMOVED lines=14> */
[----:B------:R-:W-:Y:S02]  /*abe0*/  MOV R4, R151 ;  /* 0x0000009700047202 */ /* 0x000fe40000000f00 */
[----:B-1----:R-:W-:-:S02]  /*abf0*/  MOV R5, R6 ;  /* 0x0000000600057202 */ /* 0x002fc40000000f00 */
[----:B------:R-:W-:Y:S02]  /*ac00*/  F2FP.F16.F32.PACK_AB R51, R156, R51 ;  /* 0x000000339c33723e */ /* 0x000fe400000000ff */
[----:B------:R-:W-:Y:S01]  /*ac10*/  F2FP.F16.F32.PACK_AB R57, R155, R58 ;  /* 0x0000003a9b39723e */ /* 0x000fe200000000ff */
[----:B------:R-:W-:Y:S01]  /*ac20*/  IMAD.WIDE R102, R231, 0x2, R4 ;  /* 0x00000002e7667825 */ /* 0x000fe200078e0204 */
[----:B------:R-:W-:Y:S02]  /*ac30*/  F2FP.F16.F32.PACK_AB R64, R65, R64 ;  /* 0x000000404140723e */ /* 0x000fe400000000ff */
[----:B------:R-:W-:Y:S02]  /*ac40*/  F2FP.F16.F32.PACK_AB R58, R61, R60 ;  /* 0x0000003c3d3a723e */ /* 0x000fe400000000ff */
[C---:B------:R-:W-:Y:S02]  /*ac50*/  IADD3 R179, P5, R102.reuse, 0x4040, RZ ;  /* 0x0000404066b37810 */ /* 0x040fe40007fbe0ff */
        /* <DEDUP_REMOVED lines=10> */
[----:B------:R-:W-:Y:S01]  /*ad00*/  IMAD.X R17, RZ, RZ, R103, P0 ;  /* 0x000000ffff117224 */ /* 0x000fe200000e0667 */
[----:B------:R-:W-:-:S02]  /*ad10*/  LOP3.LUT R11, R102, 0x380, RZ, 0xc0, !PT ;  /* 0x00000380660b7812 */ /* 0x000fc400078ec0ff */
[C---:B0-----:R-:W-:Y:S02]  /*ad20*/  IADD3 R175, P3, R102.reuse, 0x4000, RZ ;  /* 0x0000400066af7810 */ /* 0x041fe40007f7e0ff */
[C---:B------:R-:W-:Y:S02]  /*ad30*/  IADD3 R177, P6, R102.reuse, 0x4020, RZ ;  /* 0x0000402066b17810 */ /* 0x040fe40007fde0ff */
[----:B------:R-:W-:Y:S01]  /*ad40*/  IADD3 R183, P1, R102, 0x8000, RZ ;  /* 0x0000800066b77810 */ /* 0x000fe20007f3e0ff */
[--C-:B------:R-:W-:Y:S01]  /*ad50*/  IMAD.X R21, RZ, RZ, R103.reuse, P3 ;  /* 0x000000ffff157224 */ /* 0x100fe200018e0667 */
[----:B------:R-:W-:Y:S01]  /*ad60*/  LOP3.LUT R14, R169, 0x380, RZ, 0xc0, !PT ;  /* 0x00000380a90e7812 */ /* 0x000fe200078ec0ff */
[--C-:B------:R-:W-:Y:S01]  /*ad70*/  IMAD.X R23, RZ, RZ, R103.reuse, P6 ;  /* 0x000000ffff177224 */ /* 0x100fe200030e0667 */
[----:B------:R-:W-:Y:S01]  /*ad80*/  LOP3.LUT R12, R6, 0x380, RZ, 0xc0, !PT ;  /* 0x00000380060c7812 */ /* 0x000fe200078ec0ff */
[----:B------:R-:W-:Y:S01]  /*ad90*/  IMAD.X R47, RZ, RZ, R103, P1 ;  /* 0x000000ffff2f7224 */ /* 0x000fe200008e0667 */
[----:B------:R-:W-:-:S02]  /*ada0*/  LOP3.LUT R16, R171, 0x380, RZ, 0xc0, !PT ;  /* 0x00000380ab107812 */ /* 0x000fc400078ec0ff */
[----:B------:R-:W-:Y:S02]  /*adb0*/  LOP3.LUT R98, R167, 0x380, RZ, 0xc0, !PT ;  /* 0x00000380a7627812 */ /* 0x000fe400078ec0ff */
[----:B------:R-:W-:Y:S02]  /*adc0*/  LOP3.LUT R18, R173, 0x380, RZ, 0xc0, !PT ;  /* 0x00000380ad127812 */ /* 0x000fe400078ec0ff */
[----:B------:R-:W-:Y:S02]  /*add0*/  SHF.R.U64 R11, R11, 0x3, RZ ;  /* 0x000000030b0b7819 */ /* 0x000fe400000012ff */
[----:B------:R-:W-:Y:S02]  /*ade0*/  LOP3.LUT R20, R175, 0x380, RZ, 0xc0, !PT ;  /* 0x00000380af147812 */ /* 0x000fe400078ec0ff */
[----:B------:R-:W-:Y:S02]  /*adf0*/  IADD3 R185, P0, R102, 0x8020, RZ ;  /* 0x0000802066b97810 */ /* 0x000fe40007f1e0ff */
[----:B------:R-:W-:-:S02]  /*ae00*/  IADD3.X R19, RZ, R103, RZ, P4, !PT ;  /* 0x00000067ff137210 */ /* 0x000fc400027fe4ff */
[----:B------:R-:W-:Y:S01]  /*ae10*/  SHF.R.U64 R14, R14, 0x3, RZ ;  /* 0x000000030e0e7819 */ /* 0x000fe200000012ff */
[--C-:B------:R-:W-:Y:S01]  /*ae20*/  IMAD.X R55, RZ, RZ, R103.reuse, P0 ;  /* 0x000000ffff377224 */ /* 0x100fe200000e0667 */
[----:B------:R-:W-:Y:S02]  /*ae30*/  LOP3.LUT R22, R177, 0x380, RZ, 0xc0, !PT ;  /* 0x00000380b1167812 */ /* 0x000fe400078ec0ff */
[----:B------:R-:W-:Y:S02]  /*ae40*/  SHF.R.U64 R29, R12, 0x3, RZ ;  /* 0x000000030c1d7819 */ /* 0x000fe400000012ff */
[----:B------:R-:W-:Y:S02]  /*ae50*/  IADD3 R187, P4, R102, 0x8040, RZ ;  /* 0x0000804066bb7810 */ /* 0x000fe40007f9e0ff */
[----:B------:R-:W-:Y:S02]  /*ae60*/  SHF.R.U64 R16, R16, 0x3, RZ ;  /* 0x0000000310107819 */ /* 0x000fe400000012ff */
[----:B------:R-:W-:Y:S01]  /*ae70*/  LOP3.LUT R30, R179, 0x380, RZ, 0xc0, !PT ;  /* 0x00000380b31e7812 */ /* 0x000fe200078ec0ff */
[----:B------:R-:W-:Y:S01]  /*ae80*/  IMAD.X R63, RZ, RZ, R103, P4 ;  /* 0x000000ffff3f7224 */ /* 0x000fe200020e0667 */
[----:B------:R-:W-:-:S02]  /*ae90*/  SHF.R.U64 R12, R98, 0x3, RZ ;  /* 0x00000003620c7819 */ /* 0x000fc400000012ff */
[C---:B------:R-:W-:Y:S02]  /*aea0*/  IADD3 R189, P3, R102.reuse, 0x8060, RZ ;  /* 0x0000806066bd7810 */ /* 0x040fe40007f7e0ff */
[C---:B------:R-:W-:Y:S02]  /*aeb0*/  IADD3 R191, P6, R102.reuse, 0xc000, RZ ;  /* 0x0000c00066bf7810 */ /* 0x040fe40007fde0ff */
[----:B------:R-:W-:Y:S01]  /*aec0*/  IADD3 R166, P1, R102, 0xc060, RZ ;  /* 0x0000c06066a67810 */ /* 0x000fe20007f3e0ff */
[--C-:B------:R-:W-:Y:S01]  /*aed0*/  IMAD.X R71, RZ, RZ, R103.reuse, P3 ;  /* 0x000000ffff477224 */ /* 0x100fe200018e0667 */
[----:B------:R-:W-:Y:S01]  /*aee0*/  SHF.R.U64 R18, R18, 0x3, RZ ;  /* 0x0000000312127819 */ /* 0x000fe200000012ff */
[--C-:B------:R-:W-:Y:S01]  /*aef0*/  IMAD.X R95, RZ, RZ, R103.reuse, P6 ;  /* 0x000000ffff5f7224 */ /* 0x100fe200030e0667 */
[----:B------:R-:W-:Y:S02]  /*af00*/  LOP3.LUT R38, R181, 0x380, RZ, 0xc0, !PT ;  /* 0x00000380b5267812 */ /* 0x000fe400078ec0ff */
[----:B------:R-:W-:Y:S01]  /*af10*/  LOP3.LUT R102, R11, R102, RZ, 0x3c, !PT ;  /* 0x000000660b667212 */ /* 0x000fe200078e3cff */
[----:B------:R-:W-:Y:S01]  /*af20*/  IMAD.X R11, RZ, RZ, R103, P2 ;  /* 0x000000ffff0b7224 */ /* 0x000fe200010e0667 */
        /* <DEDUP_REMOVED lines=8> */
[----:B------:R-:W-:Y:S02]  /*afb0*/  LOP3.LUT R10, R12, R167, RZ, 0x3c, !PT ;  /* 0x000000a70c0a7212 */ /* 0x000fe400078e3cff */
[----:B------:R-:W-:Y:S02]  /*afc0*/  LOP3.LUT R18, R18, R173, RZ, 0x3c, !PT ;  /* 0x000000ad12127212 */ /* 0x000fe400078e3cff */
[----:B------:R-:W-:Y:S02]  /*afd0*/  SHF.R.U64 R38, R38, 0x3, RZ ;  /* 0x0000000326267819 */ /* 0x000fe400000012ff */
[----:B------:R-:W-:Y:S02]  /*afe0*/  LOP3.LUT R70, R189, 0x380, RZ, 0xc0, !PT ;  /* 0x00000380bd467812 */ /* 0x000fe400078ec0ff */
[----:B------:R-:W-:-:S02]  /*aff0*/  LOP3.LUT R20, R20, R175, RZ, 0x3c, !PT ;  /* 0x000000af14147212 */ /* 0x000fc400078e3cff */
[----:B------:R-:W-:Y:S02]  /*b000*/  SHF.R.U64 R46, R46, 0x3, RZ ;  /* 0x000000032e2e7819 */ /* 0x000fe400000012ff */
[----:B------:R-:W-:Y:S02]  /*b010*/  LOP3.LUT R94, R191, 0x380, RZ, 0xc0, !PT ;  /* 0x00000380bf5e7812 */ /* 0x000fe400078ec0ff */
[----:B------:R-:W-:Y:S01]  /*b020*/  MOV R102, R102 ;  /* 0x0000006600667202 */ /* 0x000fe20000000f00 */
[----:B------:R-:W-:Y:S01]  /*b030*/  BAR.SYNC.DEFER_BLOCKING 0x1, 0x100 ;  /* 0x0044000000007b1d */ /* 0x000fe20000010000 */
[----:B------:R-:W-:Y:S02]  /*b040*/  LOP3.LUT R22, R22, R177, RZ, 0x3c, !PT ;  /* 0x000000b116167212 */ /* 0x000fe400078e3cff */
[----:B------:R-:W-:Y:S02]  /*b050*/  SHF.R.U64 R54, R54, 0x3, RZ ;  /* 0x0000000336367819 */ /* 0x000fe400000012ff */
[----:B------:R-:W-:-:S02]  /*b060*/  MOV R15, R14 ;  /* 0x0000000e000f7202 */ /* 0x000fc40000000f00 */
[----:B------:R-:W-:Y:S02]  /*b070*/  IADD3.X R13, RZ, R103, RZ, P1, !PT ;  /* 0x00000067ff0d7210 */ /* 0x000fe40000ffe4ff */
[----:B------:R-:W-:Y:S02]  /*b080*/  LOP3.LUT R30, R30, R179, RZ, 0x3c, !PT ;  /* 0x000000b31e1e7212 */ /* 0x000fe400078e3cff */
[----:B------:R-:W-:Y:S02]  /*b090*/  SHF.R.U64 R62, R62, 0x3, RZ ;  /* 0x000000033e3e7819 */ /* 0x000fe400000012ff */
[----:B------:R-:W-:Y:S02]  /*b0a0*/  LOP3.LUT R98, R29, R6, RZ, 0x3c, !PT ;  /* 0x000000061d627212 */ /* 0x000fe400078e3cff */
[----:B------:R-:W-:Y:S02]  /*b0b0*/  MOV R16, R16 ;  /* 0x0000001000107202 */ /* 0x000fe40000000f00 */
[----:B------:R-:W-:-:S02]  /*b0c0*/  LOP3.LUT R38, R38, R181, RZ, 0x3c, !PT ;  /* 0x000000b526267212 */ /* 0x000fc400078e3cff */
[----:B------:R-:W-:Y:S02]  /*b0d0*/  SHF.R.U64 R70, R70, 0x3, RZ ;  /* 0x0000000346467819 */ /* 0x000fe400000012ff */
[----:B------:R-:W-:Y:S02]  /*b0e0*/  LOP3.LUT R103, R166, 0x380, RZ, 0xc0, !PT ;  /* 0x00000380a6677812 */ /* 0x000fe400078ec0ff */
[----:B------:R-:W-:Y:S01]  /*b0f0*/  MOV R18, R18 ;  /* 0x0000001200127202 */ /* 0x000fe20000000f00 */
[----:B------:R-:W-:Y:S01]  /*b100*/  STSM.16.M88.4 [R102], R24 ;  /* 0x0000001866007844 */ /* 0x000fe20000000200 */
[----:B------:R-:W-:Y:S02]  /*b110*/  MOV R6, R10 ;  /* 0x0000000a00067202 */ /* 0x000fe40000000f00 */
[----:B------:R-:W-:Y:S01]  /*b120*/  LOP3.LUT R46, R46, R183, RZ, 0x3c, !PT ;  /* 0x000000b72e2e7212 */ /* 0x000fe200078e3cff */
[----:B------:R-:W0:Y:S01]  /*b130*/  LDC.64 R10, c[0x0][0xcd8] ;  /* 0x00033600ff0a7b82 */ /* 0x000e220000000a00 */
[----:B------:R-:W-:Y:S01]  /*b140*/  SHF.R.U64 R94, R94, 0x3, RZ ;  /* 0x000000035e5e7819 */ /* 0x000fe200000012ff */
[----:B------:R-:W-:Y:S01]  /*b150*/  STSM.16.M88.4 [R15], R32 ;  /* 0x000000200f007844 */ /* 0x000fe20000000200 */
[----:B------:R-:W-:-:S02]  /*b160*/  MOV R20, R20 ;  /* 0x0000001400147202 */ /* 0x000fc40000000f00 */
[----:B------:R-:W-:Y:S01]  /*b170*/  F2FP.F16.F32.PACK_AB R59, R154, R59 ;  /* 0x0000003b9a3b723e */ /* 0x000fe200000000ff */
[----:B------:R1:W-:Y:S01]  /*b180*/  STSM.16.M88.4 [R16], R40 ;  /* 0x0000002810007844 */ /* 0x0003e20000000200 */
[----:B------:R-:W-:Y:S02]  /*b190*/  F2FP.F16.F32.PACK_AB R65, R153, R66 ;  /* 0x000000429941723e */ /* 0x000fe400000000ff */
[----:B------:R-:W-:Y:S01]  /*b1a0*/  F2FP.F16.F32.PACK_AB R72, R73, R72 ;  /* 0x000000484948723e */ /* 0x000fe200000000ff */
[----:B------:R2:W-:Y:S01]  /*b1b0*/  STSM.16.M88.4 [R18], R48 ;  /* 0x0000003012007844 */ /* 0x0005e20000000200 */
[----:B------:R-:W-:Y:S02]  /*b1c0*/  LOP3.LUT R54, R54, R185, RZ, 0x3c, !PT ;  /* 0x000000b936367212 */ /* 0x000fe400078e3cff */
[----:B------:R-:W-:Y:S01]  /*b1d0*/  MOV R22, R22 ;  /* 0x0000001600167202 */ /* 0x000fe20000000f00 */
[----:B------:R2:W-:Y:S01]  /*b1e0*/  STSM.16.M88.4 [R20], R56 ;  /* 0x0000003814007844 */ /* 0x0005e20000000200 */
[----:B------:R-:W-:-:S02]  /*b1f0*/  F2FP.F16.F32.PACK_AB R66, R69, R68 ;  /* 0x000000444542723e */ /* 0x000fc400000000ff */
[----:B------:R-:W-:Y:S02]  /*b200*/  F2FP.F16.F32.PACK_AB R67, R152, R67 ;  /* 0x000000439843723e */ /* 0x000fe400000000ff */
[----:B------:R-:W-:Y:S01]  /*b210*/  F2FP.F16.F32.PACK_AB R73, R9, R74 ;  /* 0x0000004a0949723e */ /* 0x000fe200000000ff */
[----:B------:R-:W-:Y:S01]  /*b220*/  IMAD.SHL.U32 R9, R207, 0x4, RZ ;  /* 0x00000004cf097824 */ /* 0x000fe200078e00ff */
[----:B------:R-:W-:Y:S01]  /*b230*/  F2FP.F16.F32.PACK_AB R80, R81, R80 ;  /* 0x000000505150723e */ /* 0x000fe200000000ff */
[----:B------:R2:W-:Y:S01]  /*b240*/  STSM.16.M88.4 [R22], R64 ;  /* 0x0000004016007844 */ /* 0x0005e20000000200 */
[----:B------:R-:W-:Y:S02]  /*b250*/  LOP3.LUT R62, R62, R187, RZ, 0x3c, !PT ;  /* 0x000000bb3e3e7212 */ /* 0x000fe400078e3cff */
[----:B------:R-:W-:Y:S02]  /*b260*/  MOV R30, R30 ;  /* 0x0000001e001e7202 */ /* 0x000fe40000000f00 */
[----:B------:R-:W-:-:S02]  /*b270*/  F2FP.F16.F32.PACK_AB R74, R77, R76 ;  /* 0x0000004c4d4a723e */ /* 0x000fc400000000ff */
[----:B------:R-:W-:Y:S02]  /*b280*/  F2FP.F16.F32.PACK_AB R75, R79, R75 ;  /* 0x0000004b4f4b723e */ /* 0x000fe400000000ff */
[----:B------:R-:W-:Y:S02]  /*b290*/  F2FP.F16.F32.PACK_AB R81, R8, R82 ;  /* 0x000000520851723e */ /* 0x000fe400000000ff */
[----:B------:R-:W-:Y:S01]  /*b2a0*/  LOP3.LUT R70, R70, R189, RZ, 0x3c, !PT ;  /* 0x000000bd46467212 */ /* 0x000fe200078e3cff */
[----:B------:R2:W-:Y:S01]  /*b2b0*/  STSM.16.M88.4 [R30], R72 ;  /* 0x000000481e007844 */ /* 0x0005e20000000200 */
[----:B------:R-:W-:Y:S02]  /*b2c0*/  SHF.R.U64 R103, R103, 0x3, RZ ;  /* 0x0000000367677819 */ /* 0x000fe400000012ff */
[----:B------:R-:W-:Y:S02]  /*b2d0*/  MOV R38, R38 ;  /* 0x0000002600267202 */ /* 0x000fe40000000f00 */
[----:B------:R-:W-:-:S02]  /*b2e0*/  F2FP.F16.F32.PACK_AB R82, R85, R84 ;  /* 0x000000545552723e */ /* 0x000fc400000000ff */
[----:B------:R-:W-:Y:S02]  /*b2f0*/  F2FP.F16.F32.PACK_AB R83, R83, R86 ;  /* 0x000000565353723e */ /* 0x000fe400000000ff */
[----:B------:R-:W-:Y:S02]  /*b300*/  LOP3.LUT R94, R94, R191, RZ, 0x3c, !PT ;  /* 0x000000bf5e5e7212 */ /* 0x000fe400078e3cff */
        /* <DEDUP_REMOVED lines=44> */
[----:B------:R-:W-:Y:S01]  /*b5d0*/  MOV R12, R12 ;  /* 0x0000000c000c7202 */ /* 0x000fe20000000f00 */
[----:B------:R2:W-:Y:S01]  /*b5e0*/  STSM.16.M88.4 [R6], R136 ;  /* 0x0000008806007844 */ /* 0x0005e20000000200 */
[----:B------:R-:W-:Y:S02]  /*b5f0*/  F2FP.F16.F32.PACK_AB R146, R149, R148 ;  /* 0x000000949592723e */ /* 0x000fe400000000ff */
[----:B------:R-:W-:Y:S02]  /*b600*/  F2FP.F16.F32.PACK_AB R147, R0, R150 ;  /* 0x000000960093723e */ /* 0x000fe400000000ff */
[----:B------:R-:W-:-:S02]  /*b610*/  ISETP.NE.U32.AND P2, PT, RZ, UR6, PT ;  /* 0x00000006ff007c0c */ /* 0x000fc4000bf45070 */
[----:B0-----:R-:W-:Y:S01]  /*b620*/  ISETP.NE.U32.AND P3, PT, R10, RZ, PT ;  /* 0x000000ff0a00720c */ /* 0x001fe20003f65070 */
[----:B------:R2:W-:Y:S01]  /*b630*/  STSM.16.M88.4 [R12], R144 ;  /* 0x000000900c007844 */ /* 0x0005e20000000200 */
[----:B------:R-:W-:Y:S01]  /*b640*/  BAR.SYNC.DEFER_BLOCKING 0x1, 0x100 ;  /* 0x0044000000007b1d */ /* 0x000fe20000010000 */
[----:B------:R-:W-:Y:S02]  /*b650*/  ISETP.NE.AND.EX P2, PT, RZ, UR7, PT, P2 ;  /* 0x00000007ff007c0c */ /* 0x000fe4000bf45320 */
[----:B-1----:R-:W-:Y:S02]  /*b660*/  SHF.L.U64.HI R16, R207, 0x2, R208 ;  /* 0x00000002cf107819 */ /* 0x002fe400000102d0 */
[----:B------:R-:W-:Y:S02]  /*b670*/  IADD3 R10, P0, R9, R10, RZ ;  /* 0x0000000a090a7210 */ /* 0x000fe40007f1e0ff */
[----:B------:R-:W-:-:S03]  /*b680*/  ISETP.NE.AND.EX P3, PT, R11, RZ, PT, P3 ;  /* 0x000000ff0b00720c */ /* 0x000fc60003f65330 */
[----:B------:R-:W-:-:S04]  /*b690*/  IMAD.X R11, R16, 0x1, R11, P0 ;  /* 0x00000001100b7824 */ /* 0x000fc800000e060b */
[----:B------:R-:W-:-:S04]  /*b6a0*/  @P2 IADD3 R8, P0, R9, UR6, RZ ;  /* 0x0000000609082c10 */ /* 0x000fc8000ff1e0ff */
[----:B------:R-:W-:Y:S02]  /*b6b0*/  @P2 IADD3.X R9, R16, UR7, RZ, P0, !PT ;  /* 0x0000000710092c10 */ /* 0x000fe400087fe4ff */
[----:B------:R-:W3:Y:S04]  /*b6c0*/  @P3 LDG.E R0, desc[UR8][R10.64] ;  /* 0x000000080a003981 */ /* 0x000ee8000c1e1900 */
[----:B------:R-:W4:Y:S01]  /*b6d0*/  @P2 LDG.E R8, desc[UR8][R8.64] ;  /* 0x0000000808082981 */ /* 0x000f22000c1e1900 */
[----:B------:R-:W-:Y:S01]  /*b6e0*/  IMAD R13, R202, 0x40, R200 ;  /* 0x00000040ca0d7824 */ /* 0x000fe200078e02c8 */
[----:B------:R-:W-:Y:S01]  /*b6f0*/  UMOV UR4, URZ ;  /* 0x0000003f00047c82 */ /* 0x000fe20008000000 */
[----:B------:R-:W-:Y:S02]  /*b700*/  ULDC UR10, c[0x0][0xb88] ;  /* 0x0002e200000a7ab9 */ /* 0x000fe40000000800 */
[----:B------:R-:W-:-:S03]  /*b710*/  IMAD.WIDE R4, R13, 0x2, R4 ;  /* 0x000000020d047825 */ /* 0x000fc600078e0204 */
[C---:B------:R-:W-:Y:S02]  /*b720*/  IADD3 R17, P0, R4.reuse, 0x1000, RZ ;  /* 0x0000100004117810 */ /* 0x040fe40007f1e0ff */
[----:B------:R-:W-:Y:S02]  /*b730*/  IADD3 R13, P1, R4, 0x2000, RZ ;  /* 0x00002000040d7810 */ /* 0x000fe40007f3e0ff */
[----:B------:R-:W-:Y:S02]  /*b740*/  LOP3.LUT R16, R17, 0x380, RZ, 0xc0, !PT ;  /* 0x0000038011107812 */ /* 0x000fe400078ec0ff */
[----:B---3--:R-:W-:Y:S02]  /*b750*/  @P3 R2UR UR4, R0 ;  /* 0x00000000000432ca */ /* 0x008fe400000e0000 */
[----:B----4-:R-:W-:Y:S01]  /*b760*/  @P2 R2UR UR10, R8 ;  /* 0x00000000080a22ca */ /* 0x010fe200000e0000 */
[----:B--2---:R-:W-:-:S14]  /*b770*/  @P2 BRA `(.L_x_4168) ;  /* 0x00000000001c2947 */ /* 0x004fdc0003800000 */
[----:B------:R-:W-:Y:S05]  /*b780*/  @!P3 BRA `(.L_x_4168) ;  /* 0x000000000018b947 */ /* 0x000fea0003800000 */
[----:B------:R-:W-:Y:S02]  /*b790*/  ULDC.64 UR6, c[0x0][0x208] ;  /* 0x0000820000067ab9 */ /* 0x000fe40000000a00 */
[----:B------:R-:W2:Y:S04]  /*b7a0*/  LDG.E R6, desc[UR6][R10.64] ;  /* 0x000000060a067981 */ /* 0x000ea8000c1e1900 */
[----:B------:R-:W3:Y:S01]  /*b7b0*/  LDG.E R0, desc[UR6][R10.64+0x4] ;  /* 0x000004060a007981 */ /* 0x000ee2000c1e1900 */
[----:B--2---:R-:W-:Y:S02]  /*b7c0*/  R2UR UR6, R6 ;  /* 0x00000000060672ca */ /* 0x004fe400000e0000 */
[----:B---3--:R-:W-:-:S13]  /*b7d0*/  R2UR UR10, R0 ;  /* 0x00000000000a72ca */ /* 0x008fda00000e0000 */
[----:B------:R-:W-:-:S12]  /*b7e0*/  UIADD3 UR10, -UR6, UR10, URZ ;  /* 0x0000000a060a7290 */ /* 0x000fd8000fffe13f */
.L_x_4168:
[----:B------:R-:W-:Y:S01]  /*b7f0*/  R2UR UR16, R209 ;  /* 0x00000000d11072ca */ /* 0x000fe200000e0000 */
[----:B------:R-:W-:Y:S01]  /*b800*/  ULDC.64 UR12, c[0x0][0xc70] ;  /* 0x00031c00000c7ab9 */ /* 0x000fe20000000a00 */
[----:B------:R-:W-:Y:S01]  /*b810*/  USHF.R.S32.HI UR9, URZ, 0x1f, UR4 ;  /* 0x0000001f3f097899 */ /* 0x000fe20008011404 */
[----:B------:R-:W-:Y:S01]  /*b820*/  R2UR UR15, R218 ;  /* 0x00000000da0f72ca */ /* 0x000fe200000e0000 */
[----:B------:R-:W-:Y:S01]  /*b830*/  UMOV UR8, UR4 ;  /* 0x0000000400087c82 */ /* 0x000fe20008000000 */
[----:B------:R-:W-:Y:S01]  /*b840*/  IADD3 R11, P2, R4, 0x3000, RZ ;  /* 0x00003000040b7810 */ /* 0x000fe20007f5e0ff */
[----:B------:R-:W-:Y:S01]  /*b850*/  ULDC.64 UR18, c[0x0][0x208] ;  /* 0x0000820000127ab9 */ /* 0x000fe20000000a00 */
[----:B------:R-:W-:Y:S02]  /*b860*/  SEL R73, R207, RZ, !P3 ;  /* 0x000000ffcf497207 */ /* 0x000fe40005800000 */
[----:B------:R-:W-:Y:S02]  /*b870*/  SEL R208, R208, RZ, !P3 ;  /* 0x000000ffd0d07207 */ /* 0x000fe40005800000 */
[----:B------:R-:W-:-:S02]  /*b880*/  LOP3.LUT R10, R11, 0x380, RZ, 0xc0, !PT ;  /* 0x000003800b0a7812 */ /* 0x000fc400078ec0ff */
[----:B------:R-:W-:Y:S01]  /*b890*/  USHF.R.S32.HI UR14, URZ, 0x1f, UR16 ;  /* 0x0000001f3f0e7899 */ /* 0x000fe20008011410 */
[----:B------:R-:W-:Y:S01]  /*b8a0*/  LOP3.LUT R12, R13, 0x380, RZ, 0xc0, !PT ;  /* 0x000003800d0c7812 */ /* 0x000fe200078ec0ff */
[----:B------:R-:W-:Y:S01]  /*b8b0*/  UIMAD.WIDE.U32 UR6, UR16, UR12, UR8 ;  /* 0x0000000c100672a5 */ /* 0x000fe2000f8e0008 */
[----:B------:R-:W-:Y:S01]  /*b8c0*/  IMAD.U32 R15, RZ, RZ, UR15 ;  /* 0x0000000fff0f7e24 */ /* 0x000fe2000f8e00ff */
[----:B------:R-:W-:Y:S01]  /*b8d0*/  UIMAD UR11, UR14, UR12, URZ ;  /* 0x0000000c0e0b72a4 */ /* 0x000fe2000f8e023f */
[----:B------:R-:W-:Y:S02]  /*b8e0*/  SHF.R.U64 R10, R10, 0x3, RZ ;  /* 0x000000030a0a7819 */ /* 0x000fe400000012ff */
[----:B------:R-:W-:Y:S01]  /*b8f0*/  IMAD R15, R15, 0x80, R206 ;  /* 0x000000800f0f7824 */ /* 0x000fe200078e02ce */
[----:B------:R-:W-:Y:S01]  /*b900*/  UIMAD UR8, UR16, UR13, UR11 ;  /* 0x0000000d100872a4 */ /* 0x000fe2000f8e020b */
[----:B------:R-:W-:Y:S01]  /*b910*/  IMAD.U32 R9, RZ, RZ, UR7 ;  /* 0x00000007ff097e24 */ /* 0x000fe2000f8e00ff */
[----:B------:R-:W-:Y:S01]  /*b920*/  LOP3.LUT R10, R10, R11, RZ, 0x3c, !PT ;  /* 0x0000000b0a0a7212 */ /* 0x000fe200078e3cff */
[----:B------:R-:W-:Y:S01]  /*b930*/  IMAD.U32 R8, RZ, RZ, UR6 ;  /* 0x00000006ff087e24 */ /* 0x000fe2000f8e00ff */
[----:B------:R-:W-:Y:S01]  /*b940*/  UIADD3 UR8, UR7, UR8, URZ ;  /* 0x0000000807087290 */ /* 0x000fe2000fffe03f */
[----:B------:R-:W-:Y:S01]  /*b950*/  SHF.R.S32.HI R11, RZ, 0x1f, R15 ;  /* 0x0000001fff0b7819 */ /* 0x000fe2000001140f */
[----:B------:R-:W-:Y:S01]  /*b960*/  ULDC.64 UR12, c[0x0][0xba0] ;  /* 0x0002e800000c7ab9 */ /* 0x000fe20000000a00 */
[----:B------:R-:W-:Y:S01]  /*b970*/  ULDC.64 UR6, c[0x0][0xc78] ;  /* 0x00031e0000067ab9 */ /* 0x000fe20000000a00 */
[----:B------:R-:W-:Y:S01]  /*b980*/  SHF.R.U64 R16, R16, 0x3, RZ ;  /* 0x0000000310107819 */ /* 0x000fe200000012ff */
[----:B------:R-:W-:Y:S01]  /*b990*/  IMAD R0, R208, UR6, RZ ;  /* 0x00000006d0007c24 */ /* 0x000fe2000f8e02ff */
[----:B------:R-:W-:Y:S01]  /*b9a0*/  SHF.R.U64 R12, R12, 0x3, RZ ;  /* 0x000000030c0c7819 */ /* 0x000fe200000012ff */
[----:B------:R-:W-:Y:S01]  /*b9b0*/  IMAD.U32 R9, RZ, RZ, UR8 ;  /* 0x00000008ff097e24 */ /* 0x000fe2000f8e00ff */
[----:B------:R-:W-:Y:S01]  /*b9c0*/  LOP3.LUT R16, R16, R17, RZ, 0x3c, !PT ;  /* 0x0000001110107212 */ /* 0x000fe200078e3cff */
[C---:B------:R-:W-:Y:S01]  /*b9d0*/  IMAD R6, R73.reuse, UR7, R0 ;  /* 0x0000000749067c24 */ /* 0x040fe2000f8e0200 */
[C---:B------:R-:W-:Y:S01]  /*b9e0*/  IADD3 R57, P6, R4.reuse, 0x4000, RZ ;  /* 0x0000400004397810 */ /* 0x040fe20007fde0ff */
[----:B------:R-:W-:Y:S01]  /*b9f0*/  IMAD.WIDE.U32 R8, R73, UR6, R8 ;  /* 0x0000000649087c25 */ /* 0x000fe2000f8e0008 */
[----:B------:R-:W-:Y:S01]  /*ba00*/  ULDC.64 UR6, c[0x0][0xc40] ;  /* 0x0003100000067ab9 */ /* 0x000fe20000000a00 */
[----:B------:R-:W-:-:S02]  /*ba10*/  IADD3 R41, P5, R4, 0x5000, RZ ;  /* 0x0000500004297810 */ /* 0x000fc40007fbe0ff */
[----:B------:R-:W-:Y:S01]  /*ba20*/  IMAD.X R17, RZ, RZ, R5, P0 ;  /* 0x000000ffff117224 */ /* 0x000fe200000e0605 */
[----:B------:R-:W-:Y:S02]  /*ba30*/  IADD3 R0, P3, R15, R8, RZ ;  /* 0x000000080f007210 */ /* 0x000fe40007f7e0ff */
[----:B------:R-:W-:Y:S02]  /*ba40*/  IADD3 R65, P0, R4, 0x8000, RZ ;  /* 0x0000800004417810 */ /* 0x000fe40007f1e0ff */
[----:B------:R-:W-:Y:S02]  /*ba50*/  IADD3.X R11, R11, R9, R6, P3, !PT ;  /* 0x000000090b0b7210 */ /* 0x000fe40001ffe406 */
[----:B------:R-:W-:Y:S02]  /*ba60*/  LEA R26, P3, R0, UR6, 0x2 ;  /* 0x00000006001a7c11 */ /* 0x000fe4000f8610ff */
[----:B------:R-:W-:Y:S02]  /*ba70*/  IADD3 R29, P4, R4, 0x6000, RZ ;  /* 0x00006000041d7810 */ /* 0x000fe40007f9e0ff */
[----:B------:R-:W-:Y:S01]  /*ba80*/  LEA.HI.X R27, R0, UR7, R11, 0x2, P3 ;  /* 0x00000007001b7c11 */ /* 0x000fe200098f140b */
[--C-:B------:R-:W-:Y:S01]  /*ba90*/  IMAD.X R11, RZ, RZ, R5.reuse, P2 ;  /* 0x000000ffff0b7224 */ /* 0x100fe200010e0605 */
[----:B------:R-:W-:Y:S01]  /*baa0*/  IADD3 R21, P3, R4, 0x7000, RZ ;  /* 0x0000700004157810 */ /* 0x000fe20007f7e0ff */
[----:B------:R-:W-:Y:S01]  /*bab0*/  VIADD R0, R15, 0x8 ;  /* 0x000000080f007836 */ /* 0x000fe20000000000 */
[----:B------:R-:W-:Y:S01]  /*bac0*/  LOP3.LUT R12, R12, R13, RZ, 0x3c, !PT ;  /* 0x0000000d0c0c7212 */ /* 0x000fe200078e3cff */
[----:B------:R-:W-:Y:S01]  /*bad0*/  IMAD.X R13, RZ, RZ, R5, P1 ;  /* 0x000000ffff0d7224 */ /* 0x000fe200008e0605 */
[----:B------:R-:W-:-:S02]  /*bae0*/  IADD3 R37, P2, R4, 0xa000, RZ ;  /* 0x0000a00004257810 */ /* 0x000fc40007f5e0ff */
[----:B------:R-:W-:Y:S02]  /*baf0*/  IADD3 R53, P1, R4, 0x9000, RZ ;  /* 0x0000900004357810 */ /* 0x000fe40007f3e0ff */
[----:B------:R-:W-:Y:S02]  /*bb00*/  LOP3.LUT R64, R65, 0x380, RZ, 0xc0, !PT ;  /* 0x0000038041407812 */ /* 0x000fe400078ec0ff */
[----:B------:R-:W-:Y:S02]  /*bb10*/  LOP3.LUT R56, R57, 0x380, RZ, 0xc0, !PT ;  /* 0x0000038039387812 */ /* 0x000fe400078ec0ff */
        /* <DEDUP_REMOVED lines=10> */
[----:B------:R-:W-:Y:S02]  /*bbc0*/  SHF.R.U64 R36, R36, 0x3, RZ ;  /* 0x0000000324247819 */ /* 0x000fe400000012ff */
[----:B------:R-:W-:Y:S02]  /*bbd0*/  SHF.R.U64 R52, R52, 0x3, RZ ;  /* 0x0000000334347819 */ /* 0x000fe400000012ff */
[----:B------:R-:W-:Y:S01]  /*bbe0*/  LOP3.LUT R64, R64, R65, RZ, 0x3c, !PT ;  /* 0x0000004140407212 */ /* 0x000fe200078e3cff */
[--C-:B------:R-:W-:Y:S01]  /*bbf0*/  IMAD.X R65, RZ, RZ, R5.reuse, P0 ;  /* 0x000000ffff417224 */ /* 0x100fe200000e0605 */
[----:B------:R-:W-:Y:S02]  /*bc00*/  LOP3.LUT R56, R56, R57, RZ, 0x3c, !PT ;  /* 0x0000003938387212 */ /* 0x000fe400078e3cff */
        /* <DEDUP_REMOVED lines=8> */
[----:B------:R-:W-:-:S02]  /*bc90*/  IADD3.X R57, RZ, R5, RZ, P6, !PT ;  /* 0x00000005ff397210 */ /* 0x000fc400037fe4ff */
[----:B------:R-:W-:Y:S02]  /*bca0*/  LOP3.LUT P0, RZ, R220, 0x3, RZ, 0xc0, !PT ;  /* 0x00000003dcff7812 */ /* 0x000fe4000780c0ff */
[C---:B------:R-:W-:Y:S02]  /*bcb0*/  IADD3 R25, P6, R4.reuse, 0xb000, RZ ;  /* 0x0000b00004197810 */ /* 0x040fe40007fde0ff */
[C---:B------:R-:W-:Y:S02]  /*bcc0*/  IADD3 R69, P5, R4.reuse, 0xc000, RZ ;  /* 0x0000c00004457810 */ /* 0x040fe40007fbe0ff */
[C---:B------:R-:W-:Y:S02]  /*bcd0*/  IADD3 R61, P4, R4.reuse, 0xd000, RZ ;  /* 0x0000d000043d7810 */ /* 0x040fe40007f9e0ff */
[----:B------:R-:W-:Y:S02]  /*bce0*/  IADD3 R49, P3, R4, 0xe000, RZ ;  /* 0x0000e00004317810 */ /* 0x000fe40007f7e0ff */
[----:B------:R-:W-:Y:S01]  /*bcf0*/  LOP3.LUT R52, R52, R53, RZ, 0x3c, !PT ;  /* 0x0000003534347212 */ /* 0x000fe200078e3cff */
[----:B------:R-:W-:Y:S01]  /*bd00*/  IMAD.X R53, RZ, RZ, R5, P1 ;  /* 0x000000ffff357224 */ /* 0x000fe200008e0605 */
[----:B------:R-:W-:-:S02]  /*bd10*/  IADD3 R9, P2, R4, 0xf000, RZ ;  /* 0x0000f00004097810 */ /* 0x000fc40007f5e0ff */
[----:B------:R-:W-:Y:S02]  /*bd20*/  ISETP.GE.OR P1, PT, R15, UR10, P0 ;  /* 0x0000000a0f007c0c */ /* 0x000fe40008726670 */
[----:B------:R-:W-:Y:S02]  /*bd30*/  LOP3.LUT R24, R25, 0x380, RZ, 0xc0, !PT ;  /* 0x0000038019187812 */ /* 0x000fe400078ec0ff */
[----:B------:R-:W-:Y:S02]  /*bd40*/  LOP3.LUT R68, R69, 0x380, RZ, 0xc0, !PT ;  /* 0x0000038045447812 */ /* 0x000fe400078ec0ff */
[----:B------:R-:W-:Y:S02]  /*bd50*/  LOP3.LUT R60, R61, 0x380, RZ, 0xc0, !PT ;  /* 0x000003803d3c7812 */ /* 0x000fe400078ec0ff */
[----:B------:R-:W-:Y:S02]  /*bd60*/  LOP3.LUT R48, R49, 0x380, RZ, 0xc0, !PT ;  /* 0x0000038031307812 */ /* 0x000fe400078ec0ff */
[----:B------:R-:W-:-:S02]  /*bd70*/  ISETP.GE.OR P0, PT, R0, UR10, P0 ;  /* 0x0000000a00007c0c */ /* 0x000fc40008706670 */
[----:B------:R-:W-:Y:S01]  /*bd80*/  LOP3.LUT R0, R9, 0x380, RZ, 0xc0, !PT ;  /* 0x0000038009007812 */ /* 0x000fe200078ec0ff */
[----:B------:R-:W-:Y:S01]  /*bd90*/  @!P1 STG.E desc[UR18][R26.64], R3 ;  /* 0x000000031a009986 */ /* 0x000fe2000c101912 */
[----:B------:R-:W-:Y:S02]  /*bda0*/  LOP3.LUT R15, R4, 0x380, RZ, 0xc0, !PT ;  /* 0x00000380040f7812 */ /* 0x000fe400078ec0ff */
[----:B------:R-:W-:Y:S02]  /*bdb0*/  SHF.R.U64 R24, R24, 0x3, RZ ;  /* 0x0000000318187819 */ /* 0x000fe400000012ff */
[----:B------:R-:W-:Y:S02]  /*bdc0*/  SHF.R.U64 R68, R68, 0x3, RZ ;  /* 0x0000000344447819 */ /* 0x000fe400000012ff */
[----:B------:R-:W-:Y:S02]  /*bdd0*/  SHF.R.U64 R60, R60, 0x3, RZ ;  /* 0x000000033c3c7819 */ /* 0x000fe400000012ff */
[----:B------:R-:W-:Y:S01]  /*bde0*/  SHF.R.U64 R48, R48, 0x3, RZ ;  /* 0x0000000330307819 */ /* 0x000fe200000012ff */
[----:B------:R0:W-:Y:S01]  /*bdf0*/  @!P0 STG.E desc[UR18][R26.64+0x20], R2 ;  /* 0x000020021a008986 */ /* 0x0001e2000c101912 */
[----:B------:R-:W-:-:S02]  /*be00*/  SHF.R.U64 R0, R0, 0x3, RZ ;  /* 0x0000000300007819 */ /* 0x000fc400000012ff */
[----:B------:R-:W-:Y:S01]  /*be10*/  SHF.R.U64 R15, R15, 0x3, RZ ;  /* 0x000000030f0f7819 */ /* 0x000fe200000012ff */
[----:B------:R-:W5:Y:S01]  /*be20*/  LD.E.128 R16, desc[UR18][R16.64] ;  /* 0x0000001210107980 */ /* 0x000f62000c101d00 */
        /* <DEDUP_REMOVED lines=13> */
[----:B------:R-:W-:-:S03]  /*bf00*/  UIMAD UR6, UR9, UR12, URZ ;  /* 0x0000000c090672a4 */ /* 0x000fc6000f8e023f */
[----:B------:R1:W5:Y:S01]  /*bf10*/  LD.E.128 R44, desc[UR18][R4.64] ;  /* 0x00000012042c7980 */ /* 0x000362000c101d00 */
[----:B------:R-:W-:-:S03]  /*bf20*/  SHF.R.S32.HI R201, RZ, 0x1f, R200 ;  /* 0x0000001fffc97819 */ /* 0x000fc600000114c8 */
        /* <DEDUP_REMOVED lines=12> */
[----:B------:R-:W-:Y:S01]  /*bff0*/  IMAD.U32 R3, RZ, RZ, UR12 ;  /* 0x0000000cff037e24 */ /* 0x000fe2000f8e00ff */
[----:B------:R-:W-:Y:S01]  /*c000*/  UIMAD UR10, UR15, -0x80, UR10 ;  /* 0xffffff800f0a78a4 */ /* 0x000fe2000f8e020a */
[----:B------:R-:W-:Y:S01]  /*c010*/  @!PT LDS RZ, [RZ] ;  /* 0x00000000fffff984 */ /* 0x000fe20000000800 */
[----:B------:R-:W-:Y:S01]  /*c020*/  @!PT LDS RZ, [RZ] ;  /* 0x00000000fffff984 */ /* 0x000fe20000000800 */
[----:B------:R-:W-:Y:S01]  /*c030*/  @!PT LDS RZ, [RZ] ;  /* 0x00000000fffff984 */ /* 0x000fe20000000800 */
[----:B------:R-:W-:Y:S01]  /*c040*/  @!PT LDS RZ, [RZ] ;  /* 0x00000000fffff984 */ /* 0x000fe20000000800 */
[----:B------:R0:W-:Y:S06]  /*c050*/  MEMBAR.ALL.CTA ;  /* 0x0000000000007992 */ /* 0x0001ec0000008000 */
[----:B0-----:R-:W0:Y:S01]  /*c060*/  FENCE.VIEW.ASYNC.S ;  /* 0x00000000000073c6 */ /* 0x001e220000000000 */
[----:B------:R-:W-:-:S02]  /*c070*/  UIMAD UR6, UR4, UR13, UR6 ;  /* 0x0000000d040672a4 */ /* 0x000fc4000f8e0206 */
[----:B------:R-:W-:Y:S01]  /*c080*/  IMAD.WIDE.U32 R2, R3, UR4, R200 ;  /* 0x0000000403027c25 */ /* 0x000fe2000f8e00c8 */
[----:B------:R-:W-:Y:S02]  /*c090*/  ULDC.64 UR8, c[0x0][0xbe0] ;  /* 0x0002f80000087ab9 */ /* 0x000fe40000000a00 */
[----:B------:R-:W-:Y:S02]  /*c0a0*/  UIMAD UR4, UR14, UR8, URZ ;  /* 0x000000080e0472a4 */ /* 0x000fe4000f8e023f */
[----:B-1----:R-:W-:Y:S01]  /*c0b0*/  IMAD.U32 R5, RZ, RZ, UR8 ;  /* 0x00000008ff057e24 */ /* 0x002fe2000f8e00ff */
[C---:B------:R-:W-:Y:S01]  /*c0c0*/  ISETP.GE.AND P3, PT, R202.reuse, UR10, PT ;  /* 0x0000000aca007c0c */ /* 0x040fe2000bf66270 */
[----:B------:R-:W-:Y:S01]  /*c0d0*/  VIADD R3, R3, UR6 ;  /* 0x0000000603037c36 */ /* 0x000fe20008000000 */
[----:B------:R-:W-:Y:S01]  /*c0e0*/  UIMAD UR4, UR16, UR9, UR4 ;  /* 0x00000009100472a4 */ /* 0x000fe2000f8e0204 */
[----:B------:R-:W-:Y:S01]  /*c0f0*/  VIADD R0, R202, 0x20 ;  /* 0x00000020ca007836 */ /* 0x000fe20000000000 */
[----:B------:R-:W-:Y:S01]  /*c100*/  ULDC.64 UR6, c[0x0][0xbe8] ;  /* 0x0002fa0000067ab9 */ /* 0x000fe20000000a00 */
[----:B------:R-:W-:-:S04]  /*c110*/  IMAD.WIDE.U32 R2, R5, UR16, R2 ;  /* 0x0000001005027c25 */ /* 0x000fc8000f8e0002 */
[----:B------:R-:W-:Y:S01]  /*c120*/  VIADD R151, R151, 0x32420 ;  /* 0x0003242097977836 */ /* 0x000fe20000000000 */
[----:B------:R-:W-:Y:S01]  /*c130*/  ISETP.GE.AND P0, PT, R0, UR10, PT ;  /* 0x0000000a00007c0c */ /* 0x000fe2000bf06270 */
[----:B------:R-:W-:Y:S02]  /*c140*/  VIADD R5, R202, 0x60 ;  /* 0x00000060ca057836 */ /* 0x000fe40000000000 */
[----:B------:R-:W-:Y:S01]  /*c150*/  IMAD R0, R208, UR6, RZ ;  /* 0x00000006d0007c24 */ /* 0x000fe2000f8e02ff */
[----:B------:R-:W-:Y:S01]  /*c160*/  PRMT R151, RZ, 0x654, R151 ;  /* 0x00000654ff977816 */ /* 0x000fe20000000097 */
[----:B------:R-:W-:Y:S01]  /*c170*/  VIADD R3, R3, UR4 ;  /* 0x0000000403037c36 */ /* 0x000fe20008000000 */
[----:B------:R-:W-:Y:S01]  /*c180*/  ISETP.GE.AND P2, PT, R5, UR10, PT ;  /* 0x0000000a05007c0c */ /* 0x000fe2000bf46270 */
[----:B------:R-:W-:Y:S01]  /*c190*/  VIADD R4, R202, 0x40 ;  /* 0x00000040ca047836 */ /* 0x000fe20000000000 */
[----:B------:R-:W-:Y:S01]  /*c1a0*/  SHF.R.S32.HI R203, RZ, 0x1f, R202 ;  /* 0x0000001fffcb7819 */ /* 0x000fe200000114ca */
[C---:B------:R-:W-:Y:S01]  /*c1b0*/  IMAD R75, R73.reuse, UR7, R0 ;  /* 0x00000007494b7c24 */ /* 0x040fe2000f8e0200 */
[----:B0-----:R0:W-:Y:S01]  /*c1c0*/  SYNCS.ARRIVE.TRANS64.RED.A1T0 RZ, [R151+URZ], RZ ;  /* 0x000000ff97ff79a7 */ /* 0x0011e2000810043f */
[----:B------:R-:W-:Y:S01]  /*c1d0*/  IMAD.U32 R5, RZ, RZ, UR15 ;  /* 0x0000000fff057e24 */ /* 0x000fe2000f8e00ff */
[----:B------:R-:W-:Y:S01]  /*c1e0*/  BSSY B1, `(.L_x_4169) ;  /* 0x000001d000017945 */ /* 0x000fe20003800000 */
[----:B------:R-:W-:Y:S01]  /*c1f0*/  IMAD.WIDE.U32 R72, R73, UR6, R2 ;  /* 0x0000000649487c25 */ /* 0x000fe2000f8e0002 */
[----:B------:R-:W-:-:S03]  /*c200*/  ISETP.GE.AND P1, PT, R4, UR10, PT ;  /* 0x0000000a04007c0c */ /* 0x000fc6000bf26270 */
[----:B------:R-:W-:-:S04]  /*c210*/  IMAD.WIDE R4, R5, 0x80, R202 ;  /* 0x0000008005047825 */ /* 0x000fc800078e02ca */
[----:B------:R-:W-:Y:S01]  /*c220*/  IMAD.IADD R77, R73, 0x1, R75 ;  /* 0x00000001494d7824 */ /* 0x000fe200078e024b */
[----:B0-----:R-:W-:Y:S06]  /*c230*/  @P3 BRA `(.L_x_4170) ;  /* 0x00000000005c3947 */ /* 0x001fec0003800000 */
[----:B------:R-:W-:Y:S01]  /*c240*/  ULDC.64 UR6, c[0x0][0xbd8] ;  /* 0x0002f60000067ab9 */ /* 0x000fe20000000a00 */
[----:B------:R-:W-:Y:S01]  /*c250*/  MOV R2, R72 ;  /* 0x0000004800027202 */ /* 0x000fe20000000f00 */
[----:B------:R-:W-:Y:S01]  /*c260*/  IMAD R75, R5, UR6, RZ ;  /* 0x00000006054b7c24 */ /* 0x000fe2000f8e02ff */
[----:B------:R-:W-:Y:S01]  /*c270*/  ULDC UR4, c[0x0][0xb8c] ;  /* 0x0002e30000047ab9 */ /* 0x000fe20000000800 */
[----:B------:R-:W-:Y:S01]  /*c280*/  IMAD.MOV.U32 R3, RZ, RZ, R77 ;  /* 0x000000ffff037224 */ /* 0x000fe200078e004d */
[C---:B------:R-:W-:Y:S01]  /*c290*/  ISETP.GE.AND P4, PT, R200.reuse, UR4, PT ;  /* 0x00000004c8007c0c */ /* 0x040fe2000bf86270 */
[----:B------:R-:W-:Y:S01]  /*c2a0*/  VIADD R0, R200, 0x40 ;  /* 0x00000040c8007836 */ /* 0x000fe20000000000 */
[----:B------:R-:W-:Y:S01]  /*c2b0*/  ULDC.64 UR8, c[0x0][0x208] ;  /* 0x0000820000087ab9 */ /* 0x000fe20000000a00 */
        /* <DEDUP_REMOVED lines=15> */
.L_x_4170:
[----:B------:R-:W-:Y:S05]  /*c3b0*/  BSYNC B1 ;  /* 0x0000000000017941 */ /* 0x000fea0003800000 */
.L_x_4169:
        /* <DEDUP_REMOVED lines=13> */
[----:B------:R-:W-:Y:S01]  /*c490*/  IMAD R0, R0, UR6, RZ ;  /* 0x0000000600007c24 */ /* 0x000fe2000f8e02ff */
[----:B------:R-:W-:Y:S01]  /*c4a0*/  ULDC.64 UR8, c[0x0][0x208] ;  /* 0x0000820000087ab9 */ /* 0x000fe20000000a00 */
[----:B------:R-:W-:-:S02]  /*c4b0*/  VIADD R6, R200, 0xc0 ;  /* 0x000000c0c8067836 */ /* 0x000fc40000000000 */
        /* <DEDUP_REMOVED lines=11> */
.L_x_4172:
[----:B------:R-:W-:Y:S05]  /*c570*/  BSYNC B1 ;  /* 0x0000000000017941 */ /* 0x000fea0003800000 */
.L_x_4171:
[----:B------:R-:W-:Y:S04]  /*c580*/  BSSY B1, `(.L_x_4173) ;  /* 0x000001b000017945 */ /* 0x000fe80003800000 */
[----:B------:R-:W-:Y:S05]  /*c590*/  @P1 BRA `(.L_x_4174) ;  /* 0x0000000000641947 */ /* 0x000fea0003800000 */
[----:B-1---5:R-:W-:Y:S01]  /*c5a0*/  IADD3 R17, P0, R4, 0x40, RZ ;  /* 0x0000004004117810 */ /* 0x022fe20007f1e0ff */
        /* <DEDUP_REMOVED lines=24> */
.L_x_4174:
[----:B------:R-:W-:Y:S05]  /*c730*/  BSYNC B1 ;  /* 0x0000000000017941 */ /* 0x000fea0003800000 */
.L_x_4173:
[----:B------:R-:W-:Y:S05]  /*c740*/  @P2 BRA `(.L_x_4175) ;  /* 0x0000000c00942947 */ /* 0x000fea0003800000 */
[----:B--2--5:R-:W-:Y:S01]  /*c750*/  IADD3 R13, P0, R4, 0x60, RZ ;  /* 0x00000060040d7810 */ /* 0x024fe20007f1e0ff */
[----:B------:R-:W-:Y:S01]  /*c760*/  VIADD R0, R200, 0x40 ;  /* 0x00000040c8007836 */ /* 0x000fe20000000000 */
[----:B------:R-:W-:Y:S01]  /*c770*/  ULDC.64 UR6, c[0x0][0xbd8] ;  /* 0x0002f60000067ab9 */ /* 0x000fe20000000a00 */
[----:B------:R-:W-:Y:S01]  /*c780*/  IMAD.MOV.U32 R2, RZ, RZ, R72 ;  /* 0x000000ffff027224 */ /* 0x000fe200078e0048 */
[----:B------:R-:W-:Y:S01]  /*c790*/  ULDC UR4, c[0x0][0xb8c] ;  /* 0x0002e30000047ab9 */ /* 0x000fe20000000800 */
[----:B------:R-:W-:Y:S01]  /*c7a0*/  IMAD.X R4, RZ, RZ, R5, P0 ;  /* 0x000000ffff047224 */ /* 0x000fe200000e0605 */
        /* <DEDUP_REMOVED lines=19> */
[----:B------:R-:W-:Y:S02]  /*c8e0*/  ULDC.64 UR6, c[0x0][0x208] ;  /* 0x0000820000067ab9 */ /* 0x000fe40000000a00 */
[----:B------:R3:W-:Y:S01]  /*c8f0*/  STG.E.128 desc[UR6][R4.64+0x180], R32 ;  /* 0x0001802004007986 */ /* 0x0007e2000c101d06 */
[----:B------:R-:W-:Y:S05]  /*c900*/  BRA `(.L_x_4175) ;  /* 0x0000000c00247947 */ /* 0x000fea0003800000 */
.L_x_4167:
[----:B------:R-:W1:Y:S01]  /*c910*/  LDC.64 R4, c[0x0][0xcd8] ;  /* 0x00033600ff047b82 */ /* 0x000e620000000a00 */
[----:B------:R-:W-:Y:S01]  /*c920*/  ULDC.64 UR6, c[0x0][0xce0] ;  /* 0x0003380000067ab9 */ /* 0x000fe20000000a00 */
[C---:B------:R-:W-:Y:S01]  /*c930*/  IMAD.SHL.U32 R3, R207.reuse, 0x4, RZ ;  /* 0x00000004cf037824 */ /* 0x040fe200078e00ff */
[----:B------:R-:W-:Y:S01]  /*c940*/  ISETP.NE.U32.AND P0, PT, RZ, UR6, PT ;  /* 0x00000006ff007c0c */ /* 0x000fe2000bf05070 */
[----:B------:R-:W-:Y:S01]  /*c950*/  ULDC.64 UR8, c[0x0][0x208] ;  /* 0x0000820000087ab9 */ /* 0x000fe20000000a00 */
[----:B------:R-:W-:Y:S02]  /*c960*/  SHF.L.U64.HI R0, R207, 0x2, R208 ;  /* 0x00000002cf007819 */ /* 0x000fe400000102d0 */
[----:B------:R-:W-:-:S13]  /*c970*/  ISETP.NE.AND.EX P1, PT, RZ, UR7, PT, P0 ;  /* 0x00000007ff007c0c */ /* 0x000fda000bf25300 */
[C---:B------:R-:W-:Y:S02]  /*c980*/  @P1 IADD3 R2, P3, R3.reuse, UR6, RZ ;  /* 0x0000000603021c10 */ /* 0x040fe4000ff7e0ff */
[----:B-1----:R-:W-:Y:S02]  /*c990*/  ISETP.NE.U32.AND P0, PT, R4, RZ, PT ;  /* 0x000000ff0400720c */ /* 0x002fe40003f05070 */
[----:B------:R-:W-:Y:S02]  /*c9a0*/  IADD3 R4, P2, R3, R4, RZ ;  /* 0x0000000403047210 */ /* 0x000fe40007f5e0ff */
[C---:B------:R-:W-:Y:S02]  /*c9b0*/  @P1 IADD3.X R3, R0.reuse, UR7, RZ, P3, !PT ;  /* 0x0000000700031c10 */ /* 0x040fe40009ffe4ff */
[----:B------:R-:W-:Y:S01]  /*c9c0*/  ISETP.NE.AND.EX P0, PT, R5, RZ, PT, P0 ;  /* 0x000000ff0500720c */ /* 0x000fe20003f05300 */
[----:B------:R-:W-:Y:S02]  /*c9d0*/  IMAD.MOV.U32 R9, RZ, RZ, RZ ;  /* 0x000000ffff097224 */ /* 0x000fe400078e00ff */
[----:B------:R-:W2:Y:S01]  /*c9e0*/  @P1 LDG.E R2, desc[UR8][R2.64] ;  /* 0x0000000802021981 */ /* 0x000ea2000c1e1900 */
[----:B------:R-:W-:Y:S01]  /*c9f0*/  IMAD.X R5, R0, 0x1, R5, P2 ;  /* 0x0000000100057824 */ /* 0x000fe200010e0605 */
[----:B------:R-:W-:Y:S01]  /*ca00*/  ULDC UR4, c[0x0][0xb88] ;  /* 0x0002e20000047ab9 */ /* 0x000fe20000000800 */
[----:B------:R-:W-:-:S07]  /*ca10*/  ISETP.GT.AND P2, PT, R233, 0x7f, PT ;  /* 0x0000007fe900780c */ /* 0x000fce0003f44270 */
[----:B------:R1:W5:Y:S01]  /*ca20*/  @P0 LDG.E R9, desc[UR8][R4.64] ;  /* 0x0000000804090981 */ /* 0x000362000c1e1900 */
[----:B--2---:R-:W-:Y:S01]  /*ca30*/  @P1 R2UR UR4, R2 ;  /* 0x00000000020412ca */ /* 0x004fe200000e0000 */
[----:B-1----:R-:W-:-:S14]  /*ca40*/  @P1 BRA `(.L_x_4176) ;  /* 0x00000000001c1947 */ /* 0x002fdc0003800000 */
[----:B------:R-:W-:Y:S05]  /*ca50*/  @!P0 BRA `(.L_x_4176) ;  /* 0x0000000000188947 */ /* 0x000fea0003800000 */
[----:B------:R-:W-:Y:S02]  /*ca60*/  ULDC.64 UR6, c[0x0][0x208] ;  /* 0x0000820000067ab9 */ /* 0x000fe40000000a00 */
[----:B------:R-:W2:Y:S04]  /*ca70*/  LDG.E R2, desc[UR6][R4.64] ;  /* 0x0000000604027981 */ /* 0x000ea8000c1e1900 */
[----:B------:R-:W3:Y:S01]  /*ca80*/  LDG.E R0, desc[UR6][R4.64+0x4] ;  /* 0x0000040604007981 */ /* 0x000ee2000c1e1900 */
[----:B--2---:R-:W-:Y:S02]  /*ca90*/  R2UR UR6, R2 ;  /* 0x00000000020672ca */ /* 0x004fe400000e0000 */
[----:B---3--:R-:W-:-:S13]  /*caa0*/  R2UR UR4, R0 ;  /* 0x00000000000472ca */ /* 0x008fda00000e0000 */
[----:B------:R-:W-:-:S12]  /*cab0*/  UIADD3 UR4, -UR6, UR4, URZ ;  /* 0x0000000406047290 */ /* 0x000fd8000fffe13f */
.L_x_4176:
[----:B------:R-:W-:Y:S01]  /*cac0*/  R2UR UR6, R209 ;  /* 0x00000000d10672ca */ /* 0x000fe200000e0000 */
[----:B------:R-:W-:Y:S01]  /*cad0*/  BSSY B1, `(.L_x_4177) ;  /* 0x0000022000017945 */ /* 0x000fe20003800000 */
[----:B------:R-:W-:Y:S02]  /*cae0*/  SHF.R.S32.HI R201, RZ, 0x1f, R200 ;  /* 0x0000001fffc97819 */ /* 0x000fe400000114c8 */
[----:B------:R-:W-:Y:S02]  /*caf0*/  SEL R207, R207, RZ, !P0 ;  /* 0x000000ffcfcf7207 */ /* 0x000fe40004000000 */
[----:B------:R-:W-:Y:S02]  /*cb00*/  SEL R208, R208, RZ, !P0 ;  /* 0x000000ffd0d07207 */ /* 0x000fe40004000000 */
[----:B-----5:R-:W-:-:S05]  /*cb10*/  SHF.R.S32.HI R6, RZ, 0x1f, R9 ;  /* 0x0000001fff067819 */ /* 0x020fca0000011409 */
[----:B------:R-:W-:Y:S01]  /*cb20*/  USHF.R.S32.HI UR7, URZ, 0x1f, UR6 ;  /* 0x0000001f3f077899 */ /* 0x000fe20008011406 */
[----:B------:R-:W-:Y:S11]  /*cb30*/  @P2 BRA `(.L_x_4178) ;  /* 0x00000000006c2947 */ /* 0x000ff60003800000 */
[----:B------:R-:W1:Y:S01]  /*cb40*/  S2R R2, SR_TID.X ;  /* 0x0000000000027919 */ /* 0x000e620000002100 */
[----:B------:R-:W-:-:S13]  /*cb50*/  R2UR UR6, R218 ;  /* 0x00000000da0672ca */ /* 0x000fda00000e0000 */
[----:B------:R-:W-:-:S04]  /*cb60*/  IMAD.U32 R0, RZ, RZ, UR6 ;  /* 0x00000006ff007e24 */ /* 0x000fc8000f8e00ff */
[----:B-1----:R-:W-:-:S04]  /*cb70*/  IMAD R0, R0, 0x80, R2 ;  /* 0x0000008000007824 */ /* 0x002fc800078e0202 */
[----:B------:R-:W-:-:S05]  /*cb80*/  VIADD R0, R0, 0xffffff80 ;  /* 0xffffff8000007836 */ /* 0x000fca0000000000 */
[----:B------:R-:W-:-:S13]  /*cb90*/  ISETP.GE.AND P0, PT, R0, UR4, PT ;  /* 0x0000000400007c0c */ /* 0x000fda000bf06270 */
[----:B------:R-:W-:Y:S05]  /*cba0*/  @P0 BRA `(.L_x_4178) ;  /* 0x0000000000500947 */ /* 0x000fea0003800000 */
[----:B------:R-:W-:Y:S01]  /*cbb0*/  R2UR UR10, R209 ;  /* 0x00000000d10a72ca */ /* 0x000fe200000e0000 */
[----:B------:R-:W-:Y:S01]  /*cbc0*/  ULDC.64 UR8, c[0x0][0xc70] ;  /* 0x00031c0000087ab9 */ /* 0x000fe20000000a00 */
[C---:B------:R-:W-:Y:S01]  /*cbd0*/  IADD3 R2, P0, R0.reuse, R9, RZ ;  /* 0x0000000900027210 */ /* 0x040fe20007f1e0ff */
[----:B------:R-:W-:Y:S02]  /*cbe0*/  UIMAD UR6, UR7, UR8, URZ ;  /* 0x00000008070672a4 */ /* 0x000fe4000f8e023f */
[----:B------:R-:W-:Y:S01]  /*cbf0*/  IMAD.U32 R5, RZ, RZ, UR8 ;  /* 0x00000008ff057e24 */ /* 0x000fe2000f8e00ff */
[----:B------:R-:W-:-:S07]  /*cc00*/  LEA.HI.X.SX32 R3, R0, R6, 0x1, P0 ;  /* 0x0000000600037211 */ /* 0x000fce00000f0eff */
[----:B------:R-:W-:Y:S02]  /*cc10*/  UIMAD UR6, UR10, UR9, UR6 ;  /* 0x000000090a0672a4 */ /* 0x000fe4000f8e0206 */
[----:B------:R-:W-:Y:S01]  /*cc20*/  IMAD.WIDE.U32 R2, R5, UR10, R2 ;  /* 0x0000000a05027c25 */ /* 0x000fe2000f8e0002 */
[----:B------:R-:W-:Y:S01]  /*cc30*/  ULDC.64 UR8, c[0x0][0xc78] ;  /* 0x00031e0000087ab9 */ /* 0x000fe20000000a00 */
[----:B------:R-:W-:Y:S02]  /*cc40*/  ULDC.64 UR10, c[0x0][0x208] ;  /* 0x00008200000a7ab9 */ /* 0x000fe40000000a00 */
[----:B------:R-:W-:Y:S02]  /*cc50*/  IMAD R0, R208, UR8, RZ ;  /* 0x00000008d0007c24 */ /* 0x000fe4000f8e02ff */
[----:B------:R-:W-:Y:S02]  /*cc60*/  VIADD R3, R3, UR6 ;  /* 0x0000000603037c36 */ /* 0x000fe40008000000 */
[----:B------:R-:W-:-:S02]  /*cc70*/  IMAD R5, R207, UR9, R0 ;  /* 0x00000009cf057c24 */ /* 0x000fc4000f8e0200 */
[----:B------:R-:W-:Y:S01]  /*cc80*/  IMAD.WIDE.U32 R2, R207, UR8, R2 ;  /* 0x00000008cf027c25 */ /* 0x000fe2000f8e0002 */
[----:B------:R-:W-:-:S03]  /*cc90*/  ULDC.64 UR8, c[0x0][0xc40] ;  /* 0x0003100000087ab9 */ /* 0x000fc60000000a00 */
[----:B------:R-:W-:Y:S01]  /*cca0*/  IMAD.IADD R3, R3, 0x1, R5 ;  /* 0x0000000103037824 */ /* 0x000fe200078e0205 */
[----:B------:R-:W-:-:S04]  /*ccb0*/  LEA R4, P0, R2, UR8, 0x2 ;  /* 0x0000000802047c11 */ /* 0x000fc8000f8010ff */
[----:B------:R-:W-:Y:S01]  /*ccc0*/  LEA.HI.X R5, R2, UR9, R3, 0x2, P0 ;  /* 0x0000000902057c11 */ /* 0x000fe200080f1403 */
[----:B------:R-:W-:-:S05]  /*ccd0*/  IMAD.MOV.U32 R3, RZ, RZ, -0x800000 ;  /* 0xff800000ff037424 */ /* 0x000fca00078e00ff */
[----:B------:R1:W-:Y:S03]  /*cce0*/  STG.E desc[UR10][R4.64], R3 ;  /* 0x0000000304007986 */ /* 0x0003e6000c10190a */
.L_x_4178:
[----:B------:R-:W-:Y:S05]  /*ccf0*/  BSYNC B1 ;  /* 0x0000000000017941 */ /* 0x000fea0003800000 */
.L_x_4177:
[----:B------:R-:W-:Y:S01]  /*cd00*/  R2UR UR10, R218 ;  /* 0x00000000da0a72ca */ /* 0x000fe200000e0000 */
[----:B------:R-:W-:Y:S01]  /*cd10*/  ULDC.64 UR8, c[0x0][0xba0] ;  /* 0x0002e80000087ab9 */ /* 0x000fe20000000a00 */
[----:B------:R-:W-:Y:S01]  /*cd20*/  R2UR UR11, R209 ;  /* 0x00000000d10b72ca */ /* 0x000fe200000e0000 */
[----:B------:R-:W-:Y:S01]  /*cd30*/  IMAD R0, R6, UR8, RZ ;  /* 0x0000000806007c24 */ /* 0x000fe2000f8e02ff */
[----:B------:R-:W-:Y:S01]  /*cd40*/  BSSY B1, `(.L_x_4179) ;  /* 0x0000032000017945 */ /* 0x000fe20003800000 */
[----:B-1----:R-:W-:-:S04]  /*cd50*/  IMAD.WIDE.U32 R2, R9, UR8, R200 ;  /* 0x0000000809027c25 */ /* 0x002fc8000f8e00c8 */
[----:B------:R-:W-:Y:S01]  /*cd60*/  IMAD R9, R9, UR9, R0 ;  /* 0x0000000909097c24 */ /* 0x000fe2000f8e0200 */
[----:B------:R-:W-:Y:S01]  /*cd70*/  ULDC.64 UR8, c[0x0][0xbe0] ;  /* 0x0002f80000087ab9 */ /* 0x000fe20000000a00 */
[C---:B------:R-:W-:Y:S01]  /*cd80*/  VIADD R0, R202.reuse, 0x20 ;  /* 0x00000020ca007836 */ /* 0x040fe20000000000 */
[----:B------:R-:W-:Y:S02]  /*cd90*/  UIMAD UR6, UR7, UR8, URZ ;  /* 0x00000008070672a4 */ /* 0x000fe4000f8e023f */
[----:B------:R-:W-:Y:S01]  /*cda0*/  IMAD.U32 R5, RZ, RZ, UR8 ;  /* 0x00000008ff057e24 */ /* 0x000fe2000f8e00ff */
[----:B------:R-:W-:Y:S01]  /*cdb0*/  UIMAD UR4, UR10, -0x80, UR4 ;  /* 0xffffff800a0478a4 */ /* 0x000fe2000f8e0204 */
[----:B------:R-:W-:Y:S01]  /*cdc0*/  IADD3 R3, R3, R9, RZ ;  /* 0x0000000903037210 */ /* 0x000fe20007ffe0ff */
[----:B------:R-:W-:Y:S01]  /*cdd0*/  UIMAD UR6, UR11, UR9, UR6 ;  /* 0x000000090b0672a4 */ /* 0x000fe2000f8e0206 */
[C---:B------:R-:W-:Y:S01]  /*cde0*/  VIADD R4, R202.reuse, 0x40 ;  /* 0x00000040ca047836 */ /* 0x040fe20000000000 */
[----:B------:R-:W-:Y:S01]  /*cdf0*/  SHF.R.S32.HI R9, RZ, 0x1f, R202 ;  /* 0x0000001fff097819 */ /* 0x000fe200000114ca */
[----:B------:R-:W-:Y:S01]  /*ce00*/  IMAD.U32 R13, RZ, RZ, UR10 ;  /* 0x0000000aff0d7e24 */ /* 0x000fe2000f8e00ff */
[----:B------:R-:W-:Y:S01]  /*ce10*/  ISETP.GE.AND P2, PT, R202, UR4, PT ;  /* 0x00000004ca007c0c */ /* 0x000fe2000bf46270 */
[----:B------:R-:W-:Y:S01]  /*ce20*/  IMAD.WIDE.U32 R2, R5, UR11, R2 ;  /* 0x0000000b05027c25 */ /* 0x000fe2000f8e0002 */
[----:B------:R-:W-:-:S02]  /*ce30*/  ISETP.GE.AND P1, PT, R0, UR4, PT ;  /* 0x0000000400007c0c */ /* 0x000fc4000bf26270 */
[----:B------:R-:W-:Y:S01]  /*ce40*/  ISETP.GE.AND P0, PT, R4, UR4, PT ;  /* 0x0000000404007c0c */ /* 0x000fe2000bf06270 */
[----:B------:R-:W-:Y:S01]  /*ce50*/  VIADD R3, R3, UR6 ;  /* 0x0000000603037c36 */ /* 0x000fe20008000000 */
[----:B------:R-:W-:Y:S01]  /*ce60*/  ULDC.64 UR6, c[0x0][0xbe8] ;  /* 0x0002fa0000067ab9 */ /* 0x000fe20000000a00 */
[----:B------:R-:W-:Y:S02]  /*ce70*/  IMAD.MOV.U32 R8, RZ, RZ, R202 ;  /* 0x000000ffff087224 */ /* 0x000fe400078e00ca */
        /* <DEDUP_REMOVED lines=15> */
[----:B------:R-:W-:Y:S01]  /*cf70*/  VIADD R0, R200, 0xc0 ;  /* 0x000000c0c8007836 */ /* 0x000fe20000000000 */
[----:B------:R-:W-:Y:S01]  /*cf80*/  MOV R2, R4 ;  /* 0x0000000400027202 */ /* 0x000fe20000000f00 */
[----:B------:R-:W-:Y:S01]  /*cf90*/  IMAD R11, R8, UR9, R11 ;  /* 0x00000009080b7c24 */ /* 0x000fe2000f8e020b */
[----:B------:R-:W-:Y:S01]  /*cfa0*/  ISETP.GE.AND P3, PT, R200, UR6, PT ;  /* 0x00000006c8007c0c */ /* 0x000fe2000bf66270 */
[----:B------:R-:W-:Y:S01]  /*cfb0*/  ULDC.64 UR10, c[0x0][0x208] ;  /* 0x00008200000a7ab9 */ /* 0x000fe20000000a00 */
        /* <DEDUP_REMOVED lines=10> */
.L_x_4180:
[----:B------:R-:W-:Y:S05]  /*d060*/  BSYNC B1 ;  /* 0x0000000000017941 */ /* 0x000fea0003800000 */
.L_x_4179:
[----:B------:R-:W-:Y:S01]  /*d070*/  BSSY B1, `(.L_x_4181) ;  /* 0x000001c000017945 */ /* 0x000fe20003800000 */
[----:B------:R-:W-:-:S03]  /*d080*/  ISETP.GE.AND P2, PT, R6, UR4, PT ;  /* 0x0000000406007c0c */ /* 0x000fc6000bf46270 */
[----:B------:R-:W-:Y:S10]  /*d090*/  @P1 BRA `(.L_x_4182) ;  /* 0x0000000000641947 */ /* 0x000ff40003800000 */
[----:B-1----:R-:W-:Y:S01]  /*d0a0*/  IADD3 R11, P1, R8, 0x20, RZ ;  /* 0x00000020080b7810 */ /* 0x002fe20007f3e0ff */
        /* <DEDUP_REMOVED lines=24> */
.L_x_4182:
[----:B------:R-:W-:Y:S05]  /*d230*/  BSYNC B1 ;  /* 0x0000000000017941 */ /* 0x000fea0003800000 */
.L_x_4181:
[----:B------:R-:W-:Y:S04]  /*d240*/  BSSY B1, `(.L_x_4183) ;  /* 0x000001b000017945 */ /* 0x000fe80003800000 */
[----:B------:R-:W-:Y:S05]  /*d250*/  @P0 BRA `(.L_x_4184) ;  /* 0x0000000000640947 */ /* 0x000fea0003800000 */
[----:B-12---:R-:W-:Y:S01]  /*d260*/  IADD3 R11, P0, R8, 0x40, RZ ;  /* 0x00000040080b7810 */ /* 0x006fe20007f1e0ff */
        /* <DEDUP_REMOVED lines=24> */
.L_x_4184:
[----:B------:R-:W-:Y:S05]  /*d3f0*/  BSYNC B1 ;  /* 0x0000000000017941 */ /* 0x000fea0003800000 */
.L_x_4183:
        /* <DEDUP_REMOVED lines=10> */
[----:B------:R-:W-:Y:S01]  /*d4a0*/  ULDC.64 UR8, c[0x0][0x208] ;  /* 0x0000820000087ab9 */ /* 0x000fe20000000a00 */
        /* <DEDUP_REMOVED lines=15> */
.L_x_4175:
[----:B------:R-:W-:Y:S05]  /*d5a0*/  BSYNC B0 ;  /* 0x0000000000007941 */ /* 0x000fea0003800000 */
.L_x_4166:
[----:B------:R-:W-:Y:S02]  /*d5b0*/  ULDC UR4, c[0x0][0xd14] ;  /* 0x0003450000047ab9 */ /* 0x000fe40000000800 */
[----:B------:R-:W-:-:S13]  /*d5c0*/  ISETP.GE.AND P0, PT, R7, UR4, PT ;  /* 0x0000000407007c0c */ /* 0x000fda000bf06270 */
[----:B------:R-:W-:Y:S05]  /*d5d0*/  @!P0 BRA `(.L_x_4185) ;  /* 0xffffff3800188947 */ /* 0x000fea000383ffff */
[----:B------:R-:W-:Y:S05]  /*d5e0*/  EXIT ;  /* 0x000000000000794d */ /* 0x000fea0003800000 */
.L_x_4129:
        /* <DEDUP_REMOVED lines=10> */
[----:B------:R-:W-:Y:S01]  /*d690*/  ULDC.64 UR6, c[0x0][0x208] ;  /* 0x0000820000067ab9 */ /* 0x000fe20000000a00 */
        /* <DEDUP_REMOVED lines=9> */
[----:B------:R-:W0:Y:S01]  /*d730*/  S2UR UR6, SR_CTAID.X ;  /* 0x00000000000679c3 */ /* 0x000e220000002500 */
[----:B------:R-:W-:Y:S01]  /*d740*/  ISETP.GE.U32.AND P0, PT, R7, 0x2, PT ;  /* 0x000000020700780c */ /* 0x000fe20003f06070 */
[----:B------:R-:W-:Y:S01]  /*d750*/  IMAD.MOV.U32 R16, RZ, RZ, RZ ;  /* 0x000000ffff107224 */ /* 0x000fe200078e00ff */
        /* <DEDUP_REMOVED lines=30> */
[----:B-1----:R-:W-:-:S04]  /*d940*/  IMAD R5, R5, UR4, RZ ;  /* 0x0000000405057c24 */ /* 0x002fc8000f8e02ff */
[----:B------:R-:W-:Y:S01]  /*d950*/  IMAD.MOV.U32 R2, RZ, RZ, R5 ;  /* 0x000000ffff027224 */ /* 0x000fe200078e0005 */
[----:B0-----:R-:W-:-:S13]  /*d960*/  ISETP.GT.AND P0, PT, R5, UR6, PT ;  /* 0x0000000605007c0c */ /* 0x001fda000bf04270 */
[----:B------:R-:W-:Y:S05]  /*d970*/  @P0 BRA `(.L_x_4186) ;  /* 0x0000000000bc0947 */ /* 0x000fea0003800000 */
[----:B------:R-:W-:Y:S01]  /*d980*/  IMAD.MOV.U32 R5, RZ, RZ, R2 ;  /* 0x000000ffff057224 */ /* 0x000fe200078e0002 */
[----:B------:R-:W-:Y:S01]  /*d990*/  ULDC UR5, c[0x0][0xd14] ;  /* 0x0003450000057ab9 */ /* 0x000fe20000000800 */
[----:B------:R-:W-:Y:S01]  /*d9a0*/  IMAD.MOV.U32 R6, RZ, RZ, RZ ;  /* 0x000000ffff067224 */ /* 0x000fe200078e00ff */
[----:B------:R-:W-:Y:S01]  /*d9b0*/  ULDC UR7, c[0x0][0xd14] ;  /* 0x0003450000077ab9 */ /* 0x000fe20000000800 */
[----:B------:R-:W-:-:S05]  /*d9c0*/  ULDC UR4, c[0x0][0xd10] ;  /* 0x0003440000047ab9 */ /* 0x000fca0000000800 */
.L_x_4190:
[----:B------:R-:W-:Y:S01]  /*d9d0*/  VIADD R6, R6, 0x1f ;  /* 0x0000001f06067836 */ /* 0x000fe20000000000 */
[----:B------:R-:W-:-:S04]  /*d9e0*/  MOV R19, UR7 ;  /* 0x0000000700137c02 */ /* 0x000fc80008000f00 */
        /* <DEDUP_REMOVED lines=10> */
[----:B------:R-:W0:Y:S01]  /*da90*/  LDC.64 R2, c[0x0][0xd58] ;  /* 0x00035600ff027b82 */ /* 0x000e220000000a00 */
[----:B------:R-:W-:Y:S01]  /*daa0*/  ULDC.64 UR8, c[0x0][0x208] ;  /* 0x0000820000087ab9 */ /* 0x000fe20000000a00 */
[----:B0-----:R-:W-:-:S05]  /*dab0*/  IMAD.WIDE R2, R7, 0x4, R2 ;  /* 0x0000000407027825 */ /* 0x001fca00078e0202 */
[----:B------:R0:W5:Y:S02]  /*dac0*/  LDG.E R10, desc[UR8][R2.64] ;  /* 0x00000008020a7981 */ /* 0x000164000c1e1900 */
.L_x_4189:
[----:B------:R-:W-:Y:S05]  /*dad0*/  BSYNC B0 ;  /* 0x0000000000007941 */ /* 0x000fea0003800000 */
.L_x_4188:
        /* <DEDUP_REMOVED lines=25> */
.L_x_4186:
[----:B------:R-:W-:Y:S01]  /*dc70*/  IMAD.IADD R7, R5, 0x1, -R2 ;  /* 0x0000000105077824 */ /* 0x000fe200078e0a02 */
[----:B------:R-:W-:-:S03]  /*dc80*/  ULDC.64 UR8, c[0x0][0x208] ;  /* 0x0000820000087ab9 */ /* 0x000fc60000000a00 */
        /* <DEDUP_REMOVED lines=17> */
[----:B------:R-:W-:-:S05]  /*dda0*/  IADD3 R5, R5, -0x1, RZ ;  /* 0xffffffff05057810 */ /* 0x000fca0007ffe0ff */
[----:B------:R2:W3:Y:S02]  /*ddb0*/  SHFL.IDX PT, R16, R4, R5, 0x1f ;  /* 0x00001f0504107589 */ /* 0x0004e400000e0000 */
.L_x_4191:
        /* <DEDUP_REMOVED lines=32> */
[----:B-1----:R-:W-:Y:S01]  /*dfc0*/  MOV R2, RZ ;  /* 0x000000ff00027202 */ /* 0x002fe20000000f00 */
        /* <DEDUP_REMOVED lines=23> */
.L_x_4187:
[----:B------:R-:W-:Y:S02]  /*e140*/  IMAD.MOV.U32 R17, RZ, RZ, RZ ;  /* 0x000000ffff117224 */ /* 0x000fe400078e00ff */
[----:B------:R-:W-:Y:S02]  /*e150*/  IMAD.U32 R16, RZ, RZ, UR6 ;  /* 0x00000006ff107e24 */ /* 0x000fe4000f8e00ff */
[----:B------:R-:W-:-:S07]  /*e160*/  IMAD.MOV.U32 R18, RZ, RZ, RZ ;  /* 0x000000ffff127224 */ /* 0x000fce00078e00ff */
.L_x_4192:
[----:B------:R-:W1:Y:S01]  /*e170*/  S2R R2, SR_TID.X ;  /* 0x0000000000027919 */ /* 0x000e620000002100 */
[----:B------:R-:W-:Y:S01]  /*e180*/  UMOV UR50, URZ ;  /* 0x0000003f00327c82 */ /* 0x000fe20008000000 */
        /* <DEDUP_REMOVED lines=8> */
[----:B------:R-:W-:Y:S02]  /*e210*/  ISETP.GE.AND P0, PT, R19, UR5, PT ;  /* 0x0000000513007c0c */ /* 0x000fe4000bf06270 */
[----:B-1----:R-:W-:-:S05]  /*e220*/  MOV R0, 0x1 ;  /* 0x0000000100007802 */ /* 0x002fca0000000f00 */
[----:B------:R1:W-:Y:S06]  /*e230*/  STL [R1+0x4], R0 ;  /* 0x0000040001007387 */ /* 0x0003ec0000100800 */
[----:B------:R-:W-:Y:S05]  /*e240*/  @P0 BRA `(.L_x_4193) ;  /* 0x0000003c00b40947 */ /* 0x000fea0003800000 */
[----:B-1----:R-:W-:Y:S01]  /*e250*/  IMAD.MOV.U32 R0, RZ, RZ, 0x1 ;  /* 0x00000001ff007424 */ /* 0x002fe200078e00ff */
[----:B------:R1:W-:Y:S01]  /*e260*/  STL [R1], RZ ;  /* 0x000000ff01007387 */ /* 0x0003e20000100800 */
[----:B------:R-:W-:Y:S01]  /*e270*/  ULDC UR51, c[0x0][0xc] ;  /* 0x0000030000337ab9 */ /* 0x000fe20000000800 */
[----:B------:R-:W-:Y:S01]  /*e280*/  ULDC.64 UR48, c[0x0][0x198] ;  /* 0x0000660000307ab9 */ /* 0x000fe20000000a00 */
[----:B------:R-:W-:Y:S01]  /*e290*/  UMOV UR50, URZ ;  /* 0x0000003f00327c82 */ /* 0x000fe20008000000 */
[----:B------:R1:W-:Y:S04]  /*e2a0*/  STL [R1+0x4], R0 ;  /* 0x0000040001007387 */ /* 0x0003e80000100800 */
.L_x_4259:
[----:B--2---:R-:W2:Y:S01]  /*e2b0*/  LDC.64 R2, c[0x0][0xd60] ;  /* 0x00035800ff027b82 */ /* 0x004ea20000000a00 */
[----:B------:R-:W-:Y:S01]  /*e2c0*/  ULDC.64 UR4, c[0x0][0x208] ;  /* 0x0000820000047ab9 */ /* 0x000fe20000000a00 */
[----:B--2---:R-:W-:-:S05]  /*e2d0*/  IMAD.WIDE R2, R19, 0x4, R2 ;  /* 0x0000000413027825 */ /* 0x004fca00078e0202 */
[----:B------:R-:W2:Y:S01]  /*e2e0*/  LDG.E R5, desc[UR4][R2.64] ;  /* 0x0000000402057981 */ /* 0x000ea2000c1e1900 */
[----:B------:R-:W-:Y:S05]  /*e2f0*/  YIELD ;  /* 0x0000000000007946 */ /* 0x000fea0003800000 */
[----:B------:R-:W-:Y:S01]  /*e300*/  ULDC.64 UR4, c[0x0][0xb20] ;  /* 0x0002c80000047ab9 */ /* 0x000fe20000000a00 */
[----:B-1----:R-:W-:Y:S01]  /*e310*/  IMAD.MOV.U32 R0, RZ, RZ, RZ ;  /* 0x000000ffff007224 */ /* 0x002fe200078e00ff */
[----:B------:R-:W-:Y:S01]  /*e320*/  ISETP.NE.U32.AND P0, PT, RZ, UR4, PT ;  /* 0x00000004ff007c0c */ /* 0x000fe2000bf05070 */
[----:B------:R-:W-:Y:S01]  /*e330*/  ULDC.64 UR8, c[0x0][0x208] ;  /* 0x0000820000087ab9 */ /* 0x000fe20000000a00 */
[----:B------:R-:W-:Y:S01]  /*e340*/  IMAD.MOV.U32 R8, RZ, RZ, RZ ;  /* 0x000000ffff087224 */ /* 0x000fe200078e00ff */
[----:B------:R-:W-:Y:S01]  /*e350*/  ULDC.64 UR6, c[0x0][0xb00] ;  /* 0x0002c00000067ab9 */ /* 0x000fe20000000a00 */
[----:B------:R-:W-:-:S02]  /*e360*/  ISETP.NE.AND.EX P0, PT, RZ, UR5, PT, P0 ;  /* 0x00000005ff007c0c */ /* 0x000fc4000bf05300 */
        /* <DEDUP_REMOVED lines=23> */
[----:B------:R-:W-:-:S04]  /*e4e0*/  ISETP.NE.U32.AND P0, PT, RZ, UR6, PT ;  /* 0x00000006ff007c0c */ /* 0x000fc8000bf05070 */
[----:B------:R-:W-:Y:S01]  /*e4f0*/  ISETP.NE.AND.EX P0, PT, RZ, UR7, PT, P0 ;  /* 0x00000007ff007c0c */ /* 0x000fe2000bf05300 */
[----:B--2---:R1:W-:Y:S02]  /*e500*/  STL [R1+0x20], R8 ;  /* 0x0000200801007387 */ /* 0x0043e40000100800 */
[----:B-1----:R-:W-:Y:S01]  /*e510*/  IMAD.U32 R8, RZ, RZ, UR4 ;  /* 0x00000004ff087e24 */ /* 0x002fe2000f8e00ff */
[----:B------:R-:W-:Y:S02]  /*e520*/  ULDC.64 UR4, c[0x0][0x3f8] ;  /* 0x0000fe0000047ab9 */ /* 0x000fe40000000a00 */
[----:B------:R-:W-:-:S03]  /*e530*/  UISETP.NE.U32.AND UP0, UPT, UR4, URZ, UPT ;  /* 0x0000003f0400728c */ /* 0x000fc6000bf05070 */
[----:B------:R-:W-:Y:S01]  /*e540*/  ULDC UR4, c[0x0][0x404] ;  /* 0x0001010000047ab9 */ /* 0x000fe20000000800 */
[----:B------:R-:W-:Y:S01]  /*e550*/  UISETP.NE.AND.EX UP0, UPT, UR5, URZ, UPT, UP0 ;  /* 0x0000003f0500728c */ /* 0x000fe2000bf05300 */
[----:B------:R1:W5:Y:S02]  /*e560*/  @P1 LDG.E R8, desc[UR8][R6.64] ;  /* 0x0000000806081981 */ /* 0x000364000c1e1900 */
[----:B------:R-:W-:Y:S01]  /*e570*/  ULDC UR5, c[0x0][0x2e0] ;  /* 0x0000b80000057ab9 */ /* 0x000fe20000000800 */
[----:B------:R-:W-:-:S04]  /*e580*/  USEL UR4, UR4, 0x1, UP0 ;  /* 0x0000000104047887 */ /* 0x000fc80008000000 */
[----:B------:R-:W-:-:S06]  /*e590*/  UIMAD UR4, UR4, UR5, URZ ;  /* 0x00000005040472a4 */ /* 0x000fcc000f8e023f */
[----:B-1----:R-:W-:Y:S01]  /*e5a0*/  IMAD.U32 R6, RZ, RZ, UR4 ;  /* 0x00000004ff067e24 */ /* 0x002fe2000f8e00ff */
[----:B------:R-:W-:Y:S06]  /*e5b0*/  @P1 BRA `(.L_x_4194) ;  /* 0x0000000000141947 */ /* 0x000fec0003800000 */
[----:B------:R-:W-:Y:S05]  /*e5c0*/  @!P2 BRA `(.L_x_4194) ;  /* 0x000000000010a947 */ /* 0x000fea0003800000 */
[----:B------:R-:W-:Y:S02]  /*e5d0*/  ULDC.64 UR4, c[0x0][0x208] ;  /* 0x0000820000047ab9 */ /* 0x000fe40000000a00 */
[----:B-----5:R-:W2:Y:S04]  /*e5e0*/  LDG.E R8, desc[UR4][R2.64] ;  /* 0x0000000402087981 */ /* 0x020ea8000c1e1900 */
[----:B------:R-:W2:Y:S02]  /*e5f0*/  LDG.E R7, desc[UR4][R2.64+0x4] ;  /* 0x0000040402077981 */ /* 0x000ea4000c1e1900 */
[----:B--2---:R-:W-:-:S07]  /*e600*/  IMAD.IADD R8, R7, 0x1, -R8 ;  /* 0x0000000107087824 */ /* 0x004fce00078e0a08 */
.L_x_4194:
[----:B------:R-:W-:Y:S01]  /*e610*/  IMAD.MOV.U32 R3, RZ, RZ, RZ ;  /* 0x000000ffff037224 */ /* 0x000fe200078e00ff */
[----:B------:R-:W-:-:S05]  /*e620*/  ULDC.64 UR4, c[0x0][0x208] ;  /* 0x0000820000047ab9 */ /* 0x000fca0000000a00 */
[----:B------:R-:W2:Y:S01]  /*e630*/  @P0 LDG.E R3, desc[UR4][R4.64] ;  /* 0x0000000404030981 */ /* 0x000ea2000c1e1900 */
[----:B------:R-:W-:Y:S02]  /*e640*/  ULDC.64 UR4, c[0x0][0xb18] ;  /* 0x0002c60000047ab9 */ /* 0x000fe40000000a00 */
[----:B------:R-:W-:-:S04]  /*e650*/  ISETP.NE.U32.AND P1, PT, RZ, UR4, PT ;  /* 0x00000004ff007c0c */ /* 0x000fc8000bf25070 */
[----:B------:R-:W-:Y:S01]  /*e660*/  ISETP.NE.AND.EX P1, PT, RZ, UR5, PT, P1 ;  /* 0x00000005ff007c0c */ /* 0x000fe2000bf25310 */
[----:B--2--5:R-:W-:-:S05]  /*e670*/  IMAD.IADD R2, R3, 0x1, R0 ;  /* 0x0000000103027824 */ /* 0x024fca00078e0200 */
[----:B------:R1:W-:Y:S07]  /*e680*/  STL [R1+0x8], R2 ;  /* 0x0000080201007387 */ /* 0x0003ee0000100800 */
[----:B------:R-:W-:Y:S05]  /*e690*/  @!P1 BRA `(.L_x_4195) ;  /* 0x0000000000149947 */ /* 0x000fea0003800000 */
[----:B-1----:R-:W-:Y:S01]  /*e6a0*/  IADD3 R2, P0, R10, UR4, RZ ;  /* 0x000000040a027c10 */ /* 0x002fe2000ff1e0ff */
[----:B------:R-:W-:-:S03]  /*e6b0*/  ULDC.64 UR6, c[0x0][0x208] ;  /* 0x0000820000067ab9 */ /* 0x000fc60000000a00 */
[----:B------:R-:W-:-:S05]  /*e6c0*/  IADD3.X R3, R9, UR5, RZ, P0, !PT ;  /* 0x0000000509037c10 */ /* 0x000fca00087fe4ff */
[----:B------:R2:W5:Y:S01]  /*e6d0*/  LDG.E R6, desc[UR6][R2.64] ;  /* 0x0000000602067981 */ /* 0x000562000c1e1900 */
[----:B------:R-:W-:Y:S05]  /*e6e0*/  BRA `(.L_x_4196) ;  /* 0x0000000000147947 */ /* 0x000fea0003800000 */
.L_x_4195:
[----:B------:R-:W-:Y:S05]  /*e6f0*/  @!P0 BRA `(.L_x_4196) ;  /* 0x0000000000108947 */ /* 0x000fea0003800000 */
[----:B------:R-:W-:Y:S02]  /*e700*/  ULDC.64 UR4, c[0x0][0x208] ;  /* 0x0000820000047ab9 */ /* 0x000fe40000000a00 */
[----:B------:R-:W2:Y:S04]  /*e710*/  LDG.E R3, desc[UR4][R4.64] ;  /* 0x0000000404037981 */ /* 0x000ea8000c1e1900 */
[----:B------:R-:W2:Y:S02]  /*e720*/  LDG.E R6, desc[UR4][R4.64+0x4] ;  /* 0x0000040404067981 */ /* 0x000ea4000c1e1900 */
[----:B--2---:R-:W-:-:S07]  /*e730*/  IMAD.IADD R6, R6, 0x1, -R3 ;  /* 0x0000000106067824 */ /* 0x004fce00078e0a03 */
.L_x_4196:
[----:B--2--5:R-:W-:Y:S01]  /*e740*/  IMAD.IADD R3, R6, 0x1, -R0 ;  /* 0x0000000106037824 */ /* 0x024fe200078e0a00 */
[----:B------:R-:W-:Y:S01]  /*e750*/  LEA R0, R17, 0xdf, 0x7 ;  /* 0x000000df11007811 */ /* 0x000fe200078e38ff */
[----:B------:R-:W-:Y:S03]  /*e760*/  BSSY B6, `(.L_x_4197) ;  /* 0x00002d7000067945 */ /* 0x000fe60003800000 */
[C---:B------:R-:W-:Y:S02]  /*e770*/  IADD3 R0, R3.reuse, R0, -R8 ;  /* 0x0000000003007210 */ /* 0x040fe40007ffe808 */
[----:B------:R-:W-:-:S03]  /*e780*/  IADD3 R3, R3, 0x5f, RZ ;  /* 0x0000005f03037810 */ /* 0x000fc60007ffe0ff */
[----:B-1----:R-:W-:-:S04]  /*e790*/  IMAD.HI R2, R0, 0x2aaaaaab, RZ ;  /* 0x2aaaaaab00027827 */ /* 0x002fc800078e02ff */
[----:B------:R-:W-:-:S05]  /*e7a0*/  IMAD.HI R3, R3, 0x2aaaaaab, RZ ;  /* 0x2aaaaaab03037827 */ /* 0x000fca00078e02ff */
[----:B------:R-:W-:-:S04]  /*e7b0*/  SHF.R.U32.HI R0, RZ, 0x1f, R3 ;  /* 0x0000001fff007819 */ /* 0x000fc80000011603 */
[----:B------:R-:W-:Y:S02]  /*e7c0*/  LEA.HI.SX32 R0, R3, R0, 0x1c ;  /* 0x0000000003007211 */ /* 0x000fe400078fe2ff */
[----:B------:R-:W-:-:S04]  /*e7d0*/  SHF.R.U32.HI R3, RZ, 0x1f, R2 ;  /* 0x0000001fff037819 */ /* 0x000fc80000011602 */
        /* <DEDUP_REMOVED lines=12> */
[----:B------:R-:W1:Y:S01]  /*e8a0*/  FLO.U32 R0, UR4 ;  /* 0x0000000400007d00 */ /* 0x000e6200080e0000 */
[----:B------:R-:W-:-:S07]  /*e8b0*/  ULDC.64 UR6, c[0x0][0x208] ;  /* 0x0000820000067ab9 */ /* 0x000fce0000000a00 */
        /* <DEDUP_REMOVED lines=9> */
.L_x_4198:
        /* <DEDUP_REMOVED lines=23> */
.L_x_4200:
        /* <DEDUP_REMOVED lines=10> */
[----:B------:R-:W-:Y:S02]  /*eb60*/  IMAD.U32 R5, RZ, RZ, UR7 ;  /* 0x00000007ff057e24 */ /* 0x000fe4000f8e00ff */
[----:B------:R-:W-:Y:S02]  /*eb70*/  IMAD.U32 R6, RZ, RZ, UR8 ;  /* 0x00000008ff067e24 */ /* 0x000fe4000f8e00ff */
[----:B------:R-:W-:-:S02]  /*eb80*/  IMAD.U32 R7, RZ, RZ, UR9 ;  /* 0x00000009ff077e24 */ /* 0x000fc4000f8e00ff */
[----:B------:R-:W-:Y:S02]  /*eb90*/  IMAD.U32 R10, RZ, RZ, UR4 ;  /* 0x00000004ff0a7e24 */ /* 0x000fe4000f8e00ff */
[----:B------:R-:W-:Y:S02]  /*eba0*/  IMAD.U32 R11, RZ, RZ, UR5 ;  /* 0x00000005ff0b7e24 */ /* 0x000fe4000f8e00ff */
[----:B------:R-:W-:Y:S02]  /*ebb0*/  IMAD.MOV.U32 R8, RZ, RZ, 0x70 ;  /* 0x00000070ff087424 */ /* 0x000fe400078e00ff */
[----:B------:R-:W-:Y:S02]  /*ebc0*/  IMAD.MOV.U32 R12, RZ, RZ, 0x1 ;  /* 0x00000001ff0c7424 */ /* 0x000fe400078e00ff */
[----:B01----:R-:W-:-:S07]  /*ebd0*/  IMAD.MOV.U32 R13, RZ, RZ, RZ ;  /* 0x000000ffff0d7224 */ /* 0x003fce00078e00ff */
[----:B------:R-:W-:-:S07]  /*ebe0*/  LEPC R20, `(.L_x_4202) ;  /* 0x000000001014794e */ /* 0x000fce0000000000 */
[----:B--2---:R-:W-:Y:S05]  /*ebf0*/  CALL.ABS.NOINC R2 ;  /* 0x0000000002007343 */ /* 0x004fea0003c00000 */
.L_x_4202:
        /* <DEDUP_REMOVED lines=16> */
.L_x_4201:
[----:B------:R-:W2:Y:S01]  /*ed00*/  LDL.LU R2, [R1+0x18] ;  /* 0x0000180001027983 */ /* 0x000ea20000300800 */
[----:B------:R-:W-:Y:S01]  /*ed10*/  ULDC.64 UR4, c[0x0][0xaf0] ;  /* 0x0002bc0000047ab9 */ /* 0x000fe20000000a00 */
[----:B------:R-:W1:Y:S02]  /*ed20*/  LDC R4, c[0x0][0x428] ;  /* 0x00010a00ff047b82 */ /* 0x000e640000000800 */
[----:B------:R-:W3:Y:S04]  /*ed30*/  LDL.LU R0, [R1+0x1c] ;  /* 0x00001c0001007983 */ /* 0x000ee80000300800 */
[----:B------:R-:W4:Y:S04]  /*ed40*/  LDL.LU R8, [R1+0x10] ;  /* 0x0000100001087983 */ /* 0x000f280000300800 */
[----:B------:R-:W4:Y:S01]  /*ed50*/  LDL.LU R7, [R1+0x20] ;  /* 0x0000200001077983 */ /* 0x000f220000300800 */
[----:B------:R-:W-:Y:S01]  /*ed60*/  ISETP.NE.U32.AND P0, PT, RZ, UR4, PT ;  /* 0x00000004ff007c0c */ /* 0x000fe2000bf05070 */
[----:B------:R-:W-:-:S03]  /*ed70*/  ULDC.64 UR6, c[0x0][0x208] ;  /* 0x0000820000067ab9 */ /* 0x000fc60000000a00 */
        /* <DEDUP_REMOVED lines=15> */
[----:B------:R-:W-:Y:S01]  /*ee70*/  PLOP3.LUT P1, PT, P6, PT, PT, 0x8, 0x0 ;  /* 0x000000000000781c */ /* 0x000fe2000372e170 */
[----:B------:R-:W-:-:S10]  /*ee80*/  IMAD R17, R17, 0x80, R7 ;  /* 0x0000008011117824 */ /* 0x000fd400078e0207 */
[----:B------:R-:W1:Y:S08]  /*ee90*/  @P0 LDC R5, c[0x0][0x42c] ;  /* 0x00010b00ff050b82 */ /* 0x000e700000000800 */
[----:B------:R-:W2:Y:S01]  /*eea0*/  @P0 LDC R6, c[0x0][0x430] ;  /* 0x00010c00ff060b82 */ /* 0x000ea20000000800 */
[----:B-1----:R-:W-:-:S05]  /*eeb0*/  @P0 IMAD.HI.U32 R5, R18, R5, RZ ;  /* 0x0000000512050227 */ /* 0x002fca00078e00ff */
[----:B--2---:R-:W-:Y:S02]  /*eec0*/  @P0 SHF.R.U32.HI R4, RZ, R6, R5 ;  /* 0x00000006ff040219 */ /* 0x004fe40000011605 */
[----:B------:R-:W-:-:S04]  /*eed0*/  ISETP.NE.U32.AND P0, PT, RZ, UR4, PT ;  /* 0x00000004ff007c0c */ /* 0x000fc8000bf05070 */
[----:B------:R-:W-:-:S04]  /*eee0*/  ISETP.NE.AND.EX P0, PT, RZ, UR5, PT, P0 ;  /* 0x00000005ff007c0c */ /* 0x000fc8000bf05300 */
[----:B0-----:R-:W-:-:S09]  /*eef0*/  SEL R6, R8, RZ, !P0 ;  /* 0x000000ff08067207 */ /* 0x001fd20004000000 */
.L_x_4203:
        /* <DEDUP_REMOVED lines=19> */
.L_x_4275:
[----:B------:R-:W-:Y:S01]  /*f030*/  UMOV UR4, 0xffffffff ;  /* 0xffffffff00047882 */ /* 0x000fe20000000000 */
[----:B------:R-:W-:Y:S02]  /*f040*/  SHF.R.S32.HI R5, RZ, 0x1f, R0 ;  /* 0x0000001fff057819 */ /* 0x000fe40000011400 */
[----:B------:R-:W-:Y:S05]  /*f050*/  BRA.DIV UR4, `(.L_x_4205) ;  /* 0x0000003a04087947 */ /* 0x000fea000b800000 */
[----:B------:R-:W-:-:S13]  /*f060*/  ELECT P6, URZ, PT ;  /* 0x00000000003f782f */ /* 0x000fda00038c0000 */
.L_x_4278:
[----:B------:R-:W-:Y:S05]  /*f070*/  @!P6 BRA `(.L_x_4206) ;  /* 0x0000000000fce947 */ /* 0x000fea0003800000 */
[----:B------:R-:W-:-:S04]  /*f080*/  ISETP.NE.U32.AND P0, PT, R2, RZ, PT ;  /* 0x000000ff0200720c */ /* 0x000fc80003f05070 */
[----:B------:R-:W-:-:S13]  /*f090*/  ISETP.NE.AND.EX P0, PT, R3, RZ, PT, P0 ;  /* 0x000000ff0300720c */ /* 0x000fda0003f05300 */
[----:B------:R-:W-:Y:S05]  /*f0a0*/  @!P0 BRA `(.L_x_4207) ;  /* 0x0000000000488947 */ /* 0x000fea0003800000 */
[----:B------:R-:W0:Y:S01]  /*f0b0*/  LDC R11, c[0x0][0x41c] ;  /* 0x00010700ff0b7b82 */ /* 0x000e220000000800 */
[----:B------:R-:W-:Y:S01]  /*f0c0*/  ULDC.64 UR4, c[0x0][0x408] ;  /* 0x0001020000047ab9 */ /* 0x000fe20000000a00 */
        /* <DEDUP_REMOVED lines=11> */
[----:B------:R-:W-:-:S05]  /*f180*/  IMAD.WIDE.U32 R8, R0, UR4, R8 ;  /* 0x0000000400087c25 */ /* 0x000fca000f8e0008 */
[----:B------:R-:W-:Y:S02]  /*f190*/  IADD3 R9, R9, R10, RZ ;  /* 0x0000000a09097210 */ /* 0x000fe40007ffe0ff */
[----:B------:R-:W-:-:S04]  /*f1a0*/  LEA R10, P0, R8, R2, 0x2 ;  /* 0x00000002080a7211 */ /* 0x000fc800078010ff */
[----:B------:R-:W-:-:S05]  /*f1b0*/  LEA.HI.X R11, R8, R3, R9, 0x2, P0 ;  /* 0x00000003080b7211 */ /* 0x000fca00000f1409 */
[----:B------:R0:W5:Y:S04]  /*f1c0*/  LDG.E R9, desc[UR6][R10.64] ;  /* 0x000000060a097981 */ /* 0x000168000c1e1900 */
.L_x_4207:
        /* <DEDUP_REMOVED lines=9> */
.L_x_4279:
        /* <DEDUP_REMOVED lines=11> */
.L_x_4209:
        /* <DEDUP_REMOVED lines=22> */
.L_x_4206:
        /* <DEDUP_REMOVED lines=55> */
.L_x_4211:
[----:B------:R-:W-:Y:S05]  /*f7e0*/  BSYNC B0 ;  /* 0x0000000000007941 */ /* 0x000fea0003800000 */
.L_x_4210:
        /* <DEDUP_REMOVED lines=8> */
.L_x_4280:
        /* <DEDUP_REMOVED lines=13> */
.L_x_4281:
        /* <DEDUP_REMOVED lines=11> */
.L_x_4216:
        /* <DEDUP_REMOVED lines=37> */
.L_x_4214:
[----:B------:R-:W-:Y:S05]  /*fc40*/  BSYNC B0 ;  /* 0x0000000000007941 */ /* 0x000fea0003800000 */
.L_x_4213:
        /* <DEDUP_REMOVED lines=26> */
[----:B------:R-:W-:Y:S01]  /*fdf0*/  MOV R8, R10 ;  /* 0x0000000a00087202 */ /* 0x000fe20000000f00 */
[----:B------:R-:W-:Y:S01]  /*fe00*/  ULDC.64 UR4, c[0x0][0x408] ;  /* 0x0001020000047ab9 */ /* 0x000fe20000000a00 */
[----:B------:R-:W-:Y:S01]  /*fe10*/  ULDC.64 UR6, c[0x0][0x208] ;  /* 0x0000820000067ab9 */ /* 0x000fe20000000a00 */
        /* <DEDUP_REMOVED lines=15> */
.L_x_4223:
[----:B-1----:R-:W1:Y:S01]  /*ff10*/  S2R R3, SR_CgaCtaId ;  /* 0x0000000000037919 */ /* 0x002e620000008800 */
[----:B------:R-:W-:-:S04]  /*ff20*/  MOV R2, 0x400 ;  /* 0x0000040000027802 */ /* 0x000fc80000000f00 */
[----:B-1----:R-:W-:Y:S02]  /*ff30*/  LEA R2, R3, R2, 0x18 ;  /* 0x0000000203027211 */ /* 0x002fe400078ec0ff */
[----:B------:R-:W-:-:S03]  /*ff40*/  SHF.L.U32 R3, R12, 0x1f, RZ ;  /* 0x0000001f0c037819 */ /* 0x000fc600000006ff */
[----:B------:R-:W-:-:S04]  /*ff50*/  IMAD R2, R13, 0x8, R2 ;  /* 0x000000080d027824 */ /* 0x000fc800078e0202 */
[----:B------:R-:W1:Y:S02]  /*ff60*/  SYNCS.PHASECHK.TRANS64.TRYWAIT P0, [R2+URZ+0x32440], R3 ;  /* 0x03244003020075a7 */ /* 0x000e64000800017f */
[----:B-1----:R-:W-:Y:S05]  /*ff70*/  @!P0 BRA `(.L_x_4224) ;  /* 0x0000002800a88947 */ /* 0x002fea0003800000 */
.L_x_4282:
        /* <DEDUP_REMOVED lines=11> */
.L_x_4225:
        /* <DEDUP_REMOVED lines=22> */
.L_x_4283:
        /* <DEDUP_REMOVED lines=8> */
.L_x_4227:
        /* <DEDUP_REMOVED lines=34> */
.L_x_4222:
[----:B------:R-:W-:Y:S05]  /*10430*/  BSYNC B2 ;  /* 0x0000000000027941 */ /* 0x000fea0003800000 */
.L_x_4221:
[----:B------:R-:W2:Y:S02]  /*10440*/  LDL.LU R2, [R1+0x14] ;  /* 0x0000140001027983 */ /* 0x000ea40000300800 */
[----:B--2---:R-:W-:-:S07]  /*10450*/  VIADD R8, R2, 0xfffffffd ;  /* 0xfffffffd02087836 */ /* 0x004fce0000000000 */
.L_x_4220:
[----:B------:R-:W-:Y:S05]  /*10460*/  BSYNC B1 ;  /* 0x0000000000017941 */ /* 0x000fea0003800000 */
.L_x_4219:
[----:B------:R-:W-:-:S13]  /*10470*/  ISETP.NE.AND P0, PT, R10, RZ, PT ;  /* 0x000000ff0a00720c */ /* 0x000fda0003f05270 */
[----:B------:R-:W-:Y:S05]  /*10480*/  @!P0 BRA `(.L_x_4218) ;  /* 0x0000000c009c8947 */ /* 0x000fea0003800000 */
.L_x_4242:
        /* <DEDUP_REMOVED lines=14> */
[----:B------:R-:W1:Y:S01]  /*10570*/  LDC R9, c[0x0][0x41c] ;  /* 0x00010700ff097b82 */ /* 0x000e620000000800 */
[----:B0-----:R-:W-:Y:S01]  /*10580*/  IMAD.MOV.U32 R12, RZ, RZ, R8 ;  /* 0x000000ffff0c7224 */ /* 0x001fe200078e0008 */
[----:B------:R-:W-:Y:S01]  /*10590*/  ULDC.64 UR4, c[0x0][0x208] ;  /* 0x0000820000047ab9 */ /* 0x000fe20000000a00 */
[----:B------:R-:W-:-:S04]  /*105a0*/  IMAD R7, R5, UR46, RZ ;  /* 0x0000002e05077c24 */ /* 0x000fc8000f8e02ff */
[----:B------:R-:W-:Y:S01]  /*105b0*/  IMAD R7, R0, UR47, R7 ;  /* 0x0000002f00077c24 */ /* 0x000fe2000f8e0207 */
[----:B-1----:R-:W-:-:S13]  /*105c0*/  ISETP.NE.AND P0, PT, R9, 0x1, PT ;  /* 0x000000010900780c */ /* 0x002fda0003f05270 */
        /* <DEDUP_REMOVED lines=10> */
[----:B------:R-:W-:Y:S02]  /*10670*/  IMAD R3, R9, R3, R8 ;  /* 0x0000000309037224 */ /* 0x000fe400078e0208 */
[----:B------:R1:W5:Y:S05]  /*10680*/  LDG.E R9, desc[UR4][R6.64] ;  /* 0x0000000406097981 */ /* 0x00036a000c1e1900 */
.L_x_4230:
[----:B-1----:R-:W1:Y:S01]  /*10690*/  S2R R6, SR_CgaCtaId ;  /* 0x0000000000067919 */ /* 0x002e620000008800 */
[----:B------:R-:W-:Y:S02]  /*106a0*/  MOV R2, 0x400 ;  /* 0x0000040000027802 */ /* 0x000fe40000000f00 */
[----:B------:R-:W-:Y:S02]  /*106b0*/  SHF.L.U32 R7, R11, 0x1f, RZ ;  /* 0x0000001f0b077819 */ /* 0x000fe400000006ff */
[----:B-1----:R-:W-:-:S05]  /*106c0*/  LEA R2, R6, R2, 0x18 ;  /* 0x0000000206027211 */ /* 0x002fca00078ec0ff */
[----:B------:R-:W-:-:S04]  /*106d0*/  IMAD R2, R10, 0x8, R2 ;  /* 0x000000080a027824 */ /* 0x000fc800078e0202 */
[----:B------:R-:W1:Y:S02]  /*106e0*/  SYNCS.PHASECHK.TRANS64.TRYWAIT P0, [R2+URZ+0x32440], R7 ;  /* 0x03244007020075a7 */ /* 0x000e64000800017f */
[----:B-1----:R-:W-:Y:S05]  /*106f0*/  @!P0 BRA `(.L_x_4231) ;  /* 0x0000002000f08947 */ /* 0x002fea0003800000 */
.L_x_4284:
[----:B------:R-:W2:Y:S02]  /*10700*/  S2R R6, SR_TID.X ;  /* 0x0000000000067919 */ /* 0x000ea40000002100 */
[----:B--2---:R-:W-:-:S04]  /*10710*/  LOP3.LUT R6, R6, 0x7f, RZ, 0xc0, !PT ;  /* 0x0000007f06067812 */ /* 0x004fc800078ec0ff */
[----:B------:R-:W-:-:S13]  /*10720*/  ISETP.NE.AND P0, PT, R6, RZ, PT ;  /* 0x000000ff0600720c */ /* 0x000fda0003f05270 */
[----:B------:R-:W-:Y:S05]  /*10730*/  @P0 BRA `(.L_x_4232) ;  /* 0x00000000001c0947 */ /* 0x000fea0003800000 */
[----:B------:R-:W2:Y:S01]  /*10740*/  S2R R6, SR_TID.X ;  /* 0x0000000000067919 */ /* 0x000ea20000002100 */
[----:B0-----:R-:W-:-:S04]  /*10750*/  IMAD.MOV.U32 R13, RZ, RZ, 0x3000 ;  /* 0x00003000ff0d7424 */ /* 0x001fc800078e00ff */
[----:B------:R3:W-:Y:S01]  /*10760*/  SYNCS.ARRIVE.TRANS64 RZ, [R2+URZ+0x32430], R13 ;  /* 0x0324300d02ff79a7 */ /* 0x0007e2000800003f */
[----:B--2---:R-:W-:-:S04]  /*10770*/  LOP3.LUT R6, R6, 0x1f, RZ, 0xc0, !PT ;  /* 0x0000001f06067812 */ /* 0x004fc800078ec0ff */
[----:B------:R-:W-:-:S13]  /*10780*/  ISETP.NE.AND P1, PT, R6, RZ, PT ;  /* 0x000000ff0600720c */ /* 0x000fda0003f25270 */
[----:B---3--:R-:W-:Y:S05]  /*10790*/  @!P1 BRA `(.L_x_4232) ;  /* 0x0000000000049947 */ /* 0x008fea0003800000 */
[----:B------:R-:W-:Y:S01]  /*107a0*/  BPT.TRAP 0x1 ;  /* 0x000000040000795c */ /* 0x000fe20000300000 */
.L_x_4232:
[----:B0-----:R-:W2:Y:S01]  /*107b0*/  LDL R12, [R1+0x8] ;  /* 0x00000800010c7983 */ /* 0x001ea20000100800 */
        /* <DEDUP_REMOVED lines=20> */
.L_x_4285:
        /* <DEDUP_REMOVED lines=8> */
.L_x_4234:
[----:B01----:R-:W0:Y:S01]  /*10980*/  S2R R7, SR_CgaCtaId ;  /* 0x0000000000077919 */ /* 0x003e220000008800 */
[----:B--2---:R-:W-:Y:S01]  /*10990*/  MOV R3, 0x400 ;  /* 0x0000040000037802 */ /* 0x004fe20000000f00 */
        /* <DEDUP_REMOVED lines=11> */
[----:B0-----:R-:W-:-:S05]  /*10a50*/  LEA R3, R7, R3, 0x18 ;  /* 0x0000000307037211 */ /* 0x001fca00078ec0ff */
        /* <DEDUP_REMOVED lines=19> */
.L_x_4229:
[----:B------:R-:W-:Y:S05]  /*10b90*/  BSYNC B1 ;  /* 0x0000000000017941 */ /* 0x000fea0003800000 */
.L_x_4228:
        /* <DEDUP_REMOVED lines=13> */
[----:B------:R-:W1:Y:S01]  /*10c70*/  LDC R11, c[0x0][0x41c] ;  /* 0x00010700ff0b7b82 */ /* 0x000e620000000800 */
[----:B------:R-:W-:Y:S01]  /*10c80*/  IMAD.MOV.U32 R9, RZ, RZ, R10 ;  /* 0x000000ffff097224 */ /* 0x000fe200078e000a */
        /* <DEDUP_REMOVED lines=14> */
[----:B------:R1:W5:Y:S01]  /*10d70*/  LDG.E R9, desc[UR4][R6.64] ;  /* 0x0000000406097981 */ /* 0x000362000c1e1900 */
[----:B------:R-:W-:-:S07]  /*10d80*/  IMAD R10, R11, R2, R10 ;  /* 0x000000020b0a7224 */ /* 0x000fce00078e020a */
.L_x_4237:
[----:B------:R-:W2:Y:S01]  /*10d90*/  S2R R3, SR_CgaCtaId ;  /* 0x0000000000037919 */ /* 0x000ea20000008800 */
[----:B------:R-:W-:-:S04]  /*10da0*/  MOV R2, 0x400 ;  /* 0x0000040000027802 */ /* 0x000fc80000000f00 */
[----:B--2---:R-:W-:Y:S02]  /*10db0*/  LEA R2, R3, R2, 0x18 ;  /* 0x0000000203027211 */ /* 0x004fe400078ec0ff */
[----:B------:R-:W-:-:S03]  /*10dc0*/  SHF.L.U32 R3, R12, 0x1f, RZ ;  /* 0x0000001f0c037819 */ /* 0x000fc600000006ff */
[----:B------:R-:W-:-:S04]  /*10dd0*/  IMAD R2, R13, 0x8, R2 ;  /* 0x000000080d027824 */ /* 0x000fc800078e0202 */
[----:B------:R-:W2:Y:S02]  /*10de0*/  SYNCS.PHASECHK.TRANS64.TRYWAIT P0, [R2+URZ+0x32440], R3 ;  /* 0x03244003020075a7 */ /* 0x000ea4000800017f */
[----:B--2---:R-:W-:Y:S05]  /*10df0*/  @!P0 BRA `(.L_x_4238) ;  /* 0x0000001c00588947 */ /* 0x004fea0003800000 */
.L_x_4286:
[----:B-1----:R-:W1:Y:S02]  /*10e00*/  S2R R6, SR_TID.X ;  /* 0x0000000000067919 */ /* 0x002e640000002100 */
[----:B-1----:R-:W-:-:S04]  /*10e10*/  LOP3.LUT R6, R6, 0x7f, RZ, 0xc0, !PT ;  /* 0x0000007f06067812 */ /* 0x002fc800078ec0ff */
[----:B------:R-:W-:-:S13]  /*10e20*/  ISETP.NE.AND P0, PT, R6, RZ, PT ;  /* 0x000000ff0600720c */ /* 0x000fda0003f05270 */
[----:B------:R-:W-:Y:S05]  /*10e30*/  @P0 BRA `(.L_x_4239) ;  /* 0x00000000001c0947 */ /* 0x000fea0003800000 */
[----:B------:R-:W1:Y:S01]  /*10e40*/  S2R R6, SR_TID.X ;  /* 0x0000000000067919 */ /* 0x000e620000002100 */
[----:B------:R-:W-:-:S04]  /*10e50*/  MOV R7, 0x3000 ;  /* 0x0000300000077802 */ /* 0x000fc80000000f00 */
[----:B------:R3:W-:Y:S01]  /*10e60*/  SYNCS.ARRIVE.TRANS64 RZ, [R2+URZ+0x32430], R7 ;  /* 0x0324300702ff79a7 */ /* 0x0007e2000800003f */
[----:B-1----:R-:W-:-:S04]  /*10e70*/  LOP3.LUT R6, R6, 0x1f, RZ, 0xc0, !PT ;  /* 0x0000001f06067812 */ /* 0x002fc800078ec0ff */
[----:B------:R-:W-:-:S13]  /*10e80*/  ISETP.NE.AND P1, PT, R6, RZ, PT ;  /* 0x000000ff0600720c */ /* 0x000fda0003f25270 */
[----:B---3--:R-:W-:Y:S05]  /*10e90*/  @!P1 BRA `(.L_x_4239) ;  /* 0x0000000000049947 */ /* 0x008fea0003800000 */
[----:B------:R-:W-:Y:S01]  /*10ea0*/  BPT.TRAP 0x1 ;  /* 0x000000040000795c */ /* 0x000fe20000300000 */
.L_x_4239:
[----:B------:R-:W3:Y:S01]  /*10eb0*/  LDL R6, [R1] ;  /* 0x0000000001067983 */ /* 0x000ee20000100800 */
        /* <DEDUP_REMOVED lines=21> */
.L_x_4287:
        /* <DEDUP_REMOVED lines=8> */
.L_x_4241:
        /* <DEDUP_REMOVED lines=34> */
.L_x_4236:
[----:B------:R-:W-:Y:S05]  /*112b0*/  BSYNC B1 ;  /* 0x0000000000017941 */ /* 0x000fea0003800000 */
.L_x_4235:
[C---:B------:R-:W-:Y:S01]  /*112c0*/  ISETP.GT.AND P0, PT, R8.reuse, 0x1, PT ;  /* 0x000000010800780c */ /* 0x040fe20003f04270 */
[----:B------:R-:W-:-:S04]  /*112d0*/  VIADD R2, R8, 0xfffffffe ;  /* 0xfffffffe08027836 */ /* 0x000fc80000000000 */
[----:B------:R-:W-:-:S08]  /*112e0*/  IMAD.MOV.U32 R8, RZ, RZ, R2 ;  /* 0x000000ffff087224 */ /* 0x000fd000078e0002 */
[----:B------:R-:W-:Y:S05]  /*112f0*/  @P0 BRA `(.L_x_4242) ;  /* 0xfffffff000640947 */ /* 0x000fea000383ffff */
.L_x_4218:
[----:B------:R-:W-:Y:S05]  /*11300*/  BSYNC B0 ;  /* 0x0000000000007941 */ /* 0x000fea0003800000 */
.L_x_4217:
        /* <DEDUP_REMOVED lines=14> */
[----:B------:R-:W2:Y:S01]  /*113f0*/  FLO.U32 R4, UR4 ;  /* 0x0000000400047d00 */ /* 0x000ea200080e0000 */
[----:B------:R-:W-:-:S07]  /*11400*/  ULDC.64 UR6, c[0x0][0x208] ;  /* 0x0000820000067ab9 */ /* 0x000fce0000000a00 */
        /* <DEDUP_REMOVED lines=8> */
.L_x_4244:
[----:B------:R-:W-:Y:S05]  /*11490*/  BSYNC B0 ;  /* 0x0000000000007941 */ /* 0x000fea0003800000 */
.L_x_4243:
[----:B-1----:R-:W2:Y:S02]  /*114a0*/  LDL.LU R2, [R1+0x4] ;  /* 0x0000040001027983 */ /* 0x002ea40000300800 */
[----:B--2---:R-:W-:-:S05]  /*114b0*/  LOP3.LUT R2, R2, R0, RZ, 0x3c, !PT ;  /* 0x0000000002027212 */ /* 0x004fca00078e3cff */
[----:B------:R1:W-:Y:S02]  /*114c0*/  STL [R1+0x4], R2 ;  /* 0x0000040201007387 */ /* 0x0003e40000100800 */
.L_x_4199:
[----:B------:R-:W-:Y:S05]  /*114d0*/  BSYNC B6 ;  /* 0x0000000000067941 */ /* 0x000fea0003800000 */
.L_x_4197:
[----:B------:R-:W-:-:S03]  /*114e0*/  UMOV UR4, 0xffffffff ;  /* 0xffffffff00047882 */ /* 0x000fc60000000000 */
[----:B------:R-:W-:Y:S05]  /*114f0*/  BRA.DIV UR4, `(.L_x_4245) ;  /* 0x0000001604c07947 */ /* 0x000fea000b800000 */
[----:B------:R2:W3:Y:S04]  /*11500*/  SHFL.IDX PT, R4, R16, RZ, 0x1f ;  /* 0x00001fff10047589 */ /* 0x0004e800000e0000 */
[----:B------:R2:W4:Y:S02]  /*11510*/  SHFL.IDX PT, R7, R16, 0x1, 0x1f ;  /* 0x00201f0010077f89 */ /* 0x00052400000e0000 */
.L_x_4291:
        /* <DEDUP_REMOVED lines=10> */
[----:B-1----:R-:W0:Y:S01]  /*115c0*/  LDC.64 R2, c[0x0][0xd58] ;  /* 0x00035600ff027b82 */ /* 0x002e220000000a00 */
[----:B------:R-:W-:Y:S01]  /*115d0*/  ULDC.64 UR4, c[0x0][0x208] ;  /* 0x0000820000047ab9 */ /* 0x000fe20000000a00 */
[----:B0-----:R-:W-:-:S05]  /*115e0*/  IMAD.WIDE R2, R5, 0x4, R2 ;  /* 0x0000000405027825 */ /* 0x001fca00078e0202 */
[----:B------:R0:W5:Y:S02]  /*115f0*/  LDG.E R17, desc[UR4][R2.64] ;  /* 0x0000000402117981 */ /* 0x000164000c1e1900 */
.L_x_4247:
[----:B------:R-:W-:Y:S05]  /*11600*/  BSYNC B0 ;  /* 0x0000000000007941 */ /* 0x000fea0003800000 */
.L_x_4246:
        /* <DEDUP_REMOVED lines=23> */
.L_x_4299:
[----:B------:R-:W-:Y:S02]  /*11780*/  ULDC UR4, c[0x0][0xd10] ;  /* 0x0003440000047ab9 */ /* 0x000fe40000000800 */
[----:B------:R-:W-:-:S04]  /*11790*/  IMAD.U32 R5, RZ, RZ, UR4 ;  /* 0x00000004ff057e24 */ /* 0x000fc8000f8e00ff */
[----:B-1----:R-:W-:-:S04]  /*117a0*/  IMAD R14, R14, R5, RZ ;  /* 0x000000050e0e7224 */ /* 0x002fc800078e02ff */
[----:B----4-:R-:W-:-:S05]  /*117b0*/  IMAD.IADD R7, R7, 0x1, R14 ;  /* 0x0000000107077824 */ /* 0x010fca00078e020e */
[----:B---3--:R-:W-:-:S13]  /*117c0*/  ISETP.GT.AND P0, PT, R7, R4, PT ;  /* 0x000000040700720c */ /* 0x008fda0003f04270 */
[----:B------:R-:W-:Y:S05]  /*117d0*/  @P0 BRA `(.L_x_4249) ;  /* 0x0000000000b80947 */ /* 0x000fea0003800000 */
[----:B------:R-:W1:Y:S02]  /*117e0*/  LDC R0, c[0x0][0xd14] ;  /* 0x00034500ff007b82 */ /* 0x000e640000000800 */
.L_x_4254:
        /* <DEDUP_REMOVED lines=11> */
[----:B------:R-:W0:Y:S01]  /*118a0*/  LDC.64 R2, c[0x0][0xd58] ;  /* 0x00035600ff027b82 */ /* 0x000e220000000a00 */
[----:B------:R-:W-:Y:S01]  /*118b0*/  ULDC.64 UR4, c[0x0][0x208] ;  /* 0x0000820000047ab9 */ /* 0x000fe20000000a00 */
[----:B0-----:R-:W-:-:S05]  /*118c0*/  IMAD.WIDE R2, R5, 0x4, R2 ;  /* 0x0000000405027825 */ /* 0x001fca00078e0202 */
[----:B------:R0:W5:Y:S02]  /*118d0*/  LDG.E R17, desc[UR4][R2.64] ;  /* 0x0000000402117981 */ /* 0x000164000c1e1900 */
.L_x_4252:
[----:B------:R-:W-:Y:S05]  /*118e0*/  BSYNC B0 ;  /* 0x0000000000007941 */ /* 0x000fea0003800000 */
.L_x_4251:
        /* <DEDUP_REMOVED lines=23> */
.L_x_4307:
[----:B------:R-:W-:Y:S02]  /*11a60*/  ULDC UR4, c[0x0][0xd10] ;  /* 0x0003440000047ab9 */ /* 0x000fe40000000800 */
[----:B------:R-:W-:-:S04]  /*11a70*/  IMAD.U32 R5, RZ, RZ, UR4 ;  /* 0x00000004ff057e24 */ /* 0x000fc8000f8e00ff */
[----:B-1----:R-:W-:-:S05]  /*11a80*/  IMAD R14, R14, R5, RZ ;  /* 0x000000050e0e7224 */ /* 0x002fca00078e02ff */
[----:B------:R-:W-:-:S04]  /*11a90*/  IADD3 R7, R14, R7, RZ ;  /* 0x000000070e077210 */ /* 0x000fc80007ffe0ff */
[----:B------:R-:W-:-:S13]  /*11aa0*/  ISETP.GT.AND P0, PT, R7, R4, PT ;  /* 0x000000040700720c */ /* 0x000fda0003f04270 */
[----:B------:R-:W-:Y:S05]  /*11ab0*/  @!P0 BRA `(.L_x_4254) ;  /* 0xfffffffc004c8947 */ /* 0x000fea000383ffff */
.L_x_4249:
        /* <DEDUP_REMOVED lines=8> */
.L_x_4311:
[----:B------:R-:W-:Y:S01]  /*11b40*/  ISETP.NE.AND P0, PT, R3, RZ, PT ;  /* 0x000000ff0300720c */ /* 0x000fe20003f05270 */
[----:B------:R-:W-:-:S12]  /*11b50*/  IMAD.MOV.U32 R7, RZ, RZ, RZ ;  /* 0x000000ffff077224 */ /* 0x000fd800078e00ff */
[----:B------:R-:W-:Y:S05]  /*11b60*/  @!P0 BRA `(.L_x_4256) ;  /* 0x0000000000108947 */ /* 0x000fea0003800000 */
[----:B------:R-:W-:Y:S01]  /*11b70*/  UMOV UR4, 0xffffffff ;  /* 0xffffffff00047882 */ /* 0x000fe20000000000 */
[----:B------:R-:W-:Y:S02]  /*11b80*/  VIADD R12, R6, 0xffffffff ;  /* 0xffffffff060c7836 */ /* 0x000fe40000000000 */
[----:B------:R-:W-:Y:S05]  /*11b90*/  BRA.DIV UR4, `(.L_x_4257) ;  /* 0x0000001a044c7947 */ /* 0x000fea000b800000 */
[----:B------:R3:W4:Y:S02]  /*11ba0*/  SHFL.IDX PT, R7, R2, R12, 0x1f ;  /* 0x00001f0c02077589 */ /* 0x00072400000e0000 */
.L_x_4256:
[----:B0--3--:R-:W0:Y:S01]  /*11bb0*/  LDC.64 R2, c[0x0][0xd68] ;  /* 0x00035a00ff027b82 */ /* 0x009e220000000a00 */
[----:B------:R-:W-:Y:S01]  /*11bc0*/  IMAD.IADD R19, R6, 0x1, R19 ;  /* 0x0000000106137824 */ /* 0x000fe200078e0213 */
[----:B------:R-:W-:-:S03]  /*11bd0*/  ULDC.64 UR4, c[0x0][0x208] ;  /* 0x0000820000047ab9 */ /* 0x000fc60000000a00 */
[----:B0-----:R-:W-:-:S05]  /*11be0*/  IMAD.WIDE R2, R19, 0x4, R2 ;  /* 0x0000000413027825 */ /* 0x001fca00078e0202 */
[----:B------:R0:W1:Y:S01]  /*11bf0*/  LDG.E R8, desc[UR4][R2.64] ;  /* 0x0000000402087981 */ /* 0x000062000c1e1900 */
[----:B----4-:R-:W-:Y:S02]  /*11c00*/  IMAD R16, R7, R5, R16 ;  /* 0x0000000507107224 */ /* 0x010fe400078e0210 */
[----:B0-----:R-:W-:Y:S02]  /*11c10*/  IMAD.MOV.U32 R2, RZ, RZ, RZ ;  /* 0x000000ffff027224 */ /* 0x001fe400078e00ff */
[----:B-12---:R-:W-:-:S05]  /*11c20*/  IMAD R6, R17, R8, RZ ;  /* 0x0000000811067224 */ /* 0x006fca00078e02ff */
        /* <DEDUP_REMOVED lines=54> */
[----:B------:R-:W-:Y:S01]  /*11f90*/  @!P0 LOP3.LUT R3, RZ, R8, RZ, 0x33, !PT ;  /* 0x00000008ff038212 */ /* 0x000fe200078e33ff */
[----:B------:R-:W-:-:S03]  /*11fa0*/  IMAD.MOV R8, RZ, RZ, -R8 ;  /* 0x000000ffff087224 */ /* 0x000fc600078e0a08 */
[----:B------:R-:W-:Y:S01]  /*11fb0*/  LOP3.LUT R2, RZ, R3, RZ, 0x33, !PT ;  /* 0x00000003ff027212 */ /* 0x000fe200078e33ff */
[----:B------:R-:W-:-:S04]  /*11fc0*/  IMAD R18, R3, R8, R4 ;  /* 0x0000000803127224 */ /* 0x000fc800078e0204 */
[----:B------:R-:W-:Y:S01]  /*11fd0*/  IMAD.IADD R17, R17, 0x1, R2 ;  /* 0x0000000111117824 */ /* 0x000fe200078e0202 */
[----:B------:R-:W-:Y:S06]  /*11fe0*/  BRA `(.L_x_4258) ;  /* 0x00000000001c7947 */ /* 0x000fec0003800000 */
.L_x_4250:
[----:B------:R-:W-:Y:S01]  /*11ff0*/  UMOV UR4, URZ ;  /* 0x0000003f00047c82 */ /* 0x000fe20008000000 */
[----:B------:R-:W-:Y:S01]  /*12000*/  UMOV UR5, URZ ;  /* 0x0000003f00057c82 */ /* 0x000fe20008000000 */
[----:B------:R-:W-:Y:S01]  /*12010*/  ULDC UR6, c[0x0][0xd14] ;  /* 0x0003450000067ab9 */ /* 0x000fe20000000800 */
[----:B--2---:R-:W-:Y:S02]  /*12020*/  IMAD.MOV.U32 R16, RZ, RZ, R4 ;  /* 0x000000ffff107224 */ /* 0x004fe400078e0004 */
[----:B------:R-:W-:Y:S02]  /*12030*/  IMAD.U32 R17, RZ, RZ, UR4 ;  /* 0x00000004ff117e24 */ /* 0x000fe4000f8e00ff */
[----:B------:R-:W-:Y:S02]  /*12040*/  IMAD.U32 R18, RZ, RZ, UR5 ;  /* 0x00000005ff127e24 */ /* 0x000fe4000f8e00ff */
[----:B------:R-:W-:-:S07]  /*12050*/  IMAD.U32 R19, RZ, RZ, UR6 ;  /* 0x00000006ff137e24 */ /* 0x000fce000f8e00ff */
.L_x_4258:
        /* <DEDUP_REMOVED lines=12> */
.L_x_4193:
        /* <DEDUP_REMOVED lines=11> */
.L_x_4314:
[----:B------:R-:W-:-:S03]  /*121d0*/  UMOV UR4, 0xffffffff ;  /* 0xffffffff00047882 */ /* 0x000fc60000000000 */
[----:B------:R-:W-:Y:S05]  /*121e0*/  BRA.DIV UR4, `(.L_x_4261) ;  /* 0x0000001204f47947 */ /* 0x000fea000b800000 */
[----:B--2---:R-:W2:Y:S02]  /*121f0*/  S2R R2, SR_TID.X ;  /* 0x0000000000027919 */ /* 0x004ea40000002100 */
[----:B--2---:R-:W-:-:S04]  /*12200*/  SHF.R.U32.HI R2, RZ, 0x5, R2 ;  /* 0x00000005ff027819 */ /* 0x004fc80000011602 */
[----:B------:R-:W-:-:S05]  /*12210*/  LOP3.LUT R2, R2, 0x3, RZ, 0xc0, !PT ;  /* 0x0000000302027812 */ /* 0x000fca00078ec0ff */
[----:B------:R2:W3:Y:S02]  /*12220*/  SHFL.IDX PT, R14, R2, RZ, 0x1f ;  /* 0x00001fff020e7589 */ /* 0x0004e400000e0000 */
.L_x_4317:
[----:B---3--:R-:W-:Y:S01]  /*12230*/  ISETP.NE.AND P0, PT, R14, RZ, PT ;  /* 0x000000ff0e00720c */ /* 0x008fe20003f05270 */
[----:B------:R-:W-:-:S12]  /*12240*/  BSSY B0, `(.L_x_4262) ;  /* 0x0000029000007945 */ /* 0x000fd80003800000 */
[----:B------:R-:W-:Y:S05]  /*12250*/  @P0 BRA `(.L_x_4263) ;  /* 0x00000000009c0947 */ /* 0x000fea0003800000 */
[----:B------:R-:W-:-:S03]  /*12260*/  UMOV UR4, 0xffffffff ;  /* 0xffffffff00047882 */ /* 0x000fc60000000000 */
[----:B------:R-:W-:Y:S05]  /*12270*/  BRA.DIV UR4, `(.L_x_4264) ;  /* 0x0000001604047947 */ /* 0x000fea000b800000 */
[----:B------:R-:W-:-:S13]  /*12280*/  ELECT P6, URZ, PT ;  /* 0x00000000003f782f */ /* 0x000fda00038c0000 */
.L_x_4320:
        /* <DEDUP_REMOVED lines=8> */
.L_x_4265:
[----:B-1----:R-:W2:Y:S04]  /*12310*/  LDL R3, [R1] ;  /* 0x0000000001037983 */ /* 0x002ea80000100800 */
[----:B------:R-:W3:Y:S01]  /*12320*/  LDL.LU R7, [R1+0x4] ;  /* 0x0000040001077983 */ /* 0x000ee20000300800 */
[----:B------:R-:W-:-:S04]  /*12330*/  VIADD R2, R0, 0x32440 ;  /* 0x0003244000027836 */ /* 0x000fc80000000000 */
[C---:B--2---:R-:W-:Y:S01]  /*12340*/  IMAD R6, R3.reuse, 0x8, R2 ;  /* 0x0000000803067824 */ /* 0x044fe200078e0202 */
[----:B------:R-:W-:Y:S02]  /*12350*/  IADD3 R3, R3, 0x1, RZ ;  /* 0x0000000103037810 */ /* 0x000fe40007ffe0ff */
[----:B---3--:R-:W-:Y:S02]  /*12360*/  SHF.L.U32 R5, R7, 0x1f, RZ ;  /* 0x0000001f07057819 */ /* 0x008fe400000006ff */
[C---:B------:R-:W-:Y:S02]  /*12370*/  ISETP.NE.AND P1, PT, R3.reuse, 0x2, PT ;  /* 0x000000020300780c */ /* 0x040fe40003f25270 */
[----:B------:R-:W1:Y:S02]  /*12380*/  SYNCS.PHASECHK.TRANS64.TRYWAIT P0, [R6+URZ], R5 ;  /* 0x00000005060075a7 */ /* 0x000e64000800017f */
[----:B------:R-:W-:Y:S02]  /*12390*/  SEL R4, RZ, 0x1, P1 ;  /* 0x00000001ff047807 */ /* 0x000fe40000800000 */
[----:B------:R-:W-:-:S02]  /*123a0*/  SEL R3, R3, RZ, P1 ;  /* 0x000000ff03037207 */ /* 0x000fc40000800000 */
[----:B------:R-:W-:-:S03]  /*123b0*/  LOP3.LUT R4, R7, R4, RZ, 0x3c, !PT ;  /* 0x0000000407047212 */ /* 0x000fc600078e3cff */
[----:B------:R-:W-:Y:S01]  /*123c0*/  IMAD R7, R3, 0x8, R2 ;  /* 0x0000000803077824 */ /* 0x000fe200078e0202 */
[----:B------:R-:W-:Y:S01]  /*123d0*/  SHF.L.U32 R2, R4, 0x1f, RZ ;  /* 0x0000001f04027819 */ /* 0x000fe200000006ff */
[----:B-1----:R-:W-:Y:S06]  /*123e0*/  @!P0 BRA `(.L_x_4266) ;  /* 0x0000001000c88947 */ /* 0x002fec0003800000 */
.L_x_4321:
[----:B------:R-:W2:Y:S02]  /*123f0*/  SYNCS.PHASECHK.TRANS64.TRYWAIT P0, [R7+URZ], R2 ;  /* 0x00000002070075a7 */ /* 0x000ea4000800017f */
[----:B--2---:R-:W-:Y:S05]  /*12400*/  @!P0 BRA `(.L_x_4267) ;  /* 0x0000001000d48947 */ /* 0x004fea0003800000 */
.L_x_4322:
[----:B------:R-:W-:Y:S05]  /*12410*/  @!P2 BRA `(.L_x_4268) ;  /* 0x000000000004a947 */ /* 0x000fea0003800000 */
[----:B------:R-:W-:Y:S01]  /*12420*/  BPT.TRAP 0x1 ;  /* 0x000000040000795c */ /* 0x000fe20000300000 */
.L_x_4268:
[----:B------:R-:W3:Y:S01]  /*12430*/  LDL.LU R4, [R1] ;  /* 0x0000000001047983 */ /* 0x000ee20000300800 */
[----:B------:R-:W-:-:S04]  /*12440*/  VIADD R0, R0, 0x32460 ;  /* 0x0003246000007836 */ /* 0x000fc80000000000 */
[----:B---3--:R-:W-:-:S04]  /*12450*/  IMAD R4, R4, 0x8, R0 ;  /* 0x0000000804047824 */ /* 0x008fc800078e0200 */
[----:B------:R-:W3:Y:S02]  /*12460*/  SYNCS.PHASECHK.TRANS64.TRYWAIT P0, [R4+URZ], R5 ;  /* 0x00000005040075a7 */ /* 0x000ee4000800017f */
[----:B---3--:R-:W-:Y:S05]  /*12470*/  @!P0 BRA `(.L_x_4269) ;  /* 0x0000001000cc8947 */ /* 0x008fea0003800000 */
.L_x_4323:
[----:B------:R-:W-:-:S07]  /*12480*/  IMAD R3, R3, 0x8, R0 ;  /* 0x0000000803037824 */ /* 0x000fce00078e0200 */
.L_x_4270:
[----:B----4-:R4:W0:Y:S02]  /*12490*/  SYNCS.PHASECHK.TRANS64.TRYWAIT P0, [R3+URZ], R2 ;  /* 0x00000002030075a7 */ /* 0x010824000800017f */
[----:B0-----:R-:W-:Y:S05]  /*124a0*/  @!P0 NANOSLEEP.SYNCS 0x989680 ;  /* 0x009896800000895d */ /* 0x001fea0003900000 */
[----:B------:R-:W0:Y:S02]  /*124b0*/  @!P0 SYNCS.PHASECHK.TRANS64 P0, [R3+URZ], R2 ;  /* 0x00000002030085a7 */ /* 0x000e24000800007f */
[----:B0-----:R-:W-:Y:S05]  /*124c0*/  @!P0 BRA `(.L_x_4270) ;  /* 0xfffffffc00f08947 */ /* 0x001fea000383ffff */
.L_x_4263:
[----:B------:R-:W-:Y:S05]  /*124d0*/  BSYNC B0 ;  /* 0x0000000000007941 */ /* 0x000fea0003800000 */
.L_x_4262:
[----:B------:R-:W-:Y:S05]  /*124e0*/  EXIT ;  /* 0x000000000000794d */ /* 0x000fea0003800000 */
.L_x_4136:
[----:B0-----:R0:W1:Y:S02]  /*124f0*/  SYNCS.PHASECHK.TRANS64.TRYWAIT P0, [R5+URZ+0x32400], R2 ;  /* 0x03240002050075a7 */ /* 0x001064000800017f */
[----:B-1----:R-:W-:Y:S05]  /*12500*/  @!P0 NANOSLEEP.SYNCS 0x989680 ;  /* 0x009896800000895d */ /* 0x002fea0003900000 */
[----:B------:R-:W1:Y:S02]  /*12510*/  @!P0 SYNCS.PHASECHK.TRANS64 P0, [R5+URZ+0x32400], R2 ;  /* 0x03240002050085a7 */ /* 0x000e64000800007f */
[----:B-1----:R-:W-:Y:S05]  /*12520*/  @!P0 BRA `(.L_x_4136) ;  /* 0xfffffffc00f08947 */ /* 0x002fea000383ffff */
[----:B------:R-:W-:Y:S05]  /*12530*/  BRA `(.L_x_4271) ;  /* 0xfffffef4006c7947 */ /* 0x000fea000383ffff */
.L_x_4140:
[----:B--2---:R2:W3:Y:S02]  /*12540*/  SYNCS.PHASECHK.TRANS64.TRYWAIT P1, [R0+URZ+0x32430], R3 ;  /* 0x03243003000075a7 */ /* 0x0044e4000802017f */
[----:B---3--:R-:W-:Y:S05]  /*12550*/  @!P1 NANOSLEEP.SYNCS 0x989680 ;  /* 0x009896800000995d */ /* 0x008fea0003900000 */
[----:B------:R-:W3:Y:S02]  /*12560*/  @!P1 SYNCS.PHASECHK.TRANS64 P1, [R0+URZ+0x32430], R3 ;  /* 0x03243003000095a7 */ /* 0x000ee4000802007f */
[----:B---3--:R-:W-:Y:S05]  /*12570*/  @!P1 BRA `(.L_x_4140) ;  /* 0xfffffffc00f09947 */ /* 0x008fea000383ffff */
[----:B------:R-:W-:Y:S05]  /*12580*/  BRA `(.L_x_4139) ;  /* 0xfffffef4009c7947 */ /* 0x000fea000383ffff */
.L_x_4141:
[----:B---3--:R3:W4:Y:S02]  /*12590*/  SYNCS.PHASECHK.TRANS64.TRYWAIT P1, [R5+URZ+0x32410], R2 ;  /* 0x03241002050075a7 */ /* 0x008724000802017f */
[----:B----4-:R-:W-:Y:S05]  /*125a0*/  @!P1 NANOSLEEP.SYNCS 0x989680 ;  /* 0x009896800000995d */ /* 0x010fea0003900000 */
[----:B------:R-:W4:Y:S02]  /*125b0*/  @!P1 SYNCS.PHASECHK.TRANS64 P1, [R5+URZ+0x32410], R2 ;  /* 0x03241002050095a7 */ /* 0x000f24000802007f */
[----:B----4-:R-:W-:Y:S05]  /*125c0*/  @!P1 BRA `(.L_x_4141) ;  /* 0xfffffffc00f09947 */ /* 0x010fea000383ffff */
[----:B------:R-:W-:Y:S05]  /*125d0*/  BRA `(.L_x_4272) ;  /* 0xfffffef800487947 */ /* 0x000fea000383ffff */
.L_x_4145:
[----:B------:R0:W0:Y:S02]  /*125e0*/  SYNCS.PHASECHK.TRANS64.TRYWAIT P1, [R0+URZ+0x32450], R3 ;  /* 0x03245003000075a7 */ /* 0x000024000802017f */
[----:B0-----:R-:W-:Y:S05]  /*125f0*/  @!P1 NANOSLEEP.SYNCS 0x989680 ;  /* 0x009896800000995d */ /* 0x001fea0003900000 */
[----:B------:R-:W0:Y:S02]  /*12600*/  @!P1 SYNCS.PHASECHK.TRANS64 P1, [R0+URZ+0x32450], R3 ;  /* 0x03245003000095a7 */ /* 0x000e24000802007f */
[----:B0-----:R-:W-:Y:S05]  /*12610*/  @!P1 BRA `(.L_x_4145) ;  /* 0xfffffffc00f09947 */ /* 0x001fea000383ffff */
[----:B------:R-:W-:Y:S05]  /*12620*/  BRA `(.L_x_4144) ;  /* 0xfffffef800547947 */ /* 0x000fea000383ffff */
.L_x_4150:
[----:B-1----:R-:W-:-:S04]  /*12630*/  IMAD.U32 R20, RZ, RZ, UR4 ;  /* 0x00000004ff147e24 */ /* 0x002fc8000f8e00ff */
[----:B------:R1:W2:Y:S03]  /*12640*/  SYNCS.PHASECHK.TRANS64.TRYWAIT P2, [R20+URZ+0x32430], R13 ;  /* 0x0324300d140075a7 */ /* 0x0002a6000804017f */
[----:B--2---:R-:W-:Y:S05]  /*12650*/  @!P2 NANOSLEEP.SYNCS 0x989680 ;  /* 0x009896800000a95d */ /* 0x004fea0003900000 */
[----:B------:R-:W2:Y:S02]  /*12660*/  @!P2 SYNCS.PHASECHK.TRANS64 P2, [R20+URZ+0x32430], R13 ;  /* 0x0324300d1400a5a7 */ /* 0x000ea4000804007f */
[----:B--2---:R-:W-:Y:S05]  /*12670*/  @!P2 BRA `(.L_x_4150) ;  /* 0xfffffffc00eca947 */ /* 0x004fea000383ffff */
[----:B------:R-:W-:Y:S05]  /*12680*/  BRA `(.L_x_4149) ;  /* 0xffffff2000547947 */ /* 0x000fea000383ffff */
.L_x_4154:
[----:B-1----:R-:W-:-:S04]  /*12690*/  IMAD.U32 R20, RZ, RZ, UR4 ;  /* 0x00000004ff147e24 */ /* 0x002fc8000f8e00ff */
[----:B------:R1:W3:Y:S03]  /*126a0*/  SYNCS.PHASECHK.TRANS64.TRYWAIT P2, [R20+URZ+0x32450], R13 ;  /* 0x0324500d140075a7 */ /* 0x0002e6000804017f */
[----:B---3--:R-:W-:Y:S05]  /*126b0*/  @!P2 NANOSLEEP.SYNCS 0x989680 ;  /* 0x009896800000a95d */ /* 0x008fea0003900000 */
[----:B------:R-:W3:Y:S02]  /*126c0*/  @!P2 SYNCS.PHASECHK.TRANS64 P2, [R20+URZ+0x32450], R13 ;  /* 0x0324500d1400a5a7 */ /* 0x000ee4000804007f */
[----:B---3--:R-:W-:Y:S05]  /*126d0*/  @!P2 BRA `(.L_x_4154) ;  /* 0xfffffffc00eca947 */ /* 0x008fea000383ffff */
[----:B------:R-:W-:Y:S05]  /*126e0*/  BRA `(.L_x_4153) ;  /* 0xffffff2000d07947 */ /* 0x000fea000383ffff */
.L_x_4160:
[----:B--2---:R-:W-:-:S04]  /*126f0*/  IMAD.U32 R20, RZ, RZ, UR5 ;  /* 0x00000005ff147e24 */ /* 0x004fc8000f8e00ff */
[----:B------:R2:W3:Y:S03]  /*12700*/  SYNCS.PHASECHK.TRANS64.TRYWAIT P2, [R20+URZ+0x32430], R13 ;  /* 0x0324300d140075a7 */ /* 0x0004e6000804017f */
[----:B---3--:R-:W-:Y:S05]  /*12710*/  @!P2 NANOSLEEP.SYNCS 0x989680 ;  /* 0x009896800000a95d */ /* 0x008fea0003900000 */
[----:B------:R-:W3:Y:S02]  /*12720*/  @!P2 SYNCS.PHASECHK.TRANS64 P2, [R20+URZ+0x32430], R13 ;  /* 0x0324300d1400a5a7 */ /* 0x000ee4000804007f */
[----:B---3--:R-:W-:Y:S05]  /*12730*/  @!P2 BRA `(.L_x_4160) ;  /* 0xfffffffc00eca947 */ /* 0x008fea000383ffff */
[----:B------:R-:W-:Y:S05]  /*12740*/  BRA `(.L_x_4159) ;  /* 0xffffff5000387947 */ /* 0x000fea000383ffff */
.L_x_4164:
[----:B--2---:R-:W-:-:S04]  /*12750*/  IMAD.U32 R20, RZ, RZ, UR5 ;  /* 0x00000005ff147e24 */ /* 0x004fc8000f8e00ff */
[----:B------:R2:W3:Y:S03]  /*12760*/  SYNCS.PHASECHK.TRANS64.TRYWAIT P2, [R20+URZ+0x32450], R13 ;  /* 0x0324500d140075a7 */ /* 0x0004e6000804017f */
[----:B---3--:R-:W-:Y:S05]  /*12770*/  @!P2 NANOSLEEP.SYNCS 0x989680 ;  /* 0x009896800000a95d */ /* 0x008fea0003900000 */
[----:B------:R-:W3:Y:S02]  /*12780*/  @!P2 SYNCS.PHASECHK.TRANS64 P2, [R20+URZ+0x32450], R13 ;  /* 0x0324500d1400a5a7 */ /* 0x000ee4000804007f */
[----:B---3--:R-:W-:Y:S05]  /*12790*/  @!P2 BRA `(.L_x_4164) ;  /* 0xfffffffc00eca947 */ /* 0x008fea000383ffff */
[----:B------:R-:W-:Y:S05]  /*127a0*/  BRA `(.L_x_4163) ;  /* 0xffffff5000b47947 */ /* 0x000fea000383ffff */
.L_x_4204:
        /* <DEDUP_REMOVED lines=11> */
.L_x_4274:
[----:B------:R-:W-:Y:S05]  /*12860*/  BSYNC B0 ;  /* 0x0000000000007941 */ /* 0x000fea0003800000 */
.L_x_4273:
[----:B------:R-:W-:Y:S05]  /*12870*/  BRA `(.L_x_4275) ;  /* 0xffffffc400ec7947 */ /* 0x000fea000383ffff */
.L_x_4205:
[----:B------:R-:W-:Y:S01]  /*12880*/  BSSY B0, `(.L_x_4276) ;  /* 0x0000006000007945 */ /* 0x000fe20003800000 */
[----:B------:R-:W-:-:S07]  /*12890*/  IMAD.MOV.U32 R15, RZ, RZ, -0x1 ;  /* 0xffffffffff0f7424 */ /* 0x000fce00078e00ff */
[----:B------:R-:W-:Y:S05]  /*128a0*/  WARPSYNC.COLLECTIVE R15, `(.L_x_4277) ;  /* 0x000000000f0c7348 */ /* 0x000fea0003c00000 */
[----:B------:R-:W-:Y:S02]  /*128b0*/  ELECT P6, UR62, PT ;  /* 0x00000000003e782f */ /* 0x000fe400038c0000 */
[----:B------:R-:W-:Y:S01]  /*128c0*/  MOV R14, UR62 ;  /* 0x0000003e000e7c02 */ /* 0x000fe20008000f00 */
[----:B------:R-:W-:Y:S10]  /*128d0*/  ENDCOLLECTIVE ;  /* 0x000000000000791b */ /* 0x000ff40003800000 */
.L_x_4277:
[----:B------:R-:W-:Y:S05]  /*128e0*/  BSYNC B0 ;  /* 0x0000000000007941 */ /* 0x000fea0003800000 */
.L_x_4276:
[----:B------:R-:W-:Y:S05]  /*128f0*/  BRA `(.L_x_4278) ;  /* 0xffffffc400dc7947 */ /* 0x000fea000383ffff */
.L_x_4208:
[----:B0-----:R0:W1:Y:S02]  /*12900*/  SYNCS.PHASECHK.TRANS64.TRYWAIT P0, [R8+URZ+0x32440], R10 ;  /* 0x0324400a080075a7 */ /* 0x001064000800017f */
[----:B-1----:R-:W-:Y:S05]  /*12910*/  @!P0 NANOSLEEP.SYNCS 0x989680 ;  /* 0x009896800000895d */ /* 0x002fea0003900000 */
[----:B------:R-:W1:Y:S02]  /*12920*/  @!P0 SYNCS.PHASECHK.TRANS64 P0, [R8+URZ+0x32440], R10 ;  /* 0x0324400a080085a7 */ /* 0x000e64000800007f */
[----:B-1----:R-:W-:Y:S05]  /*12930*/  @!P0 BRA `(.L_x_4208) ;  /* 0xfffffffc00f08947 */ /* 0x002fea000383ffff */
[----:B------:R-:W-:Y:S05]  /*12940*/  BRA `(.L_x_4279) ;  /* 0xffffffc800447947 */ /* 0x000fea000383ffff */
.L_x_4212:
        /* <DEDUP_REMOVED lines=8> */
.L_x_4215:
[----:B0-----:R0:W1:Y:S02]  /*129d0*/  SYNCS.PHASECHK.TRANS64.TRYWAIT P0, [R11+URZ+0x32460], R6 ;  /* 0x032460060b0075a7 */ /* 0x001064000800017f */
[----:B-1----:R-:W-:Y:S05]  /*129e0*/  @!P0 NANOSLEEP.SYNCS 0x989680 ;  /* 0x009896800000895d */ /* 0x002fea0003900000 */
[----:B------:R-:W1:Y:S02]  /*129f0*/  @!P0 SYNCS.PHASECHK.TRANS64 P0, [R11+URZ+0x32460], R6 ;  /* 0x032460060b0085a7 */ /* 0x000e64000800007f */
[----:B-1----:R-:W-:Y:S05]  /*12a00*/  @!P0 BRA `(.L_x_4215) ;  /* 0xfffffffc00f08947 */ /* 0x002fea000383ffff */
[----:B------:R-:W-:Y:S05]  /*12a10*/  BRA `(.L_x_4281) ;  /* 0xffffffcc00c87947 */ /* 0x000fea000383ffff */
.L_x_4224:
[----:B-1----:R1:W2:Y:S02]  /*12a20*/  SYNCS.PHASECHK.TRANS64.TRYWAIT P0, [R2+URZ+0x32440], R3 ;  /* 0x03244003020075a7 */ /* 0x0022a4000800017f */
[----:B--2---:R-:W-:Y:S05]  /*12a30*/  @!P0 NANOSLEEP.SYNCS 0x989680 ;  /* 0x009896800000895d */ /* 0x004fea0003900000 */
[----:B------:R-:W2:Y:S02]  /*12a40*/  @!P0 SYNCS.PHASECHK.TRANS64 P0, [R2+URZ+0x32440], R3 ;  /* 0x03244003020085a7 */ /* 0x000ea4000800007f */
[----:B--2---:R-:W-:Y:S05]  /*12a50*/  @!P0 BRA `(.L_x_4224) ;  /* 0xfffffffc00f08947 */ /* 0x004fea000383ffff */
[----:B------:R-:W-:Y:S05]  /*12a60*/  BRA `(.L_x_4282) ;  /* 0xffffffd400447947 */ /* 0x000fea000383ffff */
.L_x_4226:
[----:B0-----:R0:W2:Y:S02]  /*12a70*/  SYNCS.PHASECHK.TRANS64.TRYWAIT P0, [R2+URZ+0x32460], R3 ;  /* 0x03246003020075a7 */ /* 0x0010a4000800017f */
[----:B--2---:R-:W-:Y:S05]  /*12a80*/  @!P0 NANOSLEEP.SYNCS 0x989680 ;  /* 0x009896800000895d */ /* 0x004fea0003900000 */
[----:B------:R-:W2:Y:S02]  /*12a90*/  @!P0 SYNCS.PHASECHK.TRANS64 P0, [R2+URZ+0x32460], R3 ;  /* 0x03246003020085a7 */ /* 0x000ea4000800007f */
[----:B--2---:R-:W-:Y:S05]  /*12aa0*/  @!P0 BRA `(.L_x_4226) ;  /* 0xfffffffc00f08947 */ /* 0x004fea000383ffff */
[----:B------:R-:W-:Y:S05]  /*12ab0*/  BRA `(.L_x_4283) ;  /* 0xffffffd400b47947 */ /* 0x000fea000383ffff */
.L_x_4231:
[----:B-1----:R1:W2:Y:S02]  /*12ac0*/  SYNCS.PHASECHK.TRANS64.TRYWAIT P0, [R2+URZ+0x32440], R7 ;  /* 0x03244007020075a7 */ /* 0x0022a4000800017f */
[----:B--2---:R-:W-:Y:S05]  /*12ad0*/  @!P0 NANOSLEEP.SYNCS 0x989680 ;  /* 0x009896800000895d */ /* 0x004fea0003900000 */
[----:B------:R-:W2:Y:S02]  /*12ae0*/  @!P0 SYNCS.PHASECHK.TRANS64 P0, [R2+URZ+0x32440], R7 ;  /* 0x03244007020085a7 */ /* 0x000ea4000800007f */
[----:B--2---:R-:W-:Y:S05]  /*12af0*/  @!P0 BRA `(.L_x_4231) ;  /* 0xfffffffc00f08947 */ /* 0x004fea000383ffff */
[----:B------:R-:W-:Y:S05]  /*12b00*/  BRA `(.L_x_4284) ;  /* 0xffffffd800fc7947 */ /* 0x000fea000383ffff */
.L_x_4233:
[----:B0-----:R0:W2:Y:S02]  /*12b10*/  SYNCS.PHASECHK.TRANS64.TRYWAIT P1, [R2+URZ+0x32460], R7 ;  /* 0x03246007020075a7 */ /* 0x0010a4000802017f */
[----:B--2---:R-:W-:Y:S05]  /*12b20*/  @!P1 NANOSLEEP.SYNCS 0x989680 ;  /* 0x009896800000995d */ /* 0x004fea0003900000 */
[----:B------:R-:W2:Y:S02]  /*12b30*/  @!P1 SYNCS.PHASECHK.TRANS64 P1, [R2+URZ+0x32460], R7 ;  /* 0x03246007020095a7 */ /* 0x000ea4000802007f */
[----:B--2---:R-:W-:Y:S05]  /*12b40*/  @!P1 BRA `(.L_x_4233) ;  /* 0xfffffffc00f09947 */ /* 0x004fea000383ffff */
[----:B------:R-:W-:Y:S05]  /*12b50*/  BRA `(.L_x_4285) ;  /* 0xffffffdc00687947 */ /* 0x000fea000383ffff */
.L_x_4238:
[----:B--2---:R2:W3:Y:S02]  /*12b60*/  SYNCS.PHASECHK.TRANS64.TRYWAIT P0, [R2+URZ+0x32440], R3 ;  /* 0x03244003020075a7 */ /* 0x0044e4000800017f */
[----:B---3--:R-:W-:Y:S05]  /*12b70*/  @!P0 NANOSLEEP.SYNCS 0x989680 ;  /* 0x009896800000895d */ /* 0x008fea0003900000 */
[----:B------:R-:W3:Y:S02]  /*12b80*/  @!P0 SYNCS.PHASECHK.TRANS64 P0, [R2+URZ+0x32440], R3 ;  /* 0x03244003020085a7 */ /* 0x000ee4000800007f */
[----:B---3--:R-:W-:Y:S05]  /*12b90*/  @!P0 BRA `(.L_x_4238) ;  /* 0xfffffffc00f08947 */ /* 0x008fea000383ffff */
[----:B------:R-:W-:Y:S05]  /*12ba0*/  BRA `(.L_x_4286) ;  /* 0xffffffe000947947 */ /* 0x000fea000383ffff */
.L_x_4240:
[----:B0-----:R0:W1:Y:S02]  /*12bb0*/  SYNCS.PHASECHK.TRANS64.TRYWAIT P1, [R2+URZ+0x32460], R3 ;  /* 0x03246003020075a7 */ /* 0x001064000802017f */
[----:B-1----:R-:W-:Y:S05]  /*12bc0*/  @!P1 NANOSLEEP.SYNCS 0x989680 ;  /* 0x009896800000995d */ /* 0x002fea0003900000 */
[----:B------:R-:W1:Y:S02]  /*12bd0*/  @!P1 SYNCS.PHASECHK.TRANS64 P1, [R2+URZ+0x32460], R3 ;  /* 0x03246003020095a7 */ /* 0x000e64000802007f */
[----:B-1----:R-:W-:Y:S05]  /*12be0*/  @!P1 BRA `(.L_x_4240) ;  /* 0xfffffffc00f09947 */ /* 0x002fea000383ffff */
[----:B------:R-:W-:Y:S05]  /*12bf0*/  BRA `(.L_x_4287) ;  /* 0xffffffe400047947 */ /* 0x000fea000383ffff */
.L_x_4245:
        /* <DEDUP_REMOVED lines=8> */
.L_x_4289:
[----:B------:R-:W-:Y:S05]  /*12c80*/  BSYNC B0 ;  /* 0x0000000000007941 */ /* 0x000fea0003800000 */
.L_x_4288:
        /* <DEDUP_REMOVED lines=8> */
.L_x_4290:
[----:B------:R-:W-:Y:S01]  /*12d10*/  IMAD.MOV.U32 R7, RZ, RZ, R14 ;  /* 0x000000ffff077224 */ /* 0x000fe200078e000e */
[----:B------:R-:W-:Y:S06]  /*12d20*/  BRA `(.L_x_4291) ;  /* 0xffffffe400fc7947 */ /* 0x000fec000383ffff */
.L_x_4248:
[----:B------:R-:W-:Y:S01]  /*12d30*/  BSSY B0, `(.L_x_4292) ;  /* 0x0000008000007945 */ /* 0x000fe20003800000 */
[----:B-----5:R-:W-:Y:S01]  /*12d40*/  MOV R13, R17 ;  /* 0x00000011000d7202 */ /* 0x020fe20000000f00 */
[----:B------:R-:W-:Y:S02]  /*12d50*/  IMAD.MOV.U32 R12, RZ, RZ, 0x1 ;  /* 0x00000001ff0c7424 */ /* 0x000fe400078e00ff */
[----:B------:R-:W-:Y:S02]  /*12d60*/  IMAD.MOV.U32 R11, RZ, RZ, RZ ;  /* 0x000000ffff0b7224 */ /* 0x000fe400078e00ff */
[----:B------:R-:W-:-:S07]  /*12d70*/  IMAD.MOV.U32 R15, RZ, RZ, -0x1 ;  /* 0xffffffffff0f7424 */ /* 0x000fce00078e00ff */
[----:B01234-:R-:W-:Y:S05]  /*12d80*/  WARPSYNC.COLLECTIVE R15, `(.L_x_4293) ;  /* 0x000000000f087348 */ /* 0x01ffea0003c00000 */
[----:B------:R0:W0:Y:S02]  /*12d90*/  SHFL.UP P6, R14, R13, R12, R11 ;  /* 0x0400000c0d0e7389 */ /* 0x00002400000c000b */
[----:B01234-:R-:W-:Y:S01]  /*12da0*/  ENDCOLLECTIVE ;  /* 0x000000000000791b */ /* 0x01ffe20003800000 */
.L_x_4293:
[----:B------:R-:W-:Y:S05]  /*12db0*/  BSYNC B0 ;  /* 0x0000000000007941 */ /* 0x000fea0003800000 */
.L_x_4292:
        /* <DEDUP_REMOVED lines=10> */
.L_x_4294:
        /* <DEDUP_REMOVED lines=8> */
.L_x_4295:
        /* <DEDUP_REMOVED lines=8> */
.L_x_4296:
        /* <DEDUP_REMOVED lines=8> */
.L_x_4297:
        /* <DEDUP_REMOVED lines=8> */
.L_x_4298:
[----:B------:R-:W-:Y:S05]  /*13060*/  BRA `(.L_x_4299) ;  /* 0xffffffe400c47947 */ /* 0x000fea000383ffff */
.L_x_4253:
[----:B------:R-:W-:Y:S01]  /*13070*/  BSSY B0, `(.L_x_4300) ;  /* 0x0000008000007945 */ /* 0x000fe20003800000 */
[----:B-----5:R-:W-:Y:S01]  /*13080*/  IMAD.MOV.U32 R13, RZ, RZ, R17 ;  /* 0x000000ffff0d7224 */ /* 0x020fe200078e0011 */
[----:B------:R-:W-:Y:S01]  /*13090*/  MOV R15, 0xffffffff ;  /* 0xffffffff000f7802 */ /* 0x000fe20000000f00 */
[----:B------:R-:W-:Y:S02]  /*130a0*/  IMAD.MOV.U32 R12, RZ, RZ, 0x1 ;  /* 0x00000001ff0c7424 */ /* 0x000fe400078e00ff */
[----:B------:R-:W-:-:S07]  /*130b0*/  IMAD.MOV.U32 R11, RZ, RZ, RZ ;  /* 0x000000ffff0b7224 */ /* 0x000fce00078e00ff */
[----:B0-2---:R-:W-:Y:S05]  /*130c0*/  WARPSYNC.COLLECTIVE R15, `(.L_x_4301) ;  /* 0x000000000f087348 */ /* 0x005fea0003c00000 */
[----:B------:R1:W3:Y:S02]  /*130d0*/  SHFL.UP P6, R14, R13, R12, R11 ;  /* 0x0400000c0d0e7389 */ /* 0x0002e400000c000b */
[----:B0123--:R-:W-:Y:S01]  /*130e0*/  ENDCOLLECTIVE ;  /* 0x000000000000791b */ /* 0x00ffe20003800000 */
.L_x_4301:
[----:B------:R-:W-:Y:S05]  /*130f0*/  BSYNC B0 ;  /* 0x0000000000007941 */ /* 0x000fea0003800000 */
.L_x_4300:
        /* <DEDUP_REMOVED lines=10> */
.L_x_4302:
        /* <DEDUP_REMOVED lines=8> */
.L_x_4303:
        /* <DEDUP_REMOVED lines=8> */
.L_x_4304:
        /* <DEDUP_REMOVED lines=8> */
.L_x_4305:
        /* <DEDUP_REMOVED lines=8> */
.L_x_4306:
[----:B------:R-:W-:Y:S05]  /*133a0*/  BRA `(.L_x_4307) ;  /* 0xffffffe400ac7947 */ /* 0x000fea000383ffff */
.L_x_4255:
[----:B------:R-:W-:Y:S01]  /*133b0*/  BSSY B0, `(.L_x_4308) ;  /* 0x0000006000007945 */ /* 0x000fe20003800000 */
[----:B------:R-:W-:Y:S01]  /*133c0*/  PLOP3.LUT P6, PT, P6, PT, PT, 0x8, 0x0 ;  /* 0x000000000000781c */ /* 0x000fe200037ce170 */
[----:B------:R-:W-:-:S12]  /*133d0*/  IMAD.MOV.U32 R15, RZ, RZ, -0x1 ;  /* 0xffffffffff0f7424 */ /* 0x000fd800078e00ff */
[----:B0-----:R-:W-:Y:S05]  /*133e0*/  WARPSYNC.COLLECTIVE R15, `(.L_x_4309) ;  /* 0x000000000f087348 */ /* 0x001fea0003c00000 */
[----:B------:R-:W-:Y:S01]  /*133f0*/  VOTE.ANY R14, PT, P6 ;  /* 0x00000000000e7806 */ /* 0x000fe200030e0100 */
[----:B0-----:R-:W-:Y:S06]  /*13400*/  ENDCOLLECTIVE ;  /* 0x000000000000791b */ /* 0x001fec0003800000 */
.L_x_4309:
[----:B------:R-:W-:Y:S05]  /*13410*/  BSYNC B0 ;  /* 0x0000000000007941 */ /* 0x000fea0003800000 */
.L_x_4308:
        /* <DEDUP_REMOVED lines=9> */
.L_x_4310:
[----:B------:R-:W-:Y:S01]  /*134b0*/  MOV R17, R14 ;  /* 0x0000000e00117202 */ /* 0x000fe20000000f00 */
[----:B------:R-:W-:Y:S06]  /*134c0*/  BRA `(.L_x_4311) ;  /* 0xffffffe4009c7947 */ /* 0x000fec000383ffff */
.L_x_4257:
[----:B------:R-:W-:Y:S01]  /*134d0*/  BSSY B0, `(.L_x_4312) ;  /* 0x0000007000007945 */ /* 0x000fe20003800000 */
[----:B------:R-:W-:Y:S02]  /*134e0*/  IMAD.MOV.U32 R13, RZ, RZ, R2 ;  /* 0x000000ffff0d7224 */ /* 0x000fe400078e0002 */
[----:B------:R-:W-:Y:S02]  /*134f0*/  IMAD.MOV.U32 R11, RZ, RZ, 0x1f ;  /* 0x0000001fff0b7424 */ /* 0x000fe400078e00ff */
[----:B------:R-:W-:-:S07]  /*13500*/  IMAD.MOV.U32 R15, RZ, RZ, -0x1 ;  /* 0xffffffffff0f7424 */ /* 0x000fce00078e00ff */
[----:B012---:R-:W-:Y:S05]  /*13510*/  WARPSYNC.COLLECTIVE R15, `(.L_x_4313) ;  /* 0x000000000f087348 */ /* 0x007fea0003c00000 */
[----:B------:R3:W4:Y:S02]  /*13520*/  SHFL.IDX P6, R14, R13, R12, R11 ;  /* 0x0000000c0d0e7389 */ /* 0x00072400000c000b */
[----:B01234-:R-:W-:Y:S01]  /*13530*/  ENDCOLLECTIVE ;  /* 0x000000000000791b */ /* 0x01ffe20003800000 */
.L_x_4313:
[----:B------:R-:W-:Y:S05]  /*13540*/  BSYNC B0 ;  /* 0x0000000000007941 */ /* 0x000fea0003800000 */
.L_x_4312:
[----:B------:R-:W-:Y:S01]  /*13550*/  IMAD.MOV.U32 R7, RZ, RZ, R14 ;  /* 0x000000ffff077224 */ /* 0x000fe200078e000e */
[----:B------:R-:W-:Y:S06]  /*13560*/  BRA `(.L_x_4256) ;  /* 0xffffffe400907947 */ /* 0x000fec000383ffff */
.L_x_4260:
[----:B-1----:R1:W3:Y:S02]  /*13570*/  SYNCS.PHASECHK.TRANS64.TRYWAIT P0, [R0+URZ+0x32420], R3 ;  /* 0x03242003000075a7 */ /* 0x0022e4000800017f */
[----:B---3--:R-:W-:Y:S05]  /*13580*/  @!P0 NANOSLEEP.SYNCS 0x989680 ;  /* 0x009896800000895d */ /* 0x008fea0003900000 */
[----:B------:R-:W3:Y:S02]  /*13590*/  @!P0 SYNCS.PHASECHK.TRANS64 P0, [R0+URZ+0x32420], R3 ;  /* 0x03242003000085a7 */ /* 0x000ee4000800007f */
[----:B---3--:R-:W-:Y:S05]  /*135a0*/  @!P0 BRA `(.L_x_4260) ;  /* 0xfffffffc00f08947 */ /* 0x008fea000383ffff */
[----:B------:R-:W-:Y:S05]  /*135b0*/  BRA `(.L_x_4314) ;  /* 0xffffffec00047947 */ /* 0x000fea000383ffff */
.L_x_4261:
[----:B--2---:R-:W2:Y:S01]  /*135c0*/  S2R R2, SR_TID.X ;  /* 0x0000000000027919 */ /* 0x004ea20000002100 */
        /* <DEDUP_REMOVED lines=10> */
.L_x_4316:
[----:B------:R-:W-:Y:S05]  /*13670*/  BSYNC B0 ;  /* 0x0000000000007941 */ /* 0x000fea0003800000 */
.L_x_4315:
[----:B------:R-:W-:Y:S05]  /*13680*/  BRA `(.L_x_4317) ;  /* 0xffffffe800e87947 */ /* 0x000fea000383ffff */
.L_x_4264:
[----:B------:R-:W-:Y:S01]  /*13690*/  BSSY B1, `(.L_x_4318) ;  /* 0x0000006000017945 */ /* 0x000fe20003800000 */
[----:B------:R-:W-:-:S07]  /*136a0*/  IMAD.MOV.U32 R15, RZ, RZ, -0x1 ;  /* 0xffffffffff0f7424 */ /* 0x000fce00078e00ff */
[----:B012---:R-:W-:Y:S05]  /*136b0*/  WARPSYNC.COLLECTIVE R15, `(.L_x_4319) ;  /* 0x000000000f0c7348 */ /* 0x007fea0003c00000 */
[----:B------:R-:W-:Y:S02]  /*136c0*/  ELECT P6, UR62, PT ;  /* 0x00000000003e782f */ /* 0x000fe400038c0000 */
[----:B------:R-:W-:Y:S01]  /*136d0*/  MOV R14, UR62 ;  /* 0x0000003e000e7c02 */ /* 0x000fe20008000f00 */
[----:B012---:R-:W-:Y:S10]  /*136e0*/  ENDCOLLECTIVE ;  /* 0x000000000000791b */ /* 0x007ff40003800000 */
.L_x_4319:
[----:B------:R-:W-:Y:S05]  /*136f0*/  BSYNC B1 ;  /* 0x0000000000017941 */ /* 0x000fea0003800000 */
.L_x_4318:
[----:B------:R-:W-:Y:S05]  /*13700*/  BRA `(.L_x_4320) ;  /* 0xffffffe800e07947 */ /* 0x000fea000383ffff */
.L_x_4266:
[----:B-1----:R1:W2:Y:S02]  /*13710*/  SYNCS.PHASECHK.TRANS64.TRYWAIT P0, [R6+URZ], R5 ;  /* 0x00000005060075a7 */ /* 0x0022a4000800017f */
[----:B--2---:R-:W-:Y:S05]  /*13720*/  @!P0 NANOSLEEP.SYNCS 0x989680 ;  /* 0x009896800000895d */ /* 0x004fea0003900000 */
[----:B------:R-:W2:Y:S02]  /*13730*/  @!P0 SYNCS.PHASECHK.TRANS64 P0, [R6+URZ], R5 ;  /* 0x00000005060085a7 */ /* 0x000ea4000800007f */
[----:B--2---:R-:W-:Y:S05]  /*13740*/  @!P0 BRA `(.L_x_4266) ;  /* 0xfffffffc00f08947 */ /* 0x004fea000383ffff */
[----:B------:R-:W-:Y:S05]  /*13750*/  BRA `(.L_x_4321) ;  /* 0xffffffec00247947 */ /* 0x000fea000383ffff */
.L_x_4267:
[----:B--2---:R2:W3:Y:S02]  /*13760*/  SYNCS.PHASECHK.TRANS64.TRYWAIT P0, [R7+URZ], R2 ;  /* 0x00000002070075a7 */ /* 0x0044e4000800017f */
[----:B---3--:R-:W-:Y:S05]  /*13770*/  @!P0 NANOSLEEP.SYNCS 0x989680 ;  /* 0x009896800000895d */ /* 0x008fea0003900000 */
[----:B------:R-:W3:Y:S02]  /*13780*/  @!P0 SYNCS.PHASECHK.TRANS64 P0, [R7+URZ], R2 ;  /* 0x00000002070085a7 */ /* 0x000ee4000800007f */
[----:B---3--:R-:W-:Y:S05]  /*13790*/  @!P0 BRA `(.L_x_4267) ;  /* 0xfffffffc00f08947 */ /* 0x008fea000383ffff */
[----:B------:R-:W-:Y:S05]  /*137a0*/  BRA `(.L_x_4322) ;  /* 0xffffffec00187947 */ /* 0x000fea000383ffff */
.L_x_4269:
[----:B---3--:R3:W4:Y:S02]  /*137b0*/  SYNCS.PHASECHK.TRANS64.TRYWAIT P0, [R4+URZ], R5 ;  /* 0x00000005040075a7 */ /* 0x008724000800017f */
[----:B----4-:R-:W-:Y:S05]  /*137c0*/  @!P0 NANOSLEEP.SYNCS 0x989680 ;  /* 0x009896800000895d */ /* 0x010fea0003900000 */
[----:B------:R-:W4:Y:S02]  /*137d0*/  @!P0 SYNCS.PHASECHK.TRANS64 P0, [R4+URZ], R5 ;  /* 0x00000005040085a7 */ /* 0x000f24000800007f */
[----:B----4-:R-:W-:Y:S05]  /*137e0*/  @!P0 BRA `(.L_x_4269) ;  /* 0xfffffffc00f08947 */ /* 0x010fea000383ffff */
[----:B------:R-:W-:Y:S05]  /*137f0*/  BRA `(.L_x_4323) ;  /* 0xffffffec00207947 */ /* 0x000fea000383ffff */
.L_x_4324:
        /* <DEDUP_REMOVED lines=16> */
.L_x_4733:


//--------------------- .text._ZN7cutlass13device_kernelIN5flash11enable_sm90INS1_16FlashAttnFwdSm90INS1_25CollectiveMainloopFwdSm90ILi2EN4cute5tupleIJNS5_1CILi1EEES8_S8_EEENS6_IJNS7_ILi128EEENS7_ILi96EEENS7_ILi64EEEEEELi256ENS_6half_tEfNS_4arch4Sm90ELb1ELb0ELb1ELb1ELb0ELb1ELb1ELb1ELb0ELb0ELb0ELb0EEENS1_21CollectiveEpilogueFwdINS6_IJSA_NS7_ILi256EEESB_EEES9_SE_SG_Li256ELb1ELb0ELb0ELb0EEENS1_36VarlenDynamicPersistentTileSchedulerILi128ELi96ELi256ELi32ELb0ELb0ELb1ELb1ELb1ELb1EEEEEEEEEvNT_6ParamsE --------------------------
	.section	.text._ZN7cutlass13device_kernelIN5flash11enable_sm90INS1_16FlashAttnFwdSm90INS1_25CollectiveMainloopFwdSm90ILi2EN4cute5tupleIJNS5_1CILi1EEES8_S8_EEENS6_IJNS7_ILi128EEENS7_ILi96EEENS7_ILi64EEEEEELi256ENS_6half_tEfNS_4arch4Sm90ELb1ELb0ELb1ELb1ELb0ELb1ELb1ELb1ELb0ELb0ELb0ELb0EEENS1_21CollectiveEpilogueFwdINS6_IJSA_NS7_ILi256EEESB_EEES9_SE_SG_Li256ELb1ELb0ELb0ELb0EEENS1_36VarlenDynamicPersistentTileSchedulerILi128ELi96ELi256ELi32ELb0ELb0ELb1ELb1ELb1ELb1EEEEEEEEEvNT_6ParamsE,"ax",@progbits
	.align	128
.text._ZN7cutlass13device_kernelIN5flash11enable_sm90INS1_16FlashAttnFwdSm90INS1_25CollectiveMainloopFwdSm90ILi2EN4cute5tupleIJNS5_1CILi1EEES8_S8_EEENS6_IJNS7_ILi128EEENS7_ILi96EEENS7_ILi64EEEEEELi256ENS_6half_tEfNS_4arch4Sm90ELb1ELb0ELb1ELb1ELb0ELb1ELb1ELb1ELb0ELb0ELb0ELb0EEENS1_21CollectiveEpilogueFwdINS6_IJSA_NS7_ILi256EEESB_EEES9_SE_SG_Li256ELb1ELb0ELb0ELb0EEENS1_36VarlenDynamicPersistentTileSchedulerILi128ELi96ELi256ELi32ELb0ELb0ELb1ELb1ELb1ELb1EEEEEEEEEvNT_6ParamsE:
        .type           _ZN7cutlass13device_kernelIN5flash11enable_sm90INS1_16FlashAttnFwdSm90INS1_25CollectiveMainloopFwdSm90ILi2EN4cute5tupleIJNS5_1CILi1EEES8_S8_EEENS6_IJNS7_ILi128EEENS7_ILi96EEENS7_ILi64EEEEEELi256ENS_6half_tEfNS_4arch4Sm90ELb1ELb0ELb1ELb1ELb0ELb1ELb1ELb1ELb0ELb0ELb0ELb0EEENS1_21CollectiveEpilogueFwdINS6_IJSA_NS7_ILi256EEESB_EEES9_SE_SG_Li256ELb1ELb0ELb0ELb0EEENS1_36VarlenDynamicPersistentTileSchedulerILi128ELi96ELi256ELi32ELb0ELb0ELb1ELb1ELb1ELb1EEEEEEEEEvNT_6ParamsE,@function
        .size           _ZN7cutlass13device_kernelIN5flash11enable_sm90INS1_16FlashAttnFwdSm90INS1_25CollectiveMainloopFwdSm90ILi2EN4cute5tupleIJNS5_1CILi1EEES8_S8_EEENS6_IJNS7_ILi128EEENS7_ILi96EEENS7_ILi64EEEEEELi256ENS_6half_tEfNS_4arch4Sm90ELb1ELb0ELb1ELb1ELb0ELb1ELb1ELb1ELb0ELb0ELb0ELb0EEENS1_21CollectiveEpilogueFwdINS6_IJSA_NS7_ILi256EEESB_EEES9_SE_SG_Li256ELb1ELb0ELb0ELb0EEENS1_36VarlenDynamicPersistentTileSchedulerILi128ELi96ELi256ELi32ELb0ELb0ELb1ELb1ELb1ELb1EEEEEEEEEvNT_6ParamsE,(.L_x_4734 - _ZN7cutlass13device_kernelIN5flash11enable_sm90INS1_16FlashAttnFwdSm90INS1_25CollectiveMainloopFwdSm90ILi2EN4cute5tupleIJNS5_1CILi1EEES8_S8_EEENS6_IJNS7_ILi128EEENS7_ILi96EEENS7_ILi64EEEEEELi256ENS_6half_tEfNS_4arch4Sm90ELb1ELb0ELb1ELb1ELb0ELb1ELb1ELb1ELb0ELb0ELb0ELb0EEENS1_21CollectiveEpilogueFwdINS6_IJSA_NS7_ILi256EEESB_EEES9_SE_SG_Li256ELb1ELb0ELb0ELb0EEENS1_36VarlenDynamicPersistentTileSchedulerILi128ELi96ELi256ELi32ELb0ELb0ELb1ELb1ELb1ELb1EEEEEEEEEvNT_6ParamsE)
        .other          _ZN7cutlass13device_kernelIN5flash11enable_sm90INS1_16FlashAttnFwdSm90INS1_25CollectiveMainloopFwdSm90ILi2EN4cute5tupleIJNS5_1CILi1EEES8_S8_EEENS6_IJNS7_ILi128EEENS7_ILi96EEENS7_ILi64EEEEEELi256ENS_6half_tEfNS_4arch4Sm90ELb1ELb0ELb1ELb1ELb0ELb1ELb1ELb1ELb0ELb0ELb0ELb0EEENS1_21CollectiveEpilogueFwdINS6_IJSA_NS7_ILi256EEESB_EEES9_SE_SG_Li256ELb1ELb0ELb0ELb0EEENS1_36VarlenDynamicPersistentTileSchedulerILi128ELi96ELi256ELi32ELb0ELb0ELb1ELb1ELb1ELb1EEEEEEEEEvNT_6ParamsE,@"STO_CUDA_ENTRY STV_DEFAULT"
_ZN7cutlass13device_kernelIN5flash11enable_sm90INS1_16FlashAttnFwdSm90INS1_25CollectiveMainloopFwdSm90ILi2EN4cute5tupleIJNS5_1CILi1EEES8_S8_EEENS6_IJNS7_ILi128EEENS7_ILi96EEENS7_ILi64EEEEEELi256ENS_6half_tEfNS_4arch4Sm90ELb1ELb0ELb1ELb1ELb0ELb1ELb1ELb1ELb0ELb0ELb0ELb0EEENS1_21CollectiveEpilogueFwdINS6_IJSA_NS7_ILi256EEESB_EEES9_SE_SG_Li256ELb1ELb0ELb0ELb0EEENS1_36VarlenDynamicPersistentTileSchedulerILi128ELi96ELi256ELi32ELb0ELb0ELb1ELb1ELb1ELb1EEEEEEEEEvNT_6ParamsE:
        /* <DEDUP_REMOVED lines=29> */
.L_x_4326:
[----:B------:R-:W-:Y:S05]  /*01d0*/  BSYNC B0 ;  /* 0x0000000000007941 */ /* 0x000fea0003800000 */
.L_x_4325:
[----:B------:R-:W-:Y:S01]  /*01e0*/  VOTEU.ANY UP0, P0 ;  /* 0x00000000003f7886 */ /* 0x000fe20000000100 */
[----:B------:R-:W0:Y:S01]  /*01f0*/  SHFL.IDX PT, R2, R0, RZ, 0x1f ;  /* 0x00001fff00027589 */ /* 0x000e2200000e0000 */
[----:B------:R-:W-:Y:S01]  /*0200*/  UMOV UR4, 0x1 ;  /* 0x0000000100047882 */ /* 0x000fe20000000000 */
[----:B------:R-:W-:Y:S01]  /*0210*/  UMOV UR7, 0x100 ;  /* 0x0000010000077882 */ /* 0x000fe20000000000 */
[----:B------:R-:W-:Y:S01]  /*0220*/  VOTEU.ANY UP1, P0 ;  /* 0x00000000003f7886 */ /* 0x000fe20000020100 */
[----:B------:R-:W1:Y:S01]  /*0230*/  @UP0 S2UR UR8, SR_CgaCtaId ;  /* 0x00000000000809c3 */ /* 0x000e620000008800 */
[----:B------:R-:W-:Y:S01]  /*0240*/  @UP0 UMOV UR6, 0x400 ;  /* 0x0000040000060882 */ /* 0x000fe20000000000 */
[----:B------:R-:W-:-:S04]  /*0250*/  @UP0 UIADD3 UR4, -UR4, 0x100000, URZ ;  /* 0x0010000004040890 */ /* 0x000fc8000fffe13f */
[----:B------:R-:W-:Y:S02]  /*0260*/  @UP0 USHF.L.U32 UR5, UR4, 0xb, URZ ;  /* 0x0000000b04050899 */ /* 0x000fe4000800063f */
[----:B------:R-:W-:Y:S01]  /*0270*/  @UP0 USHF.L.U32 UR4, UR4, 0x1, URZ ;  /* 0x0000000104040899 */ /* 0x000fe2000800063f */
[----:B------:R-:W-:Y:S01]  /*0280*/  SHF.R.U32.HI R3, RZ, 0x7, R3 ;  /* 0x00000007ff037819 */ /* 0x000fe20000011603 */
[----:B------:R-:W-:Y:S01]  /*0290*/  VOTEU.ANY UP2, P0 ;  /* 0x00000000003f7886 */ /* 0x000fe20000040100 */
[----:B0-----:R-:W-:-:S03]  /*02a0*/  ISETP.NE.AND P1, PT, R2, RZ, PT ;  /* 0x000000ff0200720c */ /* 0x001fc60003f25270 */
[----:B------:R0:W2:Y:S01]  /*02b0*/  SHFL.IDX PT, R2, R3, RZ, 0x1f ;  /* 0x00001fff03027589 */ /* 0x0000a200000e0000 */
[----:B-1----:R-:W-:Y:S02]  /*02c0*/  @UP0 ULEA UR8, UR8, UR6, 0x18 ;  /* 0x0000000608080291 */ /* 0x002fe4000f8ec03f */
[----:B------:R-:W-:-:S04]  /*02d0*/  @UP0 UIADD3 UR6, -UR7, 0x100000, URZ ;  /* 0x0010000007060890 */ /* 0x000fc8000fffe13f */
[----:B------:R-:W-:Y:S02]  /*02e0*/  @UP0 USHF.L.U32 UR7, UR6, 0xb, URZ ;  /* 0x0000000b06070899 */ /* 0x000fe4000800063f */
[----:B------:R-:W-:Y:S01]  /*02f0*/  @UP0 USHF.L.U32 UR6, UR6, 0x1, URZ ;  /* 0x0000000106060899 */ /* 0x000fe2000800063f */
[----:B------:R-:W-:Y:S01]  /*0300*/  VOTEU.ANY UP0, P0 ;  /* 0x00000000003f7886 */ /* 0x000fe20000000100 */
[----:B------:R-:W1:Y:S04]  /*0310*/  FENCE.VIEW.ASYNC.S ;  /* 0x00000000000073c6 */ /* 0x000e680000000000 */
[----:B-1----:R0:W1:Y:S01]  /*0320*/  @UP0 SYNCS.EXCH.64 URZ, [UR8+0x32400], UR4 ;  /* 0x03240004083f05b2 */ /* 0x0020620008000100 */
[----:B------:R0:W3:Y:S05]  /*0330*/  @UP1 SYNCS.EXCH.64 URZ, [UR8+0x32410], UR4 ;  /* 0x03241004083f15b2 */ /* 0x0000ea0008000100 */
[----:B------:R0:W4:Y:S02]  /*0340*/  @UP2 SYNCS.EXCH.64 URZ, [UR8+0x32420], UR6 ;  /* 0x03242006083f25b2 */ /* 0x0001240008000100 */
        /* <DEDUP_REMOVED lines=19> */
.L_x_4327:
        /* <DEDUP_REMOVED lines=22> */
.L_x_4328:
        /* <DEDUP_REMOVED lines=18> */
.L_x_4329:
        /* <DEDUP_REMOVED lines=22> */
.L_x_4330:
        /* <DEDUP_REMOVED lines=22> */
.L_x_4331:
        /* <DEDUP_REMOVED lines=9> */
.L_x_4334:
        /* <DEDUP_REMOVED lines=19> */
[----:B------:R-:W3:Y:S01]  /*0b80*/  LDL.LU R16, [R1+0x34] ;  /* 0x0000340001107983 */ /* 0x000ee20000300800 */
[----:B--2---:R-:W0:Y:S02]  /*0b90*/  S2R R2, SR_TID.X ;  /* 0x0000000000027919 */ /* 0x004e240000002100 */
[----:B0-----:R-:W-:-:S05]  /*0ba0*/  VIADD R12, R2, 0xffffff80 ;  /* 0xffffff80020c7836 */ /* 0x001fca0000000000 */
[----:B------:R-:W-:-:S04]  /*0bb0*/  SHF.R.S32.HI R0, RZ, 0x1f, R12 ;  /* 0x0000001fff007819 */ /* 0x000fc8000001140c */
[----:B------:R-:W-:-:S04]  /*0bc0*/  LEA.HI R2, R0, R12, RZ, 0x7 ;  /* 0x0000000c00027211 */ /* 0x000fc800078f38ff */
[----:B------:R-:W-:-:S05]  /*0bd0*/  LOP3.LUT R3, R2, 0xffffff80, RZ, 0xc0, !PT ;  /* 0xffffff8002037812 */ /* 0x000fca00078ec0ff */
[----:B------:R-:W-:-:S05]  /*0be0*/  IMAD.IADD R11, R12, 0x1, -R3 ;  /* 0x000000010c0b7824 */ /* 0x000fca00078e0a03 */
[----:B------:R-:W-:-:S04]  /*0bf0*/  SHF.R.S32.HI R7, RZ, 0x1f, R11 ;  /* 0x0000001fff077819 */ /* 0x000fc8000001140b */
[----:B------:R-:W-:-:S04]  /*0c00*/  LEA.HI R8, R7, R11, RZ, 0x2 ;  /* 0x0000000b07087211 */ /* 0x000fc800078f10ff */
[--C-:B------:R-:W-:Y:S02]  /*0c10*/  SHF.R.S32.HI R4, RZ, 0x2, R8.reuse ;  /* 0x00000002ff047819 */ /* 0x100fe40000011408 */
[----:B------:R-:W-:-:S04]  /*0c20*/  SHF.R.S32.HI R3, RZ, 0x1f, R8 ;  /* 0x0000001fff037819 */ /* 0x000fc80000011408 */
[----:B------:R-:W-:Y:S02]  /*0c30*/  LEA.HI R5, R3, R4, RZ, 0x3 ;  /* 0x0000000403057211 */ /* 0x000fe400078f18ff */
[----:B------:R-:W-:Y:S02]  /*0c40*/  LEA.HI R3, R0, R12, RZ, 0x4 ;  /* 0x0000000c00037211 */ /* 0x000fe400078f20ff */
[----:B------:R-:W-:Y:S02]  /*0c50*/  LOP3.LUT R9, R5, 0xfffffff8, RZ, 0xc0, !PT ;  /* 0xfffffff805097812 */ /* 0x000fe400078ec0ff */
[----:B------:R-:W-:Y:S02]  /*0c60*/  SHF.R.S32.HI R6, RZ, 0x4, R3 ;  /* 0x00000004ff067819 */ /* 0x000fe40000011403 */
[----:B------:R-:W-:Y:S02]  /*0c70*/  IADD3 R10, R4, -R9, RZ ;  /* 0x80000009040a7210 */ /* 0x000fe40007ffe0ff */
[----:B------:R-:W-:-:S02]  /*0c80*/  LOP3.LUT R4, R3, 0x3fffff0, RZ, 0xc0, !PT ;  /* 0x03fffff003047812 */ /* 0x000fc400078ec0ff */
[----:B------:R-:W-:Y:S02]  /*0c90*/  LEA.HI R5, R0, R12, RZ, 0x5 ;  /* 0x0000000c00057211 */ /* 0x000fe400078f28ff */
[----:B------:R-:W-:Y:S01]  /*0ca0*/  LEA.HI R3, R3, R6, RZ, 0x1 ;  /* 0x0000000603037211 */ /* 0x000fe200078f08ff */
[----:B------:R-:W-:Y:S01]  /*0cb0*/  IMAD.IADD R4, R12, 0x1, -R4 ;  /* 0x000000010c047824 */ /* 0x000fe200078e0a04 */
[----:B------:R-:W-:Y:S02]  /*0cc0*/  SHF.R.S32.HI R19, RZ, 0x5, R5 ;  /* 0x00000005ff137819 */ /* 0x000fe40000011405 */
[----:B------:R-:W-:Y:S02]  /*0cd0*/  LOP3.LUT R3, R3, 0x1ffffffe, RZ, 0xc0, !PT ;  /* 0x1ffffffe03037812 */ /* 0x000fe400078ec0ff */
[----:B------:R-:W-:Y:S01]  /*0ce0*/  SHF.R.S32.HI R18, RZ, 0x7, R2 ;  /* 0x00000007ff127819 */ /* 0x000fe20000011402 */
[----:B------:R-:W-:Y:S01]  /*0cf0*/  IMAD R4, R19, 0x10, R4 ;  /* 0x0000001013047824 */ /* 0x000fe200078e0204 */
[----:B------:R-:W-:Y:S01]  /*0d00*/  LEA.HI R7, R7, R11, RZ, 0x5 ;  /* 0x0000000b07077211 */ /* 0x000fe200078f28ff */
[----:B------:R-:W-:Y:S01]  /*0d10*/  IMAD.IADD R3, R6, 0x1, -R3 ;  /* 0x0000000106037824 */ /* 0x000fe200078e0a03 */
[----:B------:R-:W-:-:S02]  /*0d20*/  LEA.HI R2, R2, R18, RZ, 0x1 ;  /* 0x0000001202027211 */ /* 0x000fc400078f08ff */
[----:B------:R-:W-:Y:S02]  /*0d30*/  SHF.R.S32.HI R7, RZ, 0x5, R7 ;  /* 0x00000005ff077819 */ /* 0x000fe40000011407 */
[----:B------:R-:W-:Y:S02]  /*0d40*/  LOP3.LUT R2, R2, 0x3fffffe, RZ, 0xc0, !PT ;  /* 0x03fffffe02027812 */ /* 0x000fe400078ec0ff */
[----:B------:R-:W-:Y:S02]  /*0d50*/  LEA R9, R4, R3, 0x3 ;  /* 0x0000000304097211 */ /* 0x000fe400078e18ff */
[----:B------:R-:W-:Y:S01]  /*0d60*/  LEA.HI R3, R0, R12, RZ, 0x2 ;  /* 0x0000000c00037211 */ /* 0x000fe200078f10ff */
[----:B------:R-:W-:Y:S02]  /*0d70*/  IMAD R7, R7, 0x10, R10 ;  /* 0x0000001007077824 */ /* 0x000fe400078e020a */
[----:B------:R-:W-:Y:S01]  /*0d80*/  IMAD.IADD R2, R18, 0x1, -R2 ;  /* 0x0000000112027824 */ /* 0x000fe200078e0a02 */
[----:B------:R-:W-:-:S03]  /*0d90*/  SHF.R.S32.HI R18, RZ, 0x2, R3 ;  /* 0x00000002ff127819 */ /* 0x000fc60000011403 */
[----:B------:R-:W-:Y:S01]  /*0da0*/  IMAD R2, R2, 0x40, R7 ;  /* 0x0000004002027824 */ /* 0x000fe200078e0207 */
[----:B------:R-:W-:Y:S02]  /*0db0*/  IADD3 R7, R18, 0x40, RZ ;  /* 0x0000004012077810 */ /* 0x000fe40007ffe0ff */
[----:B------:R-:W-:Y:S02]  /*0dc0*/  LOP3.LUT R4, R3, 0xfffffffc, RZ, 0xc0, !PT ;  /* 0xfffffffc03047812 */ /* 0x000fe400078ec0ff */
[----:B------:R-:W-:Y:S02]  /*0dd0*/  LEA.HI R0, R0, R12, RZ, 0x3 ;  /* 0x0000000c00007211 */ /* 0x000fe400078f18ff */
[----:B------:R-:W-:Y:S01]  /*0de0*/  SHF.R.S32.HI R6, RZ, 0x1f, R7 ;  /* 0x0000001fff067819 */ /* 0x000fe20000011407 */
[----:B------:R-:W-:Y:S01]  /*0df0*/  STL [R1+0x14], R13 ;  /* 0x0000140d01007387 */ /* 0x000fe20000100800 */
[----:B------:R-:W-:Y:S02]  /*0e00*/  IMAD.IADD R4, R12, 0x1, -R4 ;  /* 0x000000010c047824 */ /* 0x000fe400078e0a04 */
[----:B------:R-:W-:Y:S01]  /*0e10*/  IMAD.SHL.U32 R5, R7, 0x40, RZ ;  /* 0x0000004007057824 */ /* 0x000fe200078e00ff */
[----:B------:R0:W-:Y:S01]  /*0e20*/  STL [R1+0x18], R14 ;  /* 0x0000180e01007387 */ /* 0x0001e20000100800 */
[----:B------:R-:W-:Y:S01]  /*0e30*/  LEA.HI R6, R6, R7, RZ, 0x3 ;  /* 0x0000000706067211 */ /* 0x000fe200078f18ff */
[----:B------:R-:W-:Y:S01]  /*0e40*/  IMAD.SHL.U32 R4, R4, 0x8, RZ ;  /* 0x0000000804047824 */ /* 0x000fe200078e00ff */
[----:B------:R-:W-:-:S02]  /*0e50*/  SHF.R.S32.HI R3, RZ, 0x1f, R3 ;  /* 0x0000001fff037819 */ /* 0x000fc40000011403 */
[----:B------:R-:W-:Y:S02]  /*0e60*/  LOP3.LUT R5, R5, 0x1c0, RZ, 0xc0, !PT ;  /* 0x000001c005057812 */ /* 0x000fe400078ec0ff */
[----:B0-----:R-:W-:Y:S02]  /*0e70*/  SHF.R.S32.HI R14, RZ, 0x3, R0 ;  /* 0x00000003ff0e7819 */ /* 0x001fe40000011400 */
[----:B------:R-:W-:Y:S01]  /*0e80*/  LOP3.LUT R0, R0, 0x1ffffff8, RZ, 0xc0, !PT ;  /* 0x1ffffff800007812 */ /* 0x000fe200078ec0ff */
[----:B------:R-:W-:Y:S01]  /*0e90*/  IMAD.SHL.U32 R6, R6, 0x40, RZ ;  /* 0x0000004006067824 */ /* 0x000fe200078e00ff */
[----:B------:R-:W-:-:S03]  /*0ea0*/  LEA.HI R3, R3, R18, RZ, 0x3 ;  /* 0x0000001203037211 */ /* 0x000fc600078f18ff */
[----:B------:R-:W-:Y:S01]  /*0eb0*/  IMAD.IADD R0, R12, 0x1, -R0 ;  /* 0x000000010c007824 */ /* 0x000fe200078e0a00 */
[----:B------:R-:W-:Y:S02]  /*0ec0*/  LOP3.LUT R4, R5, 0x38, R4, 0xf8, !PT ;  /* 0x0000003805047812 */ /* 0x000fe400078ef804 */
[----:B------:R-:W-:Y:S01]  /*0ed0*/  SHF.R.U32.HI R7, RZ, 0x3, R5 ;  /* 0x00000003ff077819 */ /* 0x000fe20000011605 */
[----:B------:R-:W-:Y:S01]  /*0ee0*/  STL [R1+0x4c], R2 ;  /* 0x00004c0201007387 */ /* 0x000fe20000100800 */
[----:B------:R-:W-:Y:S02]  /*0ef0*/  LOP3.LUT R5, R6, 0xfffffe00, RZ, 0xc0, !PT ;  /* 0xfffffe0006057812 */ /* 0x000fe400078ec0ff */
[----:B------:R-:W-:Y:S01]  /*0f00*/  SHF.L.U32 R0, R0, 0x3, RZ ;  /* 0x0000000300007819 */ /* 0x000fe200000006ff */
[----:B------:R-:W-:Y:S01]  /*0f10*/  STL [R1+0x1c], R15 ;  /* 0x00001c0f01007387 */ /* 0x000fe20000100800 */
[----:B------:R-:W-:-:S03]  /*0f20*/  LOP3.LUT R3, R3, 0xfffffff8, RZ, 0xc0, !PT ;  /* 0xfffffff803037812 */ /* 0x000fc600078ec0ff */
[----:B------:R-:W-:Y:S01]  /*0f30*/  STL [R1+0x60], RZ ;  /* 0x000060ff01007387 */ /* 0x000fe20000100800 */
[----:B------:R-:W-:-:S03]  /*0f40*/  LOP3.LUT R8, R8, 0x7ffffffc, RZ, 0xc0, !PT ;  /* 0x7ffffffc08087812 */ /* 0x000fc600078ec0ff */
[----:B------:R-:W-:Y:S01]  /*0f50*/  STL [R1+0x40], R14 ;  /* 0x0000400e01007387 */ /* 0x000fe20000100800 */
[----:B------:R-:W-:-:S03]  /*0f60*/  LOP3.LUT R4, R5, R4, R7, 0xf6, !PT ;  /* 0x0000000405047212 */ /* 0x000fc600078ef607 */
[----:B------:R-:W-:Y:S04]  /*0f70*/  STL [R1+0x3c], R5 ;  /* 0x00003c0501007387 */ /* 0x000fe80000100800 */
[----:B------:R0:W-:Y:S02]  /*0f80*/  STL [R1+0x24], R0 ;  /* 0x0000240001007387 */ /* 0x0001e40000100800 */
[----:B0-----:R-:W-:Y:S02]  /*0f90*/  IMAD.IADD R0, R18, 0x1, -R3 ;  /* 0x0000000112007824 */ /* 0x001fe400078e0a03 */
[----:B------:R-:W-:-:S03]  /*0fa0*/  IMAD.IADD R5, R11, 0x1, -R8 ;  /* 0x000000010b057824 */ /* 0x000fc600078e0a08 */
[----:B------:R0:W-:Y:S01]  /*0fb0*/  STL [R1+0x68], R0 ;  /* 0x0000680001007387 */ /* 0x0001e20000100800 */
[----:B------:R-:W-:-:S03]  /*0fc0*/  IMAD.SHL.U32 R3, R9, 0x8, RZ ;  /* 0x0000000809037824 */ /* 0x000fc600078e00ff */
[----:B------:R1:W-:Y:S01]  /*0fd0*/  STL [R1+0x48], R5 ;  /* 0x0000480501007387 */ /* 0x0003e20000100800 */
[----:B0-----:R-:W-:-:S05]  /*0fe0*/  IMAD R0, R4, 0x2, R17 ;  /* 0x0000000204007824 */ /* 0x001fca00078e0211 */
[----:B------:R1:W-:Y:S04]  /*0ff0*/  STL [R1+0x70], R0 ;  /* 0x0000700001007387 */ /* 0x0003e80000100800 */
[----:B------:R1:W-:Y:S01]  /*1000*/  STL [R1+0x74], R3 ;  /* 0x0000740301007387 */ /* 0x0003e20000100800 */
[----:B------:R-:W-:Y:S02]  /*1010*/  IMAD.MOV.U32 R22, RZ, RZ, RZ ;  /* 0x000000ffff167224 */ /* 0x000fe400078e00ff */
[----:B------:R-:W-:Y:S02]  /*1020*/  IMAD.MOV.U32 R19, RZ, RZ, RZ ;  /* 0x000000ffff137224 */ /* 0x000fe400078e00ff */
[----:B------:R-:W-:Y:S01]  /*1030*/  IMAD.MOV.U32 R2, RZ, RZ, RZ ;  /* 0x000000ffff027224 */ /* 0x000fe200078e00ff */
[----:B---3--:R-:W-:Y:S01]  /*1040*/  LOP3.LUT R232, R16, 0x1, RZ, 0xfc, !PT ;  /* 0x0000000110e87812 */ /* 0x008fe200078efcff */
[----:B-1----:R-:W-:-:S07]  /*1050*/  IMAD.MOV.U32 R16, RZ, RZ, RZ ;  /* 0x000000ffff107224 */ /* 0x002fce00078e00ff */
.L_x_4491:
[----:B------:R-:W2:Y:S01]  /*1060*/  LDL.LU R0, [R1+0x1c] ;  /* 0x00001c0001007983 */ /* 0x000ea20000300800 */
[----:B-1---5:R-:W2:Y:S01]  /*1070*/  LDC.64 R4, c[0x0][0xd60] ;  /* 0x00035800ff047b82 */ /* 0x022ea20000000a00 */
[----:B------:R-:W-:Y:S05]  /*1080*/  YIELD ;  /* 0x0000000000007946 */ /* 0x000fea0003800000 */
[----:B------:R-:W-:Y:S01]  /*1090*/  ULDC.64 UR4, c[0x0][0xb20] ;  /* 0x0002c80000047ab9 */ /* 0x000fe20000000a00 */
[----:B------:R-:W-:Y:S01]  /*10a0*/  ULDC.64 UR8, c[0x0][0xb10] ;  /* 0x0002c40000087ab9 */ /* 0x000fe20000000a00 */
[----:B------:R-:W-:Y:S01]  /*10b0*/  ISETP.NE.U32.AND P1, PT, RZ, UR4, PT ;  /* 0x00000004ff007c0c */ /* 0x000fe2000bf25070 */
[----:B------:R-:W-:Y:S01]  /*10c0*/  ULDC.64 UR6, c[0x0][0xb00] ;  /* 0x0002c00000067ab9 */ /* 0x000fe20000000a00 */
[----:B--2---:R-:W-:-:S05]  /*10d0*/  IMAD.WIDE R4, R0, 0x4, R4 ;  /* 0x0000000400047825 */ /* 0x004fca00078e0204 */
[----:B------:R-:W2:Y:S01]  /*10e0*/  LDG.E R0, desc[UR52][R4.64] ;  /* 0x0000003404007981 */ /* 0x000ea2000c1e1900 */
[----:B------:R-:W-:Y:S01]  /*10f0*/  ISETP.NE.AND.EX P1, PT, RZ, UR5, PT, P1 ;  /* 0x00000005ff007c0c */ /* 0x000fe2000bf25310 */
[----:B------:R-:W-:Y:S01]  /*1100*/  IMAD.MOV.U32 R27, RZ, RZ, RZ ;  /* 0x000000ffff1b7224 */ /* 0x000fe200078e00ff */
[----:B------:R-:W-:-:S04]  /*1110*/  ISETP.NE.U32.AND P0, PT, RZ, UR6, PT ;  /* 0x00000006ff007c0c */ /* 0x000fc8000bf05070 */
[----:B------:R-:W-:Y:S02]  /*1120*/  ISETP.NE.AND.EX P0, PT, RZ, UR7, PT, P0 ;  /* 0x00000007ff007c0c */ /* 0x000fe4000bf05300 */
[----:B--2---:R-:W-:Y:S01]  /*1130*/  SHF.R.S32.HI R3, RZ, 0x1f, R0 ;  /* 0x0000001fff037819 */ /* 0x004fe20000011400 */
[----:B------:R-:W-:Y:S04]  /*1140*/  STL [R1+0x5c], R0 ;  /* 0x00005c0001007387 */ /* 0x000fe80000100800 */
[C---:B---34-:R-:W-:Y:S01]  /*1150*/  @P1 LEA R6, P2, R0.reuse, UR4, 0x2 ;  /* 0x0000000400061c11 */ /* 0x058fe2000f8410ff */
[C---:B------:R-:W-:Y:S01]  /*1160*/  IMAD.SHL.U32 R29, R0.reuse, 0x4, RZ ;  /* 0x00000004001d7824 */ /* 0x040fe200078e00ff */
[C-C-:B------:R-:W-:Y:S01]  /*1170*/  SHF.L.U64.HI R28, R0.reuse, 0x2, R3.reuse ;  /* 0x00000002001c7819 */ /* 0x140fe20000010203 */
[----:B0-----:R0:W-:Y:S01]  /*1180*/  STL [R1+0x6c], R3 ;  /* 0x00006c0301007387 */ /* 0x0011e20000100800 */
[----:B------:R-:W-:-:S02]  /*1190*/  @P1 LEA.HI.X R7, R0, UR5, R3, 0x2, P2 ;  /* 0x0000000500071c11 */ /* 0x000fc400090f1403 */
[----:B------:R-:W-:Y:S01]  /*11a0*/  ISETP.NE.U32.AND P2, PT, RZ, UR8, PT ;  /* 0x00000008ff007c0c */ /* 0x000fe2000bf45070 */
[----:B------:R-:W-:Y:S01]  /*11b0*/  ULDC UR4, c[0x0][0x288] ;  /* 0x0000a20000047ab9 */ /* 0x000fe20000000800 */
[C---:B------:R-:W-:Y:S01]  /*11c0*/  IADD3 R8, P3, R29.reuse, UR6, RZ ;  /* 0x000000061d087c10 */ /* 0x040fe2000ff7e0ff */
[----:B------:R1:W-:Y:S01]  /*11d0*/  STL [R1+0x54], R29 ;  /* 0x0000541d01007387 */ /* 0x0003e20000100800 */
[----:B------:R-:W-:Y:S02]  /*11e0*/  ISETP.NE.AND.EX P2, PT, RZ, UR9, PT, P2 ;  /* 0x00000009ff007c0c */ /* 0x000fe4000bf45320 */
[----:B0-----:R-:W-:Y:S01]  /*11f0*/  MOV R3, RZ ;  /* 0x000000ff00037202 */ /* 0x001fe20000000f00 */
[----:B------:R-:W-:Y:S01]  /*1200*/  IMAD.U32 R10, RZ, RZ, UR4 ;  /* 0x00000004ff0a7e24 */ /* 0x000fe2000f8e00ff */
[C---:B------:R-:W-:Y:S01]  /*1210*/  IADD3.X R9, R28.reuse, UR7, RZ, P3, !PT ;  /* 0x000000071c097c10 */ /* 0x040fe20009ffe4ff */
[----:B------:R-:W-:Y:S01]  /*1220*/  ULDC.64 UR4, c[0x0][0x3f8] ;  /* 0x0000fe0000047ab9 */ /* 0x000fe20000000a00 */
[----:B------:R1:W-:Y:S04]  /*1230*/  STL [R1+0x58], R28 ;  /* 0x0000581c01007387 */ /* 0x0003e80000100800 */
[----:B------:R1:W5:Y:S03]  /*1240*/  @P1 LDG.E R3, desc[UR52][R6.64] ;  /* 0x0000003406031981 */ /* 0x000366000c1e1900 */
[----:B------:R-:W-:Y:S01]  /*1250*/  @P2 IADD3 R4, P1, R29, UR8, RZ ;  /* 0x000000081d042c10 */ /* 0x000fe2000ff3e0ff */
[----:B------:R1:W5:Y:S03]  /*1260*/  @P0 LDG.E R27, desc[UR52][R8.64] ;  /* 0x00000034081b0981 */ /* 0x000366000c1e1900 */
[----:B------:R-:W-:-:S05]  /*1270*/  @P2 IADD3.X R5, R28, UR9, RZ, P1, !PT ;  /* 0x000000091c052c10 */ /* 0x000fca0008ffe4ff */
[----:B------:R-:W2:Y:S01]  /*1280*/  @P2 LDG.E R10, desc[UR52][R4.64] ;  /* 0x00000034040a2981 */ /* 0x000ea2000c1e1900 */
[----:B------:R-:W-:Y:S01]  /*1290*/  UISETP.NE.U32.AND UP0, UPT, UR4, URZ, UPT ;  /* 0x0000003f0400728c */ /* 0x000fe2000bf05070 */
[----:B------:R-:W-:Y:S02]  /*12a0*/  IMAD.MOV.U32 R25, RZ, RZ, R0 ;  /* 0x000000ffff197224 */ /* 0x000fe400078e0000 */
        /* <DEDUP_REMOVED lines=8> */
[----:B--2---:R1:W-:Y:S01]  /*1330*/  STL [R1+0x20], R10 ;  /* 0x0000200a01007387 */ /* 0x0043e20000100800 */
[----:B------:R-:W-:Y:S05]  /*1340*/  @P2 BRA `(.L_x_4336) ;  /* 0x0000000000282947 */ /* 0x000fea0003800000 */
[----:B------:R-:W-:Y:S02]  /*1350*/  ULDC.64 UR4, c[0x0][0xaf8] ;  /* 0x0002be0000047ab9 */ /* 0x000fe40000000a00 */
[----:B------:R-:W-:-:S04]  /*1360*/  ISETP.NE.U32.AND P1, PT, RZ, UR4, PT ;  /* 0x00000004ff007c0c */ /* 0x000fc8000bf25070 */
[----:B------:R-:W-:-:S13]  /*1370*/  ISETP.NE.AND.EX P1, PT, RZ, UR5, PT, P1 ;  /* 0x00000005ff007c0c */ /* 0x000fda000bf25310 */
[----:B------:R-:W-:Y:S05]  /*1380*/  @!P1 BRA `(.L_x_4336) ;  /* 0x0000000000189947 */ /* 0x000fea0003800000 */
[----:B------:R-:W0:Y:S02]  /*1390*/  LDC.64 R4, c[0x0][0xaf8] ;  /* 0x0002be00ff047b82 */ /* 0x000e240000000a00 */
[----:B0-----:R-:W-:-:S05]  /*13a0*/  IMAD.WIDE R4, R25, 0x4, R4 ;  /* 0x0000000419047825 */ /* 0x001fca00078e0204 */
[----:B------:R-:W2:Y:S04]  /*13b0*/  LDG.E R0, desc[UR52][R4.64] ;  /* 0x0000003404007981 */ /* 0x000ea8000c1e1900 */
[----:B-1----:R-:W2:Y:S02]  /*13c0*/  LDG.E R7, desc[UR52][R4.64+0x4] ;  /* 0x0000043404077981 */ /* 0x002ea4000c1e1900 */
[----:B--2---:R-:W-:-:S05]  /*13d0*/  IADD3 R10, -R0, R7, RZ ;  /* 0x00000007000a7210 */ /* 0x004fca0007ffe1ff */
[----:B------:R0:W-:Y:S02]  /*13e0*/  STL [R1+0x20], R10 ;  /* 0x0000200a01007387 */ /* 0x0001e40000100800 */
.L_x_4336:
[----:B------:R-:W2:Y:S01]  /*13f0*/  LDL R12, [R1+0x14] ;  /* 0x00001400010c7983 */ /* 0x000ea20000100800 */
[----:B------:R-:W-:-:S03]  /*1400*/  ULDC.64 UR4, c[0x0][0xb18] ;  /* 0x0002c60000047ab9 */ /* 0x000fc60000000a00 */
[----:B------:R-:W3:Y:S01]  /*1410*/  LDL R26, [R1+0x18] ;  /* 0x00001800011a7983 */ /* 0x000ee20000100800 */
[----:B------:R-:W-:-:S04]  /*1420*/  ISETP.NE.U32.AND P1, PT, RZ, UR4, PT ;  /* 0x00000004ff007c0c */ /* 0x000fc8000bf25070 */
[----:B------:R-:W-:Y:S01]  /*1430*/  ISETP.NE.AND.EX P1, PT, RZ, UR5, PT, P1 ;  /* 0x00000005ff007c0c */ /* 0x000fe2000bf25310 */
[----:B--2---:R2:W-:Y:S04]  /*1440*/  STL [R1+0x64], R12 ;  /* 0x0000640c01007387 */ /* 0x0045e80000100800 */
[----:B---3--:R2:W-:Y:S08]  /*1450*/  STL [R1+0x50], R26 ;  /* 0x0000501a01007387 */ /* 0x0085f00000100800 */
[----:B------:R-:W-:Y:S05]  /*1460*/  @!P1 BRA `(.L_x_4337) ;  /* 0x0000000000109947 */ /* 0x000fea0003800000 */
[----:B------:R-:W-:-:S04]  /*1470*/  IADD3 R4, P0, R29, UR4, RZ ;  /* 0x000000041d047c10 */ /* 0x000fc8000ff1e0ff */
[----:B------:R-:W-:-:S05]  /*1480*/  IADD3.X R5, R28, UR5, RZ, P0, !PT ;  /* 0x000000051c057c10 */ /* 0x000fca00087fe4ff */
[----:B------:R3:W5:Y:S01]  /*1490*/  LDG.E R24, desc[UR52][R4.64] ;  /* 0x0000003404187981 */ /* 0x000762000c1e1900 */
[----:B------:R-:W-:Y:S05]  /*14a0*/  BRA `(.L_x_4338) ;  /* 0x0000000000107947 */ /* 0x000fea0003800000 */
.L_x_4337:
[----:B------:R-:W-:Y:S05]  /*14b0*/  @!P0 BRA `(.L_x_4338) ;  /* 0x00000000000c8947 */ /* 0x000fea0003800000 */
[----:B------:R-:W3:Y:S04]  /*14c0*/  LDG.E R5, desc[UR52][R8.64] ;  /* 0x0000003408057981 */ /* 0x000ee8000c1e1900 */
[----:B------:R-:W3:Y:S02]  /*14d0*/  LDG.E R24, desc[UR52][R8.64+0x4] ;  /* 0x0000043408187981 */ /* 0x000ee4000c1e1900 */
[----:B---3--:R-:W-:-:S07]  /*14e0*/  IMAD.IADD R24, R24, 0x1, -R5 ;  /* 0x0000000118187824 */ /* 0x008fce00078e0a05 */
.L_x_4338:
[----:B------:R-:W-:Y:S02]  /*14f0*/  ULDC.64 UR4, c[0x0][0xb08] ;  /* 0x0002c20000047ab9 */ /* 0x000fe40000000a00 */
[----:B------:R-:W-:-:S04]  /*1500*/  ISETP.NE.U32.AND P0, PT, RZ, UR4, PT ;  /* 0x00000004ff007c0c */ /* 0x000fc8000bf05070 */
[----:B------:R-:W-:Y:S01]  /*1510*/  ISETP.NE.AND.EX P0, PT, RZ, UR5, PT, P0 ;  /* 0x00000005ff007c0c */ /* 0x000fe2000bf05300 */
[----:B-----5:R-:W-:Y:S01]  /*1520*/  IMAD.IADD R11, R24, 0x1, -R3 ;  /* 0x00000001180b7824 */ /* 0x020fe200078e0a03 */
[----:B------:R-:W-:-:S11]  /*1530*/  ULDC.64 UR4, c[0x0][0xb28] ;  /* 0x0002ca0000047ab9 */ /* 0x000fd60000000a00 */
[----:B---3--:R-:W3:Y:S02]  /*1540*/  @P0 LDC.64 R4, c[0x0][0xb08] ;  /* 0x0002c200ff040b82 */ /* 0x008ee40000000a00 */
[----:B---3--:R-:W-:-:S05]  /*1550*/  @P0 IMAD.WIDE R4, R25, 0x4, R4 ;  /* 0x0000000419040825 */ /* 0x008fca00078e0204 */
[----:B------:R-:W3:Y:S04]  /*1560*/  @P0 LDG.E R0, desc[UR52][R4.64] ;  /* 0x0000003404000981 */ /* 0x000ee8000c1e1900 */
[----:B-1----:R-:W3:Y:S01]  /*1570*/  @P0 LDG.E R9, desc[UR52][R4.64+0x4] ;  /* 0x0000043404090981 */ /* 0x002ee2000c1e1900 */
[----:B------:R-:W-:Y:S01]  /*1580*/  LEA R3, R12, 0xdf, 0x7 ;  /* 0x000000df0c037811 */ /* 0x000fe200078e38ff */
[----:B------:R-:W-:Y:S01]  /*1590*/  IMAD.MOV.U32 R31, RZ, RZ, R24 ;  /* 0x000000ffff1f7224 */ /* 0x000fe200078e0018 */
[----:B------:R-:W-:-:S04]  /*15a0*/  ISETP.NE.U32.AND P1, PT, RZ, UR4, PT ;  /* 0x00000004ff007c0c */ /* 0x000fc8000bf25070 */
[----:B------:R-:W-:-:S13]  /*15b0*/  ISETP.NE.AND.EX P1, PT, RZ, UR5, PT, P1 ;  /* 0x00000005ff007c0c */ /* 0x000fda000bf25310 */
[----:B------:R-:W-:-:S04]  /*15c0*/  @P1 IADD3 R6, P2, R29, UR4, RZ ;  /* 0x000000041d061c10 */ /* 0x000fc8000ff5e0ff */
[----:B------:R-:W-:-:S05]  /*15d0*/  @P1 IADD3.X R7, R28, UR5, RZ, P2, !PT ;  /* 0x000000051c071c10 */ /* 0x000fca00097fe4ff */
[----:B------:R1:W5:Y:S01]  /*15e0*/  @P1 LDG.E R31, desc[UR52][R6.64] ;  /* 0x00000034061f1981 */ /* 0x000362000c1e1900 */
[----:B---3--:R-:W-:-:S04]  /*15f0*/  @P0 IMAD.IADD R60, R9, 0x1, -R0 ;  /* 0x00000001093c0824 */ /* 0x008fc800078e0a00 */
[----:B------:R-:W-:-:S05]  /*1600*/  IMAD.IADD R8, R11, 0x1, R60 ;  /* 0x000000010b087824 */ /* 0x000fca00078e023c */
[C---:B------:R-:W-:Y:S01]  /*1610*/  IADD3 R0, R8.reuse, 0x5f, RZ ;  /* 0x0000005f08007810 */ /* 0x040fe20007ffe0ff */
[----:B------:R1:W-:Y:S01]  /*1620*/  STL [R1+0x34], R8 ;  /* 0x0000340801007387 */ /* 0x0003e20000100800 */
[----:B------:R-:W-:-:S03]  /*1630*/  IADD3 R3, R8, R3, -R10 ;  /* 0x0000000308037210 */ /* 0x000fc60007ffe80a */
[----:B------:R-:W-:-:S04]  /*1640*/  IMAD.HI R0, R0, 0x2aaaaaab, RZ ;  /* 0x2aaaaaab00007827 */ /* 0x000fc800078e02ff */
[----:B------:R-:W-:Y:S01]  /*1650*/  IMAD.HI R4, R3, 0x2aaaaaab, RZ ;  /* 0x2aaaaaab03047827 */ /* 0x000fe200078e02ff */
[----:B------:R-:W-:-:S04]  /*1660*/  SHF.R.U32.HI R3, RZ, 0x1f, R0 ;  /* 0x0000001fff037819 */ /* 0x000fc80000011600 */
[----:B------:R-:W-:Y:S02]  /*1670*/  SHF.R.U32.HI R5, RZ, 0x1f, R4 ;  /* 0x0000001fff057819 */ /* 0x000fe40000011604 */
[----:B------:R-:W-:Y:S02]  /*1680*/  LEA.HI.SX32 R3, R0, R3, 0x1c ;  /* 0x0000000300037211 */ /* 0x000fe400078fe2ff */
[----:B------:R-:W-:Y:S01]  /*1690*/  LEA.HI.SX32 R210, R4, R5, 0x1c ;  /* 0x0000000504d27211 */ /* 0x000fe200078fe2ff */
[----:B------:R-:W-:-:S03]  /*16a0*/  IMAD.MOV R4, RZ, RZ, -R11 ;  /* 0x000000ffff047224 */ /* 0x000fc600078e0a0b */
[----:B------:R-:W-:Y:S02]  /*16b0*/  VIMNMX R210, R3, R210, PT ;  /* 0x000000d203d27248 */ /* 0x000fe40003fe0100 */
[----:B------:R-:W-:-:S03]  /*16c0*/  VIMNMX R4, RZ, R4, !PT ;  /* 0x00000004ff047248 */ /* 0x000fc60007fe0100 */
        /* <DEDUP_REMOVED lines=12> */
[----:B-1----:R-:W-:Y:S05]  /*1790*/  @!P1 BRA `(.L_x_4339) ;  /* 0x0000004000709947 */ /* 0x002fea0003800000 */
        /* <DEDUP_REMOVED lines=8> */
[----:B------:R1:W3:Y:S01]  /*1820*/  LDC.64 R14, c[0x4][R0] ;  /* 0x01000000000e7b82 */ /* 0x0002e20000000a00 */
[----:B------:R-:W-:Y:S01]  /*1830*/  MOV R5, UR5 ;  /* 0x0000000500057c02 */ /* 0x000fe20008000f00 */
[----:B------:R-:W-:Y:S01]  /*1840*/  ULDC.64 UR4, c[0x4][0x98] ;  /* 0x0100260000047ab9 */ /* 0x000fe20000000a00 */
[----:B0-----:R-:W-:Y:S01]  /*1850*/  IMAD.U32 R10, RZ, RZ, UR6 ;  /* 0x00000006ff0a7e24 */ /* 0x001fe2000f8e00ff */
[----:B--2---:R-:W-:Y:S01]  /*1860*/  MOV R12, 0x1 ;  /* 0x00000001000c7802 */ /* 0x004fe20000000f00 */
[----:B------:R-:W-:Y:S02]  /*1870*/  IMAD.U32 R6, RZ, RZ, UR4 ;  /* 0x00000004ff067e24 */ /* 0x000fe4000f8e00ff */
[----:B------:R-:W-:-:S02]  /*1880*/  IMAD.U32 R7, RZ, RZ, UR5 ;  /* 0x00000005ff077e24 */ /* 0x000fc4000f8e00ff */
[----:B------:R-:W-:Y:S02]  /*1890*/  IMAD.U32 R11, RZ, RZ, UR7 ;  /* 0x00000007ff0b7e24 */ /* 0x000fe4000f8e00ff */
[----:B------:R-:W-:Y:S02]  /*18a0*/  IMAD.MOV.U32 R8, RZ, RZ, 0x70 ;  /* 0x00000070ff087424 */ /* 0x000fe400078e00ff */
[----:B-1----:R-:W-:-:S07]  /*18b0*/  IMAD.MOV.U32 R13, RZ, RZ, RZ ;  /* 0x000000ffff0d7224 */ /* 0x002fce00078e00ff */
[----:B------:R-:W-:-:S07]  /*18c0*/  LEPC R20, `(.L_x_4341) ;  /* 0x000000001014794e */ /* 0x000fce0000000000 */
[----:B---3-5:R-:W-:Y:S05]  /*18d0*/  CALL.ABS.NOINC R14 ;  /* 0x000000000e007343 */ /* 0x028fea0003c00000 */
.L_x_4341:
[----:B------:R-:W-:Y:S05]  /*18e0*/  BSYNC B6 ;  /* 0x0000000000067941 */ /* 0x000fea0003800000 */
.L_x_4340:
        /* <DEDUP_REMOVED lines=9> */
[----:B------:R-:W-:Y:S01]  /*1980*/  IMAD.U32 R5, RZ, RZ, UR5 ;  /* 0x00000005ff057e24 */ /* 0x000fe2000f8e00ff */
[----:B------:R-:W-:Y:S01]  /*1990*/  ULDC.64 UR4, c[0x4][0x18] ;  /* 0x0100060000047ab9 */ /* 0x000fe20000000a00 */
[----:B------:R-:W-:Y:S01]  /*19a0*/  IMAD.U32 R6, RZ, RZ, UR6 ;  /* 0x00000006ff067e24 */ /* 0x000fe2000f8e00ff */
[----:B------:R-:W-:Y:S01]  /*19b0*/  MOV R7, UR7 ;  /* 0x0000000700077c02 */ /* 0x000fe20008000f00 */
[----:B0-----:R-:W-:Y:S02]  /*19c0*/  IMAD.U32 R10, RZ, RZ, UR4 ;  /* 0x00000004ff0a7e24 */ /* 0x001fe4000f8e00ff */
[----:B------:R-:W-:-:S02]  /*19d0*/  IMAD.U32 R11, RZ, RZ, UR5 ;  /* 0x00000005ff0b7e24 */ /* 0x000fc4000f8e00ff */
[----:B------:R-:W-:Y:S02]  /*19e0*/  IMAD.MOV.U32 R8, RZ, RZ, 0x70 ;  /* 0x00000070ff087424 */ /* 0x000fe400078e00ff */
[----:B--2---:R-:W-:Y:S02]  /*19f0*/  IMAD.MOV.U32 R12, RZ, RZ, 0x1 ;  /* 0x00000001ff0c7424 */ /* 0x004fe400078e00ff */
[----:B-1----:R-:W-:-:S07]  /*1a00*/  IMAD.MOV.U32 R13, RZ, RZ, RZ ;  /* 0x000000ffff0d7224 */ /* 0x002fce00078e00ff */
[----:B------:R-:W-:-:S07]  /*1a10*/  LEPC R20, `(.L_x_4343) ;  /* 0x000000001014794e */ /* 0x000fce0000000000 */
[----:B---3-5:R-:W-:Y:S05]  /*1a20*/  CALL.ABS.NOINC R14 ;  /* 0x000000000e007343 */ /* 0x028fea0003c00000 */
.L_x_4343:
[----:B------:R-:W-:Y:S05]  /*1a30*/  BSYNC B6 ;  /* 0x0000000000067941 */ /* 0x000fea0003800000 */
.L_x_4342:
[----:B------:R-:W-:Y:S01]  /*1a40*/  ULDC.64 UR4, c[0x0][0xaf0] ;  /* 0x0002bc0000047ab9 */ /* 0x000fe20000000a00 */
[----:B------:R-:W1:Y:S01]  /*1a50*/  LDC R0, c[0x0][0x428] ;  /* 0x00010a00ff007b82 */ /* 0x000e620000000800 */
[----:B------:R-:W-:Y:S01]  /*1a60*/  ISETP.NE.U32.AND P0, PT, RZ, UR4, PT ;  /* 0x00000004ff007c0c */ /* 0x000fe2000bf05070 */
[----:B------:R-:W-:-:S06]  /*1a70*/  IMAD.MOV.U32 R3, RZ, RZ, R26 ;  /* 0x000000ffff037224 */ /* 0x000fcc00078e001a */
[----:B------:R-:W3:Y:S01]  /*1a80*/  LDC.64 R44, c[0x0][0x2f0] ;  /* 0x0000bc00ff2c7b82 */ /* 0x000ee20000000a00 */
[----:B------:R-:W-:Y:S01]  /*1a90*/  ISETP.NE.AND.EX P0, PT, RZ, UR5, PT, P0 ;  /* 0x00000005ff007c0c */ /* 0x000fe2000bf05300 */
[----:B------:R-:W4:Y:S01]  /*1aa0*/  S2R R20, SR_TID.X ;  /* 0x0000000000147919 */ /* 0x000f220000002100 */
[----:B------:R-:W-:Y:S01]  /*1ab0*/  IADD3 R27, R27, R24, RZ ;  /* 0x000000181b1b7210 */ /* 0x000fe20007ffe0ff */
[----:B------:R-:W-:Y:S01]  /*1ac0*/  ULDC.64 UR6, c[0x0][0xb00] ;  /* 0x0002c00000067ab9 */ /* 0x000fe20000000a00 */
[----:B------:R-:W-:-:S03]  /*1ad0*/  SHF.R.S32.HI R97, RZ, 0x1f, R18 ;  /* 0x0000001fff617819 */ /* 0x000fc60000011412 */
[----:B------:R-:W0:Y:S06]  /*1ae0*/  LDC.64 R50, c[0x0][0x3e8] ;  /* 0x0000fa00ff327b82 */ /* 0x000e2c0000000a00 */
[----:B------:R-:W-:Y:S02]  /*1af0*/  @P0 IADD3 R4, P1, R29, UR4, RZ ;  /* 0x000000041d040c10 */ /* 0x000fe4000ff3e0ff */
[----:B------:R-:W0:Y:S02]  /*1b00*/  LDC.64 R56, c[0x0][0x3d8] ;  /* 0x0000f600ff387b82 */ /* 0x000e240000000a00 */
[----:B------:R-:W-:Y:S01]  /*1b10*/  @P0 IADD3.X R5, R28, UR5, RZ, P1, !PT ;  /* 0x000000051c050c10 */ /* 0x000fe20008ffe4ff */
[----:B------:R-:W-:-:S04]  /*1b20*/  ULDC.64 UR4, c[0x0][0x2f8] ;  /* 0x0000be0000047ab9 */ /* 0x000fc80000000a00 */
[----:B------:R2:W4:Y:S01]  /*1b30*/  @P0 LDG.E R25, desc[UR52][R4.64] ;  /* 0x0000003404190981 */ /* 0x000522000c1e1900 */
[----:B-1----:R-:W-:Y:S02]  /*1b40*/  ISETP.NE.AND P0, PT, R0, 0x1, PT ;  /* 0x000000010000780c */ /* 0x002fe40003f05270 */
[----:B------:R-:W-:-:S05]  /*1b50*/  SHF.R.S32.HI R24, RZ, 0x1f, R27 ;  /* 0x0000001fff187819 */ /* 0x000fca000001141b */
[-C--:B---3--:R-:W-:Y:S02]  /*1b60*/  IMAD R6, R24, R44.reuse, RZ ;  /* 0x0000002c18067224 */ /* 0x088fe400078e02ff */
[----:B--2---:R-:W-:-:S04]  /*1b70*/  IMAD.WIDE.U32 R4, R27, R44, RZ ;  /* 0x0000002c1b047225 */ /* 0x004fc800078e00ff */
[----:B------:R-:W1:Y:S01]  /*1b80*/  @P0 LDC R0, c[0x0][0x42c] ;  /* 0x00010b00ff000b82 */ /* 0x000e620000000800 */
[----:B----4-:R-:W-:-:S05]  /*1b90*/  VIADD R20, R20, 0xffffff80 ;  /* 0xffffff8014147836 */ /* 0x010fca0000000000 */
[----:B------:R-:W-:Y:S02]  /*1ba0*/  SHF.R.S32.HI R32, RZ, 0x1f, R20 ;  /* 0x0000001fff207819 */ /* 0x000fe40000011414 */
[----:B------:R-:W2:Y:S02]  /*1bb0*/  @P0 LDC R7, c[0x0][0x430] ;  /* 0x00010c00ff070b82 */ /* 0x000ea40000000800 */
[----:B------:R-:W-:-:S04]  /*1bc0*/  LEA.HI R32, R32, R20, RZ, 0x2 ;  /* 0x0000001420207211 */ /* 0x000fc800078f10ff */
[----:B------:R-:W-:-:S05]  /*1bd0*/  LOP3.LUT R32, R32, 0xfffffffc, RZ, 0xc0, !PT ;  /* 0xfffffffc20207812 */ /* 0x000fca00078ec0ff */
[----:B------:R-:W-:-:S04]  /*1be0*/  IMAD.IADD R32, R20, 0x1, -R32 ;  /* 0x0000000114207824 */ /* 0x000fc800078e0a20 */
[----:B------:R-:W-:Y:S02]  /*1bf0*/  IMAD.SHL.U32 R20, R32, 0x8, RZ ;  /* 0x0000000820147824 */ /* 0x000fe400078e00ff */
[----:B-1----:R-:W-:Y:S02]  /*1c00*/  @P0 IMAD.HI.U32 R0, R26, R0, RZ ;  /* 0x000000001a000227 */ /* 0x002fe400078e00ff */
[----:B------:R-:W1:Y:S01]  /*1c10*/  S2R R26, SR_TID.X ;  /* 0x00000000001a7919 */ /* 0x000e620000002100 */
[----:B------:R-:W-:Y:S01]  /*1c20*/  SHF.R.S32.HI R21, RZ, 0x1f, R20 ;  /* 0x0000001fff157819 */ /* 0x000fe20000011414 */
[----:B------:R-:W-:Y:S01]  /*1c30*/  IMAD.SHL.U32 R40, R32, 0x4, RZ ;  /* 0x0000000420287824 */ /* 0x000fe200078e00ff */
[C---:B------:R-:W-:Y:S01]  /*1c40*/  IADD3 R98, R20.reuse, 0x40, RZ ;  /* 0x0000004014627810 */ /* 0x040fe20007ffe0ff */
[----:B------:R-:W3:Y:S01]  /*1c50*/  LDL R32, [R1+0x68] ;  /* 0x0000680001207983 */ /* 0x000ee20000100800 */
[----:B--2---:R-:W-:Y:S01]  /*1c60*/  @P0 SHF.R.U32.HI R3, RZ, R7, R0 ;  /* 0x00000007ff030219 */ /* 0x004fe20000011600 */
[----:B------:R-:W-:Y:S01]  /*1c70*/  IMAD R7, R27, R45, R6 ;  /* 0x0000002d1b077224 */ /* 0x000fe200078e0206 */
[----:B------:R-:W-:Y:S01]  /*1c80*/  ISETP.NE.U32.AND P0, PT, RZ, UR6, PT ;  /* 0x00000006ff007c0c */ /* 0x000fe2000bf05070 */
[----:B------:R-:W-:Y:S01]  /*1c90*/  VIADD R99, R20, 0x20 ;  /* 0x0000002014637836 */ /* 0x000fe20000000000 */
[----:B------:R-:W-:Y:S01]  /*1ca0*/  SHF.R.S32.HI R8, RZ, 0x1f, R3 ;  /* 0x0000001fff087819 */ /* 0x000fe20000011403 */
[----:B------:R-:W-:Y:S01]  /*1cb0*/  IMAD.IADD R5, R5, 0x1, R7 ;  /* 0x0000000105057824 */ /* 0x000fe200078e0207 */
[----:B------:R-:W-:Y:S01]  /*1cc0*/  ISETP.NE.AND.EX P0, PT, RZ, UR7, PT, P0 ;  /* 0x00000007ff007c0c */ /* 0x000fe2000bf05300 */
[----:B------:R-:W-:-:S02]  /*1cd0*/  IMAD R6, R97, R44, RZ ;  /* 0x0000002c61067224 */ /* 0x000fc400078e02ff */
[----:B------:R-:W-:Y:S02]  /*1ce0*/  IMAD R0, R8, UR4, RZ ;  /* 0x0000000408007c24 */ /* 0x000fe4000f8e02ff */
[----:B------:R-:W-:-:S04]  /*1cf0*/  IMAD.WIDE.U32 R4, R3, UR4, R4 ;  /* 0x0000000403047c25 */ /* 0x000fc8000f8e0004 */
[----:B------:R-:W-:Y:S01]  /*1d00*/  IMAD R7, R3, UR5, R0 ;  /* 0x0000000503077c24 */ /* 0x000fe2000f8e0200 */
[----:B------:R-:W-:Y:S01]  /*1d10*/  ULDC.64 UR4, c[0x0][0x300] ;  /* 0x0000c00000047ab9 */ /* 0x000fe20000000a00 */
[----:B------:R-:W-:Y:S02]  /*1d20*/  IMAD R6, R18, R45, R6 ;  /* 0x0000002d12067224 */ /* 0x000fe400078e0206 */
[C---:B------:R-:W-:Y:S01]  /*1d30*/  VIADD R96, R20.reuse, 0x60 ;  /* 0x0000006014607836 */ /* 0x040fe20000000000 */
[----:B------:R-:W-:Y:S01]  /*1d40*/  IADD3 R5, R5, R7, RZ ;  /* 0x0000000705057210 */ /* 0x000fe20007ffe0ff */
[C---:B------:R-:W-:Y:S02]  /*1d50*/  VIADD R7, R20.reuse, 0xc0 ;  /* 0x000000c014077836 */ /* 0x040fe40000000000 */
[C---:B------:R-:W-:Y:S02]  /*1d60*/  VIADD R94, R20.reuse, 0x80 ;  /* 0x00000080145e7836 */ /* 0x040fe40000000000 */
[----:B------:R-:W-:Y:S01]  /*1d70*/  VIADD R92, R20, 0xa0 ;  /* 0x000000a0145c7836 */ /* 0x000fe20000000000 */
[----:B-1----:R-:W-:-:S04]  /*1d80*/  SHF.R.U32.HI R26, RZ, 0x7, R26 ;  /* 0x00000007ff1a7819 */ /* 0x002fc8000001161a */
[----:B------:R-:W-:Y:S02]  /*1d90*/  ISETP.NE.AND P6, PT, R26, 0x1, PT ;  /* 0x000000011a00780c */ /* 0x000fe40003fc5270 */
[----:B------:R-:W-:Y:S02]  /*1da0*/  SHF.R.S32.HI R41, RZ, 0x1f, R40 ;  /* 0x0000001fff297819 */ /* 0x000fe40000011428 */
[----:B------:R-:W-:Y:S02]  /*1db0*/  SHF.R.S32.HI R0, RZ, 0x1f, R25 ;  /* 0x0000001fff007819 */ /* 0x000fe40000011419 */
[----:B------:R-:W-:Y:S02]  /*1dc0*/  SEL R43, R25, RZ, !P0 ;  /* 0x000000ff192b7207 */ /* 0x000fe40004000000 */
[----:B------:R-:W-:Y:S01]  /*1dd0*/  SEL R9, R0, RZ, !P0 ;  /* 0x000000ff00097207 */ /* 0x000fe20004000000 */
[----:B------:R-:W1:Y:S02]  /*1de0*/  LDC R25, c[0x0][0x3d4] ;  /* 0x0000f500ff197b82 */ /* 0x000e640000000800 */
        /* <DEDUP_REMOVED lines=9> */
[----:B------:R-:W-:-:S02]  /*1e80*/  IADD3 R93, P0, R28, R4, RZ ;  /* 0x000000041c5d7210 */ /* 0x000fc40007f1e0ff */
[----:B------:R-:W-:Y:S02]  /*1e90*/  SEL R4, RZ, 0xffffffff, P1 ;  /* 0xffffffffff047807 */ /* 0x000fe40000800000 */
        /* <DEDUP_REMOVED lines=8> */
[----:B------:R-:W-:Y:S01]  /*1f20*/  ISETP.GE.AND P2, PT, R7, UR4, PT ;  /* 0x0000000407007c0c */ /* 0x000fe2000bf46270 */
[----:B------:R-:W-:Y:S01]  /*1f30*/  IMAD R7, R3, UR7, R4 ;  /* 0x0000000703077c24 */ /* 0x000fe2000f8e0204 */
[----:B------:R-:W-:Y:S01]  /*1f40*/  LOP3.LUT R0, R5, 0x2, R0, 0xe2, !PT ;  /* 0x0000000205007812 */ /* 0x000fe200078ee200 */
[----:B------:R-:W-:Y:S01]  /*1f50*/  IMAD.WIDE.U32 R4, R3, UR6, R20 ;  /* 0x0000000603047c25 */ /* 0x000fe2000f8e0014 */
[----:B------:R-:W-:Y:S02]  /*1f60*/  ISETP.GE.AND P3, PT, R6, UR4, PT ;  /* 0x0000000406007c0c */ /* 0x000fe4000bf66270 */
[----:B------:R-:W-:Y:S01]  /*1f70*/  SEL R3, RZ, 0x4, P0 ;  /* 0x00000004ff037807 */ /* 0x000fe20000000000 */
[----:B------:R-:W-:Y:S01]  /*1f80*/  IMAD.IADD R5, R5, 0x1, R7 ;  /* 0x0000000105057824 */ /* 0x000fe200078e0207 */
[----:B------:R-:W-:Y:S02]  /*1f90*/  SEL R6, RZ, 0x8, P1 ;  /* 0x00000008ff067807 */ /* 0x000fe40000800000 */
[----:B------:R-:W-:-:S02]  /*1fa0*/  ISETP.GE.AND P0, PT, R94, UR4, PT ;  /* 0x000000045e007c0c */ /* 0x000fc4000bf06270 */
[----:B------:R-:W-:Y:S01]  /*1fb0*/  ISETP.GE.AND P1, PT, R92, UR4, PT ;  /* 0x000000045c007c0c */ /* 0x000fe2000bf26270 */
[----:B------:R-:W-:Y:S01]  /*1fc0*/  ULDC.64 UR4, c[0x0][0x328] ;  /* 0x0000ca0000047ab9 */ /* 0x000fe20000000a00 */
[----:B------:R-:W-:Y:S01]  /*1fd0*/  LOP3.LUT R0, R6, R0, R3, 0xfe, !PT ;  /* 0x0000000006007212 */ /* 0x000fe200078efe03 */
[----:B------:R-:W-:Y:S01]  /*1fe0*/  IMAD R7, R9, UR4, RZ ;  /* 0x0000000409077c24 */ /* 0x000fe2000f8e02ff */
[----:B------:R-:W-:Y:S02]  /*1ff0*/  SEL R3, RZ, 0x10, P0 ;  /* 0x00000010ff037807 */ /* 0x000fe40000000000 */
[----:B------:R-:W-:Y:S01]  /*2000*/  SEL R6, RZ, 0x20, P1 ;  /* 0x00000020ff067807 */ /* 0x000fe20000800000 */
[----:B------:R-:W-:-:S03]  /*2010*/  IMAD R63, R43, UR5, R7 ;  /* 0x000000052b3f7c24 */ /* 0x000fc6000f8e0207 */
[----:B------:R-:W-:Y:S02]  /*2020*/  LOP3.LUT R3, R6, R0, R3, 0xfe, !PT ;  /* 0x0000000006037212 */ /* 0x000fe400078efe03 */
[----:B------:R-:W-:Y:S01]  /*2030*/  SEL R0, RZ, 0x40, P2 ;  /* 0x00000040ff007807 */ /* 0x000fe20001000000 */
[----:B------:R-:W-:Y:S01]  /*2040*/  IMAD.WIDE.U32 R42, R43, UR4, R4 ;  /* 0x000000042b2a7c25 */ /* 0x000fe2000f8e0004 */
[----:B---3--:R-:W-:Y:S01]  /*2050*/  SHF.L.U32 R87, R32, 0x6, RZ ;  /* 0x0000000620577819 */ /* 0x008fe200000006ff */
[----:B------:R-:W-:Y:S01]  /*2060*/  ULDC UR4, c[0x0][0x2e4] ;  /* 0x0000b90000047ab9 */ /* 0x000fe20000000800 */
[----:B------:R-:W-:Y:S01]  /*2070*/  LOP3.LUT R0, R3, R0, RZ, 0xfc, !PT ;  /* 0x0000000003007212 */ /* 0x000fe200078efcff */
[C---:B0-----:R-:W-:Y:S02]  /*2080*/  IMAD R4, R97.reuse, R50, RZ ;  /* 0x0000003261047224 */ /* 0x041fe400078e02ff */
[----:B------:R-:W-:Y:S02]  /*2090*/  IMAD R3, R97, R56, RZ ;  /* 0x0000003861037224 */ /* 0x000fe400078e02ff */
[----:B------:R-:W-:-:S02]  /*20a0*/  IMAD R15, R18, R51, R4 ;  /* 0x00000033120f7224 */ /* 0x000fc400078e0204 */
[C---:B------:R-:W-:Y:S02]  /*20b0*/  IMAD R13, R18.reuse, R57, R3 ;  /* 0x00000039120d7224 */ /* 0x040fe400078e0203 */
[----:B------:R-:W-:-:S04]  /*20c0*/  IMAD.WIDE.U32 R4, R18, R56, R40 ;  /* 0x0000003812047225 */ /* 0x000fc800078e0028 */
[----:B------:R-:W-:Y:S02]  /*20d0*/  IMAD.IADD R5, R5, 0x1, R13 ;  /* 0x0000000105057824 */ /* 0x000fe400078e020d */
[----:B-----5:R-:W-:Y:S02]  /*20e0*/  IMAD.WIDE.U32 R52, R31, R56, R4 ;  /* 0x000000381f347225 */ /* 0x020fe400078e0004 */
[----:B------:R-:W2:Y:S01]  /*20f0*/  LDL R4, [R1+0x3c] ;  /* 0x00003c0001047983 */ /* 0x000ea20000100800 */
[----:B------:R-:W-:Y:S02]  /*2100*/  LOP3.LUT P1, RZ, R32, 0x4, RZ, 0xc0, !PT ;  /* 0x0000000420ff7812 */ /* 0x000fe4000782c0ff */
[----:B------:R-:W0:Y:S01]  /*2110*/  S2R R32, SR_TID.X ;  /* 0x0000000000207919 */ /* 0x000e220000002100 */
[----:B-1----:R-:W-:-:S04]  /*2120*/  ISETP.GE.AND P0, PT, R20, R25, PT ;  /* 0x000000191400720c */ /* 0x002fc80003f06270 */
[----:B------:R-:W-:Y:S02]  /*2130*/  SEL R3, R25, RZ, P0 ;  /* 0x000000ff19037207 */ /* 0x000fe40000000000 */
[----:B------:R-:W-:-:S03]  /*2140*/  IADD3 R79, R26, 0x8, RZ ;  /* 0x000000081a4f7810 */ /* 0x000fc60007ffe0ff */
[----:B------:R-:W-:Y:S01]  /*2150*/  IMAD.IADD R3, R20, 0x1, R3 ;  /* 0x0000000114037824 */ /* 0x000fe200078e0203 */
[----:B------:R-:W-:-:S04]  /*2160*/  LOP3.LUT R87, R87, 0x1c0, RZ, 0xc0, !PT ;  /* 0x000001c057577812 */ /* 0x000fc800078ec0ff */
[----:B------:R-:W-:Y:S02]  /*2170*/  SHF.R.S32.HI R12, RZ, 0x1f, R3 ;  /* 0x0000001fff0c7819 */ /* 0x000fe40000011403 */
[----:B------:R-:W-:Y:S02]  /*2180*/  SHF.R.U32.HI R82, RZ, 0x3, R87 ;  /* 0x00000003ff527819 */ /* 0x000fe40000011657 */
[----:B------:R-:W-:Y:S01]  /*2190*/  LEA.HI R12, R12, R3, RZ, 0x3 ;  /* 0x000000030c0c7211 */ /* 0x000fe200078f18ff */
[----:B0-----:R-:W-:-:S05]  /*21a0*/  VIADD R32, R32, 0xffffff80 ;  /* 0xffffff8020207836 */ /* 0x001fca0000000000 */
[----:B------:R-:W-:-:S04]  /*21b0*/  SHF.R.S32.HI R26, RZ, 0x1f, R32 ;  /* 0x0000001fff1a7819 */ /* 0x000fc80000011420 */
[----:B------:R-:W-:Y:S01]  /*21c0*/  LEA.HI R26, R26, R32, RZ, 0x5 ;  /* 0x000000201a1a7211 */ /* 0x000fe200078f28ff */
[----:B------:R-:W-:Y:S01]  /*21d0*/  VIADD R32, R18, 0x40 ;  /* 0x0000004012207836 */ /* 0x000fe20000000000 */
[----:B------:R-:W-:-:S03]  /*21e0*/  LOP3.LUT R3, R87, 0x18, R20, 0xf8, !PT ;  /* 0x0000001857037812 */ /* 0x000fc600078ef814 */
[----:B------:R-:W-:Y:S01]  /*21f0*/  IMAD.SHL.U32 R32, R32, 0x40, RZ ;  /* 0x0000004020207824 */ /* 0x000fe200078e00ff */
[----:B------:R-:W-:Y:S02]  /*2200*/  LOP3.LUT R3, R3, R82, RZ, 0x3c, !PT ;  /* 0x0000005203037212 */ /* 0x000fe400078e3cff */
[----:B------:R-:W-:Y:S02]  /*2210*/  SHF.R.S32.HI R26, RZ, 0x5, R26 ;  /* 0x00000005ff1a7819 */ /* 0x000fe4000001141a */
[----:B------:R-:W-:Y:S01]  /*2220*/  LOP3.LUT R32, R32, 0x1c0, RZ, 0xc0, !PT ;  /* 0x000001c020207812 */ /* 0x000fe200078ec0ff */
[----:B------:R-:W-:Y:S01]  /*2230*/  IMAD.WIDE.U32 R8, R18, R56, R20 ;  /* 0x0000003812087225 */ /* 0x000fe200078e0014 */
[--C-:B------:R-:W-:Y:S02]  /*2240*/  SHF.R.S32.HI R72, RZ, 0x3, R12.reuse ;  /* 0x00000003ff487819 */ /* 0x100fe4000001140c */
[----:B------:R-:W-:Y:S01]  /*2250*/  LOP3.LUT R71, R12, 0xfffffff8, RZ, 0xc0, !PT ;  /* 0xfffffff80c477812 */ /* 0x000fe200078ec0ff */
[----:B------:R-:W-:Y:S01]  /*2260*/  IMAD R77, R26, 0x200, R3 ;  /* 0x000002001a4d7824 */ /* 0x000fe200078e0203 */
[----:B------:R-:W-:-:S02]  /*2270*/  LOP3.LUT R3, R87, 0x38, R12, 0xf8, !PT ;  /* 0x0000003857037812 */ /* 0x000fc400078ef80c */
[----:B------:R-:W-:Y:S02]  /*2280*/  LOP3.LUT R12, R32, 0x38, R12, 0xf8, !PT ;  /* 0x00000038200c7812 */ /* 0x000fe400078ef80c */
[C---:B------:R-:W-:Y:S01]  /*2290*/  IADD3 R32, R18.reuse, 0x40, RZ ;  /* 0x0000004012207810 */ /* 0x040fe20007ffe0ff */
[----:B------:R-:W-:Y:S01]  /*22a0*/  IMAD.IADD R9, R13, 0x1, R9 ;  /* 0x000000010d097824 */ /* 0x000fe200078e0209 */
[----:B------:R-:W-:Y:S01]  /*22b0*/  SHF.R.S32.HI R13, RZ, 0x1f, R31 ;  /* 0x0000001fff0d7819 */ /* 0x000fe2000001141f */
[----:B------:R-:W-:-:S04]  /*22c0*/  IMAD.WIDE.U32 R6, R18, R50, R40 ;  /* 0x0000003212067225 */ /* 0x000fc800078e0028 */
[----:B------:R-:W-:Y:S02]  /*22d0*/  IMAD.SHL.U32 R32, R32, 0x40, RZ ;  /* 0x0000004020207824 */ /* 0x000fe400078e00ff */
[----:B------:R-:W-:Y:S01]  /*22e0*/  IMAD.WIDE.U32 R10, R18, R50, R20 ;  /* 0x00000032120a7225 */ /* 0x000fe200078e0014 */
[----:B------:R-:W-:-:S03]  /*22f0*/  IADD3 R7, R7, R15, RZ ;  /* 0x0000000f07077210 */ /* 0x000fc60007ffe0ff */
[----:B------:R-:W-:Y:S01]  /*2300*/  IMAD R14, R13, R50, RZ ;  /* 0x000000320d0e7224 */ /* 0x000fe200078e02ff */
[----:B------:R-:W-:Y:S01]  /*2310*/  LOP3.LUT R32, R32, 0x1c0, RZ, 0xc0, !PT ;  /* 0x000001c020207812 */ /* 0x000fe200078ec0ff */
[----:B------:R-:W-:Y:S02]  /*2320*/  IMAD.IADD R11, R15, 0x1, R11 ;  /* 0x000000010f0b7824 */ /* 0x000fe400078e020b */
[----:B------:R-:W-:Y:S01]  /*2330*/  IMAD R69, R31, R51, R14 ;  /* 0x000000331f457224 */ /* 0x000fe200078e020e */
[----:B------:R-:W-:Y:S01]  /*2340*/  SHF.R.U32.HI R32, RZ, 0x3, R32 ;  /* 0x00000003ff207819 */ /* 0x000fe20000011620 */
[----:B------:R-:W-:Y:S02]  /*2350*/  IMAD R14, R13, R56, RZ ;  /* 0x000000380d0e7224 */ /* 0x000fe400078e02ff */
[----:B------:R-:W-:Y:S01]  /*2360*/  IMAD.MOV.U32 R80, RZ, RZ, 0x20 ;  /* 0x00000020ff507424 */ /* 0x000fe200078e00ff */
[----:B------:R-:W-:Y:S01]  /*2370*/  SHF.L.U64.HI R85, R56, 0x6, R57 ;  /* 0x0000000638557819 */ /* 0x000fe20000010239 */
[----:B------:R-:W-:Y:S01]  /*2380*/  IMAD.WIDE.U32 R46, R31, R50, R6 ;  /* 0x000000321f2e7225 */ /* 0x000fe200078e0006 */
[----:B------:R-:W-:-:S02]  /*2390*/  IADD3 R58, P2, R18, R27, RZ ;  /* 0x0000001b123a7210 */ /* 0x000fc40007f5e0ff */
[----:B------:R-:W-:Y:S01]  /*23a0*/  LOP3.LUT R67, R3, R82, RZ, 0x3c, !PT ;  /* 0x0000005203437212 */ /* 0x000fe200078e3cff */
[C---:B------:R-:W-:Y:S01]  /*23b0*/  IMAD.WIDE.U32 R48, R31.reuse, R50, R10 ;  /* 0x000000321f307225 */ /* 0x040fe200078e000a */
[----:B------:R-:W-:Y:S02]  /*23c0*/  SHF.L.U64.HI R88, R44, 0x6, R45 ;  /* 0x000000062c587819 */ /* 0x000fe4000001022d */
[----:B------:R-:W-:Y:S01]  /*23d0*/  SHF.L.U64.HI R84, R50, 0x6, R51 ;  /* 0x0000000632547819 */ /* 0x000fe20000010233 */
[----:B------:R-:W-:Y:S01]  /*23e0*/  IMAD R7, R31, R57, R14 ;  /* 0x000000391f077224 */ /* 0x000fe200078e020e */
[----:B------:R-:W-:Y:S01]  /*23f0*/  SEL R80, R80, 0xffffffe0, !P1 ;  /* 0xffffffe050507807 */ /* 0x000fe20004800000 */
[----:B------:R-:W-:Y:S01]  /*2400*/  IMAD R11, R57, 0x60, RZ ;  /* 0x00000060390b7824 */ /* 0x000fe200078e02ff */
[----:B------:R-:W-:Y:S01]  /*2410*/  LOP3.LUT R12, R12, R32, RZ, 0x3c, !PT ;  /* 0x000000200c0c7212 */ /* 0x000fe200078e3cff */
[----:B------:R-:W-:Y:S01]  /*2420*/  IMAD.SHL.U32 R83, R56, 0x40, RZ ;  /* 0x0000004038537824 */ /* 0x000fe200078e00ff */
[----:B------:R-:W-:Y:S01]  /*2430*/  SEL R3, RZ, 0xffffff80, P3 ;  /* 0xffffff80ff037807 */ /* 0x000fe20001800000 */
[----:B------:R-:W-:-:S04]  /*2440*/  IMAD.WIDE.U32 R54, R31, R56, R8 ;  /* 0x000000381f367225 */ /* 0x000fc800078e0008 */
[----:B------:R-:W-:Y:S02]  /*2450*/  IMAD R15, R45, 0x60, RZ ;  /* 0x000000602d0f7824 */ /* 0x000fe400078e02ff */
[----:B------:R-:W-:Y:S02]  /*2460*/  IMAD.SHL.U32 R86, R44, 0x40, RZ ;  /* 0x000000402c567824 */ /* 0x000fe400078e00ff */
[----:B------:R-:W-:Y:S02]  /*2470*/  IMAD R75, R51, 0x60, RZ ;  /* 0x00000060334b7824 */ /* 0x000fe400078e02ff */
[----:B------:R-:W-:Y:S02]  /*2480*/  IMAD.SHL.U32 R89, R50, 0x40, RZ ;  /* 0x0000004032597824 */ /* 0x000fe400078e00ff */
[----:B------:R-:W-:-:S04]  /*2490*/  IMAD.WIDE.U32 R56, R56, 0x60, RZ ;  /* 0x0000006038387825 */ /* 0x000fc800078e00ff */
[----:B------:R-:W-:Y:S02]  /*24a0*/  VIADD R33, R18, 0x40 ;  /* 0x0000004012217836 */ /* 0x000fe40000000000 */
[----:B------:R-:W-:Y:S01]  /*24b0*/  IMAD.WIDE.U32 R44, R44, 0x60, RZ ;  /* 0x000000602c2c7825 */ /* 0x000fe200078e00ff */
[----:B------:R-:W-:-:S03]  /*24c0*/  LOP3.LUT R3, R0, 0x80, R3, 0xc8, !PT ;  /* 0x0000008000037812 */ /* 0x000fc600078ec803 */
[----:B------:R-:W-:Y:S01]  /*24d0*/  IMAD.WIDE.U32 R50, R50, 0x60, RZ ;  /* 0x0000006032327825 */ /* 0x000fe200078e00ff */
[----:B------:R-:W-:Y:S02]  /*24e0*/  SHF.R.S32.HI R81, RZ, 0x1f, R33 ;  /* 0x0000001fff517819 */ /* 0x000fe40000011421 */
[----:B------:R-:W-:Y:S01]  /*24f0*/  IADD3 R74, R57, R11, RZ ;  /* 0x0000000b394a7210 */ /* 0x000fe20007ffe0ff */
[----:B------:R-:W-:Y:S01]  /*2500*/  IMAD.X R59, R97, 0x1, R24, P2 ;  /* 0x00000001613b7824 */ /* 0x000fe200010e0618 */
[----:B------:R-:W-:Y:S01]  /*2510*/  SHF.R.S32.HI R64, RZ, 0x1f, R71 ;  /* 0x0000001fff407819 */ /* 0x000fe20000011447 */
[----:B------:R-:W-:Y:S01]  /*2520*/  IMAD.IADD R70, R47, 0x1, R69 ;  /* 0x000000012f467824 */ /* 0x000fe200078e0245 */
[----:B------:R-:W-:Y:S01]  /*2530*/  ISETP.GE.AND P1, PT, R20, UR4, PT ;  /* 0x0000000414007c0c */ /* 0x000fe2000bf26270 */
[----:B------:R-:W-:Y:S01]  /*2540*/  IMAD.SHL.U32 R78, R25, 0x2, RZ ;  /* 0x00000002194e7824 */ /* 0x000fe200078e00ff */
[----:B------:R-:W-:Y:S01]  /*2550*/  ISETP.GE.AND P2, PT, R99, UR4, PT ;  /* 0x0000000463007c0c */ /* 0x000fe2000bf46270 */
[----:B------:R-:W-:Y:S01]  /*2560*/  IMAD.IADD R76, R45, 0x1, R15 ;  /* 0x000000012d4c7824 */ /* 0x000fe200078e020f */
[----:B------:R-:W-:Y:S01]  /*2570*/  IADD3 R63, R43, R63, RZ ;  /* 0x0000003f2b3f7210 */ /* 0x000fe20007ffe0ff */
[----:B------:R-:W-:Y:S01]  /*2580*/  IMAD.IADD R75, R51, 0x1, R75 ;  /* 0x00000001334b7824 */ /* 0x000fe200078e024b */
[----:B------:R-:W-:Y:S01]  /*2590*/  LOP3.LUT R0, R0, 0x40, RZ, 0xc0, !PT ;  /* 0x0000004000007812 */ /* 0x000fe200078ec0ff */
[----:B------:R-:W-:-:S02]  /*25a0*/  IMAD.IADD R73, R80, 0x1, R77 ;  /* 0x0000000150497824 */ /* 0x000fc400078e024d */
[----:B------:R-:W-:Y:S02]  /*25b0*/  IMAD.IADD R69, R69, 0x1, R49 ;  /* 0x0000000145457824 */ /* 0x000fe400078e0231 */
[----:B------:R-:W-:Y:S02]  /*25c0*/  IMAD.IADD R68, R53, 0x1, R7 ;  /* 0x0000000135447824 */ /* 0x000fe400078e0207 */
[----:B------:R-:W-:Y:S02]  /*25d0*/  IMAD.IADD R66, R7, 0x1, R55 ;  /* 0x0000000107427824 */ /* 0x000fe400078e0237 */
[----:B------:R-:W-:Y:S02]  /*25e0*/  IMAD R67, R26, 0x200, R67 ;  /* 0x000002001a437824 */ /* 0x000fe400078e0243 */
[----:B--2---:R-:W-:Y:S01]  /*25f0*/  IMAD.IADD R65, R4, 0x1, R12 ;  /* 0x0000000104417824 */ /* 0x004fe200078e020c */
[----:B------:R-:W-:Y:S06]  /*2600*/  @!P6 BAR.SYNC.DEFER_BLOCKING 0x9, 0x100 ;  /* 0x024400000000eb1d */ /* 0x000fec0000010000 */
.L_x_4391:
[----:B------:R-:W0:Y:S01]  /*2610*/  LDC.64 R102, c[0x0][0x2d8] ;  /* 0x0000b600ff667b82 */ /* 0x000e220000000a00 */
[----:B------:R-:W-:Y:S01]  /*2620*/  VIADD R61, R61, 0xffffffff ;  /* 0xffffffff3d3d7836 */ /* 0x000fe20000000000 */
[----:B------:R-:W-:Y:S05]  /*2630*/  YIELD ;  /* 0x0000000000007946 */ /* 0x000fea0003800000 */
[----:B------:R-:W-:Y:S01]  /*2640*/  SHF.R.S32.HI R11, RZ, 0x1f, R61 ;  /* 0x0000001fff0b7819 */ /* 0x000fe2000001143d */
[----:B-1----:R-:W1:Y:S01]  /*2650*/  LDC R105, c[0x0][0x3d4] ;  /* 0x0000f500ff697b82 */ /* 0x002e620000000800 */
[-C--:B------:R-:W-:Y:S01]  /*2660*/  IMAD R5, R76, R61.reuse, RZ ;  /* 0x0000003d4c057224 */ /* 0x080fe200078e02ff */
[----:B------:R-:W-:Y:S01]  /*2670*/  BSSY B0, `(.L_x_4344) ;  /* 0x00002af000007945 */ /* 0x000fe20003800000 */
[----:B------:R-:W-:-:S04]  /*2680*/  IMAD.WIDE.U32 R106, R44, R61, RZ ;  /* 0x0000003d2c6a7225 */ /* 0x000fc800078e00ff */
[----:B------:R-:W-:Y:S01]  /*2690*/  IMAD R5, R11, R44, R5 ;  /* 0x0000002c0b057224 */ /* 0x000fe200078e0205 */
[CC--:B------:R-:W-:Y:S01]  /*26a0*/  IADD3 R4, P3, P4, R93.reuse, R106.reuse, R86 ;  /* 0x0000006a5d047210 */ /* 0x0c0fe20007c7e056 */
[C---:B------:R-:W-:Y:S01]  /*26b0*/  IMAD R108, R16.reuse, 0x1800, R77 ;  /* 0x00001800106c7824 */ /* 0x040fe200078e024d */
[----:B------:R-:W-:Y:S01]  /*26c0*/  IADD3 R6, P5, R93, R106, RZ ;  /* 0x0000006a5d067210 */ /* 0x000fe20007fbe0ff */
[----:B------:R-:W-:Y:S02]  /*26d0*/  IMAD.IADD R109, R107, 0x1, R5 ;  /* 0x000000016b6d7824 */ /* 0x000fe400078e0205 */
[----:B------:R-:W-:Y:S02]  /*26e0*/  IMAD R104, R16, 0x1800, R73 ;  /* 0x0000180010687824 */ /* 0x000fe400078e0249 */
[----:B------:R-:W-:Y:S01]  /*26f0*/  IMAD.X R7, R109, 0x1, R91, P5 ;  /* 0x000000016d077824 */ /* 0x000fe200028e065b */
[----:B------:R-:W-:Y:S01]  /*2700*/  IADD3.X R5, R91, R109, R88, P3, P4 ;  /* 0x0000006d5b057210 */ /* 0x000fe20001fe8458 */
[--C-:B------:R-:W-:Y:S01]  /*2710*/  IMAD R108, R108, 0x2, R23.reuse ;  /* 0x000000026c6c7824 */ /* 0x100fe200078e0217 */
[-C--:B0-----:R-:W-:Y:S01]  /*2720*/  LEA R12, P3, R4, R102.reuse, 0x1 ;  /* 0x00000066040c7211 */ /* 0x081fe200078608ff */
[----:B------:R-:W-:Y:S01]  /*2730*/  IMAD R104, R104, 0x2, R23 ;  /* 0x0000000268687824 */ /* 0x000fe200078e0217 */
[----:B------:R-:W-:-:S02]  /*2740*/  LEA R14, P5, R6, R102, 0x1 ;  /* 0x00000066060e7211 */ /* 0x000fc400078a08ff */
[-C--:B------:R-:W-:Y:S02]  /*2750*/  LEA.HI.X R13, R4, R103.reuse, R5, 0x1, P3 ;  /* 0x00000067040d7211 */ /* 0x080fe400018f0c05 */
[----:B-1----:R-:W-:Y:S02]  /*2760*/  ISETP.GE.AND P3, PT, R105, 0x1, PT ;  /* 0x000000016900780c */ /* 0x002fe40003f66270 */
[----:B------:R-:W-:Y:S02]  /*2770*/  ISETP.GT.AND P4, PT, R61, R30, PT ;  /* 0x0000001e3d00720c */ /* 0x000fe40003f84270 */
[----:B------:R-:W-:Y:S02]  /*2780*/  LEA.HI.X R15, R6, R103, R7, 0x1, P5 ;  /* 0x00000067060f7211 */ /* 0x000fe400028f0c07 */
[----:B------:R-:W-:-:S07]  /*2790*/  P2R R100, PR, RZ, 0x10 ;  /* 0x00000010ff647803 */ /* 0x000fce0000000000 */
        /* <DEDUP_REMOVED lines=43> */
.L_x_4348:
[----:B------:R-:W-:Y:S05]  /*2a50*/  BSYNC B1 ;  /* 0x0000000000017941 */ /* 0x000fea0003800000 */
.L_x_4347:
[----:B0-----:R-:W-:Y:S01]  /*2a60*/  VIADD R8, R18, 0x40 ;  /* 0x0000004012087836 */ /* 0x001fe20000000000 */
[----:B------:R-:W-:Y:S01]  /*2a70*/  BSSY B1, `(.L_x_4349) ;  /* 0x000001d000017945 */ /* 0x000fe20003800000 */
[----:B------:R-:W-:Y:S02]  /*2a80*/  CS2R R26, SRZ ;  /* 0x00000000001a7805 */ /* 0x000fe4000001ff00 */
[----:B-----5:R-:W-:Y:S01]  /*2a90*/  MOV R102, R32 ;  /* 0x0000002000667202 */ /* 0x020fe20000000f00 */
[----:B------:R-:W-:Y:S01]  /*2aa0*/  IMAD.MOV.U32 R103, RZ, RZ, R33 ;  /* 0x000000ffff677224 */ /* 0x000fe200078e0021 */
[----:B------:R-:W-:Y:S02]  /*2ab0*/  ISETP.GE.AND P5, PT, R8, R101, PT ;  /* 0x000000650800720c */ /* 0x000fe40003fa6270 */
[----:B------:R-:W-:Y:S02]  /*2ac0*/  CS2R R8, SRZ ;  /* 0x0000000000087805 */ /* 0x000fe4000001ff00 */
[----:B------:R-:W-:-:S09]  /*2ad0*/  CS2R R24, SRZ ;  /* 0x0000000000187805 */ /* 0x000fd2000001ff00 */
        /* <DEDUP_REMOVED lines=22> */
.L_x_4350:
[----:B------:R-:W-:Y:S05]  /*2c40*/  BSYNC B1 ;  /* 0x0000000000017941 */ /* 0x000fea0003800000 */
.L_x_4349:
        /* <DEDUP_REMOVED lines=23> */
[----:B------:R-:W-:-:S04]  /*2dc0*/  PRMT R106, R106, 0x5410, R7 ;  /* 0x000054106a6a7816 */ /* 0x000fc80000000007 */
[----:B------:R-:W-:Y:S01]  /*2dd0*/  PRMT R103, R4, 0x5410, R5 ;  /* 0x0000541004677816 */ /* 0x000fe20000000005 */
[----:B------:R-:W-:Y:S06]  /*2de0*/  @!P3 BRA `(.L_x_4351) ;  /* 0x000000000004b947 */ /* 0x000fec0003800000 */
[----:B------:R-:W-:Y:S01]  /*2df0*/  BPT.TRAP 0x1 ;  /* 0x000000040000795c */ /* 0x000fe20000300000 */
.L_x_4351:
[----:B------:R-:W-:Y:S01]  /*2e00*/  IMAD R90, R16, 0x8, R17 ;  /* 0x00000008105a7824 */ /* 0x000fe200078e0211 */
[----:B------:R-:W-:Y:S01]  /*2e10*/  SHF.L.U32 R111, R22, 0x1f, RZ ;  /* 0x0000001f166f7819 */ /* 0x000fe200000006ff */
[----:B------:R-:W-:Y:S03]  /*2e20*/  BSSY B1, `(.L_x_4352) ;  /* 0x0000003000017945 */ /* 0x000fe60003800000 */
[----:B------:R-:W0:Y:S02]  /*2e30*/  SYNCS.PHASECHK.TRANS64.TRYWAIT P6, [R90+URZ+0x32490], R111 ;  /* 0x0324906f5a0075a7 */ /* 0x000e2400080c017f */
[----:B0-----:R-:W-:Y:S05]  /*2e40*/  @!P6 BRA `(.L_x_4353) ;  /* 0x000001880060e947 */ /* 0x001fea0003800000 */
.L_x_4593:
[----:B------:R-:W-:Y:S05]  /*2e50*/  BSYNC B1 ;  /* 0x0000000000017941 */ /* 0x000fea0003800000 */
.L_x_4352:
        /* <DEDUP_REMOVED lines=49> */
.L_x_4359:
[----:B------:R-:W-:Y:S05]  /*3170*/  BSYNC B3 ;  /* 0x0000000000037941 */ /* 0x000fea0003800000 */
.L_x_4358:
[----:B--2---:R1:W-:Y:S02]  /*3180*/  STG.E.128 desc[UR52][R14.64], R4 ;  /* 0x000000040e007986 */ /* 0x0043e4000c101d34 */
.L_x_4357:
[----:B------:R-:W-:Y:S05]  /*3190*/  BSYNC B2 ;  /* 0x0000000000027941 */ /* 0x000fea0003800000 */
.L_x_4356:
[----:B------:R-:W-:Y:S05]  /*31a0*/  @P2 BRA `(.L_x_4355) ;  /* 0x0000000000c02947 */ /* 0x000fea0003800000 */
[----:B-1----:R1:W2:Y:S01]  /*31b0*/  LDS.128 R4, [R104] ;  /* 0x0000000068047984 */ /* 0x0022a20000000c00 */
[----:B------:R-:W-:Y:S01]  /*31c0*/  VIADD R36, R40, 0x10 ;  /* 0x0000001028247836 */ /* 0x000fe20000000000 */
[----:B------:R-:W-:Y:S04]  /*31d0*/  BSSY B2, `(.L_x_4360) ;  /* 0x000002c000027945 */ /* 0x000fe80003800000 */
[----:B------:R-:W-:-:S13]  /*31e0*/  ISETP.GE.AND P4, PT, R36, R105, PT ;  /* 0x000000692400720c */ /* 0x000fda0003f86270 */
        /* <DEDUP_REMOVED lines=17> */
[-C--:B------:R-:W-:Y:S01]  /*3300*/  FFMA.FTZ R110, R5, R34.reuse, -R110 ;  /* 0x00000022056e7223 */ /* 0x080fe2000001086e */
        /* <DEDUP_REMOVED lines=24> */
.L_x_4361:
[----:B------:R-:W-:Y:S05]  /*3490*/  BSYNC B2 ;  /* 0x0000000000027941 */ /* 0x000fea0003800000 */
.L_x_4360:
[----:B--2---:R2:W-:Y:S02]  /*34a0*/  STG.E.128 desc[UR52][R14.64+0x40], R4 ;  /* 0x000040040e007986 */ /* 0x0045e4000c101d34 */
.L_x_4355:
[----:B------:R-:W-:Y:S05]  /*34b0*/  BSYNC B1 ;  /* 0x0000000000017941 */ /* 0x000fea0003800000 */
.L_x_4354:
        /* <DEDUP_REMOVED lines=48> */
.L_x_4366:
[----:B------:R-:W-:Y:S05]  /*37c0*/  BSYNC B2 ;  /* 0x0000000000027941 */ /* 0x000fea0003800000 */
.L_x_4365:
[----:B--2---:R3:W-:Y:S02]  /*37d0*/  STG.E.128 desc[UR52][R12.64], R4 ;  /* 0x000000040c007986 */ /* 0x0047e4000c101d34 */
.L_x_4364:
[----:B------:R-:W-:Y:S05]  /*37e0*/  BSYNC B1 ;  /* 0x0000000000017941 */ /* 0x000fea0003800000 */
.L_x_4363:
        /* <DEDUP_REMOVED lines=47> */
.L_x_4368:
[----:B------:R-:W-:Y:S05]  /*3ae0*/  BSYNC B1 ;  /* 0x0000000000017941 */ /* 0x000fea0003800000 */
.L_x_4367:
[----:B--2---:R1:W-:Y:S01]  /*3af0*/  STG.E.128 desc[UR52][R12.64+0x40], R4 ;  /* 0x000040040c007986 */ /* 0x0043e2000c101d34 */
[----:B------:R-:W-:Y:S05]  /*3b00*/  BRA `(.L_x_4362) ;  /* 0x0000001400947947 */ /* 0x000fea0003800000 */
.L_x_4346:
[----:B------:R-:W-:Y:S02]  /*3b10*/  IADD3 R5, R18, 0x40, RZ ;  /* 0x0000004012057810 */ /* 0x000fe40007ffe0ff */
[----:B------:R-:W-:Y:S02]  /*3b20*/  CS2R R14, SRZ ;  /* 0x00000000000e7805 */ /* 0x000fe4000001ff00 */
[----:B------:R-:W-:Y:S02]  /*3b30*/  CS2R R12, SRZ ;  /* 0x00000000000c7805 */ /* 0x000fe4000001ff00 */
[----:B------:R-:W-:Y:S02]  /*3b40*/  CS2R R26, SRZ ;  /* 0x00000000001a7805 */ /* 0x000fe4000001ff00 */
[----:B------:R-:W-:Y:S02]  /*3b50*/  ISETP.GE.AND P3, PT, R5, R101, PT ;  /* 0x000000650500720c */ /* 0x000fe40003f66270 */
[----:B------:R-:W-:-:S02]  /*3b60*/  CS2R R24, SRZ ;  /* 0x0000000000187805 */ /* 0x000fc4000001ff00 */
        /* <DEDUP_REMOVED lines=33> */
[----:B--2---:R-:W-:Y:S01]  /*3d80*/  IMAD.MOV.U32 R32, RZ, RZ, R14 ;  /* 0x000000ffff207224 */ /* 0x004fe200078e000e */
[----:B---3--:R-:W-:Y:S01]  /*3d90*/  MOV R35, R13 ;  /* 0x0000000d00237202 */ /* 0x008fe20000000f00 */
[----:B------:R-:W-:Y:S02]  /*3da0*/  IMAD.MOV.U32 R34, RZ, RZ, R12 ;  /* 0x000000ffff227224 */ /* 0x000fe400078e000c */
[----:B------:R-:W-:Y:S01]  /*3db0*/  IMAD.MOV.U32 R33, RZ, RZ, R15 ;  /* 0x000000ffff217224 */ /* 0x000fe200078e000f */
[----:B------:R-:W-:Y:S02]  /*3dc0*/  PRMT R122, R35, 0x7610, R122 ;  /* 0x00007610237a7816 */ /* 0x000fe4000000007a */
[----:B------:R-:W-:-:S02]  /*3dd0*/  PRMT R132, R32, 0x5410, R34 ;  /* 0x0000541020847816 */ /* 0x000fc40000000022 */
[----:B------:R-:W-:Y:S01]  /*3de0*/  PRMT R125, R33, 0x7610, R125 ;  /* 0x00007610217d7816 */ /* 0x000fe2000000007d */
[----:B----4-:R-:W-:Y:S02]  /*3df0*/  IMAD.MOV.U32 R32, RZ, RZ, R26 ;  /* 0x000000ffff207224 */ /* 0x010fe400078e001a */
[----:B------:R-:W-:Y:S02]  /*3e00*/  IMAD.MOV.U32 R34, RZ, RZ, R24 ;  /* 0x000000ffff227224 */ /* 0x000fe400078e0018 */
[----:B------:R-:W-:Y:S02]  /*3e10*/  IMAD.MOV.U32 R35, RZ, RZ, R25 ;  /* 0x000000ffff237224 */ /* 0x000fe400078e0019 */
[----:B------:R-:W-:Y:S01]  /*3e20*/  IMAD.MOV.U32 R33, RZ, RZ, R27 ;  /* 0x000000ffff217224 */ /* 0x000fe200078e001b */
[----:B------:R-:W-:Y:S02]  /*3e30*/  PRMT R133, R32, 0x5410, R34 ;  /* 0x0000541020857816 */ /* 0x000fe40000000022 */
[----:B------:R-:W-:-:S02]  /*3e40*/  PRMT R122, R122, 0x5410, R35 ;  /* 0x000054107a7a7816 */ /* 0x000fc40000000023 */
[----:B------:R-:W-:Y:S01]  /*3e50*/  PRMT R125, R125, 0x5410, R33 ;  /* 0x000054107d7d7816 */ /* 0x000fe20000000021 */
[----:B-----5:R-:W-:Y:S01]  /*3e60*/  IMAD.MOV.U32 R32, RZ, RZ, R6 ;  /* 0x000000ffff207224 */ /* 0x020fe200078e0006 */
[----:B------:R-:W-:Y:S01]  /*3e70*/  MOV R33, R7 ;  /* 0x0000000700217202 */ /* 0x000fe20000000f00 */
[----:B------:R-:W-:Y:S02]  /*3e80*/  IMAD.MOV.U32 R34, RZ, RZ, R4 ;  /* 0x000000ffff227224 */ /* 0x000fe400078e0004 */
[----:B------:R-:W-:Y:S01]  /*3e90*/  IMAD.MOV.U32 R35, RZ, RZ, R5 ;  /* 0x000000ffff237224 */ /* 0x000fe200078e0005 */
[----:B------:R-:W-:Y:S01]  /*3ea0*/  PRMT R117, R32, 0x5410, R33 ;  /* 0x0000541020757816 */ /* 0x000fe20000000021 */
[----:B------:R-:W-:-:S03]  /*3eb0*/  IMAD.MOV.U32 R32, RZ, RZ, R10 ;  /* 0x000000ffff207224 */ /* 0x000fc600078e000a */
        /* <DEDUP_REMOVED lines=8> */
.L_x_4369:
        /* <DEDUP_REMOVED lines=9> */
.L_x_4594:
[----:B------:R-:W-:Y:S05]  /*3fd0*/  BSYNC B1 ;  /* 0x0000000000017941 */ /* 0x000fea0003800000 */
.L_x_4370:
[----:B------:R-:W-:Y:S01]  /*3fe0*/  ISETP.GE.OR P5, PT, R18, R101, P1 ;  /* 0x000000651200720c */ /* 0x000fe20000fa6670 */
[----:B------:R-:W-:-:S12]  /*3ff0*/  BSSY B1, `(.L_x_4372) ;  /* 0x000007c000017945 */ /* 0x000fd80003800000 */
[----:B------:R-:W-:Y:S05]  /*4000*/  @P5 BRA `(.L_x_4373) ;  /* 0x0000000400e85947 */ /* 0x000fea0003800000 */
[----:B------:R-:W1:Y:S01]  /*4010*/  S2R R34, SR_TID.X ;  /* 0x0000000000227919 */ /* 0x000e620000002100 */
        /* <DEDUP_REMOVED lines=12> */
[----:B------:R-:W-:-:S03]  /*40e0*/  IMAD R32, R32, 0x2, R17 ;  /* 0x0000000220207824 */ /* 0x000fc600078e0211 */
[----:B------:R-:W-:-:S04]  /*40f0*/  SHF.L.U32 R116, R33, 0x3, RZ ;  /* 0x0000000321747819 */ /* 0x000fc800000006ff */
[----:B------:R-:W-:Y:S01]  /*4100*/  LOP3.LUT R33, R87, 0x38, R116, 0xf8, !PT ;  /* 0x0000003857217812 */ /* 0x000fe200078ef874 */
[----:B-1----:R-:W-:-:S03]  /*4110*/  VIADD R35, R34, 0xffffff80 ;  /* 0xffffff8022237836 */ /* 0x002fc60000000000 */
[----:B------:R-:W-:Y:S02]  /*4120*/  LOP3.LUT R33, R33, R82, RZ, 0x3c, !PT ;  /* 0x0000005221217212 */ /* 0x000fe400078e3cff */
[----:B------:R-:W-:-:S04]  /*4130*/  SHF.R.S32.HI R34, RZ, 0x1f, R35 ;  /* 0x0000001fff227819 */ /* 0x000fc80000011423 */
[----:B------:R-:W-:-:S04]  /*4140*/  LEA.HI R34, R34, R35, RZ, 0x5 ;  /* 0x0000002322227211 */ /* 0x000fc800078f28ff */
[----:B------:R-:W-:-:S05]  /*4150*/  SHF.R.S32.HI R34, RZ, 0x5, R34 ;  /* 0x00000005ff227819 */ /* 0x000fca0000011422 */
        /* <DEDUP_REMOVED lines=26> */
[-C--:B------:R-:W-:Y:S01]  /*4300*/  FFMA.FTZ R122, R13, R14.reuse, R122 ;  /* 0x0000000e0d7a7223 */ /* 0x080fe2000001007a */
[----:B------:R-:W-:Y:S01]  /*4310*/  FFMA.FTZ R121, R12, R14, -R25 ;  /* 0x0000000e0c797223 */ /* 0x000fe20000010819 */
[----:B------:R-:W-:-:S02]  /*4320*/  HADD2.F32 R13, -RZ, R39.H0_H0 ;  /* 0x20000027ff0d7230 */ /* 0x000fc40000004100 */
[-C--:B------:R-:W-:Y:S01]  /*4330*/  FFMA.FTZ R37, R37, R24.reuse, R26 ;  /* 0x0000001825257223 */ /* 0x080fe2000001001a */
[----:B------:R-:W-:Y:S02]  /*4340*/  HADD2.F32 R39, -RZ, R39.H1_H1 ;  /* 0x30000027ff277230 */ /* 0x000fe40000004100 */
[----:B------:R-:W-:Y:S01]  /*4350*/  FFMA.FTZ R124, R33, R24, -R124 ;  /* 0x00000018217c7223 */ /* 0x000fe2000001087c */
[----:B------:R-:W-:Y:S02]  /*4360*/  HADD2.F32 R12, -RZ, R35.H0_H0 ;  /* 0x20000023ff0c7230 */ /* 0x000fe40000004100 */
[----:B------:R-:W-:Y:S01]  /*4370*/  HADD2.F32 R26, -RZ, R27.H0_H0 ;  /* 0x2000001bff1a7230 */ /* 0x000fe20000004100 */
[----:B------:R-:W-:Y:S01]  /*4380*/  F2FP.F16.F32.PACK_AB R37, R37, R122 ;  /* 0x0000007a2525723e */ /* 0x000fe200000000ff */
[----:B------:R-:W-:Y:S01]  /*4390*/  HADD2.F32 R15, -RZ, R125.H1_H1 ;  /* 0x3000007dff0f7230 */ /* 0x000fe20000004100 */
[----:B------:R-:W-:Y:S01]  /*43a0*/  F2FP.F16.F32.PACK_AB R121, R124, R121 ;  /* 0x000000797c79723e */ /* 0x000fe200000000ff */
[----:B------:R-:W-:-:S02]  /*43b0*/  HADD2.F32 R35, -RZ, R35.H1_H1 ;  /* 0x30000023ff237230 */ /* 0x000fc40000004100 */
[-C--:B------:R-:W-:Y:S01]  /*43c0*/  FMUL.FTZ R128, R39, R26.reuse ;  /* 0x0000001a27807220 */ /* 0x080fe20000410000 */
[----:B------:R-:W-:Y:S02]  /*43d0*/  HADD2.F32 R14, -RZ, R125.H0_H0 ;  /* 0x2000007dff0e7230 */ /* 0x000fe40000004100 */
        /* <DEDUP_REMOVED lines=17> */
[----:B------:R-:W-:-:S02]  /*44f0*/  HADD2.F32 R14, -RZ, R132.H1_H1 ;  /* 0x30000084ff0e7230 */ /* 0x000fc40000004100 */
[-C--:B------:R-:W-:Y:S01]  /*4500*/  FMUL.FTZ R33, R36, R25.reuse ;  /* 0x0000001924217220 */ /* 0x080fe20000410000 */
[----:B------:R-:W-:Y:S02]  /*4510*/  HADD2.F32 R15, -RZ, R131.H0_H0 ;  /* 0x20000083ff0f7230 */ /* 0x000fe40000004100 */
[----:B------:R-:W-:Y:S01]  /*4520*/  FMUL.FTZ R25, R32, R25 ;  /* 0x0000001920197220 */ /* 0x000fe20000410000 */
[-C--:B------:R-:W-:Y:S01]  /*4530*/  FFMA.FTZ R26, R13, R14.reuse, R24 ;  /* 0x0000000e0d1a7223 */ /* 0x080fe20000010018 */
[----:B------:R-:W-:Y:S01]  /*4540*/  FFMA.FTZ R27, R12, R14, -R27 ;  /* 0x0000000e0c1b7223 */ /* 0x000fe2000001081b */
[-C--:B------:R-:W-:Y:S01]  /*4550*/  FFMA.FTZ R32, R32, R15.reuse, -R33 ;  /* 0x0000000f20207223 */ /* 0x080fe20000010821 */
[----:B------:R-:W-:Y:S01]  /*4560*/  FFMA.FTZ R33, R36, R15, R25 ;  /* 0x0000000f24217223 */ /* 0x000fe20000010019 */
[----:B------:R-:W-:Y:S02]  /*4570*/  HADD2.F32 R13, -RZ, R38.H0_H0 ;  /* 0x20000026ff0d7230 */ /* 0x000fe40000004100 */
[----:B------:R-:W-:Y:S01]  /*4580*/  HADD2.F32 R24, -RZ, R133.H0_H0 ;  /* 0x20000085ff187230 */ /* 0x000fe20000004100 */
[----:B------:R-:W-:Y:S01]  /*4590*/  F2FP.F16.F32.PACK_AB R32, R32, R27 ;  /* 0x0000001b2020723e */ /* 0x000fe200000000ff */
        /* <DEDUP_REMOVED lines=11> */
[----:B------:R-:W-:-:S02]  /*4650*/  IMAD.MOV.U32 R33, RZ, RZ, R121 ;  /* 0x000000ffff217224 */ /* 0x000fc400078e0079 */
[-C--:B------:R-:W-:Y:S01]  /*4660*/  FFMA.FTZ R35, R12, R14.reuse, -R35 ;  /* 0x0000000e0c237223 */ /* 0x080fe20000010823 */
[----:B------:R-:W-:Y:S01]  /*4670*/  FFMA.FTZ R24, R13, R14, R24 ;  /* 0x0000000e0d187223 */ /* 0x000fe20000010018 */
[-C--:B------:R-:W-:Y:S01]  /*4680*/  FFMA.FTZ R34, R34, R15.reuse, -R39 ;  /* 0x0000000f22227223 */ /* 0x080fe20000010827 */
[----:B------:R-:W-:Y:S01]  /*4690*/  FFMA.FTZ R25, R38, R15, R25 ;  /* 0x0000000f26197223 */ /* 0x000fe20000010019 */
[----:B------:R-:W-:-:S03]  /*46a0*/  F2FP.F16.F32.PACK_AB R39, R125, R126 ;  /* 0x0000007e7d27723e */ /* 0x000fc600000000ff */
[----:B------:R-:W-:Y:S01]  /*46b0*/  F2FP.F16.F32.PACK_AB R34, R34, R35 ;  /* 0x000000232222723e */ /* 0x000fe200000000ff */
[----:B------:R-:W-:Y:S01]  /*46c0*/  IMAD.MOV.U32 R35, RZ, RZ, R123 ;  /* 0x000000ffff237224 */ /* 0x000fe200078e007b */
[----:B------:R-:W-:-:S07]  /*46d0*/  F2FP.F16.F32.PACK_AB R38, R25, R24 ;  /* 0x000000181926723e */ /* 0x000fce00000000ff */
.L_x_4375:
[----:B------:R-:W-:Y:S05]  /*46e0*/  BSYNC B2 ;  /* 0x0000000000027941 */ /* 0x000fea0003800000 */
.L_x_4374:
        /* <DEDUP_REMOVED lines=12> */
.L_x_4373:
[----:B------:R-:W-:Y:S05]  /*47b0*/  BSYNC B1 ;  /* 0x0000000000017941 */ /* 0x000fea0003800000 */
.L_x_4372:
[----:B-1----:R-:W-:Y:S01]  /*47c0*/  IADD3 R13, R18, 0x40, RZ ;  /* 0x00000040120d7810 */ /* 0x002fe20007ffe0ff */
[----:B--2---:R-:W-:-:S03]  /*47d0*/  IMAD R12, R81, R104, RZ ;  /* 0x00000068510c7224 */ /* 0x004fc600078e02ff */
[C---:B------:R-:W-:Y:S01]  /*47e0*/  ISETP.GE.OR P5, PT, R13.reuse, R101, P1 ;  /* 0x000000650d00720c */ /* 0x040fe20000fa6670 */
[----:B------:R-:W-:-:S04]  /*47f0*/  IMAD.WIDE.U32 R106, R13, R104, R106 ;  /* 0x000000680d6a7225 */ /* 0x000fc800078e006a */
[----:B------:R-:W-:-:S08]  /*4800*/  IMAD R105, R13, R105, R12 ;  /* 0x000000690d697224 */ /* 0x000fd000078e020c */
[----:B------:R-:W-:Y:S05]  /*4810*/  @P5 BRA `(.L_x_4362) ;  /* 0x0000000800505947 */ /* 0x000fea0003800000 */
[----:B------:R-:W2:Y:S01]  /*4820*/  LDL R14, [R1+0x3c] ;  /* 0x00003c00010e7983 */ /* 0x000ea20000100800 */
[----:B------:R-:W-:Y:S01]  /*4830*/  IMAD.IADD R34, R107, 0x1, R105 ;  /* 0x000000016b227824 */ /* 0x000fe200078e0269 */
[----:B------:R-:W-:Y:S01]  /*4840*/  IADD3 R12, P5, P6, R28, R106, R71 ;  /* 0x0000006a1c0c7210 */ /* 0x000fe20007ebe047 */
[----:B------:R-:W-:Y:S01]  /*4850*/  VIADD R15, R18, 0x40 ;  /* 0x00000040120f7836 */ /* 0x000fe20000000000 */
[----:B------:R-:W-:Y:S01]  /*4860*/  SEL R115, R78, R115, !P0 ;  /* 0x000000734e737207 */ /* 0x000fe20004000000 */
[----:B------:R-:W-:Y:S01]  /*4870*/  VIADD R24, R18, 0x40 ;  /* 0x0000004012187836 */ /* 0x000fe20000000000 */
[----:B------:R-:W-:Y:S01]  /*4880*/  IADD3.X R13, R95, R34, R64, P5, P6 ;  /* 0x000000225f0d7210 */ /* 0x000fe20002fec440 */
[----:B------:R-:W-:Y:S01]  /*4890*/  IMAD.SHL.U32 R15, R15, 0x40, RZ ;  /* 0x000000400f0f7824 */ /* 0x000fe200078e00ff */
[----:B------:R-:W-:Y:S01]  /*48a0*/  LEA R32, P5, R12, R102, 0x1 ;  /* 0x000000660c207211 */ /* 0x000fe200078a08ff */
[----:B------:R-:W-:Y:S01]  /*48b0*/  IMAD.SHL.U32 R24, R24, 0x40, RZ ;  /* 0x0000004018187824 */ /* 0x000fe200078e00ff */
[----:B------:R-:W-:Y:S02]  /*48c0*/  BSSY B1, `(.L_x_4376) ;  /* 0x0000065000017945 */ /* 0x000fe40003800000 */
[----:B------:R-:W-:-:S02]  /*48d0*/  LEA.HI.X R33, R12, R103, R13, 0x1, P5 ;  /* 0x000000670c217211 */ /* 0x000fc400028f0c0d */
[----:B------:R-:W-:Y:S02]  /*48e0*/  SHF.R.S32.HI R12, RZ, 0x1f, R115 ;  /* 0x0000001fff0c7819 */ /* 0x000fe40000011473 */
[----:B------:R-:W-:Y:S02]  /*48f0*/  LOP3.LUT R15, R15, 0x1c0, RZ, 0xc0, !PT ;  /* 0x000001c00f0f7812 */ /* 0x000fe400078ec0ff */
[----:B------:R-:W-:Y:S02]  /*4900*/  LEA.HI R115, R12, R115, RZ, 0x4 ;  /* 0x000000730c737211 */ /* 0x000fe400078f20ff */
[----:B------:R-:W-:Y:S02]  /*4910*/  LOP3.LUT R24, R24, 0x1c0, RZ, 0xc0, !PT ;  /* 0x000001c018187812 */ /* 0x000fe400078ec0ff */
[----:B------:R-:W-:Y:S02]  /*4920*/  LEA.HI.SX32 R35, R115, R72, 0x1c ;  /* 0x0000004873237211 */ /* 0x000fe400078fe2ff */
[----:B------:R-:W-:-:S02]  /*4930*/  SHF.R.U32.HI R15, RZ, 0x3, R15 ;  /* 0x00000003ff0f7819 */ /* 0x000fc4000001160f */
[----:B------:R-:W-:-:S04]  /*4940*/  SHF.L.U32 R35, R35, 0x3, RZ ;  /* 0x0000000323237819 */ /* 0x000fc800000006ff */
[----:B------:R-:W-:-:S04]  /*4950*/  LOP3.LUT R12, R24, 0x38, R35, 0xf8, !PT ;  /* 0x00000038180c7812 */ /* 0x000fc800078ef823 */
[----:B------:R-:W-:-:S05]  /*4960*/  LOP3.LUT R12, R12, R15, RZ, 0x3c, !PT ;  /* 0x0000000f0c0c7212 */ /* 0x000fca00078e3cff */
[----:B--2---:R-:W-:Y:S02]  /*4970*/  IMAD.IADD R13, R14, 0x1, R12 ;  /* 0x000000010e0d7824 */ /* 0x004fe400078e020c */
        /* <DEDUP_REMOVED lines=33> */
[----:B------:R-:W-:Y:S02]  /*4b90*/  HADD2.F32 R5, -RZ, R27.H0_H0 ;  /* 0x2000001bff057230 */ /* 0x000fe40000004100 */
        /* <DEDUP_REMOVED lines=55> */
.L_x_4377:
[----:B------:R-:W-:Y:S05]  /*4f10*/  BSYNC B1 ;  /* 0x0000000000017941 */ /* 0x000fea0003800000 */
.L_x_4376:
        /* <DEDUP_REMOVED lines=10> */
.L_x_4345:
[----:B------:R-:W-:-:S13]  /*4fc0*/  ISETP.NE.AND P3, PT, R232, 0x3, PT ;  /* 0x00000003e800780c */ /* 0x000fda0003f65270 */
[----:B------:R-:W-:Y:S05]  /*4fd0*/  @!P3 BRA `(.L_x_4378) ;  /* 0x000000000004b947 */ /* 0x000fea0003800000 */
[----:B------:R-:W-:Y:S01]  /*4fe0*/  BPT.TRAP 0x1 ;  /* 0x000000040000795c */ /* 0x000fe20000300000 */
.L_x_4378:
[----:B------:R-:W-:Y:S01]  /*4ff0*/  LEA R90, R16, R17, 0x3 ;  /* 0x00000011105a7211 */ /* 0x000fe200078e18ff */
[----:B------:R-:W-:Y:S01]  /*5000*/  IMAD R101, R61, -0x60, R60 ;  /* 0xffffffa03d657824 */ /* 0x000fe200078e023c */
[----:B------:R-:W-:Y:S01]  /*5010*/  SHF.L.U32 R111, R22, 0x1f, RZ ;  /* 0x0000001f166f7819 */ /* 0x000fe200000006ff */
[----:B------:R-:W-:Y:S03]  /*5020*/  BSSY B1, `(.L_x_4379) ;  /* 0x0000004000017945 */ /* 0x000fe60003800000 */
[----:B------:R-:W0:Y:S01]  /*5030*/  SYNCS.PHASECHK.TRANS64.TRYWAIT P4, [R90+URZ+0x32490], R111 ;  /* 0x0324906f5a0075a7 */ /* 0x000e22000808017f */
[----:B------:R-:W-:Y:S01]  /*5040*/  VIMNMX R101, R101, 0x60, PT ;  /* 0x0000006065657848 */ /* 0x000fe20003fe0100 */
[----:B0-----:R-:W-:Y:S06]  /*5050*/  @!P4 BRA `(.L_x_4380) ;  /* 0x000001680004c947 */ /* 0x001fec0003800000 */
.L_x_4595:
[----:B------:R-:W-:Y:S05]  /*5060*/  BSYNC B1 ;  /* 0x0000000000017941 */ /* 0x000fea0003800000 */
.L_x_4379:
[CC--:B------:R-:W-:Y:S01]  /*5070*/  ISETP.GE.AND P5, PT, R18.reuse, R101.reuse, PT ;  /* 0x000000651200720c */ /* 0x0c0fe20003fa6270 */
[----:B------:R-:W-:Y:S01]  /*5080*/  VIADD R4, R18, 0x40 ;  /* 0x0000004012047836 */ /* 0x000fe20000000000 */
[----:B------:R-:W-:Y:S04]  /*5090*/  BSSY B1, `(.L_x_4381) ;  /* 0x0000007000017945 */ /* 0x000fe80003800000 */
[----:B------:R-:W-:-:S07]  /*50a0*/  ISETP.GE.AND P4, PT, R4, R101, PT ;  /* 0x000000650400720c */ /* 0x000fce0003f86270 */
[----:B------:R-:W-:Y:S06]  /*50b0*/  @P5 BRA `(.L_x_4382) ;  /* 0x0000000000105947 */ /* 0x000fec0003800000 */
[----:B------:R-:W1:Y:S04]  /*50c0*/  @!P1 LDS.128 R4, [R108] ;  /* 0x000000006c049984 */ /* 0x000e680000000c00 */
[----:B------:R-:W2:Y:S04]  /*50d0*/  @!P2 LDS.128 R8, [R104] ;  /* 0x000000006808a984 */ /* 0x000ea80000000c00 */
[----:B-1----:R1:W-:Y:S04]  /*50e0*/  @!P1 STG.E.128 desc[UR52][R14.64], R4 ;  /* 0x000000040e009986 */ /* 0x0023e8000c101d34 */
[----:B--2---:R1:W-:Y:S02]  /*50f0*/  @!P2 STG.E.128 desc[UR52][R14.64+0x40], R8 ;  /* 0x000040080e00a986 */ /* 0x0043e4000c101d34 */
.L_x_4382:
[----:B------:R-:W-:Y:S05]  /*5100*/  BSYNC B1 ;  /* 0x0000000000017941 */ /* 0x000fea0003800000 */
.L_x_4381:
[----:B------:R-:W-:Y:S05]  /*5110*/  @P4 BRA `(.L_x_4362) ;  /* 0x0000000000104947 */ /* 0x000fea0003800000 */
[----:B-1----:R-:W1:Y:S04]  /*5120*/  @!P1 LDS.128 R4, [R108+0x2000] ;  /* 0x002000006c049984 */ /* 0x002e680000000c00 */
[----:B------:R-:W2:Y:S04]  /*5130*/  @!P2 LDS.128 R8, [R104+0x2000] ;  /* 0x002000006808a984 */ /* 0x000ea80000000c00 */
[----:B-1----:R3:W-:Y:S04]  /*5140*/  @!P1 STG.E.128 desc[UR52][R12.64], R4 ;  /* 0x000000040c009986 */ /* 0x0027e8000c101d34 */
[----:B--2---:R3:W-:Y:S02]  /*5150*/  @!P2 STG.E.128 desc[UR52][R12.64+0x40], R8 ;  /* 0x000040080c00a986 */ /* 0x0047e4000c101d34 */
.L_x_4362:
[----:B------:R-:W-:Y:S05]  /*5160*/  BSYNC B0 ;  /* 0x0000000000007941 */ /* 0x000fea0003800000 */
.L_x_4344:
        /* <DEDUP_REMOVED lines=17> */
.L_x_4384:
[----:B------:R-:W-:Y:S05]  /*5280*/  BSYNC B0 ;  /* 0x0000000000007941 */ /* 0x000fea0003800000 */
.L_x_4383:
[----:B------:R-:W2:Y:S01]  /*5290*/  SYNCS.PHASECHK.TRANS64.TRYWAIT P3, [R90+URZ+0x324b0], R111 ;  /* 0x0324b06f5a0075a7 */ /* 0x000ea2000806017f */
[----:B------:R-:W-:Y:S01]  /*52a0*/  ULDC UR42, c[0x0][0x310] ;  /* 0x0000c400002a7ab9 */ /* 0x000fe20000000800 */
[----:B------:R-:W-:Y:S01]  /*52b0*/  ULDC.64 UR38, c[0x0][0x318] ;  /* 0x0000c60000267ab9 */ /* 0x000fe20000000a00 */
[----:B------:R-:W-:Y:S01]  /*52c0*/  ULDC.64 UR36, c[0x0][0x308] ;  /* 0x0000c20000247ab9 */ /* 0x000fe20000000a00 */
[----:B------:R-:W-:Y:S01]  /*52d0*/  BSSY B0, `(.L_x_4385) ;  /* 0x0000003000007945 */ /* 0x000fe20003800000 */
[----:B------:R-:W-:-:S03]  /*52e0*/  IMAD R5, R16, 0x6000, R77 ;  /* 0x0000600010057824 */ /* 0x000fc600078e024d */
[----:B--2---:R-:W-:Y:S05]  /*52f0*/  @!P3 BRA `(.L_x_4386) ;  /* 0x000001640070b947 */ /* 0x004fea0003800000 */
.L_x_4596:
[----:B------:R-:W-:Y:S05]  /*5300*/  BSYNC B0 ;  /* 0x0000000000007941 */ /* 0x000fea0003800000 */
.L_x_4385:
[----:B------:R-:W-:Y:S01]  /*5310*/  ISETP.GE.AND P3, PT, R18, R101, PT ;  /* 0x000000651200720c */ /* 0x000fe20003f66270 */
[----:B------:R-:W-:Y:S01]  /*5320*/  IMAD.IADD R7, R80, 0x1, R5 ;  /* 0x0000000150077824 */ /* 0x000fe200078e0205 */
[----:B------:R-:W-:Y:S01]  /*5330*/  BSSY B0, `(.L_x_4387) ;  /* 0x0000025000007945 */ /* 0x000fe20003800000 */
[----:B------:R-:W-:Y:S02]  /*5340*/  IMAD R36, R5, 0x2, R62 ;  /* 0x0000000205247824 */ /* 0x000fe400078e023e */
[----:B----4-:R-:W-:-:S04]  /*5350*/  IMAD.WIDE R32, R61, 0x60, R58 ;  /* 0x000000603d207825 */ /* 0x010fc800078e023a */
[----:B------:R-:W-:-:S04]  /*5360*/  IMAD R37, R7, 0x2, R62 ;  /* 0x0000000207257824 */ /* 0x000fc800078e023e */
[----:B------:R-:W-:Y:S05]  /*5370*/  @P3 BRA `(.L_x_4388) ;  /* 0x0000000000803947 */ /* 0x000fea0003800000 */
[----:B-1----:R-:W-:Y:S01]  /*5380*/  MOV R4, R42 ;  /* 0x0000002a00047202 */ /* 0x002fe20000000f00 */
        /* <DEDUP_REMOVED lines=31> */
.L_x_4388:
[----:B------:R-:W-:Y:S05]  /*5580*/  BSYNC B0 ;  /* 0x0000000000007941 */ /* 0x000fea0003800000 */
.L_x_4387:
[----:B-1----:R-:W-:Y:S01]  /*5590*/  VIADD R4, R18, 0x40 ;  /* 0x0000004012047836 */ /* 0x002fe20000000000 */
[----:B------:R-:W-:Y:S04]  /*55a0*/  BSSY B0, `(.L_x_4389) ;  /* 0x0000025000007945 */ /* 0x000fe80003800000 */
[----:B------:R-:W-:-:S13]  /*55b0*/  ISETP.GE.AND P3, PT, R4, R101, PT ;  /* 0x000000650400720c */ /* 0x000fda0003f66270 */
        /* <DEDUP_REMOVED lines=35> */
.L_x_4390:
[----:B------:R-:W-:Y:S05]  /*57f0*/  BSYNC B0 ;  /* 0x0000000000007941 */ /* 0x000fea0003800000 */
.L_x_4389:
        /* <DEDUP_REMOVED lines=9> */
[----:B0-2---:R-:W-:-:S03]  /*5890*/  @!P4 VIADD R90, R90, 0x324c0 ;  /* 0x000324c05a5ac836 */ /* 0x005fc60000000000 */
        /* <DEDUP_REMOVED lines=12> */
.L_x_4339:
[----:B------:R-:W-:Y:S01]  /*5960*/  ISETP.GE.AND P2, PT, R210, 0x1, PT ;  /* 0x00000001d200780c */ /* 0x000fe20003f46270 */
[----:B------:R-:W-:Y:S01]  /*5970*/  IMAD.MOV.U32 R3, RZ, RZ, RZ ;  /* 0x000000ffff037224 */ /* 0x000fe200078e00ff */
[----:B------:R-:W-:Y:S02]  /*5980*/  PLOP3.LUT P1, PT, PT, PT, PT, 0x80, 0x0 ;  /* 0x000000000000781c */ /* 0x000fe40003f2f070 */
[----:B------:R-:W-:Y:S01]  /*5990*/  CS2R R4, SRZ ;  /* 0x0000000000047805 */ /* 0x000fe2000001ff00 */
[----:B------:R-:W-:Y:S01]  /*59a0*/  IMAD.MOV.U32 R0, RZ, RZ, RZ ;  /* 0x000000ffff007224 */ /* 0x000fe200078e00ff */
        /* <DEDUP_REMOVED lines=30> */
[----:B----4-:R-:W-:Y:S02]  /*5b90*/  CS2R R78, SRZ ;  /* 0x00000000004e7805 */ /* 0x010fe4000001ff00 */
        /* <DEDUP_REMOVED lines=26> */
[----:B---3--:R-:W-:-:S02]  /*5d40*/  CS2R R34, SRZ ;  /* 0x0000000000227805 */ /* 0x008fc4000001ff00 */
[----:B------:R-:W-:Y:S02]  /*5d50*/  CS2R R36, SRZ ;  /* 0x0000000000247805 */ /* 0x000fe4000001ff00 */
[----:B------:R-:W-:Y:S02]  /*5d60*/  CS2R R158, SRZ ;  /* 0x00000000009e7805 */ /* 0x000fe4000001ff00 */
[----:B-1----:R-:W-:Y:S02]  /*5d70*/  CS2R R32, SRZ ;  /* 0x0000000000207805 */ /* 0x002fe4000001ff00 */
[----:B--2---:R-:W-:Y:S02]  /*5d80*/  CS2R R26, SRZ ;  /* 0x00000000001a7805 */ /* 0x004fe4000001ff00 */
[----:B------:R-:W-:Y:S01]  /*5d90*/  CS2R R28, SRZ ;  /* 0x00000000001c7805 */ /* 0x000fe2000001ff00 */
[----:B------:R-:W-:Y:S06]  /*5da0*/  @P0 BRA `(.L_x_4392) ;  /* 0x00000000000c0947 */ /* 0x000fec0003800000 */
[----:B------:R-:W1:Y:S01]  /*5db0*/  FENCE.VIEW.ASYNC.G ;  /* 0x00000000000073c6 */ /* 0x000e620000000100 */
[----:B------:R-:W-:Y:S05]  /*5dc0*/  WARPSYNC.ALL ;  /* 0x0000000000007948 */ /* 0x000fea0003800000 */
[----:B-1----:R-:W-:Y:S06]  /*5dd0*/  BAR.ARV 0xc, 0x120 ;  /* 0x0304800000007b1d */ /* 0x002fec0000002000 */
.L_x_4392:
        /* <DEDUP_REMOVED lines=10> */
.L_x_4599:
[----:B-12---:R-:W-:Y:S01]  /*5e80*/  LEA.HI R0, R14, R14, RZ, 0x1 ;  /* 0x0000000e0e007211 */ /* 0x006fe200078f08ff */
[----:B------:R-:W-:Y:S01]  /*5e90*/  VIADD R26, R17, 0x18400 ;  /* 0x00018400111a7836 */ /* 0x000fe20000000000 */
[----:B------:R-:W-:Y:S01]  /*5ea0*/  BSSY B6, `(.L_x_4395) ;  /* 0x000001d000067945 */ /* 0x000fe20003800000 */
[----:B------:R-:W-:Y:S01]  /*5eb0*/  IMAD.MOV.U32 R219, RZ, RZ, 0x40000040 ;  /* 0x40000040ffdb7424 */ /* 0x000fe200078e00ff */
[----:B------:R-:W-:Y:S02]  /*5ec0*/  LOP3.LUT R3, R0, 0x7fffe, RZ, 0xc0, !PT ;  /* 0x0007fffe00037812 */ /* 0x000fe400078ec0ff */
[----:B------:R-:W-:-:S03]  /*5ed0*/  LOP3.LUT P0, RZ, R26, 0x1bf, RZ, 0xc0, !PT ;  /* 0x000001bf1aff7812 */ /* 0x000fc6000780c0ff */
[----:B------:R-:W-:-:S04]  /*5ee0*/  IMAD.IADD R3, R14, 0x1, -R3 ;  /* 0x000000010e037824 */ /* 0x000fc800078e0a03 */
[----:B------:R-:W-:-:S05]  /*5ef0*/  IMAD R3, R3, 0x2000, R26 ;  /* 0x0000200003037824 */ /* 0x000fca00078e021a */
[----:B------:R-:W-:Y:S02]  /*5f00*/  SHF.R.U32.HI R0, RZ, 0x4, R3 ;  /* 0x00000004ff007819 */ /* 0x000fe40000011603 */
[----:B------:R-:W-:Y:S02]  /*5f10*/  IADD3 R3, R3, 0xa000, RZ ;  /* 0x0000a00003037810 */ /* 0x000fe40007ffe0ff */
[----:B------:R-:W-:Y:S02]  /*5f20*/  LOP3.LUT R0, R0, 0x3fff, RZ, 0xc0, !PT ;  /* 0x00003fff00007812 */ /* 0x000fe400078ec0ff */
[----:B------:R-:W-:Y:S02]  /*5f30*/  SHF.R.U32.HI R3, RZ, 0x4, R3 ;  /* 0x00000004ff037819 */ /* 0x000fe40000011603 */
[----:B------:R-:W-:Y:S02]  /*5f40*/  LOP3.LUT R218, R0, 0x10000, RZ, 0xfc, !PT ;  /* 0x0001000000da7812 */ /* 0x000fe400078efcff */
        /* <DEDUP_REMOVED lines=10> */
[----:B0-----:R-:W-:Y:S01]  /*5ff0*/  MOV R10, UR4 ;  /* 0x00000004000a7c02 */ /* 0x001fe20008000f00 */
[----:B------:R-:W-:Y:S02]  /*6000*/  IMAD.U32 R7, RZ, RZ, UR7 ;  /* 0x00000007ff077e24 */ /* 0x000fe4000f8e00ff */
[----:B------:R-:W-:-:S02]  /*6010*/  IMAD.U32 R11, RZ, RZ, UR5 ;  /* 0x00000005ff0b7e24 */ /* 0x000fc4000f8e00ff */
[----:B------:R-:W-:Y:S02]  /*6020*/  IMAD.MOV.U32 R8, RZ, RZ, 0x70 ;  /* 0x00000070ff087424 */ /* 0x000fe400078e00ff */
[----:B------:R-:W-:Y:S02]  /*6030*/  IMAD.MOV.U32 R12, RZ, RZ, 0x1 ;  /* 0x00000001ff0c7424 */ /* 0x000fe400078e00ff */
[----:B-1----:R-:W-:-:S07]  /*6040*/  IMAD.MOV.U32 R13, RZ, RZ, RZ ;  /* 0x000000ffff0d7224 */ /* 0x002fce00078e00ff */
[----:B------:R-:W-:-:S07]  /*6050*/  LEPC R20, `(.L_x_4396) ;  /* 0x000000001014794e */ /* 0x000fce0000000000 */
[----:B--2--5:R-:W-:Y:S05]  /*6060*/  CALL.ABS.NOINC R14 ;  /* 0x000000000e007343 */ /* 0x024fea0003c00000 */
.L_x_4396:
[----:B------:R-:W-:Y:S05]  /*6070*/  BSYNC B6 ;  /* 0x0000000000067941 */ /* 0x000fea0003800000 */
.L_x_4395:
[----:B------:R-:W-:Y:S02]  /*6080*/  ULDC UR4, c[0x0][0x3d4] ;  /* 0x0000f50000047ab9 */ /* 0x000fe40000000800 */
[----:B------:R-:W-:-:S13]  /*6090*/  ISETP.LT.AND P0, PT, RZ, UR4, PT ;  /* 0x00000004ff007c0c */ /* 0x000fda000bf01270 */
        /* <DEDUP_REMOVED lines=11> */
.L_x_4400:
[----:B--2---:R2:W3:Y:S02]  /*6150*/  SYNCS.PHASECHK.TRANS64.TRYWAIT P0, [R17+URZ+0x32400], R0 ;  /* 0x03240000110075a7 */ /* 0x0044e4000800017f */
[----:B---3--:R-:W-:Y:S05]  /*6160*/  @!P0 NANOSLEEP.SYNCS 0x989680 ;  /* 0x009896800000895d */ /* 0x008fea0003900000 */
[----:B------:R-:W3:Y:S02]  /*6170*/  @!P0 SYNCS.PHASECHK.TRANS64 P0, [R17+URZ+0x32400], R0 ;  /* 0x03240000110085a7 */ /* 0x000ee4000800007f */
[----:B---3--:R-:W-:Y:S05]  /*6180*/  @!P0 BRA `(.L_x_4400) ;  /* 0xfffffffc00f08947 */ /* 0x008fea000383ffff */
.L_x_4399:
[----:B------:R-:W-:Y:S05]  /*6190*/  BSYNC B0 ;  /* 0x0000000000007941 */ /* 0x000fea0003800000 */
.L_x_4398:
[----:B------:R-:W-:Y:S05]  /*61a0*/  BRA `(.L_x_4401) ;  /* 0x0000002c00f07947 */ /* 0x000fea0003800000 */
.L_x_4397:
[----:B------:R-:W1:Y:S01]  /*61b0*/  S2R R0, SR_TID.X ;  /* 0x0000000000007919 */ /* 0x000e620000002100 */
[----:B------:R-:W2:Y:S01]  /*61c0*/  LDC.64 R12, c[0x0][0x3d8] ;  /* 0x0000f600ff0c7b82 */ /* 0x000ea20000000a00 */
[----:B-----5:R-:W-:Y:S01]  /*61d0*/  SHF.R.S32.HI R3, RZ, 0x1f, R31 ;  /* 0x0000001fff037819 */ /* 0x020fe2000001141f */
[----:B------:R-:W-:Y:S01]  /*61e0*/  BSSY B6, `(.L_x_4402) ;  /* 0x000003a000067945 */ /* 0x000fe20003800000 */
[----:B------:R-:W-:Y:S02]  /*61f0*/  SHF.R.S32.HI R7, RZ, 0x1f, R18 ;  /* 0x0000001fff077819 */ /* 0x000fe40000011412 */
[----:B------:R-:W-:-:S03]  /*6200*/  LOP3.LUT P0, RZ, R26, 0x3ff, RZ, 0xc0, !PT ;  /* 0x000003ff1aff7812 */ /* 0x000fc6000780c0ff */
[----:B------:R-:W3:Y:S01]  /*6210*/  LDC.64 R14, c[0x0][0x3e8] ;  /* 0x0000fa00ff0e7b82 */ /* 0x000ee20000000a00 */
[-C--:B--2---:R-:W-:Y:S01]  /*6220*/  IMAD R5, R7, R12.reuse, RZ ;  /* 0x0000000c07057224 */ /* 0x084fe200078e02ff */
[C---:B------:R-:W-:Y:S01]  /*6230*/  SHF.L.U64.HI R57, R12.reuse, 0x6, R13 ;  /* 0x000000060c397819 */ /* 0x040fe2000001020d */
[----:B------:R-:W-:Y:S01]  /*6240*/  IMAD.WIDE.U32 R44, R31, R12, RZ ;  /* 0x0000000c1f2c7225 */ /* 0x000fe200078e00ff */
[----:B------:R-:W-:-:S03]  /*6250*/  SHF.L.U32 R56, R12, 0x6, RZ ;  /* 0x000000060c387819 */ /* 0x000fc600000006ff */
[----:B------:R-:W-:Y:S01]  /*6260*/  IMAD R27, R18, R13, R5 ;  /* 0x0000000d121b7224 */ /* 0x000fe200078e0205 */
[----:B-1----:R-:W-:Y:S01]  /*6270*/  IADD3 R0, R0, -0x80, RZ ;  /* 0xffffff8000007810 */ /* 0x002fe20007ffe0ff */
[-C--:B---3--:R-:W-:Y:S01]  /*6280*/  IMAD R4, R3, R14.reuse, RZ ;  /* 0x0000000e03047224 */ /* 0x088fe200078e02ff */
[----:B------:R-:W-:Y:S01]  /*6290*/  SHF.L.U64.HI R58, R14, 0x6, R15 ;  /* 0x000000060e3a7819 */ /* 0x000fe2000001020f */
[----:B------:R-:W-:Y:S01]  /*62a0*/  IMAD.WIDE.U32 R42, R31, R14, RZ ;  /* 0x0000000e1f2a7225 */ /* 0x000fe200078e00ff */
[----:B------:R-:W-:-:S03]  /*62b0*/  SHF.R.S32.HI R30, RZ, 0x1f, R0 ;  /* 0x0000001fff1e7819 */ /* 0x000fc60000011400 */
[----:B------:R-:W-:Y:S01]  /*62c0*/  IMAD R49, R31, R15, R4 ;  /* 0x0000000f1f317224 */ /* 0x000fe200078e0204 */
[----:B------:R-:W-:Y:S01]  /*62d0*/  LEA.HI R30, R30, R0, RZ, 0x2 ;  /* 0x000000001e1e7211 */ /* 0x000fe200078f10ff */
[----:B------:R-:W-:Y:S02]  /*62e0*/  IMAD.SHL.U32 R59, R14, 0x40, RZ ;  /* 0x000000400e3b7824 */ /* 0x000fe400078e00ff */
[----:B------:R-:W-:Y:S01]  /*62f0*/  IMAD.IADD R49, R49, 0x1, R43 ;  /* 0x0000000131317824 */ /* 0x000fe200078e022b */
[----:B------:R-:W-:-:S05]  /*6300*/  LOP3.LUT R30, R30, 0xfffffffc, RZ, 0xc0, !PT ;  /* 0xfffffffc1e1e7812 */ /* 0x000fca00078ec0ff */
[----:B------:R-:W-:Y:S02]  /*6310*/  IMAD.IADD R30, R0, 0x1, -R30 ;  /* 0x00000001001e7824 */ /* 0x000fe400078e0a1e */
[----:B------:R-:W-:Y:S02]  /*6320*/  IMAD R0, R3, R12, RZ ;  /* 0x0000000c03007224 */ /* 0x000fe400078e02ff */
[C---:B------:R-:W-:Y:S02]  /*6330*/  IMAD.SHL.U32 R24, R30.reuse, 0x4, RZ ;  /* 0x000000041e187824 */ /* 0x040fe400078e00ff */
[----:B------:R-:W-:Y:S02]  /*6340*/  IMAD.SHL.U32 R40, R30, 0x8, RZ ;  /* 0x000000081e287824 */ /* 0x000fe400078e00ff */
[----:B------:R-:W-:Y:S01]  /*6350*/  IMAD R3, R7, R14, RZ ;  /* 0x0000000e07037224 */ /* 0x000fe200078e02ff */
[----:B------:R-:W-:Y:S01]  /*6360*/  SHF.R.S32.HI R25, RZ, 0x1f, R24 ;  /* 0x0000001fff197819 */ /* 0x000fe20000011418 */
[----:B------:R-:W-:Y:S01]  /*6370*/  IMAD R47, R31, R13, R0 ;  /* 0x0000000d1f2f7224 */ /* 0x000fe200078e0200 */
[----:B------:R-:W-:Y:S01]  /*6380*/  SHF.R.S32.HI R41, RZ, 0x1f, R40 ;  /* 0x0000001fff297819 */ /* 0x000fe20000011428 */
[----:B------:R-:W-:-:S02]  /*6390*/  IMAD R3, R18, R15, R3 ;  /* 0x0000000f12037224 */ /* 0x000fc400078e0203 */
[----:B------:R-:W-:-:S04]  /*63a0*/  IMAD.WIDE.U32 R4, R18, R12, R24 ;  /* 0x0000000c12047225 */ /* 0x000fc800078e0018 */
[----:B------:R-:W-:Y:S01]  /*63b0*/  IMAD.WIDE.U32 R8, R18, R12, R40 ;  /* 0x0000000c12087225 */ /* 0x000fe200078e0028 */
[----:B------:R-:W-:-:S03]  /*63c0*/  IADD3 R46, P1, R4, R44, RZ ;  /* 0x0000002c042e7210 */ /* 0x000fc60007f3e0ff */
[----:B------:R-:W-:Y:S01]  /*63d0*/  IMAD.WIDE.U32 R6, R18, R14, R24 ;  /* 0x0000000e12067225 */ /* 0x000fe200078e0018 */
[----:B------:R-:W-:-:S03]  /*63e0*/  IADD3 R26, P3, R8, R44, RZ ;  /* 0x0000002c081a7210 */ /* 0x000fc60007f7e0ff */
[----:B0-----:R-:W-:Y:S01]  /*63f0*/  IMAD.WIDE.U32 R10, R18, R14, R40 ;  /* 0x0000000e120a7225 */ /* 0x001fe200078e0028 */
[----:B------:R-:W-:-:S03]  /*6400*/  IADD3 R50, P2, R6, R42, RZ ;  /* 0x0000002a06327210 */ /* 0x000fc60007f5e0ff */
[----:B------:R-:W-:Y:S01]  /*6410*/  IMAD.IADD R47, R47, 0x1, R45 ;  /* 0x000000012f2f7824 */ /* 0x000fe200078e022d */
[----:B------:R-:W-:Y:S02]  /*6420*/  IADD3 R28, P4, R10, R42, RZ ;  /* 0x0000002a0a1c7210 */ /* 0x000fe40007f9e0ff */
[----:B------:R-:W-:Y:S02]  /*6430*/  IADD3.X R51, R49, R7, R3, P2, !PT ;  /* 0x0000000731337210 */ /* 0x000fe400017fe403 */
[C---:B------:R-:W-:Y:S02]  /*6440*/  IADD3.X R48, R47.reuse, R5, R27, P1, !PT ;  /* 0x000000052f307210 */ /* 0x040fe40000ffe41b */
[----:B------:R-:W-:Y:S02]  /*6450*/  IADD3.X R27, R47, R27, R9, P3, !PT ;  /* 0x0000001b2f1b7210 */ /* 0x000fe40001ffe409 */
        /* <DEDUP_REMOVED lines=18> */
.L_x_4403:
[----:B------:R-:W-:Y:S05]  /*6580*/  BSYNC B6 ;  /* 0x0000000000067941 */ /* 0x000fea0003800000 */
.L_x_4402:
[----:B------:R-:W2:Y:S01]  /*6590*/  LDL R20, [R1+0x14] ;  /* 0x0000140001147983 */ /* 0x000ea20000100800 */
[----:B------:R-:W0:Y:S01]  /*65a0*/  LDC.64 R6, c[0x0][0x3d8] ;  /* 0x0000f600ff067b82 */ /* 0x000e220000000a00 */
[----:B------:R-:W-:Y:S02]  /*65b0*/  ULDC.U8 UR4, c[0x0][0x3f0] ;  /* 0x0000fc0000047ab9 */ /* 0x000fe40000000000 */
[----:B------:R-:W3:Y:S05]  /*65c0*/  LDL R21, [R1+0x20] ;  /* 0x0000200001157983 */ /* 0x000eea0000100800 */
[----:B------:R-:W1:Y:S01]  /*65d0*/  LDC.64 R4, c[0x0][0x3e8] ;  /* 0x0000fa00ff047b82 */ /* 0x000e620000000a00 */
[----:B------:R-:W-:Y:S01]  /*65e0*/  ISETP.NE.AND P0, PT, RZ, UR4, PT ;  /* 0x00000004ff007c0c */ /* 0x000fe2000bf05270 */
[----:B------:R-:W-:Y:S01]  /*65f0*/  BSSY B0, `(.L_x_4404) ;  /* 0x00002af000007945 */ /* 0x000fe20003800000 */
[----:B--2---:R-:W-:Y:S01]  /*6600*/  SHF.R.S32.HI R3, RZ, 0x1f, R20 ;  /* 0x0000001fff037819 */ /* 0x004fe20000011414 */
[----:B0-----:R-:W-:-:S04]  /*6610*/  IMAD.WIDE.U32 R8, R20, R6, RZ ;  /* 0x0000000614087225 */ /* 0x001fc800078e00ff */
[C---:B------:R-:W-:Y:S02]  /*6620*/  IMAD R0, R3.reuse, R6, RZ ;  /* 0x0000000603007224 */ /* 0x040fe400078e02ff */
[-C--:B-1----:R-:W-:Y:S02]  /*6630*/  IMAD R12, R3, R4.reuse, RZ ;  /* 0x00000004030c7224 */ /* 0x082fe400078e02ff */
[C---:B------:R-:W-:Y:S02]  /*6640*/  IMAD R3, R20.reuse, R7, R0 ;  /* 0x0000000714037224 */ /* 0x040fe400078e0200 */
[----:B------:R-:W-:-:S04]  /*6650*/  IMAD.WIDE.U32 R10, R20, R4, RZ ;  /* 0x00000004140a7225 */ /* 0x000fc800078e00ff */
[C---:B------:R-:W-:Y:S02]  /*6660*/  IMAD R13, R20.reuse, R5, R12 ;  /* 0x00000005140d7224 */ /* 0x040fe400078e020c */
[----:B------:R-:W-:Y:S02]  /*6670*/  IMAD.IADD R9, R9, 0x1, R3 ;  /* 0x0000000109097824 */ /* 0x000fe400078e0203 */
[----:B---3--:R-:W-:Y:S01]  /*6680*/  IMAD R0, R20, -0x80, R21 ;  /* 0xffffff8014007824 */ /* 0x008fe200078e0215 */
[----:B------:R-:W-:Y:S01]  /*6690*/  IADD3 R3, R11, R13, RZ ;  /* 0x0000000d0b037210 */ /* 0x000fe20007ffe0ff */
[C---:B------:R-:W-:Y:S01]  /*66a0*/  IMAD.SHL.U32 R53, R8.reuse, 0x80, RZ ;  /* 0x0000008008357824 */ /* 0x040fe200078e00ff */
[----:B------:R-:W-:Y:S01]  /*66b0*/  SHF.L.U64.HI R52, R8, 0x7, R9 ;  /* 0x0000000708347819 */ /* 0x000fe20000010209 */
[C---:B------:R-:W-:Y:S01]  /*66c0*/  IMAD.SHL.U32 R55, R10.reuse, 0x80, RZ ;  /* 0x000000800a377824 */ /* 0x040fe200078e00ff */
[----:B------:R-:W-:Y:S02]  /*66d0*/  SHF.L.U64.HI R54, R10, 0x7, R3 ;  /* 0x000000070a367819 */ /* 0x000fe40000010203 */
[----:B------:R-:W-:Y:S01]  /*66e0*/  VIMNMX R9, R0, 0x80, PT ;  /* 0x0000008000097848 */ /* 0x000fe20003fe0100 */
[----:B------:R-:W-:Y:S06]  /*66f0*/  @!P0 BRA `(.L_x_4405) ;  /* 0x0000001400688947 */ /* 0x000fec0003800000 */
[----:B------:R-:W0:Y:S01]  /*6700*/  LDC R0, c[0x0][0x428] ;  /* 0x00010a00ff007b82 */ /* 0x000e220000000800 */
[----:B------:R-:W-:Y:S01]  /*6710*/  ISETP.GE.AND P0, PT, R18, R9, PT ;  /* 0x000000091200720c */ /* 0x000fe20003f06270 */
[----:B------:R-:W-:Y:S01]  /*6720*/  BSSY B1, `(.L_x_4406) ;  /* 0x000002e000017945 */ /* 0x000fe20003800000 */
[----:B------:R-:W-:Y:S01]  /*6730*/  MOV R10, R44 ;  /* 0x0000002c000a7202 */ /* 0x000fe20000000f00 */
        /* <DEDUP_REMOVED lines=9> */
[----:B0-----:R-:W-:Y:S01]  /*67d0*/  ISETP.NE.AND P2, PT, R0, 0x1, PT ;  /* 0x000000010000780c */ /* 0x001fe20003f45270 */
[----:B------:R-:W-:Y:S02]  /*67e0*/  IMAD R0, R20, 0x80, R18 ;  /* 0x0000008014007824 */ /* 0x000fe400078e0212 */
[----:B------:R-:W-:Y:S02]  /*67f0*/  VIADD R20, R18, 0x40 ;  /* 0x0000004012147836 */ /* 0x000fe40000000000 */
[----:B------:R-:W-:Y:S01]  /*6800*/  IMAD R3, R30, 0x40, R0 ;  /* 0x000000401e037824 */ /* 0x000fe200078e0200 */
[----:B------:R-:W-:-:S02]  /*6810*/  CS2R R30, SRZ ;  /* 0x00000000001e7805 */ /* 0x000fc4000001ff00 */
[----:B------:R-:W-:Y:S02]  /*6820*/  ISETP.GE.AND P1, PT, R20, R9, PT ;  /* 0x000000091400720c */ /* 0x000fe40003f26270 */
[----:B------:R-:W-:-:S03]  /*6830*/  CS2R R20, SRZ ;  /* 0x0000000000147805 */ /* 0x000fc6000001ff00 */
[----:B------:R-:W0:Y:S08]  /*6840*/  @P2 LDC R8, c[0x0][0x42c] ;  /* 0x00010b00ff082b82 */ /* 0x000e300000000800 */
[----:B------:R-:W1:Y:S01]  /*6850*/  @P2 LDC R15, c[0x0][0x430] ;  /* 0x00010c00ff0f2b82 */ /* 0x000e620000000800 */
[----:B0-----:R-:W-:-:S05]  /*6860*/  @P2 IMAD.HI.U32 R0, R3, R8, RZ ;  /* 0x0000000803002227 */ /* 0x001fca00078e00ff */
[----:B-1----:R-:W-:-:S04]  /*6870*/  @P2 SHF.R.U32.HI R3, RZ, R15, R0 ;  /* 0x0000000fff032219 */ /* 0x002fc80000011600 */
[----:B------:R-:W-:Y:S01]  /*6880*/  SHF.R.S32.HI R43, RZ, 0x1f, R3 ;  /* 0x0000001fff2b7819 */ /* 0x000fe20000011403 */
[----:B------:R-:W-:Y:S06]  /*6890*/  @P0 BRA `(.L_x_4407) ;  /* 0x0000000000580947 */ /* 0x000fec0003800000 */
[----:B------:R-:W-:Y:S01]  /*68a0*/  IADD3 R9, P2, R53, R46, RZ ;  /* 0x0000002e35097210 */ /* 0x000fe20007f5e0ff */
[C---:B------:R-:W-:Y:S01]  /*68b0*/  VIADD R0, R24.reuse, 0x10 ;  /* 0x0000001018007836 */ /* 0x040fe20000000000 */
[----:B------:R-:W-:Y:S01]  /*68c0*/  ULDC UR4, c[0x0][0x3d4] ;  /* 0x0000f50000047ab9 */ /* 0x000fe20000000800 */
[----:B------:R-:W-:Y:S01]  /*68d0*/  ULDC.64 UR6, c[0x0][0x3c8] ;  /* 0x0000f20000067ab9 */ /* 0x000fe20000000a00 */
[----:B------:R-:W-:Y:S01]  /*68e0*/  ISETP.GE.AND P5, PT, R24, UR4, PT ;  /* 0x0000000418007c0c */ /* 0x000fe2000bfa6270 */
[----:B------:R-:W-:Y:S01]  /*68f0*/  IMAD.X R14, R52, 0x1, R48, P2 ;  /* 0x00000001340e7824 */ /* 0x000fe200010e0630 */
[----:B------:R-:W-:Y:S02]  /*6900*/  LEA R8, P3, R9, UR6, 0x1 ;  /* 0x0000000609087c11 */ /* 0x000fe4000f8608ff */
[----:B------:R-:W-:Y:S02]  /*6910*/  CS2R R38, SRZ ;  /* 0x0000000000267805 */ /* 0x000fe4000001ff00 */
[----:B------:R-:W-:Y:S01]  /*6920*/  ISETP.GE.AND P2, PT, R0, UR4, PT ;  /* 0x0000000400007c0c */ /* 0x000fe2000bf46270 */
[----:B------:R-:W-:Y:S01]  /*6930*/  ULDC.64 UR4, c[0x0][0x3e0] ;  /* 0x0000f80000047ab9 */ /* 0x000fe20000000a00 */
[----:B------:R-:W-:-:S02]  /*6940*/  IADD3 R0, P4, R55, R50, RZ ;  /* 0x0000003237007210 */ /* 0x000fc40007f9e0ff */
[----:B------:R-:W-:Y:S02]  /*6950*/  CS2R R34, SRZ ;  /* 0x0000000000227805 */ /* 0x000fe4000001ff00 */
[----:B------:R-:W-:Y:S02]  /*6960*/  LEA.HI.X R9, R9, UR7, R14, 0x1, P3 ;  /* 0x0000000709097c11 */ /* 0x000fe400098f0c0e */
[----:B------:R-:W-:Y:S02]  /*6970*/  CS2R R36, SRZ ;  /* 0x0000000000247805 */ /* 0x000fe4000001ff00 */
[----:B------:R-:W-:Y:S02]  /*6980*/  IADD3.X R15, R54, R51, RZ, P4, !PT ;  /* 0x00000033360f7210 */ /* 0x000fe400027fe4ff */
[----:B------:R-:W-:Y:S02]  /*6990*/  CS2R R32, SRZ ;  /* 0x0000000000207805 */ /* 0x000fe4000001ff00 */
[C---:B------:R-:W-:Y:S01]  /*69a0*/  LEA R14, P3, R0.reuse, UR4, 0x1 ;  /* 0x00000004000e7c11 */ /* 0x040fe2000f8608ff */
[----:B------:R0:W5:Y:S03]  /*69b0*/  @!P5 LDG.E.64 R38, desc[UR52][R8.64] ;  /* 0x000000340826d981 */ /* 0x000166000c1e1b00 */
[----:B------:R-:W-:Y:S01]  /*69c0*/  LEA.HI.X R15, R0, UR5, R15, 0x1, P3 ;  /* 0x00000005000f7c11 */ /* 0x000fe200098f0c0f */
[----:B------:R0:W5:Y:S04]  /*69d0*/  @!P2 LDG.E.64 R34, desc[UR52][R8.64+0x20] ;  /* 0x000020340822a981 */ /* 0x000168000c1e1b00 */
[----:B------:R0:W5:Y:S04]  /*69e0*/  @!P5 LDG.E.64 R36, desc[UR52][R14.64] ;  /* 0x000000340e24d981 */ /* 0x000168000c1e1b00 */
[----:B------:R0:W5:Y:S02]  /*69f0*/  @!P2 LDG.E.64 R32, desc[UR52][R14.64+0x20] ;  /* 0x000020340e20a981 */ /* 0x000164000c1e1b00 */
.L_x_4407:
[----:B------:R-:W-:Y:S05]  /*6a00*/  BSYNC B1 ;  /* 0x0000000000017941 */ /* 0x000fea0003800000 */
.L_x_4406:
        /* <DEDUP_REMOVED lines=14> */
[C---:B------:R-:W-:Y:S02]  /*6af0*/  LEA R8, P2, R9.reuse, UR6, 0x1 ;  /* 0x0000000609087c11 */ /* 0x040fe4000f8408ff */
[----:B------:R-:W-:Y:S02]  /*6b00*/  CS2R R28, SRZ ;  /* 0x00000000001c7805 */ /* 0x000fe4000001ff00 */
[----:B------:R-:W-:Y:S02]  /*6b10*/  LEA R14, P3, R0, UR4, 0x1 ;  /* 0x00000004000e7c11 */ /* 0x000fe4000f8608ff */
[----:B------:R-:W-:Y:S02]  /*6b20*/  LEA.HI.X R9, R9, UR7, R20, 0x1, P2 ;  /* 0x0000000709097c11 */ /* 0x000fe400090f0c14 */
[----:B------:R-:W-:-:S02]  /*6b30*/  CS2R R20, SRZ ;  /* 0x0000000000147805 */ /* 0x000fc4000001ff00 */
[----:B------:R-:W-:Y:S01]  /*6b40*/  LEA.HI.X R15, R0, UR5, R15, 0x1, P3 ;  /* 0x00000005000f7c11 */ /* 0x000fe200098f0c0f */
[----:B------:R1:W5:Y:S04]  /*6b50*/  @!P4 LDG.E.64 R30, desc[UR52][R8.64] ;  /* 0x00000034081ec981 */ /* 0x000368000c1e1b00 */
[----:B------:R1:W5:Y:S04]  /*6b60*/  @!P5 LDG.E.64 R26, desc[UR52][R8.64+0x20] ;  /* 0x00002034081ad981 */ /* 0x000368000c1e1b00 */
[----:B------:R1:W5:Y:S04]  /*6b70*/  @!P4 LDG.E.64 R28, desc[UR52][R14.64] ;  /* 0x000000340e1cc981 */ /* 0x000368000c1e1b00 */
[----:B------:R1:W5:Y:S02]  /*6b80*/  @!P5 LDG.E.64 R20, desc[UR52][R14.64+0x20] ;  /* 0x000020340e14d981 */ /* 0x000364000c1e1b00 */
.L_x_4409:
[----:B------:R-:W-:Y:S05]  /*6b90*/  BSYNC B1 ;  /* 0x0000000000017941 */ /* 0x000fea0003800000 */
.L_x_4408:
[----:B------:R-:W2:Y:S04]  /*6ba0*/  LDL R48, [R1+0x68] ;  /* 0x0000680001307983 */ /* 0x000ea80000100800 */
[----:B01----:R-:W3:Y:S01]  /*6bb0*/  LDL R14, [R1+0x60] ;  /* 0x00006000010e7983 */ /* 0x003ee20000100800 */
[C---:B------:R-:W-:Y:S01]  /*6bc0*/  IMAD.WIDE.U32 R10, R3.reuse, R6, R10 ;  /* 0x00000006030a7225 */ /* 0x040fe200078e000a */
[----:B------:R-:W-:Y:S01]  /*6bd0*/  ULDC.64 UR4, c[0x0][0x3c8] ;  /* 0x0000f20000047ab9 */ /* 0x000fe20000000a00 */
[----:B------:R-:W-:Y:S02]  /*6be0*/  ULDC.64 UR6, c[0x0][0x3e0] ;  /* 0x0000f80000067ab9 */ /* 0x000fe40000000a00 */
[----:B------:R-:W-:-:S04]  /*6bf0*/  IMAD.WIDE.U32 R12, R3, R4, R12 ;  /* 0x00000004030c7225 */ /* 0x000fc800078e000c */
[C---:B------:R-:W-:Y:S02]  /*6c00*/  IMAD R6, R43.reuse, R6, RZ ;  /* 0x000000062b067224 */ /* 0x040fe400078e02ff */
[----:B------:R-:W-:Y:S02]  /*6c10*/  IMAD R4, R43, R4, RZ ;  /* 0x000000042b047224 */ /* 0x000fe400078e02ff */
[C---:B------:R-:W-:Y:S02]  /*6c20*/  IMAD R7, R3.reuse, R7, R6 ;  /* 0x0000000703077224 */ /* 0x040fe400078e0206 */
[----:B------:R-:W-:Y:S01]  /*6c30*/  IMAD R3, R3, R5, R4 ;  /* 0x0000000503037224 */ /* 0x000fe200078e0204 */
[----:B------:R-:W-:Y:S01]  /*6c40*/  LEA R4, P2, R10, UR4, 0x1 ;  /* 0x000000040a047c11 */ /* 0x000fe2000f8408ff */
[----:B------:R-:W-:Y:S02]  /*6c50*/  IMAD.IADD R5, R11, 0x1, R7 ;  /* 0x000000010b057824 */ /* 0x000fe400078e0207 */
[----:B------:R-:W-:Y:S01]  /*6c60*/  IMAD.IADD R3, R13, 0x1, R3 ;  /* 0x000000010d037824 */ /* 0x000fe200078e0203 */
[----:B------:R-:W-:-:S02]  /*6c70*/  UMOV UR4, 0xffffffff ;  /* 0xffffffff00047882 */ /* 0x000fc40000000000 */
[----:B------:R-:W-:Y:S01]  /*6c80*/  LEA.HI.X R5, R10, UR5, R5, 0x1, P2 ;  /* 0x000000050a057c11 */ /* 0x000fe200090f0c05 */
[----:B--2---:R-:W-:Y:S01]  /*6c90*/  IMAD.SHL.U32 R8, R48, 0x40, RZ ;  /* 0x0000004030087824 */ /* 0x004fe200078e00ff */
[----:B---3--:R-:W-:-:S04]  /*6ca0*/  LEA.HI R0, R14, R14, RZ, 0x1 ;  /* 0x0000000e0e007211 */ /* 0x008fc800078f08ff */
[----:B------:R-:W-:Y:S02]  /*6cb0*/  LOP3.LUT R9, R8, 0x1c0, RZ, 0xc0, !PT ;  /* 0x000001c008097812 */ /* 0x000fe400078ec0ff */
[----:B------:R-:W-:Y:S02]  /*6cc0*/  LOP3.LUT R8, R0, 0xfffffffe, RZ, 0xc0, !PT ;  /* 0xfffffffe00087812 */ /* 0x000fe400078ec0ff */
[----:B------:R-:W-:Y:S02]  /*6cd0*/  LEA R0, P3, R12, UR6, 0x1 ;  /* 0x000000060c007c11 */ /* 0x000fe4000f8608ff */
[----:B------:R-:W-:Y:S01]  /*6ce0*/  LOP3.LUT R40, R9, 0x18, R40, 0xf8, !PT ;  /* 0x0000001809287812 */ /* 0x000fe200078ef828 */
[----:B------:R-:W-:Y:S01]  /*6cf0*/  IMAD.IADD R8, R14, 0x1, -R8 ;  /* 0x000000010e087824 */ /* 0x000fe200078e0a08 */
[----:B------:R-:W-:Y:S02]  /*6d00*/  SHF.R.U32.HI R9, RZ, 0x3, R9 ;  /* 0x00000003ff097819 */ /* 0x000fe40000011609 */
[----:B------:R-:W-:-:S02]  /*6d10*/  LEA.HI.X R3, R12, UR7, R3, 0x1, P3 ;  /* 0x000000070c037c11 */ /* 0x000fc400098f0c03 */
[----:B------:R-:W-:Y:S02]  /*6d20*/  LOP3.LUT R9, R40, R9, RZ, 0x3c, !PT ;  /* 0x0000000928097212 */ /* 0x000fe400078e3cff */
[----:B------:R-:W-:Y:S01]  /*6d30*/  SHF.L.U32 R6, R8, 0x1f, RZ ;  /* 0x0000001f08067819 */ /* 0x000fe200000006ff */
[----:B------:R-:W-:Y:S06]  /*6d40*/  BRA.DIV UR4, `(.L_x_4410) ;  /* 0x0000014e042c7947 */ /* 0x000fec000b800000 */
.L_x_4602:
[----:B------:R-:W-:-:S03]  /*6d50*/  UMOV UR4, 0xffffffff ;  /* 0xffffffff00047882 */ /* 0x000fc60000000000 */
[----:B------:R-:W-:Y:S05]  /*6d60*/  BRA.DIV UR4, `(.L_x_4411) ;  /* 0x0000014e044c7947 */ /* 0x000fea000b800000 */
.L_x_4605:
[----:B------:R-:W-:-:S03]  /*6d70*/  UMOV UR4, 0xffffffff ;  /* 0xffffffff00047882 */ /* 0x000fc60000000000 */
[----:B------:R-:W-:Y:S05]  /*6d80*/  BRA.DIV UR4, `(.L_x_4412) ;  /* 0x0000014e046c7947 */ /* 0x000fea000b800000 */
.L_x_4608:
[----:B------:R-:W-:-:S03]  /*6d90*/  UMOV UR4, 0xffffffff ;  /* 0xffffffff00047882 */ /* 0x000fc60000000000 */
[----:B------:R-:W-:Y:S05]  /*6da0*/  BRA.DIV UR4, `(.L_x_4413) ;  /* 0x0000014e048c7947 */ /* 0x000fea000b800000 */
.L_x_4611:
[----:B------:R-:W-:-:S03]  /*6db0*/  UMOV UR4, 0xffffffff ;  /* 0xffffffff00047882 */ /* 0x000fc60000000000 */
[----:B------:R-:W-:Y:S05]  /*6dc0*/  BRA.DIV UR4, `(.L_x_4414) ;  /* 0x0000014e04ac7947 */ /* 0x000fea000b800000 */
.L_x_4614:
[----:B------:R-:W-:-:S03]  /*6dd0*/  UMOV UR4, 0xffffffff ;  /* 0xffffffff00047882 */ /* 0x000fc60000000000 */
[----:B------:R-:W-:Y:S05]  /*6de0*/  BRA.DIV UR4, `(.L_x_4415) ;  /* 0x0000014e04cc7947 */ /* 0x000fea000b800000 */
.L_x_4617:
[----:B------:R-:W-:-:S03]  /*6df0*/  UMOV UR4, 0xffffffff ;  /* 0xffffffff00047882 */ /* 0x000fc60000000000 */
[----:B------:R-:W-:Y:S05]  /*6e00*/  BRA.DIV UR4, `(.L_x_4416) ;  /* 0x0000014e04ec7947 */ /* 0x000fea000b800000 */
.L_x_4620:
[----:B------:R-:W-:-:S03]  /*6e10*/  UMOV UR4, 0xffffffff ;  /* 0xffffffff00047882 */ /* 0x000fc60000000000 */
[----:B------:R-:W-:Y:S05]  /*6e20*/  BRA.DIV UR4, `(.L_x_4417) ;  /* 0x00000152040c7947 */ /* 0x000fea000b800000 */
.L_x_4623:
[----:B------:R-:W0:Y:S01]  /*6e30*/  S2R R7, SR_TID.X ;  /* 0x0000000000077919 */ /* 0x000e220000002100 */
[----:B------:R-:W1:Y:S01]  /*6e40*/  SYNCS.PHASECHK.TRANS64.TRYWAIT P2, [R17+URZ+0x32400], R6 ;  /* 0x03240006110075a7 */ /* 0x000e62000804017f */
[----:B-----5:R-:W-:Y:S01]  /*6e50*/  IMAD.MOV.U32 R3, RZ, RZ, R37 ;  /* 0x000000ffff037224 */ /* 0x020fe200078e0025 */
[----:B------:R-:W-:Y:S01]  /*6e60*/  MOV R0, R36 ;  /* 0x0000002400007202 */ /* 0x000fe20000000f00 */
[----:B------:R-:W-:Y:S01]  /*6e70*/  IMAD.MOV.U32 R4, RZ, RZ, R32 ;  /* 0x000000ffff047224 */ /* 0x000fe200078e0020 */
[----:B------:R-:W-:Y:S01]  /*6e80*/  LOP3.LUT P3, RZ, R48, 0x4, RZ, 0xc0, !PT ;  /* 0x0000000430ff7812 */ /* 0x000fe2000786c0ff */
[----:B------:R-:W-:Y:S01]  /*6e90*/  IMAD.MOV.U32 R5, RZ, RZ, R33 ;  /* 0x000000ffff057224 */ /* 0x000fe200078e0021 */
[----:B------:R-:W-:Y:S01]  /*6ea0*/  PRMT R15, R0, 0x7610, R15 ;  /* 0x00007610000f7816 */ /* 0x000fe2000000000f */
[----:B------:R-:W-:Y:S01]  /*6eb0*/  BSSY B1, `(.L_x_4418) ;  /* 0x0000020000017945 */ /* 0x000fe20003800000 */
[----:B------:R-:W-:Y:S01]  /*6ec0*/  PRMT R42, R3, 0x5410, R4 ;  /* 0x00005410032a7816 */ /* 0x000fe20000000004 */
[----:B------:R-:W-:Y:S01]  /*6ed0*/  IMAD.MOV.U32 R3, RZ, RZ, R38 ;  /* 0x000000ffff037224 */ /* 0x000fe200078e0026 */
[----:B------:R-:W-:Y:S01]  /*6ee0*/  PRMT R43, R5, 0x7610, R43 ;  /* 0x00007610052b7816 */ /* 0x000fe2000000002b */
[----:B------:R-:W-:-:S02]  /*6ef0*/  IMAD.MOV.U32 R5, RZ, RZ, R34 ;  /* 0x000000ffff057224 */ /* 0x000fc400078e0022 */
[----:B------:R-:W-:Y:S01]  /*6f00*/  IMAD.MOV.U32 R4, RZ, RZ, R39 ;  /* 0x000000ffff047224 */ /* 0x000fe200078e0027 */
[----:B------:R-:W-:Y:S02]  /*6f10*/  PRMT R13, R3, 0x7610, R13 ;  /* 0x00007610030d7816 */ /* 0x000fe4000000000d */
[----:B------:R-:W-:Y:S01]  /*6f20*/  PRMT R44, R5, 0x7610, R44 ;  /* 0x00007610052c7816 */ /* 0x000fe2000000002c */
[----:B------:R-:W-:Y:S01]  /*6f30*/  IMAD.MOV.U32 R5, RZ, RZ, R35 ;  /* 0x000000ffff057224 */ /* 0x000fe200078e0023 */
[----:B------:R-:W-:-:S04]  /*6f40*/  PRMT R43, R43, 0x5410, R4 ;  /* 0x000054102b2b7816 */ /* 0x000fc80000000004 */
[----:B------:R-:W-:Y:S01]  /*6f50*/  PRMT R44, R44, 0x5410, R5 ;  /* 0x000054102c2c7816 */ /* 0x000fe20000000005 */
[----:B------:R-:W-:Y:S02]  /*6f60*/  IMAD.MOV.U32 R5, RZ, RZ, R21 ;  /* 0x000000ffff057224 */ /* 0x000fe400078e0015 */
[----:B0-----:R-:W-:-:S05]  /*6f70*/  VIADD R10, R7, 0xffffff80 ;  /* 0xffffff80070a7836 */ /* 0x001fca0000000000 */
[----:B------:R-:W-:-:S04]  /*6f80*/  SHF.R.S32.HI R7, RZ, 0x1f, R10 ;  /* 0x0000001fff077819 */ /* 0x000fc8000001140a */
[----:B------:R-:W-:-:S04]  /*6f90*/  LEA.HI R7, R7, R10, RZ, 0x5 ;  /* 0x0000000a07077211 */ /* 0x000fc800078f28ff */
[----:B------:R-:W-:-:S04]  /*6fa0*/  SHF.R.S32.HI R7, RZ, 0x5, R7 ;  /* 0x00000005ff077819 */ /* 0x000fc80000011407 */
[----:B------:R-:W-:Y:S01]  /*6fb0*/  LEA R0, R7, R9, 0x9 ;  /* 0x0000000907007211 */ /* 0x000fe200078e48ff */
[----:B------:R-:W-:Y:S02]  /*6fc0*/  IMAD.MOV.U32 R7, RZ, RZ, R28 ;  /* 0x000000ffff077224 */ /* 0x000fe400078e001c */
[----:B------:R-:W-:Y:S02]  /*6fd0*/  IMAD.MOV.U32 R9, RZ, RZ, R29 ;  /* 0x000000ffff097224 */ /* 0x000fe400078e001d */
[----:B------:R-:W-:-:S03]  /*6fe0*/  IMAD R3, R0, 0x2, R17 ;  /* 0x0000000200037824 */ /* 0x000fc600078e0211 */
[----:B------:R-:W-:Y:S01]  /*6ff0*/  PRMT R45, R7, 0x5410, R9 ;  /* 0x00005410072d7816 */ /* 0x000fe20000000009 */
[C---:B------:R-:W-:Y:S01]  /*7000*/  VIADD R4, R3.reuse, 0x18400 ;  /* 0x0001840003047836 */ /* 0x040fe20000000000 */
[----:B------:R-:W-:Y:S01]  /*7010*/  IADD3 R0, R3, 0x18440, RZ ;  /* 0x0001844003007810 */ /* 0x000fe20007ffe0ff */
[----:B------:R-:W-:Y:S01]  /*7020*/  IMAD.MOV.U32 R9, RZ, RZ, R31 ;  /* 0x000000ffff097224 */ /* 0x000fe200078e001f */
[----:B------:R-:W-:Y:S01]  /*7030*/  MOV R7, R30 ;  /* 0x0000001e00077202 */ /* 0x000fe20000000f00 */
[----:B------:R-:W-:Y:S02]  /*7040*/  @P3 VIADD R0, R4, 0xffffffc0 ;  /* 0xffffffc004003836 */ /* 0x000fe40000000000 */
[----:B------:R-:W-:Y:S01]  /*7050*/  IMAD.MOV.U32 R4, RZ, RZ, R20 ;  /* 0x000000ffff047224 */ /* 0x000fe200078e0014 */
[----:B------:R-:W-:-:S04]  /*7060*/  PRMT R47, R7, 0x5410, R9 ;  /* 0x00005410072f7816 */ /* 0x000fc80000000009 */
[----:B------:R-:W-:Y:S01]  /*7070*/  PRMT R46, R4, 0x5410, R5 ;  /* 0x00005410042e7816 */ /* 0x000fe20000000005 */
[----:B------:R-:W-:Y:S02]  /*7080*/  IMAD.MOV.U32 R4, RZ, RZ, R26 ;  /* 0x000000ffff047224 */ /* 0x000fe400078e001a */
[----:B------:R-:W-:Y:S01]  /*7090*/  IMAD.MOV.U32 R5, RZ, RZ, R27 ;  /* 0x000000ffff057224 */ /* 0x000fe200078e001b */
[----:B-1----:R-:W-:Y:S06]  /*70a0*/  @!P2 BRA `(.L_x_4419) ;  /* 0x0000014c0094a947 */ /* 0x002fec0003800000 */
.L_x_4624:
[----:B------:R-:W-:Y:S05]  /*70b0*/  BSYNC B1 ;  /* 0x0000000000017941 */ /* 0x000fea0003800000 */
.L_x_4418:
        /* <DEDUP_REMOVED lines=10> */
[----:B------:R-:W-:Y:S01]  /*7160*/  SHF.R.U64 R40, R36, 0x10, R37 ;  /* 0x0000001024287819 */ /* 0x000fe20000001225 */
[----:B------:R-:W-:Y:S01]  /*7170*/  HADD2.F32 R15, -RZ, R15.H0_H0 ;  /* 0x2000000fff0f7230 */ /* 0x000fe20000004100 */
[----:B------:R-:W-:Y:S01]  /*7180*/  SHF.R.U32.HI R14, RZ, 0x10, R39 ;  /* 0x00000010ff0e7819 */ /* 0x000fe20000011627 */
[----:B------:R-:W-:Y:S01]  /*7190*/  HADD2.F32 R13, -RZ, R13.H0_H0 ;  /* 0x2000000dff0d7230 */ /* 0x000fe20000004100 */
[----:B------:R-:W-:Y:S02]  /*71a0*/  SHF.R.U32.HI R36, RZ, 0x10, R37 ;  /* 0x00000010ff247819 */ /* 0x000fe40000011625 */
[----:B------:R-:W-:Y:S01]  /*71b0*/  SHF.R.U64 R41, R38, 0x10, R39 ;  /* 0x0000001026297819 */ /* 0x000fe20000001227 */
[----:B------:R-:W-:Y:S02]  /*71c0*/  HADD2.F32 R14, -RZ, R14.H0_H0 ;  /* 0x2000000eff0e7230 */ /* 0x000fe40000004100 */
[----:B------:R-:W-:-:S02]  /*71d0*/  HADD2.F32 R36, -RZ, R36.H0_H0 ;  /* 0x20000024ff247230 */ /* 0x000fc40000004100 */
[--C-:B0-----:R-:W-:Y:S02]  /*71e0*/  HADD2.F32 R11, -RZ, R7.reuse.H0_H0 ;  /* 0x20000007ff0b7230 */ /* 0x101fe40000004100 */
[----:B------:R-:W-:Y:S02]  /*71f0*/  HADD2.F32 R12, -RZ, R7.H1_H1 ;  /* 0x30000007ff0c7230 */ /* 0x000fe40000004100 */
[--C-:B------:R-:W-:Y:S02]  /*7200*/  HADD2.F32 R7, -RZ, R4.reuse.H0_H0 ;  /* 0x20000004ff077230 */ /* 0x100fe40000004100 */
[----:B------:R-:W-:Y:S02]  /*7210*/  HADD2.F32 R4, -RZ, R4.H1_H1 ;  /* 0x30000004ff047230 */ /* 0x000fe40000004100 */
[C---:B------:R-:W-:Y:S01]  /*7220*/  FMUL.FTZ R38, R12.reuse, R36 ;  /* 0x000000240c267220 */ /* 0x040fe20000410000 */
[----:B------:R-:W-:Y:S01]  /*7230*/  FMUL.FTZ R37, R12, R14 ;  /* 0x0000000e0c257220 */ /* 0x000fe20000410000 */
[----:B------:R-:W-:-:S02]  /*7240*/  HADD2.F32 R9, -RZ, R6.H0_H0 ;  /* 0x20000006ff097230 */ /* 0x000fc40000004100 */
[C---:B------:R-:W-:Y:S01]  /*7250*/  FMUL.FTZ R12, R4.reuse, R15 ;  /* 0x0000000f040c7220 */ /* 0x040fe20000410000 */
[C---:B------:R-:W-:Y:S01]  /*7260*/  FFMA.FTZ R38, R11.reuse, R14, -R38 ;  /* 0x0000000e0b267223 */ /* 0x040fe20000010826 */
[----:B------:R-:W-:Y:S01]  /*7270*/  FFMA.FTZ R39, R11, R36, R37 ;  /* 0x000000240b277223 */ /* 0x000fe20000010025 */
[----:B------:R-:W-:Y:S02]  /*7280*/  HADD2.F32 R10, -RZ, R6.H1_H1 ;  /* 0x30000006ff0a7230 */ /* 0x000fe40000004100 */
[-C--:B------:R-:W-:Y:S01]  /*7290*/  FMUL.FTZ R36, R4, R13.reuse ;  /* 0x0000000d04247220 */ /* 0x080fe20000410000 */
[C---:B------:R-:W-:Y:S01]  /*72a0*/  FFMA.FTZ R14, R7.reuse, R13, -R12 ;  /* 0x0000000d070e7223 */ /* 0x040fe2000001080c */
[--C-:B------:R-:W-:Y:S02]  /*72b0*/  HADD2.F32 R6, -RZ, R5.reuse.H0_H0 ;  /* 0x20000005ff067230 */ /* 0x100fe40000004100 */
        /* <DEDUP_REMOVED lines=8> */
[----:B------:R-:W-:Y:S01]  /*7340*/  FFMA.FTZ R36, R9, R11, -R36 ;  /* 0x0000000b09247223 */ /* 0x000fe20000010824 */
[C---:B------:R-:W-:Y:S01]  /*7350*/  FMUL.FTZ R7, R5.reuse, R12 ;  /* 0x0000000c05077220 */ /* 0x040fe20000410000 */
[----:B------:R-:W-:Y:S01]  /*7360*/  FMUL.FTZ R37, R5, R4 ;  /* 0x0000000405257220 */ /* 0x000fe20000410000 */
[----:B------:R-:W-:-:S02]  /*7370*/  FFMA.FTZ R9, R9, R13, R10 ;  /* 0x0000000d09097223 */ /* 0x000fc4000001000a */
[C---:B------:R-:W-:Y:S01]  /*7380*/  FFMA.FTZ R5, R6.reuse, R4, -R7 ;  /* 0x0000000406057223 */ /* 0x040fe20000010807 */
[----:B------:R-:W-:Y:S01]  /*7390*/  F2FP.F16.F32.PACK_AB R7, R39, R38 ;  /* 0x000000262707723e */ /* 0x000fe200000000ff */
[----:B------:R-:W-:Y:S01]  /*73a0*/  FFMA.FTZ R12, R6, R12, R37 ;  /* 0x0000000c060c7223 */ /* 0x000fe20000010025 */
[----:B------:R-:W-:Y:S02]  /*73b0*/  F2FP.F16.F32.PACK_AB R4, R15, R14 ;  /* 0x0000000e0f04723e */ /* 0x000fe400000000ff */
[----:B------:R-:W-:Y:S02]  /*73c0*/  F2FP.F16.F32.PACK_AB R6, R9, R36 ;  /* 0x000000240906723e */ /* 0x000fe400000000ff */
[----:B------:R-:W-:-:S05]  /*73d0*/  F2FP.F16.F32.PACK_AB R5, R12, R5 ;  /* 0x000000050c05723e */ /* 0x000fca00000000ff */
[----:B------:R1:W-:Y:S02]  /*73e0*/  STS.128 [R3+0x18400], R4 ;  /* 0x0184000403007388 */ /* 0x0003e40000000c00 */
.L_x_4423:
[----:B------:R-:W-:Y:S05]  /*73f0*/  BSYNC B2 ;  /* 0x0000000000027941 */ /* 0x000fea0003800000 */
.L_x_4422:
[----:B------:R-:W-:Y:S05]  /*7400*/  @P2 BRA `(.L_x_4421) ;  /* 0x0000000000a82947 */ /* 0x000fea0003800000 */
[----:B01----:R-:W0:Y:S01]  /*7410*/  LDS.128 R4, [R0] ;  /* 0x0000000000047984 */ /* 0x003e220000000c00 */
[----:B------:R-:W-:Y:S01]  /*7420*/  SHF.R.U64 R36, R32, 0x10, R33 ;  /* 0x0000001020247819 */ /* 0x000fe20000001221 */
[----:B------:R-:W-:Y:S01]  /*7430*/  HADD2.F32 R15, -RZ, R42.H1_H1 ;  /* 0x3000002aff0f7230 */ /* 0x000fe20000004100 */
        /* <DEDUP_REMOVED lines=19> */
[----:B------:R-:W-:Y:S02]  /*7570*/  HADD2.F32 R6, -RZ, R5.H0_H0 ;  /* 0x20000005ff067230 */ /* 0x000fe40000004100 */
        /* <DEDUP_REMOVED lines=18> */
[----:B------:R2:W-:Y:S02]  /*76a0*/  STS.128 [R0], R4 ;  /* 0x0000000400007388 */ /* 0x0005e40000000c00 */
.L_x_4421:
[----:B------:R-:W-:Y:S05]  /*76b0*/  BSYNC B1 ;  /* 0x0000000000017941 */ /* 0x000fea0003800000 */
.L_x_4420:
        /* <DEDUP_REMOVED lines=48> */
[----:B------:R1:W-:Y:S02]  /*79c0*/  STS.128 [R3+0x1a400], R28 ;  /* 0x01a4001c03007388 */ /* 0x0003e40000000c00 */
.L_x_4426:
[----:B------:R-:W-:Y:S05]  /*79d0*/  BSYNC B1 ;  /* 0x0000000000017941 */ /* 0x000fea0003800000 */
.L_x_4425:
[----:B------:R-:W-:Y:S05]  /*79e0*/  @P1 BRA `(.L_x_4424) ;  /* 0x0000001400bc1947 */ /* 0x000fea0003800000 */
[----:B0-----:R-:W0:Y:S01]  /*79f0*/  LDS.128 R4, [R0+0x2000] ;  /* 0x0020000000047984 */ /* 0x001e220000000c00 */
[----:B------:R-:W-:Y:S01]  /*7a00*/  SHF.R.U32.HI R13, RZ, 0x10, R27 ;  /* 0x00000010ff0d7819 */ /* 0x000fe2000001161b */
[----:B------:R-:W-:Y:S01]  /*7a10*/  HADD2.F32 R14, -RZ, R46.H0_H0 ;  /* 0x2000002eff0e7230 */ /* 0x000fe20000004100 */
[--C-:B------:R-:W-:Y:S01]  /*7a20*/  SHF.R.U32.HI R15, RZ, 0x10, R21.reuse ;  /* 0x00000010ff0f7819 */ /* 0x100fe20000011615 */
[----:B------:R-:W-:Y:S01]  /*7a30*/  HADD2.F32 R12, -RZ, R48.H0_H0 ;  /* 0x20000030ff0c7230 */ /* 0x000fe20000004100 */
[----:B------:R-:W-:Y:S01]  /*7a40*/  SHF.R.U64 R25, R20, 0x10, R21 ;  /* 0x0000001014197819 */ /* 0x000fe20000001215 */
[----:B------:R-:W-:Y:S01]  /*7a50*/  HADD2.F32 R13, -RZ, R13.H0_H0 ;  /* 0x2000000dff0d7230 */ /* 0x000fe20000004100 */
[----:B-1----:R-:W-:Y:S01]  /*7a60*/  SHF.R.U64 R28, R26, 0x10, R27 ;  /* 0x000000101a1c7819 */ /* 0x002fe2000000121b */
[----:B------:R-:W-:Y:S02]  /*7a70*/  HADD2.F32 R15, -RZ, R15.H0_H0 ;  /* 0x2000000fff0f7230 */ /* 0x000fe40000004100 */
[----:B0-----:R-:W-:-:S02]  /*7a80*/  HADD2.F32 R11, -RZ, R7.H1_H1 ;  /* 0x30000007ff0b7230 */ /* 0x001fc40000004100 */
[--C-:B------:R-:W-:Y:S02]  /*7a90*/  HADD2.F32 R3, -RZ, R4.reuse.H0_H0 ;  /* 0x20000004ff037230 */ /* 0x100fe40000004100 */
[----:B------:R-:W-:Y:S02]  /*7aa0*/  HADD2.F32 R4, -RZ, R4.H1_H1 ;  /* 0x30000004ff047230 */ /* 0x000fe40000004100 */
[C---:B------:R-:W-:Y:S01]  /*7ab0*/  FMUL.FTZ R24, R11.reuse, R13 ;  /* 0x0000000d0b187220 */ /* 0x040fe20000410000 */
[----:B------:R-:W-:Y:S02]  /*7ac0*/  HADD2.F32 R10, -RZ, R7.H0_H0 ;  /* 0x20000007ff0a7230 */ /* 0x000fe40000004100 */
[----:B------:R-:W-:Y:S01]  /*7ad0*/  FMUL.FTZ R21, R11, R15 ;  /* 0x0000000f0b157220 */ /* 0x000fe20000410000 */
[--C-:B------:R-:W-:Y:S02]  /*7ae0*/  HADD2.F32 R7, -RZ, R6.reuse.H0_H0 ;  /* 0x20000006ff077230 */ /* 0x100fe40000004100 */
[----:B------:R-:W-:Y:S01]  /*7af0*/  FMUL.FTZ R20, R4, R14 ;  /* 0x0000000e04147220 */ /* 0x000fe20000410000 */
[----:B------:R-:W-:-:S02]  /*7b00*/  HADD2.F32 R9, -RZ, R6.H1_H1 ;  /* 0x30000006ff097230 */ /* 0x000fc40000004100 */
[C---:B------:R-:W-:Y:S01]  /*7b10*/  FFMA.FTZ R26, R10.reuse, R15, R24 ;  /* 0x0000000f0a1a7223 */ /* 0x040fe20000010018 */
        /* <DEDUP_REMOVED lines=13> */
[----:B------:R-:W-:Y:S01]  /*7bf0*/  FMUL.FTZ R9, R5, R11 ;  /* 0x0000000b05097220 */ /* 0x000fe20000410000 */
[----:B------:R-:W-:Y:S01]  /*7c00*/  FFMA.FTZ R13, R7, R12, R13 ;  /* 0x0000000c070d7223 */ /* 0x000fe2000001000d */
[-C--:B------:R-:W-:Y:S01]  /*7c10*/  FMUL.FTZ R14, R5, R4.reuse ;  /* 0x00000004050e7220 */ /* 0x080fe20000410000 */
[----:B------:R-:W-:Y:S01]  /*7c20*/  F2FP.F16.F32.PACK_AB R7, R26, R21 ;  /* 0x000000151a07723e */ /* 0x000fe200000000ff */
[C---:B------:R-:W-:Y:S01]  /*7c30*/  FFMA.FTZ R9, R6.reuse, R4, -R9 ;  /* 0x0000000406097223 */ /* 0x040fe20000010809 */
[----:B------:R-:W-:Y:S01]  /*7c40*/  F2FP.F16.F32.PACK_AB R4, R3, R20 ;  /* 0x000000140304723e */ /* 0x000fe200000000ff */
[----:B------:R-:W-:Y:S01]  /*7c50*/  FFMA.FTZ R14, R6, R11, R14 ;  /* 0x0000000b060e7223 */ /* 0x000fe2000001000e */
[----:B------:R-:W-:-:S04]  /*7c60*/  F2FP.F16.F32.PACK_AB R6, R13, R24 ;  /* 0x000000180d06723e */ /* 0x000fc800000000ff */
[----:B------:R-:W-:-:S05]  /*7c70*/  F2FP.F16.F32.PACK_AB R5, R14, R9 ;  /* 0x000000090e05723e */ /* 0x000fca00000000ff */
[----:B------:R3:W-:Y:S01]  /*7c80*/  STS.128 [R0+0x2000], R4 ;  /* 0x0020000400007388 */ /* 0x0007e20000000c00 */
[----:B------:R-:W-:Y:S05]  /*7c90*/  BRA `(.L_x_4424) ;  /* 0x0000001400107947 */ /* 0x000fea0003800000 */
.L_x_4405:
[----:B------:R-:W0:Y:S01]  /*7ca0*/  LDC R43, c[0x0][0x3d4] ;  /* 0x0000f500ff2b7b82 */ /* 0x000e220000000800 */
[----:B------:R-:W-:Y:S01]  /*7cb0*/  IADD3 R0, R18, 0x40, RZ ;  /* 0x0000004012007810 */ /* 0x000fe20007ffe0ff */
[----:B------:R-:W2:Y:S01]  /*7cc0*/  LDL R48, [R1+0x14] ;  /* 0x0000140001307983 */ /* 0x000ea20000100800 */
[----:B------:R-:W-:Y:S01]  /*7cd0*/  ULDC.64 UR4, c[0x0][0x3c8] ;  /* 0x0000f20000047ab9 */ /* 0x000fe20000000a00 */
[----:B------:R-:W-:Y:S02]  /*7ce0*/  ULDC.64 UR6, c[0x0][0x3e0] ;  /* 0x0000f80000067ab9 */ /* 0x000fe40000000a00 */
[----:B------:R-:W3:Y:S01]  /*7cf0*/  LDL R46, [R1+0x60] ;  /* 0x00006000012e7983 */ /* 0x000ee20000100800 */
[----:B0-----:R-:W-:-:S04]  /*7d00*/  ISETP.GE.AND P0, PT, R40, R43, PT ;  /* 0x0000002b2800720c */ /* 0x001fc80003f06270 */
[-C--:B------:R-:W-:Y:S02]  /*7d10*/  ISETP.GE.OR P1, PT, R0, R9.reuse, P0 ;  /* 0x000000090000720c */ /* 0x080fe40000726670 */
[----:B------:R-:W-:-:S11]  /*7d20*/  ISETP.GE.OR P0, PT, R18, R9, P0 ;  /* 0x000000091200720c */ /* 0x000fd60000706670 */
[----:B------:R-:W0:Y:S08]  /*7d30*/  @!P1 LDC.64 R14, c[0x0][0x3c8] ;  /* 0x0000f200ff0e9b82 */ /* 0x000e300000000a00 */
[----:B------:R-:W1:Y:S01]  /*7d40*/  @!P1 LDC.64 R30, c[0x0][0x3e0] ;  /* 0x0000f800ff1e9b82 */ /* 0x000e620000000a00 */
[----:B------:R-:W-:-:S04]  /*7d50*/  @!P1 IADD3 R13, P2, P3, R26, R56, R53 ;  /* 0x000000381a0d9210 */ /* 0x000fc80007b5e035 */
[----:B------:R-:W-:Y:S02]  /*7d60*/  @!P1 IADD3.X R20, R27, R57, R52, P2, P3 ;  /* 0x000000391b149210 */ /* 0x000fe400017e6434 */
[----:B------:R-:W-:Y:S02]  /*7d70*/  @!P1 IADD3 R0, P3, P4, R28, R59, R55 ;  /* 0x0000003b1c009210 */ /* 0x000fe40007c7e037 */
[----:B------:R-:W-:Y:S02]  /*7d80*/  @!P0 IADD3 R11, P2, R55, R28, RZ ;  /* 0x0000001c370b8210 */ /* 0x000fe40007f5e0ff */
[----:B------:R-:W-:Y:S02]  /*7d90*/  @!P1 IADD3.X R3, R29, R58, R54, P3, P4 ;  /* 0x0000003a1d039210 */ /* 0x000fe40001fe8436 */
[----:B0-----:R-:W-:Y:S01]  /*7da0*/  @!P1 LEA R12, P3, R13, R14, 0x1 ;  /* 0x0000000e0d0c9211 */ /* 0x001fe200078608ff */
[----:B------:R-:W-:Y:S01]  /*7db0*/  @!P0 IMAD.X R24, R54, 0x1, R29, P2 ;  /* 0x0000000136188824 */ /* 0x000fe200010e061d */
[----:B------:R-:W-:-:S02]  /*7dc0*/  CS2R R28, SRZ ;  /* 0x00000000001c7805 */ /* 0x000fc4000001ff00 */
[----:B------:R-:W-:Y:S02]  /*7dd0*/  @!P1 LEA.HI.X R13, R13, R15, R20, 0x1, P3 ;  /* 0x0000000f0d0d9211 */ /* 0x000fe400018f0c14 */
[----:B-1----:R-:W-:-:S04]  /*7de0*/  @!P1 LEA R14, P4, R0, R30, 0x1 ;  /* 0x0000001e000e9211 */ /* 0x002fc800078808ff */
[----:B------:R-:W-:Y:S02]  /*7df0*/  @!P1 LEA.HI.X R15, R0, R31, R3, 0x1, P4 ;  /* 0x0000001f000f9211 */ /* 0x000fe400020f0c03 */
[----:B------:R-:W-:Y:S01]  /*7e00*/  CS2R R30, SRZ ;  /* 0x00000000001e7805 */ /* 0x000fe2000001ff00 */
[----:B------:R-:W0:Y:S05]  /*7e10*/  LDC R0, c[0x0][0x428] ;  /* 0x00010a00ff007b82 */ /* 0x000e2a0000000800 */
[----:B------:R-:W5:Y:S01]  /*7e20*/  @!P1 LDG.E.128 R28, desc[UR52][R14.64] ;  /* 0x000000340e1c9981 */ /* 0x000f62000c1e1d00 */
[----:B------:R-:W1:Y:S01]  /*7e30*/  S2R R21, SR_TID.X ;  /* 0x0000000000157919 */ /* 0x000e620000002100 */
[----:B------:R-:W-:-:S05]  /*7e40*/  @!P0 IADD3 R9, P5, R53, R26, RZ ;  /* 0x0000001a35098210 */ /* 0x000fca0007fbe0ff */
[----:B------:R-:W-:Y:S01]  /*7e50*/  @!P0 IMAD.X R10, R52, 0x1, R27, P5 ;  /* 0x00000001340a8824 */ /* 0x000fe200028e061b */
[----:B------:R-:W-:-:S04]  /*7e60*/  @!P0 LEA R8, P5, R9, UR4, 0x1 ;  /* 0x0000000409088c11 */ /* 0x000fc8000f8a08ff */
[----:B------:R-:W-:Y:S02]  /*7e70*/  @!P0 LEA.HI.X R9, R9, UR5, R10, 0x1, P5 ;  /* 0x0000000509098c11 */ /* 0x000fe4000a8f0c0a */
[----:B------:R-:W-:-:S04]  /*7e80*/  @!P0 LEA R10, P2, R11, UR6, 0x1 ;  /* 0x000000060b0a8c11 */ /* 0x000fc8000f8408ff */
[----:B------:R-:W-:Y:S02]  /*7e90*/  @!P0 LEA.HI.X R11, R11, UR7, R24, 0x1, P2 ;  /* 0x000000070b0b8c11 */ /* 0x000fe400090f0c18 */
[----:B0-----:R-:W-:Y:S02]  /*7ea0*/  ISETP.NE.AND P2, PT, R0, 0x1, PT ;  /* 0x000000010000780c */ /* 0x001fe40003f45270 */
[----:B------:R-:W-:Y:S02]  /*7eb0*/  CS2R R32, SRZ ;  /* 0x0000000000207805 */ /* 0x000fe4000001ff00 */
[----:B------:R-:W-:-:S06]  /*7ec0*/  CS2R R34, SRZ ;  /* 0x0000000000227805 */ /* 0x000fcc000001ff00 */
[----:B------:R0:W5:Y:S01]  /*7ed0*/  @!P0 LDG.E.128 R32, desc[UR52][R8.64] ;  /* 0x0000003408208981 */ /* 0x000162000c1e1d00 */
[----:B-1----:R-:W-:Y:S02]  /*7ee0*/  VIADD R50, R21, 0xffffff80 ;  /* 0xffffff8015327836 */ /* 0x002fe40000000000 */
[----:B------:R-:W1:Y:S03]  /*7ef0*/  @P2 LDC R0, c[0x0][0x42c] ;  /* 0x00010b00ff002b82 */ /* 0x000e660000000800 */
[----:B------:R-:W-:-:S04]  /*7f00*/  SHF.R.S32.HI R21, RZ, 0x1f, R50 ;  /* 0x0000001fff157819 */ /* 0x000fc80000011432 */
[----:B------:R-:W-:Y:S01]  /*7f10*/  LEA.HI R21, R21, R50, RZ, 0x2 ;  /* 0x0000003215157211 */ /* 0x000fe200078f10ff */
[----:B0-----:R-:W0:Y:S03]  /*7f20*/  @P2 LDC R9, c[0x0][0x430] ;  /* 0x00010c00ff092b82 */ /* 0x001e260000000800 */
[----:B------:R-:W-:-:S05]  /*7f30*/  LOP3.LUT R21, R21, 0xfffffffc, RZ, 0xc0, !PT ;  /* 0xfffffffc15157812 */ /* 0x000fca00078ec0ff */
[----:B------:R-:W-:Y:S01]  /*7f40*/  IMAD.IADD R21, R50, 0x1, -R21 ;  /* 0x0000000132157824 */ /* 0x000fe200078e0a15 */
[----:B------:R-:W-:Y:S02]  /*7f50*/  CS2R R36, SRZ ;  /* 0x0000000000247805 */ /* 0x000fe4000001ff00 */
[----:B------:R-:W-:Y:S02]  /*7f60*/  CS2R R38, SRZ ;  /* 0x0000000000267805 */ /* 0x000fe4000001ff00 */
[----:B------:R-:W-:Y:S02]  /*7f70*/  CS2R R24, SRZ ;  /* 0x0000000000187805 */ /* 0x000fe4000001ff00 */
[----:B------:R-:W-:Y:S01]  /*7f80*/  CS2R R26, SRZ ;  /* 0x00000000001a7805 */ /* 0x000fe2000001ff00 */
[----:B------:R-:W-:Y:S01]  /*7f90*/  IMAD.MOV.U32 R8, RZ, RZ, R44 ;  /* 0x000000ffff087224 */ /* 0x000fe200078e002c */
[----:B------:R4:W5:Y:S04]  /*7fa0*/  @!P0 LDG.E.128 R36, desc[UR52][R10.64] ;  /* 0x000000340a248981 */ /* 0x000968000c1e1d00 */
[----:B------:R0:W5:Y:S01]  /*7fb0*/  @!P1 LDG.E.128 R24, desc[UR52][R12.64] ;  /* 0x000000340c189981 */ /* 0x000162000c1e1d00 */
[----:B----4-:R-:W-:-:S02]  /*7fc0*/  IMAD.MOV.U32 R10, RZ, RZ, R42 ;  /* 0x000000ffff0a7224 */ /* 0x010fc400078e002a */
[----:B------:R-:W-:Y:S02]  /*7fd0*/  IMAD.MOV.U32 R11, RZ, RZ, R49 ;  /* 0x000000ffff0b7224 */ /* 0x000fe400078e0031 */
[----:B--2---:R-:W-:-:S05]  /*7fe0*/  IMAD R3, R48, 0x80, R18 ;  /* 0x0000008030037824 */ /* 0x004fca00078e0212 */
[----:B------:R-:W-:-:S05]  /*7ff0*/  LEA R3, R21, R3, 0x6 ;  /* 0x0000000315037211 */ /* 0x000fca00078e30ff */
[----:B-1----:R-:W-:-:S05]  /*8000*/  @P2 IMAD.HI.U32 R0, R3, R0, RZ ;  /* 0x0000000003002227 */ /* 0x002fca00078e00ff */
[----:B0-----:R-:W-:-:S04]  /*8010*/  @P2 SHF.R.U32.HI R3, RZ, R9, R0 ;  /* 0x00000009ff032219 */ /* 0x001fc80000011600 */
[----:B------:R-:W-:Y:S01]  /*8020*/  SHF.R.S32.HI R21, RZ, 0x1f, R3 ;  /* 0x0000001fff157819 */ /* 0x000fe20000011403 */
[----:B------:R-:W-:-:S04]  /*8030*/  IMAD.MOV.U32 R9, RZ, RZ, R47 ;  /* 0x000000ffff097224 */ /* 0x000fc800078e002f */
[C---:B------:R-:W-:Y:S02]  /*8040*/  IMAD R0, R21.reuse, R6, RZ ;  /* 0x0000000615007224 */ /* 0x040fe400078e02ff */
[----:B------:R-:W-:Y:S02]  /*8050*/  IMAD R12, R21, R4, RZ ;  /* 0x00000004150c7224 */ /* 0x000fe400078e02ff */
        /* <DEDUP_REMOVED lines=11> */
[----:B---3--:R-:W-:Y:S01]  /*8110*/  LEA.HI R6, R46, R46, RZ, 0x1 ;  /* 0x0000002e2e067211 */ /* 0x008fe200078f08ff */
[----:B------:R-:W-:Y:S06]  /*8120*/  BRA.DIV UR4, `(.L_x_4427) ;  /* 0x0000013e04887947 */ /* 0x000fec000b800000 */
.L_x_4627:
[----:B------:R-:W-:-:S03]  /*8130*/  UMOV UR4, 0xffffffff ;  /* 0xffffffff00047882 */ /* 0x000fc60000000000 */
[----:B------:R-:W-:Y:S05]  /*8140*/  BRA.DIV UR4, `(.L_x_4428) ;  /* 0x0000013e04a87947 */ /* 0x000fea000b800000 */
.L_x_4630:
[----:B------:R-:W-:-:S03]  /*8150*/  UMOV UR4, 0xffffffff ;  /* 0xffffffff00047882 */ /* 0x000fc60000000000 */
[----:B------:R-:W-:Y:S05]  /*8160*/  BRA.DIV UR4, `(.L_x_4429) ;  /* 0x0000013e04c87947 */ /* 0x000fea000b800000 */
.L_x_4633:
[----:B------:R-:W-:-:S03]  /*8170*/  UMOV UR4, 0xffffffff ;  /* 0xffffffff00047882 */ /* 0x000fc60000000000 */
[----:B------:R-:W-:Y:S05]  /*8180*/  BRA.DIV UR4, `(.L_x_4430) ;  /* 0x0000013e04e87947 */ /* 0x000fea000b800000 */
.L_x_4636:
[----:B------:R-:W-:-:S03]  /*8190*/  UMOV UR4, 0xffffffff ;  /* 0xffffffff00047882 */ /* 0x000fc60000000000 */
[----:B------:R-:W-:Y:S05]  /*81a0*/  BRA.DIV UR4, `(.L_x_4431) ;  /* 0x0000014204087947 */ /* 0x000fea000b800000 */
.L_x_4639:
[----:B------:R-:W-:Y:S01]  /*81b0*/  UMOV UR4, 0xffffffff ;  /* 0xffffffff00047882 */ /* 0x000fe20000000000 */
[----:B------:R-:W-:Y:S02]  /*81c0*/  LOP3.LUT R6, R6, 0xfffffffe, RZ, 0xc0, !PT ;  /* 0xfffffffe06067812 */ /* 0x000fe400078ec0ff */
[----:B------:R-:W-:Y:S05]  /*81d0*/  BRA.DIV UR4, `(.L_x_4432) ;  /* 0x0000014204247947 */ /* 0x000fea000b800000 */
.L_x_4642:
[----:B------:R-:W-:Y:S01]  /*81e0*/  UMOV UR4, 0xffffffff ;  /* 0xffffffff00047882 */ /* 0x000fe20000000000 */
[----:B------:R-:W-:Y:S02]  /*81f0*/  IMAD.IADD R8, R46, 0x1, -R6 ;  /* 0x000000012e087824 */ /* 0x000fe400078e0a06 */
[----:B------:R-:W-:Y:S05]  /*8200*/  BRA.DIV UR4, `(.L_x_4433) ;  /* 0x0000014204407947 */ /* 0x000fea000b800000 */
.L_x_4645:
[----:B------:R-:W-:Y:S01]  /*8210*/  UMOV UR4, 0xffffffff ;  /* 0xffffffff00047882 */ /* 0x000fe20000000000 */
[----:B------:R-:W-:Y:S02]  /*8220*/  SHF.L.U32 R4, R8, 0x1f, RZ ;  /* 0x0000001f08047819 */ /* 0x000fe400000006ff */
[----:B------:R-:W-:Y:S05]  /*8230*/  BRA.DIV UR4, `(.L_x_4434) ;  /* 0x00000142045c7947 */ /* 0x000fea000b800000 */
.L_x_4648:
[----:B------:R-:W0:Y:S01]  /*8240*/  SYNCS.PHASECHK.TRANS64.TRYWAIT P2, [R17+URZ+0x32400], R4 ;  /* 0x03240004110075a7 */ /* 0x000e22000804017f */
[----:B-----5:R-:W-:Y:S01]  /*8250*/  IMAD.MOV.U32 R3, RZ, RZ, R33 ;  /* 0x000000ffff037224 */ /* 0x020fe200078e0021 */
[----:B------:R-:W-:Y:S01]  /*8260*/  BSSY B1, `(.L_x_4435) ;  /* 0x000001b000017945 */ /* 0x000fe20003800000 */
[----:B------:R-:W-:Y:S02]  /*8270*/  IMAD.MOV.U32 R0, RZ, RZ, R32 ;  /* 0x000000ffff007224 */ /* 0x000fe400078e0020 */
        /* <DEDUP_REMOVED lines=22> */
[----:B------:R-:W-:Y:S01]  /*83e0*/  IMAD.IADD R0, R40, 0x1, R43 ;  /* 0x0000000128007824 */ /* 0x000fe200078e022b */
[----:B------:R-:W-:Y:S01]  /*83f0*/  PRMT R54, R5, 0x5410, R6 ;  /* 0x0000541005367816 */ /* 0x000fe20000000006 */
[----:B0-----:R-:W-:Y:S06]  /*8400*/  @!P2 BRA `(.L_x_4436) ;  /* 0x000001400010a947 */ /* 0x001fec0003800000 */
.L_x_4649:
[----:B------:R-:W-:Y:S05]  /*8410*/  BSYNC B1 ;  /* 0x0000000000017941 */ /* 0x000fea0003800000 */
.L_x_4435:
[----:B------:R-:W-:Y:S01]  /*8420*/  BSSY B1, `(.L_x_4437) ;  /* 0x0000069000017945 */ /* 0x000fe20003800000 */
[----:B------:R-:W-:Y:S01]  /*8430*/  IMAD.MOV.U32 R55, RZ, RZ, R30 ;  /* 0x000000ffff377224 */ /* 0x000fe200078e001e */
[----:B------:R-:W-:Y:S02]  /*8440*/  MOV R56, R31 ;  /* 0x0000001f00387202 */ /* 0x000fe40000000f00 */
[----:B------:R-:W-:Y:S01]  /*8450*/  LOP3.LUT R0, R0, 0x38, RZ, 0xc0, !PT ;  /* 0x0000003800007812 */ /* 0x000fe200078ec0ff */
[----:B------:R-:W-:Y:S06]  /*8460*/  @P0 BRA `(.L_x_4438) ;  /* 0x0000000400900947 */ /* 0x000fec0003800000 */
[----:B------:R-:W2:Y:S01]  /*8470*/  LDL R3, [R1+0x68] ;  /* 0x0000680001037983 */ /* 0x000ea20000100800 */
[----:B------:R-:W1:Y:S02]  /*8480*/  S2R R5, SR_TID.X ;  /* 0x0000000000057919 */ /* 0x000e640000002100 */
[----:B-1----:R-:W-:-:S05]  /*8490*/  VIADD R5, R5, 0xffffff80 ;  /* 0xffffff8005057836 */ /* 0x002fca0000000000 */
[----:B------:R-:W-:-:S04]  /*84a0*/  SHF.R.S32.HI R6, RZ, 0x1f, R5 ;  /* 0x0000001fff067819 */ /* 0x000fc80000011405 */
[----:B------:R-:W-:-:S04]  /*84b0*/  LEA.HI R6, R6, R5, RZ, 0x5 ;  /* 0x0000000506067211 */ /* 0x000fc800078f28ff */
[----:B------:R-:W-:Y:S02]  /*84c0*/  SHF.R.S32.HI R6, RZ, 0x5, R6 ;  /* 0x00000005ff067819 */ /* 0x000fe40000011406 */
[--C-:B------:R-:W-:Y:S01]  /*84d0*/  SHF.R.U64 R48, R34, 0x10, R35.reuse ;  /* 0x0000001022307819 */ /* 0x100fe20000001223 */
[--C-:B------:R-:W-:Y:S01]  /*84e0*/  HADD2.F32 R34, -RZ, R20.reuse.H1_H1 ;  /* 0x30000014ff227230 */ /* 0x100fe20000004100 */
[----:B------:R-:W-:Y:S01]  /*84f0*/  SHF.R.U32.HI R46, RZ, 0x10, R35 ;  /* 0x00000010ff2e7819 */ /* 0x000fe20000011623 */
[----:B------:R-:W-:Y:S01]  /*8500*/  HADD2.F32 R35, -RZ, R20.H0_H0 ;  /* 0x20000014ff237230 */ /* 0x000fe20000004100 */
[--C-:B------:R-:W-:Y:S02]  /*8510*/  SHF.R.U64 R47, R36, 0x10, R37.reuse ;  /* 0x00000010242f7819 */ /* 0x100fe40000001225 */
[----:B------:R-:W-:Y:S02]  /*8520*/  SHF.R.U32.HI R36, RZ, 0x10, R37 ;  /* 0x00000010ff247819 */ /* 0x000fe40000011625 */
[----:B------:R-:W-:-:S02]  /*8530*/  SHF.R.U32.HI R42, RZ, 0x10, R33 ;  /* 0x00000010ff2a7819 */ /* 0x000fc40000011621 */
[----:B------:R-:W-:Y:S01]  /*8540*/  SHF.R.U64 R45, R38, 0x10, R39 ;  /* 0x00000010262d7819 */ /* 0x000fe20000001227 */
[----:B------:R-:W-:Y:S01]  /*8550*/  HADD2.F32 R36, -RZ, R36.H0_H0 ;  /* 0x20000024ff247230 */ /* 0x000fe20000004100 */
[----:B------:R-:W-:Y:S02]  /*8560*/  SHF.R.U64 R49, R32, 0x10, R33 ;  /* 0x0000001020317819 */ /* 0x000fe40000001221 */
[----:B------:R-:W-:Y:S01]  /*8570*/  SHF.R.U32.HI R39, RZ, 0x10, R39 ;  /* 0x00000010ff277819 */ /* 0x000fe20000011627 */
[----:B--2---:R-:W-:-:S05]  /*8580*/  IMAD.SHL.U32 R3, R3, 0x40, RZ ;  /* 0x0000004003037824 */ /* 0x004fca00078e00ff */
[----:B------:R-:W-:-:S04]  /*8590*/  LOP3.LUT R3, R3, 0x1c0, RZ, 0xc0, !PT ;  /* 0x000001c003037812 */ /* 0x000fc800078ec0ff */
[--C-:B------:R-:W-:Y:S02]  /*85a0*/  SHF.R.U32.HI R5, RZ, 0x3, R3.reuse ;  /* 0x00000003ff057819 */ /* 0x100fe40000011603 */
[----:B------:R-:W-:Y:S02]  /*85b0*/  LOP3.LUT R40, R3, 0x38, R40, 0xf8, !PT ;  /* 0x0000003803287812 */ /* 0x000fe400078ef828 */
[----:B------:R-:W-:Y:S02]  /*85c0*/  LOP3.LUT R3, R5, R0, R3, 0x1e, !PT ;  /* 0x0000000005037212 */ /* 0x000fe400078e1e03 */
[----:B------:R-:W-:-:S03]  /*85d0*/  LOP3.LUT R40, R40, R5, RZ, 0x3c, !PT ;  /* 0x0000000528287212 */ /* 0x000fc600078e3cff */
[C---:B0-----:R-:W-:Y:S02]  /*85e0*/  IMAD R4, R6.reuse, 0x200, R3 ;  /* 0x0000020006047824 */ /* 0x041fe400078e0203 */
[----:B------:R-:W-:-:S03]  /*85f0*/  IMAD R40, R6, 0x200, R40 ;  /* 0x0000020006287824 */ /* 0x000fc600078e0228 */
[----:B------:R-:W-:Y:S01]  /*8600*/  LEA R43, R4, R17, 0x1 ;  /* 0x00000011042b7211 */ /* 0x000fe200078e08ff */
[----:B------:R-:W-:-:S04]  /*8610*/  IMAD R41, R40, 0x2, R17 ;  /* 0x0000000228297824 */ /* 0x000fc800078e0211 */
        /* <DEDUP_REMOVED lines=8> */
[C---:B------:R-:W-:Y:S01]  /*86a0*/  FFMA.FTZ R37, R9.reuse, R34, -R38 ;  /* 0x0000002209257223 */ /* 0x040fe20000010826 */
[----:B------:R-:W-:Y:S02]  /*86b0*/  HADD2.F32 R20, -RZ, R42.H0_H0 ;  /* 0x2000002aff147230 */ /* 0x000fe40000004100 */
[----:B------:R-:W-:Y:S01]  /*86c0*/  FFMA.FTZ R40, R9, R35, R40 ;  /* 0x0000002309287223 */ /* 0x000fe20000010028 */
[----:B------:R-:W-:Y:S02]  /*86d0*/  HADD2.F32 R32, -RZ, R7.H0_H0 ;  /* 0x20000007ff207230 */ /* 0x000fe40000004100 */
[C---:B------:R-:W-:Y:S01]  /*86e0*/  FMUL.FTZ R38, R21.reuse, R36 ;  /* 0x0000002415267220 */ /* 0x040fe20000410000 */
[--C-:B------:R-:W-:Y:S02]  /*86f0*/  HADD2.F32 R34, -RZ, R44.reuse.H0_H0 ;  /* 0x2000002cff227230 */ /* 0x100fe40000004100 */
[----:B------:R-:W-:Y:S02]  /*8700*/  HADD2.F32 R9, -RZ, R44.H1_H1 ;  /* 0x3000002cff097230 */ /* 0x000fe40000004100 */
[----:B------:R-:W-:Y:S01]  /*8710*/  FMUL.FTZ R44, R21, R20 ;  /* 0x00000014152c7220 */ /* 0x000fe20000410000 */
[----:B------:R-:W-:-:S02]  /*8720*/  HADD2.F32 R11, -RZ, R15.H0_H0 ;  /* 0x2000000fff0b7230 */ /* 0x000fc40000004100 */
[C---:B------:R-:W-:Y:S01]  /*8730*/  FFMA.FTZ R42, R13.reuse, R20, -R38 ;  /* 0x000000140d2a7223 */ /* 0x040fe20000010826 */
[----:B------:R-:W-:Y:S02]  /*8740*/  HADD2.F32 R33, -RZ, R7.H1_H1 ;  /* 0x30000007ff217230 */ /* 0x000fe40000004100 */
[C---:B------:R-:W-:Y:S01]  /*8750*/  FMUL.FTZ R20, R32.reuse, R34 ;  /* 0x0000002220147220 */ /* 0x040fe20000410000 */
[----:B------:R-:W-:Y:S02]  /*8760*/  HADD2.F32 R38, -RZ, R39.H0_H0 ;  /* 0x20000027ff267230 */ /* 0x000fe40000004100 */
[----:B------:R-:W-:Y:S01]  /*8770*/  FMUL.FTZ R21, R32, R9 ;  /* 0x0000000920157220 */ /* 0x000fe20000410000 */
[----:B------:R-:W-:Y:S02]  /*8780*/  HADD2.F32 R32, -RZ, R46.H0_H0 ;  /* 0x2000002eff207230 */ /* 0x000fe40000004100 */
[----:B------:R-:W-:Y:S01]  /*8790*/  FFMA.FTZ R13, R13, R36, R44 ;  /* 0x000000240d0d7223 */ /* 0x000fe2000001002c */
[----:B------:R-:W-:-:S02]  /*87a0*/  HADD2.F32 R15, -RZ, R15.H1_H1 ;  /* 0x3000000fff0f7230 */ /* 0x000fc40000004100 */
[C---:B------:R-:W-:Y:S01]  /*87b0*/  FFMA.FTZ R36, R11.reuse, R34, R21 ;  /* 0x000000220b247223 */ /* 0x040fe20000010015 */
[----:B------:R-:W-:Y:S02]  /*87c0*/  HADD2.F32 R5, -RZ, R4.H0_H0 ;  /* 0x20000004ff057230 */ /* 0x000fe40000004100 */
[----:B------:R-:W-:Y:S01]  /*87d0*/  FFMA.FTZ R35, R11, R9, -R20 ;  /* 0x000000090b237223 */ /* 0x000fe20000010814 */
[C---:B------:R-:W-:Y:S01]  /*87e0*/  FMUL.FTZ R44, R33.reuse, R38 ;  /* 0x00000026212c7220 */ /* 0x040fe20000410000 */
[----:B------:R-:W-:Y:S02]  /*87f0*/  HADD2.F32 R34, -RZ, R50.H0_H0 ;  /* 0x20000032ff227230 */ /* 0x000fe40000004100 */
[----:B------:R-:W-:Y:S01]  /*8800*/  FMUL.FTZ R46, R33, R32 ;  /* 0x00000020212e7220 */ /* 0x000fe20000410000 */
[----:B------:R-:W-:Y:S02]  /*8810*/  HADD2.F32 R7, -RZ, R6.H0_H0 ;  /* 0x20000006ff077230 */ /* 0x000fe40000004100 */
[----:B------:R-:W-:-:S02]  /*8820*/  HADD2.F32 R11, -RZ, R50.H1_H1 ;  /* 0x30000032ff0b7230 */ /* 0x000fc40000004100 */
[--C-:B------:R-:W-:Y:S02]  /*8830*/  HADD2.F32 R20, -RZ, R51.reuse.H0_H0 ;  /* 0x20000033ff147230 */ /* 0x100fe40000004100 */
[----:B------:R-:W-:Y:S01]  /*8840*/  FFMA.FTZ R44, R15, R32, -R44 ;  /* 0x000000200f2c7223 */ /* 0x000fe2000001082c */
[----:B------:R-:W-:Y:S02]  /*8850*/  HADD2.F32 R3, -RZ, R12.H0_H0 ;  /* 0x2000000cff037230 */ /* 0x000fe40000004100 */
[----:B------:R-:W-:Y:S01]  /*8860*/  FMUL.FTZ R32, R5, R34 ;  /* 0x0000002205207220 */ /* 0x000fe20000410000 */
[----:B------:R-:W-:Y:S02]  /*8870*/  HADD2.F32 R10, -RZ, R14.H0_H0 ;  /* 0x2000000eff0a7230 */ /* 0x000fe40000004100 */
[----:B------:R-:W-:Y:S01]  /*8880*/  FFMA.FTZ R39, R15, R38, R46 ;  /* 0x000000260f277223 */ /* 0x000fe2000001002e */
[----:B------:R-:W-:Y:S02]  /*8890*/  HADD2.F32 R9, -RZ, R51.H1_H1 ;  /* 0x30000033ff097230 */ /* 0x000fe40000004100 */
[----:B------:R-:W-:Y:S01]  /*88a0*/  FMUL.FTZ R15, R7, R11 ;  /* 0x0000000b070f7220 */ /* 0x000fe20000410000 */
[-C--:B------:R-:W-:Y:S01]  /*88b0*/  FMUL.FTZ R5, R5, R20.reuse ;  /* 0x0000001405057220 */ /* 0x080fe20000410000 */
[----:B------:R-:W-:Y:S01]  /*88c0*/  FFMA.FTZ R32, R3, R20, -R32 ;  /* 0x0000001403207223 */ /* 0x000fe20000010820 */
[----:B------:R-:W-:-:S02]  /*88d0*/  HADD2.F32 R4, -RZ, R4.H1_H1 ;  /* 0x30000004ff047230 */ /* 0x000fc40000004100 */
[-C--:B------:R-:W-:Y:S01]  /*88e0*/  FMUL.FTZ R21, R7, R9.reuse ;  /* 0x0000000907157220 */ /* 0x080fe20000410000 */
[----:B------:R-:W-:Y:S01]  /*88f0*/  FFMA.FTZ R20, R10, R9, -R15 ;  /* 0x000000090a147223 */ /* 0x000fe2000001080f */
[----:B------:R-:W-:Y:S02]  /*8900*/  HADD2.F32 R6, -RZ, R6.H1_H1 ;  /* 0x30000006ff067230 */ /* 0x000fe40000004100 */
[----:B------:R-:W-:Y:S01]  /*8910*/  FFMA.FTZ R34, R3, R34, R5 ;  /* 0x0000002203227223 */ /* 0x000fe20000010005 */
[----:B------:R-:W-:Y:S02]  /*8920*/  HADD2.F32 R7, -RZ, R47.H0_H0 ;  /* 0x2000002fff077230 */ /* 0x000fe40000004100 */
[----:B------:R-:W-:Y:S02]  /*8930*/  HADD2.F32 R9, -RZ, R45.H0_H0 ;  /* 0x2000002dff097230 */ /* 0x000fe40000004100 */
[----:B------:R-:W-:Y:S02]  /*8940*/  HADD2.F32 R3, -RZ, R49.H0_H0 ;  /* 0x20000031ff037230 */ /* 0x000fe40000004100 */
[----:B------:R-:W-:-:S02]  /*8950*/  HADD2.F32 R5, -RZ, R48.H0_H0 ;  /* 0x20000030ff057230 */ /* 0x000fc40000004100 */
[----:B------:R-:W-:Y:S01]  /*8960*/  FFMA.FTZ R21, R10, R11, R21 ;  /* 0x0000000b0a157223 */ /* 0x000fe20000010015 */
[----:B------:R-:W-:Y:S02]  /*8970*/  HADD2.F32 R12, -RZ, R12.H1_H1 ;  /* 0x3000000cff0c7230 */ /* 0x000fe40000004100 */
[----:B------:R-:W-:Y:S01]  /*8980*/  FMUL.FTZ R11, R4, R7 ;  /* 0x00000007040b7220 */ /* 0x000fe20000410000 */
[----:B------:R-:W-:Y:S02]  /*8990*/  HADD2.F32 R14, -RZ, R14.H1_H1 ;  /* 0x3000000eff0e7230 */ /* 0x000fe40000004100 */
        /* <DEDUP_REMOVED lines=17> */
.L_x_4438:
[----:B------:R-:W-:Y:S05]  /*8ab0*/  BSYNC B1 ;  /* 0x0000000000017941 */ /* 0x000fea0003800000 */
.L_x_4437:
[----:B------:R-:W-:Y:S01]  /*8ac0*/  PRMT R40, R55, 0x5410, R56 ;  /* 0x0000541037287816 */ /* 0x000fe20000000038 */
[----:B------:R-:W-:Y:S06]  /*8ad0*/  @P1 BRA `(.L_x_4424) ;  /* 0x0000000400801947 */ /* 0x000fec0003800000 */
[----:B------:R-:W2:Y:S01]  /*8ae0*/  LDL R3, [R1+0x3c] ;  /* 0x00003c0001037983 */ /* 0x000ea20000100800 */
[C---:B01----:R-:W-:Y:S02]  /*8af0*/  VIADD R4, R18.reuse, 0x40 ;  /* 0x0000004012047836 */ /* 0x043fe40000000000 */
[----:B------:R-:W-:Y:S01]  /*8b00*/  VIADD R5, R18, 0x40 ;  /* 0x0000004012057836 */ /* 0x000fe20000000000 */
[----:B------:R-:W3:Y:S01]  /*8b10*/  LDL R41, [R1+0x70] ;  /* 0x0000700001297983 */ /* 0x000ee20000100800 */
[----:B------:R-:W-:Y:S02]  /*8b20*/  IMAD.SHL.U32 R4, R4, 0x40, RZ ;  /* 0x0000004004047824 */ /* 0x000fe400078e00ff */
[----:B------:R-:W-:-:S03]  /*8b30*/  IMAD.SHL.U32 R5, R5, 0x40, RZ ;  /* 0x0000004005057824 */ /* 0x000fc600078e00ff */
[----:B------:R-:W-:Y:S02]  /*8b40*/  LOP3.LUT R4, R4, 0x1c0, RZ, 0xc0, !PT ;  /* 0x000001c004047812 */ /* 0x000fe400078ec0ff */
[----:B------:R-:W-:Y:S02]  /*8b50*/  LOP3.LUT R5, R5, 0x1c0, RZ, 0xc0, !PT ;  /* 0x000001c005057812 */ /* 0x000fe400078ec0ff */
[----:B------:R-:W-:-:S04]  /*8b60*/  SHF.R.U32.HI R4, RZ, 0x3, R4 ;  /* 0x00000003ff047819 */ /* 0x000fc80000011604 */
[----:B------:R-:W-:Y:S02]  /*8b70*/  LOP3.LUT R0, R4, R0, R5, 0x1e, !PT ;  /* 0x0000000004007212 */ /* 0x000fe400078e1e05 */
[--C-:B------:R-:W-:Y:S02]  /*8b80*/  SHF.R.U64 R38, R26, 0x10, R27.reuse ;  /* 0x000000101a267819 */ /* 0x100fe4000000121b */
[----:B------:R-:W-:Y:S01]  /*8b90*/  SHF.R.U32.HI R36, RZ, 0x10, R27 ;  /* 0x00000010ff247819 */ /* 0x000fe2000001161b */
[----:B------:R-:W-:Y:S01]  /*8ba0*/  HADD2.F32 R27, -RZ, R52.H1_H1 ;  /* 0x30000034ff1b7230 */ /* 0x000fe20000004100 */
[--C-:B------:R-:W-:Y:S02]  /*8bb0*/  SHF.R.U64 R37, R28, 0x10, R29.reuse ;  /* 0x000000101c257819 */ /* 0x100fe4000000121d */
[----:B------:R-:W-:Y:S01]  /*8bc0*/  SHF.R.U32.HI R29, RZ, 0x10, R29 ;  /* 0x00000010ff1d7819 */ /* 0x000fe2000001161d */
[----:B------:R-:W-:Y:S01]  /*8bd0*/  HADD2.F32 R26, -RZ, R53.H1_H1 ;  /* 0x30000035ff1a7230 */ /* 0x000fe20000004100 */
[----:B------:R-:W-:-:S02]  /*8be0*/  SHF.R.U32.HI R32, RZ, 0x10, R25 ;  /* 0x00000010ff207819 */ /* 0x000fc40000011619 */
[----:B------:R-:W-:Y:S01]  /*8bf0*/  SHF.R.U64 R35, R30, 0x10, R31 ;  /* 0x000000101e237819 */ /* 0x000fe2000000121f */
[----:B------:R-:W-:Y:S01]  /*8c00*/  HADD2.F32 R30, -RZ, R29.H0_H0 ;  /* 0x2000001dff1e7230 */ /* 0x000fe20000004100 */
[----:B------:R-:W-:Y:S02]  /*8c10*/  SHF.R.U64 R39, R24, 0x10, R25 ;  /* 0x0000001018277819 */ /* 0x000fe40000001219 */
[----:B------:R-:W-:Y:S01]  /*8c20*/  SHF.R.U32.HI R33, RZ, 0x10, R31 ;  /* 0x00000010ff217819 */ /* 0x000fe2000001161f */
[----:B--2---:R-:W-:Y:S01]  /*8c30*/  IMAD.IADD R0, R3, 0x1, R0 ;  /* 0x0000000103007824 */ /* 0x004fe200078e0200 */
[----:B---3--:R-:W0:Y:S04]  /*8c40*/  LDS.128 R12, [R41+0x18400] ;  /* 0x01840000290c7984 */ /* 0x008e280000000c00 */
[----:B------:R-:W-:-:S05]  /*8c50*/  LEA R0, R0, R17, 0x1 ;  /* 0x0000001100007211 */ /* 0x000fca00078e08ff */
[----:B------:R-:W1:Y:S01]  /*8c60*/  LDS.128 R4, [R0+0x18400] ;  /* 0x0184000000047984 */ /* 0x000e620000000c00 */
[----:B0-----:R-:W-:Y:S02]  /*8c70*/  HADD2.F32 R9, -RZ, R13.H0_H0 ;  /* 0x2000000dff097230 */ /* 0x001fe40000004100 */
[--C-:B-1----:R-:W-:Y:S02]  /*8c80*/  HADD2.F32 R20, -RZ, R5.reuse.H0_H0 ;  /* 0x20000005ff147230 */ /* 0x102fe40000004100 */
[----:B------:R-:W-:-:S03]  /*8c90*/  HADD2.F32 R21, -RZ, R5.H1_H1 ;  /* 0x30000005ff157230 */ /* 0x000fc60000004100 */
[CC--:B------:R-:W-:Y:S01]  /*8ca0*/  FMUL.FTZ R28, R20.reuse, R27.reuse ;  /* 0x0000001b141c7220 */ /* 0x0c0fe20000410000 */
[-C--:B------:R-:W-:Y:S01]  /*8cb0*/  FMUL.FTZ R20, R20, R26.reuse ;  /* 0x0000001a14147220 */ /* 0x080fe20000410000 */
[----:B------:R-:W-:Y:S02]  /*8cc0*/  HADD2.F32 R13, -RZ, R13.H1_H1 ;  /* 0x3000000dff0d7230 */ /* 0x000fe40000004100 */
[----:B------:R-:W-:Y:S01]  /*8cd0*/  FFMA.FTZ R29, R9, R26, -R28 ;  /* 0x0000001a091d7223 */ /* 0x000fe2000001081c */
[----:B------:R-:W-:Y:S02]  /*8ce0*/  HADD2.F32 R26, -RZ, R32.H0_H0 ;  /* 0x20000020ff1a7230 */ /* 0x000fe40000004100 */
[----:B------:R-:W-:Y:S01]  /*8cf0*/  FMUL.FTZ R32, R21, R30 ;  /* 0x0000001e15207220 */ /* 0x000fe20000410000 */
[----:B------:R-:W-:Y:S02]  /*8d00*/  HADD2.F32 R5, -RZ, R4.H0_H0 ;  /* 0x20000004ff057230 */ /* 0x000fe40000004100 */
[----:B------:R-:W-:Y:S01]  /*8d10*/  FFMA.FTZ R27, R9, R27, R20 ;  /* 0x0000001b091b7223 */ /* 0x000fe20000010014 */
[----:B------:R-:W-:-:S02]  /*8d20*/  HADD2.F32 R28, -RZ, R52.H0_H0 ;  /* 0x20000034ff1c7230 */ /* 0x000fc40000004100 */
[----:B------:R-:W-:Y:S02]  /*8d30*/  HADD2.F32 R20, -RZ, R53.H0_H0 ;  /* 0x20000035ff147230 */ /* 0x000fe40000004100 */
[-C--:B------:R-:W-:Y:S01]  /*8d40*/  FMUL.FTZ R34, R21, R26.reuse ;  /* 0x0000001a15227220 */ /* 0x080fe20000410000 */
[----:B------:R-:W-:Y:S02]  /*8d50*/  HADD2.F32 R3, -RZ, R12.H0_H0 ;  /* 0x2000000cff037230 */ /* 0x000fe40000004100 */
[----:B------:R-:W-:Y:S01]  /*8d60*/  FFMA.FTZ R32, R13, R26, -R32 ;  /* 0x0000001a0d207223 */ /* 0x000fe20000010820 */
[C---:B------:R-:W-:Y:S01]  /*8d70*/  FMUL.FTZ R26, R5.reuse, R28 ;  /* 0x0000001c051a7220 */ /* 0x040fe20000410000 */
[----:B------:R-:W-:Y:S01]  /*8d80*/  FMUL.FTZ R21, R5, R20 ;  /* 0x0000001405157220 */ /* 0x000fe20000410000 */
[----:B------:R-:W-:Y:S02]  /*8d90*/  HADD2.F32 R24, -RZ, R6.H0_H0 ;  /* 0x20000006ff187230 */ /* 0x000fe40000004100 */
[----:B------:R-:W-:Y:S01]  /*8da0*/  FFMA.FTZ R34, R13, R30, R34 ;  /* 0x0000001e0d227223 */ /* 0x000fe20000010022 */
[----:B------:R-:W-:-:S02]  /*8db0*/  HADD2.F32 R9, -RZ, R40.H0_H0 ;  /* 0x20000028ff097230 */ /* 0x000fc40000004100 */
[C---:B------:R-:W-:Y:S01]  /*8dc0*/  FFMA.FTZ R13, R3.reuse, R20, -R26 ;  /* 0x00000014030d7223 */ /* 0x040fe2000001081a */
[----:B------:R-:W-:Y:S02]  /*8dd0*/  HADD2.F32 R5, -RZ, R54.H0_H0 ;  /* 0x20000036ff057230 */ /* 0x000fe40000004100 */
[----:B------:R-:W-:Y:S02]  /*8de0*/  HADD2.F32 R25, -RZ, R7.H0_H0 ;  /* 0x20000007ff197230 */ /* 0x000fe40000004100 */
[----:B------:R-:W-:Y:S02]  /*8df0*/  HADD2.F32 R26, -RZ, R40.H1_H1 ;  /* 0x30000028ff1a7230 */ /* 0x000fe40000004100 */
[----:B------:R-:W-:Y:S01]  /*8e00*/  FFMA.FTZ R21, R3, R28, R21 ;  /* 0x0000001c03157223 */ /* 0x000fe20000010015 */
[C---:B------:R-:W-:Y:S01]  /*8e10*/  FMUL.FTZ R3, R24.reuse, R9 ;  /* 0x0000000918037220 */ /* 0x040fe20000410000 */
[----:B------:R-:W-:Y:S01]  /*8e20*/  FMUL.FTZ R31, R24, R5 ;  /* 0x00000005181f7220 */ /* 0x000fe20000410000 */
[----:B------:R-:W-:-:S02]  /*8e30*/  HADD2.F32 R10, -RZ, R14.H0_H0 ;  /* 0x2000000eff0a7230 */ /* 0x000fc40000004100 */
[----:B------:R-:W-:Y:S02]  /*8e40*/  HADD2.F32 R11, -RZ, R15.H0_H0 ;  /* 0x2000000fff0b7230 */ /* 0x000fe40000004100 */
[----:B------:R-:W-:Y:S02]  /*8e50*/  HADD2.F32 R20, -RZ, R54.H1_H1 ;  /* 0x30000036ff147230 */ /* 0x000fe40000004100 */
[----:B------:R-:W-:Y:S02]  /*8e60*/  HADD2.F32 R24, -RZ, R36.H0_H0 ;  /* 0x20000024ff187230 */ /* 0x000fe40000004100 */
[C---:B------:R-:W-:Y:S01]  /*8e70*/  FMUL.FTZ R36, R25.reuse, R26 ;  /* 0x0000001a19247220 */ /* 0x040fe20000410000 */
[----:B------:R-:W-:Y:S02]  /*8e80*/  HADD2.F32 R7, -RZ, R7.H1_H1 ;  /* 0x30000007ff077230 */ /* 0x000fe40000004100 */
[----:B------:R-:W-:Y:S02]  /*8e90*/  HADD2.F32 R28, -RZ, R33.H0_H0 ;  /* 0x20000021ff1c7230 */ /* 0x000fe40000004100 */
[C---:B------:R-:W-:Y:S01]  /*8ea0*/  FFMA.FTZ R30, R10.reuse, R5, -R3 ;  /* 0x000000050a1e7223 */ /* 0x040fe20000010803 */
[-C--:B------:R-:W-:Y:S01]  /*8eb0*/  FMUL.FTZ R25, R25, R20.reuse ;  /* 0x0000001419197220 */ /* 0x080fe20000410000 */
[----:B------:R-:W-:Y:S01]  /*8ec0*/  FFMA.FTZ R31, R10, R9, R31 ;  /* 0x000000090a1f7223 */ /* 0x000fe2000001001f */
[----:B------:R-:W-:Y:S01]  /*8ed0*/  FFMA.FTZ R36, R11, R20, -R36 ;  /* 0x000000140b247223 */ /* 0x000fe20000010824 */
[----:B------:R-:W-:-:S02]  /*8ee0*/  HADD2.F32 R15, -RZ, R15.H1_H1 ;  /* 0x3000000fff0f7230 */ /* 0x000fc40000004100 */
[C---:B------:R-:W-:Y:S01]  /*8ef0*/  FMUL.FTZ R10, R7.reuse, R28 ;  /* 0x0000001c070a7220 */ /* 0x040fe20000410000 */
[----:B------:R-:W-:Y:S01]  /*8f00*/  FMUL.FTZ R20, R7, R24 ;  /* 0x0000001807147220 */ /* 0x000fe20000410000 */
[----:B------:R-:W-:Y:S02]  /*8f10*/  HADD2.F32 R4, -RZ, R4.H1_H1 ;  /* 0x30000004ff047230 */ /* 0x000fe40000004100 */
[----:B------:R-:W-:Y:S02]  /*8f20*/  HADD2.F32 R6, -RZ, R6.H1_H1 ;  /* 0x30000006ff067230 */ /* 0x000fe40000004100 */
[----:B------:R-:W-:Y:S02]  /*8f30*/  HADD2.F32 R7, -RZ, R37.H0_H0 ;  /* 0x20000025ff077230 */ /* 0x000fe40000004100 */
[----:B------:R-:W-:Y:S02]  /*8f40*/  HADD2.F32 R9, -RZ, R35.H0_H0 ;  /* 0x20000023ff097230 */ /* 0x000fe40000004100 */
[----:B------:R-:W-:-:S02]  /*8f50*/  HADD2.F32 R3, -RZ, R39.H0_H0 ;  /* 0x20000027ff037230 */ /* 0x000fc40000004100 */
[----:B------:R-:W-:Y:S02]  /*8f60*/  HADD2.F32 R5, -RZ, R38.H0_H0 ;  /* 0x20000026ff057230 */ /* 0x000fe40000004100 */
[----:B------:R-:W-:Y:S01]  /*8f70*/  FFMA.FTZ R25, R11, R26, R25 ;  /* 0x0000001a0b197223 */ /* 0x000fe20000010019 */
[----:B------:R-:W-:Y:S02]  /*8f80*/  HADD2.F32 R12, -RZ, R12.H1_H1 ;  /* 0x3000000cff0c7230 */ /* 0x000fe40000004100 */
[C---:B------:R-:W-:Y:S01]  /*8f90*/  FFMA.FTZ R33, R15.reuse, R24, -R10 ;  /* 0x000000180f217223 */ /* 0x040fe2000001080a */
        /* <DEDUP_REMOVED lines=20> */
.L_x_4424:
[----:B------:R-:W-:Y:S05]  /*90e0*/  BSYNC B0 ;  /* 0x0000000000007941 */ /* 0x000fea0003800000 */
.L_x_4404:
        /* <DEDUP_REMOVED lines=8> */
.L_x_4401:
[----:B-1234-:R-:W1:Y:S01]  /*9170*/  S2R R0, SR_TID.X ;  /* 0x0000000000007919 */ /* 0x01ee620000002100 */
[----:B------:R-:W-:Y:S01]  /*9180*/  ISETP.NE.AND P0, PT, R232, 0x3, PT ;  /* 0x00000003e800780c */ /* 0x000fe20003f05270 */
[----:B------:R-:W-:Y:S05]  /*9190*/  WARPSYNC.ALL ;  /* 0x0000000000007948 */ /* 0x000fea0003800000 */
[----:B-1----:R-:W-:-:S05]  /*91a0*/  SHF.R.U32.HI R0, RZ, 0x7, R0 ;  /* 0x00000007ff007819 */ /* 0x002fca0000011600 */
[----:B------:R-:W-:-:S05]  /*91b0*/  VIADD R0, R0, 0x8 ;  /* 0x0000000800007836 */ /* 0x000fca0000000000 */
[----:B------:R1:W-:Y:S06]  /*91c0*/  BAR.SYNC.DEFER_BLOCKING R0, 0x100 ;  /* 0x000400000000751d */ /* 0x0003ec0000010000 */
[----:B------:R-:W-:Y:S05]  /*91d0*/  @!P0 BRA `(.L_x_4439) ;  /* 0x0000000000048947 */ /* 0x000fea0003800000 */
[----:B------:R-:W-:Y:S01]  /*91e0*/  BPT.TRAP 0x1 ;  /* 0x000000040000795c */ /* 0x000fe20000300000 */
.L_x_4439:
[----:B------:R-:W-:Y:S01]  /*91f0*/  IMAD R179, R2, 0x8, R17 ;  /* 0x0000000802b37824 */ /* 0x000fe200078e0211 */
[----:B0-----:R-:W-:-:S04]  /*9200*/  SHF.L.U32 R6, R19, 0x1f, RZ ;  /* 0x0000001f13067819 */ /* 0x001fc800000006ff */
[----:B------:R0:W2:Y:S01]  /*9210*/  SYNCS.PHASECHK.TRANS64.TRYWAIT P1, [R179+URZ+0x32430], R6 ;  /* 0x03243006b30075a7 */ /* 0x0000a2000802017f */
[----:B------:R-:W-:Y:S05]  /*9220*/  @!P0 BRA `(.L_x_4440) ;  /* 0x0000000000048947 */ /* 0x000fea0003800000 */
[----:B------:R-:W-:Y:S01]  /*9230*/  BPT.TRAP 0x1 ;  /* 0x000000040000795c */ /* 0x000fe20000300000 */
.L_x_4440:
[----:B------:R-:W-:-:S05]  /*9240*/  VIADD R3, R17, 0x1c400 ;  /* 0x0001c40011037836 */ /* 0x000fca0000000000 */
[----:B------:R-:W-:-:S04]  /*9250*/  SHF.R.U32.HI R3, RZ, 0x4, R3 ;  /* 0x00000004ff037819 */ /* 0x000fc80000011603 */
[----:B------:R-:W-:-:S04]  /*9260*/  LOP3.LUT R3, R3, 0x3fff, RZ, 0xc0, !PT ;  /* 0x00003fff03037812 */ /* 0x000fc800078ec0ff */
[----:B------:R-:W-:-:S05]  /*9270*/  LOP3.LUT R3, R3, 0x10000, RZ, 0xfc, !PT ;  /* 0x0001000003037812 */ /* 0x000fca00078efcff */
[----:B------:R3:W-:Y:S01]  /*9280*/  STL [R1+0x2c], R3 ;  /* 0x00002c0301007387 */ /* 0x0007e20000100800 */
[----:B--2---:R-:W-:Y:S05]  /*9290*/  @P1 BRA `(.L_x_4441) ;  /* 0x0000000000081947 */ /* 0x004fea0003800000 */
[----:B------:R-:W2:Y:S02]  /*92a0*/  SYNCS.PHASECHK.TRANS64.TRYWAIT P1, [R179+URZ+0x32430], R6 ;  /* 0x03243006b30075a7 */ /* 0x000ea4000802017f */
[----:B--2---:R-:W-:Y:S05]  /*92b0*/  @!P1 BRA `(.L_x_4442) ;  /* 0x0000013000789947 */ /* 0x004fea0003800000 */
.L_x_4441:
[----:B---3--:R-:W3:Y:S01]  /*92c0*/  LDL R3, [R1+0x2c] ;  /* 0x00002c0001037983 */ /* 0x008ee20000100800 */
[----:B------:R-:W-:Y:S01]  /*92d0*/  IMAD.MOV.U32 R5, RZ, RZ, 0x40000040 ;  /* 0x40000040ff057424 */ /* 0x000fe200078e00ff */
[----:B------:R-:W-:Y:S05]  /*92e0*/  WARPSYNC.ALL ;  /* 0x0000000000007948 */ /* 0x000fea0003800000 */
[C---:B------:R-:W-:Y:S01]  /*92f0*/  R2UR UR4, R218.reuse ;  /* 0x00000000da0472ca */ /* 0x040fe200000e0000 */
[----:B-----5:R-:W-:Y:S01]  /*9300*/  WARPGROUP.ARRIVE ;  /* 0x00000000000079c5 */ /* 0x020fe20000000000 */
[----:B------:R-:W-:Y:S01]  /*9310*/  R2UR UR5, R219 ;  /* 0x00000000db0572ca */ /* 0x000fe200000e0000 */
[----:B------:R-:W-:Y:S01]  /*9320*/  VIADD R12, R218, 0x2 ;  /* 0x00000002da0c7836 */ /* 0x000fe20000000000 */
[----:B------:R-:W-:Y:S01]  /*9330*/  R2UR UR7, R5 ;  /* 0x00000000050772ca */ /* 0x000fe200000e0000 */
[----:B------:R-:W-:Y:S01]  /*9340*/  IMAD.MOV.U32 R13, RZ, RZ, 0x40000040 ;  /* 0x40000040ff0d7424 */ /* 0x000fe200078e00ff */
[----:B------:R-:W-:Y:S01]  /*9350*/  SHF.L.U32 R8, R8, 0x1f, RZ ;  /* 0x0000001f08087819 */ /* 0x000fe200000006ff */
[----:B------:R-:W-:Y:S01]  /*9360*/  IMAD.MOV.U32 R11, RZ, RZ, 0x40000040 ;  /* 0x40000040ff0b7424 */ /* 0x000fe200078e00ff */
[----:B------:R-:W-:Y:S01]  /*9370*/  BSSY B0, `(.L_x_4443) ;  /* 0x0000026000007945 */ /* 0x000fe20003800000 */
[----:B------:R-:W-:Y:S01]  /*9380*/  VIADD R230, R218, 0x4 ;  /* 0x00000004dae67836 */ /* 0x000fe20000000000 */
[----:B------:R4:W-:Y:S01]  /*9390*/  STL.64 [R1+0x8], R12 ;  /* 0x0000080c01007387 */ /* 0x0009e20000100a00 */
[----:B------:R-:W-:-:S02]  /*93a0*/  IMAD.MOV.U32 R231, RZ, RZ, 0x40000040 ;  /* 0x40000040ffe77424 */ /* 0x000fc400078e00ff */
[----:B------:R-:W-:Y:S02]  /*93b0*/  VIADD R228, R218, 0x6 ;  /* 0x00000006dae47836 */ /* 0x000fe40000000000 */
[----:B------:R-:W-:Y:S02]  /*93c0*/  IMAD.MOV.U32 R229, RZ, RZ, 0x40000040 ;  /* 0x40000040ffe57424 */ /* 0x000fe400078e00ff */
[----:B------:R-:W-:Y:S02]  /*93d0*/  IMAD.MOV.U32 R5, RZ, RZ, 0x40000040 ;  /* 0x40000040ff057424 */ /* 0x000fe400078e00ff */
[----:B---3--:R-:W-:-:S05]  /*93e0*/  IMAD R4, R2, 0x300, R3 ;  /* 0x0000030002047824 */ /* 0x008fca00078e0203 */
[C---:B------:R-:W-:Y:S02]  /*93f0*/  R2UR UR6, R4.reuse ;  /* 0x00000000040672ca */ /* 0x040fe400000e0000 */
[----:B------:R-:W-:-:S11]  /*9400*/  IADD3 R10, R4, 0x2, RZ ;  /* 0x00000002040a7810 */ /* 0x000fd60007ffe0ff */
[----:B------:R-:W-:Y:S01]  /*9410*/  HGMMA.64x96x16.F32 R24, gdesc[UR4], RZ, !UPT, gsb0 ;  /* 0x01600000041879f0 */ /* 0x000fe2000c0008ff */
[----:B------:R-:W-:Y:S02]  /*9420*/  R2UR UR4, R12 ;  /* 0x000000000c0472ca */ /* 0x000fe400000e0000 */
[----:B------:R-:W-:Y:S02]  /*9430*/  R2UR UR5, R13 ;  /* 0x000000000d0572ca */ /* 0x000fe400000e0000 */
[----:B------:R-:W-:Y:S01]  /*9440*/  R2UR UR6, R10 ;  /* 0x000000000a0672ca */ /* 0x000fe200000e0000 */
[C---:B------:R-:W-:Y:S01]  /*9450*/  VIADD R10, R4.reuse, 0x4 ;  /* 0x00000004040a7836 */ /* 0x040fe20000000000 */
        /* <DEDUP_REMOVED lines=21> */
[----:B------:R-:W3:Y:S02]  /*95b0*/  SYNCS.PHASECHK.TRANS64.TRYWAIT P1, [R17+URZ+0x32410], R8 ;  /* 0x03241008110075a7 */ /* 0x000ee4000802017f */
[----:B---34-:R-:W-:Y:S05]  /*95c0*/  @!P1 BRA `(.L_x_4444) ;  /* 0x0000012c00c89947 */ /* 0x018fea0003800000 */
.L_x_4650:
[----:B------:R-:W-:Y:S05]  /*95d0*/  BSYNC B0 ;  /* 0x0000000000007941 */ /* 0x000fea0003800000 */
.L_x_4443:
[----:B------:R-:W-:Y:S05]  /*95e0*/  @!P0 BRA `(.L_x_4445) ;  /* 0x0000000000048947 */ /* 0x000fea0003800000 */
[----:B------:R-:W-:Y:S01]  /*95f0*/  BPT.TRAP 0x1 ;  /* 0x000000040000795c */ /* 0x000fe20000300000 */
.L_x_4445:
[----:B------:R4:W0:Y:S01]  /*9600*/  SYNCS.PHASECHK.TRANS64.TRYWAIT P2, [R179+URZ+0x32450], R6 ;  /* 0x03245006b30075a7 */ /* 0x000822000804017f */
[----:B------:R-:W-:Y:S05]  /*9610*/  @!P0 BRA `(.L_x_4446) ;  /* 0x0000000000048947 */ /* 0x000fea0003800000 */
[----:B------:R-:W-:Y:S01]  /*9620*/  BPT.TRAP 0x1 ;  /* 0x000000040000795c */ /* 0x000fe20000300000 */
.L_x_4446:
[----:B------:R-:W5:Y:S01]  /*9630*/  S2R R3, SR_TID.X ;  /* 0x0000000000037919 */ /* 0x000f620000002100 */
[----:B------:R-:W-:Y:S01]  /*9640*/  BSSY B0, `(.L_x_4447) ;  /* 0x0000006000007945 */ /* 0x000fe20003800000 */
[----:B-----5:R-:W-:-:S04]  /*9650*/  LOP3.LUT R3, R3, 0x7f, RZ, 0xc0, !PT ;  /* 0x0000007f03037812 */ /* 0x020fc800078ec0ff */
[----:B------:R-:W-:Y:S01]  /*9660*/  ISETP.NE.AND P1, PT, R3, RZ, PT ;  /* 0x000000ff0300720c */ /* 0x000fe20003f25270 */
[----:B0-----:R-:W-:-:S12]  /*9670*/  @P2 BRA `(.L_x_4448) ;  /* 0x0000000000082947 */ /* 0x001fd80003800000 */
[----:B------:R-:W0:Y:S02]  /*9680*/  SYNCS.PHASECHK.TRANS64.TRYWAIT P2, [R179+URZ+0x32450], R6 ;  /* 0x03245006b30075a7 */ /* 0x000e24000804017f */
[----:B0-----:R-:W-:Y:S05]  /*9690*/  @!P2 BRA `(.L_x_4449) ;  /* 0x0000012c00a8a947 */ /* 0x001fea0003800000 */
.L_x_4448:
[----:B------:R-:W-:Y:S05]  /*96a0*/  BSYNC B0 ;  /* 0x0000000000007941 */ /* 0x000fea0003800000 */
.L_x_4447:
[----:B------:R-:W-:Y:S05]  /*96b0*/  WARPSYNC.ALL ;  /* 0x0000000000007948 */ /* 0x000fea0003800000 */
[----:B------:R-:W-:Y:S01]  /*96c0*/  VIADD R3, R17, 0x400 ;  /* 0x0000040011037836 */ /* 0x000fe20000000000 */
[----:B------:R-:W-:Y:S01]  /*96d0*/  LOP3.LUT R4, R23, 0x10000, RZ, 0xfc, !PT ;  /* 0x0001000017047812 */ /* 0x000fe200078efcff */
[----:B------:R-:W-:Y:S01]  /*96e0*/  IMAD.MOV.U32 R73, RZ, RZ, 0x40000040 ;  /* 0x40000040ff497424 */ /* 0x000fe200078e00ff */
[----:B------:R-:W-:Y:S01]  /*96f0*/  MOV R5, 0x40000040 ;  /* 0x4000004000057802 */ /* 0x000fe20000000f00 */
[----:B------:R-:W-:Y:S01]  /*9700*/  WARPGROUP.ARRIVE ;  /* 0x00000000000079c5 */ /* 0x000fe20000000000 */
[----:B------:R-:W-:Y:S01]  /*9710*/  SHF.R.U32.HI R3, RZ, 0x4, R3 ;  /* 0x00000004ff037819 */ /* 0x000fe20000011603 */
[----:B------:R-:W-:-:S02]  /*9720*/  IMAD.MOV.U32 R227, RZ, RZ, 0x40000040 ;  /* 0x40000040ffe37424 */ /* 0x000fc400078e00ff */
[----:B------:R-:W-:Y:S01]  /*9730*/  IMAD.MOV.U32 R7, RZ, RZ, 0x40000040 ;  /* 0x40000040ff077424 */ /* 0x000fe200078e00ff */
[----:B------:R-:W-:Y:S01]  /*9740*/  LOP3.LUT R3, R3, 0x3fff, RZ, 0xc0, !PT ;  /* 0x00003fff03037812 */ /* 0x000fe200078ec0ff */
[----:B------:R-:W-:Y:S01]  /*9750*/  IMAD.MOV.U32 R217, RZ, RZ, 0x40000040 ;  /* 0x40000040ffd97424 */ /* 0x000fe200078e00ff */
[----:B------:R-:W-:Y:S01]  /*9760*/  MOV R215, 0x40000040 ;  /* 0x4000004000d77802 */ /* 0x000fe20000000f00 */
[----:B------:R-:W-:Y:S01]  /*9770*/  IMAD.MOV.U32 R213, RZ, RZ, 0x40000040 ;  /* 0x40000040ffd57424 */ /* 0x000fe200078e00ff */
[----:B--2-4-:R-:W-:Y:S01]  /*9780*/  LOP3.LUT R6, R3, 0x10000, RZ, 0xfc, !PT ;  /* 0x0001000003067812 */ /* 0x014fe200078efcff */
[----:B------:R-:W-:Y:S01]  /*9790*/  IMAD.MOV.U32 R209, RZ, RZ, 0x40000040 ;  /* 0x40000040ffd17424 */ /* 0x000fe200078e00ff */
[----:B------:R-:W-:Y:S01]  /*97a0*/  MOV R207, 0x40000040 ;  /* 0x4000004000cf7802 */ /* 0x000fe20000000f00 */
[----:B------:R-:W-:Y:S02]  /*97b0*/  IMAD.MOV.U32 R205, RZ, RZ, 0x40000040 ;  /* 0x40000040ffcd7424 */ /* 0x000fe400078e00ff */
[----:B------:R-:W-:Y:S01]  /*97c0*/  IMAD.MOV.U32 R203, RZ, RZ, 0x40000040 ;  /* 0x40000040ffcb7424 */ /* 0x000fe200078e00ff */
[----:B------:R-:W-:Y:S01]  /*97d0*/  R2UR UR4, R4 ;  /* 0x00000000040472ca */ /* 0x000fe200000e0000 */
[----:B------:R-:W-:Y:S01]  /*97e0*/  IMAD R72, R2, 0xc00, R6 ;  /* 0x00000c0002487824 */ /* 0x000fe200078e0206 */
[----:B------:R-:W-:Y:S01]  /*97f0*/  R2UR UR5, R5 ;  /* 0x00000000050572ca */ /* 0x000fe200000e0000 */
[----:B------:R0:W-:Y:S01]  /*9800*/  STL [R1+0x30], R6 ;  /* 0x0000300601007387 */ /* 0x0001e20000100800 */
[----:B------:R-:W-:Y:S01]  /*9810*/  R2UR UR7, R73 ;  /* 0x00000000490772ca */ /* 0x000fe200000e0000 */
[----:B------:R-:W-:Y:S01]  /*9820*/  IMAD.MOV.U32 R201, RZ, RZ, 0x40000040 ;  /* 0x40000040ffc97424 */ /* 0x000fe200078e00ff */
[----:B------:R-:W-:Y:S01]  /*9830*/  R2UR UR6, R72 ;  /* 0x00000000480672ca */ /* 0x000fe200000e0000 */
[C---:B------:R-:W-:Y:S01]  /*9840*/  VIADD R226, R4.reuse, 0x2 ;  /* 0x0000000204e27836 */ /* 0x040fe20000000000 */
[C---:B------:R-:W-:Y:S01]  /*9850*/  IADD3 R216, R4.reuse, 0x4, RZ ;  /* 0x0000000404d87810 */ /* 0x040fe20007ffe0ff */
[C---:B------:R-:W-:Y:S01]  /*9860*/  VIADD R214, R4.reuse, 0x6 ;  /* 0x0000000604d67836 */ /* 0x040fe20000000000 */
[C---:B------:R-:W-:Y:S01]  /*9870*/  IADD3 R208, R4.reuse, 0x402, RZ ;  /* 0x0000040204d07810 */ /* 0x040fe20007ffe0ff */
[C---:B------:R-:W-:Y:S01]  /*9880*/  VIADD R212, R4.reuse, 0x400 ;  /* 0x0000040004d47836 */ /* 0x040fe20000000000 */
[----:B------:R-:W-:Y:S01]  /*9890*/  IADD3 R202, R4, 0x800, RZ ;  /* 0x0000080004ca7810 */ /* 0x000fe20007ffe0ff */
[----:B0-----:R-:W-:Y:S01]  /*98a0*/  VIADD R6, R72, 0x2 ;  /* 0x0000000248067836 */ /* 0x001fe20000000000 */
[----:B------:R-:W-:Y:S01]  /*98b0*/  MOV R21, 0x40000040 ;  /* 0x4000004000157802 */ /* 0x000fe20000000f00 */
[----:B------:R-:W-:-:S02]  /*98c0*/  VIADD R206, R4, 0x404 ;  /* 0x0000040404ce7836 */ /* 0x000fc40000000000 */
[----:B------:R-:W-:Y:S02]  /*98d0*/  IMAD.MOV.U32 R15, RZ, RZ, 0x40000040 ;  /* 0x40000040ff0f7424 */ /* 0x000fe400078e00ff */
[----:B------:R-:W-:Y:S01]  /*98e0*/  IMAD.MOV.U32 R13, RZ, RZ, 0x40000040 ;  /* 0x40000040ff0d7424 */ /* 0x000fe200078e00ff */
[----:B------:R-:W-:Y:S01]  /*98f0*/  HGMMA.64x96x16.F32 R24, gdesc[UR4], R24, gsb0 ;  /* 0x01600000041879f0 */ /* 0x000fe20008000818 */
[----:B------:R-:W-:Y:S01]  /*9900*/  R2UR UR4, R226 ;  /* 0x00000000e20472ca */ /* 0x000fe200000e0000 */
[C---:B------:R-:W-:Y:S01]  /*9910*/  VIADD R204, R4.reuse, 0x406 ;  /* 0x0000040604cc7836 */ /* 0x040fe20000000000 */
[----:B------:R-:W-:Y:S01]  /*9920*/  R2UR UR5, R227 ;  /* 0x00000000e30572ca */ /* 0x000fe200000e0000 */
[----:B------:R-:W-:Y:S01]  /*9930*/  VIADD R200, R4, 0x802 ;  /* 0x0000080204c87836 */ /* 0x000fe20000000000 */
[----:B------:R-:W-:Y:S01]  /*9940*/  R2UR UR6, R6 ;  /* 0x00000000060672ca */ /* 0x000fe200000e0000 */
[----:B------:R-:W-:Y:S01]  /*9950*/  VIADD R20, R4, 0x804 ;  /* 0x0000080404147836 */ /* 0x000fe20000000000 */
[----:B------:R-:W-:Y:S01]  /*9960*/  R2UR UR7, R7 ;  /* 0x00000000070772ca */ /* 0x000fe200000e0000 */
[----:B------:R-:W-:Y:S01]  /*9970*/  VIADD R6, R72, 0x4 ;  /* 0x0000000448067836 */ /* 0x000fe20000000000 */
[C---:B------:R-:W-:Y:S01]  /*9980*/  IADD3 R10, R4.reuse, 0xc02, RZ ;  /* 0x00000c02040a7810 */ /* 0x040fe20007ffe0ff */
[----:B------:R-:W-:Y:S01]  /*9990*/  IMAD.MOV.U32 R7, RZ, RZ, 0x40000040 ;  /* 0x40000040ff077424 */ /* 0x000fe200078e00ff */
[----:B------:R-:W2:Y:S01]  /*99a0*/  LDL R181, [R1+0x34] ;  /* 0x0000340001b57983 */ /* 0x000ea20000100800 */
[C---:B------:R-:W-:Y:S01]  /*99b0*/  VIADD R14, R4.reuse, 0x806 ;  /* 0x00000806040e7836 */ /* 0x040fe20000000000 */
[----:B------:R-:W-:Y:S01]  /*99c0*/  ULDC UR40, c[0x0][0xad0] ;  /* 0x0002b40000287ab9 */ /* 0x000fe20000000800 */
[----:B------:R-:W-:Y:S01]  /*99d0*/  VIADD R12, R4, 0xc00 ;  /* 0x00000c00040c7836 */ /* 0x000fe20000000000 */
[----:B------:R-:W4:Y:S01]  /*99e0*/  LDL R182, [R1+0x20] ;  /* 0x0000200001b67983 */ /* 0x000f220000100800 */
[----:B------:R-:W-:Y:S01]  /*99f0*/  IMAD.MOV.U32 R11, RZ, RZ, 0x40000040 ;  /* 0x40000040ff0b7424 */ /* 0x000fe200078e00ff */
[----:B------:R-:W-:-:S02]  /*9a00*/  ULDC UR41, c[0x0][0xad0] ;  /* 0x0002b40000297ab9 */ /* 0x000fc40000000800 */
[----:B------:R-:W5:Y:S04]  /*9a10*/  LDL R80, [R1+0x48] ;  /* 0x0000480001507983 */ /* 0x000f680000100800 */
[----:B------:R-:W2:Y:S04]  /*9a20*/  LDL R78, [R1+0x4c] ;  /* 0x00004c00014e7983 */ /* 0x000ea80000100800 */
[----:B------:R-:W2:Y:S01]  /*9a30*/  LDL R180, [R1+0x14] ;  /* 0x0000140001b47983 */ /* 0x000ea20000100800 */
        /* <DEDUP_REMOVED lines=106> */
[----:B---3--:R-:W-:Y:S01]  /*a0e0*/  VIADD R8, R4, 0xc04 ;  /* 0x00000c0404087836 */ /* 0x008fe20000000000 */
[----:B------:R-:W-:Y:S01]  /*a0f0*/  IADD3 R6, R72, 0x904, RZ ;  /* 0x0000090448067810 */ /* 0x000fe20007ffe0ff */
[----:B------:R-:W-:-:S02]  /*a100*/  IMAD.MOV.U32 R9, RZ, RZ, 0x40000040 ;  /* 0x40000040ff097424 */ /* 0x000fc400078e00ff */
[----:B------:R-:W-:Y:S01]  /*a110*/  IMAD.MOV.U32 R7, RZ, RZ, 0x40000040 ;  /* 0x40000040ff077424 */ /* 0x000fe200078e00ff */
[----:B------:R-:W-:Y:S02]  /*a120*/  WARPGROUP.DEPBAR.LE gsb0, 0x0 ;  /* 0x00008000000079c5 */ /* 0x000fe40000010000 */
[----:B------:R-:W-:-:S06]  /*a130*/  WARPGROUP.ARRIVE ;  /* 0x00000000000079c5 */ /* 0x000fcc0000000000 */
[----:B------:R-:W-:Y:S01]  /*a140*/  HGMMA.64x96x16.F32 R24, gdesc[UR4], R24, gsb0 ;  /* 0x01600000041879f0 */ /* 0x000fe20008000818 */
[----:B------:R-:W-:Y:S02]  /*a150*/  R2UR UR4, R8 ;  /* 0x00000000080472ca */ /* 0x000fe400000e0000 */
[----:B------:R-:W-:Y:S02]  /*a160*/  R2UR UR5, R9 ;  /* 0x00000000090572ca */ /* 0x000fe400000e0000 */
[----:B------:R-:W-:Y:S02]  /*a170*/  R2UR UR6, R6 ;  /* 0x00000000060672ca */ /* 0x000fe400000e0000 */
[----:B------:R-:W-:Y:S01]  /*a180*/  R2UR UR7, R7 ;  /* 0x00000000070772ca */ /* 0x000fe200000e0000 */
[----:B------:R-:W-:Y:S01]  /*a190*/  VIADD R6, R4, 0xc06 ;  /* 0x00000c0604067836 */ /* 0x000fe20000000000 */
[----:B------:R-:W-:Y:S01]  /*a1a0*/  MOV R7, 0x40000040 ;  /* 0x4000004000077802 */ /* 0x000fe20000000f00 */
[----:B------:R-:W-:-:S02]  /*a1b0*/  VIADD R72, R72, 0x906 ;  /* 0x0000090648487836 */ /* 0x000fc40000000000 */
        /* <DEDUP_REMOVED lines=11> */
[----:B------:R-:W-:Y:S01]  /*a270*/  ULDC UR4, c[0x0][0xad0] ;  /* 0x0002b40000047ab9 */ /* 0x000fe20000000800 */
[----:B--2---:R-:W-:Y:S01]  /*a280*/  IMAD R81, R180, 0x80, R78 ;  /* 0x00000080b4517824 */ /* 0x004fe200078e024e */
[----:B------:R-:W-:Y:S02]  /*a290*/  WARPGROUP.DEPBAR.LE gsb0, 0x0 ;  /* 0x00008000000079c5 */ /* 0x000fe40000010000 */
[----:B------:R-:W-:Y:S01]  /*a2a0*/  FMUL.FTZ R29, R29, UR4 ;  /* 0x000000041d1d7c20 */ /* 0x000fe20008410000 */
[----:B------:R-:W-:Y:S01]  /*a2b0*/  FMUL.FTZ R28, R28, UR4 ;  /* 0x000000041c1c7c20 */ /* 0x000fe20008410000 */
[----:B------:R-:W-:Y:S02]  /*a2c0*/  FMUL.FTZ R36, R36, UR4 ;  /* 0x0000000424247c20 */ /* 0x000fe40008410000 */
[----:B------:R0:W-:Y:S01]  /*a2d0*/  MUFU.TANH R73, R29 ;  /* 0x0000001d00497308 */ /* 0x0001e20000002400 */
[----:B------:R-:W-:Y:S01]  /*a2e0*/  FMUL.FTZ R23, R24, UR4 ;  /* 0x0000000418177c20 */ /* 0x000fe20008410000 */
[----:B------:R-:W-:Y:S01]  /*a2f0*/  FMUL.FTZ R72, R25, UR4 ;  /* 0x0000000419487c20 */ /* 0x000fe20008410000 */
[----:B0-----:R-:W-:Y:S01]  /*a300*/  FMUL.FTZ R29, R35, UR4 ;  /* 0x00000004231d7c20 */ /* 0x001fe20008410000 */
[----:B------:R-:W-:-:S04]  /*a310*/  IMAD R35, R210, -0x60, R181 ;  /* 0xffffffa0d2237824 */ /* 0x000fc800078e02b5 */
[----:B------:R0:W-:Y:S02]  /*a320*/  MUFU.TANH R74, R28 ;  /* 0x0000001c004a7308 */ /* 0x0001e40000002400 */
[----:B0-----:R-:W-:-:S06]  /*a330*/  FMUL.FTZ R28, R34, UR4 ;  /* 0x00000004221c7c20 */ /* 0x001fcc0008410000 */
[----:B------:R0:W-:Y:S02]  /*a340*/  MUFU.TANH R34, R36 ;  /* 0x0000002400227308 */ /* 0x0001e40000002400 */
[----:B0-----:R-:W-:Y:S01]  /*a350*/  VIADD R36, R35, 0x60 ;  /* 0x0000006023247836 */ /* 0x001fe20000000000 */
[----:B----4-:R-:W-:-:S05]  /*a360*/  IADD3 R35, -R182, 0x61, R35 ;  /* 0x00000061b6237810 */ /* 0x010fca0007ffe123 */
[----:B------:R-:W0:Y:S01]  /*a370*/  MUFU.TANH R23, R23 ;  /* 0x0000001700177308 */ /* 0x000e220000002400 */
[C---:B-----5:R-:W-:Y:S02]  /*a380*/  IMAD R79, R80.reuse, -0x2, R36 ;  /* 0xfffffffe504f7824 */ /* 0x060fe400078e0224 */
[----:B------:R-:W-:-:S05]  /*a390*/  IMAD R92, R80, -0x2, R35 ;  /* 0xfffffffe505c7824 */ /* 0x000fca00078e0223 */
[----:B------:R-:W2:Y:S01]  /*a3a0*/  MUFU.TANH R72, R72 ;  /* 0x0000004800487308 */ /* 0x000ea20000002400 */
[----:B------:R-:W-:Y:S01]  /*a3b0*/  FMUL.FTZ R32, R32, UR4 ;  /* 0x0000000420207c20 */ /* 0x000fe20008410000 */
[----:B------:R-:W-:Y:S01]  /*a3c0*/  VIADDMNMX R83, R81, R92, R79, PT ;  /* 0x0000005c51537246 */ /* 0x000fe2000380014f */
[----:B------:R-:W-:-:S03]  /*a3d0*/  FMUL.FTZ R33, R33, UR4 ;  /* 0x0000000421217c20 */ /* 0x000fc60008410000 */
[C---:B------:R-:W-:Y:S02]  /*a3e0*/  ISETP.GT.AND P2, PT, R83.reuse, RZ, PT ;  /* 0x000000ff5300720c */ /* 0x040fe40003f44270 */
[----:B------:R-:W3:Y:S01]  /*a3f0*/  MUFU.TANH R75, R32 ;  /* 0x00000020004b7308 */ /* 0x000ee20000002400 */
[----:B------:R-:W-:Y:S01]  /*a400*/  ISETP.GT.AND P3, PT, R83, 0x1, PT ;  /* 0x000000015300780c */ /* 0x000fe20003f64270 */
[----:B------:R-:W-:Y:S01]  /*a410*/  FMUL.FTZ R37, R37, UR4 ;  /* 0x0000000425257c20 */ /* 0x000fe20008410000 */
[----:B------:R-:W-:Y:S02]  /*a420*/  ISETP.GT.AND P4, PT, R83, 0x8, PT ;  /* 0x000000085300780c */ /* 0x000fe40003f84270 */
[----:B0-----:R-:W-:-:S03]  /*a430*/  FSEL R35, R23, -INF , P2 ;  /* 0xff80000017237808 */ /* 0x001fc60001000000 */
[----:B------:R-:W0:Y:S01]  /*a440*/  MUFU.TANH R76, R33 ;  /* 0x00000021004c7308 */ /* 0x000e220000002400 */
[----:B--2---:R-:W-:Y:S02]  /*a450*/  FSEL R80, R72, -INF , P3 ;  /* 0xff80000048507808 */ /* 0x004fe40001800000 */
[----:B------:R-:W-:Y:S02]  /*a460*/  ISETP.GT.AND P2, PT, R83, 0x9, PT ;  /* 0x000000095300780c */ /* 0x000fe40003f44270 */
[----:B------:R-:W-:Y:S02]  /*a470*/  FSEL R74, R74, -INF , P4 ;  /* 0xff8000004a4a7808 */ /* 0x000fe40002000000 */
[----:B------:R-:W-:Y:S01]  /*a480*/  FMNMX.FTZ R23, R35, R80, !PT ;  /* 0x0000005023177209 */ /* 0x000fe20007810000 */
[----:B------:R-:W2:Y:S01]  /*a490*/  MUFU.TANH R37, R37 ;  /* 0x0000002500257308 */ /* 0x000ea20000002400 */
[----:B------:R-:W-:Y:S01]  /*a4a0*/  FMUL.FTZ R40, R40, UR4 ;  /* 0x0000000428287c20 */ /* 0x000fe20008410000 */
[----:B------:R-:W-:Y:S01]  /*a4b0*/  FMUL.FTZ R25, R27, UR4 ;  /* 0x000000041b197c20 */ /* 0x000fe20008410000 */
[----:B------:R-:W-:Y:S01]  /*a4c0*/  ISETP.GT.AND P3, PT, R83, 0x10, PT ;  /* 0x000000105300780c */ /* 0x000fe20003f64270 */
[----:B------:R-:W-:Y:S01]  /*a4d0*/  FMUL.FTZ R24, R26, UR4 ;  /* 0x000000041a187c20 */ /* 0x000fe20008410000 */
[----:B------:R-:W-:Y:S01]  /*a4e0*/  FSEL R72, R73, -INF , P2 ;  /* 0xff80000049487808 */ /* 0x000fe20001000000 */
[----:B------:R-:W-:Y:S01]  /*a4f0*/  FMUL.FTZ R27, R31, UR4 ;  /* 0x000000041f1b7c20 */ /* 0x000fe20008410000 */
[----:B------:R-:W-:Y:S01]  /*a500*/  FMNMX.FTZ R23, R74, R23, !PT ;  /* 0x000000174a177209 */ /* 0x000fe20007810000 */
[----:B------:R-:W-:Y:S01]  /*a510*/  FMUL.FTZ R41, R41, UR4 ;  /* 0x0000000429297c20 */ /* 0x000fe20008410000 */
[----:B------:R-:W-:Y:S01]  /*a520*/  FMUL.FTZ R26, R30, UR4 ;  /* 0x000000041e1a7c20 */ /* 0x000fe20008410000 */
[----:B------:R-:W-:Y:S01]  /*a530*/  FMUL.FTZ R31, R39, UR4 ;  /* 0x00000004271f7c20 */ /* 0x000fe20008410000 */
[----:B------:R-:W-:Y:S01]  /*a540*/  FMUL.FTZ R30, R38, UR4 ;  /* 0x00000004261e7c20 */ /* 0x000fe20008410000 */
[----:B------:R0:W4:Y:S01]  /*a550*/  MUFU.TANH R39, R40 ;  /* 0x0000002800277308 */ /* 0x0001220000002400 */
[----:B------:R-:W-:-:S02]  /*a560*/  ISETP.GT.AND P2, PT, R83, 0x11, PT ;  /* 0x000000115300780c */ /* 0x000fc40003f44270 */
[----:B---3--:R-:W-:Y:S02]  /*a570*/  FSEL R38, R75, -INF , P3 ;  /* 0xff8000004b267808 */ /* 0x008fe40001800000 */
[----:B------:R-:W-:Y:S01]  /*a580*/  FMNMX.FTZ R73, R72, R23, !PT ;  /* 0x0000001748497209 */ /* 0x000fe20007810000 */
[----:B------:R-:W-:Y:S01]  /*a590*/  FMUL.FTZ R44, R44, UR4 ;  /* 0x000000042c2c7c20 */ /* 0x000fe20008410000 */
[----:B------:R-:W-:Y:S01]  /*a5a0*/  ISETP.GT.AND P3, PT, R83, 0x18, PT ;  /* 0x000000185300780c */ /* 0x000fe20003f64270 */
[----:B------:R-:W3:Y:S01]  /*a5b0*/  MUFU.TANH R41, R41 ;  /* 0x0000002900297308 */ /* 0x000ee20000002400 */
[----:B0-----:R-:W-:Y:S01]  /*a5c0*/  FSEL R40, R76, -INF , P2 ;  /* 0xff8000004c287808 */ /* 0x001fe20001000000 */
[----:B------:R-:W-:Y:S01]  /*a5d0*/  FMUL.FTZ R45, R45, UR4 ;  /* 0x000000042d2d7c20 */ /* 0x000fe20008410000 */
[----:B------:R-:W-:Y:S01]  /*a5e0*/  FMNMX.FTZ R73, R38, R73, !PT ;  /* 0x0000004926497209 */ /* 0x000fe20007810000 */
[----:B------:R-:W-:Y:S01]  /*a5f0*/  FMUL.FTZ R33, R43, UR4 ;  /* 0x000000042b217c20 */ /* 0x000fe20008410000 */
[----:B------:R-:W-:-:S02]  /*a600*/  ISETP.GT.AND P2, PT, R83, 0x19, PT ;  /* 0x000000195300780c */ /* 0x000fc40003f44270 */
[----:B------:R-:W-:Y:S01]  /*a610*/  FSEL R34, R34, -INF , P3 ;  /* 0xff80000022227808 */ /* 0x000fe20001800000 */
[----:B------:R2:W0:Y:S01]  /*a620*/  MUFU.TANH R43, R44 ;  /* 0x0000002c002b7308 */ /* 0x0004220000002400 */
[----:B------:R-:W-:Y:S01]  /*a630*/  FMNMX.FTZ R73, R40, R73, !PT ;  /* 0x0000004928497209 */ /* 0x000fe20007810000 */
[----:B------:R-:W-:Y:S01]  /*a640*/  FMUL.FTZ R48, R48, UR4 ;  /* 0x0000000430307c20 */ /* 0x000fe20008410000 */
[----:B------:R-:W-:Y:S01]  /*a650*/  ISETP.GT.AND P3, PT, R83, 0x20, PT ;  /* 0x000000205300780c */ /* 0x000fe20003f64270 */
[----:B------:R-:W-:Y:S01]  /*a660*/  FMUL.FTZ R49, R49, UR4 ;  /* 0x0000000431317c20 */ /* 0x000fe20008410000 */
[----:B------:R-:W-:-:S03]  /*a670*/  FMNMX.FTZ R73, R34, R73, !PT ;  /* 0x0000004922497209 */ /* 0x000fc60007810000 */
[----:B------:R-:W5:Y:S01]  /*a680*/  MUFU.TANH R45, R45 ;  /* 0x0000002d002d7308 */ /* 0x000f620000002400 */
[----:B--2---:R-:W-:Y:S01]  /*a690*/  FSEL R44, R37, -INF , P2 ;  /* 0xff800000252c7808 */ /* 0x004fe20001000000 */
[----:B------:R-:W-:Y:S01]  /*a6a0*/  FMUL.FTZ R32, R42, UR4 ;  /* 0x000000042a207c20 */ /* 0x000fe20008410000 */
[----:B------:R-:W-:Y:S02]  /*a6b0*/  ISETP.GT.AND P2, PT, R83, 0x21, PT ;  /* 0x000000215300780c */ /* 0x000fe40003f44270 */
[----:B----4-:R-:W-:Y:S02]  /*a6c0*/  FSEL R42, R39, -INF , P3 ;  /* 0xff800000272a7808 */ /* 0x010fe40001800000 */
[----:B------:R-:W-:Y:S01]  /*a6d0*/  FMNMX.FTZ R73, R44, R73, !PT ;  /* 0x000000492c497209 */ /* 0x000fe20007810000 */
[----:B------:R0:W2:Y:S01]  /*a6e0*/  MUFU.TANH R77, R48 ;  /* 0x00000030004d7308 */ /* 0x0000a20000002400 */
[----:B------:R-:W-:Y:S01]  /*a6f0*/  FMUL.FTZ R52, R52, UR4 ;  /* 0x0000000434347c20 */ /* 0x000fe20008410000 */
[----:B------:R-:W-:Y:S01]  /*a700*/  ISETP.GT.AND P3, PT, R83, 0x28, PT ;  /* 0x000000285300780c */ /* 0x000fe20003f64270 */
[----:B------:R-:W-:Y:S01]  /*a710*/  FMUL.FTZ R53, R53, UR4 ;  /* 0x0000000435357c20 */ /* 0x000fe20008410000 */
[----:B---3--:R-:W-:-:S02]  /*a720*/  FSEL R36, R41, -INF , P2 ;  /* 0xff80000029247808 */ /* 0x008fc40001000000 */
[----:B------:R-:W-:Y:S02]  /*a730*/  FMNMX.FTZ R73, R42, R73, !PT ;  /* 0x000000492a497209 */ /* 0x000fe40007810000 */
[----:B------:R-:W-:Y:S01]  /*a740*/  MUFU.TANH R49, R49 ;  /* 0x0000003100317308 */ /* 0x000fe20000002400 */
[----:B------:R-:W-:Y:S02]  /*a750*/  ISETP.GT.AND P2, PT, R83, 0x29, PT ;  /* 0x000000295300780c */ /* 0x000fe40003f44270 */
[----:B0-----:R-:W-:Y:S02]  /*a760*/  FSEL R48, R43, -INF , P3 ;  /* 0xff8000002b307808 */ /* 0x001fe40001800000 */
[----:B------:R-:W-:-:S03]  /*a770*/  FMNMX.FTZ R73, R36, R73, !PT ;  /* 0x0000004924497209 */ /* 0x000fc60007810000 */
[----:B------:R5:W0:Y:S01]  /*a780*/  MUFU.TANH R78, R52 ;  /* 0x00000034004e7308 */ /* 0x000a220000002400 */
[----:B------:R-:W-:Y:S01]  /*a790*/  FMUL.FTZ R56, R56, UR4 ;  /* 0x0000000438387c20 */ /* 0x000fe20008410000 */
[----:B------:R-:W-:Y:S01]  /*a7a0*/  ISETP.GT.AND P3, PT, R83, 0x30, PT ;  /* 0x000000305300780c */ /* 0x000fe20003f64270 */
[----:B------:R-:W-:Y:S01]  /*a7b0*/  FMUL.FTZ R57, R57, UR4 ;  /* 0x0000000439397c20 */ /* 0x000fe20008410000 */
[----:B------:R-:W-:-:S04]  /*a7c0*/  FMNMX.FTZ R73, R48, R73, !PT ;  /* 0x0000004930497209 */ /* 0x000fc80007810000 */
[----:B------:R-:W3:Y:S01]  /*a7d0*/  MUFU.TANH R53, R53 ;  /* 0x0000003500357308 */ /* 0x000ee20000002400 */
[----:B-----5:R-:W-:Y:S01]  /*a7e0*/  FSEL R52, R45, -INF , P2 ;  /* 0xff8000002d347808 */ /* 0x020fe20001000000 */
[----:B------:R-:W-:Y:S01]  /*a7f0*/  FMUL.FTZ R60, R60, UR4 ;  /* 0x000000043c3c7c20 */ /* 0x000fe20008410000 */
[----:B------:R-:W-:Y:S02]  /*a800*/  ISETP.GT.AND P2, PT, R83, 0x31, PT ;  /* 0x000000315300780c */ /* 0x000fe40003f44270 */
[----:B------:R-:W-:-:S03]  /*a810*/  FMNMX.FTZ R73, R52, R73, !PT ;  /* 0x0000004934497209 */ /* 0x000fc60007810000 */
[----:B------:R2:W4:Y:S01]  /*a820*/  MUFU.TANH R23, R56 ;  /* 0x0000003800177308 */ /* 0x0005220000002400 */
[----:B------:R-:W-:Y:S01]  /*a830*/  FMUL.FTZ R61, R61, UR4 ;  /* 0x000000043d3d7c20 */ /* 0x000fe20008410000 */
[----:B------:R-:W-:Y:S01]  /*a840*/  FMUL.FTZ R37, R64, UR4 ;  /* 0x0000000440257c20 */ /* 0x000fe20008410000 */
[----:B--2---:R-:W-:-:S05]  /*a850*/  FSEL R56, R77, -INF , P3 ;  /* 0xff8000004d387808 */ /* 0x004fca0001800000 */
[----:B------:R-:W2:Y:S01]  /*a860*/  MUFU.TANH R57, R57 ;  /* 0x0000003900397308 */ /* 0x000ea20000002400 */
[----:B------:R-:W-:Y:S02]  /*a870*/  ISETP.GT.AND P3, PT, R83, 0x38, PT ;  /* 0x000000385300780c */ /* 0x000fe40003f64270 */
[----:B------:R-:W-:-:S05]  /*a880*/  FMNMX.FTZ R73, R56, R73, !PT ;  /* 0x0000004938497209 */ /* 0x000fca0007810000 */
[----:B------:R5:W1:Y:S01]  /*a890*/  MUFU.TANH R82, R60 ;  /* 0x0000003c00527308 */ /* 0x000a620000002400 */
[----:B0-----:R-:W-:Y:S02]  /*a8a0*/  FSEL R64, R78, -INF , P3 ;  /* 0xff8000004e407808 */ /* 0x001fe40001800000 */
[----:B-----5:R-:W-:Y:S02]  /*a8b0*/  FSEL R60, R49, -INF , P2 ;  /* 0xff800000313c7808 */ /* 0x020fe40001000000 */
[C---:B------:R-:W-:Y:S02]  /*a8c0*/  ISETP.GT.AND P2, PT, R83.reuse, 0x39, PT ;  /* 0x000000395300780c */ /* 0x040fe40003f44270 */
[----:B------:R-:W-:Y:S01]  /*a8d0*/  FMNMX.FTZ R73, R60, R73, !PT ;  /* 0x000000493c497209 */ /* 0x000fe20007810000 */
[----:B------:R-:W0:Y:S01]  /*a8e0*/  MUFU.TANH R61, R61 ;  /* 0x0000003d003d7308 */ /* 0x000e220000002400 */
[----:B------:R-:W-:Y:S01]  /*a8f0*/  ISETP.GT.AND P3, PT, R83, 0x40, PT ;  /* 0x000000405300780c */ /* 0x000fe20003f64270 */
[----:B------:R-:W-:Y:S01]  /*a900*/  FMUL.FTZ R65, R65, UR4 ;  /* 0x0000000441417c20 */ /* 0x000fe20008410000 */
[----:B---3--:R-:W-:-:S02]  /*a910*/  FSEL R76, R53, -INF , P2 ;  /* 0xff800000354c7808 */ /* 0x008fc40001000000 */
[----:B------:R-:W-:Y:S01]  /*a920*/  FMNMX.FTZ R73, R64, R73, !PT ;  /* 0x0000004940497209 */ /* 0x000fe20007810000 */
[----:B------:R-:W-:Y:S01]  /*a930*/  FMUL.FTZ R39, R68, UR4 ;  /* 0x0000000444277c20 */ /* 0x000fe20008410000 */
[----:B------:R-:W-:Y:S01]  /*a940*/  ISETP.GT.AND P2, PT, R83, 0x41, PT ;  /* 0x000000415300780c */ /* 0x000fe20003f44270 */
[----:B------:R-:W3:Y:S01]  /*a950*/  MUFU.TANH R37, R37 ;  /* 0x0000002500257308 */ /* 0x000ee20000002400 */
[----:B----4-:R-:W-:Y:S02]  /*a960*/  FSEL R68, R23, -INF , P3 ;  /* 0xff80000017447808 */ /* 0x010fe40001800000 */
[----:B------:R-:W-:Y:S01]  /*a970*/  FMNMX.FTZ R73, R76, R73, !PT ;  /* 0x000000494c497209 */ /* 0x000fe20007810000 */
[----:B------:R-:W-:Y:S01]  /*a980*/  FMUL.FTZ R69, R69, UR4 ;  /* 0x0000000445457c20 */ /* 0x000fe20008410000 */
[----:B------:R-:W-:Y:S02]  /*a990*/  ISETP.GT.AND P3, PT, R83, 0x48, PT ;  /* 0x000000485300780c */ /* 0x000fe40003f64270 */
[----:B--2---:R-:W-:Y:S01]  /*a9a0*/  FSEL R78, R57, -INF , P2 ;  /* 0xff800000394e7808 */ /* 0x004fe20001000000 */
[----:B------:R-:W2:Y:S01]  /*a9b0*/  MUFU.TANH R65, R65 ;  /* 0x0000004100417308 */ /* 0x000ea20000002400 */
[----:B------:R-:W-:-:S02]  /*a9c0*/  FMNMX.FTZ R73, R68, R73, !PT ;  /* 0x0000004944497209 */ /* 0x000fc40007810000 */
[C---:B------:R-:W-:Y:S02]  /*a9d0*/  ISETP.GT.AND P2, PT, R83.reuse, 0x49, PT ;  /* 0x000000495300780c */ /* 0x040fe40003f44270 */
[----:B-1----:R-:W-:Y:S02]  /*a9e0*/  FSEL R82, R82, -INF , P3 ;  /* 0xff80000052527808 */ /* 0x002fe40001800000 */
[----:B------:R-:W-:Y:S01]  /*a9f0*/  FMNMX.FTZ R73, R78, R73, !PT ;  /* 0x000000494e497209 */ /* 0x000fe20007810000 */
[----:B------:R-:W1:Y:S01]  /*aa00*/  MUFU.TANH R39, R39 ;  /* 0x0000002700277308 */ /* 0x000e620000002400 */
[----:B------:R-:W-:Y:S02]  /*aa10*/  ISETP.GT.AND P3, PT, R83, 0x50, PT ;  /* 0x000000505300780c */ /* 0x000fe40003f64270 */
[----:B0-----:R-:W-:Y:S02]  /*aa20*/  FSEL R84, R61, -INF , P2 ;  /* 0xff8000003d547808 */ /* 0x001fe40001000000 */
[----:B------:R-:W-:-:S03]  /*aa30*/  FMNMX.FTZ R73, R82, R73, !PT ;  /* 0x0000004952497209 */ /* 0x000fc60007810000 */
[----:B------:R-:W0:Y:S01]  /*aa40*/  MUFU.TANH R69, R69 ;  /* 0x0000004500457308 */ /* 0x000e220000002400 */
[----:B------:R-:W-:Y:S01]  /*aa50*/  FMUL.FTZ R23, R46, UR4 ;  /* 0x000000042e177c20 */ /* 0x000fe20008410000 */
[----:B------:R-:W-:Y:S02]  /*aa60*/  ISETP.GT.AND P2, PT, R83, 0x51, PT ;  /* 0x000000515300780c */ /* 0x000fe40003f44270 */
[----:B---3--:R-:W-:Y:S02]  /*aa70*/  FSEL R46, R37, -INF , P3 ;  /* 0xff800000252e7808 */ /* 0x008fe40001800000 */
[----:B------:R-:W-:Y:S02]  /*aa80*/  FMNMX.FTZ R73, R84, R73, !PT ;  /* 0x0000004954497209 */ /* 0x000fe40007810000 */
[----:B------:R-:W-:Y:S02]  /*aa90*/  ISETP.GT.AND P3, PT, R83, 0x58, PT ;  /* 0x000000585300780c */ /* 0x000fe40003f64270 */
[----:B--2---:R-:W-:-:S02]  /*aaa0*/  FSEL R86, R65, -INF , P2 ;  /* 0xff80000041567808 */ /* 0x004fc40001000000 */
[----:B------:R-:W-:Y:S02]  /*aab0*/  FMNMX.FTZ R73, R46, R73, !PT ;  /* 0x000000492e497209 */ /* 0x000fe40007810000 */
[----:B------:R-:W-:Y:S02]  /*aac0*/  ISETP.GT.AND P2, PT, R83, 0x59, PT ;  /* 0x000000595300780c */ /* 0x000fe40003f44270 */
[----:B-1----:R-:W-:Y:S02]  /*aad0*/  FSEL R88, R39, -INF , P3 ;  /* 0xff80000027587808 */ /* 0x002fe40001800000 */
[----:B------:R-:W-:Y:S02]  /*aae0*/  FMNMX.FTZ R73, R86, R73, !PT ;  /* 0x0000004956497209 */ /* 0x000fe40007810000 */
[----:B0-----:R-:W-:Y:S02]  /*aaf0*/  FSEL R90, R69, -INF , P2 ;  /* 0xff800000455a7808 */ /* 0x001fe40001000000 */
[----:B------:R-:W-:-:S04]  /*ab00*/  FMNMX.FTZ R73, R88, R73, !PT ;  /* 0x0000004958497209 */ /* 0x000fc80007810000 */
[----:B------:R-:W-:-:S05]  /*ab10*/  FMNMX.FTZ R73, R90, R73, !PT ;  /* 0x000000495a497209 */ /* 0x000fca0007810000 */
[----:B------:R-:W0:Y:S01]  /*ab20*/  SHFL.BFLY PT, R94, R73, 0x2, 0x1f ;  /* 0x0c401f00495e7f89 */ /* 0x000e2200000e0000 */
[----:B------:R1:W-:Y:S01]  /*ab30*/  MUFU.TANH R37, R23 ;  /* 0x0000001700257308 */ /* 0x0003e20000002400 */
[----:B------:R-:W-:-:S07]  /*ab40*/  IADD3 R92, R92, 0x8, R81 ;  /* 0x000000085c5c7810 */ /* 0x000fce0007ffe051 */
[----:B------:R-:W2:Y:S01]  /*ab50*/  MUFU.TANH R24, R24 ;  /* 0x0000001800187308 */ /* 0x000ea20000002400 */
[----:B0-----:R-:W-:-:S05]  /*ab60*/  FMNMX.FTZ R94, R73, R94, !PT ;  /* 0x0000005e495e7209 */ /* 0x001fca0007810000 */
[----:B-1----:R-:W0:Y:S02]  /*ab70*/  SHFL.BFLY PT, R23, R94, 0x1, 0x1f ;  /* 0x0c201f005e177f89 */ /* 0x002e2400000e0000 */
[----:B------:R-:W1:Y:S01]  /*ab80*/  MUFU.TANH R25, R25 ;  /* 0x0000001900197308 */ /* 0x000e620000002400 */
[----:B------:R-:W-:-:S07]  /*ab90*/  VIMNMX R92, R79, R92, PT ;  /* 0x0000005c4f5c7248 */ /* 0x000fce0003fe0100 */
[----:B------:R-:W3:Y:S01]  /*aba0*/  MUFU.TANH R26, R26 ;  /* 0x0000001a001a7308 */ /* 0x000ee20000002400 */
[C---:B------:R-:W-:Y:S02]  /*abb0*/  ISETP.GT.AND P5, PT, R92.reuse, RZ, PT ;  /* 0x000000ff5c00720c */ /* 0x040fe40003fa4270 */
[----:B------:R-:W-:-:S05]  /*abc0*/  ISETP.GT.AND P2, PT, R92, 0x1, PT ;  /* 0x000000015c00780c */ /* 0x000fca0003f44270 */
[----:B------:R-:W-:Y:S01]  /*abd0*/  MUFU.TANH R27, R27 ;  /* 0x0000001b001b7308 */ /* 0x000fe20000002400 */
[----:B------:R-:W-:Y:S01]  /*abe0*/  FMUL.FTZ R47, R47, UR4 ;  /* 0x000000042f2f7c20 */ /* 0x000fe20008410000 */
[----:B------:R-:W-:Y:S01]  /*abf0*/  FMUL.FTZ R50, R50, UR4 ;  /* 0x0000000432327c20 */ /* 0x000fe20008410000 */
[----:B------:R-:W-:Y:S01]  /*ac00*/  FMUL.FTZ R51, R51, UR4 ;  /* 0x0000000433337c20 */ /* 0x000fe20008410000 */
[----:B------:R-:W-:-:S04]  /*ac10*/  FMUL.FTZ R54, R54, UR4 ;  /* 0x0000000436367c20 */ /* 0x000fc80008410000 */
        /* <DEDUP_REMOVED lines=11> */
[----:B--2---:R-:W-:Y:S01]  /*acd0*/  FSEL R57, R24, -INF , P5 ;  /* 0xff80000018397808 */ /* 0x004fe20002800000 */
[----:B------:R-:W-:Y:S01]  /*ace0*/  ULDC UR4, c[0x0][0xa80] ;  /* 0x0002a00000047ab9 */ /* 0x000fe20000000800 */
[----:B------:R-:W-:-:S02]  /*acf0*/  ISETP.GT.AND P3, PT, R92, 0x8, PT ;  /* 0x000000085c00780c */ /* 0x000fc40003f64270 */
[----:B-1----:R-:W-:Y:S02]  /*ad00*/  FSEL R24, R25, -INF , P2 ;  /* 0xff80000019187808 */ /* 0x002fe40001000000 */
[----:B0-----:R-:W-:Y:S01]  /*ad10*/  FMNMX.FTZ R176, R94, R23, !PT ;  /* 0x000000175eb07209 */ /* 0x001fe20007810000 */
[----:B------:R-:W-:Y:S01]  /*ad20*/  IMAD.U32 R23, RZ, RZ, UR4 ;  /* 0x00000004ff177e24 */ /* 0x000fe2000f8e00ff */
[----:B------:R-:W0:Y:S01]  /*ad30*/  MUFU.TANH R30, R30 ;  /* 0x0000001e001e7308 */ /* 0x000e220000002400 */
[----:B------:R-:W-:Y:S02]  /*ad40*/  ISETP.GT.AND P4, PT, R92, 0x9, PT ;  /* 0x000000095c00780c */ /* 0x000fe40003f84270 */
[----:B---3--:R-:W-:Y:S02]  /*ad50*/  FSEL R26, R26, -INF , P3 ;  /* 0xff8000001a1a7808 */ /* 0x008fe40001800000 */
[----:B------:R-:W-:Y:S01]  /*ad60*/  FMNMX.FTZ R25, R57, R24, !PT ;  /* 0x0000001839197209 */ /* 0x000fe20007810000 */
[C---:B------:R-:W-:Y:S01]  /*ad70*/  FMUL.FTZ R41, R176.reuse, R23 ;  /* 0x00000017b0297220 */ /* 0x040fe20000410000 */
[----:B------:R-:W-:Y:S01]  /*ad80*/  FSETP.NEU.FTZ.AND P2, PT, R176, -INF , PT ;  /* 0xff800000b000780b */ /* 0x000fe20003f5d000 */
[----:B------:R-:W1:Y:S01]  /*ad90*/  MUFU.TANH R31, R31 ;  /* 0x0000001f001f7308 */ /* 0x000e620000002400 */
[----:B------:R-:W-:-:S02]  /*ada0*/  ISETP.GT.AND P5, PT, R92, 0x10, PT ;  /* 0x000000105c00780c */ /* 0x000fc40003fa4270 */
[----:B------:R-:W-:-:S05]  /*adb0*/  FMNMX.FTZ R25, R26, R25, !PT ;  /* 0x000000191a197209 */ /* 0x000fca0007810000 */
[----:B------:R2:W-:Y:S01]  /*adc0*/  MUFU.TANH R39, R50 ;  /* 0x0000003200277308 */ /* 0x0005e20000002400 */
[----:B------:R-:W-:Y:S02]  /*add0*/  FSEL R53, R41, RZ, P2 ;  /* 0x000000ff29357208 */ /* 0x000fe40001000000 */
[----:B------:R-:W-:Y:S02]  /*ade0*/  ISETP.GT.AND P2, PT, R92, 0x11, PT ;  /* 0x000000115c00780c */ /* 0x000fe40003f44270 */
[----:B----4-:R-:W-:Y:S02]  /*adf0*/  FSEL R28, R28, -INF , P5 ;  /* 0xff8000001c1c7808 */ /* 0x010fe40002800000 */
[----:B--2---:R-:W-:Y:S01]  /*ae00*/  FSEL R50, R27, -INF , P4 ;  /* 0xff8000001b327808 */ /* 0x004fe20002000000 */
[----:B------:R-:W2:Y:S03]  /*ae10*/  MUFU.TANH R32, R32 ;  /* 0x0000002000207308 */ /* 0x000ea60000002400 */
[----:B------:R-:W-:-:S02]  /*ae20*/  FMNMX.FTZ R25, R50, R25, !PT ;  /* 0x0000001932197209 */ /* 0x000fc40007810000 */
[----:B------:R-:W-:Y:S02]  /*ae30*/  ISETP.GT.AND P3, PT, R92, 0x18, PT ;  /* 0x000000185c00780c */ /* 0x000fe40003f64270 */
[----:B-----5:R-:W-:Y:S01]  /*ae40*/  FSEL R94, R29, -INF , P2 ;  /* 0xff8000001d5e7808 */ /* 0x020fe20001000000 */
[----:B------:R-:W3:Y:S01]  /*ae50*/  MUFU.TANH R33, R33 ;  /* 0x0000002100217308 */ /* 0x000ee20000002400 */
[----:B------:R-:W-:Y:S02]  /*ae60*/  FMNMX.FTZ R25, R28, R25, !PT ;  /* 0x000000191c197209 */ /* 0x000fe40007810000 */
[----:B------:R-:W-:Y:S02]  /*ae70*/  ISETP.GT.AND P2, PT, R92, 0x19, PT ;  /* 0x000000195c00780c */ /* 0x000fe40003f44270 */
[----:B0-----:R-:W-:Y:S02]  /*ae80*/  FSEL R30, R30, -INF , P3 ;  /* 0xff8000001e1e7808 */ /* 0x001fe40001800000 */
[----:B------:R-:W-:Y:S01]  /*ae90*/  FMNMX.FTZ R27, R94, R25, !PT ;  /* 0x000000195e1b7209 */ /* 0x000fe20007810000 */
[----:B------:R-:W0:Y:S01]  /*aea0*/  MUFU.TANH R47, R47 ;  /* 0x0000002f002f7308 */ /* 0x000e220000002400 */
[----:B------:R-:W-:Y:S01]  /*aeb0*/  FFMA.FTZ R29, R80, R23, -R53 ;  /* 0x00000017501d7223 */ /* 0x000fe20000010835 */
[----:B------:R-:W-:-:S02]  /*aec0*/  ISETP.GT.AND P3, PT, R92, 0x20, PT ;  /* 0x000000205c00780c */ /* 0x000fc40003f64270 */
[----:B-1----:R-:W-:Y:S02]  /*aed0*/  FSEL R80, R31, -INF , P2 ;  /* 0xff8000001f507808 */ /* 0x002fe40001000000 */
[----:B------:R-:W-:Y:S02]  /*aee0*/  FMNMX.FTZ R27, R30, R27, !PT ;  /* 0x0000001b1e1b7209 */ /* 0x000fe40007810000 */
[----:B------:R-:W-:Y:S02]  /*aef0*/  ISETP.GT.AND P2, PT, R92, 0x21, PT ;  /* 0x000000215c00780c */ /* 0x000fe40003f44270 */
[----:B--2---:R-:W-:Y:S02]  /*af00*/  FSEL R32, R32, -INF , P3 ;  /* 0xff80000020207808 */ /* 0x004fe40001800000 */
[----:B------:R-:W-:Y:S01]  /*af10*/  FMNMX.FTZ R27, R80, R27, !PT ;  /* 0x0000001b501b7209 */ /* 0x000fe20007810000 */
[----:B------:R-:W1:Y:S01]  /*af20*/  MUFU.TANH R51, R51 ;  /* 0x0000003300337308 */ /* 0x000e620000002400 */
[----:B------:R-:W-:Y:S01]  /*af30*/  FFMA.FTZ R154, R74, R23, -R53 ;  /* 0x000000174a9a7223 */ /* 0x000fe20000010835 */
[----:B------:R-:W-:-:S02]  /*af40*/  ISETP.GT.AND P3, PT, R92, 0x28, PT ;  /* 0x000000285c00780c */ /* 0x000fc40003f64270 */
[----:B---3--:R-:W-:Y:S02]  /*af50*/  FSEL R74, R33, -INF , P2 ;  /* 0xff800000214a7808 */ /* 0x008fe40001000000 */
[----:B------:R-:W-:Y:S02]  /*af60*/  FMNMX.FTZ R27, R32, R27, !PT ;  /* 0x0000001b201b7209 */ /* 0x000fe40007810000 */
[----:B------:R-:W2:Y:S01]  /*af70*/  MUFU.TANH R54, R54 ;  /* 0x0000003600367308 */ /* 0x000ea20000002400 */
[----:B------:R-:W-:Y:S02]  /*af80*/  ISETP.GT.AND P2, PT, R92, 0x29, PT ;  /* 0x000000295c00780c */ /* 0x000fe40003f44270 */
[----:B------:R-:W-:Y:S01]  /*af90*/  FSEL R96, R37, -INF , P3 ;  /* 0xff80000025607808 */ /* 0x000fe20001800000 */
[----:B------:R-:W-:-:S04]  /*afa0*/  FFMA.FTZ R31, R72, R23, -R53 ;  /* 0x00000017481f7223 */ /* 0x000fc80000010835 */
[----:B------:R3:W-:Y:S01]  /*afb0*/  MUFU.EX2 R25, R29 ;  /* 0x0000001d00197308 */ /* 0x0007e20000000800 */
[----:B------:R-:W-:Y:S02]  /*afc0*/  ISETP.GT.AND P3, PT, R92, 0x30, PT ;  /* 0x000000305c00780c */ /* 0x000fe40003f64270 */
[----:B0-----:R-:W-:Y:S02]  /*afd0*/  FSEL R72, R47, -INF , P2 ;  /* 0xff8000002f487808 */ /* 0x001fe40001000000 */
[----:B---3--:R-:W-:-:S03]  /*afe0*/  FMNMX.FTZ R29, R74, R27, !PT ;  /* 0x0000001b4a1d7209 */ /* 0x008fc60007810000 */
[----:B------:R-:W-:Y:S01]  /*aff0*/  MUFU.TANH R55, R55 ;  /* 0x0000003700377308 */ /* 0x000fe20000002400 */
[----:B------:R-:W-:Y:S02]  /*b000*/  FMNMX.FTZ R29, R96, R29, !PT ;  /* 0x0000001d601d7209 */ /* 0x000fe40007810000 */
[----:B------:R-:W-:Y:S02]  /*b010*/  ISETP.GT.AND P2, PT, R92, 0x31, PT ;  /* 0x000000315c00780c */ /* 0x000fe40003f44270 */
[----:B------:R-:W-:-:S03]  /*b020*/  FSEL R98, R39, -INF , P3 ;  /* 0xff80000027627808 */ /* 0x000fc60001800000 */
[----:B------:R-:W0:Y:S01]  /*b030*/  MUFU.TANH R58, R58 ;  /* 0x0000003a003a7308 */ /* 0x000e220000002400 */
[----:B------:R-:W-:Y:S01]  /*b040*/  FMNMX.FTZ R29, R72, R29, !PT ;  /* 0x0000001d481d7209 */ /* 0x000fe20007810000 */
[----:B------:R-:W-:Y:S01]  /*b050*/  FFMA.FTZ R156, R38, R23, -R53 ;  /* 0x00000017269c7223 */ /* 0x000fe20000010835 */
[----:B------:R-:W-:Y:S02]  /*b060*/  ISETP.GT.AND P3, PT, R92, 0x38, PT ;  /* 0x000000385c00780c */ /* 0x000fe40003f64270 */
[----:B-1----:R-:W-:Y:S02]  /*b070*/  FSEL R38, R51, -INF , P2 ;  /* 0xff80000033267808 */ /* 0x002fe40001000000 */
[----:B------:R-:W-:Y:S01]  /*b080*/  FMNMX.FTZ R29, R98, R29, !PT ;  /* 0x0000001d621d7209 */ /* 0x000fe20007810000 */
[----:B------:R-:W1:Y:S01]  /*b090*/  MUFU.TANH R59, R59 ;  /* 0x0000003b003b7308 */ /* 0x000e620000002400 */
[----:B------:R-:W-:Y:S02]  /*b0a0*/  ISETP.GT.AND P2, PT, R92, 0x39, PT ;  /* 0x000000395c00780c */ /* 0x000fe40003f44270 */
[----:B--2---:R-:W-:-:S02]  /*b0b0*/  FSEL R54, R54, -INF , P3 ;  /* 0xff80000036367808 */ /* 0x004fc40001800000 */
[----:B------:R-:W-:-:S03]  /*b0c0*/  FMNMX.FTZ R29, R38, R29, !PT ;  /* 0x0000001d261d7209 */ /* 0x000fc60007810000 */
[----:B------:R-:W2:Y:S01]  /*b0d0*/  MUFU.TANH R62, R62 ;  /* 0x0000003e003e7308 */ /* 0x000ea20000002400 */
[----:B------:R-:W-:Y:S02]  /*b0e0*/  ISETP.GT.AND P3, PT, R92, 0x40, PT ;  /* 0x000000405c00780c */ /* 0x000fe40003f64270 */
[----:B------:R-:W-:-:S05]  /*b0f0*/  FMNMX.FTZ R29, R54, R29, !PT ;  /* 0x0000001d361d7209 */ /* 0x000fca0007810000 */
[----:B------:R3:W-:Y:S01]  /*b100*/  MUFU.EX2 R27, R31 ;  /* 0x0000001f001b7308 */ /* 0x0007e20000000800 */
[----:B0-----:R-:W-:-:S07]  /*b110*/  FSEL R58, R58, -INF , P3 ;  /* 0xff8000003a3a7808 */ /* 0x001fce0001800000 */
[----:B------:R-:W0:Y:S01]  /*b120*/  MUFU.TANH R63, R63 ;  /* 0x0000003f003f7308 */ /* 0x000e220000002400 */
[--C-:B---3--:R-:W-:Y:S01]  /*b130*/  FFMA.FTZ R31, R40, R23, -R53.reuse ;  /* 0x00000017281f7223 */ /* 0x108fe20000010835 */
[----:B------:R-:W-:Y:S02]  /*b140*/  FSEL R40, R55, -INF , P2 ;  /* 0xff80000037287808 */ /* 0x000fe40001000000 */
[----:B------:R-:W-:Y:S02]  /*b150*/  ISETP.GT.AND P2, PT, R92, 0x41, PT ;  /* 0x000000415c00780c */ /* 0x000fe40003f44270 */
[----:B------:R-:W-:Y:S02]  /*b160*/  FMNMX.FTZ R29, R40, R29, !PT ;  /* 0x0000001d281d7209 */ /* 0x000fe40007810000 */
[----:B------:R-:W3:Y:S01]  /*b170*/  MUFU.TANH R66, R66 ;  /* 0x0000004200427308 */ /* 0x000ee20000002400 */
[----:B------:R-:W-:Y:S01]  /*b180*/  FFMA.FTZ R158, R34, R23, -R53 ;  /* 0x00000017229e7223 */ /* 0x000fe20000010835 */
[----:B------:R-:W-:-:S02]  /*b190*/  ISETP.GT.AND P3, PT, R92, 0x48, PT ;  /* 0x000000485c00780c */ /* 0x000fc40003f64270 */
[----:B-1----:R-:W-:Y:S02]  /*b1a0*/  FSEL R34, R59, -INF , P2 ;  /* 0xff8000003b227808 */ /* 0x002fe40001000000 */
[----:B------:R-:W-:Y:S02]  /*b1b0*/  FMNMX.FTZ R29, R58, R29, !PT ;  /* 0x0000001d3a1d7209 */ /* 0x000fe40007810000 */
[----:B------:R-:W1:Y:S01]  /*b1c0*/  MUFU.TANH R67, R67 ;  /* 0x0000004300437308 */ /* 0x000e620000002400 */
[----:B------:R-:W-:Y:S02]  /*b1d0*/  ISETP.GT.AND P2, PT, R92, 0x49, PT ;  /* 0x000000495c00780c */ /* 0x000fe40003f44270 */
[----:B--2---:R-:W-:Y:S02]  /*b1e0*/  FSEL R62, R62, -INF , P3 ;  /* 0xff8000003e3e7808 */ /* 0x004fe40001800000 */
[----:B------:R-:W-:-:S03]  /*b1f0*/  FMNMX.FTZ R29, R34, R29, !PT ;  /* 0x0000001d221d7209 */ /* 0x000fc60007810000 */
[----:B------:R-:W2:Y:S01]  /*b200*/  MUFU.TANH R70, R70 ;  /* 0x0000004600467308 */ /* 0x000ea20000002400 */
[-CC-:B------:R-:W-:Y:S01]  /*b210*/  FFMA.FTZ R152, R35, R23.reuse, -R53.reuse ;  /* 0x0000001723987223 */ /* 0x180fe20000010835 */
[----:B------:R-:W-:Y:S01]  /*b220*/  FFMA.FTZ R35, R44, R23, -R53 ;  /* 0x000000172c237223 */ /* 0x000fe20000010835 */
[----:B------:R-:W-:Y:S02]  /*b230*/  ISETP.GT.AND P3, PT, R92, 0x50, PT ;  /* 0x000000505c00780c */ /* 0x000fe40003f64270 */
[----:B0-----:R-:W-:Y:S02]  /*b240*/  FSEL R44, R63, -INF , P2 ;  /* 0xff8000003f2c7808 */ /* 0x001fe40001000000 */
[----:B------:R-:W-:Y:S01]  /*b250*/  FMNMX.FTZ R29, R62, R29, !PT ;  /* 0x0000001d3e1d7209 */ /* 0x000fe20007810000 */
[----:B------:R-:W0:Y:S01]  /*b260*/  MUFU.TANH R71, R71 ;  /* 0x0000004700477308 */ /* 0x000e220000002400 */
[----:B------:R-:W-:Y:S02]  /*b270*/  ISETP.GT.AND P2, PT, R92, 0x51, PT ;  /* 0x000000515c00780c */ /* 0x000fe40003f44270 */
[----:B---3--:R-:W-:-:S02]  /*b280*/  FSEL R66, R66, -INF , P3 ;  /* 0xff80000042427808 */ /* 0x008fc40001800000 */
[----:B------:R-:W-:Y:S01]  /*b290*/  FMNMX.FTZ R29, R44, R29, !PT ;  /* 0x0000001d2c1d7209 */ /* 0x000fe20007810000 */
[----:B------:R-:W-:Y:S01]  /*b2a0*/  FFMA.FTZ R160, R42, R23, -R53 ;  /* 0x000000172aa07223 */ /* 0x000fe20000010835 */
[----:B------:R-:W-:Y:S02]  /*b2b0*/  ISETP.GT.AND P3, PT, R92, 0x58, PT ;  /* 0x000000585c00780c */ /* 0x000fe40003f64270 */
[----:B-1----:R-:W-:Y:S02]  /*b2c0*/  FSEL R42, R67, -INF , P2 ;  /* 0xff800000432a7808 */ /* 0x002fe40001000000 */
[----:B------:R-:W-:Y:S02]  /*b2d0*/  FMNMX.FTZ R29, R66, R29, !PT ;  /* 0x0000001d421d7209 */ /* 0x000fe40007810000 */
[----:B------:R-:W-:Y:S02]  /*b2e0*/  ISETP.GT.AND P2, PT, R92, 0x59, PT ;  /* 0x000000595c00780c */ /* 0x000fe40003f44270 */
[----:B--2---:R-:W-:-:S02]  /*b2f0*/  FSEL R70, R70, -INF , P3 ;  /* 0xff80000046467808 */ /* 0x004fc40001800000 */
[----:B------:R-:W-:Y:S01]  /*b300*/  FMNMX.FTZ R29, R42, R29, !PT ;  /* 0x0000001d2a1d7209 */ /* 0x000fe20007810000 */
[----:B------:R-:W-:Y:S01]  /*b310*/  FFMA.FTZ R37, R36, R23, -R53 ;  /* 0x0000001724257223 */ /* 0x000fe20000010835 */
[----:B0-----:R-:W-:Y:S02]  /*b320*/  FSEL R36, R71, -INF , P2 ;  /* 0xff80000047247808 */ /* 0x001fe40001000000 */
[----:B------:R-:W-:-:S04]  /*b330*/  FMNMX.FTZ R29, R70, R29, !PT ;  /* 0x0000001d461d7209 */ /* 0x000fc80007810000 */
[----:B------:R-:W-:Y:S01]  /*b340*/  FMNMX.FTZ R29, R36, R29, !PT ;  /* 0x0000001d241d7209 */ /* 0x000fe20007810000 */
[----:B------:R-:W-:-:S04]  /*b350*/  FFMA.FTZ R162, R48, R23, -R53 ;  /* 0x0000001730a27223 */ /* 0x000fc80000010835 */
[----:B------:R-:W0:Y:S02]  /*b360*/  SHFL.BFLY PT, R48, R29, 0x2, 0x1f ;  /* 0x0c401f001d307f89 */ /* 0x000e2400000e0000 */
[----:B0-----:R-:W-:-:S05]  /*b370*/  FMNMX.FTZ R48, R29, R48, !PT ;  /* 0x000000301d307209 */ /* 0x001fca0007810000 */
[----:B------:R-:W0:Y:S01]  /*b380*/  SHFL.BFLY PT, R177, R48, 0x1, 0x1f ;  /* 0x0c201f0030b17f89 */ /* 0x000e2200000e0000 */
[----:B------:R-:W1:Y:S01]  /*b390*/  S2R R85, SR_TID.X ;  /* 0x0000000000557919 */ /* 0x000e620000002100 */
[----:B------:R-:W2:Y:S01]  /*b3a0*/  MUFU.EX2 R152, R152 ;  /* 0x0000009800987308 */ /* 0x000ea20000000800 */
[----:B0-----:R-:W-:-:S04]  /*b3b0*/  FMNMX.FTZ R177, R48, R177, !PT ;  /* 0x000000b130b17209 */ /* 0x001fc80007810000 */
[C---:B------:R-:W-:Y:S01]  /*b3c0*/  FSETP.NEU.FTZ.AND P2, PT, R177.reuse, -INF , PT ;  /* 0xff800000b100780b */ /* 0x040fe20003f5d000 */
[----:B------:R-:W-:-:S05]  /*b3d0*/  FMUL.FTZ R29, R177, R23 ;  /* 0x00000017b11d7220 */ /* 0x000fca0000410000 */
[----:B------:R-:W-:-:S05]  /*b3e0*/  FSEL R29, R29, RZ, P2 ;  /* 0x000000ff1d1d7208 */ /* 0x000fca0001000000 */
[-CC-:B------:R-:W-:Y:S01]  /*b3f0*/  FFMA.FTZ R57, R57, R23.reuse, -R29.reuse ;  /* 0x0000001739397223 */ /* 0x180fe2000001081d */
[-CC-:B------:R-:W-:Y:S01]  /*b400*/  FFMA.FTZ R24, R24, R23.reuse, -R29.reuse ;  /* 0x0000001718187223 */ /* 0x180fe2000001081d */
[-C--:B------:R-:W-:Y:S01]  /*b410*/  FFMA.FTZ R26, R26, R23.reuse, -R29 ;  /* 0x000000171a1a7223 */ /* 0x080fe2000001081d */
[-C--:B------:R-:W-:Y:S02]  /*b420*/  FFMA.FTZ R172, R46, R23.reuse, -R53 ;  /* 0x000000172eac7223 */ /* 0x080fe40000010835 */
[----:B------:R-:W-:Y:S01]  /*b430*/  MUFU.EX2 R46, R24 ;  /* 0x00000018002e7308 */ /* 0x000fe20000000800 */
[-CC-:B------:R-:W-:Y:S01]  /*b440*/  FFMA.FTZ R28, R28, R23.reuse, -R29.reuse ;  /* 0x000000171c1c7223 */ /* 0x180fe2000001081d */
[----:B------:R-:W-:Y:S01]  /*b450*/  LOP3.LUT R3, R3, 0x3000000, RZ, 0xfc, !PT ;  /* 0x0300000003037812 */ /* 0x000fe200078efcff */
[----:B------:R-:W-:-:S05]  /*b460*/  FFMA.FTZ R50, R50, R23, -R29 ;  /* 0x0000001732327223 */ /* 0x000fca000001081d */
[----:B------:R-:W0:Y:S01]  /*b470*/  MUFU.EX2 R57, R57 ;  /* 0x0000003900397308 */ /* 0x000e220000000800 */
[----:B-1----:R-:W-:Y:S01]  /*b480*/  SHF.R.U32.HI R85, RZ, 0x7, R85 ;  /* 0x00000007ff557819 */ /* 0x002fe20000011655 */
[----:B------:R1:W-:Y:S06]  /*b490*/  STL [R1+0x28], R3 ;  /* 0x0000280301007387 */ /* 0x0003ec0000100800 */
[----:B------:R-:W3:Y:S01]  /*b4a0*/  MUFU.EX2 R154, R154 ;  /* 0x0000009a009a7308 */ /* 0x000ee20000000800 */
        /* <DEDUP_REMOVED lines=9> */
[-CC-:B------:R-:W-:Y:S01]  /*b540*/  FFMA.FTZ R54, R54, R23.reuse, -R29.reuse ;  /* 0x0000001736367223 */ /* 0x180fe2000001081d */
[-CC-:B------:R-:W-:Y:S02]  /*b550*/  FFMA.FTZ R40, R40, R23.reuse, -R29.reuse ;  /* 0x0000001728287223 */ /* 0x180fe4000001081d */
        /* <DEDUP_REMOVED lines=9> */
[----:B-----5:R-:W-:-:S02]  /*b5f0*/  IMAD R28, R2, 0xc00, R3 ;  /* 0x00000c00021c7824 */ /* 0x020fc400078e0203 */
[-CC-:B-1----:R-:W-:Y:S01]  /*b600*/  FFMA.FTZ R3, R38, R23.reuse, -R29.reuse ;  /* 0x0000001726037223 */ /* 0x182fe2000001081d */
[----:B------:R-:W-:Y:S01]  /*b610*/  FFMA.FTZ R36, R36, R23, -R29 ;  /* 0x0000001724247223 */ /* 0x000fe2000001081d */
[----:B------:R-:W-:Y:S01]  /*b620*/  @!P1 IADD3 R24, R179, 0x32440, RZ ;  /* 0x00032440b3189810 */ /* 0x000fe20007ffe0ff */
[----:B------:R-:W-:Y:S01]  /*b630*/  IMAD.MOV.U32 R29, RZ, RZ, 0x40000040 ;  /* 0x40000040ff1d7424 */ /* 0x000fe200078e00ff */
[----:B------:R-:W-:Y:S01]  /*b640*/  IADD3 R178, -R85, 0xb, RZ ;  /* 0x0000000b55b27810 */ /* 0x000fe20007ffe1ff */
[----:B------:R-:W1:Y:S01]  /*b650*/  MUFU.EX2 R156, R156 ;  /* 0x0000009c009c7308 */ /* 0x000e620000000800 */
[----:B------:R-:W-:Y:S02]  /*b660*/  @!P1 PRMT R24, RZ, 0x654, R24 ;  /* 0x00000654ff189816 */ /* 0x000fe40000000018 */
[----:B------:R-:W-:Y:S01]  /*b670*/  R2UR UR7, R29 ;  /* 0x000000001d0772ca */ /* 0x000fe200000e0000 */
[----:B--2---:R-:W-:Y:S01]  /*b680*/  FADD.FTZ R29, R152, R25 ;  /* 0x00000019981d7221 */ /* 0x004fe20000010000 */
[----:B------:R2:W-:Y:S06]  /*b690*/  BAR.ARV R178, 0x100 ;  /* 0x000400b20000751d */ /* 0x0005ec0000002000 */
[----:B------:R-:W5:Y:S01]  /*b6a0*/  MUFU.EX2 R31, R31 ;  /* 0x0000001f001f7308 */ /* 0x000f620000000800 */
[----:B------:R4:W-:Y:S01]  /*b6b0*/  @!P1 SYNCS.ARRIVE.TRANS64.RED.A1T0 RZ, [R24+URZ], RZ ;  /* 0x000000ff18ff99a7 */ /* 0x0009e2000810043f */
[----:B0-----:R-:W-:Y:S01]  /*b6c0*/  FADD.FTZ R39, R57, R46 ;  /* 0x0000002e39277221 */ /* 0x001fe20000010000 */
[----:B------:R3:W-:Y:S06]  /*b6d0*/  BAR.SYNC.DEFER_BLOCKING R0, 0x100 ;  /* 0x000400000000751d */ /* 0x0007ec0000010000 */
[----:B------:R-:W0:Y:S01]  /*b6e0*/  MUFU.EX2 R94, R94 ;  /* 0x0000005e005e7308 */ /* 0x000e220000000800 */
[----:B---3--:R-:W-:Y:S01]  /*b6f0*/  FADD.FTZ R0, R154, R29 ;  /* 0x0000001d9a007221 */ /* 0x008fe20000010000 */
[----:B----4-:R-:W-:-:S06]  /*b700*/  FADD.FTZ R24, R26, R39 ;  /* 0x000000271a187221 */ /* 0x010fcc0000010000 */
[----:B------:R-:W3:Y:S01]  /*b710*/  MUFU.EX2 R158, R158 ;  /* 0x0000009e009e7308 */ /* 0x000ee20000000800 */
[----:B------:R-:W-:Y:S01]  /*b720*/  FADD.FTZ R29, R27, R0 ;  /* 0x000000001b1d7221 */ /* 0x000fe20000010000 */
[----:B------:R-:W-:Y:S02]  /*b730*/  IMAD.MOV.U32 R39, RZ, RZ, 0x40000040 ;  /* 0x40000040ff277424 */ /* 0x000fe400078e00ff */
[----:B------:R-:W-:-:S04]  /*b740*/  FADD.FTZ R24, R155, R24 ;  /* 0x000000189b187221 */ /* 0x000fc80000010000 */
[----:B------:R-:W4:Y:S01]  /*b750*/  MUFU.EX2 R30, R30 ;  /* 0x0000001e001e7308 */ /* 0x000f220000000800 */
[----:B-1----:R-:W-:-:S07]  /*b760*/  FADD.FTZ R0, R156, R29 ;  /* 0x0000001d9c007221 */ /* 0x002fce0000010000 */
[----:B------:R-:W1:Y:S01]  /*b770*/  MUFU.EX2 R35, R35 ;  /* 0x0000002300237308 */ /* 0x000e620000000800 */
[----:B------:R-:W-:Y:S01]  /*b780*/  FADD.FTZ R29, R157, R24 ;  /* 0x000000189d1d7221 */ /* 0x000fe20000010000 */
[----:B------:R-:W-:-:S06]  /*b790*/  R2UR UR15, R39 ;  /* 0x00000000270f72ca */ /* 0x000fcc00000e0000 */
[----:B------:R-:W2:Y:S01]  /*b7a0*/  MUFU.EX2 R159, R80 ;  /* 0x00000050009f7308 */ /* 0x000ea20000000800 */
[----:B-----5:R-:W-:-:S07]  /*b7b0*/  FADD.FTZ R39, R31, R0 ;  /* 0x000000001f277221 */ /* 0x020fce0000010000 */
[----:B------:R-:W5:Y:S01]  /*b7c0*/  MUFU.EX2 R160, R160 ;  /* 0x000000a000a07308 */ /* 0x000f620000000800 */
[----:B------:R-:W-:Y:S02]  /*b7d0*/  IMAD.MOV.U32 R33, RZ, RZ, 0x40000040 ;  /* 0x40000040ff217424 */ /* 0x000fe400078e00ff */
[----:B0-----:R-:W-:-:S05]  /*b7e0*/  FADD.FTZ R29, R94, R29 ;  /* 0x0000001d5e1d7221 */ /* 0x001fca0000010000 */
[----:B------:R-:W0:Y:S01]  /*b7f0*/  MUFU.EX2 R161, R32 ;  /* 0x0000002000a17308 */ /* 0x000e220000000800 */
[----:B------:R-:W-:Y:S01]  /*b800*/  FFMA.FTZ R41, R52, R23, -R53 ;  /* 0x0000001734297223 */ /* 0x000fe20000010835 */
[----:B---3--:R-:W-:Y:S01]  /*b810*/  FADD.FTZ R0, R158, R39 ;  /* 0x000000279e007221 */ /* 0x008fe20000010000 */
[----:B----4-:R-:W-:-:S05]  /*b820*/  FADD.FTZ R24, R30, R29 ;  /* 0x0000001d1e187221 */ /* 0x010fca0000010000 */
[----:B------:R-:W3:Y:S01]  /*b830*/  MUFU.EX2 R74, R74 ;  /* 0x0000004a004a7308 */ /* 0x000ee20000000800 */
[----:B------:R-:W-:Y:S01]  /*b840*/  R2UR UR11, R33 ;  /* 0x00000000210b72ca */ /* 0x000fe200000e0000 */
[----:B------:R-:W-:-:S06]  /*b850*/  FFMA.FTZ R164, R56, R23, -R53 ;  /* 0x0000001738a47223 */ /* 0x000fcc0000010835 */
[----:B------:R-:W4:Y:S01]  /*b860*/  MUFU.EX2 R37, R37 ;  /* 0x0000002500257308 */ /* 0x000f220000000800 */
[----:B------:R-:W-:Y:S02]  /*b870*/  IMAD.MOV.U32 R33, RZ, RZ, 0x40000040 ;  /* 0x40000040ff217424 */ /* 0x000fe400078e00ff */
[----:B-1----:R-:W-:Y:S01]  /*b880*/  FADD.FTZ R29, R35, R0 ;  /* 0x00000000231d7221 */ /* 0x002fe20000010000 */
[----:B--2---:R-:W-:-:S04]  /*b890*/  FADD.FTZ R24, R159, R24 ;  /* 0x000000189f187221 */ /* 0x004fc80000010000 */
[----:B------:R-:W1:Y:S01]  /*b8a0*/  MUFU.EX2 R96, R96 ;  /* 0x0000006000607308 */ /* 0x000e620000000800 */
[----:B------:R-:W-:Y:S01]  /*b8b0*/  FFMA.FTZ R43, R60, R23, -R53 ;  /* 0x000000173c2b7223 */ /* 0x000fe20000010835 */
[----:B-----5:R-:W-:-:S06]  /*b8c0*/  FADD.FTZ R0, R160, R29 ;  /* 0x0000001da0007221 */ /* 0x020fcc0000010000 */
[----:B------:R-:W2:Y:S01]  /*b8d0*/  MUFU.EX2 R162, R162 ;  /* 0x000000a200a27308 */ /* 0x000ea20000000800 */
[----:B------:R-:W-:Y:S01]  /*b8e0*/  R2UR UR19, R33 ;  /* 0x00000000211372ca */ /* 0x000fe200000e0000 */
[----:B------:R-:W-:Y:S02]  /*b8f0*/  IMAD.MOV.U32 R29, RZ, RZ, 0x40000040 ;  /* 0x40000040ff1d7424 */ /* 0x000fe400078e00ff */
[----:B0-----:R-:W-:-:S04]  /*b900*/  FADD.FTZ R33, R161, R24 ;  /* 0x00000018a1217221 */ /* 0x001fc80000010000 */
[----:B------:R-:W0:Y:S01]  /*b910*/  MUFU.EX2 R163, R72 ;  /* 0x0000004800a37308 */ /* 0x000e220000000800 */
[----:B------:R-:W-:-:S07]  /*b920*/  FFMA.FTZ R166, R64, R23, -R53 ;  /* 0x0000001740a67223 */ /* 0x000fce0000010835 */
[----:B------:R-:W5:Y:S01]  /*b930*/  MUFU.EX2 R41, R41 ;  /* 0x0000002900297308 */ /* 0x000f620000000800 */
[----:B------:R-:W-:Y:S01]  /*b940*/  R2UR UR27, R29 ;  /* 0x000000001d1b72ca */ /* 0x000fe200000e0000 */
[----:B---3--:R-:W-:-:S06]  /*b950*/  FADD.FTZ R33, R74, R33 ;  /* 0x000000214a217221 */ /* 0x008fcc0000010000 */
[----:B------:R-:W3:Y:S01]  /*b960*/  MUFU.EX2 R98, R98 ;  /* 0x0000006200627308 */ /* 0x000ee20000000800 */
[----:B----4-:R-:W-:Y:S01]  /*b970*/  FADD.FTZ R29, R37, R0 ;  /* 0x00000000251d7221 */ /* 0x010fe20000010000 */
[----:B------:R-:W-:-:S06]  /*b980*/  FFMA.FTZ R45, R76, R23, -R53 ;  /* 0x000000174c2d7223 */ /* 0x000fcc0000010835 */
[----:B------:R-:W4:Y:S01]  /*b990*/  MUFU.EX2 R164, R164 ;  /* 0x000000a400a47308 */ /* 0x000f220000000800 */
[----:B-1----:R-:W-:Y:S01]  /*b9a0*/  FADD.FTZ R24, R96, R33 ;  /* 0x0000002160187221 */ /* 0x002fe20000010000 */
[----:B--2---:R-:W-:-:S06]  /*b9b0*/  FADD.FTZ R0, R162, R29 ;  /* 0x0000001da2007221 */ /* 0x004fcc0000010000 */
[----:B------:R-:W1:Y:S01]  /*b9c0*/  MUFU.EX2 R3, R3 ;  /* 0x0000000300037308 */ /* 0x000e620000000800 */
[----:B------:R-:W-:-:S07]  /*b9d0*/  FFMA.FTZ R168, R68, R23, -R53 ;  /* 0x0000001744a87223 */ /* 0x000fce0000010835 */
[----:B------:R-:W2:Y:S01]  /*b9e0*/  MUFU.EX2 R43, R43 ;  /* 0x0000002b002b7308 */ /* 0x000ea20000000800 */
[----:B------:R-:W-:Y:S01]  /*b9f0*/  F2FP.F16.F32.PACK_AB R154, R27, R154 ;  /* 0x0000009a1b9a723e */ /* 0x000fe200000000ff */
[----:B0-----:R-:W-:Y:S01]  /*ba00*/  FADD.FTZ R27, R163, R24 ;  /* 0x00000018a31b7221 */ /* 0x001fe20000010000 */
[----:B------:R-:W-:-:S05]  /*ba10*/  F2FP.F16.F32.PACK_AB R152, R25, R152 ;  /* 0x000000981998723e */ /* 0x000fca00000000ff */
[----:B------:R-:W0:Y:S01]  /*ba20*/  MUFU.EX2 R54, R54 ;  /* 0x0000003600367308 */ /* 0x000e220000000800 */
        /* <DEDUP_REMOVED lines=8> */
[----:B-1----:R-:W-:Y:S01]  /*bab0*/  FADD.FTZ R27, R3, R24 ;  /* 0x00000018031b7221 */ /* 0x002fe20000010000 */
[----:B--2---:R-:W-:-:S06]  /*bac0*/  FADD.FTZ R25, R43, R0 ;  /* 0x000000002b197221 */ /* 0x004fcc0000010000 */
[----:B------:R-:W1:Y:S01]  /*bad0*/  MUFU.EX2 R58, R58 ;  /* 0x0000003a003a7308 */ /* 0x000e620000000800 */
[----:B------:R-:W-:-:S07]  /*bae0*/  FFMA.FTZ R49, R84, R23, -R53 ;  /* 0x0000001754317223 */ /* 0x000fce0000010835 */
[----:B------:R-:W2:Y:S01]  /*baf0*/  MUFU.EX2 R168, R168 ;  /* 0x000000a800a87308 */ /* 0x000ea20000000800 */
[----:B0-----:R-:W-:Y:S01]  /*bb00*/  FADD.FTZ R24, R54, R27 ;  /* 0x0000001b36187221 */ /* 0x001fe20000010000 */
[----:B-----5:R-:W-:-:S06]  /*bb10*/  FADD.FTZ R0, R166, R25 ;  /* 0x00000019a6007221 */ /* 0x020fcc0000010000 */
[----:B------:R-:W0:Y:S08]  /*bb20*/  MUFU.EX2 R169, R34 ;  /* 0x0000002200a97308 */ /* 0x000e300000000800 */
        /* <DEDUP_REMOVED lines=13> */
[----:B------:R-:W0:Y:S01]  /*bc00*/  MUFU.EX2 R66, R66 ;  /* 0x0000004200427308 */ /* 0x000e220000000800 */
[----:B------:R-:W-:-:S07]  /*bc10*/  FFMA.FTZ R53, R90, R23, -R53 ;  /* 0x000000175a357223 */ /* 0x000fce0000010835 */
[----:B------:R-:W5:Y:S01]  /*bc20*/  MUFU.EX2 R172, R172 ;  /* 0x000000ac00ac7308 */ /* 0x000f620000000800 */
[----:B---3--:R-:W-:Y:S01]  /*bc30*/  FADD.FTZ R24, R62, R27 ;  /* 0x0000001b3e187221 */ /* 0x008fe20000010000 */
[----:B----4-:R-:W-:-:S06]  /*bc40*/  FADD.FTZ R0, R170, R25 ;  /* 0x00000019aa007221 */ /* 0x010fcc0000010000 */
[----:B------:R-:W3:Y:S08]  /*bc50*/  MUFU.EX2 R173, R42 ;  /* 0x0000002a00ad7308 */ /* 0x000ef00000000800 */
[----:B------:R-:W4:Y:S01]  /*bc60*/  MUFU.EX2 R51, R51 ;  /* 0x0000003300337308 */ /* 0x000f220000000800 */
[----:B------:R-:W-:Y:S01]  /*bc70*/  F2FP.F16.F32.PACK_AB R165, R3, R98 ;  /* 0x0000006203a5723e */ /* 0x000fe200000000ff */
[----:B-1----:R-:W-:-:S06]  /*bc80*/  FADD.FTZ R25, R171, R24 ;  /* 0x00000018ab197221 */ /* 0x002fcc0000010000 */
[----:B------:R-:W1:Y:S01]  /*bc90*/  MUFU.EX2 R70, R70 ;  /* 0x0000004600467308 */ /* 0x000e620000000800 */
[----:B--2---:R-:W-:-:S07]  /*bca0*/  FADD.FTZ R3, R49, R0 ;  /* 0x0000000031037221 */ /* 0x004fce0000010000 */
[----:B------:R-:W2:Y:S01]  /*bcb0*/  MUFU.EX2 R174, R174 ;  /* 0x000000ae00ae7308 */ /* 0x000ea20000000800 */
[----:B0-----:R-:W-:Y:S01]  /*bcc0*/  FADD.FTZ R24, R66, R25 ;  /* 0x0000001942187221 */ /* 0x001fe20000010000 */
[----:B------:R-:W-:-:S06]  /*bcd0*/  VIADD R32, R28, 0x80 ;  /* 0x000000801c207836 */ /* 0x000fcc0000000000 */
[----:B------:R-:W0:Y:S01]  /*bce0*/  MUFU.EX2 R175, R36 ;  /* 0x0000002400af7308 */ /* 0x000e220000000800 */
[----:B------:R-:W-:Y:S02]  /*bcf0*/  VIADD R38, R28, 0x100 ;  /* 0x000001001c267836 */ /* 0x000fe40000000000 */
[----:B-----5:R-:W-:-:S05]  /*bd00*/  FADD.FTZ R0, R172, R3 ;  /* 0x00000003ac007221 */ /* 0x020fca0000010000 */
[----:B------:R-:W5:Y:S01]  /*bd10*/  MUFU.EX2 R53, R53 ;  /* 0x0000003500357308 */ /* 0x000f620000000800 */
[----:B---3--:R-:W-:Y:S01]  /*bd20*/  FADD.FTZ R25, R173, R24 ;  /* 0x00000018ad197221 */ /* 0x008fe20000010000 */
[----:B----4-:R-:W-:Y:S01]  /*bd30*/  FADD.FTZ R3, R51, R0 ;  /* 0x0000000033037221 */ /* 0x010fe20000010000 */
[----:B------:R-:W-:Y:S02]  /*bd40*/  R2UR UR10, R32 ;  /* 0x00000000200a72ca */ /* 0x000fe400000e0000 */
[----:B------:R-:W-:Y:S01]  /*bd50*/  R2UR UR14, R38 ;  /* 0x00000000260e72ca */ /* 0x000fe200000e0000 */
[C---:B------:R-:W-:Y:S01]  /*bd60*/  VIADD R38, R28.reuse, 0x200 ;  /* 0x000002001c267836 */ /* 0x040fe20000000000 */
[----:B------:R-:W-:Y:S01]  /*bd70*/  R2UR UR6, R28 ;  /* 0x000000001c0672ca */ /* 0x000fe200000e0000 */
[----:B-1----:R-:W-:Y:S01]  /*bd80*/  FADD.FTZ R24, R70, R25 ;  /* 0x0000001946187221 */ /* 0x002fe20000010000 */
[C---:B------:R-:W-:Y:S01]  /*bd90*/  IADD3 R32, R28.reuse, 0x180, RZ ;  /* 0x000001801c207810 */ /* 0x040fe20007ffe0ff */
[----:B------:R-:W-:Y:S01]  /*bda0*/  VIADD R28, R28, 0x280 ;  /* 0x000002801c1c7836 */ /* 0x000fe20000000000 */
[----:B------:R-:W-:Y:S01]  /*bdb0*/  MOV R39, 0x40000040 ;  /* 0x4000004000277802 */ /* 0x000fe20000000f00 */
[----:B--2---:R-:W-:Y:S01]  /*bdc0*/  FADD.FTZ R0, R174, R3 ;  /* 0x00000003ae007221 */ /* 0x004fe20000010000 */
[----:B------:R-:W-:-:S02]  /*bdd0*/  F2FP.F16.F32.PACK_AB R153, R46, R57 ;  /* 0x000000392e99723e */ /* 0x000fc400000000ff */
[----:B------:R-:W-:Y:S01]  /*bde0*/  F2FP.F16.F32.PACK_AB R155, R155, R26 ;  /* 0x0000001a9b9b723e */ /* 0x000fe200000000ff */
[----:B0-----:R-:W-:Y:S01]  /*bdf0*/  FADD.FTZ R3, R175, R24 ;  /* 0x00000018af037221 */ /* 0x001fe20000010000 */
[----:B------:R-:W-:Y:S01]  /*be00*/  R2UR UR18, R32 ;  /* 0x00000000201272ca */ /* 0x000fe200000e0000 */
[----:B-----5:R-:W-:Y:S01]  /*be10*/  FADD.FTZ R0, R53, R0 ;  /* 0x0000000035007221 */ /* 0x020fe20000010000 */
[----:B------:R-:W-:Y:S02]  /*be20*/  R2UR UR22, R38 ;  /* 0x00000000261672ca */ /* 0x000fe400000e0000 */
[----:B------:R-:W-:Y:S02]  /*be30*/  R2UR UR23, R39 ;  /* 0x00000000271772ca */ /* 0x000fe400000e0000 */
[----:B------:R-:W-:Y:S02]  /*be40*/  R2UR UR26, R28 ;  /* 0x000000001c1a72ca */ /* 0x000fe400000e0000 */
        /* <DEDUP_REMOVED lines=19> */
[----:B------:R-:W-:-:S06]  /*bf80*/  WARPGROUP.ARRIVE ;  /* 0x00000000000079c5 */ /* 0x000fcc0000000000 */
[----:B------:R-:W-:Y:S03]  /*bf90*/  HGMMA.64x256x16.F32 R24, R152, gdesc[UR4].tnspB, RZ, !UPT, gsb0 ;  /* 0x43e0000498187df0 */ /* 0x000fe6000c0008ff */
[----:B------:R-:W-:Y:S02]  /*bfa0*/  WARPGROUP.DEPBAR.LE gsb0, 0x0 ;  /* 0x00008000000079c5 */ /* 0x000fe40000010000 */
[----:B------:R-:W-:-:S15]  /*bfb0*/  WARPGROUP.ARRIVE ;  /* 0x00000000000079c5 */ /* 0x000fde0000000000 */
[----:B------:R-:W-:-:S08]  /*bfc0*/  NOP ;  /* 0x0000000000007918 */ /* 0x000fd00000000000 */
[----:B------:R-:W-:Y:S03]  /*bfd0*/  HGMMA.64x256x16.F32 R24, R156, gdesc[UR8].tnspB, R24, gsb0 ;  /* 0x43e000089c187df0 */ /* 0x000fe60008000818 */
        /* <DEDUP_REMOVED lines=11> */
[----:B------:R-:W-:Y:S01]  /*c090*/  HGMMA.64x256x16.F32 R24, R168, gdesc[UR20].tnspB, R24, gsb0 ;  /* 0x43e00014a8187df0 */ /* 0x000fe20008000818 */
[----:B------:R-:W-:-:S04]  /*c0a0*/  IMAD.IADD R152, R181, 0x1, -R182 ;  /* 0x00000001b5987824 */ /* 0x000fc800078e0ab6 */
[----:B------:R-:W-:-:S04]  /*c0b0*/  IMAD R152, R180, 0x80, R152 ;  /* 0x00000080b4987824 */ /* 0x000fc800078e0298 */
[----:B------:R-:W-:-:S05]  /*c0c0*/  IMAD.HI R152, R152, 0x2aaaaaab, RZ ;  /* 0x2aaaaaab98987827 */ /* 0x000fca00078e02ff */
[----:B------:R-:W-:-:S04]  /*c0d0*/  SHF.R.U32.HI R153, RZ, 0x1f, R152 ;  /* 0x0000001fff997819 */ /* 0x000fc80000011698 */
[----:B------:R-:W-:-:S04]  /*c0e0*/  LEA.HI.SX32 R153, R152, R153, 0x1c ;  /* 0x0000009998997211 */ /* 0x000fc800078fe2ff */
[----:B------:R-:W-:Y:S02]  /*c0f0*/  VIMNMX R154, RZ, R153, !PT ;  /* 0x00000099ff9a7248 */ /* 0x000fe40007fe0100 */
[----:B------:R-:W-:-:S03]  /*c100*/  IADD3 R210, R210, -0x2, RZ ;  /* 0xfffffffed2d27810 */ /* 0x000fc60007ffe0ff */
[----:B------:R0:W-:Y:S01]  /*c110*/  STL [R1+0x38], R154 ;  /* 0x0000389a01007387 */ /* 0x0001e20000100800 */
[----:B------:R-:W-:Y:S01]  /*c120*/  ISETP.GE.AND P2, PT, R210, R154, PT ;  /* 0x0000009ad200720c */ /* 0x000fe20003f46270 */
[----:B------:R-:W-:-:S05]  /*c130*/  @!P1 VIADD R179, R179, 0x32460 ;  /* 0x00032460b3b39836 */ /* 0x000fca0000000000 */
[----:B------:R-:W-:Y:S01]  /*c140*/  @!P1 PRMT R179, RZ, 0x654, R179 ;  /* 0x00000654ffb39816 */ /* 0x000fe200000000b3 */
[----:B------:R-:W-:Y:S02]  /*c150*/  WARPGROUP.DEPBAR.LE gsb0, 0x0 ;  /* 0x00008000000079c5 */ /* 0x000fe40000010000 */
[----:B------:R-:W-:-:S06]  /*c160*/  WARPGROUP.ARRIVE ;  /* 0x00000000000079c5 */ /* 0x000fcc0000000000 */
[----:B------:R-:W-:Y:S03]  /*c170*/  HGMMA.64x256x16.F32 R24, R172, gdesc[UR24].tnspB, R24, gsb0 ;  /* 0x43e00018ac187df0 */ /* 0x000fe60008000818 */
[----:B------:R-:W-:Y:S02]  /*c180*/  WARPGROUP.DEPBAR.LE gsb0, 0x0 ;  /* 0x00008000000079c5 */ /* 0x000fe40000010000 */
[----:B------:R0:W-:Y:S01]  /*c190*/  @!P1 SYNCS.ARRIVE.TRANS64.RED.A1T0 RZ, [R179+URZ], RZ ;  /* 0x000000ffb3ff99a7 */ /* 0x0001e2000810043f */
[----:B------:R-:W-:Y:S05]  /*c1a0*/  @!P2 BRA `(.L_x_4450) ;  /* 0x000000340054a947 */ /* 0x000fea0003800000 */
[----:B------:R-:W-:Y:S02]  /*c1b0*/  IMAD.MOV.U32 R220, RZ, RZ, R177 ;  /* 0x000000ffffdc7224 */ /* 0x000fe400078e00b1 */
[----:B------:R-:W-:-:S07]  /*c1c0*/  IMAD.MOV.U32 R221, RZ, RZ, R176 ;  /* 0x000000ffffdd7224 */ /* 0x000fce00078e00b0 */
.L_x_4460:
[----:B------:R-:W-:Y:S01]  /*c1d0*/  VIADD R2, R2, 0x1 ;  /* 0x0000000102027836 */ /* 0x000fe20000000000 */
[----:B------:R-:W-:Y:S05]  /*c1e0*/  YIELD ;  /* 0x0000000000007946 */ /* 0x000fea0003800000 */
[----:B------:R-:W-:-:S04]  /*c1f0*/  ISETP.NE.AND P2, PT, R2, 0x2, PT ;  /* 0x000000020200780c */ /* 0x000fc80003f45270 */
[----:B------:R-:W-:Y:S02]  /*c200*/  SEL R152, RZ, 0x1, P2 ;  /* 0x00000001ff987807 */ /* 0x000fe40001000000 */
[----:B------:R-:W-:Y:S02]  /*c210*/  SEL R2, R2, RZ, P2 ;  /* 0x000000ff02027207 */ /* 0x000fe40001000000 */
[----:B------:R-:W-:Y:S01]  /*c220*/  LOP3.LUT R19, R19, R152, RZ, 0x3c, !PT ;  /* 0x0000009813137212 */ /* 0x000fe200078e3cff */
[----:B------:R-:W-:Y:S06]  /*c230*/  @!P0 BRA `(.L_x_4451) ;  /* 0x0000000000048947 */ /* 0x000fec0003800000 */
[----:B------:R-:W-:Y:S01]  /*c240*/  BPT.TRAP 0x1 ;  /* 0x000000040000795c */ /* 0x000fe20000300000 */
.L_x_4451:
[----:B------:R-:W-:Y:S01]  /*c250*/  IMAD R211, R2, 0x8, R17 ;  /* 0x0000000802d37824 */ /* 0x000fe200078e0211 */
[----:B------:R-:W-:-:S04]  /*c260*/  SHF.L.U32 R23, R19, 0x1f, RZ ;  /* 0x0000001f13177819 */ /* 0x000fc800000006ff */
[----:B------:R1:W2:Y:S01]  /*c270*/  SYNCS.PHASECHK.TRANS64.TRYWAIT P2, [R211+URZ+0x32430], R23 ;  /* 0x03243017d30075a7 */ /* 0x0002a2000804017f */
[----:B------:R-:W-:Y:S05]  /*c280*/  @!P0 BRA `(.L_x_4452) ;  /* 0x0000000000048947 */ /* 0x000fea0003800000 */
[----:B------:R-:W-:Y:S01]  /*c290*/  BPT.TRAP 0x1 ;  /* 0x000000040000795c */ /* 0x000fe20000300000 */
.L_x_4452:
[----:B------:R-:W3:Y:S01]  /*c2a0*/  LDL R152, [R1+0x2c] ;  /* 0x00002c0001987983 */ /* 0x000ee20000100800 */
[----:B------:R-:W-:Y:S01]  /*c2b0*/  MOV R157, 0x40000040 ;  /* 0x40000040009d7802 */ /* 0x000fe20000000f00 */
[----:B---3--:R-:W-:Y:S01]  /*c2c0*/  IMAD R156, R2, 0x300, R152 ;  /* 0x00000300029c7824 */ /* 0x008fe200078e0298 */
[----:B--2---:R-:W-:Y:S06]  /*c2d0*/  @P2 BRA `(.L_x_4453) ;  /* 0x0000000000082947 */ /* 0x004fec0003800000 */
[----:B------:R-:W2:Y:S02]  /*c2e0*/  SYNCS.PHASECHK.TRANS64.TRYWAIT P2, [R211+URZ+0x32430], R23 ;  /* 0x03243017d30075a7 */ /* 0x000ea4000804017f */
[----:B--2---:R-:W-:Y:S05]  /*c2f0*/  @!P2 BRA `(.L_x_4454) ;  /* 0x0000010000a4a947 */ /* 0x004fea0003800000 */
.L_x_4453:
[----:B------:R-:W3:Y:S01]  /*c300*/  LDL.64 R222, [R1+0x8] ;  /* 0x0000080001de7983 */ /* 0x000ee20000100a00 */
[----:B------:R-:W-:Y:S05]  /*c310*/  WARPSYNC.ALL ;  /* 0x0000000000007948 */ /* 0x000fea0003800000 */
[C---:B------:R-:W-:Y:S01]  /*c320*/  R2UR UR6, R156.reuse ;  /* 0x000000009c0672ca */ /* 0x040fe200000e0000 */
[C---:B0-----:R-:W-:Y:S01]  /*c330*/  VIADD R154, R156.reuse, 0x2 ;  /* 0x000000029c9a7836 */ /* 0x041fe20000000000 */
[----:B------:R-:W-:Y:S01]  /*c340*/  R2UR UR7, R157 ;  /* 0x000000009d0772ca */ /* 0x000fe200000e0000 */
[----:B------:R-:W-:Y:S01]  /*c350*/  VIADD R152, R156, 0x4 ;  /* 0x000000049c987836 */ /* 0x000fe20000000000 */
[----:B------:R-:W-:Y:S01]  /*c360*/  R2UR UR4, R218 ;  /* 0x00000000da0472ca */ /* 0x000fe200000e0000 */
[----:B------:R-:W-:Y:S01]  /*c370*/  VIADD R156, R156, 0x6 ;  /* 0x000000069c9c7836 */ /* 0x000fe20000000000 */
[----:B------:R-:W-:Y:S01]  /*c380*/  R2UR UR5, R219 ;  /* 0x00000000db0572ca */ /* 0x000fe200000e0000 */
[----:B------:R-:W-:Y:S01]  /*c390*/  IMAD.MOV.U32 R155, RZ, RZ, 0x40000040 ;  /* 0x40000040ff9b7424 */ /* 0x000fe200078e00ff */
[----:B------:R-:W-:Y:S01]  /*c3a0*/  MOV R153, 0x40000040 ;  /* 0x4000004000997802 */ /* 0x000fe20000000f00 */
[----:B------:R-:W-:Y:S01]  /*c3b0*/  IMAD.MOV.U32 R157, RZ, RZ, 0x40000040 ;  /* 0x40000040ff9d7424 */ /* 0x000fe200078e00ff */
[----:B------:R-:W-:-:S02]  /*c3c0*/  R2UR UR10, R154 ;  /* 0x000000009a0a72ca */ /* 0x000fc400000e0000 */
[----:B------:R-:W-:Y:S02]  /*c3d0*/  R2UR UR11, R155 ;  /* 0x000000009b0b72ca */ /* 0x000fe400000e0000 */
[----:B------:R-:W-:Y:S02]  /*c3e0*/  R2UR UR14, R152 ;  /* 0x00000000980e72ca */ /* 0x000fe400000e0000 */
[----:B------:R-:W-:Y:S02]  /*c3f0*/  R2UR UR15, R153 ;  /* 0x00000000990f72ca */ /* 0x000fe400000e0000 */
[----:B------:R-:W-:Y:S02]  /*c400*/  R2UR UR18, R156 ;  /* 0x000000009c1272ca */ /* 0x000fe400000e0000 */
[----:B------:R-:W-:Y:S02]  /*c410*/  R2UR UR19, R157 ;  /* 0x000000009d1372ca */ /* 0x000fe400000e0000 */
[----:B------:R-:W-:Y:S01]  /*c420*/  WARPGROUP.ARRIVE ;  /* 0x00000000000079c5 */ /* 0x000fe20000000000 */
[----:B------:R-:W-:-:S02]  /*c430*/  R2UR UR12, R230 ;  /* 0x00000000e60c72ca */ /* 0x000fc400000e0000 */
[----:B------:R-:W-:Y:S02]  /*c440*/  R2UR UR13, R231 ;  /* 0x00000000e70d72ca */ /* 0x000fe400000e0000 */
[----:B------:R-:W-:Y:S01]  /*c450*/  R2UR UR16, R228 ;  /* 0x00000000e41072ca */ /* 0x000fe200000e0000 */
[----:B------:R-:W-:Y:S01]  /*c460*/  HGMMA.64x96x16.F32 R152, gdesc[UR4], RZ, !UPT, gsb0 ;  /* 0x01600000049879f0 */ /* 0x000fe2000c0008ff */
[----:B------:R-:W-:Y:S02]  /*c470*/  R2UR UR17, R229 ;  /* 0x00000000e51172ca */ /* 0x000fe400000e0000 */
[----:B------:R-:W-:Y:S02]  /*c480*/  WARPGROUP.DEPBAR.LE gsb0, 0x0 ;  /* 0x00008000000079c5 */ /* 0x000fe40000010000 */
[----:B------:R-:W-:Y:S01]  /*c490*/  WARPGROUP.ARRIVE ;  /* 0x00000000000079c5 */ /* 0x000fe20000000000 */
[----:B---3--:R-:W-:Y:S02]  /*c4a0*/  R2UR UR8, R222 ;  /* 0x00000000de0872ca */ /* 0x008fe400000e0000 */
[----:B------:R-:W-:-:S13]  /*c4b0*/  R2UR UR9, R223 ;  /* 0x00000000df0972ca */ /* 0x000fda00000e0000 */
        /* <DEDUP_REMOVED lines=10> */
.L_x_4455:
[----:B------:R0:W3:Y:S01]  /*c560*/  SYNCS.PHASECHK.TRANS64.TRYWAIT P2, [R211+URZ+0x32450], R23 ;  /* 0x03245017d30075a7 */ /* 0x0000e2000804017f */
[----:B------:R-:W-:Y:S05]  /*c570*/  @!P0 BRA `(.L_x_4456) ;  /* 0x0000000000048947 */ /* 0x000fea0003800000 */
[----:B------:R-:W-:Y:S01]  /*c580*/  BPT.TRAP 0x1 ;  /* 0x000000040000795c */ /* 0x000fe20000300000 */
.L_x_4456:
[----:B------:R-:W-:Y:S04]  /*c590*/  BSSY B0, `(.L_x_4457) ;  /* 0x0000004000007945 */ /* 0x000fe80003800000 */
[----:B---3--:R-:W-:Y:S05]  /*c5a0*/  @P2 BRA `(.L_x_4458) ;  /* 0x0000000000082947 */ /* 0x008fea0003800000 */
[----:B------:R-:W3:Y:S02]  /*c5b0*/  SYNCS.PHASECHK.TRANS64.TRYWAIT P2, [R211+URZ+0x32450], R23 ;  /* 0x03245017d30075a7 */ /* 0x000ee4000804017f */
[----:B---3--:R-:W-:Y:S05]  /*c5c0*/  @!P2 BRA `(.L_x_4459) ;  /* 0x000001000004a947 */ /* 0x008fea0003800000 */
.L_x_4458:
[----:B------:R-:W-:Y:S05]  /*c5d0*/  BSYNC B0 ;  /* 0x0000000000007941 */ /* 0x000fea0003800000 */
.L_x_4457:
[----:B------:R-:W-:Y:S05]  /*c5e0*/  WARPSYNC.ALL ;  /* 0x0000000000007948 */ /* 0x000fea0003800000 */
[----:B------:R-:W4:Y:S01]  /*c5f0*/  LDL R222, [R1+0x30] ;  /* 0x0000300001de7983 */ /* 0x000f220000100800 */
[----:B------:R-:W-:Y:S01]  /*c600*/  IMAD.MOV.U32 R223, RZ, RZ, 0x40000040 ;  /* 0x40000040ffdf7424 */ /* 0x000fe200078e00ff */
[----:B------:R-:W-:Y:S01]  /*c610*/  R2UR UR4, R4 ;  /* 0x00000000040472ca */ /* 0x000fe200000e0000 */
[----:B------:R-:W-:Y:S01]  /*c620*/  WARPGROUP.ARRIVE ;  /* 0x00000000000079c5 */ /* 0x000fe20000000000 */
[----:B------:R-:W-:Y:S01]  /*c630*/  R2UR UR5, R5 ;  /* 0x00000000050572ca */ /* 0x000fe200000e0000 */
[----:B------:R-:W-:Y:S01]  /*c640*/  IMAD.MOV.U32 R225, RZ, RZ, 0x40000040 ;  /* 0x40000040ffe17424 */ /* 0x000fe200078e00ff */
[----:B------:R-:W-:Y:S01]  /*c650*/  R2UR UR7, R223 ;  /* 0x00000000df0772ca */ /* 0x000fe200000e0000 */
[----:B------:R-:W-:-:S02]  /*c660*/  IMAD.MOV.U32 R223, RZ, RZ, 0x40000040 ;  /* 0x40000040ffdf7424 */ /* 0x000fc400078e00ff */
[----:B----4-:R-:W-:-:S04]  /*c670*/  IMAD R222, R2, 0xc00, R222 ;  /* 0x00000c0002de7824 */ /* 0x010fc800078e02de */
[C---:B------:R-:W-:Y:S01]  /*c680*/  VIADD R224, R222.reuse, 0x2 ;  /* 0x00000002dee07836 */ /* 0x040fe20000000000 */
[----:B------:R-:W-:-:S13]  /*c690*/  R2UR UR6, R222 ;  /* 0x00000000de0672ca */ /* 0x000fda00000e0000 */
[----:B------:R-:W-:Y:S01]  /*c6a0*/  HGMMA.64x96x16.F32 R152, gdesc[UR4], R152, gsb0 ;  /* 0x01600000049879f0 */ /* 0x000fe20008000898 */
[----:B------:R-:W-:Y:S02]  /*c6b0*/  R2UR UR6, R224 ;  /* 0x00000000e00672ca */ /* 0x000fe400000e0000 */
[----:B------:R-:W-:Y:S01]  /*c6c0*/  R2UR UR7, R225 ;  /* 0x00000000e10772ca */ /* 0x000fe200000e0000 */
[----:B------:R-:W-:Y:S01]  /*c6d0*/  IMAD.MOV.U32 R225, RZ, RZ, 0x40000040 ;  /* 0x40000040ffe17424 */ /* 0x000fe200078e00ff */
[----:B------:R-:W-:Y:S02]  /*c6e0*/  R2UR UR4, R226 ;  /* 0x00000000e20472ca */ /* 0x000fe400000e0000 */
[----:B------:R-:W-:Y:S02]  /*c6f0*/  R2UR UR5, R227 ;  /* 0x00000000e30572ca */ /* 0x000fe400000e0000 */
[----:B------:R-:W-:Y:S01]  /*c700*/  IADD3 R224, R222, 0x4, RZ ;  /* 0x00000004dee07810 */ /* 0x000fe20007ffe0ff */
[----:B------:R-:W-:-:S02]  /*c710*/  WARPGROUP.DEPBAR.LE gsb0, 0x0 ;  /* 0x00008000000079c5 */ /* 0x000fc40000010000 */
[----:B------:R-:W-:-:S08]  /*c720*/  WARPGROUP.ARRIVE ;  /* 0x00000000000079c5 */ /* 0x000fd00000000000 */
[----:B------:R-:W-:Y:S01]  /*c730*/  HGMMA.64x96x16.F32 R152, gdesc[UR4], R152, gsb0 ;  /* 0x01600000049879f0 */ /* 0x000fe20008000898 */
[----:B------:R-:W-:Y:S01]  /*c740*/  R2UR UR6, R224 ;  /* 0x00000000e00672ca */ /* 0x000fe200000e0000 */
[----:B------:R-:W-:Y:S01]  /*c750*/  VIADD R224, R222, 0x6 ;  /* 0x00000006dee07836 */ /* 0x000fe20000000000 */
[----:B------:R-:W-:Y:S01]  /*c760*/  R2UR UR7, R225 ;  /* 0x00000000e10772ca */ /* 0x000fe200000e0000 */
[----:B------:R-:W-:Y:S01]  /*c770*/  IMAD.MOV.U32 R225, RZ, RZ, 0x40000040 ;  /* 0x40000040ffe17424 */ /* 0x000fe200078e00ff */
[----:B------:R-:W-:Y:S02]  /*c780*/  R2UR UR4, R216 ;  /* 0x00000000d80472ca */ /* 0x000fe400000e0000 */
[----:B------:R-:W-:Y:S01]  /*c790*/  R2UR UR5, R217 ;  /* 0x00000000d90572ca */ /* 0x000fe200000e0000 */
[----:B------:R-:W-:Y:S02]  /*c7a0*/  WARPGROUP.DEPBAR.LE gsb0, 0x0 ;  /* 0x00008000000079c5 */ /* 0x000fe40000010000 */
[----:B------:R-:W-:-:S10]  /*c7b0*/  WARPGROUP.ARRIVE ;  /* 0x00000000000079c5 */ /* 0x000fd40000000000 */
[----:B------:R-:W-:Y:S01]  /*c7c0*/  HGMMA.64x96x16.F32 R152, gdesc[UR4], R152, gsb0 ;  /* 0x01600000049879f0 */ /* 0x000fe20008000898 */
[----:B------:R-:W-:Y:S01]  /*c7d0*/  R2UR UR6, R224 ;  /* 0x00000000e00672ca */ /* 0x000fe200000e0000 */
[----:B------:R-:W-:Y:S01]  /*c7e0*/  VIADD R224, R222, 0x300 ;  /* 0x00000300dee07836 */ /* 0x000fe20000000000 */
[----:B------:R-:W-:Y:S02]  /*c7f0*/  R2UR UR7, R225 ;  /* 0x00000000e10772ca */ /* 0x000fe400000e0000 */
[----:B------:R-:W-:Y:S02]  /*c800*/  R2UR UR4, R214 ;  /* 0x00000000d60472ca */ /* 0x000fe400000e0000 */
[----:B------:R-:W-:Y:S02]  /*c810*/  R2UR UR5, R215 ;  /* 0x00000000d70572ca */ /* 0x000fe400000e0000 */
[----:B------:R-:W-:Y:S01]  /*c820*/  MOV R225, 0x40000040 ;  /* 0x4000004000e17802 */ /* 0x000fe20000000f00 */
        /* <DEDUP_REMOVED lines=113> */
[----:B0123--:R0:W1:Y:S01]  /*cf40*/  MUFU.TANH R23, R159 ;  /* 0x0000009f00177308 */ /* 0x00f0620000002400 */
[----:B------:R-:W-:Y:S01]  /*cf50*/  FMUL.FTZ R154, R154, UR41 ;  /* 0x000000299a9a7c20 */ /* 0x000fe20008410000 */
[----:B------:R-:W-:Y:S01]  /*cf60*/  FMUL.FTZ R236, R167, UR41 ;  /* 0x00000029a7ec7c20 */ /* 0x000fe20008410000 */
[----:B------:R-:W-:Y:S01]  /*cf70*/  FMUL.FTZ R237, R163, UR41 ;  /* 0x00000029a3ed7c20 */ /* 0x000fe20008410000 */
[----:B------:R-:W2:Y:S01]  /*cf80*/  LDL R167, [R1+0x34] ;  /* 0x0000340001a77983 */ /* 0x000ea20000100800 */
[----:B------:R-:W-:Y:S01]  /*cf90*/  FMUL.FTZ R163, R169, UR41 ;  /* 0x00000029a9a37c20 */ /* 0x000fe20008410000 */
[----:B------:R-:W-:Y:S01]  /*cfa0*/  FMUL.FTZ R152, R152, UR41 ;  /* 0x0000002998987c20 */ /* 0x000fe20008410000 */
[----:B------:R-:W-:Y:S01]  /*cfb0*/  FMUL.FTZ R153, R153, UR41 ;  /* 0x0000002999997c20 */ /* 0x000fe20008410000 */
[----:B------:R3:W4:Y:S01]  /*cfc0*/  MUFU.TANH R234, R155 ;  /* 0x0000009b00ea7308 */ /* 0x0007220000002400 */
[----:B0-----:R-:W-:Y:S01]  /*cfd0*/  FMUL.FTZ R159, R164, UR41 ;  /* 0x00000029a49f7c20 */ /* 0x001fe20008410000 */
[----:B------:R-:W-:-:S06]  /*cfe0*/  FMUL.FTZ R235, R166, UR41 ;  /* 0x00000029a6eb7c20 */ /* 0x000fcc0008410000 */
[----:B------:R0:W-:Y:S01]  /*cff0*/  MUFU.TANH R225, R162 ;  /* 0x000000a200e17308 */ /* 0x0001e20000002400 */
[----:B---3--:R-:W-:-:S07]  /*d000*/  FMUL.FTZ R155, R161, UR41 ;  /* 0x00000029a19b7c20 */ /* 0x008fce0008410000 */
[----:B------:R3:W5:Y:S01]  /*d010*/  MUFU.TANH R233, R158 ;  /* 0x0000009e00e97308 */ /* 0x0007620000002400 */
[----:B0-----:R-:W-:Y:S01]  /*d020*/  FMUL.FTZ R162, R172, UR41 ;  /* 0x00000029aca27c20 */ /* 0x001fe20008410000 */
[----:B-1----:R-:W-:Y:S02]  /*d030*/  MOV R172, R23 ;  /* 0x0000001700ac7202 */ /* 0x002fe40000000f00 */
[----:B------:R-:W2:Y:S04]  /*d040*/  LDL R23, [R1+0x14] ;  /* 0x0000140001177983 */ /* 0x000ea80000100800 */
[----:B------:R0:W1:Y:S01]  /*d050*/  MUFU.TANH R222, R154 ;  /* 0x0000009a00de7308 */ /* 0x0000620000002400 */
[----:B------:R-:W-:Y:S01]  /*d060*/  FMUL.FTZ R161, R173, UR41 ;  /* 0x00000029ada17c20 */ /* 0x000fe20008410000 */
[----:B---3--:R-:W-:-:S06]  /*d070*/  FMUL.FTZ R158, R165, UR41 ;  /* 0x00000029a59e7c20 */ /* 0x008fcc0008410000 */
[----:B------:R-:W3:Y:S01]  /*d080*/  MUFU.TANH R152, R152 ;  /* 0x0000009800987308 */ /* 0x000ee20000002400 */
[----:B0-----:R-:W-:Y:S01]  /*d090*/  FMUL.FTZ R154, R156, UR41 ;  /* 0x000000299c9a7c20 */ /* 0x001fe20008410000 */
[----:B------:R-:W-:Y:S01]  /*d0a0*/  FMUL.FTZ R156, R157, UR41 ;  /* 0x000000299d9c7c20 */ /* 0x000fe20008410000 */
[----:B------:R-:W-:Y:S01]  /*d0b0*/  FMUL.FTZ R157, R160, UR41 ;  /* 0x00000029a09d7c20 */ /* 0x000fe20008410000 */
[----:B------:R-:W-:Y:S01]  /*d0c0*/  FMUL.FTZ R160, R168, UR41 ;  /* 0x00000029a8a07c20 */ /* 0x000fe20008410000 */
[----:B----4-:R-:W-:Y:S02]  /*d0d0*/  IMAD.MOV.U32 R168, RZ, RZ, R234 ;  /* 0x000000ffffa87224 */ /* 0x010fe400078e00ea */
[----:B------:R-:W-:Y:S01]  /*d0e0*/  FMUL.FTZ R234, R170, UR41 ;  /* 0x00000029aaea7c20 */ /* 0x000fe20008410000 */
[----:B-----5:R-:W-:Y:S01]  /*d0f0*/  IMAD.MOV.U32 R169, RZ, RZ, R233 ;  /* 0x000000ffffa97224 */ /* 0x020fe200078e00e9 */
[----:B------:R-:W4:Y:S01]  /*d100*/  LDL R170, [R1+0x20] ;  /* 0x0000200001aa7983 */ /* 0x000f220000100800 */
[----:B------:R-:W-:Y:S01]  /*d110*/  FMUL.FTZ R233, R171, UR41 ;  /* 0x00000029abe97c20 */ /* 0x000fe20008410000 */
[----:B------:R-:W-:Y:S01]  /*d120*/  IMAD.MOV.U32 R173, RZ, RZ, R225 ;  /* 0x000000ffffad7224 */ /* 0x000fe200078e00e1 */
[----:B------:R-:W0:Y:S01]  /*d130*/  MUFU.TANH R153, R153 ;  /* 0x0000009900997308 */ /* 0x000e220000002400 */
[----:B------:R-:W5:Y:S04]  /*d140*/  LDL R171, [R1+0x48] ;  /* 0x0000480001ab7983 */ /* 0x000f680000100800 */
[----:B------:R-:W3:Y:S03]  /*d150*/  LDL R225, [R1+0x4c] ;  /* 0x00004c0001e17983 */ /* 0x000ee60000100800 */
[----:B------:R-:W0:Y:S08]  /*d160*/  MUFU.TANH R154, R154 ;  /* 0x0000009a009a7308 */ /* 0x000e300000002400 */
[----:B------:R-:W0:Y:S01]  /*d170*/  MUFU.TANH R156, R156 ;  /* 0x0000009c009c7308 */ /* 0x000e220000002400 */
[----:B------:R-:W-:Y:S01]  /*d180*/  FMUL.FTZ R166, R176, UR41 ;  /* 0x00000029b0a67c20 */ /* 0x000fe20008410000 */
[----:B------:R-:W-:-:S06]  /*d190*/  FMUL.FTZ R165, R177, UR41 ;  /* 0x00000029b1a57c20 */ /* 0x000fcc0008410000 */
[----:B------:R-:W0:Y:S01]  /*d1a0*/  MUFU.TANH R157, R157 ;  /* 0x0000009d009d7308 */ /* 0x000e220000002400 */
[----:B------:R-:W-:-:S07]  /*d1b0*/  FMUL.FTZ R180, R180, UR41 ;  /* 0x00000029b4b47c20 */ /* 0x000fce0008410000 */
[----:B------:R-:W0:Y:S08]  /*d1c0*/  MUFU.TANH R155, R155 ;  /* 0x0000009b009b7308 */ /* 0x000e300000002400 */
[----:B------:R-:W0:Y:S08]  /*d1d0*/  MUFU.TANH R159, R159 ;  /* 0x0000009f009f7308 */ /* 0x000e300000002400 */
[----:B------:R-:W0:Y:S01]  /*d1e0*/  MUFU.TANH R158, R158 ;  /* 0x0000009e009e7308 */ /* 0x000e220000002400 */
[----:B------:R-:W-:Y:S01]  /*d1f0*/  FMUL.FTZ R224, R174, UR41 ;  /* 0x00000029aee07c20 */ /* 0x000fe20008410000 */
[----:B------:R-:W-:Y:S01]  /*d200*/  FMUL.FTZ R223, R175, UR41 ;  /* 0x00000029afdf7c20 */ /* 0x000fe20008410000 */
[----:B------:R-:W-:Y:S01]  /*d210*/  FMUL.FTZ R175, R188, UR41 ;  /* 0x00000029bcaf7c20 */ /* 0x000fe20008410000 */
[----:B------:R-:W-:-:S04]  /*d220*/  FMUL.FTZ R174, R189, UR41 ;  /* 0x00000029bdae7c20 */ /* 0x000fc80008410000 */
[----:B------:R-:W0:Y:S08]  /*d230*/  MUFU.TANH R160, R160 ;  /* 0x000000a000a07308 */ /* 0x000e300000002400 */
[----:B------:R-:W0:Y:S08]  /*d240*/  MUFU.TANH R163, R163 ;  /* 0x000000a300a37308 */ /* 0x000e300000002400 */
[----:B------:R-:W0:Y:S08]  /*d250*/  MUFU.TANH R162, R162 ;  /* 0x000000a200a27308 */ /* 0x000e300000002400 */
[----:B------:R-:W0:Y:S08]  /*d260*/  MUFU.TANH R161, R161 ;  /* 0x000000a100a17308 */ /* 0x000e300000002400 */
[----:B------:R-:W0:Y:S08]  /*d270*/  MUFU.TANH R166, R166 ;  /* 0x000000a600a67308 */ /* 0x000e300000002400 */
[----:B------:R-:W0:Y:S08]  /*d280*/  MUFU.TANH R165, R165 ;  /* 0x000000a500a57308 */ /* 0x000e300000002400 */
[----:B------:R-:W-:Y:S08]  /*d290*/  MUFU.TANH R175, R175 ;  /* 0x000000af00af7308 */ /* 0x000ff00000002400 */
[----:B------:R-:W-:Y:S01]  /*d2a0*/  MUFU.TANH R174, R174 ;  /* 0x000000ae00ae7308 */ /* 0x000fe20000002400 */
[----:B-1----:R-:W-:-:S02]  /*d2b0*/  IMAD.MOV.U32 R176, RZ, RZ, R222 ;  /* 0x000000ffffb07224 */ /* 0x002fc400078e00de */
[----:B------:R-:W-:-:S05]  /*d2c0*/  FMUL.FTZ R188, R182, UR41 ;  /* 0x00000029b6bc7c20 */ /* 0x000fca0008410000 */
[----:B------:R-:W-:Y:S01]  /*d2d0*/  MUFU.TANH R234, R234 ;  /* 0x000000ea00ea7308 */ /* 0x000fe20000002400 */
[----:B------:R-:W-:Y:S01]  /*d2e0*/  FMUL.FTZ R189, R183, UR41 ;  /* 0x00000029b7bd7c20 */ /* 0x000fe20008410000 */
[----:B------:R-:W-:Y:S01]  /*d2f0*/  FMUL.FTZ R222, R197, UR41 ;  /* 0x00000029c5de7c20 */ /* 0x000fe20008410000 */
[----:B------:R-:W-:Y:S01]  /*d300*/  FMUL.FTZ R197, R187, UR41 ;  /* 0x00000029bbc57c20 */ /* 0x000fe20008410000 */
[----:B------:R-:W-:-:S04]  /*d310*/  FMUL.FTZ R177, R196, UR41 ;  /* 0x00000029c4b17c20 */ /* 0x000fc80008410000 */
[----:B------:R-:W-:Y:S08]  /*d320*/  MUFU.TANH R235, R235 ;  /* 0x000000eb00eb7308 */ /* 0x000ff00000002400 */
[----:B------:R-:W-:Y:S08]  /*d330*/  MUFU.TANH R236, R236 ;  /* 0x000000ec00ec7308 */ /* 0x000ff00000002400 */
[----:B------:R-:W-:Y:S01]  /*d340*/  MUFU.TANH R237, R237 ;  /* 0x000000ed00ed7308 */ /* 0x000fe20000002400 */
[----:B--2---:R-:W-:-:S07]  /*d350*/  IMAD.SHL.U32 R164, R23, 0x80, RZ ;  /* 0x0000008017a47824 */ /* 0x004fce00078e00ff */
[----:B------:R-:W-:Y:S01]  /*d360*/  MUFU.TANH R233, R233 ;  /* 0x000000e900e97308 */ /* 0x000fe20000002400 */
[----:B------:R-:W-:-:S05]  /*d370*/  IMAD R164, R210, -0x60, R164 ;  /* 0xffffffa0d2a47824 */ /* 0x000fca00078e02a4 */
[----:B------:R-:W-:-:S05]  /*d380*/  IADD3 R167, R164, 0x1, R167 ;  /* 0x00000001a4a77810 */ /* 0x000fca0007ffe0a7 */
[----:B----4-:R-:W-:-:S04]  /*d390*/  IMAD.IADD R167, R167, 0x1, -R170 ;  /* 0x00000001a7a77824 */ /* 0x010fc800078e0aaa */
[----:B-----5:R-:W-:Y:S02]  /*d3a0*/  IMAD R167, R171, -0x2, R167 ;  /* 0xfffffffeaba77824 */ /* 0x020fe400078e02a7 */
[----:B------:R-:W-:Y:S02]  /*d3b0*/  FMUL.FTZ R170, R181, UR41 ;  /* 0x00000029b5aa7c20 */ /* 0x000fe40008410000 */
[----:B---3--:R-:W-:Y:S02]  /*d3c0*/  IMAD.IADD R225, R225, 0x1, R167 ;  /* 0x00000001e1e17824 */ /* 0x008fe400078e02a7 */
[----:B------:R-:W-:Y:S01]  /*d3d0*/  FMUL.FTZ R23, R178, UR41 ;  /* 0x00000029b2177c20 */ /* 0x000fe20008410000 */
[----:B------:R-:W-:Y:S01]  /*d3e0*/  MOV R178, R169 ;  /* 0x000000a900b27202 */ /* 0x000fe20000000f00 */
[----:B------:R-:W-:Y:S01]  /*d3f0*/  FMUL.FTZ R171, R184, UR41 ;  /* 0x00000029b8ab7c20 */ /* 0x000fe20008410000 */
[----:B------:R-:W-:Y:S01]  /*d400*/  FMUL.FTZ R169, R185, UR41 ;  /* 0x00000029b9a97c20 */ /* 0x000fe20008410000 */
[----:B------:R-:W-:-:S02]  /*d410*/  ISETP.GT.AND P2, PT, R225, RZ, PT ;  /* 0x000000ffe100720c */ /* 0x000fc40003f44270 */
[C---:B------:R-:W-:Y:S02]  /*d420*/  ISETP.GT.AND P3, PT, R225.reuse, 0x1, PT ;  /* 0x00000001e100780c */ /* 0x040fe40003f64270 */
[C---:B------:R-:W-:Y:S02]  /*d430*/  ISETP.GT.AND P4, PT, R225.reuse, 0x8, PT ;  /* 0x00000008e100780c */ /* 0x040fe40003f84270 */
[----:B------:R-:W-:Y:S01]  /*d440*/  ISETP.GT.AND P5, PT, R225, 0x9, PT ;  /* 0x00000009e100780c */ /* 0x000fe20003fa4270 */
[----:B------:R-:W1:Y:S01]  /*d450*/  MUFU.TANH R164, R180 ;  /* 0x000000b400a47308 */ /* 0x000e620000002400 */
[----:B------:R-:W-:Y:S02]  /*d460*/  FSEL R152, R152, -INF , P2 ;  /* 0xff80000098987808 */ /* 0x000fe40001000000 */
[----:B0-----:R-:W-:Y:S02]  /*d470*/  FSEL R153, R153, -INF , P3 ;  /* 0xff80000099997808 */ /* 0x001fe40001800000 */
[----:B------:R-:W-:-:S03]  /*d480*/  FSEL R154, R154, -INF , P4 ;  /* 0xff8000009a9a7808 */ /* 0x000fc60002000000 */
[----:B------:R-:W0:Y:S01]  /*d490*/  MUFU.TANH R170, R170 ;  /* 0x000000aa00aa7308 */ /* 0x000e220000002400 */
[----:B------:R-:W-:Y:S02]  /*d4a0*/  FSEL R156, R156, -INF , P5 ;  /* 0xff8000009c9c7808 */ /* 0x000fe40002800000 */
[C---:B------:R-:W-:Y:S02]  /*d4b0*/  ISETP.GT.AND P2, PT, R225.reuse, 0x10, PT ;  /* 0x00000010e100780c */ /* 0x040fe40003f44270 */
[C---:B------:R-:W-:Y:S02]  /*d4c0*/  ISETP.GT.AND P3, PT, R225.reuse, 0x11, PT ;  /* 0x00000011e100780c */ /* 0x040fe40003f64270 */
[C---:B------:R-:W-:Y:S02]  /*d4d0*/  ISETP.GT.AND P4, PT, R225.reuse, 0x18, PT ;  /* 0x00000018e100780c */ /* 0x040fe40003f84270 */
[----:B------:R-:W-:Y:S01]  /*d4e0*/  ISETP.GT.AND P5, PT, R225, 0x19, PT ;  /* 0x00000019e100780c */ /* 0x000fe20003fa4270 */
[----:B------:R-:W2:Y:S01]  /*d4f0*/  MUFU.TANH R171, R171 ;  /* 0x000000ab00ab7308 */ /* 0x000ea20000002400 */
[----:B------:R-:W-:Y:S01]  /*d500*/  FMUL.FTZ R184, R192, UR41 ;  /* 0x00000029c0b87c20 */ /* 0x000fe20008410000 */
[----:B------:R-:W-:-:S02]  /*d510*/  FSEL R157, R157, -INF , P2 ;  /* 0xff8000009d9d7808 */ /* 0x000fc40001000000 */
[----:B------:R-:W-:Y:S02]  /*d520*/  FSEL R155, R155, -INF , P3 ;  /* 0xff8000009b9b7808 */ /* 0x000fe40001800000 */
[----:B------:R-:W-:Y:S02]  /*d530*/  FSEL R159, R159, -INF , P4 ;  /* 0xff8000009f9f7808 */ /* 0x000fe40002000000 */
[----:B------:R-:W3:Y:S01]  /*d540*/  MUFU.TANH R169, R169 ;  /* 0x000000a900a97308 */ /* 0x000ee20000002400 */
[----:B------:R-:W-:Y:S01]  /*d550*/  FSEL R158, R158, -INF , P5 ;  /* 0xff8000009e9e7808 */ /* 0x000fe20002800000 */
[----:B------:R-:W-:Y:S01]  /*d560*/  FMUL.FTZ R167, R193, UR41 ;  /* 0x00000029c1a77c20 */ /* 0x000fe20008410000 */
[C---:B------:R-:W-:Y:S02]  /*d570*/  ISETP.GT.AND P2, PT, R225.reuse, 0x20, PT ;  /* 0x00000020e100780c */ /* 0x040fe40003f44270 */
[C---:B------:R-:W-:Y:S02]  /*d580*/  ISETP.GT.AND P3, PT, R225.reuse, 0x21, PT ;  /* 0x00000021e100780c */ /* 0x040fe40003f64270 */
[----:B------:R-:W-:-:S02]  /*d590*/  ISETP.GT.AND P4, PT, R225, 0x28, PT ;  /* 0x00000028e100780c */ /* 0x000fc40003f84270 */
[----:B------:R-:W-:Y:S01]  /*d5a0*/  ISETP.GT.AND P5, PT, R225, 0x29, PT ;  /* 0x00000029e100780c */ /* 0x000fe20003fa4270 */
[----:B------:R-:W4:Y:S01]  /*d5b0*/  MUFU.TANH R184, R184 ;  /* 0x000000b800b87308 */ /* 0x000f220000002400 */
[----:B------:R-:W-:Y:S02]  /*d5c0*/  FSEL R160, R160, -INF , P2 ;  /* 0xff800000a0a07808 */ /* 0x000fe40001000000 */
[----:B------:R-:W-:Y:S02]  /*d5d0*/  FSEL R163, R163, -INF , P3 ;  /* 0xff800000a3a37808 */ /* 0x000fe40001800000 */
[----:B------:R-:W-:Y:S02]  /*d5e0*/  FSEL R162, R162, -INF , P4 ;  /* 0xff800000a2a27808 */ /* 0x000fe40002000000 */
[----:B------:R-:W-:Y:S02]  /*d5f0*/  FSEL R161, R161, -INF , P5 ;  /* 0xff800000a1a17808 */ /* 0x000fe40002800000 */
[----:B------:R-:W-:-:S02]  /*d600*/  ISETP.GT.AND P2, PT, R225, 0x30, PT ;  /* 0x00000030e100780c */ /* 0x000fc40003f44270 */
[C---:B------:R-:W-:Y:S02]  /*d610*/  ISETP.GT.AND P3, PT, R225.reuse, 0x31, PT ;  /* 0x00000031e100780c */ /* 0x040fe40003f64270 */
[C---:B------:R-:W-:Y:S02]  /*d620*/  ISETP.GT.AND P4, PT, R225.reuse, 0x38, PT ;  /* 0x00000038e100780c */ /* 0x040fe40003f84270 */
[----:B------:R-:W-:Y:S01]  /*d630*/  ISETP.GT.AND P5, PT, R225, 0x39, PT ;  /* 0x00000039e100780c */ /* 0x000fe20003fa4270 */
[----:B------:R-:W5:Y:S01]  /*d640*/  MUFU.TANH R167, R167 ;  /* 0x000000a700a77308 */ /* 0x000f620000002400 */
[----:B------:R-:W-:Y:S02]  /*d650*/  FSEL R166, R166, -INF , P2 ;  /* 0xff800000a6a67808 */ /* 0x000fe40001000000 */
[----:B------:R-:W-:Y:S02]  /*d660*/  FSEL R165, R165, -INF , P3 ;  /* 0xff800000a5a57808 */ /* 0x000fe40001800000 */
[----:B-1----:R-:W-:-:S02]  /*d670*/  FSEL R164, R164, -INF , P4 ;  /* 0xff800000a4a47808 */ /* 0x002fc40002000000 */
[----:B0-----:R-:W-:Y:S02]  /*d680*/  FSEL R170, R170, -INF , P5 ;  /* 0xff800000aaaa7808 */ /* 0x001fe40002800000 */
[C---:B------:R-:W-:Y:S02]  /*d690*/  ISETP.GT.AND P2, PT, R225.reuse, 0x40, PT ;  /* 0x00000040e100780c */ /* 0x040fe40003f44270 */
[C---:B------:R-:W-:Y:S02]  /*d6a0*/  ISETP.GT.AND P3, PT, R225.reuse, 0x41, PT ;  /* 0x00000041e100780c */ /* 0x040fe40003f64270 */
[C---:B------:R-:W-:Y:S02]  /*d6b0*/  ISETP.GT.AND P4, PT, R225.reuse, 0x48, PT ;  /* 0x00000048e100780c */ /* 0x040fe40003f84270 */
[----:B------:R-:W-:Y:S02]  /*d6c0*/  ISETP.GT.AND P5, PT, R225, 0x49, PT ;  /* 0x00000049e100780c */ /* 0x000fe40003fa4270 */
[----:B--2---:R-:W-:-:S02]  /*d6d0*/  FSEL R171, R171, -INF , P2 ;  /* 0xff800000abab7808 */ /* 0x004fc40001000000 */
[----:B---3--:R-:W-:Y:S02]  /*d6e0*/  FSEL R169, R169, -INF , P3 ;  /* 0xff800000a9a97808 */ /* 0x008fe40001800000 */
[----:B------:R-:W-:Y:S02]  /*d6f0*/  FSEL R175, R175, -INF , P4 ;  /* 0xff800000afaf7808 */ /* 0x000fe40002000000 */
[----:B------:R-:W-:Y:S02]  /*d700*/  FSEL R174, R174, -INF , P5 ;  /* 0xff800000aeae7808 */ /* 0x000fe40002800000 */
[C---:B------:R-:W-:Y:S02]  /*d710*/  ISETP.GT.AND P2, PT, R225.reuse, 0x50, PT ;  /* 0x00000050e100780c */ /* 0x040fe40003f44270 */
[C---:B------:R-:W-:Y:S02]  /*d720*/  ISETP.GT.AND P3, PT, R225.reuse, 0x51, PT ;  /* 0x00000051e100780c */ /* 0x040fe40003f64270 */
[----:B------:R-:W-:-:S02]  /*d730*/  ISETP.GT.AND P4, PT, R225, 0x58, PT ;  /* 0x00000058e100780c */ /* 0x000fc40003f84270 */
[C---:B------:R-:W-:Y:S01]  /*d740*/  ISETP.GT.AND P5, PT, R225.reuse, 0x59, PT ;  /* 0x00000059e100780c */ /* 0x040fe20003fa4270 */
[----:B------:R-:W-:Y:S01]  /*d750*/  VIADD R225, R225, 0x8 ;  /* 0x00000008e1e17836 */ /* 0x000fe20000000000 */
[----:B----4-:R-:W-:Y:S01]  /*d760*/  FSEL R184, R184, -INF , P2 ;  /* 0xff800000b8b87808 */ /* 0x010fe20001000000 */
[----:B------:R-:W0:Y:S03]  /*d770*/  MUFU.TANH R23, R23 ;  /* 0x0000001700177308 */ /* 0x000e260000002400 */
[----:B------:R-:W-:Y:S02]  /*d780*/  ISETP.GT.AND P2, PT, R225, RZ, PT ;  /* 0x000000ffe100720c */ /* 0x000fe40003f44270 */
[----:B-----5:R-:W-:Y:S02]  /*d790*/  FSEL R182, R167, -INF , P3 ;  /* 0xff800000a7b67808 */ /* 0x020fe40001800000 */
[----:B------:R-:W-:-:S02]  /*d7a0*/  FSEL R167, R176, -INF , P2 ;  /* 0xff800000b0a77808 */ /* 0x000fc40001000000 */
[----:B------:R-:W-:-:S04]  /*d7b0*/  ISETP.GT.AND P2, PT, R225, 0x10, PT ;  /* 0x00000010e100780c */ /* 0x000fc80003f44270 */
[----:B------:R-:W-:Y:S02]  /*d7c0*/  FSEL R173, R173, -INF , P2 ;  /* 0xff800000adad7808 */ /* 0x000fe40001000000 */
[----:B------:R-:W-:-:S04]  /*d7d0*/  ISETP.GT.AND P2, PT, R225, 0x20, PT ;  /* 0x00000020e100780c */ /* 0x000fc80003f44270 */
[----:B------:R-:W-:Y:S02]  /*d7e0*/  FSEL R183, R234, -INF , P2 ;  /* 0xff800000eab77808 */ /* 0x000fe40001000000 */
[----:B------:R-:W-:-:S04]  /*d7f0*/  ISETP.GT.AND P2, PT, R225, 0x30, PT ;  /* 0x00000030e100780c */ /* 0x000fc80003f44270 */
[----:B0-----:R-:W-:Y:S02]  /*d800*/  FSEL R187, R23, -INF , P2 ;  /* 0xff80000017bb7808 */ /* 0x001fe40001000000 */
        /* <DEDUP_REMOVED lines=16> */
[----:B------:R-:W0:Y:S03]  /*d910*/  MUFU.TANH R177, R177 ;  /* 0x000000b100b17308 */ /* 0x000e260000002400 */
[----:B------:R-:W-:-:S04]  /*d920*/  FMNMX.FTZ R23, R171, R23, !PT ;  /* 0x00000017ab177209 */ /* 0x000fc80007810000 */
[----:B------:R-:W-:Y:S01]  /*d930*/  FMNMX.FTZ R23, R169, R23, !PT ;  /* 0x00000017a9177209 */ /* 0x000fe20007810000 */
[----:B------:R-:W1:Y:S01]  /*d940*/  MUFU.TANH R222, R222 ;  /* 0x000000de00de7308 */ /* 0x000e620000002400 */
[----:B------:R-:W-:Y:S02]  /*d950*/  FMUL.FTZ R176, R186, UR41 ;  /* 0x00000029bab07c20 */ /* 0x000fe40008410000 */
[----:B------:R-:W-:-:S04]  /*d960*/  FMNMX.FTZ R23, R175, R23, !PT ;  /* 0x00000017af177209 */ /* 0x000fc80007810000 */
[----:B------:R-:W-:Y:S01]  /*d970*/  FMNMX.FTZ R23, R174, R23, !PT ;  /* 0x00000017ae177209 */ /* 0x000fe20007810000 */
[----:B------:R-:W2:Y:S03]  /*d980*/  MUFU.TANH R176, R176 ;  /* 0x000000b000b07308 */ /* 0x000ea60000002400 */
[----:B------:R-:W-:Y:S02]  /*d990*/  FMNMX.FTZ R23, R184, R23, !PT ;  /* 0x00000017b8177209 */ /* 0x000fe40007810000 */
[----:B0-----:R-:W-:Y:S02]  /*d9a0*/  FSEL R177, R177, -INF , P4 ;  /* 0xff800000b1b17808 */ /* 0x001fe40002000000 */
[----:B------:R-:W-:Y:S02]  /*d9b0*/  FMNMX.FTZ R23, R182, R23, !PT ;  /* 0x00000017b6177209 */ /* 0x000fe40007810000 */
[----:B-1----:R-:W-:-:S02]  /*d9c0*/  FSEL R222, R222, -INF , P5 ;  /* 0xff800000dede7808 */ /* 0x002fc40002800000 */
[----:B------:R-:W-:Y:S02]  /*d9d0*/  FMNMX.FTZ R23, R177, R23, !PT ;  /* 0x00000017b1177209 */ /* 0x000fe40007810000 */
[----:B------:R-:W-:Y:S02]  /*d9e0*/  ISETP.GT.AND P2, PT, R225, 0x40, PT ;  /* 0x00000040e100780c */ /* 0x000fe40003f44270 */
[----:B------:R-:W-:Y:S01]  /*d9f0*/  FMNMX.FTZ R23, R222, R23, !PT ;  /* 0x00000017de177209 */ /* 0x000fe20007810000 */
[----:B------:R-:W-:Y:S01]  /*da00*/  FMUL.FTZ R193, R190, UR41 ;  /* 0x00000029bec17c20 */ /* 0x000fe20008410000 */
[----:B--2---:R-:W-:-:S03]  /*da10*/  FSEL R190, R176, -INF , P2 ;  /* 0xff800000b0be7808 */ /* 0x004fc60001000000 */
[----:B------:R-:W0:Y:S02]  /*da20*/  SHFL.BFLY PT, R176, R23, 0x2, 0x1f ;  /* 0x0c401f0017b07f89 */ /* 0x000e2400000e0000 */
[----:B0-----:R-:W-:-:S05]  /*da30*/  FMNMX.FTZ R176, R23, R176, !PT ;  /* 0x000000b017b07209 */ /* 0x001fca0007810000 */
[----:B------:R-:W0:Y:S01]  /*da40*/  SHFL.BFLY PT, R23, R176, 0x1, 0x1f ;  /* 0x0c201f00b0177f89 */ /* 0x000e2200000e0000 */
[----:B------:R-:W1:Y:S01]  /*da50*/  MUFU.TANH R224, R224 ;  /* 0x000000e000e07308 */ /* 0x000e620000002400 */
[C---:B------:R-:W-:Y:S02]  /*da60*/  ISETP.GT.AND P4, PT, R225.reuse, 0x8, PT ;  /* 0x00000008e100780c */ /* 0x040fe40003f84270 */
[----:B------:R-:W-:-:S05]  /*da70*/  ISETP.GT.AND P5, PT, R225, 0x9, PT ;  /* 0x00000009e100780c */ /* 0x000fca0003fa4270 */
[----:B------:R-:W2:Y:S01]  /*da80*/  MUFU.TANH R223, R223 ;  /* 0x000000df00df7308 */ /* 0x000ea20000002400 */
[----:B------:R-:W-:Y:S02]  /*da90*/  FSEL R178, R178, -INF , P4 ;  /* 0xff800000b2b27808 */ /* 0x000fe40002000000 */
[----:B0-----:R-:W-:Y:S02]  /*daa0*/  FMNMX.FTZ R176, R176, R23, !PT ;  /* 0x00000017b0b07209 */ /* 0x001fe40007810000 */
[----:B------:R-:W0:Y:S01]  /*dab0*/  LDC R23, c[0x0][0xa80] ;  /* 0x0002a000ff177b82 */ /* 0x000e220000000800 */
[----:B------:R-:W-:Y:S01]  /*dac0*/  ISETP.GT.AND P4, PT, R225, 0x18, PT ;  /* 0x00000018e100780c */ /* 0x000fe20003f84270 */
[----:B------:R-:W-:Y:S01]  /*dad0*/  FMUL.FTZ R196, R179, UR41 ;  /* 0x00000029b3c47c20 */ /* 0x000fe20008410000 */
[----:B------:R-:W-:Y:S02]  /*dae0*/  FSEL R172, R172, -INF , P5 ;  /* 0xff800000acac7808 */ /* 0x000fe40002800000 */
[----:B------:R-:W-:-:S02]  /*daf0*/  ISETP.GT.AND P5, PT, R225, 0x19, PT ;  /* 0x00000019e100780c */ /* 0x000fc40003fa4270 */
[----:B------:R-:W-:Y:S02]  /*db00*/  FSEL R179, R235, -INF , P4 ;  /* 0xff800000ebb37808 */ /* 0x000fe40002000000 */
[C---:B------:R-:W-:Y:S02]  /*db10*/  ISETP.GT.AND P4, PT, R225.reuse, 0x28, PT ;  /* 0x00000028e100780c */ /* 0x040fe40003f84270 */
[----:B------:R-:W-:Y:S02]  /*db20*/  FSEL R180, R236, -INF , P5 ;  /* 0xff800000ecb47808 */ /* 0x000fe40002800000 */
[----:B------:R-:W-:Y:S02]  /*db30*/  ISETP.GT.AND P5, PT, R225, 0x29, PT ;  /* 0x00000029e100780c */ /* 0x000fe40003fa4270 */
[----:B-1----:R-:W-:Y:S02]  /*db40*/  FSEL R185, R224, -INF , P4 ;  /* 0xff800000e0b97808 */ /* 0x002fe40002000000 */
[----:B------:R-:W-:-:S02]  /*db50*/  FSETP.NEU.FTZ.AND P6, PT, R176, -INF , PT ;  /* 0xff800000b000780b */ /* 0x000fc40003fdd000 */
[----:B--2---:R-:W-:Y:S02]  /*db60*/  FSEL R186, R223, -INF , P5 ;  /* 0xff800000dfba7808 */ /* 0x004fe40002800000 */
[C---:B------:R-:W-:Y:S01]  /*db70*/  FSEL R223, R176.reuse, RZ, P6 ;  /* 0x000000ffb0df7208 */ /* 0x040fe20003000000 */
[----:B0-----:R-:W-:-:S04]  /*db80*/  FMUL.FTZ R224, R176, R23 ;  /* 0x00000017b0e07220 */ /* 0x001fc80000410000 */
[----:B------:R-:W-:Y:S01]  /*db90*/  FADD.FTZ R223, -R223, R221 ;  /* 0x000000dddfdf7221 */ /* 0x000fe20000010100 */
[----:B------:R-:W-:-:S05]  /*dba0*/  FSEL R224, R224, RZ, P6 ;  /* 0x000000ffe0e07208 */ /* 0x000fca0003000000 */
[-CC-:B------:R-:W-:Y:S01]  /*dbb0*/  FFMA.FTZ R221, R156, R23.reuse, -R224.reuse ;  /* 0x000000179cdd7223 */ /* 0x180fe200000108e0 */
[-CC-:B------:R-:W-:Y:S01]  /*dbc0*/  FFMA.FTZ R156, R155, R23.reuse, -R224.reuse ;  /* 0x000000179b9c7223 */ /* 0x180fe200000108e0 */
[-CC-:B------:R-:W-:Y:S01]  /*dbd0*/  FFMA.FTZ R152, R152, R23.reuse, -R224.reuse ;  /* 0x0000001798987223 */ /* 0x180fe200000108e0 */
[-C--:B------:R-:W-:Y:S01]  /*dbe0*/  FMUL.FTZ R155, R223, R23.reuse ;  /* 0x00000017df9b7220 */ /* 0x080fe20000410000 */
[-CC-:B------:R-:W-:Y:S01]  /*dbf0*/  FFMA.FTZ R153, R153, R23.reuse, -R224.reuse ;  /* 0x0000001799997223 */ /* 0x180fe200000108e0 */
[----:B------:R-:W-:-:S03]  /*dc00*/  FFMA.FTZ R154, R154, R23, -R224 ;  /* 0x000000179a9a7223 */ /* 0x000fc600000108e0 */
[----:B------:R-:W-:Y:S08]  /*dc10*/  MUFU.EX2 R152, R152 ;  /* 0x0000009800987308 */ /* 0x000ff00000000800 */
[----:B------:R-:W0:Y:S08]  /*dc20*/  MUFU.EX2 R155, R155 ;  /* 0x0000009b009b7308 */ /* 0x000e300000000800 */
[----:B------:R-:W1:Y:S08]  /*dc30*/  MUFU.EX2 R153, R153 ;  /* 0x0000009900997308 */ /* 0x000e700000000800 */
[----:B------:R-:W2:Y:S01]  /*dc40*/  MUFU.EX2 R154, R154 ;  /* 0x0000009a009a7308 */ /* 0x000ea20000000800 */
[----:B0-----:R-:W-:-:S07]  /*dc50*/  FFMA.FTZ R0, R155, R0, R152 ;  /* 0x000000009b007223 */ /* 0x001fce0000010098 */
[----:B------:R-:W0:Y:S01]  /*dc60*/  MUFU.EX2 R221, R221 ;  /* 0x000000dd00dd7308 */ /* 0x000e220000000800 */
[----:B-1----:R-:W-:-:S04]  /*dc70*/  FADD.FTZ R0, R153, R0 ;  /* 0x0000000099007221 */ /* 0x002fc80000010000 */
[----:B--2---:R-:W-:-:S04]  /*dc80*/  FADD.FTZ R0, R154, R0 ;  /* 0x000000009a007221 */ /* 0x004fc80000010000 */
[C---:B0-----:R-:W-:Y:S01]  /*dc90*/  FADD.FTZ R0, R221.reuse, R0 ;  /* 0x00000000dd007221 */ /* 0x041fe20000010000 */
[----:B------:R-:W-:Y:S02]  /*dca0*/  F2FP.F16.F32.PACK_AB R154, R221, R154 ;  /* 0x0000009add9a723e */ /* 0x000fe400000000ff */
[----:B------:R-:W2:Y:S01]  /*dcb0*/  LDL R221, [R1+0x28] ;  /* 0x0000280001dd7983 */ /* 0x000ea20000100800 */
[----:B------:R-:W-:Y:S02]  /*dcc0*/  ISETP.GT.AND P3, PT, R225, 0x1, PT ;  /* 0x00000001e100780c */ /* 0x000fe40003f64270 */
[----:B------:R-:W-:Y:S02]  /*dcd0*/  F2FP.F16.F32.PACK_AB R152, R153, R152 ;  /* 0x000000989998723e */ /* 0x000fe400000000ff */
[----:B------:R-:W-:Y:S02]  /*dce0*/  FSEL R168, R168, -INF , P3 ;  /* 0xff800000a8a87808 */ /* 0x000fe40001800000 */
[----:B------:R-:W-:-:S04]  /*dcf0*/  FMNMX.FTZ R153, R167, R220, !PT ;  /* 0x000000dca7997209 */ /* 0x000fc80007810000 */
[----:B------:R-:W-:-:S04]  /*dd00*/  FMNMX.FTZ R153, R168, R153, !PT ;  /* 0x00000099a8997209 */ /* 0x000fc80007810000 */
[----:B------:R-:W-:Y:S02]  /*dd10*/  FMNMX.FTZ R153, R178, R153, !PT ;  /* 0x00000099b2997209 */ /* 0x000fe40007810000 */
[----:B------:R-:W-:Y:S02]  /*dd20*/  ISETP.GT.AND P3, PT, R225, 0x11, PT ;  /* 0x00000011e100780c */ /* 0x000fe40003f64270 */
[----:B------:R-:W-:Y:S02]  /*dd30*/  FMNMX.FTZ R153, R172, R153, !PT ;  /* 0x00000099ac997209 */ /* 0x000fe40007810000 */
[----:B------:R-:W-:Y:S02]  /*dd40*/  FSEL R181, R237, -INF , P3 ;  /* 0xff800000edb57808 */ /* 0x000fe40001800000 */
[----:B------:R-:W-:-:S04]  /*dd50*/  FMNMX.FTZ R153, R173, R153, !PT ;  /* 0x00000099ad997209 */ /* 0x000fc80007810000 */
[----:B------:R-:W-:Y:S01]  /*dd60*/  FMNMX.FTZ R153, R181, R153, !PT ;  /* 0x00000099b5997209 */ /* 0x000fe20007810000 */
[----:B------:R-:W0:Y:S03]  /*dd70*/  MUFU.TANH R196, R196 ;  /* 0x000000c400c47308 */ /* 0x000e260000002400 */
[----:B------:R-:W-:Y:S02]  /*dd80*/  FMNMX.FTZ R153, R179, R153, !PT ;  /* 0x00000099b3997209 */ /* 0x000fe40007810000 */
[----:B------:R-:W-:Y:S02]  /*dd90*/  ISETP.GT.AND P3, PT, R225, 0x21, PT ;  /* 0x00000021e100780c */ /* 0x000fe40003f64270 */
[----:B------:R-:W-:Y:S01]  /*dda0*/  FMNMX.FTZ R153, R180, R153, !PT ;  /* 0x00000099b4997209 */ /* 0x000fe20007810000 */
[----:B------:R-:W1:Y:S01]  /*ddb0*/  MUFU.TANH R188, R188 ;  /* 0x000000bc00bc7308 */ /* 0x000e620000002400 */
[----:B------:R-:W-:-:S02]  /*ddc0*/  FSEL R192, R233, -INF , P3 ;  /* 0xff800000e9c07808 */ /* 0x000fc40001800000 */
[----:B------:R-:W-:-:S05]  /*ddd0*/  FMNMX.FTZ R153, R183, R153, !PT ;  /* 0x00000099b7997209 */ /* 0x000fca0007810000 */
[----:B------:R-:W3:Y:S01]  /*dde0*/  MUFU.TANH R189, R189 ;  /* 0x000000bd00bd7308 */ /* 0x000ee20000002400 */
[----:B------:R-:W-:-:S07]  /*ddf0*/  FMNMX.FTZ R153, R192, R153, !PT ;  /* 0x00000099c0997209 */ /* 0x000fce0007810000 */
[----:B------:R-:W4:Y:S08]  /*de00*/  MUFU.TANH R197, R197 ;  /* 0x000000c500c57308 */ /* 0x000f300000002400 */
[----:B------:R-:W5:Y:S01]  /*de10*/  MUFU.TANH R193, R193 ;  /* 0x000000c100c17308 */ /* 0x000f620000002400 */
[C---:B------:R-:W-:Y:S02]  /*de20*/  ISETP.GT.AND P3, PT, R225.reuse, 0x31, PT ;  /* 0x00000031e100780c */ /* 0x040fe40003f64270 */
[----:B------:R-:W-:-:S02]  /*de30*/  ISETP.GT.AND P4, PT, R225, 0x38, PT ;  /* 0x00000038e100780c */ /* 0x000fc40003f84270 */
[----:B------:R-:W-:Y:S02]  /*de40*/  FMNMX.FTZ R153, R185, R153, !PT ;  /* 0x00000099b9997209 */ /* 0x000fe40007810000 */
[----:B0-----:R-:W-:Y:S02]  /*de50*/  FSEL R196, R196, -INF , P3 ;  /* 0xff800000c4c47808 */ /* 0x001fe40001800000 */
[----:B-1----:R-:W-:Y:S02]  /*de60*/  FSEL R188, R188, -INF , P4 ;  /* 0xff800000bcbc7808 */ /* 0x002fe40002000000 */
[----:B------:R-:W-:Y:S02]  /*de70*/  FMNMX.FTZ R153, R186, R153, !PT ;  /* 0x00000099ba997209 */ /* 0x000fe40007810000 */
[C---:B------:R-:W-:Y:S02]  /*de80*/  ISETP.GT.AND P5, PT, R225.reuse, 0x39, PT ;  /* 0x00000039e100780c */ /* 0x040fe40003fa4270 */
[----:B------:R-:W-:-:S02]  /*de90*/  ISETP.GT.AND P3, PT, R225, 0x41, PT ;  /* 0x00000041e100780c */ /* 0x000fc40003f64270 */
[----:B------:R-:W-:Y:S01]  /*dea0*/  ISETP.GT.AND P4, PT, R225, 0x48, PT ;  /* 0x00000048e100780c */ /* 0x000fe20003f84270 */
[-CC-:B------:R-:W-:Y:S01]  /*deb0*/  FFMA.FTZ R233, R157, R23.reuse, -R224.reuse ;  /* 0x000000179de97223 */ /* 0x180fe200000108e0 */
[--C-:B------:R-:W-:Y:S01]  /*dec0*/  FFMA.FTZ R157, R171, R23, -R224.reuse ;  /* 0x00000017ab9d7223 */ /* 0x100fe200000108e0 */
[----:B------:R-:W-:Y:S01]  /*ded0*/  FMNMX.FTZ R153, R187, R153, !PT ;  /* 0x00000099bb997209 */ /* 0x000fe20007810000 */
[----:B------:R-:W-:Y:S01]  /*dee0*/  FMUL.FTZ R191, R191, UR41 ;  /* 0x00000029bfbf7c20 */ /* 0x000fe20008410000 */
[----:B---3--:R-:W-:Y:S01]  /*def0*/  FSEL R189, R189, -INF , P5 ;  /* 0xff800000bdbd7808 */ /* 0x008fe20002800000 */
[-CC-:B------:R-:W-:Y:S01]  /*df00*/  FFMA.FTZ R171, R169, R23.reuse, -R224.reuse ;  /* 0x00000017a9ab7223 */ /* 0x180fe200000108e0 */
[----:B----4-:R-:W-:Y:S02]  /*df10*/  FSEL R197, R197, -INF , P3 ;  /* 0xff800000c5c57808 */ /* 0x010fe40001800000 */
[----:B-----5:R-:W-:Y:S01]  /*df20*/  FSEL R193, R193, -INF , P4 ;  /* 0xff800000c1c17808 */ /* 0x020fe20002000000 */
[-CC-:B------:R-:W-:Y:S01]  /*df30*/  FFMA.FTZ R159, R159, R23.reuse, -R224.reuse ;  /* 0x000000179f9f7223 */ /* 0x180fe200000108e0 */
[C---:B------:R-:W-:Y:S01]  /*df40*/  ISETP.GT.AND P2, PT, R225.reuse, 0x50, PT ;  /* 0x00000050e100780c */ /* 0x040fe20003f44270 */
[-CC-:B------:R-:W-:Y:S01]  /*df50*/  FFMA.FTZ R158, R158, R23.reuse, -R224.reuse ;  /* 0x000000179e9e7223 */ /* 0x180fe200000108e0 */
[C---:B------:R-:W-:Y:S01]  /*df60*/  ISETP.GT.AND P3, PT, R225.reuse, 0x51, PT ;  /* 0x00000051e100780c */ /* 0x040fe20003f64270 */
[-CC-:B------:R-:W-:Y:S01]  /*df70*/  FFMA.FTZ R236, R160, R23.reuse, -R224.reuse ;  /* 0x00000017a0ec7223 */ /* 0x180fe200000108e0 */
[----:B------:R-:W-:Y:S01]  /*df80*/  ISETP.GT.AND P4, PT, R225, 0x58, PT ;  /* 0x00000058e100780c */ /* 0x000fe20003f84270 */
[-CC-:B------:R-:W-:Y:S01]  /*df90*/  FFMA.FTZ R234, R163, R23.reuse, -R224.reuse ;  /* 0x00000017a3ea7223 */ /* 0x180fe200000108e0 */
[----:B------:R-:W-:Y:S01]  /*dfa0*/  ISETP.GT.AND P5, PT, R225, 0x59, PT ;  /* 0x00000059e100780c */ /* 0x000fe20003fa4270 */
[-CC-:B------:R-:W-:Y:S01]  /*dfb0*/  FFMA.FTZ R161, R161, R23.reuse, -R224.reuse ;  /* 0x00000017a1a17223 */ /* 0x180fe200000108e0 */
[----:B------:R-:W-:Y:S01]  /*dfc0*/  ISETP.GT.AND P6, PT, R225, 0x49, PT ;  /* 0x00000049e100780c */ /* 0x000fe20003fc4270 */
        /* <DEDUP_REMOVED lines=11> */
[----:B------:R-:W-:Y:S01]  /*e080*/  IMAD.MOV.U32 R224, RZ, RZ, R157 ;  /* 0x000000ffffe07224 */ /* 0x000fe200078e009d */
[----:B------:R-:W-:Y:S01]  /*e090*/  FMNMX.FTZ R153, R196, R153, !PT ;  /* 0x00000099c4997209 */ /* 0x000fe20007810000 */
[----:B------:R-:W-:Y:S01]  /*e0a0*/  FMUL.FTZ R157, R194, UR41 ;  /* 0x00000029c29d7c20 */ /* 0x000fe20008410000 */
[----:B------:R-:W0:Y:S01]  /*e0b0*/  MUFU.TANH R191, R191 ;  /* 0x000000bf00bf7308 */ /* 0x000e220000002400 */
[----:B------:R-:W-:Y:S01]  /*e0c0*/  FMUL.FTZ R160, R195, UR41 ;  /* 0x00000029c3a07c20 */ /* 0x000fe20008410000 */
[----:B------:R-:W-:Y:S01]  /*e0d0*/  FMNMX.FTZ R153, R188, R153, !PT ;  /* 0x00000099bc997209 */ /* 0x000fe20007810000 */
[----:B------:R-:W-:-:S03]  /*e0e0*/  FMUL.FTZ R162, R198, UR41 ;  /* 0x00000029c6a27c20 */ /* 0x000fc60008410000 */
[----:B------:R-:W-:Y:S02]  /*e0f0*/  FMNMX.FTZ R153, R189, R153, !PT ;  /* 0x00000099bd997209 */ /* 0x000fe40007810000 */
[----:B------:R-:W1:Y:S02]  /*e100*/  MUFU.TANH R157, R157 ;  /* 0x0000009d009d7308 */ /* 0x000e640000002400 */
[----:B------:R-:W-:Y:S01]  /*e110*/  FMNMX.FTZ R153, R190, R153, !PT ;  /* 0x00000099be997209 */ /* 0x000fe20007810000 */
[----:B------:R-:W-:-:S05]  /*e120*/  FMUL.FTZ R199, R199, UR41 ;  /* 0x00000029c7c77c20 */ /* 0x000fca0008410000 */
[----:B------:R-:W3:Y:S01]  /*e130*/  MUFU.TANH R160, R160 ;  /* 0x000000a000a07308 */ /* 0x000ee20000002400 */
[----:B------:R-:W-:Y:S02]  /*e140*/  FMNMX.FTZ R163, R197, R153, !PT ;  /* 0x00000099c5a37209 */ /* 0x000fe40007810000 */
[----:B0-----:R-:W-:-:S05]  /*e150*/  FSEL R191, R191, -INF , P6 ;  /* 0xff800000bfbf7808 */ /* 0x001fca0003000000 */
[----:B------:R-:W0:Y:S01]  /*e160*/  MUFU.TANH R162, R162 ;  /* 0x000000a200a27308 */ /* 0x000e220000002400 */
[----:B------:R-:W-:Y:S02]  /*e170*/  FMNMX.FTZ R163, R193, R163, !PT ;  /* 0x000000a3c1a37209 */ /* 0x000fe40007810000 */
[----:B-1----:R-:W-:-:S05]  /*e180*/  FSEL R157, R157, -INF , P2 ;  /* 0xff8000009d9d7808 */ /* 0x002fca0001000000 */
[----:B------:R-:W1:Y:S01]  /*e190*/  MUFU.TANH R153, R199 ;  /* 0x000000c700997308 */ /* 0x000e620000002400 */
[----:B------:R-:W-:Y:S02]  /*e1a0*/  FMNMX.FTZ R163, R191, R163, !PT ;  /* 0x000000a3bfa37209 */ /* 0x000fe40007810000 */
[----:B---3--:R-:W-:Y:S02]  /*e1b0*/  FSEL R160, R160, -INF , P3 ;  /* 0xff800000a0a07808 */ /* 0x008fe40001800000 */
[----:B------:R-:W-:Y:S02]  /*e1c0*/  FMNMX.FTZ R163, R157, R163, !PT ;  /* 0x000000a39da37209 */ /* 0x000fe40007810000 */
[----:B0-----:R-:W-:Y:S02]  /*e1d0*/  FSEL R162, R162, -INF , P4 ;  /* 0xff800000a2a27808 */ /* 0x001fe40002000000 */
[----:B------:R-:W-:-:S04]  /*e1e0*/  FMNMX.FTZ R163, R160, R163, !PT ;  /* 0x000000a3a0a37209 */ /* 0x000fc80007810000 */
[----:B------:R-:W-:Y:S02]  /*e1f0*/  FMNMX.FTZ R163, R162, R163, !PT ;  /* 0x000000a3a2a37209 */ /* 0x000fe40007810000 */
[----:B-1----:R-:W-:-:S04]  /*e200*/  FSEL R153, R153, -INF , P5 ;  /* 0xff80000099997808 */ /* 0x002fc80002800000 */
[----:B------:R-:W-:-:S05]  /*e210*/  FMNMX.FTZ R163, R153, R163, !PT ;  /* 0x000000a399a37209 */ /* 0x000fca0007810000 */
[----:B------:R-:W0:Y:S02]  /*e220*/  SHFL.BFLY PT, R164, R163, 0x2, 0x1f ;  /* 0x0c401f00a3a47f89 */ /* 0x000e2400000e0000 */
[----:B0-----:R-:W-:-:S05]  /*e230*/  FMNMX.FTZ R164, R163, R164, !PT ;  /* 0x000000a4a3a47209 */ /* 0x001fca0007810000 */
[----:B------:R-:W0:Y:S01]  /*e240*/  SHFL.BFLY PT, R177, R164, 0x1, 0x1f ;  /* 0x0c201f00a4b17f89 */ /* 0x000e2200000e0000 */
[----:B------:R-:W-:Y:S01]  /*e250*/  IMAD.MOV.U32 R223, RZ, RZ, R166 ;  /* 0x000000ffffdf7224 */ /* 0x000fe200078e00a6 */
[----:B0-----:R-:W-:-:S04]  /*e260*/  FMNMX.FTZ R177, R164, R177, !PT ;  /* 0x000000b1a4b17209 */ /* 0x001fc80007810000 */
[C---:B------:R-:W-:Y:S01]  /*e270*/  FSETP.NEU.FTZ.AND P2, PT, R177.reuse, -INF , PT ;  /* 0xff800000b100780b */ /* 0x040fe20003f5d000 */
[----:B------:R-:W-:-:S05]  /*e280*/  FMUL.FTZ R164, R177, R23 ;  /* 0x00000017b1a47220 */ /* 0x000fca0000410000 */
[----:B------:R-:W-:Y:S02]  /*e290*/  FSEL R164, R164, RZ, P2 ;  /* 0x000000ffa4a47208 */ /* 0x000fe40001000000 */
[----:B------:R-:W-:-:S03]  /*e2a0*/  FSEL R163, R177, RZ, P2 ;  /* 0x000000ffb1a37208 */ /* 0x000fc60001000000 */
        /* <DEDUP_REMOVED lines=24> */
[----:B------:R-:W-:-:S04]  /*e430*/  FADD.FTZ R163, -R163, R220 ;  /* 0x000000dca3a37221 */ /* 0x000fc80000010100 */
[----:B------:R-:W-:Y:S01]  /*e440*/  FMUL.FTZ R163, R163, R23 ;  /* 0x00000017a3a37220 */ /* 0x000fe20000410000 */
[----:B------:R-:W-:Y:S08]  /*e450*/  MUFU.EX2 R153, R167 ;  /* 0x000000a700997308 */ /* 0x000ff00000000800 */
[----:B------:R-:W0:Y:S01]  /*e460*/  MUFU.EX2 R163, R163 ;  /* 0x000000a300a37308 */ /* 0x000e220000000800 */
[----:B--2---:R-:W-:-:S02]  /*e470*/  IMAD R164, R2, 0xc00, R221 ;  /* 0x00000c0002a47824 */ /* 0x004fc400078e02dd */
[----:B------:R-:W1:Y:S01]  /*e480*/  S2R R221, SR_TID.X ;  /* 0x0000000000dd7919 */ /* 0x000e620000002100 */
[----:B0-----:R-:W-:Y:S01]  /*e490*/  FFMA.FTZ R3, R163, R3, R153 ;  /* 0x00000003a3037223 */ /* 0x001fe20000010099 */
        /* <DEDUP_REMOVED lines=64> */
[----:B-1----:R-:W-:Y:S01]  /*e8a0*/  SHF.R.U32.HI R167, RZ, 0x7, R221 ;  /* 0x00000007ffa77819 */ /* 0x002fe200000116dd */
[----:B------:R-:W-:-:S02]  /*e8b0*/  @!P1 VIADD R163, R211, 0x32440 ;  /* 0x00032440d3a39836 */ /* 0x000fc40000000000 */
        /* <DEDUP_REMOVED lines=63> */
[----:B------:R-:W-:-:S02]  /*ecb0*/  FMUL.FTZ R149, R149, R155 ;  /* 0x0000009b95957220 */ /* 0x000fc40000410000 */
[----:B------:R0:W-:Y:S01]  /*ecc0*/  MUFU.EX2 R155, R178 ;  /* 0x000000b2009b7308 */ /* 0x0001e20000000800 */
[----:B------:R-:W-:Y:S02]  /*ecd0*/  @!P1 PRMT R163, RZ, 0x654, R163 ;  /* 0x00000654ffa39816 */ /* 0x000fe400000000a3 */
[----:B0-----:R-:W-:-:S05]  /*ece0*/  IADD3 R178, -R167, 0xb, RZ ;  /* 0x0000000ba7b27810 */ /* 0x001fca0007ffe1ff */
[----:B------:R1:W-:Y:S06]  /*ecf0*/  BAR.ARV R178, 0x100 ;  /* 0x000400b20000751d */ /* 0x0003ec0000002000 */
[----:B------:R0:W-:Y:S01]  /*ed00*/  @!P1 SYNCS.ARRIVE.TRANS64.RED.A1T0 RZ, [R163+URZ], RZ ;  /* 0x000000ffa3ff99a7 */ /* 0x0001e2000810043f */
[----:B------:R-:W2:Y:S01]  /*ed10*/  MUFU.EX2 R168, R168 ;  /* 0x000000a800a87308 */ /* 0x000ea20000000800 */
[----:B0-----:R-:W-:-:S07]  /*ed20*/  VIADD R163, R167, 0x8 ;  /* 0x00000008a7a37836 */ /* 0x001fce0000000000 */
[----:B------:R-:W0:Y:S01]  /*ed30*/  MUFU.EX2 R172, R172 ;  /* 0x000000ac00ac7308 */ /* 0x000e220000000800 */
[----:B------:R-:W-:Y:S02]  /*ed40*/  MOV R165, 0x40000040 ;  /* 0x4000004000a57802 */ /* 0x000fe40000000f00 */
[----:B------:R-:W-:Y:S02]  /*ed50*/  R2UR UR6, R164 ;  /* 0x00000000a40672ca */ /* 0x000fe400000e0000 */
[----:B------:R-:W-:Y:S01]  /*ed60*/  R2UR UR7, R165 ;  /* 0x00000000a50772ca */ /* 0x000fe200000e0000 */
[C---:B--2---:R-:W-:Y:S01]  /*ed70*/  FADD.FTZ R3, R168.reuse, R3 ;  /* 0x00000003a8037221 */ /* 0x044fe20000010000 */
[----:B------:R-:W-:-:S03]  /*ed80*/  F2FP.F16.F32.PACK_AB R153, R168, R153 ;  /* 0x00000099a899723e */ /* 0x000fc600000000ff */
[----:B------:R-:W-:Y:S01]  /*ed90*/  FADD.FTZ R3, R155, R3 ;  /* 0x000000039b037221 */ /* 0x000fe20000010000 */
[----:B0-----:R-:W-:Y:S01]  /*eda0*/  F2FP.F16.F32.PACK_AB R155, R172, R155 ;  /* 0x0000009bac9b723e */ /* 0x001fe200000000ff */
[----:B------:R1:W-:Y:S06]  /*edb0*/  BAR.SYNC.DEFER_BLOCKING R163, 0x100 ;  /* 0x000400a30000751d */ /* 0x0003ec0000010000 */
[----:B------:R-:W-:-:S06]  /*edc0*/  WARPGROUP.ARRIVE ;  /* 0x00000000000079c5 */ /* 0x000fcc0000000000 */
[----:B------:R-:W-:Y:S01]  /*edd0*/  HGMMA.64x256x16.F32 R24, R152, gdesc[UR4].tnspB, R24, gsb0 ;  /* 0x43e0000498187df0 */ /* 0x000fe20008000818 */
[----:B------:R-:W0:Y:S08]  /*ede0*/  MUFU.EX2 R233, R233 ;  /* 0x000000e900e97308 */ /* 0x000e300000000800 */
[----:B------:R-:W2:Y:S08]  /*edf0*/  MUFU.EX2 R156, R156 ;  /* 0x0000009c009c7308 */ /* 0x000eb00000000800 */
[----:B------:R-:W-:Y:S08]  /*ee00*/  MUFU.EX2 R158, R158 ;  /* 0x0000009e009e7308 */ /* 0x000ff00000000800 */
[----:B------:R-:W-:Y:S08]  /*ee10*/  MUFU.EX2 R173, R173 ;  /* 0x000000ad00ad7308 */ /* 0x000ff00000000800 */
[----:B------:R-:W3:Y:S08]  /*ee20*/  MUFU.EX2 R181, R181 ;  /* 0x000000b500b57308 */ /* 0x000ef00000000800 */
[----:B------:R-:W-:Y:S08]  /*ee30*/  MUFU.EX2 R179, R179 ;  /* 0x000000b300b37308 */ /* 0x000ff00000000800 */
[----:B------:R-:W4:Y:S01]  /*ee40*/  MUFU.EX2 R180, R180 ;  /* 0x000000b400b47308 */ /* 0x000f220000000800 */
[----:B0-----:R-:W-:-:S04]  /*ee50*/  FADD.FTZ R0, R233, R0 ;  /* 0x00000000e9007221 */ /* 0x001fc80000010000 */
[----:B--2---:R-:W-:-:S03]  /*ee60*/  FADD.FTZ R0, R156, R0 ;  /* 0x000000009c007221 */ /* 0x004fc60000010000 */
[----:B------:R-:W-:Y:S08]  /*ee70*/  MUFU.EX2 R236, R236 ;  /* 0x000000ec00ec7308 */ /* 0x000ff00000000800 */
[----:B------:R-:W-:Y:S08]  /*ee80*/  MUFU.EX2 R234, R234 ;  /* 0x000000ea00ea7308 */ /* 0x000ff00000000800 */
[----:B------:R-:W-:Y:S01]  /*ee90*/  MUFU.EX2 R161, R161 ;  /* 0x000000a100a17308 */ /* 0x000fe20000000800 */
[----:B------:R-:W-:-:S07]  /*eea0*/  WARPGROUP.DEPBAR.LE gsb0, 0x0 ;  /* 0x00008000000079c5 */ /* 0x000fce0000010000 */
[----:B------:R-:W0:Y:S01]  /*eeb0*/  MUFU.EX2 R154, R159 ;  /* 0x0000009f009a7308 */ /* 0x000e220000000800 */
[----:B------:R-:W-:Y:S02]  /*eec0*/  VIADD R152, R164, 0x80 ;  /* 0x00000080a4987836 */ /* 0x000fe40000000000 */
[----:B------:R-:W-:-:S03]  /*eed0*/  IMAD.MOV.U32 R153, RZ, RZ, 0x40000040 ;  /* 0x40000040ff997424 */ /* 0x000fc600078e00ff */
[----:B------:R-:W-:Y:S02]  /*eee0*/  R2UR UR6, R152 ;  /* 0x00000000980672ca */ /* 0x000fe400000e0000 */
[----:B------:R-:W-:Y:S02]  /*eef0*/  R2UR UR7, R153 ;  /* 0x00000000990772ca */ /* 0x000fe400000e0000 */
[----:B------:R-:W-:Y:S02]  /*ef00*/  F2FP.F16.F32.PACK_AB R152, R156, R233 ;  /* 0x000000e99c98723e */ /* 0x000fe400000000ff */
[----:B---3--:R-:W-:Y:S01]  /*ef10*/  F2FP.F16.F32.PACK_AB R153, R181, R173 ;  /* 0x000000adb599723e */ /* 0x008fe200000000ff */
[----:B------:R-:W-:Y:S01]  /*ef20*/  MUFU.EX2 R183, R183 ;  /* 0x000000b700b77308 */ /* 0x000fe20000000800 */
[----:B----4-:R-:W-:Y:S01]  /*ef30*/  F2FP.F16.F32.PACK_AB R155, R180, R179 ;  /* 0x000000b3b49b723e */ /* 0x010fe200000000ff */
[----:B------:R-:W2:Y:S01]  /*ef40*/  LDL R156, [R1+0x38] ;  /* 0x00003800019c7983 */ /* 0x000ea20000100800 */
[----:B0-----:R-:W-:Y:S01]  /*ef50*/  FADD.FTZ R0, R154, R0 ;  /* 0x000000009a007221 */ /* 0x001fe20000010000 */
[----:B------:R-:W-:-:S04]  /*ef60*/  F2FP.F16.F32.PACK_AB R154, R158, R154 ;  /* 0x0000009a9e9a723e */ /* 0x000fc800000000ff */
[----:B------:R-:W-:-:S06]  /*ef70*/  WARPGROUP.ARRIVE ;  /* 0x00000000000079c5 */ /* 0x000fcc0000000000 */
[----:B------:R-:W-:Y:S01]  /*ef80*/  HGMMA.64x256x16.F32 R24, R152, gdesc[UR4].tnspB, R24, gsb0 ;  /* 0x43e0000498187df0 */ /* 0x000fe20008000818 */
[----:B------:R-:W0:Y:S01]  /*ef90*/  MUFU.EX2 R192, R192 ;  /* 0x000000c000c07308 */ /* 0x000e220000000800 */
[----:B------:R-:W-:-:S07]  /*efa0*/  FADD.FTZ R0, R158, R0 ;  /* 0x000000009e007221 */ /* 0x000fce0000010000 */
[----:B------:R-:W-:Y:S08]  /*efb0*/  MUFU.EX2 R185, R185 ;  /* 0x000000b900b97308 */ /* 0x000ff00000000800 */
[----:B------:R-:W3:Y:S01]  /*efc0*/  MUFU.EX2 R186, R186 ;  /* 0x000000ba00ba7308 */ /* 0x000ee20000000800 */
[----:B------:R-:W-:-:S04]  /*efd0*/  FADD.FTZ R0, R236, R0 ;  /* 0x00000000ec007221 */ /* 0x000fc80000010000 */
[----:B------:R-:W-:-:S03]  /*efe0*/  FADD.FTZ R0, R234, R0 ;  /* 0x00000000ea007221 */ /* 0x000fc60000010000 */
[----:B------:R-:W-:Y:S08]  /*eff0*/  MUFU.EX2 R237, R237 ;  /* 0x000000ed00ed7308 */ /* 0x000ff00000000800 */
[----:B------:R-:W-:Y:S08]  /*f000*/  MUFU.EX2 R235, R235 ;  /* 0x000000eb00eb7308 */ /* 0x000ff00000000800 */
[----:B------:R-:W-:Y:S08]  /*f010*/  MUFU.EX2 R170, R170 ;  /* 0x000000aa00aa7308 */ /* 0x000ff00000000800 */
[----:B------:R-:W-:Y:S08]  /*f020*/  MUFU.EX2 R187, R187 ;  /* 0x000000bb00bb7308 */ /* 0x000ff00000000800 */
[----:B------:R-:W-:Y:S08]  /*f030*/  MUFU.EX2 R196, R196 ;  /* 0x000000c400c47308 */ /* 0x000ff00000000800 */
[----:B------:R-:W-:Y:S08]  /*f040*/  MUFU.EX2 R188, R188 ;  /* 0x000000bc00bc7308 */ /* 0x000ff00000000800 */
[----:B------:R-:W-:Y:S01]  /*f050*/  MUFU.EX2 R189, R189 ;  /* 0x000000bd00bd7308 */ /* 0x000fe20000000800 */
[----:B------:R-:W-:-:S07]  /*f060*/  WARPGROUP.DEPBAR.LE gsb0, 0x0 ;  /* 0x00008000000079c5 */ /* 0x000fce0000010000 */
[----:B------:R-:W4:Y:S01]  /*f070*/  MUFU.EX2 R154, R225 ;  /* 0x000000e1009a7308 */ /* 0x000f220000000800 */
[----:B------:R-:W-:Y:S01]  /*f080*/  IMAD.MOV.U32 R153, RZ, RZ, 0x40000040 ;  /* 0x40000040ff997424 */ /* 0x000fe200078e00ff */
[----:B------:R-:W-:-:S04]  /*f090*/  IADD3 R152, R164, 0x100, RZ ;  /* 0x00000100a4987810 */ /* 0x000fc80007ffe0ff */
[----:B------:R-:W-:Y:S02]  /*f0a0*/  R2UR UR6, R152 ;  /* 0x00000000980672ca */ /* 0x000fe400000e0000 */
[----:B------:R-:W-:Y:S02]  /*f0b0*/  R2UR UR7, R153 ;  /* 0x00000000990772ca */ /* 0x000fe400000e0000 */
[----:B------:R-:W-:Y:S02]  /*f0c0*/  F2FP.F16.F32.PACK_AB R152, R234, R236 ;  /* 0x000000ecea98723e */ /* 0x000fe400000000ff */
[----:B0-----:R-:W-:Y:S02]  /*f0d0*/  F2FP.F16.F32.PACK_AB R153, R192, R183 ;  /* 0x000000b7c099723e */ /* 0x001fe400000000ff */
[----:B---3--:R-:W-:Y:S01]  /*f0e0*/  F2FP.F16.F32.PACK_AB R155, R186, R185 ;  /* 0x000000b9ba9b723e */ /* 0x008fe200000000ff */
[----:B----4-:R-:W-:Y:S01]  /*f0f0*/  FADD.FTZ R0, R154, R0 ;  /* 0x000000009a007221 */ /* 0x010fe20000010000 */
[----:B------:R-:W-:-:S04]  /*f100*/  F2FP.F16.F32.PACK_AB R154, R161, R154 ;  /* 0x0000009aa19a723e */ /* 0x000fc800000000ff */
[----:B------:R-:W-:-:S06]  /*f110*/  WARPGROUP.ARRIVE ;  /* 0x00000000000079c5 */ /* 0x000fcc0000000000 */
[----:B------:R-:W-:Y:S01]  /*f120*/  HGMMA.64x256x16.F32 R24, R152, gdesc[UR4].tnspB, R24, gsb0 ;  /* 0x43e0000498187df0 */ /* 0x000fe20008000818 */
[----:B------:R-:W-:Y:S01]  /*f130*/  FADD.FTZ R0, R161, R0 ;  /* 0x00000000a1007221 */ /* 0x000fe20000010000 */
        /* <DEDUP_REMOVED lines=14> */
[----:B------:R-:W-:Y:S01]  /*f220*/  F2FP.F16.F32.PACK_AB R155, R189, R188 ;  /* 0x000000bcbd9b723e */ /* 0x000fe200000000ff */
[----:B0-----:R-:W-:Y:S01]  /*f230*/  FADD.FTZ R0, R154, R0 ;  /* 0x000000009a007221 */ /* 0x001fe20000010000 */
[----:B------:R-:W-:Y:S02]  /*f240*/  F2FP.F16.F32.PACK_AB R152, R237, R154 ;  /* 0x0000009aed98723e */ /* 0x000fe400000000ff */
[----:B------:R-:W-:-:S04]  /*f250*/  F2FP.F16.F32.PACK_AB R154, R170, R235 ;  /* 0x000000ebaa9a723e */ /* 0x000fc800000000ff */
[----:B------:R-:W-:-:S06]  /*f260*/  WARPGROUP.ARRIVE ;  /* 0x00000000000079c5 */ /* 0x000fcc0000000000 */
[----:B------:R-:W-:Y:S01]  /*f270*/  HGMMA.64x256x16.F32 R24, R152, gdesc[UR4].tnspB, R24, gsb0 ;  /* 0x43e0000498187df0 */ /* 0x000fe20008000818 */
[----:B------:R-:W-:-:S04]  /*f280*/  FADD.FTZ R0, R237, R0 ;  /* 0x00000000ed007221 */ /* 0x000fc80000010000 */
[----:B------:R-:W-:-:S04]  /*f290*/  FADD.FTZ R0, R235, R0 ;  /* 0x00000000eb007221 */ /* 0x000fc80000010000 */
[----:B------:R-:W-:Y:S01]  /*f2a0*/  FADD.FTZ R0, R170, R0 ;  /* 0x00000000aa007221 */ /* 0x000fe20000010000 */
[----:B------:R-:W-:Y:S08]  /*f2b0*/  MUFU.EX2 R182, R182 ;  /* 0x000000b600b67308 */ /* 0x000ff00000000800 */
[----:B------:R-:W-:Y:S08]  /*f2c0*/  MUFU.EX2 R222, R222 ;  /* 0x000000de00de7308 */ /* 0x000ff00000000800 */
[----:B------:R-:W-:Y:S08]  /*f2d0*/  MUFU.EX2 R157, R157 ;  /* 0x0000009d009d7308 */ /* 0x000ff00000000800 */
[----:B------:R-:W-:Y:S08]  /*f2e0*/  MUFU.EX2 R160, R160 ;  /* 0x000000a000a07308 */ /* 0x000ff00000000800 */
[----:B------:R-:W-:Y:S08]  /*f2f0*/  MUFU.EX2 R162, R162 ;  /* 0x000000a200a27308 */ /* 0x000ff00000000800 */
[----:B------:R-:W-:Y:S01]  /*f300*/  MUFU.EX2 R166, R166 ;  /* 0x000000a600a67308 */ /* 0x000fe20000000800 */
[----:B------:R-:W-:Y:S01]  /*f310*/  IMAD.MOV.U32 R165, RZ, RZ, 0x40000040 ;  /* 0x40000040ffa57424 */ /* 0x000fe200078e00ff */
[----:B------:R-:W-:-:S06]  /*f320*/  WARPGROUP.DEPBAR.LE gsb0, 0x0 ;  /* 0x00008000000079c5 */ /* 0x000fcc0000010000 */
[----:B------:R-:W0:Y:S01]  /*f330*/  MUFU.EX2 R154, R224 ;  /* 0x000000e0009a7308 */ /* 0x000e220000000800 */
[----:B------:R-:W-:Y:S01]  /*f340*/  VIADD R152, R164, 0x200 ;  /* 0x00000200a4987836 */ /* 0x000fe20000000000 */
[----:B------:R-:W-:-:S04]  /*f350*/  MOV R153, 0x40000040 ;  /* 0x4000004000997802 */ /* 0x000fc80000000f00 */
        /* <DEDUP_REMOVED lines=12> */
[----:B------:R-:W-:Y:S01]  /*f420*/  VIADD R164, R164, 0x280 ;  /* 0x00000280a4a47836 */ /* 0x000fe20000000000 */
[----:B------:R-:W-:-:S04]  /*f430*/  R2UR UR7, R165 ;  /* 0x00000000a50772ca */ /* 0x000fc800000e0000 */
[----:B------:R-:W-:Y:S01]  /*f440*/  R2UR UR6, R164 ;  /* 0x00000000a40672ca */ /* 0x000fe200000e0000 */
[----:B------:R-:W-:Y:S01]  /*f450*/  FADD.FTZ R3, R172, R3 ;  /* 0x00000003ac037221 */ /* 0x000fe20000010000 */
[----:B------:R-:W-:Y:S02]  /*f460*/  WARPGROUP.DEPBAR.LE gsb0, 0x0 ;  /* 0x00008000000079c5 */ /* 0x000fe40000010000 */
[----:B------:R-:W0:Y:S08]  /*f470*/  MUFU.EX2 R152, R184 ;  /* 0x000000b800987308 */ /* 0x000e300000000800 */
[----:B------:R-:W3:Y:S01]  /*f480*/  MUFU.EX2 R154, R169 ;  /* 0x000000a9009a7308 */ /* 0x000ee20000000800 */
[----:B0-----:R-:W-:-:S04]  /*f490*/  FADD.FTZ R0, R152, R0 ;  /* 0x0000000098007221 */ /* 0x001fc80000010000 */
[C---:B------:R-:W-:Y:S01]  /*f4a0*/  FADD.FTZ R0, R182.reuse, R0 ;  /* 0x00000000b6007221 */ /* 0x040fe20000010000 */
[----:B------:R-:W-:Y:S02]  /*f4b0*/  F2FP.F16.F32.PACK_AB R152, R182, R152 ;  /* 0x00000098b698723e */ /* 0x000fe400000000ff */
[----:B------:R-:W-:Y:S01]  /*f4c0*/  F2FP.F16.F32.PACK_AB R153, R160, R157 ;  /* 0x0000009da099723e */ /* 0x000fe200000000ff */
[----:B---3--:R-:W-:Y:S01]  /*f4d0*/  FADD.FTZ R0, R154, R0 ;  /* 0x000000009a007221 */ /* 0x008fe20000010000 */
[----:B------:R-:W-:Y:S02]  /*f4e0*/  F2FP.F16.F32.PACK_AB R154, R222, R154 ;  /* 0x0000009ade9a723e */ /* 0x000fe400000000ff */
[----:B------:R-:W-:-:S04]  /*f4f0*/  F2FP.F16.F32.PACK_AB R155, R166, R162 ;  /* 0x000000a2a69b723e */ /* 0x000fc800000000ff */
[----:B------:R-:W-:-:S06]  /*f500*/  WARPGROUP.ARRIVE ;  /* 0x00000000000079c5 */ /* 0x000fcc0000000000 */
[----:B------:R-:W-:Y:S01]  /*f510*/  HGMMA.64x256x16.F32 R24, R152, gdesc[UR4].tnspB, R24, gsb0 ;  /* 0x43e0000498187df0 */ /* 0x000fe20008000818 */
[----:B--2---:R-:W-:Y:S01]  /*f520*/  ISETP.GT.AND P2, PT, R210, R156, PT ;  /* 0x0000009cd200720c */ /* 0x004fe20003f44270 */
[----:B------:R-:W-:-:S05]  /*f530*/  @!P1 VIADD R211, R211, 0x32460 ;  /* 0x00032460d3d39836 */ /* 0x000fca0000000000 */
[----:B------:R-:W-:Y:S01]  /*f540*/  @!P1 PRMT R211, RZ, 0x654, R211 ;  /* 0x00000654ffd39816 */ /* 0x000fe200000000d3 */
[----:B------:R-:W-:Y:S01]  /*f550*/  FADD.FTZ R0, R222, R0 ;  /* 0x00000000de007221 */ /* 0x000fe20000010000 */
[----:B------:R-:W-:Y:S01]  /*f560*/  VIADD R210, R210, 0xffffffff ;  /* 0xffffffffd2d27836 */ /* 0x000fe20000000000 */
[----:B------:R-:W-:Y:S01]  /*f570*/  MOV R220, R177 ;  /* 0x000000b100dc7202 */ /* 0x000fe20000000f00 */
[----:B------:R-:W-:Y:S01]  /*f580*/  IMAD.MOV.U32 R221, RZ, RZ, R176 ;  /* 0x000000ffffdd7224 */ /* 0x000fe200078e00b0 */
[----:B------:R-:W-:Y:S02]  /*f590*/  WARPGROUP.DEPBAR.LE gsb0, 0x0 ;  /* 0x00008000000079c5 */ /* 0x000fe40000010000 */
[----:B------:R-:W-:Y:S01]  /*f5a0*/  FADD.FTZ R152, R173, R3 ;  /* 0x00000003ad987221 */ /* 0x000fe20000010000 */
[----:B------:R1:W-:Y:S03]  /*f5b0*/  @!P1 SYNCS.ARRIVE.TRANS64.RED.A1T0 RZ, [R211+URZ], RZ ;  /* 0x000000ffd3ff99a7 */ /* 0x0003e6000810043f */
        /* <DEDUP_REMOVED lines=19> */
[----:B-1----:R-:W-:Y:S06]  /*f6f0*/  @P2 BRA `(.L_x_4460) ;  /* 0xffffffc800b42947 */ /* 0x002fec000383ffff */
.L_x_4450:
[----:B------:R-:W-:-:S13]  /*f700*/  ISETP.GE.AND P2, PT, R210, RZ, PT ;  /* 0x000000ffd200720c */ /* 0x000fda0003f46270 */
[----:B------:R-:W-:Y:S05]  /*f710*/  @!P2 BRA `(.L_x_4461) ;  /* 0x0000002c008ca947 */ /* 0x000fea0003800000 */
[----:B------:R-:W-:Y:S02]  /*f720*/  IMAD.MOV.U32 R220, RZ, RZ, R177 ;  /* 0x000000ffffdc7224 */ /* 0x000fe400078e00b1 */
[----:B------:R-:W-:-:S07]  /*f730*/  IMAD.MOV.U32 R221, RZ, RZ, R176 ;  /* 0x000000ffffdd7224 */ /* 0x000fce00078e00b0 */
.L_x_4471:
[----:B------:R-:W-:Y:S01]  /*f740*/  VIADD R2, R2, 0x1 ;  /* 0x0000000102027836 */ /* 0x000fe20000000000 */
[----:B------:R-:W-:Y:S05]  /*f750*/  YIELD ;  /* 0x0000000000007946 */ /* 0x000fea0003800000 */
[----:B------:R-:W-:-:S04]  /*f760*/  ISETP.NE.AND P2, PT, R2, 0x2, PT ;  /* 0x000000020200780c */ /* 0x000fc80003f45270 */
[----:B------:R-:W-:Y:S02]  /*f770*/  SEL R152, RZ, 0x1, P2 ;  /* 0x00000001ff987807 */ /* 0x000fe40001000000 */
[----:B------:R-:W-:Y:S02]  /*f780*/  SEL R2, R2, RZ, P2 ;  /* 0x000000ff02027207 */ /* 0x000fe40001000000 */
[----:B------:R-:W-:Y:S01]  /*f790*/  LOP3.LUT R19, R19, R152, RZ, 0x3c, !PT ;  /* 0x0000009813137212 */ /* 0x000fe200078e3cff */
[----:B--2---:R-:W-:Y:S06]  /*f7a0*/  @!P0 BRA `(.L_x_4462) ;  /* 0x0000000000048947 */ /* 0x004fec0003800000 */
[----:B------:R-:W-:Y:S01]  /*f7b0*/  BPT.TRAP 0x1 ;  /* 0x000000040000795c */ /* 0x000fe20000300000 */
.L_x_4462:
[----:B------:R-:W-:Y:S02]  /*f7c0*/  LEA R211, R2, R17, 0x3 ;  /* 0x0000001102d37211 */ /* 0x000fe400078e18ff */
[----:B------:R-:W-:-:S04]  /*f7d0*/  SHF.L.U32 R23, R19, 0x1f, RZ ;  /* 0x0000001f13177819 */ /* 0x000fc800000006ff */
[----:B------:R1:W2:Y:S01]  /*f7e0*/  SYNCS.PHASECHK.TRANS64.TRYWAIT P2, [R211+URZ+0x32430], R23 ;  /* 0x03243017d30075a7 */ /* 0x0002a2000804017f */
[----:B------:R-:W-:Y:S05]  /*f7f0*/  @!P0 BRA `(.L_x_4463) ;  /* 0x0000000000048947 */ /* 0x000fea0003800000 */
[----:B------:R-:W-:Y:S01]  /*f800*/  BPT.TRAP 0x1 ;  /* 0x000000040000795c */ /* 0x000fe20000300000 */
.L_x_4463:
[----:B------:R-:W3:Y:S01]  /*f810*/  LDL R152, [R1+0x2c] ;  /* 0x00002c0001987983 */ /* 0x000ee20000100800 */
[----:B------:R-:W-:Y:S02]  /*f820*/  IMAD.MOV.U32 R157, RZ, RZ, 0x40000040 ;  /* 0x40000040ff9d7424 */ /* 0x000fe400078e00ff */
[----:B---3--:R-:W-:Y:S01]  /*f830*/  IMAD R156, R2, 0x300, R152 ;  /* 0x00000300029c7824 */ /* 0x008fe200078e0298 */
[----:B--2---:R-:W-:Y:S06]  /*f840*/  @P2 BRA `(.L_x_4464) ;  /* 0x0000000000082947 */ /* 0x004fec0003800000 */
[----:B------:R-:W2:Y:S02]  /*f850*/  SYNCS.PHASECHK.TRANS64.TRYWAIT P2, [R211+URZ+0x32430], R23 ;  /* 0x03243017d30075a7 */ /* 0x000ea4000804017f */
[----:B--2---:R-:W-:Y:S05]  /*f860*/  @!P2 BRA `(.L_x_4465) ;  /* 0x000000cc0070a947 */ /* 0x004fea0003800000 */
.L_x_4464:
        /* <DEDUP_REMOVED lines=38> */
.L_x_4466:
[----:B------:R0:W3:Y:S01]  /*fad0*/  SYNCS.PHASECHK.TRANS64.TRYWAIT P2, [R211+URZ+0x32450], R23 ;  /* 0x03245017d30075a7 */ /* 0x0000e2000804017f */
[----:B------:R-:W-:Y:S05]  /*fae0*/  @!P0 BRA `(.L_x_4467) ;  /* 0x0000000000048947 */ /* 0x000fea0003800000 */
[----:B------:R-:W-:Y:S01]  /*faf0*/  BPT.TRAP 0x1 ;  /* 0x000000040000795c */ /* 0x000fe20000300000 */
.L_x_4467:
[----:B------:R-:W-:Y:S04]  /*fb00*/  BSSY B0, `(.L_x_4468) ;  /* 0x0000004000007945 */ /* 0x000fe80003800000 */
[----:B---3--:R-:W-:Y:S05]  /*fb10*/  @P2 BRA `(.L_x_4469) ;  /* 0x0000000000082947 */ /* 0x008fea0003800000 */
[----:B------:R-:W3:Y:S02]  /*fb20*/  SYNCS.PHASECHK.TRANS64.TRYWAIT P2, [R211+URZ+0x32450], R23 ;  /* 0x03245017d30075a7 */ /* 0x000ee4000804017f */
[----:B---3--:R-:W-:Y:S05]  /*fb30*/  @!P2 BRA `(.L_x_4470) ;  /* 0x000000c800d0a947 */ /* 0x008fea0003800000 */
.L_x_4469:
[----:B------:R-:W-:Y:S05]  /*fb40*/  BSYNC B0 ;  /* 0x0000000000007941 */ /* 0x000fea0003800000 */
.L_x_4468:
[----:B------:R-:W-:Y:S05]  /*fb50*/  WARPSYNC.ALL ;  /* 0x0000000000007948 */ /* 0x000fea0003800000 */
[----:B------:R-:W4:Y:S01]  /*fb60*/  LDL R222, [R1+0x30] ;  /* 0x0000300001de7983 */ /* 0x000f220000100800 */
[----:B------:R-:W-:Y:S01]  /*fb70*/  IMAD.MOV.U32 R223, RZ, RZ, 0x40000040 ;  /* 0x40000040ffdf7424 */ /* 0x000fe200078e00ff */
[----:B------:R-:W-:Y:S01]  /*fb80*/  R2UR UR4, R4 ;  /* 0x00000000040472ca */ /* 0x000fe200000e0000 */
[----:B------:R-:W-:Y:S01]  /*fb90*/  WARPGROUP.ARRIVE ;  /* 0x00000000000079c5 */ /* 0x000fe20000000000 */
[----:B------:R-:W-:Y:S02]  /*fba0*/  R2UR UR5, R5 ;  /* 0x00000000050572ca */ /* 0x000fe400000e0000 */
[----:B------:R-:W-:Y:S01]  /*fbb0*/  R2UR UR7, R223 ;  /* 0x00000000df0772ca */ /* 0x000fe200000e0000 */
[----:B------:R-:W-:Y:S01]  /*fbc0*/  IMAD.MOV.U32 R223, RZ, RZ, 0x40000040 ;  /* 0x40000040ffdf7424 */ /* 0x000fe200078e00ff */
[----:B------:R-:W-:Y:S01]  /*fbd0*/  MOV R225, 0x40000040 ;  /* 0x4000004000e17802 */ /* 0x000fe20000000f00 */
[----:B----4-:R-:W-:-:S04]  /*fbe0*/  IMAD R222, R2, 0xc00, R222 ;  /* 0x00000c0002de7824 */ /* 0x010fc800078e02de */
[C---:B------:R-:W-:Y:S01]  /*fbf0*/  VIADD R224, R222.reuse, 0x2 ;  /* 0x00000002dee07836 */ /* 0x040fe20000000000 */
[----:B------:R-:W-:-:S13]  /*fc00*/  R2UR UR6, R222 ;  /* 0x00000000de0672ca */ /* 0x000fda00000e0000 */
        /* <DEDUP_REMOVED lines=114> */
[C---:B------:R-:W-:Y:S01]  /*10330*/  IADD3 R224, R222.reuse, 0x904, RZ ;  /* 0x00000904dee07810 */ /* 0x040fe20007ffe0ff */
        /* <DEDUP_REMOVED lines=42> */
[----:B0123--:R-:W-:Y:S01]  /*105e0*/  FMNMX.FTZ R23, R234, R221, !PT ;  /* 0x000000ddea177209 */ /* 0x00ffe20007810000 */
[----:B------:R-:W-:Y:S01]  /*105f0*/  FMUL.FTZ R181, R192, UR40 ;  /* 0x00000028c0b57c20 */ /* 0x000fe20008410000 */
[----:B------:R-:W-:Y:S01]  /*10600*/  FMUL.FTZ R173, R193, UR40 ;  /* 0x00000028c1ad7c20 */ /* 0x000fe20008410000 */
[----:B------:R-:W-:Y:S01]  /*10610*/  FMUL.FTZ R172, R196, UR40 ;  /* 0x00000028c4ac7c20 */ /* 0x000fe20008410000 */
[----:B------:R-:W-:Y:S01]  /*10620*/  FMUL.FTZ R177, R197, UR40 ;  /* 0x00000028c5b17c20 */ /* 0x000fe20008410000 */
[----:B------:R-:W-:Y:S01]  /*10630*/  FMUL.FTZ R163, R163, UR40 ;  /* 0x00000028a3a37c20 */ /* 0x000fe20008410000 */
[----:B------:R-:W-:Y:S01]  /*10640*/  FMUL.FTZ R154, R154, UR40 ;  /* 0x000000289a9a7c20 */ /* 0x000fe20008410000 */
[----:B------:R-:W0:Y:S01]  /*10650*/  MUFU.TANH R224, R224 ;  /* 0x000000e000e07308 */ /* 0x000e220000002400 */
[----:B----4-:R-:W-:Y:S01]  /*10660*/  FMNMX.FTZ R23, R233, R23, !PT ;  /* 0x00000017e9177209 */ /* 0x010fe20007810000 */
        /* <DEDUP_REMOVED lines=11> */
[----:B------:R-:W-:-:S03]  /*10720*/  FMUL.FTZ R187, R187, UR40 ;  /* 0x00000028bbbb7c20 */ /* 0x000fc60008410000 */
        /* <DEDUP_REMOVED lines=38> */
[----:B------:R-:W-:Y:S01]  /*10990*/  MUFU.TANH R180, R163 ;  /* 0x000000a300b47308 */ /* 0x000fe20000002400 */
[----:B-1----:R-:W-:-:S07]  /*109a0*/  FMNMX.FTZ R23, R172, R23, !PT ;  /* 0x00000017ac177209 */ /* 0x002fce0007810000 */
[----:B------:R-:W-:Y:S01]  /*109b0*/  MUFU.TANH R189, R154 ;  /* 0x0000009a00bd7308 */ /* 0x000fe20000002400 */
[----:B--2---:R-:W-:-:S05]  /*109c0*/  FMNMX.FTZ R176, R177, R23, !PT ;  /* 0x00000017b1b07209 */ /* 0x004fca0007810000 */
[----:B------:R-:W0:Y:S02]  /*109d0*/  SHFL.BFLY PT, R23, R176, 0x2, 0x1f ;  /* 0x0c401f00b0177f89 */ /* 0x000e2400000e0000 */
[----:B------:R-:W1:Y:S08]  /*109e0*/  MUFU.TANH R154, R162 ;  /* 0x000000a2009a7308 */ /* 0x000e700000002400 */
[----:B------:R2:W3:Y:S08]  /*109f0*/  MUFU.TANH R197, R155 ;  /* 0x0000009b00c57308 */ /* 0x0004f00000002400 */
[----:B------:R4:W5:Y:S01]  /*10a00*/  MUFU.TANH R196, R159 ;  /* 0x0000009f00c47308 */ /* 0x0009620000002400 */
[----:B-1----:R-:W-:Y:S01]  /*10a10*/  IMAD.MOV.U32 R170, RZ, RZ, R154 ;  /* 0x000000ffffaa7224 */ /* 0x002fe200078e009a */
[----:B0-----:R-:W-:-:S06]  /*10a20*/  FMNMX.FTZ R176, R176, R23, !PT ;  /* 0x00000017b0b07209 */ /* 0x001fcc0007810000 */
[----:B------:R0:W-:Y:S01]  /*10a30*/  MUFU.TANH R193, R158 ;  /* 0x0000009e00c17308 */ /* 0x0001e20000002400 */
[----:B------:R-:W1:Y:S07]  /*10a40*/  SHFL.BFLY PT, R23, R176, 0x1, 0x1f ;  /* 0x0c201f00b0177f89 */ /* 0x000e6e00000e0000 */
[----:B------:R5:W5:Y:S08]  /*10a50*/  MUFU.TANH R192, R166 ;  /* 0x000000a600c07308 */ /* 0x000b700000002400 */
[----:B------:R-:W-:Y:S08]  /*10a60*/  MUFU.TANH R237, R237 ;  /* 0x000000ed00ed7308 */ /* 0x000ff00000002400 */
[----:B------:R-:W-:Y:S01]  /*10a70*/  MUFU.TANH R236, R236 ;  /* 0x000000ec00ec7308 */ /* 0x000fe20000002400 */
[----:B-1----:R-:W-:-:S02]  /*10a80*/  FMNMX.FTZ R176, R176, R23, !PT ;  /* 0x00000017b0b07209 */ /* 0x002fc40007810000 */
[----:B------:R-:W1:Y:S03]  /*10a90*/  LDC R23, c[0x0][0xa80] ;  /* 0x0002a000ff177b82 */ /* 0x000e660000000800 */
[C---:B--2---:R-:W-:Y:S01]  /*10aa0*/  FADD.FTZ R155, -R176.reuse, R221 ;  /* 0x000000ddb09b7221 */ /* 0x044fe20000010100 */
[----:B------:R-:W-:Y:S01]  /*10ab0*/  MOV R221, R180 ;  /* 0x000000b400dd7202 */ /* 0x000fe20000000f00 */
[----:B------:R-:W-:Y:S01]  /*10ac0*/  MUFU.TANH R187, R187 ;  /* 0x000000bb00bb7308 */ /* 0x000fe20000002400 */
[-C--:B-1----:R-:W-:Y:S01]  /*10ad0*/  FMUL.FTZ R180, R176, R23.reuse ;  /* 0x00000017b0b47220 */ /* 0x082fe20000410000 */
[----:B------:R-:W-:-:S03]  /*10ae0*/  FMUL.FTZ R155, R155, R23 ;  /* 0x000000179b9b7220 */ /* 0x000fc60000410000 */
[-CC-:B------:R-:W-:Y:S01]  /*10af0*/  FFMA.FTZ R154, R234, R23.reuse, -R180.reuse ;  /* 0x00000017ea9a7223 */ /* 0x180fe200000108b4 */
[-CC-:B----4-:R-:W-:Y:S01]  /*10b00*/  FFMA.FTZ R159, R152, R23.reuse, -R180.reuse ;  /* 0x00000017989f7223 */ /* 0x190fe200000108b4 */
[-CC-:B0-----:R-:W-:Y:S01]  /*10b10*/  FFMA.FTZ R158, R222, R23.reuse, -R180.reuse ;  /* 0x00000017de9e7223 */ /* 0x181fe200000108b4 */
[----:B------:R-:W-:Y:S01]  /*10b20*/  MUFU.EX2 R155, R155 ;  /* 0x0000009b009b7308 */ /* 0x000fe20000000800 */
[----:B---3--:R-:W-:Y:S02]  /*10b30*/  IMAD.MOV.U32 R222, RZ, RZ, R197 ;  /* 0x000000ffffde7224 */ /* 0x008fe400078e00c5 */
[----:B------:R-:W-:Y:S01]  /*10b40*/  FMUL.FTZ R197, R171, UR40 ;  /* 0x00000028abc57c20 */ /* 0x000fe20008410000 */
[-CC-:B------:R-:W-:Y:S01]  /*10b50*/  FFMA.FTZ R163, R153, R23.reuse, -R180.reuse ;  /* 0x0000001799a37223 */ /* 0x180fe200000108b4 */
[----:B------:R-:W-:Y:S01]  /*10b60*/  FMNMX.FTZ R171, R189, R220, !PT ;  /* 0x000000dcbdab7209 */ /* 0x000fe20007810000 */
[-CC-:B------:R-:W-:Y:S01]  /*10b70*/  FFMA.FTZ R233, R233, R23.reuse, -R180.reuse ;  /* 0x00000017e9e97223 */ /* 0x180fe200000108b4 */
[-CC-:B-----5:R-:W-:Y:S01]  /*10b80*/  FFMA.FTZ R166, R169, R23.reuse, -R180.reuse ;  /* 0x00000017a9a67223 */ /* 0x1a0fe200000108b4 */
[----:B------:R-:W-:Y:S01]  /*10b90*/  FFMA.FTZ R169, R235, R23, -R180 ;  /* 0x00000017eba97223 */ /* 0x000fe200000108b4 */
[----:B------:R-:W0:Y:S01]  /*10ba0*/  MUFU.EX2 R152, R154 ;  /* 0x0000009a00987308 */ /* 0x000e220000000800 */
[----:B------:R-:W-:Y:S01]  /*10bb0*/  IMAD.MOV.U32 R235, RZ, RZ, R221 ;  /* 0x000000ffffeb7224 */ /* 0x000fe200078e00dd */
[----:B------:R-:W-:Y:S01]  /*10bc0*/  FMNMX.FTZ R171, R222, R171, !PT ;  /* 0x000000abdeab7209 */ /* 0x000fe20007810000 */
[----:B------:R-:W-:-:S02]  /*10bd0*/  IMAD.MOV.U32 R221, RZ, RZ, R170 ;  /* 0x000000ffffdd7224 */ /* 0x000fc400078e00aa */
[-CC-:B------:R-:W-:Y:S01]  /*10be0*/  FFMA.FTZ R170, R185, R23.reuse, -R180.reuse ;  /* 0x00000017b9aa7223 */ /* 0x180fe200000108b4 */
[----:B------:R-:W-:Y:S01]  /*10bf0*/  MOV R185, R196 ;  /* 0x000000c400b97202 */ /* 0x000fe20000000f00 */
[-CC-:B------:R-:W-:Y:S01]  /*10c00*/  FFMA.FTZ R225, R225, R23.reuse, -R180.reuse ;  /* 0x00000017e1e17223 */ /* 0x180fe200000108b4 */
[----:B------:R-:W-:Y:S01]  /*10c10*/  FMUL.FTZ R196, R174, UR40 ;  /* 0x00000028aec47c20 */ /* 0x000fe20008410000 */
[----:B------:R-:W1:Y:S01]  /*10c20*/  MUFU.EX2 R233, R233 ;  /* 0x000000e900e97308 */ /* 0x000e620000000800 */
[-CC-:B------:R-:W-:Y:S01]  /*10c30*/  FFMA.FTZ R224, R224, R23.reuse, -R180.reuse ;  /* 0x00000017e0e07223 */ /* 0x180fe200000108b4 */
[-CC-:B------:R-:W-:Y:S01]  /*10c40*/  FFMA.FTZ R167, R164, R23.reuse, -R180.reuse ;  /* 0x00000017a4a77223 */ /* 0x180fe200000108b4 */
[-CC-:B------:R-:W-:Y:S01]  /*10c50*/  FFMA.FTZ R164, R168, R23.reuse, -R180.reuse ;  /* 0x00000017a8a47223 */ /* 0x180fe200000108b4 */
[----:B------:R-:W-:Y:S01]  /*10c60*/  FFMA.FTZ R168, R188, R23, -R180 ;  /* 0x00000017bca87223 */ /* 0x000fe200000108b4 */
[----:B------:R-:W-:Y:S01]  /*10c70*/  FMUL.FTZ R188, R175, UR40 ;  /* 0x00000028afbc7c20 */ /* 0x000fe20008410000 */
[----:B------:R-:W-:-:S02]  /*10c80*/  IMAD.MOV.U32 R234, RZ, RZ, R192 ;  /* 0x000000ffffea7224 */ /* 0x000fc400078e00c0 */
[-C--:B------:R-:W-:Y:S01]  /*10c90*/  FFMA.FTZ R162, R156, R23.reuse, -R180 ;  /* 0x000000179ca27223 */ /* 0x080fe200000108b4 */
[----:B------:R2:W3:Y:S01]  /*10ca0*/  MUFU.EX2 R154, R225 ;  /* 0x000000e1009a7308 */ /* 0x0004e20000000800 */
[----:B0-----:R-:W-:Y:S01]  /*10cb0*/  FFMA.FTZ R153, R155, R0, R152 ;  /* 0x000000009b997223 */ /* 0x001fe20000010098 */
[----:B------:R-:W-:Y:S01]  /*10cc0*/  FMUL.FTZ R0, R178, UR40 ;  /* 0x00000028b2007c20 */ /* 0x000fe20008410000 */
[----:B------:R-:W-:Y:S02]  /*10cd0*/  IMAD.MOV.U32 R178, RZ, RZ, R193 ;  /* 0x000000ffffb27224 */ /* 0x000fe400078e00c1 */
[----:B------:R-:W-:Y:S01]  /*10ce0*/  FMUL.FTZ R193, R179, UR40 ;  /* 0x00000028b3c17c20 */ /* 0x000fe20008410000 */
[----:B------:R-:W-:Y:S01]  /*10cf0*/  FMUL.FTZ R179, R195, UR40 ;  /* 0x00000028c3b37c20 */ /* 0x000fe20008410000 */
[-CC-:B------:R-:W-:Y:S01]  /*10d00*/  FFMA.FTZ R192, R223, R23.reuse, -R180.reuse ;  /* 0x00000017dfc07223 */ /* 0x180fe200000108b4 */
[--C-:B------:R-:W-:Y:S01]  /*10d10*/  FFMA.FTZ R157, R157, R23, -R180.reuse ;  /* 0x000000179d9d7223 */ /* 0x100fe200000108b4 */
[----:B------:R-:W-:Y:S01]  /*10d20*/  FMNMX.FTZ R174, R178, R171, !PT ;  /* 0x000000abb2ae7209 */ /* 0x000fe20007810000 */
[----:B------:R-:W0:Y:S01]  /*10d30*/  MUFU.EX2 R224, R224 ;  /* 0x000000e000e07308 */ /* 0x000e220000000800 */
[C---:B-1----:R-:W-:Y:S01]  /*10d40*/  FADD.FTZ R153, R233.reuse, R153 ;  /* 0x00000099e9997221 */ /* 0x042fe20000010000 */
[----:B------:R-:W-:Y:S01]  /*10d50*/  F2FP.F16.F32.PACK_AB R152, R233, R152 ;  /* 0x00000098e998723e */ /* 0x000fe200000000ff */
[----:B------:R-:W-:Y:S01]  /*10d60*/  FMUL.FTZ R233, R190, UR40 ;  /* 0x00000028bee97c20 */ /* 0x000fe20008410000 */
[----:B------:R-:W-:Y:S01]  /*10d70*/  FMNMX.FTZ R174, R185, R174, !PT ;  /* 0x000000aeb9ae7209 */ /* 0x000fe20007810000 */
[----:B--2---:R-:W-:Y:S01]  /*10d80*/  FMUL.FTZ R225, R194, UR40 ;  /* 0x00000028c2e17c20 */ /* 0x004fe20008410000 */
[-CC-:B------:R-:W-:Y:S01]  /*10d90*/  FFMA.FTZ R161, R161, R23.reuse, -R180.reuse ;  /* 0x00000017a1a17223 */ /* 0x180fe200000108b4 */
[-CC-:B------:R-:W-:Y:S01]  /*10da0*/  FFMA.FTZ R160, R160, R23.reuse, -R180.reuse ;  /* 0x00000017a0a07223 */ /* 0x180fe200000108b4 */
[----:B------:R-:W-:Y:S01]  /*10db0*/  FMNMX.FTZ R175, R221, R174, !PT ;  /* 0x000000aeddaf7209 */ /* 0x000fe20007810000 */
[----:B------:R-:W1:Y:S01]  /*10dc0*/  MUFU.TANH R197, R197 ;  /* 0x000000c500c57308 */ /* 0x000e620000002400 */
[----:B---3--:R-:W-:Y:S01]  /*10dd0*/  FADD.FTZ R153, R154, R153 ;  /* 0x000000999a997221 */ /* 0x008fe20000010000 */
[--C-:B------:R-:W-:Y:S01]  /*10de0*/  FFMA.FTZ R165, R165, R23, -R180.reuse ;  /* 0x00000017a5a57223 */ /* 0x100fe200000108b4 */
[----:B------:R-:W-:Y:S01]  /*10df0*/  FMNMX.FTZ R175, R235, R175, !PT ;  /* 0x000000afebaf7209 */ /* 0x000fe20007810000 */
[-CC-:B------:R-:W-:Y:S01]  /*10e00*/  FFMA.FTZ R184, R184, R23.reuse, -R180.reuse ;  /* 0x00000017b8b87223 */ /* 0x180fe200000108b4 */
[-CC-:B------:R-:W-:Y:S01]  /*10e10*/  FFMA.FTZ R181, R181, R23.reuse, -R180.reuse ;  /* 0x00000017b5b57223 */ /* 0x180fe200000108b4 */
[--C-:B------:R-:W-:Y:S01]  /*10e20*/  FFMA.FTZ R173, R173, R23, -R180.reuse ;  /* 0x00000017adad7223 */ /* 0x100fe200000108b4 */
[----:B------:R-:W-:Y:S01]  /*10e30*/  FMNMX.FTZ R175, R234, R175, !PT ;  /* 0x000000afeaaf7209 */ /* 0x000fe20007810000 */
[----:B------:R-:W2:Y:S01]  /*10e40*/  MUFU.TANH R196, R196 ;  /* 0x000000c400c47308 */ /* 0x000ea20000002400 */
[----:B0-----:R-:W-:Y:S01]  /*10e50*/  FADD.FTZ R156, R224, R153 ;  /* 0x00000099e09c7221 */ /* 0x001fe20000010000 */
[----:B------:R-:W-:Y:S01]  /*10e60*/  FMUL.FTZ R153, R182, UR40 ;  /* 0x00000028b6997c20 */ /* 0x000fe20008410000 */
[----:B------:R-:W-:Y:S01]  /*10e70*/  FMNMX.FTZ R175, R237, R175, !PT ;  /* 0x000000afedaf7209 */ /* 0x000fe20007810000 */
[----:B------:R-:W-:Y:S01]  /*10e80*/  FMUL.FTZ R182, R198, UR40 ;  /* 0x00000028c6b67c20 */ /* 0x000fe20008410000 */
[-CC-:B------:R-:W-:Y:S01]  /*10e90*/  FFMA.FTZ R172, R172, R23.reuse, -R180.reuse ;  /* 0x00000017acac7223 */ /* 0x180fe200000108b4 */
[----:B------:R-:W-:Y:S01]  /*10ea0*/  FFMA.FTZ R180, R177, R23, -R180 ;  /* 0x00000017b1b47223 */ /* 0x000fe200000108b4 */
[----:B------:R-:W-:Y:S01]  /*10eb0*/  FMNMX.FTZ R175, R236, R175, !PT ;  /* 0x000000afecaf7209 */ /* 0x000fe20007810000 */
[----:B------:R-:W0:Y:S01]  /*10ec0*/  MUFU.TANH R188, R188 ;  /* 0x000000bc00bc7308 */ /* 0x000e220000002400 */
[----:B------:R-:W-:-:S02]  /*10ed0*/  F2FP.F16.F32.PACK_AB R154, R224, R154 ;  /* 0x0000009ae09a723e */ /* 0x000fc400000000ff */
[----:B-1----:R-:W-:-:S05]  /*10ee0*/  FMNMX.FTZ R175, R197, R175, !PT ;  /* 0x000000afc5af7209 */ /* 0x002fca0007810000 */
[----:B------:R-:W1:Y:S01]  /*10ef0*/  MUFU.TANH R0, R0 ;  /* 0x0000000000007308 */ /* 0x000e620000002400 */
[----:B--2---:R-:W-:-:S07]  /*10f00*/  FMNMX.FTZ R175, R196, R175, !PT ;  /* 0x000000afc4af7209 */ /* 0x004fce0007810000 */
[----:B------:R-:W2:Y:S01]  /*10f10*/  MUFU.TANH R193, R193 ;  /* 0x000000c100c17308 */ /* 0x000ea20000002400 */
[----:B0-----:R-:W-:-:S07]  /*10f20*/  FMNMX.FTZ R175, R188, R175, !PT ;  /* 0x000000afbcaf7209 */ /* 0x001fce0007810000 */
[----:B------:R-:W0:Y:S01]  /*10f30*/  MUFU.TANH R153, R153 ;  /* 0x0000009900997308 */ /* 0x000e220000002400 */
[----:B-1----:R-:W-:-:S07]  /*10f40*/  FMNMX.FTZ R175, R0, R175, !PT ;  /* 0x000000af00af7209 */ /* 0x002fce0007810000 */
[----:B------:R1:W3:Y:S01]  /*10f50*/  MUFU.TANH R171, R183 ;  /* 0x000000b700ab7308 */ /* 0x0002e20000002400 */
[----:B--2---:R-:W-:-:S07]  /*10f60*/  FMNMX.FTZ R175, R193, R175, !PT ;  /* 0x000000afc1af7209 */ /* 0x004fce0007810000 */
[----:B------:R2:W4:Y:S01]  /*10f70*/  MUFU.TANH R174, R186 ;  /* 0x000000ba00ae7308 */ /* 0x0005220000002400 */
[----:B0-----:R-:W-:Y:S01]  /*10f80*/  FMNMX.FTZ R175, R153, R175, !PT ;  /* 0x000000af99af7209 */ /* 0x001fe20007810000 */
[----:B-1----:R-:W-:-:S06]  /*10f90*/  FMUL.FTZ R183, R199, UR40 ;  /* 0x00000028c7b77c20 */ /* 0x002fcc0008410000 */
[----:B------:R-:W0:Y:S01]  /*10fa0*/  MUFU.TANH R233, R233 ;  /* 0x000000e900e97308 */ /* 0x000e220000002400 */
[----:B--2---:R-:W-:Y:S02]  /*10fb0*/  IMAD.MOV.U32 R186, RZ, RZ, R189 ;  /* 0x000000ffffba7224 */ /* 0x004fe400078e00bd */
[----:B------:R-:W-:Y:S01]  /*10fc0*/  FMUL.FTZ R189, R191, UR40 ;  /* 0x00000028bfbd7c20 */ /* 0x000fe20008410000 */
[----:B---3--:R-:W-:-:S05]  /*10fd0*/  FMNMX.FTZ R175, R171, R175, !PT ;  /* 0x000000afabaf7209 */ /* 0x008fca0007810000 */
[----:B------:R-:W1:Y:S01]  /*10fe0*/  MUFU.TANH R189, R189 ;  /* 0x000000bd00bd7308 */ /* 0x000e620000002400 */
[----:B----4-:R-:W-:-:S04]  /*10ff0*/  FMNMX.FTZ R175, R174, R175, !PT ;  /* 0x000000afaeaf7209 */ /* 0x010fc80007810000 */
[----:B------:R-:W-:-:S03]  /*11000*/  FMNMX.FTZ R175, R187, R175, !PT ;  /* 0x000000afbbaf7209 */ /* 0x000fc60007810000 */
[----:B------:R-:W2:Y:S01]  /*11010*/  MUFU.TANH R225, R225 ;  /* 0x000000e100e17308 */ /* 0x000ea20000002400 */
[----:B0-----:R-:W-:-:S07]  /*11020*/  FMNMX.FTZ R175, R233, R175, !PT ;  /* 0x000000afe9af7209 */ /* 0x001fce0007810000 */
[----:B------:R-:W0:Y:S01]  /*11030*/  MUFU.TANH R179, R179 ;  /* 0x000000b300b37308 */ /* 0x000e220000002400 */
[----:B-1----:R-:W-:-:S07]  /*11040*/  FMNMX.FTZ R175, R189, R175, !PT ;  /* 0x000000afbdaf7209 */ /* 0x002fce0007810000 */
[----:B------:R-:W1:Y:S01]  /*11050*/  MUFU.TANH R182, R182 ;  /* 0x000000b600b67308 */ /* 0x000e620000002400 */
[----:B--2---:R-:W-:-:S07]  /*11060*/  FMNMX.FTZ R175, R225, R175, !PT ;  /* 0x000000afe1af7209 */ /* 0x004fce0007810000 */
[----:B------:R-:W2:Y:S01]  /*11070*/  MUFU.TANH R183, R183 ;  /* 0x000000b700b77308 */ /* 0x000ea20000002400 */
[----:B0-----:R-:W-:-:S04]  /*11080*/  FMNMX.FTZ R175, R179, R175, !PT ;  /* 0x000000afb3af7209 */ /* 0x001fc80007810000 */
[----:B-1----:R-:W-:-:S04]  /*11090*/  FMNMX.FTZ R175, R182, R175, !PT ;  /* 0x000000afb6af7209 */ /* 0x002fc80007810000 */
[----:B--2---:R-:W-:-:S05]  /*110a0*/  FMNMX.FTZ R175, R183, R175, !PT ;  /* 0x000000afb7af7209 */ /* 0x004fca0007810000 */
[----:B------:R-:W0:Y:S02]  /*110b0*/  SHFL.BFLY PT, R177, R175, 0x2, 0x1f ;  /* 0x0c401f00afb17f89 */ /* 0x000e2400000e0000 */
[----:B0-----:R-:W-:-:S05]  /*110c0*/  FMNMX.FTZ R177, R175, R177, !PT ;  /* 0x000000b1afb17209 */ /* 0x001fca0007810000 */
[----:B------:R-:W0:Y:S02]  /*110d0*/  SHFL.BFLY PT, R175, R177, 0x1, 0x1f ;  /* 0x0c201f00b1af7f89 */ /* 0x000e2400000e0000 */
[----:B0-----:R-:W-:-:S05]  /*110e0*/  FMNMX.FTZ R177, R177, R175, !PT ;  /* 0x000000afb1b17209 */ /* 0x001fca0007810000 */
[C---:B------:R-:W-:Y:S01]  /*110f0*/  FMUL.FTZ R223, R177.reuse, R23 ;  /* 0x00000017b1df7220 */ /* 0x040fe20000410000 */
[----:B------:R-:W-:-:S03]  /*11100*/  FADD.FTZ R224, -R177, R220 ;  /* 0x000000dcb1e07221 */ /* 0x000fc60000010100 */
[-CC-:B------:R-:W-:Y:S01]  /*11110*/  FFMA.FTZ R199, R234, R23.reuse, -R223.reuse ;  /* 0x00000017eac77223 */ /* 0x180fe200000108df */
[-CC-:B------:R-:W-:Y:S01]  /*11120*/  FFMA.FTZ R190, R171, R23.reuse, -R223.reuse ;  /* 0x00000017abbe7223 */ /* 0x180fe200000108df */
[----:B------:R-:W2:Y:S01]  /*11130*/  LDL R234, [R1+0x28] ;  /* 0x0000280001ea7983 */ /* 0x000ea20000100800 */
[-CC-:B------:R-:W-:Y:S01]  /*11140*/  FFMA.FTZ R171, R174, R23.reuse, -R223.reuse ;  /* 0x00000017aeab7223 */ /* 0x180fe200000108df */
[-C--:B------:R-:W-:Y:S01]  /*11150*/  FMUL.FTZ R224, R224, R23.reuse ;  /* 0x00000017e0e07220 */ /* 0x080fe20000410000 */
[-CC-:B------:R-:W-:Y:S01]  /*11160*/  FFMA.FTZ R175, R186, R23.reuse, -R223.reuse ;  /* 0x00000017baaf7223 */ /* 0x180fe200000108df */
[-CC-:B------:R-:W-:Y:S01]  /*11170*/  FFMA.FTZ R222, R222, R23.reuse, -R223.reuse ;  /* 0x00000017dede7223 */ /* 0x180fe200000108df */
[-CC-:B------:R-:W-:Y:S01]  /*11180*/  FFMA.FTZ R194, R153, R23.reuse, -R223.reuse ;  /* 0x0000001799c27223 */ /* 0x180fe200000108df */
[----:B------:R-:W-:Y:S01]  /*11190*/  FFMA.FTZ R178, R178, R23, -R223 ;  /* 0x00000017b2b27223 */ /* 0x000fe200000108df */
        /* <DEDUP_REMOVED lines=68> */
[----:B------:R-:W-:Y:S01]  /*115e0*/  IMAD.MOV.U32 R175, RZ, RZ, 0x40000040 ;  /* 0x40000040ffaf7424 */ /* 0x000fe200078e00ff */
[----:B------:R0:W3:Y:S01]  /*115f0*/  MUFU.EX2 R155, R178 ;  /* 0x000000b2009b7308 */ /* 0x0000e20000000800 */
[----:B------:R-:W-:Y:S01]  /*11600*/  FFMA.FTZ R185, R185, R23, -R223 ;  /* 0x00000017b9b97223 */ /* 0x000fe200000108df */
[C---:B-1----:R-:W-:Y:S01]  /*11610*/  FADD.FTZ R3, R222.reuse, R3 ;  /* 0x00000003de037221 */ /* 0x042fe20000010000 */
[----:B------:R-:W-:Y:S01]  /*11620*/  F2FP.F16.F32.PACK_AB R153, R222, R153 ;  /* 0x00000099de99723e */ /* 0x000fe200000000ff */
[-CC-:B------:R-:W-:Y:S01]  /*11630*/  FFMA.FTZ R221, R221, R23.reuse, -R223.reuse ;  /* 0x00000017dddd7223 */ /* 0x180fe200000108df */
[----:B------:R-:W-:Y:S01]  /*11640*/  R2UR UR7, R175 ;  /* 0x00000000af0772ca */ /* 0x000fe200000e0000 */
[----:B------:R-:W-:Y:S01]  /*11650*/  FFMA.FTZ R220, R235, R23, -R223 ;  /* 0x00000017ebdc7223 */ /* 0x000fe200000108df */
[----:B0-----:R-:W-:Y:S01]  /*11660*/  @!P1 VIADD R178, R211, 0x32440 ;  /* 0x00032440d3b29836 */ /* 0x001fe20000000000 */
[----:B------:R0:W1:Y:S04]  /*11670*/  MUFU.EX2 R175, R185 ;  /* 0x000000b900af7308 */ /* 0x0000680000000800 */
[----:B0-----:R-:W-:Y:S01]  /*11680*/  @!P1 PRMT R185, RZ, 0x654, R178 ;  /* 0x00000654ffb99816 */ /* 0x001fe200000000b2 */
        /* <DEDUP_REMOVED lines=64> */
[----:B--2---:R-:W-:-:S02]  /*11a90*/  IMAD R174, R2, 0xc00, R234 ;  /* 0x00000c0002ae7824 */ /* 0x004fc400078e02ea */
[----:B------:R-:W0:Y:S02]  /*11aa0*/  S2R R234, SR_TID.X ;  /* 0x0000000000ea7919 */ /* 0x000e240000002100 */
[----:B0-----:R-:W-:-:S04]  /*11ab0*/  SHF.R.U32.HI R222, RZ, 0x7, R234 ;  /* 0x00000007ffde7819 */ /* 0x001fc800000116ea */
[----:B------:R-:W-:-:S05]  /*11ac0*/  IADD3 R178, -R222, 0xb, RZ ;  /* 0x0000000bdeb27810 */ /* 0x000fca0007ffe1ff */
[----:B------:R2:W-:Y:S06]  /*11ad0*/  BAR.ARV R178, 0x100 ;  /* 0x000400b20000751d */ /* 0x0005ec0000002000 */
[----:B------:R0:W-:Y:S02]  /*11ae0*/  @!P1 SYNCS.ARRIVE.TRANS64.RED.A1T0 RZ, [R185+URZ], RZ ;  /* 0x000000ffb9ff99a7 */ /* 0x0001e4000810043f */
[----:B0-----:R-:W-:-:S05]  /*11af0*/  IADD3 R185, R222, 0x8, RZ ;  /* 0x00000008deb97810 */ /* 0x001fca0007ffe0ff */
[----:B------:R3:W-:Y:S01]  /*11b00*/  BAR.SYNC.DEFER_BLOCKING R185, 0x100 ;  /* 0x000400b90000751d */ /* 0x0007e20000010000 */
[----:B------:R-:W-:Y:S01]  /*11b10*/  R2UR UR6, R174 ;  /* 0x00000000ae0672ca */ /* 0x000fe200000e0000 */
[----:B---3--:R-:W-:Y:S01]  /*11b20*/  FADD.FTZ R185, R155, R3 ;  /* 0x000000039bb97221 */ /* 0x008fe20000010000 */
[----:B-1----:R-:W-:-:S04]  /*11b30*/  F2FP.F16.F32.PACK_AB R155, R175, R155 ;  /* 0x0000009baf9b723e */ /* 0x002fc800000000ff */
[----:B------:R-:W-:-:S07]  /*11b40*/  WARPGROUP.ARRIVE ;  /* 0x00000000000079c5 */ /* 0x000fce0000000000 */
[----:B------:R-:W-:Y:S01]  /*11b50*/  HGMMA.64x256x16.F32 R24, R152, gdesc[UR4].tnspB, R24, gsb0 ;  /* 0x43e0000498187df0 */ /* 0x000fe20008000818 */
[----:B------:R-:W0:Y:S01]  /*11b60*/  MUFU.EX2 R192, R192 ;  /* 0x000000c000c07308 */ /* 0x000e220000000800 */
[----:B------:R-:W-:-:S07]  /*11b70*/  FFMA.FTZ R186, R237, R23, -R223 ;  /* 0x00000017edba7223 */ /* 0x000fce00000108df */
[----:B------:R-:W1:Y:S08]  /*11b80*/  MUFU.EX2 R158, R158 ;  /* 0x0000009e009e7308 */ /* 0x000e700000000800 */
[----:B------:R-:W3:Y:S01]  /*11b90*/  MUFU.EX2 R157, R157 ;  /* 0x0000009d009d7308 */ /* 0x000ee20000000800 */
[----:B0-----:R-:W-:-:S07]  /*11ba0*/  FADD.FTZ R156, R192, R156 ;  /* 0x0000009cc09c7221 */ /* 0x001fce0000010000 */
[----:B------:R-:W0:Y:S08]  /*11bb0*/  MUFU.EX2 R159, R159 ;  /* 0x0000009f009f7308 */ /* 0x000e300000000800 */
[----:B------:R-:W-:Y:S08]  /*11bc0*/  MUFU.EX2 R3, R221 ;  /* 0x000000dd00037308 */ /* 0x000ff00000000800 */
[----:B------:R-:W-:Y:S01]  /*11bd0*/  MUFU.EX2 R186, R186 ;  /* 0x000000ba00ba7308 */ /* 0x000fe20000000800 */
[----:B------:R-:W-:-:S07]  /*11be0*/  FFMA.FTZ R197, R197, R23, -R223 ;  /* 0x00000017c5c57223 */ /* 0x000fce00000108df */
[----:B------:R-:W-:Y:S01]  /*11bf0*/  MUFU.EX2 R163, R163 ;  /* 0x000000a300a37308 */ /* 0x000fe20000000800 */
[-CC-:B------:R-:W-:Y:S01]  /*11c00*/  FFMA.FTZ R196, R196, R23.reuse, -R223.reuse ;  /* 0x00000017c4c47223 */ /* 0x180fe200000108df */
[-CC-:B------:R-:W-:Y:S01]  /*11c10*/  FFMA.FTZ R195, R188, R23.reuse, -R223.reuse ;  /* 0x00000017bcc37223 */ /* 0x180fe200000108df */
[----:B------:R-:W-:-:S05]  /*11c20*/  FFMA.FTZ R198, R236, R23, -R223 ;  /* 0x00000017ecc67223 */ /* 0x000fca00000108df */
[----:B------:R-:W-:Y:S08]  /*11c30*/  MUFU.EX2 R161, R161 ;  /* 0x000000a100a17308 */ /* 0x000ff00000000800 */
[----:B------:R-:W-:Y:S08]  /*11c40*/  MUFU.EX2 R162, R162 ;  /* 0x000000a200a27308 */ /* 0x000ff00000000800 */
[----:B------:R-:W-:Y:S01]  /*11c50*/  MUFU.EX2 R197, R197 ;  /* 0x000000c500c57308 */ /* 0x000fe20000000800 */
[----:B------:R-:W-:-:S07]  /*11c60*/  WARPGROUP.DEPBAR.LE gsb0, 0x0 ;  /* 0x00008000000079c5 */ /* 0x000fce0000010000 */
[----:B------:R-:W4:Y:S01]  /*11c70*/  MUFU.EX2 R154, R220 ;  /* 0x000000dc009a7308 */ /* 0x000f220000000800 */
[----:B------:R-:W-:-:S07]  /*11c80*/  VIADD R152, R174, 0x80 ;  /* 0x00000080ae987836 */ /* 0x000fce0000000000 */
[----:B------:R-:W5:Y:S01]  /*11c90*/  MUFU.EX2 R155, R199 ;  /* 0x000000c7009b7308 */ /* 0x000f620000000800 */
[----:B------:R-:W-:Y:S01]  /*11ca0*/  R2UR UR6, R152 ;  /* 0x00000000980672ca */ /* 0x000fe200000e0000 */
[----:B-1----:R-:W-:Y:S01]  /*11cb0*/  FADD.FTZ R152, R158, R156 ;  /* 0x0000009c9e987221 */ /* 0x002fe20000010000 */
[----:B------:R-:W-:-:S03]  /*11cc0*/  IMAD.MOV.U32 R153, RZ, RZ, 0x40000040 ;  /* 0x40000040ff997424 */ /* 0x000fc600078e00ff */
[----:B---3--:R-:W-:Y:S01]  /*11cd0*/  FADD.FTZ R152, R157, R152 ;  /* 0x000000989d987221 */ /* 0x008fe20000010000 */
[----:B------:R-:W-:Y:S02]  /*11ce0*/  F2FP.F16.F32.PACK_AB R156, R158, R192 ;  /* 0x000000c09e9c723e */ /* 0x000fe400000000ff */
[----:B------:R-:W-:Y:S01]  /*11cf0*/  R2UR UR7, R153 ;  /* 0x00000000990772ca */ /* 0x000fe200000e0000 */
[C---:B0-----:R-:W-:Y:S01]  /*11d00*/  FADD.FTZ R192, R159.reuse, R152 ;  /* 0x000000989fc07221 */ /* 0x041fe20000010000 */
[----:B------:R-:W-:Y:S02]  /*11d10*/  F2FP.F16.F32.PACK_AB R158, R159, R157 ;  /* 0x0000009d9f9e723e */ /* 0x000fe400000000ff */
[----:B----4-:R-:W-:Y:S02]  /*11d20*/  F2FP.F16.F32.PACK_AB R157, R154, R3 ;  /* 0x000000039a9d723e */ /* 0x010fe400000000ff */
[----:B-----5:R-:W-:-:S04]  /*11d30*/  F2FP.F16.F32.PACK_AB R159, R186, R155 ;  /* 0x0000009bba9f723e */ /* 0x020fc800000000ff */
[----:B------:R-:W-:-:S06]  /*11d40*/  WARPGROUP.ARRIVE ;  /* 0x00000000000079c5 */ /* 0x000fcc0000000000 */
[----:B------:R-:W-:Y:S01]  /*11d50*/  HGMMA.64x256x16.F32 R24, R156, gdesc[UR4].tnspB, R24, gsb0 ;  /* 0x43e000049c187df0 */ /* 0x000fe20008000818 */
[----:B------:R-:W-:Y:S01]  /*11d60*/  MUFU.EX2 R196, R196 ;  /* 0x000000c400c47308 */ /* 0x000fe20000000800 */
[----:B------:R-:W-:-:S07]  /*11d70*/  FADD.FTZ R192, R163, R192 ;  /* 0x000000c0a3c07221 */ /* 0x000fce0000010000 */
[----:B------:R-:W0:Y:S01]  /*11d80*/  MUFU.EX2 R195, R195 ;  /* 0x000000c300c37308 */ /* 0x000e220000000800 */
[----:B------:R-:W-:Y:S02]  /*11d90*/  VIADD R152, R174, 0x100 ;  /* 0x00000100ae987836 */ /* 0x000fe40000000000 */
[----:B------:R-:W-:-:S03]  /*11da0*/  IMAD.MOV.U32 R153, RZ, RZ, 0x40000040 ;  /* 0x40000040ff997424 */ /* 0x000fc600078e00ff */
[----:B------:R-:W-:Y:S02]  /*11db0*/  R2UR UR6, R152 ;  /* 0x00000000980672ca */ /* 0x000fe400000e0000 */
[----:B------:R-:W-:Y:S01]  /*11dc0*/  R2UR UR7, R153 ;  /* 0x00000000990772ca */ /* 0x000fe200000e0000 */
[----:B------:R-:W-:Y:S01]  /*11dd0*/  MUFU.EX2 R167, R167 ;  /* 0x000000a700a77308 */ /* 0x000fe20000000800 */
[-CC-:B------:R-:W-:Y:S01]  /*11de0*/  FFMA.FTZ R191, R0, R23.reuse, -R223.reuse ;  /* 0x0000001700bf7223 */ /* 0x180fe200000108df */
[----:B------:R-:W-:-:S06]  /*11df0*/  FFMA.FTZ R193, R193, R23, -R223 ;  /* 0x00000017c1c17223 */ /* 0x000fcc00000108df */
[----:B------:R-:W-:Y:S08]  /*11e00*/  MUFU.EX2 R165, R165 ;  /* 0x000000a500a57308 */ /* 0x000ff00000000800 */
[----:B------:R-:W-:Y:S08]  /*11e10*/  MUFU.EX2 R166, R166 ;  /* 0x000000a600a67308 */ /* 0x000ff00000000800 */
[----:B------:R-:W-:Y:S08]  /*11e20*/  MUFU.EX2 R191, R191 ;  /* 0x000000bf00bf7308 */ /* 0x000ff00000000800 */
[----:B------:R-:W-:Y:S08]  /*11e30*/  MUFU.EX2 R193, R193 ;  /* 0x000000c100c17308 */ /* 0x000ff00000000800 */
[----:B------:R-:W-:Y:S08]  /*11e40*/  MUFU.EX2 R194, R194 ;  /* 0x000000c200c27308 */ /* 0x000ff00000000800 */
[----:B------:R-:W-:Y:S01]  /*11e50*/  MUFU.EX2 R190, R190 ;  /* 0x000000be00be7308 */ /* 0x000fe20000000800 */
[----:B------:R-:W-:Y:S01]  /*11e60*/  IMAD.MOV.U32 R153, RZ, RZ, 0x40000040 ;  /* 0x40000040ff997424 */ /* 0x000fe200078e00ff */
[----:B------:R-:W-:Y:S01]  /*11e70*/  IADD3 R152, R174, 0x180, RZ ;  /* 0x00000180ae987810 */ /* 0x000fe20007ffe0ff */
[----:B------:R-:W-:-:S05]  /*11e80*/  WARPGROUP.DEPBAR.LE gsb0, 0x0 ;  /* 0x00008000000079c5 */ /* 0x000fca0000010000 */
[----:B------:R1:W3:Y:S08]  /*11e90*/  MUFU.EX2 R157, R160 ;  /* 0x000000a0009d7308 */ /* 0x0002f00000000800 */
[----:B------:R-:W4:Y:S01]  /*11ea0*/  MUFU.EX2 R156, R198 ;  /* 0x000000c6009c7308 */ /* 0x000f220000000800 */
[C---:B------:R-:W-:Y:S01]  /*11eb0*/  FADD.FTZ R158, R161.reuse, R192 ;  /* 0x000000c0a19e7221 */ /* 0x040fe20000010000 */
[----:B-1----:R-:W-:-:S02]  /*11ec0*/  F2FP.F16.F32.PACK_AB R160, R161, R163 ;  /* 0x000000a3a1a0723e */ /* 0x002fc400000000ff */
[----:B0-----:R-:W-:Y:S01]  /*11ed0*/  F2FP.F16.F32.PACK_AB R163, R195, R196 ;  /* 0x000000c4c3a3723e */ /* 0x001fe200000000ff */
[----:B---3--:R-:W-:-:S04]  /*11ee0*/  FADD.FTZ R158, R157, R158 ;  /* 0x0000009e9d9e7221 */ /* 0x008fc80000010000 */
[C---:B------:R-:W-:Y:S01]  /*11ef0*/  FADD.FTZ R158, R162.reuse, R158 ;  /* 0x0000009ea29e7221 */ /* 0x040fe20000010000 */
[----:B------:R-:W-:Y:S02]  /*11f00*/  F2FP.F16.F32.PACK_AB R162, R162, R157 ;  /* 0x0000009da2a2723e */ /* 0x000fe400000000ff */
[----:B----4-:R-:W-:-:S04]  /*11f10*/  F2FP.F16.F32.PACK_AB R161, R197, R156 ;  /* 0x0000009cc5a1723e */ /* 0x010fc800000000ff */
[----:B------:R-:W-:-:S06]  /*11f20*/  WARPGROUP.ARRIVE ;  /* 0x00000000000079c5 */ /* 0x000fcc0000000000 */
[----:B------:R-:W-:Y:S01]  /*11f30*/  HGMMA.64x256x16.F32 R24, R160, gdesc[UR4].tnspB, R24, gsb0 ;  /* 0x43e00004a0187df0 */ /* 0x000fe20008000818 */
[----:B------:R0:W1:Y:S01]  /*11f40*/  MUFU.EX2 R157, R164 ;  /* 0x000000a4009d7308 */ /* 0x0000620000000800 */
[----:B------:R-:W-:-:S04]  /*11f50*/  FADD.FTZ R158, R167, R158 ;  /* 0x0000009ea79e7221 */ /* 0x000fc80000010000 */
[----:B------:R-:W-:Y:S01]  /*11f60*/  FADD.FTZ R158, R165, R158 ;  /* 0x0000009ea59e7221 */ /* 0x000fe20000010000 */
[----:B------:R-:W-:Y:S02]  /*11f70*/  R2UR UR6, R152 ;  /* 0x00000000980672ca */ /* 0x000fe400000e0000 */
[----:B------:R-:W-:Y:S02]  /*11f80*/  R2UR UR7, R153 ;  /* 0x00000000990772ca */ /* 0x000fe400000e0000 */
[----:B0-----:R-:W-:Y:S02]  /*11f90*/  F2FP.F16.F32.PACK_AB R164, R165, R167 ;  /* 0x000000a7a5a4723e */ /* 0x001fe400000000ff */
[----:B------:R-:W-:Y:S01]  /*11fa0*/  F2FP.F16.F32.PACK_AB R165, R193, R191 ;  /* 0x000000bfc1a5723e */ /* 0x000fe200000000ff */
[----:B-1----:R-:W-:Y:S01]  /*11fb0*/  FADD.FTZ R158, R157, R158 ;  /* 0x0000009e9d9e7221 */ /* 0x002fe20000010000 */
[----:B------:R-:W-:-:S03]  /*11fc0*/  F2FP.F16.F32.PACK_AB R167, R190, R194 ;  /* 0x000000c2bea7723e */ /* 0x000fc600000000ff */
[C---:B------:R-:W-:Y:S01]  /*11fd0*/  FADD.FTZ R158, R166.reuse, R158 ;  /* 0x0000009ea69e7221 */ /* 0x040fe20000010000 */
[----:B------:R-:W-:Y:S01]  /*11fe0*/  F2FP.F16.F32.PACK_AB R166, R166, R157 ;  /* 0x0000009da6a6723e */ /* 0x000fe200000000ff */
[----:B------:R-:W0:Y:S01]  /*11ff0*/  MUFU.EX2 R184, R184 ;  /* 0x000000b800b87308 */ /* 0x000e220000000800 */
[-CC-:B------:R-:W-:Y:S01]  /*12000*/  FFMA.FTZ R187, R187, R23.reuse, -R223.reuse ;  /* 0x00000017bbbb7223 */ /* 0x180fe200000108df */
[-CC-:B------:R-:W-:Y:S01]  /*12010*/  FFMA.FTZ R188, R233, R23.reuse, -R223.reuse ;  /* 0x00000017e9bc7223 */ /* 0x180fe200000108df */
[----:B------:R-:W-:-:S05]  /*12020*/  FFMA.FTZ R189, R189, R23, -R223 ;  /* 0x00000017bdbd7223 */ /* 0x000fca00000108df */
[----:B------:R-:W1:Y:S01]  /*12030*/  MUFU.EX2 R169, R169 ;  /* 0x000000a900a97308 */ /* 0x000e620000000800 */
[----:B------:R-:W-:-:S07]  /*12040*/  IMAD.MOV.U32 R153, RZ, RZ, 0x40000040 ;  /* 0x40000040ff997424 */ /* 0x000fce00078e00ff */
[----:B------:R1:W-:Y:S01]  /*12050*/  MUFU.EX2 R159, R168 ;  /* 0x000000a8009f7308 */ /* 0x0003e20000000800 */
[----:B0-----:R-:W-:-:S07]  /*12060*/  FADD.FTZ R158, R184, R158 ;  /* 0x0000009eb89e7221 */ /* 0x001fce0000010000 */
[----:B------:R-:W-:Y:S08]  /*12070*/  MUFU.EX2 R170, R170 ;  /* 0x000000aa00aa7308 */ /* 0x000ff00000000800 */
[----:B------:R-:W-:Y:S08]  /*12080*/  MUFU.EX2 R157, R171 ;  /* 0x000000ab009d7308 */ /* 0x000ff00000000800 */
[----:B------:R-:W-:Y:S08]  /*12090*/  MUFU.EX2 R187, R187 ;  /* 0x000000bb00bb7308 */ /* 0x000ff00000000800 */
[----:B------:R-:W-:Y:S08]  /*120a0*/  MUFU.EX2 R188, R188 ;  /* 0x000000bc00bc7308 */ /* 0x000ff00000000800 */
[----:B------:R-:W0:Y:S01]  /*120b0*/  MUFU.EX2 R189, R189 ;  /* 0x000000bd00bd7308 */ /* 0x000e220000000800 */
[----:B------:R-:W-:Y:S01]  /*120c0*/  VIADD R152, R174, 0x200 ;  /* 0x00000200ae987836 */ /* 0x000fe20000000000 */
[----:B-1----:R-:W-:-:S02]  /*120d0*/  F2FP.F16.F32.PACK_AB R168, R169, R184 ;  /* 0x000000b8a9a8723e */ /* 0x002fc400000000ff */
[----:B0-----:R-:W-:Y:S01]  /*120e0*/  F2FP.F16.F32.PACK_AB R171, R189, R188 ;  /* 0x000000bcbdab723e */ /* 0x001fe200000000ff */
[----:B------:R-:W-:Y:S02]  /*120f0*/  WARPGROUP.DEPBAR.LE gsb0, 0x0 ;  /* 0x00008000000079c5 */ /* 0x000fe40000010000 */
[----:B------:R-:W-:-:S06]  /*12100*/  WARPGROUP.ARRIVE ;  /* 0x00000000000079c5 */ /* 0x000fcc0000000000 */
[----:B------:R-:W-:Y:S01]  /*12110*/  HGMMA.64x256x16.F32 R24, R164, gdesc[UR4].tnspB, R24, gsb0 ;  /* 0x43e00004a4187df0 */ /* 0x000fe20008000818 */
[----:B------:R-:W-:Y:S01]  /*12120*/  R2UR UR7, R153 ;  /* 0x00000000990772ca */ /* 0x000fe200000e0000 */
[----:B------:R-:W-:Y:S01]  /*12130*/  FADD.FTZ R153, R169, R158 ;  /* 0x0000009ea9997221 */ /* 0x000fe20000010000 */
[----:B------:R-:W-:-:S03]  /*12140*/  R2UR UR6, R152 ;  /* 0x00000000980672ca */ /* 0x000fc600000e0000 */
[----:B------:R-:W-:Y:S01]  /*12150*/  FADD.FTZ R153, R159, R153 ;  /* 0x000000999f997221 */ /* 0x000fe20000010000 */
[----:B------:R-:W-:-:S03]  /*12160*/  F2FP.F16.F32.PACK_AB R169, R187, R157 ;  /* 0x0000009dbba9723e */ /* 0x000fc600000000ff */
[C---:B------:R-:W-:Y:S01]  /*12170*/  FADD.FTZ R153, R170.reuse, R153 ;  /* 0x00000099aa997221 */ /* 0x040fe20000010000 */
[----:B------:R-:W-:Y:S01]  /*12180*/  F2FP.F16.F32.PACK_AB R170, R170, R159 ;  /* 0x0000009faaaa723e */ /* 0x000fe200000000ff */
[----:B------:R-:W0:Y:S01]  /*12190*/  MUFU.EX2 R181, R181 ;  /* 0x000000b500b57308 */ /* 0x000e220000000800 */
[-CC-:B------:R-:W-:Y:S01]  /*121a0*/  FFMA.FTZ R179, R179, R23.reuse, -R223.reuse ;  /* 0x00000017b3b37223 */ /* 0x180fe200000108df */
[-CC-:B------:R-:W-:Y:S01]  /*121b0*/  FFMA.FTZ R182, R182, R23.reuse, -R223.reuse ;  /* 0x00000017b6b67223 */ /* 0x180fe200000108df */
[-CC-:B------:R-:W-:Y:S01]  /*121c0*/  FFMA.FTZ R183, R183, R23.reuse, -R223.reuse ;  /* 0x00000017b7b77223 */ /* 0x180fe200000108df */
[----:B------:R-:W-:-:S04]  /*121d0*/  FFMA.FTZ R0, R225, R23, -R223 ;  /* 0x00000017e1007223 */ /* 0x000fc800000108df */
[----:B------:R-:W1:Y:S08]  /*121e0*/  MUFU.EX2 R173, R173 ;  /* 0x000000ad00ad7308 */ /* 0x000e700000000800 */
[----:B------:R-:W-:Y:S08]  /*121f0*/  MUFU.EX2 R159, R172 ;  /* 0x000000ac009f7308 */ /* 0x000ff00000000800 */
[----:B------:R-:W3:Y:S08]  /*12200*/  MUFU.EX2 R180, R180 ;  /* 0x000000b400b47308 */ /* 0x000ef00000000800 */
[----:B------:R0:W-:Y:S08]  /*12210*/  MUFU.EX2 R158, R0 ;  /* 0x00000000009e7308 */ /* 0x0001f00000000800 */
[----:B------:R-:W4:Y:S08]  /*12220*/  MUFU.EX2 R179, R179 ;  /* 0x000000b300b37308 */ /* 0x000f300000000800 */
[----:B------:R-:W-:Y:S08]  /*12230*/  MUFU.EX2 R182, R182 ;  /* 0x000000b600b67308 */ /* 0x000ff00000000800 */
[----:B------:R-:W5:Y:S01]  /*12240*/  MUFU.EX2 R183, R183 ;  /* 0x000000b700b77308 */ /* 0x000f620000000800 */
[----:B------:R-:W-:-:S02]  /*12250*/  VIADD R152, R174, 0x280 ;  /* 0x00000280ae987836 */ /* 0x000fc40000000000 */
[----:B0-----:R-:W-:Y:S01]  /*12260*/  FADD.FTZ R0, R181, R153 ;  /* 0x00000099b5007221 */ /* 0x001fe20000010000 */
[----:B------:R-:W-:Y:S01]  /*12270*/  MOV R153, 0x40000040 ;  /* 0x4000004000997802 */ /* 0x000fe20000000f00 */
[----:B------:R-:W-:Y:S01]  /*12280*/  FADD.FTZ R185, R175, R185 ;  /* 0x000000b9afb97221 */ /* 0x000fe20000010000 */
[C---:B-1----:R-:W-:Y:S01]  /*12290*/  F2FP.F16.F32.PACK_AB R172, R173.reuse, R181 ;  /* 0x000000b5adac723e */ /* 0x042fe200000000ff */
[----:B------:R-:W-:Y:S01]  /*122a0*/  FADD.FTZ R0, R173, R0 ;  /* 0x00000000ad007221 */ /* 0x000fe20000010000 */
[----:B---3--:R-:W-:Y:S02]  /*122b0*/  F2FP.F16.F32.PACK_AB R174, R180, R159 ;  /* 0x0000009fb4ae723e */ /* 0x008fe400000000ff */
[----:B----4-:R-:W-:Y:S02]  /*122c0*/  F2FP.F16.F32.PACK_AB R173, R179, R158 ;  /* 0x0000009eb3ad723e */ /* 0x010fe400000000ff */
[----:B-----5:R-:W-:Y:S01]  /*122d0*/  F2FP.F16.F32.PACK_AB R175, R183, R182 ;  /* 0x000000b6b7af723e */ /* 0x020fe200000000ff */
[----:B------:R-:W-:-:S02]  /*122e0*/  WARPGROUP.DEPBAR.LE gsb0, 0x0 ;  /* 0x00008000000079c5 */ /* 0x000fc40000010000 */
[----:B------:R-:W-:-:S06]  /*122f0*/  WARPGROUP.ARRIVE ;  /* 0x00000000000079c5 */ /* 0x000fcc0000000000 */
[----:B------:R-:W-:Y:S01]  /*12300*/  HGMMA.64x256x16.F32 R24, R168, gdesc[UR4].tnspB, R24, gsb0 ;  /* 0x43e00004a8187df0 */ /* 0x000fe20008000818 */
[----:B------:R-:W-:Y:S02]  /*12310*/  R2UR UR6, R152 ;  /* 0x00000000980672ca */ /* 0x000fe400000e0000 */
[----:B------:R-:W-:Y:S01]  /*12320*/  R2UR UR7, R153 ;  /* 0x00000000990772ca */ /* 0x000fe200000e0000 */
        /* <DEDUP_REMOVED lines=15> */
[----:B------:R-:W-:-:S03]  /*12420*/  ISETP.GT.AND P2, PT, R210, RZ, PT ;  /* 0x000000ffd200720c */ /* 0x000fc60003f44270 */
[----:B------:R-:W-:Y:S01]  /*12430*/  FADD.FTZ R189, R189, R188 ;  /* 0x000000bcbdbd7221 */ /* 0x000fe20000010000 */
[----:B------:R-:W-:-:S03]  /*12440*/  @!P1 VIADD R211, R211, 0x32460 ;  /* 0x00032460d3d39836 */ /* 0x000fc60000000000 */
[----:B------:R-:W-:Y:S02]  /*12450*/  FADD.FTZ R158, R158, R189 ;  /* 0x000000bd9e9e7221 */ /* 0x000fe40000010000 */
[----:B------:R-:W-:Y:S02]  /*12460*/  @!P1 PRMT R211, RZ, 0x654, R211 ;  /* 0x00000654ffd39816 */ /* 0x000fe400000000d3 */
[----:B------:R-:W-:Y:S01]  /*12470*/  FADD.FTZ R179, R179, R158 ;  /* 0x0000009eb3b37221 */ /* 0x000fe20000010000 */
[----:B------:R-:W-:-:S03]  /*12480*/  FADD.FTZ R0, R159, R0 ;  /* 0x000000009f007221 */ /* 0x000fc60000010000 */
[----:B------:R-:W-:Y:S01]  /*12490*/  FADD.FTZ R182, R182, R179 ;  /* 0x000000b3b6b67221 */ /* 0x000fe20000010000 */
[----:B------:R-:W-:Y:S01]  /*124a0*/  FADD.FTZ R0, R180, R0 ;  /* 0x00000000b4007221 */ /* 0x000fe20000010000 */
[----:B------:R-:W-:Y:S02]  /*124b0*/  VIADD R210, R210, 0xffffffff ;  /* 0xffffffffd2d27836 */ /* 0x000fe40000000000 */
[----:B------:R-:W-:Y:S01]  /*124c0*/  FADD.FTZ R3, R183, R182 ;  /* 0x000000b6b7037221 */ /* 0x000fe20000010000 */
[----:B------:R-:W-:Y:S02]  /*124d0*/  IMAD.MOV.U32 R220, RZ, RZ, R177 ;  /* 0x000000ffffdc7224 */ /* 0x000fe400078e00b1 */
[----:B------:R-:W-:Y:S01]  /*124e0*/  IMAD.MOV.U32 R221, RZ, RZ, R176 ;  /* 0x000000ffffdd7224 */ /* 0x000fe200078e00b0 */
[----:B------:R-:W-:Y:S02]  /*124f0*/  WARPGROUP.DEPBAR.LE gsb0, 0x0 ;  /* 0x00008000000079c5 */ /* 0x000fe40000010000 */
[----:B------:R-:W-:-:S06]  /*12500*/  WARPGROUP.ARRIVE ;  /* 0x00000000000079c5 */ /* 0x000fcc0000000000 */
[----:B------:R-:W-:Y:S03]  /*12510*/  HGMMA.64x256x16.F32 R24, R172, gdesc[UR4].tnspB, R24, gsb0 ;  /* 0x43e00004ac187df0 */ /* 0x000fe60008000818 */
[----:B------:R-:W-:Y:S02]  /*12520*/  WARPGROUP.DEPBAR.LE gsb0, 0x0 ;  /* 0x00008000000079c5 */ /* 0x000fe40000010000 */
[----:B------:R2:W-:Y:S01]  /*12530*/  @!P1 SYNCS.ARRIVE.TRANS64.RED.A1T0 RZ, [R211+URZ], RZ ;  /* 0x000000ffd3ff99a7 */ /* 0x0005e2000810043f */
[----:B------:R-:W-:Y:S05]  /*12540*/  @P2 BRA `(.L_x_4471) ;  /* 0xffffffd0007c2947 */ /* 0x000fea000383ffff */
.L_x_4461:
[----:B------:R-:W3:Y:S01]  /*12550*/  LDL.LU R172, [R1+0x60] ;  /* 0x0000600001ac7983 */ /* 0x000ee20000300800 */
[----:B------:R-:W-:Y:S05]  /*12560*/  WARPSYNC.ALL ;  /* 0x0000000000007948 */ /* 0x000fea0003800000 */
[----:B------:R-:W1:Y:S01]  /*12570*/  SHFL.BFLY PT, R5, R0, 0x2, 0x1f ;  /* 0x0c401f0000057f89 */ /* 0x000e6200000e0000 */
[----:B------:R-:W-:Y:S01]  /*12580*/  MOV R8, RZ ;  /* 0x000000ff00087202 */ /* 0x000fe20000000f00 */
[----:B------:R-:W-:Y:S01]  /*12590*/  VIADD R2, R2, 0x1 ;  /* 0x0000000102027836 */ /* 0x000fe20000000000 */
[----:B------:R4:W-:Y:S08]  /*125a0*/  BAR.ARV R178, 0x100 ;  /* 0x000400b20000751d */ /* 0x0009f00000002000 */
[----:B------:R-:W-:Y:S06]  /*125b0*/  BAR.ARV 0x8, 0x120 ;  /* 0x0204800000007b1d */ /* 0x000fec0000002000 */
[----:B------:R-:W-:Y:S01]  /*125c0*/  ISETP.NE.AND P0, PT, R2, 0x2, PT ;  /* 0x000000020200780c */ /* 0x000fe20003f05270 */
[----:B------:R-:W5:Y:S01]  /*125d0*/  SHFL.BFLY PT, R6, R3, 0x2, 0x1f ;  /* 0x0c401f0003067f89 */ /* 0x000f6200000e0000 */
[----:B------:R-:W-:-:S02]  /*125e0*/  PLOP3.LUT P1, PT, PT, PT, PT, 0x8, 0x0 ;  /* 0x000000000000781c */ /* 0x000fc40003f2e170 */
[----:B------:R-:W-:Y:S01]  /*125f0*/  SEL R2, R2, RZ, P0 ;  /* 0x000000ff02027207 */ /* 0x000fe20000000000 */
[----:B-1----:R-:W-:Y:S01]  /*12600*/  FADD.FTZ R4, R5, R0 ;  /* 0x0000000005047221 */ /* 0x002fe20000010000 */
[----:B------:R-:W-:-:S04]  /*12610*/  IMAD.MOV.U32 R0, RZ, RZ, RZ ;  /* 0x000000ffff007224 */ /* 0x000fc800078e00ff */
[----:B------:R-:W1:Y:S01]  /*12620*/  SHFL.BFLY PT, R5, R4, 0x1, 0x1f ;  /* 0x0c201f0004057f89 */ /* 0x000e6200000e0000 */
[----:B-----5:R-:W-:Y:S01]  /*12630*/  FADD.FTZ R7, R6, R3 ;  /* 0x0000000306077221 */ /* 0x020fe20000010000 */
[----:B------:R-:W-:-:S04]  /*12640*/  IMAD.MOV.U32 R3, RZ, RZ, -0x800000 ;  /* 0xff800000ff037424 */ /* 0x000fc800078e00ff */
[----:B------:R-:W5:Y:S01]  /*12650*/  SHFL.BFLY PT, R6, R7, 0x1, 0x1f ;  /* 0x0c201f0007067f89 */ /* 0x000f6200000e0000 */
[----:B-1----:R-:W-:Y:S01]  /*12660*/  FADD.FTZ R5, R4, R5 ;  /* 0x0000000504057221 */ /* 0x002fe20000010000 */
[----:B------:R-:W-:-:S04]  /*12670*/  SEL R4, RZ, 0x1, P0 ;  /* 0x00000001ff047807 */ /* 0x000fc80000000000 */
[----:B------:R-:W-:Y:S02]  /*12680*/  FSETP.NE.FTZ.AND P2, PT, R5, RZ, PT ;  /* 0x000000ff0500720b */ /* 0x000fe40003f55000 */
[----:B------:R-:W-:Y:S01]  /*12690*/  LOP3.LUT R19, R19, R4, RZ, 0x3c, !PT ;  /* 0x0000000413137212 */ /* 0x000fe200078e3cff */
[----:B------:R-:W-:-:S10]  /*126a0*/  IMAD.MOV.U32 R4, RZ, RZ, -0x800000 ;  /* 0xff800000ff047424 */ /* 0x000fd400078e00ff */
[----:B------:R-:W1:Y:S01]  /*126b0*/  @P2 MUFU.RCP R8, R5 ;  /* 0x0000000500082308 */ /* 0x000e620000001000 */
[----:B-----5:R-:W-:Y:S01]  /*126c0*/  FADD.FTZ R6, R7, R6 ;  /* 0x0000000607067221 */ /* 0x020fe20000010000 */
[----:B------:R-:W-:-:S04]  /*126d0*/  @P2 FMUL.FTZ R7, R23, 0.69314718246459960938 ;  /* 0x3f31721817072820 */ /* 0x000fc80000410000 */
[----:B------:R-:W-:Y:S01]  /*126e0*/  FSETP.NE.FTZ.AND P3, PT, R6, RZ, PT ;  /* 0x000000ff0600720b */ /* 0x000fe20003f75000 */
[-C--:B-1----:R-:W-:Y:S01]  /*126f0*/  FMUL.FTZ R24, R24, R8.reuse ;  /* 0x0000000818187220 */ /* 0x082fe20000410000 */
[-C--:B------:R-:W-:Y:S01]  /*12700*/  FMUL.FTZ R25, R25, R8.reuse ;  /* 0x0000000819197220 */ /* 0x080fe20000410000 */
[----:B------:R-:W-:-:S10]  /*12710*/  FMUL.FTZ R28, R28, R8 ;  /* 0x000000081c1c7220 */ /* 0x000fd40000410000 */
[----:B------:R-:W1:Y:S01]  /*12720*/  @P3 MUFU.RCP R0, R6 ;  /* 0x0000000600003308 */ /* 0x000e620000001000 */
        /* <DEDUP_REMOVED lines=61> */
[----:B------:R-:W5:Y:S01]  /*12b00*/  @P3 MUFU.LG2 R6, R6 ;  /* 0x0000000600063308 */ /* 0x000f620000000c00 */
[----:B------:R-:W-:Y:S01]  /*12b10*/  @P3 FMUL.FTZ R9, R23, 0.69314718246459960938 ;  /* 0x3f31721817093820 */ /* 0x000fe20000410000 */
[-C--:B-1----:R-:W-:Y:S01]  /*12b20*/  FMUL.FTZ R160, R27, R0.reuse ;  /* 0x000000001ba07220 */ /* 0x082fe20000410000 */
[-C--:B------:R-:W-:Y:S01]  /*12b30*/  FMUL.FTZ R158, R35, R0.reuse ;  /* 0x00000000239e7220 */ /* 0x080fe20000410000 */
[-C--:B------:R-:W-:Y:S01]  /*12b40*/  FMUL.FTZ R156, R43, R0.reuse ;  /* 0x000000002b9c7220 */ /* 0x080fe20000410000 */
[-C--:B0-----:R-:W-:Y:S01]  /*12b50*/  FMUL.FTZ R154, R51, R0.reuse ;  /* 0x00000000339a7220 */ /* 0x081fe20000410000 */
[-C--:B------:R-:W-:Y:S01]  /*12b60*/  FMUL.FTZ R152, R59, R0.reuse ;  /* 0x000000003b987220 */ /* 0x080fe20000410000 */
[-C--:B------:R-:W-:Y:S01]  /*12b70*/  FMUL.FTZ R116, R67, R0.reuse ;  /* 0x0000000043747220 */ /* 0x080fe20000410000 */
[----:B------:R0:W1:Y:S01]  /*12b80*/  @P2 MUFU.LG2 R8, R5 ;  /* 0x0000000500082308 */ /* 0x0000620000000c00 */
        /* <DEDUP_REMOVED lines=8> */
[----:B-----5:R-:W-:Y:S01]  /*12c10*/  @P3 FMUL.FTZ R6, R6, 0.69314718246459960938 ;  /* 0x3f31721806063820 */ /* 0x020fe20000410000 */
[-C--:B0-----:R-:W-:Y:S01]  /*12c20*/  FMUL.FTZ R5, R75, R0.reuse ;  /* 0x000000004b057220 */ /* 0x081fe20000410000 */
        /* <DEDUP_REMOVED lines=51> */
[----:B------:R-:W-:Y:S01]  /*12f60*/  @P3 FFMA.FTZ R3, R9, R177, R6 ;  /* 0x000000b109033223 */ /* 0x000fe20000010006 */
[----:B---3--:R-:W-:-:S05]  /*12f70*/  IADD3 R172, R172, 0x1, RZ ;  /* 0x00000001acac7810 */ /* 0x008fca0007ffe0ff */
[----:B------:R4:W-:Y:S02]  /*12f80*/  STL [R1+0x60], R172 ;  /* 0x000060ac01007387 */ /* 0x0009e40000100800 */
.L_x_4393:
[----:B------:R-:W-:Y:S05]  /*12f90*/  WARPSYNC.ALL ;  /* 0x0000000000007948 */ /* 0x000fea0003800000 */
[----:B------:R-:W1:Y:S08]  /*12fa0*/  S2UR UR5, SR_CgaCtaId ;  /* 0x00000000000579c3 */ /* 0x000e700000008800 */
[----:B------:R-:W-:Y:S06]  /*12fb0*/  BAR.SYNC.DEFER_BLOCKING 0x5, 0x120 ;  /* 0x0144800000007b1d */ /* 0x000fec0000010000 */
[----:B------:R-:W-:Y:S01]  /*12fc0*/  UMOV UR4, 0x400 ;  /* 0x0000040000047882 */ /* 0x000fe20000000000 */
[----:B------:R-:W-:Y:S01]  /*12fd0*/  BSSY B0, `(.L_x_4472) ;  /* 0x00002af000007945 */ /* 0x000fe20003800000 */
[----:B-1----:R-:W-:-:S06]  /*12fe0*/  ULEA UR4, UR5, UR4, 0x18 ;  /* 0x0000000405047291 */ /* 0x002fcc000f8ec03f */
[----:B------:R-:W-:-:S05]  /*12ff0*/  IMAD.U32 R17, RZ, RZ, UR4 ;  /* 0x00000004ff117e24 */ /* 0x000fca000f8e00ff */
[----:B0-----:R-:W0:Y:S04]  /*13000*/  LDS.128 R8, [R17+0x324d0] ;  /* 0x0324d00011087984 */ /* 0x001e280000000c00 */
[----:B0-----:R0:W-:Y:S04]  /*13010*/  STL.64 [R1+0x10], R8 ;  /* 0x0000100801007387 */ /* 0x0011e80000100a00 */
[----:B------:R0:W-:Y:S01]  /*13020*/  STL.64 [R1+0x18], R10 ;  /* 0x0000180a01007387 */ /* 0x0001e20000100a00 */
[----:B------:R-:W-:Y:S06]  /*13030*/  BAR.ARV 0x4, 0x120 ;  /* 0x0104800000007b1d */ /* 0x000fec0000002000 */
[----:B------:R-:W-:Y:S05]  /*13040*/  @P1 BRA `(.L_x_4473) ;  /* 0x0000001c00981947 */ /* 0x000fea0003800000 */
[----:B0-----:R-:W3:Y:S04]  /*13050*/  LDL R9, [R1+0x74] ;  /* 0x0000740001097983 */ /* 0x001ee80000100800 */
[----:B------:R-:W3:Y:S04]  /*13060*/  LDL.64 R188, [R1+0x40] ;  /* 0x0000400001bc7983 */ /* 0x000ee80000100a00 */
[----:B--2-4-:R-:W2:Y:S04]  /*13070*/  LDL.LU R178, [R1+0x54] ;  /* 0x0000540001b27983 */ /* 0x014ea80000300800 */
[----:B------:R-:W4:Y:S01]  /*13080*/  LDL.LU R176, [R1+0x58] ;  /* 0x0000580001b07983 */ /* 0x000f220000300800 */
[----:B------:R-:W0:Y:S01]  /*13090*/  S2R R8, SR_SWINHI ;  /* 0x0000000000087919 */ /* 0x000e220000002f00 */
[----:B------:R-:W-:Y:S05]  /*130a0*/  WARPSYNC.ALL ;  /* 0x0000000000007948 */ /* 0x000fea0003800000 */
[----:B------:R-:W-:Y:S01]  /*130b0*/  F2FP.F16.F32.PACK_AB R24, R25, R24 ;  /* 0x000000181918723e */ /* 0x000fe200000000ff */
[----:B------:R-:W-:Y:S01]  /*130c0*/  ULDC.64 UR4, c[0x0][0xcd8] ;  /* 0x0003360000047ab9 */ /* 0x000fe20000000a00 */
[----:B------:R-:W-:Y:S01]  /*130d0*/  F2FP.F16.F32.PACK_AB R32, R33, R32 ;  /* 0x000000202120723e */ /* 0x000fe200000000ff */
[----:B------:R1:W4:Y:S01]  /*130e0*/  LDL.64 R186, [R1+0x40] ;  /* 0x0000400001ba7983 */ /* 0x0003220000100a00 */
[----:B------:R-:W-:-:S02]  /*130f0*/  F2FP.F16.F32.PACK_AB R27, R159, R27 ;  /* 0x0000001b9f1b723e */ /* 0x000fc400000000ff */
[----:B------:R-:W-:Y:S01]  /*13100*/  F2FP.F16.F32.PACK_AB R40, R41, R40 ;  /* 0x000000282928723e */ /* 0x000fe200000000ff */
[----:B------:R-:W4:Y:S01]  /*13110*/  LDL R174, [R1+0x24] ;  /* 0x0000240001ae7983 */ /* 0x000f220000100800 */
[----:B------:R-:W-:Y:S02]  /*13120*/  MOV R6, R17 ;  /* 0x0000001100067202 */ /* 0x000fe40000000f00 */
[----:B0-----:R-:W-:Y:S02]  /*13130*/  MOV R7, R8 ;  /* 0x0000000800077202 */ /* 0x001fe40000000f00 */
        /* <DEDUP_REMOVED lines=52> */
[----:B------:R-:W-:Y:S02]  /*13480*/  IMAD.MOV.U32 R23, RZ, RZ, RZ ;  /* 0x000000ffff177224 */ /* 0x000fe400078e00ff */
[----:B---3--:R-:W-:-:S03]  /*13490*/  IMAD.WIDE R110, R9, 0x2, R6 ;  /* 0x00000002096e7825 */ /* 0x008fc600078e0206 */
[C---:B------:R-:W-:Y:S02]  /*134a0*/  IADD3 R175, P2, R110.reuse, 0x40, RZ ;  /* 0x000000406eaf7810 */ /* 0x040fe40007f5e0ff */
[C---:B------:R-:W-:Y:S02]  /*134b0*/  IADD3 R173, P1, R110.reuse, 0x20, RZ ;  /* 0x000000206ead7810 */ /* 0x040fe40007f3e0ff */
[C---:B------:R-:W-:Y:S02]  /*134c0*/  IADD3 R177, P3, R110.reuse, 0x60, RZ ;  /* 0x000000606eb17810 */ /* 0x040fe40007f7e0ff */
[----:B------:R-:W-:Y:S02]  /*134d0*/  LOP3.LUT R14, R175, 0x380, RZ, 0xc0, !PT ;  /* 0x00000380af0e7812 */ /* 0x000fe400078ec0ff */
[----:B------:R-:W-:Y:S02]  /*134e0*/  LOP3.LUT R12, R173, 0x380, RZ, 0xc0, !PT ;  /* 0x00000380ad0c7812 */ /* 0x000fe400078ec0ff */
[----:B------:R-:W-:-:S02]  /*134f0*/  IADD3 R179, P4, R110, 0x4000, RZ ;  /* 0x000040006eb37810 */ /* 0x000fc40007f9e0ff */
[----:B------:R-:W-:Y:S01]  /*13500*/  LOP3.LUT R20, R177, 0x380, RZ, 0xc0, !PT ;  /* 0x00000380b1147812 */ /* 0x000fe200078ec0ff */
[--C-:B------:R-:W-:Y:S01]  /*13510*/  IMAD.X R21, RZ, RZ, R111.reuse, P3 ;  /* 0x000000ffff157224 */ /* 0x100fe200018e066f */
[----:B------:R-:W-:Y:S01]  /*13520*/  SHF.R.U64 R14, R14, 0x3, RZ ;  /* 0x000000030e0e7819 */ /* 0x000fe200000012ff */
[--C-:B------:R-:W-:Y:S01]  /*13530*/  IMAD.X R15, RZ, RZ, R111.reuse, P2 ;  /* 0x000000ffff0f7224 */ /* 0x100fe200010e066f */
[----:B------:R-:W-:Y:S02]  /*13540*/  IADD3 R70, P3, R110, 0x8020, RZ ;  /* 0x000080206e467810 */ /* 0x000fe40007f7e0ff */
[----:B------:R-:W-:Y:S01]  /*13550*/  SHF.R.U64 R12, R12, 0x3, RZ ;  /* 0x000000030c0c7819 */ /* 0x000fe200000012ff */
[----:B------:R-:W-:Y:S01]  /*13560*/  IMAD.X R13, RZ, RZ, R111, P1 ;  /* 0x000000ffff0d7224 */ /* 0x000fe200008e066f */
[----:B------:R-:W-:Y:S02]  /*13570*/  IADD3 R62, P2, R110, 0x8000, RZ ;  /* 0x000080006e3e7810 */ /* 0x000fe40007f5e0ff */
[----:B-----5:R-:W-:-:S02]  /*13580*/  IADD3.X R31, RZ, R111, RZ, P4, !PT ;  /* 0x0000006fff1f7210 */ /* 0x020fc400027fe4ff */
[----:B------:R-:W-:Y:S02]  /*13590*/  SHF.R.U64 R20, R20, 0x3, RZ ;  /* 0x0000000314147819 */ /* 0x000fe400000012ff */
[C---:B------:R-:W-:Y:S02]  /*135a0*/  IADD3 R181, P5, R110.reuse, 0x4020, RZ ;  /* 0x000040206eb57810 */ /* 0x040fe40007fbe0ff */
[C---:B------:R-:W-:Y:S02]  /*135b0*/  IADD3 R94, P4, R110.reuse, 0x8040, RZ ;  /* 0x000080406e5e7810 */ /* 0x040fe40007f9e0ff */
[----:B------:R-:W-:Y:S02]  /*135c0*/  IADD3 R185, P1, R110, 0x4060, RZ ;  /* 0x000040606eb97810 */ /* 0x000fe40007f3e0ff */
[----:B------:R-:W-:Y:S02]  /*135d0*/  LOP3.LUT R14, R14, R175, RZ, 0x3c, !PT ;  /* 0x000000af0e0e7212 */ /* 0x000fe400078e3cff */
[----:B------:R-:W-:-:S02]  /*135e0*/  LOP3.LUT R30, R179, 0x380, RZ, 0xc0, !PT ;  /* 0x00000380b31e7812 */ /* 0x000fc400078ec0ff */
[C---:B------:R-:W-:Y:S02]  /*135f0*/  LOP3.LUT R11, R110.reuse, 0x380, RZ, 0xc0, !PT ;  /* 0x000003806e0b7812 */ /* 0x040fe400078ec0ff */
[----:B------:R-:W-:Y:S02]  /*13600*/  IADD3 R183, P0, R110, 0x4040, RZ ;  /* 0x000040406eb77810 */ /* 0x000fe40007f1e0ff */
[----:B------:R-:W-:Y:S02]  /*13610*/  LOP3.LUT R12, R12, R173, RZ, 0x3c, !PT ;  /* 0x000000ad0c0c7212 */ /* 0x000fe400078e3cff */
[----:B------:R-:W-:Y:S02]  /*13620*/  LOP3.LUT R175, R70, 0x380, RZ, 0xc0, !PT ;  /* 0x0000038046af7812 */ /* 0x000fe400078ec0ff */
[----:B------:R-:W-:Y:S02]  /*13630*/  LOP3.LUT R20, R20, R177, RZ, 0x3c, !PT ;  /* 0x000000b114147212 */ /* 0x000fe400078e3cff */
[----:B------:R-:W-:Y:S01]  /*13640*/  LOP3.LUT R173, R62, 0x380, RZ, 0xc0, !PT ;  /* 0x000003803ead7812 */ /* 0x000fe200078ec0ff */
[--C-:B------:R-:W-:Y:S01]  /*13650*/  IMAD.X R39, RZ, RZ, R111.reuse, P5 ;  /* 0x000000ffff277224 */ /* 0x100fe200028e066f */
[----:B------:R-:W-:Y:S01]  /*13660*/  LOP3.LUT R177, R94, 0x380, RZ, 0xc0, !PT ;  /* 0x000003805eb17812 */ /* 0x000fe200078ec0ff */
[--C-:B------:R-:W-:Y:S01]  /*13670*/  IMAD.X R55, RZ, RZ, R111.reuse, P1 ;  /* 0x000000ffff377224 */ /* 0x100fe200008e066f */
[----:B------:R-:W-:Y:S01]  /*13680*/  SHF.R.U64 R30, R30, 0x3, RZ ;  /* 0x000000031e1e7819 */ /* 0x000fe200000012ff */
[----:B------:R-:W-:Y:S01]  /*13690*/  IMAD.X R47, RZ, RZ, R111, P0 ;  /* 0x000000ffff2f7224 */ /* 0x000fe200000e066f */
[----:B------:R-:W-:-:S02]  /*136a0*/  IADD3 R98, P5, R110, 0x8060, RZ ;  /* 0x000080606e627810 */ /* 0x000fc40007fbe0ff */
[----:B------:R-:W-:Y:S02]  /*136b0*/  SHF.R.U64 R11, R11, 0x3, RZ ;  /* 0x000000030b0b7819 */ /* 0x000fe400000012ff */
[----:B------:R-:W-:Y:S01]  /*136c0*/  SHF.R.U64 R175, R175, 0x3, RZ ;  /* 0x00000003afaf7819 */ /* 0x000fe200000012ff */
[----:B------:R-:W-:Y:S01]  /*136d0*/  IMAD.X R63, RZ, RZ, R111, P2 ;  /* 0x000000ffff3f7224 */ /* 0x000fe200010e066f */
[C---:B------:R-:W-:Y:S02]  /*136e0*/  IADD3 R106, P1, R110.reuse, 0xc020, RZ ;  /* 0x0000c0206e6a7810 */ /* 0x040fe40007f3e0ff */
[----:B------:R-:W-:Y:S02]  /*136f0*/  LOP3.LUT R38, R181, 0x380, RZ, 0xc0, !PT ;  /* 0x00000380b5267812 */ /* 0x000fe400078ec0ff */
[----:B------:R-:W-:Y:S02]  /*13700*/  SHF.R.U64 R173, R173, 0x3, RZ ;  /* 0x00000003adad7819 */ /* 0x000fe400000012ff */
[----:B------:R-:W-:-:S02]  /*13710*/  IADD3 R8, P0, R110, 0xc000, RZ ;  /* 0x0000c0006e087810 */ /* 0x000fc40007f1e0ff */
[----:B------:R-:W-:Y:S02]  /*13720*/  IADD3.X R71, RZ, R111, RZ, P3, !PT ;  /* 0x0000006fff477210 */ /* 0x000fe40001ffe4ff */
[----:B------:R-:W-:Y:S02]  /*13730*/  LOP3.LUT R46, R183, 0x380, RZ, 0xc0, !PT ;  /* 0x00000380b72e7812 */ /* 0x000fe400078ec0ff */
[----:B------:R-:W-:Y:S02]  /*13740*/  SHF.R.U64 R177, R177, 0x3, RZ ;  /* 0x00000003b1b17819 */ /* 0x000fe400000012ff */
[C---:B------:R-:W-:Y:S02]  /*13750*/  IADD3 R151, P2, R110.reuse, 0xc040, RZ ;  /* 0x0000c0406e977810 */ /* 0x040fe40007f5e0ff */
[----:B------:R-:W-:Y:S02]  /*13760*/  IADD3 R10, P3, R110, 0xc060, RZ ;  /* 0x0000c0606e0a7810 */ /* 0x000fe40007f7e0ff */
[----:B------:R-:W-:-:S02]  /*13770*/  LOP3.LUT R54, R185, 0x380, RZ, 0xc0, !PT ;  /* 0x00000380b9367812 */ /* 0x000fc400078ec0ff */
[----:B------:R-:W-:Y:S02]  /*13780*/  LOP3.LUT R30, R30, R179, RZ, 0x3c, !PT ;  /* 0x000000b31e1e7212 */ /* 0x000fe400078e3cff */
[----:B------:R-:W-:Y:S02]  /*13790*/  LOP3.LUT R110, R11, R110, RZ, 0x3c, !PT ;  /* 0x0000006e0b6e7212 */ /* 0x000fe400078e3cff */
[----:B------:R-:W-:Y:S02]  /*137a0*/  LOP3.LUT R179, R98, 0x380, RZ, 0xc0, !PT ;  /* 0x0000038062b37812 */ /* 0x000fe400078ec0ff */
[----:B------:R-:W-:Y:S02]  /*137b0*/  LOP3.LUT R70, R175, R70, RZ, 0x3c, !PT ;  /* 0x00000046af467212 */ /* 0x000fe400078e3cff */
[----:B------:R-:W-:Y:S02]  /*137c0*/  SHF.R.U64 R38, R38, 0x3, RZ ;  /* 0x0000000326267819 */ /* 0x000fe400000012ff */
[----:B------:R-:W-:-:S02]  /*137d0*/  LOP3.LUT R62, R173, R62, RZ, 0x3c, !PT ;  /* 0x0000003ead3e7212 */ /* 0x000fc400078e3cff */
[----:B------:R-:W-:Y:S02]  /*137e0*/  LOP3.LUT R175, R106, 0x380, RZ, 0xc0, !PT ;  /* 0x000003806aaf7812 */ /* 0x000fe400078ec0ff */
[----:B------:R-:W-:Y:S02]  /*137f0*/  SHF.R.U64 R46, R46, 0x3, RZ ;  /* 0x000000032e2e7819 */ /* 0x000fe400000012ff */
[----:B------:R-:W-:Y:S02]  /*13800*/  LOP3.LUT R94, R177, R94, RZ, 0x3c, !PT ;  /* 0x0000005eb15e7212 */ /* 0x000fe400078e3cff */
[----:B------:R-:W-:Y:S02]  /*13810*/  LOP3.LUT R173, R8, 0x380, RZ, 0xc0, !PT ;  /* 0x0000038008ad7812 */ /* 0x000fe400078ec0ff */
[----:B------:R-:W-:Y:S02]  /*13820*/  SHF.R.U64 R54, R54, 0x3, RZ ;  /* 0x0000000336367819 */ /* 0x000fe400000012ff */
[----:B------:R-:W-:-:S02]  /*13830*/  LOP3.LUT R172, R151, 0x380, RZ, 0xc0, !PT ;  /* 0x0000038097ac7812 */ /* 0x000fc400078ec0ff */
[----:B------:R-:W-:Y:S02]  /*13840*/  LOP3.LUT R177, R10, 0x380, RZ, 0xc0, !PT ;  /* 0x000003800ab17812 */ /* 0x000fe400078ec0ff */
[----:B------:R-:W-:Y:S02]  /*13850*/  SHF.R.U64 R179, R179, 0x3, RZ ;  /* 0x00000003b3b37819 */ /* 0x000fe400000012ff */
[----:B------:R-:W-:Y:S01]  /*13860*/  MOV R110, R110 ;  /* 0x0000006e006e7202 */ /* 0x000fe20000000f00 */
[----:B------:R-:W-:Y:S01]  /*13870*/  BAR.SYNC.DEFER_BLOCKING 0x1, 0x100 ;  /* 0x0044000000007b1d */ /* 0x000fe20000010000 */
[----:B------:R-:W-:Y:S02]  /*13880*/  LOP3.LUT R38, R38, R181, RZ, 0x3c, !PT ;  /* 0x000000b526267212 */ /* 0x000fe400078e3cff */
[----:B------:R-:W-:Y:S02]  /*13890*/  SHF.R.U64 R175, R175, 0x3, RZ ;  /* 0x00000003afaf7819 */ /* 0x000fe400000012ff */
[----:B------:R-:W-:Y:S01]  /*138a0*/  MOV R29, R12 ;  /* 0x0000000c001d7202 */ /* 0x000fe20000000f00 */
[----:B------:R-:W-:Y:S01]  /*138b0*/  IMAD.X R99, RZ, RZ, R111, P5 ;  /* 0x000000ffff637224 */ /* 0x000fe200028e066f */
[----:B------:R-:W-:-:S02]  /*138c0*/  LOP3.LUT R46, R46, R183, RZ, 0x3c, !PT ;  /* 0x000000b72e2e7212 */ /* 0x000fc400078e3cff */
[----:B------:R-:W-:Y:S02]  /*138d0*/  SHF.R.U64 R173, R173, 0x3, RZ ;  /* 0x00000003adad7819 */ /* 0x000fe400000012ff */
[----:B------:R-:W-:Y:S01]  /*138e0*/  MOV R28, R14 ;  /* 0x0000000e001c7202 */ /* 0x000fe20000000f00 */
[--C-:B------:R-:W-:Y:S01]  /*138f0*/  IMAD.X R107, RZ, RZ, R111.reuse, P1 ;  /* 0x000000ffff6b7224 */ /* 0x100fe200008e066f */
[----:B------:R-:W-:Y:S02]  /*13900*/  LOP3.LUT R54, R54, R185, RZ, 0x3c, !PT ;  /* 0x000000b936367212 */ /* 0x000fe400078e3cff */
[----:B------:R-:W-:Y:S02]  /*13910*/  SHF.R.U64 R172, R172, 0x3, RZ ;  /* 0x00000003acac7819 */ /* 0x000fe400000012ff */
[----:B------:R-:W-:Y:S02]  /*13920*/  SHF.R.U64 R177, R177, 0x3, RZ ;  /* 0x00000003b1b17819 */ /* 0x000fe400000012ff */
[----:B------:R-:W-:Y:S01]  /*13930*/  MOV R20, R20 ;  /* 0x0000001400147202 */ /* 0x000fe20000000f00 */
[----:B------:R-:W-:Y:S01]  /*13940*/  IMAD.X R95, RZ, RZ, R111, P4 ;  /* 0x000000ffff5f7224 */ /* 0x000fe200020e066f */
[----:B------:R-:W-:-:S02]  /*13950*/  LOP3.LUT R98, R179, R98, RZ, 0x3c, !PT ;  /* 0x00000062b3627212 */ /* 0x000fc400078e3cff */
[----:B------:R-:W-:Y:S01]  /*13960*/  MOV R30, R30 ;  /* 0x0000001e001e7202 */ /* 0x000fe20000000f00 */
[----:B------:R-:W-:Y:S01]  /*13970*/  STSM.16.M88.4 [R110], R24 ;  /* 0x000000186e007844 */ /* 0x000fe20000000200 */
[----:B------:R-:W-:Y:S01]  /*13980*/  LOP3.LUT R106, R175, R106, RZ, 0x3c, !PT ;  /* 0x0000006aaf6a7212 */ /* 0x000fe200078e3cff */
[--C-:B------:R-:W-:Y:S01]  /*13990*/  IMAD.X R11, RZ, RZ, R111.reuse, P3 ;  /* 0x000000ffff0b7224 */ /* 0x100fe200018e066f */
[----:B------:R-:W-:Y:S01]  /*139a0*/  MOV R38, R38 ;  /* 0x0000002600267202 */ /* 0x000fe20000000f00 */
[----:B------:R-:W-:Y:S01]  /*139b0*/  STSM.16.M88.4 [R29], R32 ;  /* 0x000000201d007844 */ /* 0x000fe20000000200 */
[----:B------:R-:W-:Y:S01]  /*139c0*/  LOP3.LUT R102, R173, R8, RZ, 0x3c, !PT ;  /* 0x00000008ad667212 */ /* 0x000fe200078e3cff */
[----:B------:R-:W-:Y:S01]  /*139d0*/  IMAD.X R103, RZ, RZ, R111, P0 ;  /* 0x000000ffff677224 */ /* 0x000fe200000e066f */
[----:B------:R-:W-:Y:S01]  /*139e0*/  MOV R46, R46 ;  /* 0x0000002e002e7202 */ /* 0x000fe20000000f00 */
[----:B------:R-:W-:Y:S01]  /*139f0*/  STSM.16.M88.4 [R28], R40 ;  /* 0x000000281c007844 */ /* 0x000fe20000000200 */
[----:B------:R-:W-:-:S02]  /*13a00*/  IADD3.X R9, RZ, R111, RZ, P2, !PT ;  /* 0x0000006fff097210 */ /* 0x000fc400017fe4ff */
[----:B------:R-:W-:Y:S01]  /*13a10*/  LOP3.LUT R8, R172, R151, RZ, 0x3c, !PT ;  /* 0x00000097ac087212 */ /* 0x000fe200078e3cff */
[----:B------:R-:W-:Y:S01]  /*13a20*/  STSM.16.M88.4 [R20], R48 ;  /* 0x0000003014007844 */ /* 0x000fe20000000200 */
[----:B------:R-:W-:Y:S02]  /*13a30*/  LOP3.LUT R10, R177, R10, RZ, 0x3c, !PT ;  /* 0x0000000ab10a7212 */ /* 0x000fe400078e3cff */
[----:B------:R-:W-:Y:S01]  /*13a40*/  MOV R54, R54 ;  /* 0x0000003600367202 */ /* 0x000fe20000000f00 */
[----:B------:R-:W-:Y:S01]  /*13a50*/  STSM.16.M88.4 [R30], R56 ;  /* 0x000000381e007844 */ /* 0x000fe20000000200 */
[----:B------:R-:W-:Y:S02]  /*13a60*/  MOV R62, R62 ;  /* 0x0000003e003e7202 */ /* 0x000fe40000000f00 */
[----:B------:R-:W-:Y:S01]  /*13a70*/  MOV R15, R98 ;  /* 0x00000062000f7202 */ /* 0x000fe20000000f00 */
[----:B------:R-:W-:Y:S01]  /*13a80*/  STSM.16.M88.4 [R38], R64 ;  /* 0x0000004026007844 */ /* 0x000fe20000000200 */
[----:B------:R-:W-:-:S02]  /*13a90*/  MOV R70, R70 ;  /* 0x0000004600467202 */ /* 0x000fc40000000f00 */
[----:B------:R-:W-:Y:S02]  /*13aa0*/  MOV R12, R106 ;  /* 0x0000006a000c7202 */ /* 0x000fe40000000f00 */
[----:B------:R-:W-:Y:S02]  /*13ab0*/  F2FP.F16.F32.PACK_AB R98, R101, R100 ;  /* 0x000000646562723e */ /* 0x000fe400000000ff */
[----:B------:R-:W-:Y:S01]  /*13ac0*/  F2FP.F16.F32.PACK_AB R99, R165, R164 ;  /* 0x000000a4a563723e */ /* 0x000fe200000000ff */
[----:B------:R-:W-:Y:S01]  /*13ad0*/  STSM.16.M88.4 [R46], R72 ;  /* 0x000000482e007844 */ /* 0x000fe20000000200 */
[----:B------:R-:W-:Y:S02]  /*13ae0*/  MOV R94, R94 ;  /* 0x0000005e005e7202 */ /* 0x000fe40000000f00 */
[----:B------:R-:W-:Y:S02]  /*13af0*/  F2FP.F16.F32.PACK_AB R106, R109, R108 ;  /* 0x0000006c6d6a723e */ /* 0x000fe400000000ff */
[----:B------:R-:W-:Y:S01]  /*13b00*/  F2FP.F16.F32.PACK_AB R107, R169, R168 ;  /* 0x000000a8a96b723e */ /* 0x000fe200000000ff */
[----:B------:R-:W-:Y:S01]  /*13b10*/  STSM.16.M88.4 [R54], R80 ;  /* 0x0000005036007844 */ /* 0x000fe20000000200 */
[----:B------:R-:W-:-:S02]  /*13b20*/  MOV R14, R8 ;  /* 0x00000008000e7202 */ /* 0x000fc40000000f00 */
[----:B------:R-:W-:Y:S01]  /*13b30*/  MOV R13, R10 ;  /* 0x0000000a000d7202 */ /* 0x000fe20000000f00 */
[----:B------:R-:W-:Y:S01]  /*13b40*/  STSM.16.M88.4 [R62], R76 ;  /* 0x0000004c3e007844 */ /* 0x000fe20000000200 */
[----:B------:R-:W-:Y:S02]  /*13b50*/  MOV R102, R102 ;  /* 0x0000006600667202 */ /* 0x000fe40000000f00 */
[----:B------:R-:W-:Y:S02]  /*13b60*/  F2FP.F16.F32.PACK_AB R8, R121, R171 ;  /* 0x000000ab7908723e */ /* 0x000fe400000000ff */
[----:B------:R-:W-:Y:S02]  /*13b70*/  F2FP.F16.F32.PACK_AB R9, R123, R122 ;  /* 0x0000007a7b09723e */ /* 0x000fe400000000ff */
[----:B------:R-:W-:Y:S02]  /*13b80*/  F2FP.F16.F32.PACK_AB R10, R125, R124 ;  /* 0x0000007c7d0a723e */ /* 0x000fe400000000ff */
[----:B------:R-:W-:Y:S01]  /*13b90*/  F2FP.F16.F32.PACK_AB R11, R127, R126 ;  /* 0x0000007e7f0b723e */ /* 0x000fe200000000ff */
[----:B------:R-:W-:Y:S01]  /*13ba0*/  STSM.16.M88.4 [R70], R96 ;  /* 0x0000006046007844 */ /* 0x000fe20000000200 */
[----:B------:R-:W-:-:S03]  /*13bb0*/  ISETP.NE.U32.AND P0, PT, RZ, UR4, PT ;  /* 0x00000004ff007c0c */ /* 0x000fc6000bf05070 */
[----:B------:R-:W-:Y:S04]  /*13bc0*/  STSM.16.M88.4 [R94], R104 ;  /* 0x000000685e007844 */ /* 0x000fe80000000200 */
[----:B------:R-:W-:Y:S04]  /*13bd0*/  STSM.16.M88.4 [R15], R112 ;  /* 0x000000700f007844 */ /* 0x000fe80000000200 */
[----:B------:R2:W-:Y:S01]  /*13be0*/  STSM.16.M88.4 [R102], R8 ;  /* 0x0000000866007844 */ /* 0x0005e20000000200 */
[----:B------:R-:W-:-:S03]  /*13bf0*/  ISETP.NE.AND.EX P0, PT, RZ, UR5, PT, P0 ;  /* 0x00000005ff007c0c */ /* 0x000fc6000bf05300 */
[----:B------:R1:W-:Y:S04]  /*13c00*/  STSM.16.M88.4 [R12], R128 ;  /* 0x000000800c007844 */ /* 0x0003e80000000200 */
[----:B------:R1:W-:Y:S01]  /*13c10*/  STSM.16.M88.4 [R14], R136 ;  /* 0x000000880e007844 */ /* 0x0003e20000000200 */
[----:B--2---:R-:W-:-:S04]  /*13c20*/  IADD3 R10, P1, R178, UR4, RZ ;  /* 0x00000004b20a7c10 */ /* 0x004fc8000ff3e0ff */
[----:B----4-:R-:W-:Y:S01]  /*13c30*/  IADD3.X R11, R176, UR5, RZ, P1, !PT ;  /* 0x00000005b00b7c10 */ /* 0x010fe20008ffe4ff */
[----:B------:R-:W-:Y:S01]  /*13c40*/  ULDC.64 UR4, c[0x0][0xce0] ;  /* 0x0003380000047ab9 */ /* 0x000fe20000000a00 */
[----:B------:R1:W-:Y:S01]  /*13c50*/  STSM.16.M88.4 [R13], R144 ;  /* 0x000000900d007844 */ /* 0x0003e20000000200 */
[----:B------:R-:W-:Y:S01]  /*13c60*/  BAR.SYNC.DEFER_BLOCKING 0x1, 0x100 ;  /* 0x0044000000007b1d */ /* 0x000fe20000010000 */
[----:B------:R-:W-:-:S04]  /*13c70*/  ISETP.NE.U32.AND P1, PT, RZ, UR4, PT ;  /* 0x00000004ff007c0c */ /* 0x000fc8000bf25070 */
[----:B------:R-:W-:-:S13]  /*13c80*/  ISETP.NE.AND.EX P1, PT, RZ, UR5, PT, P1 ;  /* 0x00000005ff007c0c */ /* 0x000fda000bf25310 */
[----:B------:R-:W-:Y:S01]  /*13c90*/  @P1 IADD3 R8, P2, R178, UR4, RZ ;  /* 0x00000004b2081c10 */ /* 0x000fe2000ff5e0ff */
[----:B------:R-:W-:Y:S02]  /*13ca0*/  ULDC UR4, c[0x0][0xb88] ;  /* 0x0002e20000047ab9 */ /* 0x000fe40000000800 */
[----:B------:R-:W-:Y:S02]  /*13cb0*/  MOV R0, UR4 ;  /* 0x0000000400007c02 */ /* 0x000fe40008000f00 */
[----:B------:R-:W-:Y:S01]  /*13cc0*/  @P1 IADD3.X R9, R176, UR5, RZ, P2, !PT ;  /* 0x00000005b0091c10 */ /* 0x000fe200097fe4ff */
[----:B------:R1:W5:Y:S04]  /*13cd0*/  @P0 LDG.E R23, desc[UR52][R10.64] ;  /* 0x000000340a170981 */ /* 0x000368000c1e1900 */
[----:B------:R1:W5:Y:S01]  /*13ce0*/  @P1 LDG.E R0, desc[UR52][R8.64] ;  /* 0x0000003408001981 */ /* 0x000362000c1e1900 */
[----:B------:R-:W-:-:S04]  /*13cf0*/  IMAD.MOV.U32 R186, RZ, RZ, R188 ;  /* 0x000000ffffba7224 */ /* 0x000fc800078e00bc */
[----:B------:R-:W-:-:S04]  /*13d00*/  IMAD R5, R186, 0x40, R174 ;  /* 0x00000040ba057824 */ /* 0x000fc800078e02ae */
[----:B------:R-:W-:-:S03]  /*13d10*/  IMAD.WIDE R6, R5, 0x2, R6 ;  /* 0x0000000205067825 */ /* 0x000fc600078e0206 */
[----:B------:R-:W-:Y:S01]  /*13d20*/  IADD3 R5, P4, R6, 0x1000, RZ ;  /* 0x0000100006057810 */ /* 0x000fe20007f9e0ff */
[----:B-1----:R-:W-:-:S12]  /*13d30*/  @P1 BRA `(.L_x_4474) ;  /* 0x0000000000101947 */ /* 0x002fd80003800000 */
[----:B------:R-:W-:Y:S05]  /*13d40*/  @!P0 BRA `(.L_x_4474) ;  /* 0x00000000000c8947 */ /* 0x000fea0003800000 */
[----:B------:R-:W2:Y:S04]  /*13d50*/  LDG.E R9, desc[UR52][R10.64] ;  /* 0x000000340a097981 */ /* 0x000ea8000c1e1900 */
[----:B-----5:R-:W2:Y:S02]  /*13d60*/  LDG.E R0, desc[UR52][R10.64+0x4] ;  /* 0x000004340a007981 */ /* 0x020ea4000c1e1900 */
[----:B--2---:R-:W-:-:S07]  /*13d70*/  IMAD.IADD R0, R0, 0x1, -R9 ;  /* 0x0000000100007824 */ /* 0x004fce00078e0a09 */
.L_x_4474:
[----:B------:R-:W2:Y:S01]  /*13d80*/  LDL.LU R15, [R1+0x6c] ;  /* 0x00006c00010f7983 */ /* 0x000ea20000300800 */
[----:B------:R-:W-:-:S03]  /*13d90*/  ULDC.64 UR4, c[0x0][0xc70] ;  /* 0x00031c0000047ab9 */ /* 0x000fc60000000a00 */
[----:B------:R-:W3:Y:S04]  /*13da0*/  LDL.LU R14, [R1+0x5c] ;  /* 0x00005c00010e7983 */ /* 0x000ee80000300800 */
[----:B------:R-:W4:Y:S04]  /*13db0*/  LDL R10, [R1+0x4c] ;  /* 0x00004c00010a7983 */ /* 0x000f280000100800 */
[----:B------:R-:W4:Y:S04]  /*13dc0*/  LDL.LU R85, [R1+0x50] ;  /* 0x0000500001557983 */ /* 0x000f280000300800 */
[----:B------:R-:W4:Y:S01]  /*13dd0*/  LDL.LU R84, [R1+0x64] ;  /* 0x0000640001547983 */ /* 0x000f220000300800 */
[--C-:B-----5:R-:W-:Y:S01]  /*13de0*/  SHF.R.S32.HI R21, RZ, 0x1f, R23.reuse ;  /* 0x0000001fff157819 */ /* 0x120fe20000011417 */
[----:B------:R-:W-:Y:S01]  /*13df0*/  IMAD.MOV.U32 R20, RZ, RZ, R23 ;  /* 0x000000ffff147224 */ /* 0x000fe200078e0017 */
[----:B------:R-:W-:-:S02]  /*13e00*/  LOP3.LUT R12, R5, 0x380, RZ, 0xc0, !PT ;  /* 0x00000380050c7812 */ /* 0x000fc400078ec0ff */
[----:B------:R-:W-:Y:S02]  /*13e10*/  IADD3 R25, P5, R6, 0x2000, RZ ;  /* 0x0000200006197810 */ /* 0x000fe40007fbe0ff */
[----:B------:R-:W-:Y:S02]  /*13e20*/  SHF.R.U64 R12, R12, 0x3, RZ ;  /* 0x000000030c0c7819 */ /* 0x000fe400000012ff */
[----:B------:R-:W-:Y:S02]  /*13e30*/  IADD3 R37, P2, R6, 0x5000, RZ ;  /* 0x0000500006257810 */ /* 0x000fe40007f5e0ff */
[----:B------:R-:W-:Y:S02]  /*13e40*/  LOP3.LUT R12, R12, R5, RZ, 0x3c, !PT ;  /* 0x000000050c0c7212 */ /* 0x000fe400078e3cff */
[----:B------:R-:W-:Y:S02]  /*13e50*/  IADD3 R33, P1, R6, 0x4000, RZ ;  /* 0x0000400006217810 */ /* 0x000fe40007f3e0ff */
[----:B------:R-:W-:-:S02]  /*13e60*/  LOP3.LUT R24, R25, 0x380, RZ, 0xc0, !PT ;  /* 0x0000038019187812 */ /* 0x000fc400078ec0ff */
[----:B------:R-:W-:Y:S02]  /*13e70*/  LOP3.LUT R36, R37, 0x380, RZ, 0xc0, !PT ;  /* 0x0000038025247812 */ /* 0x000fe400078ec0ff */
        /* <DEDUP_REMOVED lines=8> */
[----:B------:R-:W-:-:S02]  /*13f00*/  IADD3.X R13, RZ, R7, RZ, P4, !PT ;  /* 0x00000007ff0d7210 */ /* 0x000fc400027fe4ff */
[C---:B------:R-:W-:Y:S02]  /*13f10*/  IADD3 R45, P4, R6.reuse, 0x7000, RZ ;  /* 0x00007000062d7810 */ /* 0x040fe40007f9e0ff */
[----:B------:R-:W-:Y:S02]  /*13f20*/  IADD3 R49, P5, R6, 0x8000, RZ ;  /* 0x0000800006317810 */ /* 0x000fe40007fbe0ff */
[----:B------:R-:W-:Y:S01]  /*13f30*/  LOP3.LUT R32, R32, R33, RZ, 0x3c, !PT ;  /* 0x0000002120207212 */ /* 0x000fe200078e3cff */
[----:B------:R-:W-:Y:S01]  /*13f40*/  IMAD.X R33, RZ, RZ, R7, P1 ;  /* 0x000000ffff217224 */ /* 0x000fe200008e0607 */
[C---:B------:R-:W-:Y:S02]  /*13f50*/  IADD3 R57, P2, R6.reuse, 0xb000, RZ ;  /* 0x0000b00006397810 */ /* 0x040fe40007f5e0ff */
[----:B------:R-:W-:Y:S02]  /*13f60*/  IADD3 R53, P1, R6, 0xa000, RZ ;  /* 0x0000a00006357810 */ /* 0x000fe40007f3e0ff */
        /* <DEDUP_REMOVED lines=16> */
[----:B------:R-:W-:Y:S01]  /*14070*/  LOP3.LUT R52, R52, R53, RZ, 0x3c, !PT ;  /* 0x0000003534347212 */ /* 0x000fe200078e3cff */
[----:B------:R-:W-:Y:S01]  /*14080*/  IMAD.X R53, RZ, RZ, R7, P1 ;  /* 0x000000ffff357224 */ /* 0x000fe200008e0607 */
[----:B------:R-:W-:Y:S02]  /*14090*/  LOP3.LUT R68, R69, 0x380, RZ, 0xc0, !PT ;  /* 0x0000038045447812 */ /* 0x000fe400078ec0ff */
[----:B------:R-:W-:Y:S02]  /*140a0*/  LOP3.LUT R64, R65, 0x380, RZ, 0xc0, !PT ;  /* 0x0000038041407812 */ /* 0x000fe400078ec0ff */
[----:B------:R-:W-:Y:S02]  /*140b0*/  SHF.R.U64 R68, R68, 0x3, RZ ;  /* 0x0000000344447819 */ /* 0x000fe400000012ff */
[----:B------:R-:W-:Y:S02]  /*140c0*/  SHF.R.U64 R64, R64, 0x3, RZ ;  /* 0x0000000340407819 */ /* 0x000fe400000012ff */
[----:B------:R-:W-:-:S02]  /*140d0*/  LOP3.LUT R68, R68, R69, RZ, 0x3c, !PT ;  /* 0x0000004544447212 */ /* 0x000fc400078e3cff */
[----:B------:R-:W-:Y:S01]  /*140e0*/  LOP3.LUT R64, R64, R65, RZ, 0x3c, !PT ;  /* 0x0000004140407212 */ /* 0x000fe200078e3cff */
[----:B------:R-:W-:Y:S01]  /*140f0*/  IMAD.X R65, RZ, RZ, R7, P5 ;  /* 0x000000ffff417224 */ /* 0x000fe200028e0607 */
[----:B------:R-:W-:Y:S01]  /*14100*/  IADD3.X R69, RZ, R7, RZ, P4, !PT ;  /* 0x00000007ff457210 */ /* 0x000fe200027fe4ff */
[--C-:B------:R-:W-:Y:S01]  /*14110*/  IMAD.MOV.U32 R78, RZ, RZ, R174.reuse ;  /* 0x000000ffff4e7224 */ /* 0x100fe200078e00ae */
[----:B------:R-:W-:Y:S02]  /*14120*/  SHF.R.S32.HI R79, RZ, 0x1f, R174 ;  /* 0x0000001fff4f7819 */ /* 0x000fe400000114ae */
[----:B------:R-:W-:-:S05]  /*14130*/  SHF.R.S32.HI R187, RZ, 0x1f, R186 ;  /* 0x0000001fffbb7819 */ /* 0x000fca00000114ba */
[----:B------:R-:W-:Y:S01]  /*14140*/  STL [R1+0x44], R187 ;  /* 0x000044bb01007387 */ /* 0x000fe20000100800 */
[----:B------:R-:W-:Y:S01]  /*14150*/  BSSY B1, `(.L_x_4475) ;  /* 0x0000084000017945 */ /* 0x000fe20003800000 */
[----:B--2---:R-:W-:Y:S02]  /*14160*/  SEL R83, R15, RZ, !P0 ;  /* 0x000000ff0f537207 */ /* 0x004fe40004000000 */
[----:B---3--:R-:W-:Y:S02]  /*14170*/  SEL R82, R14, RZ, !P0 ;  /* 0x000000ff0e527207 */ /* 0x008fe40004000000 */
[----:B------:R-:W0:Y:S01]  /*14180*/  S2R R14, SR_TID.X ;  /* 0x00000000000e7919 */ /* 0x000e220000002100 */
[----:B------:R-:W-:-:S04]  /*14190*/  IADD3 R29, P0, R6, 0x3000, RZ ;  /* 0x00003000061d7810 */ /* 0x000fc80007f1e0ff */
[----:B------:R-:W-:Y:S02]  /*141a0*/  LOP3.LUT R28, R29, 0x380, RZ, 0xc0, !PT ;  /* 0x000003801d1c7812 */ /* 0x000fe400078ec0ff */
[----:B----4-:R-:W-:Y:S02]  /*141b0*/  SHF.R.S32.HI R81, RZ, 0x1f, R85 ;  /* 0x0000001fff517819 */ /* 0x010fe40000011455 */
[----:B------:R-:W-:-:S03]  /*141c0*/  SHF.R.U64 R28, R28, 0x3, RZ ;  /* 0x000000031c1c7819 */ /* 0x000fc600000012ff */
[----:B------:R-:W-:Y:S01]  /*141d0*/  IMAD R8, R81, UR4, RZ ;  /* 0x0000000451087c24 */ /* 0x000fe2000f8e02ff */
[----:B------:R-:W-:Y:S01]  /*141e0*/  LOP3.LUT R28, R28, R29, RZ, 0x3c, !PT ;  /* 0x0000001d1c1c7212 */ /* 0x000fe200078e3cff */
[----:B------:R-:W-:Y:S01]  /*141f0*/  IMAD.X R29, RZ, RZ, R7, P0 ;  /* 0x000000ffff1d7224 */ /* 0x000fe200000e0607 */
[----:B------:R-:W-:Y:S01]  /*14200*/  IADD3 R77, P0, R6, 0x9000, RZ ;  /* 0x00009000064d7810 */ /* 0x000fe20007f1e0ff */
[C---:B------:R-:W-:Y:S02]  /*14210*/  IMAD R11, R85.reuse, UR5, R8 ;  /* 0x00000005550b7c24 */ /* 0x040fe4000f8e0208 */
[----:B------:R-:W-:Y:S01]  /*14220*/  IMAD.WIDE.U32 R8, R85, UR4, R20 ;  /* 0x0000000455087c25 */ /* 0x000fe2000f8e0014 */
[----:B------:R-:W-:Y:S01]  /*14230*/  ULDC.64 UR4, c[0x0][0xc78] ;  /* 0x00031e0000047ab9 */ /* 0x000fe20000000a00 */
[----:B------:R-:W-:Y:S02]  /*14240*/  LOP3.LUT R76, R77, 0x380, RZ, 0xc0, !PT ;  /* 0x000003804d4c7812 */ /* 0x000fe400078ec0ff */
[----:B------:R-:W-:-:S02]  /*14250*/  IMAD.IADD R9, R9, 0x1, R11 ;  /* 0x0000000109097824 */ /* 0x000fc400078e020b */
[----:B------:R-:W-:Y:S01]  /*14260*/  IMAD R5, R83, UR4, RZ ;  /* 0x0000000453057c24 */ /* 0x000fe2000f8e02ff */
[----:B------:R-:W-:Y:S01]  /*14270*/  SHF.R.U64 R76, R76, 0x3, RZ ;  /* 0x000000034c4c7819 */ /* 0x000fe200000012ff */
[----:B------:R-:W-:Y:S02]  /*14280*/  IMAD R11, R84, 0x80, R10 ;  /* 0x00000080540b7824 */ /* 0x000fe400078e020a */
[----:B------:R-:W-:Y:S01]  /*14290*/  IMAD.WIDE.U32 R8, R82, UR4, R8 ;  /* 0x0000000452087c25 */ /* 0x000fe2000f8e0008 */
[----:B------:R-:W-:Y:S02]  /*142a0*/  LOP3.LUT R76, R76, R77, RZ, 0x3c, !PT ;  /* 0x0000004d4c4c7212 */ /* 0x000fe400078e3cff */
[----:B------:R-:W-:Y:S01]  /*142b0*/  IADD3.X R77, RZ, R7, RZ, P0, !PT ;  /* 0x00000007ff4d7210 */ /* 0x000fe200007fe4ff */
[----:B------:R-:W-:Y:S01]  /*142c0*/  IMAD R10, R82, UR5, R5 ;  /* 0x00000005520a7c24 */ /* 0x000fe2000f8e0205 */
[----:B------:R-:W-:Y:S01]  /*142d0*/  SHF.R.S32.HI R5, RZ, 0x1f, R11 ;  /* 0x0000001fff057819 */ /* 0x000fe2000001140b */
[----:B0-----:R-:W-:Y:S01]  /*142e0*/  VIADD R15, R14, 0xffffff80 ;  /* 0xffffff800e0f7836 */ /* 0x001fe20000000000 */
[----:B------:R-:W-:Y:S01]  /*142f0*/  IADD3 R8, P3, R11, R8, RZ ;  /* 0x000000080b087210 */ /* 0x000fe20007f7e0ff */
[----:B------:R-:W-:-:S03]  /*14300*/  ULDC.64 UR4, c[0x0][0xc40] ;  /* 0x0003100000047ab9 */ /* 0x000fc60000000a00 */
[----:B------:R-:W-:Y:S02]  /*14310*/  IADD3.X R5, R5, R9, R10, P3, !PT ;  /* 0x0000000905057210 */ /* 0x000fe40001ffe40a */
[C---:B------:R-:W-:Y:S02]  /*14320*/  LEA R54, P3, R8.reuse, UR4, 0x2 ;  /* 0x0000000408367c11 */ /* 0x040fe4000f8610ff */
[----:B------:R-:W-:Y:S02]  /*14330*/  SHF.R.S32.HI R14, RZ, 0x1f, R15 ;  /* 0x0000001fff0e7819 */ /* 0x000fe4000001140f */
[----:B------:R-:W-:Y:S01]  /*14340*/  LEA.HI.X R55, R8, UR5, R5, 0x2, P3 ;  /* 0x0000000508377c11 */ /* 0x000fe200098f1405 */
[----:B------:R-:W-:Y:S01]  /*14350*/  VIADD R5, R11, 0x8 ;  /* 0x000000080b057836 */ /* 0x000fe20000000000 */
[----:B------:R-:W-:Y:S01]  /*14360*/  LEA.HI R14, R14, R15, RZ, 0x7 ;  /* 0x0000000f0e0e7211 */ /* 0x000fe200078f38ff */
[----:B------:R-:W-:Y:S01]  /*14370*/  ULDC.64 UR4, c[0x0][0xba0] ;  /* 0x0002e80000047ab9 */ /* 0x000fe20000000a00 */
[----:B------:R-:W-:-:S02]  /*14380*/  IADD3 R41, P3, R6, 0x6000, RZ ;  /* 0x0000600006297810 */ /* 0x000fc40007f7e0ff */
[----:B------:R-:W-:Y:S02]  /*14390*/  LOP3.LUT R14, R14, 0xffffff80, RZ, 0xc0, !PT ;  /* 0xffffff800e0e7812 */ /* 0x000fe400078ec0ff */
[----:B------:R-:W-:Y:S02]  /*143a0*/  LOP3.LUT R40, R41, 0x380, RZ, 0xc0, !PT ;  /* 0x0000038029287812 */ /* 0x000fe400078ec0ff */
[----:B------:R-:W-:Y:S01]  /*143b0*/  IADD3 R10, P2, R6, 0xf000, RZ ;  /* 0x0000f000060a7810 */ /* 0x000fe20007f5e0ff */
[----:B------:R-:W-:Y:S01]  /*143c0*/  IMAD.IADD R14, R15, 0x1, -R14 ;  /* 0x000000010f0e7824 */ /* 0x000fe200078e0a0e */
[----:B------:R-:W-:Y:S02]  /*143d0*/  SHF.R.U64 R40, R40, 0x3, RZ ;  /* 0x0000000328287819 */ /* 0x000fe400000012ff */
[----:B------:R-:W-:Y:S01]  /*143e0*/  LOP3.LUT R9, R6, 0x380, RZ, 0xc0, !PT ;  /* 0x0000038006097812 */ /* 0x000fe200078ec0ff */
[----:B------:R-:W-:Y:S01]  /*143f0*/  IMAD.X R61, RZ, RZ, R7, P2 ;  /* 0x000000ffff3d7224 */ /* 0x000fe200010e0607 */
[----:B------:R-:W-:-:S02]  /*14400*/  LOP3.LUT R40, R40, R41, RZ, 0x3c, !PT ;  /* 0x0000002928287212 */ /* 0x000fc400078e3cff */
[----:B------:R-:W-:Y:S02]  /*14410*/  IADD3.X R41, RZ, R7, RZ, P3, !PT ;  /* 0x00000007ff297210 */ /* 0x000fe40001ffe4ff */
[----:B------:R-:W-:Y:S02]  /*14420*/  LOP3.LUT P0, RZ, R14, 0x3, RZ, 0xc0, !PT ;  /* 0x000000030eff7812 */ /* 0x000fe4000780c0ff */
[----:B------:R-:W-:Y:S02]  /*14430*/  IADD3 R73, P3, R6, 0xc000, RZ ;  /* 0x0000c00006497810 */ /* 0x000fe40007f7e0ff */
[-C--:B------:R-:W-:Y:S02]  /*14440*/  ISETP.GE.OR P1, PT, R11, R0.reuse, P0 ;  /* 0x000000000b00720c */ /* 0x080fe40000726670 */
[----:B------:R-:W-:Y:S02]  /*14450*/  LOP3.LUT R72, R73, 0x380, RZ, 0xc0, !PT ;  /* 0x0000038049487812 */ /* 0x000fe400078ec0ff */
[----:B------:R-:W-:-:S02]  /*14460*/  ISETP.GE.OR P0, PT, R5, R0, P0 ;  /* 0x000000000500720c */ /* 0x000fc40000706670 */
[----:B------:R-:W-:Y:S02]  /*14470*/  LOP3.LUT R5, R10, 0x380, RZ, 0xc0, !PT ;  /* 0x000003800a057812 */ /* 0x000fe400078ec0ff */
[----:B------:R-:W-:Y:S02]  /*14480*/  SHF.R.U64 R72, R72, 0x3, RZ ;  /* 0x0000000348487819 */ /* 0x000fe400000012ff */
[----:B------:R-:W-:Y:S02]  /*14490*/  SHF.R.U64 R9, R9, 0x3, RZ ;  /* 0x0000000309097819 */ /* 0x000fe400000012ff */
[----:B------:R-:W-:Y:S01]  /*144a0*/  SHF.R.U64 R5, R5, 0x3, RZ ;  /* 0x0000000305057819 */ /* 0x000fe200000012ff */
[----:B------:R0:W-:Y:S01]  /*144b0*/  @!P1 STG.E desc[UR52][R54.64], R4 ;  /* 0x0000000436009986 */ /* 0x0001e2000c101934 */
[----:B------:R-:W-:Y:S01]  /*144c0*/  LOP3.LUT R72, R72, R73, RZ, 0x3c, !PT ;  /* 0x0000004948487212 */ /* 0x000fe200078e3cff */
[--C-:B------:R-:W-:Y:S01]  /*144d0*/  IMAD.X R73, RZ, RZ, R7.reuse, P3 ;  /* 0x000000ffff497224 */ /* 0x100fe200018e0607 */
[----:B------:R-:W-:Y:S01]  /*144e0*/  LOP3.LUT R8, R9, R6, RZ, 0x3c, !PT ;  /* 0x0000000609087212 */ /* 0x000fe200078e3cff */
[----:B------:R-:W-:Y:S01]  /*144f0*/  IMAD.MOV.U32 R9, RZ, RZ, R7 ;  /* 0x000000ffff097224 */ /* 0x000fe200078e0007 */
[----:B------:R-:W-:Y:S01]  /*14500*/  LOP3.LUT R60, R5, R10, RZ, 0x3c, !PT ;  /* 0x0000000a053c7212 */ /* 0x000fe200078e3cff */
[----:B------:R1:W-:Y:S01]  /*14510*/  @!P0 STG.E desc[UR52][R54.64+0x20], R3 ;  /* 0x0000200336008986 */ /* 0x0003e2000c101934 */
[----:B------:R-:W-:-:S03]  /*14520*/  IMAD R80, R21, UR4, RZ ;  /* 0x0000000415507c24 */ /* 0x000fc6000f8e02ff */
        /* <DEDUP_REMOVED lines=9> */
[----:B0-----:R0:W5:Y:S04]  /*145c0*/  LD.E.128 R4, desc[UR52][R76.64] ;  /* 0x000000344c047980 */ /* 0x001168000c101d00 */
[----:B-1----:R-:W5:Y:S04]  /*145d0*/  LD.E.128 R52, desc[UR52][R52.64] ;  /* 0x0000003434347980 */ /* 0x002f68000c101d00 */
[----:B------:R-:W5:Y:S04]  /*145e0*/  LD.E.128 R56, desc[UR52][R56.64] ;  /* 0x0000003438387980 */ /* 0x000f68000c101d00 */
[----:B------:R-:W5:Y:S04]  /*145f0*/  LD.E.128 R72, desc[UR52][R72.64] ;  /* 0x0000003448487980 */ /* 0x000f68000c101d00 */
[----:B------:R-:W5:Y:S04]  /*14600*/  LD.E.128 R68, desc[UR52][R68.64] ;  /* 0x0000003444447980 */ /* 0x000f68000c101d00 */
[----:B------:R-:W5:Y:S04]  /*14610*/  LD.E.128 R64, desc[UR52][R64.64] ;  /* 0x0000003440407980 */ /* 0x000f68000c101d00 */
[----:B------:R-:W5:Y:S01]  /*14620*/  LD.E.128 R60, desc[UR52][R60.64] ;  /* 0x000000343c3c7980 */ /* 0x000f62000c101d00 */
[C---:B------:R-:W-:Y:S01]  /*14630*/  IMAD.WIDE.U32 R20, R23.reuse, UR4, R78 ;  /* 0x0000000417147c25 */ /* 0x040fe2000f8e004e */
[----:B------:R-:W-:Y:S01]  /*14640*/  @!PT LDS RZ, [RZ] ;  /* 0x00000000fffff984 */ /* 0x000fe20000000800 */
[----:B------:R-:W-:Y:S01]  /*14650*/  @!PT LDS RZ, [RZ] ;  /* 0x00000000fffff984 */ /* 0x000fe20000000800 */
[----:B------:R-:W-:Y:S01]  /*14660*/  @!PT LDS RZ, [RZ] ;  /* 0x00000000fffff984 */ /* 0x000fe20000000800 */
[----:B------:R-:W-:Y:S01]  /*14670*/  @!PT LDS RZ, [RZ] ;  /* 0x00000000fffff984 */ /* 0x000fe20000000800 */
[----:B------:R1:W-:Y:S06]  /*14680*/  MEMBAR.ALL.CTA ;  /* 0x0000000000007992 */ /* 0x0003ec0000008000 */
[----:B-1----:R-:W1:Y:S01]  /*14690*/  FENCE.VIEW.ASYNC.S ;  /* 0x00000000000073c6 */ /* 0x002e620000000000 */
[----:B------:R-:W-:Y:S01]  /*146a0*/  IMAD R23, R23, UR5, R80 ;  /* 0x0000000517177c24 */ /* 0x000fe2000f8e0250 */
[----:B------:R-:W-:Y:S01]  /*146b0*/  ULDC.64 UR4, c[0x0][0xbe0] ;  /* 0x0002f80000047ab9 */ /* 0x000fe20000000a00 */
[----:B------:R-:W-:-:S02]  /*146c0*/  IMAD R78, R84, -0x80, R0 ;  /* 0xffffff80544e7824 */ /* 0x000fc400078e0200 */
[C---:B------:R-:W-:Y:S01]  /*146d0*/  VIADD R0, R186.reuse, 0x40 ;  /* 0x00000040ba007836 */ /* 0x040fe20000000000 */
[----:B------:R-:W-:Y:S01]  /*146e0*/  IADD3 R21, R21, R23, RZ ;  /* 0x0000001715157210 */ /* 0x000fe20007ffe0ff */
[----:B0-----:R-:W-:Y:S01]  /*146f0*/  IMAD R76, R81, UR4, RZ ;  /* 0x00000004514c7c24 */ /* 0x001fe2000f8e02ff */
[CC--:B------:R-:W-:Y:S01]  /*14700*/  ISETP.GE.AND P3, PT, R186.reuse, R78.reuse, PT ;  /* 0x0000004eba00720c */ /* 0x0c0fe20003f66270 */
[----:B------:R-:W-:Y:S01]  /*14710*/  VIADD R3, R186, 0x20 ;  /* 0x00000020ba037836 */ /* 0x000fe20000000000 */
[-C--:B------:R-:W-:Y:S01]  /*14720*/  ISETP.GE.AND P0, PT, R0, R78.reuse, PT ;  /* 0x0000004e0000720c */ /* 0x080fe20003f06270 */
[----:B------:R-:W-:Y:S01]  /*14730*/  IMAD R77, R85, UR5, R76 ;  /* 0x00000005554d7c24 */ /* 0x000fe2000f8e024c */
[----:B------:R-:W-:Y:S01]  /*14740*/  IADD3 R0, R17, 0x32420, RZ ;  /* 0x0003242011007810 */ /* 0x000fe20007ffe0ff */
[----:B------:R-:W-:Y:S01]  /*14750*/  IMAD.WIDE.U32 R20, R85, UR4, R20 ;  /* 0x0000000455147c25 */ /* 0x000fe2000f8e0014 */
[----:B------:R-:W-:Y:S01]  /*14760*/  ULDC.64 UR4, c[0x0][0xbe8] ;  /* 0x0002fa0000047ab9 */ /* 0x000fe20000000a00 */
[----:B------:R-:W-:-:S02]  /*14770*/  ISETP.GE.AND P2, PT, R3, R78, PT ;  /* 0x0000004e0300720c */ /* 0x000fc40003f46270 */
[----:B------:R-:W-:Y:S01]  /*14780*/  VIADD R23, R186, 0x60 ;  /* 0x00000060ba177836 */ /* 0x000fe20000000000 */
[----:B------:R-:W-:Y:S01]  /*14790*/  PRMT R0, RZ, 0x654, R0 ;  /* 0x00000654ff007816 */ /* 0x000fe20000000000 */
[----:B------:R-:W-:Y:S02]  /*147a0*/  IMAD.IADD R21, R21, 0x1, R77 ;  /* 0x0000000115157824 */ /* 0x000fe400078e024d */
[----:B------:R-:W-:Y:S01]  /*147b0*/  IMAD R3, R83, UR4, RZ ;  /* 0x0000000453037c24 */ /* 0x000fe2000f8e02ff */
[----:B------:R-:W-:Y:S01]  /*147c0*/  ISETP.GE.AND P1, PT, R23, R78, PT ;  /* 0x0000004e1700720c */ /* 0x000fe20003f26270 */
[C---:B------:R-:W-:Y:S01]  /*147d0*/  IMAD.WIDE.U32 R78, R82.reuse, UR4, R20 ;  /* 0x00000004524e7c25 */ /* 0x040fe2000f8e0014 */
[----:B-1----:R0:W-:Y:S03]  /*147e0*/  SYNCS.ARRIVE.TRANS64.RED.A1T0 RZ, [R0+URZ], RZ ;  /* 0x000000ff00ff79a7 */ /* 0x0021e6000810043f */
[----:B------:R-:W-:-:S02]  /*147f0*/  IMAD R3, R82, UR5, R3 ;  /* 0x0000000552037c24 */ /* 0x000fc4000f8e0203 */
        /* <DEDUP_REMOVED lines=25> */
.L_x_4476:
[----:B------:R-:W-:Y:S05]  /*14990*/  BSYNC B1 ;  /* 0x0000000000017941 */ /* 0x000fea0003800000 */
.L_x_4475:
[----:B------:R-:W-:Y:S04]  /*149a0*/  BSSY B1, `(.L_x_4477) ;  /* 0x000001a000017945 */ /* 0x000fe80003800000 */
[----:B------:R-:W-:Y:S05]  /*149b0*/  @P2 BRA `(.L_x_4478) ;  /* 0x0000000000602947 */ /* 0x000fea0003800000 */
[----:B------:R-:W-:Y:S01]  /*149c0*/  IADD3 R3, P2, R76, 0x20, RZ ;  /* 0x000000204c037810 */ /* 0x000fe20007f5e0ff */
[----:B------:R-:W-:Y:S01]  /*149d0*/  ULDC.64 UR6, c[0x0][0xbd8] ;  /* 0x0002f60000067ab9 */ /* 0x000fe20000000a00 */
[----:B0----5:R-:W-:Y:S01]  /*149e0*/  MOV R8, R78 ;  /* 0x0000004e00087202 */ /* 0x021fe20000000f00 */
        /* <DEDUP_REMOVED lines=21> */
.L_x_4478:
[----:B------:R-:W-:Y:S05]  /*14b40*/  BSYNC B1 ;  /* 0x0000000000017941 */ /* 0x000fea0003800000 */
.L_x_4477:
        /* <DEDUP_REMOVED lines=26> */
.L_x_4480:
[----:B------:R-:W-:Y:S05]  /*14cf0*/  BSYNC B1 ;  /* 0x0000000000017941 */ /* 0x000fea0003800000 */
.L_x_4479:
[----:B------:R-:W-:Y:S05]  /*14d00*/  @P1 BRA `(.L_x_4481) ;  /* 0x0000000c006c1947 */ /* 0x000fea0003800000 */
[----:B------:R-:W-:Y:S01]  /*14d10*/  IADD3 R3, P0, R76, 0x60, RZ ;  /* 0x000000604c037810 */ /* 0x000fe20007f1e0ff */
[----:B------:R-:W-:Y:S01]  /*14d20*/  ULDC UR4, c[0x0][0xb8c] ;  /* 0x0002e30000047ab9 */ /* 0x000fe20000000800 */
[C---:B------:R-:W-:Y:S01]  /*14d30*/  IADD3 R0, R174.reuse, 0x40, RZ ;  /* 0x00000040ae007810 */ /* 0x040fe20007ffe0ff */
[----:B------:R-:W-:Y:S01]  /*14d40*/  ULDC.64 UR6, c[0x0][0xbd8] ;  /* 0x0002f60000067ab9 */ /* 0x000fe20000000a00 */
[----:B-1---5:R-:W-:Y:S01]  /*14d50*/  IMAD.MOV.U32 R4, RZ, RZ, R78 ;  /* 0x000000ffff047224 */ /* 0x022fe200078e004e */
        /* <DEDUP_REMOVED lines=11> */
[----:B--2---:R-:W-:Y:S01]  /*14e10*/  LEA R6, P0, R4, UR6, 0x1 ;  /* 0x0000000604067c11 */ /* 0x004fe2000f8008ff */
        /* <DEDUP_REMOVED lines=9> */
.L_x_4473:
[----:B------:R-:W3:Y:S01]  /*14eb0*/  LDL.LU R6, [R1+0x54] ;  /* 0x0000540001067983 */ /* 0x000ee20000300800 */
[----:B------:R-:W-:-:S03]  /*14ec0*/  ULDC.64 UR4, c[0x0][0xcd8] ;  /* 0x0003360000047ab9 */ /* 0x000fc60000000a00 */
[----:B------:R-:W2:Y:S01]  /*14ed0*/  LDL.LU R0, [R1+0x58] ;  /* 0x0000580001007983 */ /* 0x000ea20000300800 */
[----:B------:R-:W-:Y:S01]  /*14ee0*/  ISETP.NE.U32.AND P0, PT, RZ, UR4, PT ;  /* 0x00000004ff007c0c */ /* 0x000fe2000bf05070 */
[----:B------:R-:W-:-:S03]  /*14ef0*/  IMAD.MOV.U32 R3, RZ, RZ, RZ ;  /* 0x000000ffff037224 */ /* 0x000fc600078e00ff */
[----:B------:R-:W-:Y:S02]  /*14f00*/  ISETP.NE.AND.EX P0, PT, RZ, UR5, PT, P0 ;  /* 0x00000005ff007c0c */ /* 0x000fe4000bf05300 */
[----:B---3--:R-:W-:-:S04]  /*14f10*/  IADD3 R4, P1, R6, UR4, RZ ;  /* 0x0000000406047c10 */ /* 0x008fc8000ff3e0ff */
[----:B--2---:R-:W-:Y:S01]  /*14f20*/  IADD3.X R5, R0, UR5, RZ, P1, !PT ;  /* 0x0000000500057c10 */ /* 0x004fe20008ffe4ff */
[----:B------:R-:W-:Y:S02]  /*14f30*/  ULDC.64 UR4, c[0x0][0xce0] ;  /* 0x0003380000047ab9 */ /* 0x000fe40000000a00 */
[----:B------:R-:W-:-:S04]  /*14f40*/  ISETP.NE.U32.AND P1, PT, RZ, UR4, PT ;  /* 0x00000004ff007c0c */ /* 0x000fc8000bf25070 */
[----:B------:R1:W5:Y:S01]  /*14f50*/  @P0 LDG.E R3, desc[UR52][R4.64] ;  /* 0x0000003404030981 */ /* 0x000362000c1e1900 */
[----:B------:R-:W-:Y:S01]  /*14f60*/  ISETP.NE.AND.EX P1, PT, RZ, UR5, PT, P1 ;  /* 0x00000005ff007c0c */ /* 0x000fe2000bf25310 */
[----:B0-----:R-:W0:-:S12]  /*14f70*/  S2R R8, SR_TID.X ;  /* 0x0000000000087919 */ /* 0x001e180000002100 */
[----:B------:R-:W-:Y:S01]  /*14f80*/  @P1 IADD3 R6, P2, R6, UR4, RZ ;  /* 0x0000000406061c10 */ /* 0x000fe2000ff5e0ff */
[----:B------:R-:W-:-:S03]  /*14f90*/  ULDC UR4, c[0x0][0xb88] ;  /* 0x0002e20000047ab9 */ /* 0x000fc60000000800 */
[----:B------:R-:W-:Y:S01]  /*14fa0*/  @P1 IADD3.X R7, R0, UR5, RZ, P2, !PT ;  /* 0x0000000500071c10 */ /* 0x000fe200097fe4ff */
[----:B------:R-:W-:-:S06]  /*14fb0*/  IMAD.U32 R0, RZ, RZ, UR4 ;  /* 0x00000004ff007e24 */ /* 0x000fcc000f8e00ff */
[----:B------:R1:W5:Y:S01]  /*14fc0*/  @P1 LDG.E R0, desc[UR52][R6.64] ;  /* 0x0000003406001981 */ /* 0x000362000c1e1900 */
[----:B0-----:R-:W-:-:S04]  /*14fd0*/  IADD3 R8, R8, -0x80, RZ ;  /* 0xffffff8008087810 */ /* 0x001fc80007ffe0ff */
[----:B------:R-:W-:Y:S01]  /*14fe0*/  ISETP.GT.AND P2, PT, R8, 0x7f, PT ;  /* 0x0000007f0800780c */ /* 0x000fe20003f44270 */
[----:B-1----:R-:W-:-:S12]  /*14ff0*/  @P1 BRA `(.L_x_4482) ;  /* 0x0000000000101947 */ /* 0x002fd80003800000 */
[----:B------:R-:W-:Y:S05]  /*15000*/  @!P0 BRA `(.L_x_4482) ;  /* 0x00000000000c8947 */ /* 0x000fea0003800000 */
[----:B------:R-:W2:Y:S04]  /*15010*/  LDG.E R7, desc[UR52][R4.64] ;  /* 0x0000003404077981 */ /* 0x000ea8000c1e1900 */
[----:B-----5:R-:W2:Y:S02]  /*15020*/  LDG.E R0, desc[UR52][R4.64+0x4] ;  /* 0x0000043404007981 */ /* 0x020ea4000c1e1900 */
[----:B--2---:R-:W-:-:S07]  /*15030*/  IMAD.IADD R0, R0, 0x1, -R7 ;  /* 0x0000000100007824 */ /* 0x004fce00078e0a07 */
.L_x_4482:
[----:B------:R-:W2:Y:S04]  /*15040*/  LDL.LU R5, [R1+0x5c] ;  /* 0x00005c0001057983 */ /* 0x000ea80000300800 */
[----:B------:R-:W3:Y:S04]  /*15050*/  LDL.LU R4, [R1+0x6c] ;  /* 0x00006c0001047983 */ /* 0x000ee80000300800 */
[----:B------:R-:W4:Y:S04]  /*15060*/  LDL R14, [R1+0x50] ;  /* 0x00005000010e7983 */ /* 0x000f280000100800 */
[----:B------:R-:W4:Y:S04]  /*15070*/  LDL R20, [R1+0x24] ;  /* 0x0000240001147983 */ /* 0x000f280000100800 */
[----:B------:R0:W5:Y:S01]  /*15080*/  LDL R13, [R1+0x64] ;  /* 0x00006400010d7983 */ /* 0x0001620000100800 */
[----:B------:R-:W-:Y:S01]  /*15090*/  BSSY B1, `(.L_x_4483) ;  /* 0x000001d000017945 */ /* 0x000fe20003800000 */
[----:B-----5:R-:W-:-:S02]  /*150a0*/  SHF.R.S32.HI R8, RZ, 0x1f, R3 ;  /* 0x0000001fff087819 */ /* 0x020fc40000011403 */
[----:B--2---:R-:W-:Y:S02]  /*150b0*/  SEL R11, R5, RZ, !P0 ;  /* 0x000000ff050b7207 */ /* 0x004fe40004000000 */
[----:B---3--:R-:W-:Y:S02]  /*150c0*/  SEL R12, R4, RZ, !P0 ;  /* 0x000000ff040c7207 */ /* 0x008fe40004000000 */
[----:B----4-:R-:W-:Y:S02]  /*150d0*/  SHF.R.S32.HI R9, RZ, 0x1f, R14 ;  /* 0x0000001fff097819 */ /* 0x010fe4000001140e */
[----:B------:R-:W-:Y:S01]  /*150e0*/  SHF.R.S32.HI R10, RZ, 0x1f, R20 ;  /* 0x0000001fff0a7819 */ /* 0x000fe20000011414 */
[----:B0-----:R-:W-:Y:S06]  /*150f0*/  @P2 BRA `(.L_x_4484) ;  /* 0x0000000000582947 */ /* 0x001fec0003800000 */
[----:B------:R-:W0:Y:S02]  /*15100*/  S2R R4, SR_TID.X ;  /* 0x0000000000047919 */ /* 0x000e240000002100 */
[----:B0-----:R-:W-:-:S04]  /*15110*/  IMAD R4, R13, 0x80, R4 ;  /* 0x000000800d047824 */ /* 0x001fc800078e0204 */
        /* <DEDUP_REMOVED lines=20> */
.L_x_4484:
[----:B------:R-:W-:Y:S05]  /*15260*/  BSYNC B1 ;  /* 0x0000000000017941 */ /* 0x000fea0003800000 */
.L_x_4483:
[----:B------:R-:W2:Y:S01]  /*15270*/  LDL.64 R24, [R1+0x40] ;  /* 0x0000400001187983 */ /* 0x000ea20000100a00 */
        /* <DEDUP_REMOVED lines=8> */
[----:B------:R-:W-:Y:S02]  /*15300*/  IMAD R10, R13, -0x80, R0 ;  /* 0xffffff800d0a7824 */ /* 0x000fe400078e0200 */
[----:B------:R-:W-:Y:S01]  /*15310*/  IMAD R6, R9, UR4, RZ ;  /* 0x0000000409067c24 */ /* 0x000fe2000f8e02ff */
[----:B------:R-:W-:-:S03]  /*15320*/  IADD3 R5, R5, R3, RZ ;  /* 0x0000000305057210 */ /* 0x000fc60007ffe0ff */
[C---:B------:R-:W-:Y:S02]  /*15330*/  IMAD R3, R14.reuse, UR5, R6 ;  /* 0x000000050e037c24 */ /* 0x040fe4000f8e0206 */
[----:B------:R-:W-:Y:S01]  /*15340*/  IMAD.WIDE.U32 R4, R14, UR4, R4 ;  /* 0x000000040e047c25 */ /* 0x000fe2000f8e0004 */
[----:B------:R-:W-:-:S03]  /*15350*/  ULDC.64 UR4, c[0x0][0xbe8] ;  /* 0x0002fa0000047ab9 */ /* 0x000fc60000000a00 */
[----:B------:R-:W-:Y:S02]  /*15360*/  IMAD.IADD R5, R5, 0x1, R3 ;  /* 0x0000000105057824 */ /* 0x000fe400078e0203 */
[----:B------:R-:W-:-:S04]  /*15370*/  IMAD R0, R12, UR4, RZ ;  /* 0x000000040c007c24 */ /* 0x000fc8000f8e02ff */
[----:B------:R-:W-:Y:S01]  /*15380*/  IMAD R3, R11, UR5, R0 ;  /* 0x000000050b037c24 */ /* 0x000fe2000f8e0200 */
[C---:B--2---:R-:W-:Y:S01]  /*15390*/  ISETP.GE.AND P1, PT, R24.reuse, R10, PT ;  /* 0x0000000a1800720c */ /* 0x044fe20003f26270 */
[----:B------:R-:W-:Y:S01]  /*153a0*/  VIADD R7, R24, 0x20 ;  /* 0x0000002018077836 */ /* 0x000fe20000000000 */
[--C-:B------:R-:W-:Y:S01]  /*153b0*/  SHF.R.S32.HI R9, RZ, 0x1f, R24.reuse ;  /* 0x0000001fff097819 */ /* 0x100fe20000011418 */
[----:B------:R-:W-:-:S03]  /*153c0*/  IMAD.MOV.U32 R8, RZ, RZ, R24 ;  /* 0x000000ffff087224 */ /* 0x000fc600078e0018 */
[----:B------:R-:W-:Y:S01]  /*153d0*/  ISETP.GE.AND P0, PT, R7, R10, PT ;  /* 0x0000000a0700720c */ /* 0x000fe20003f06270 */
[----:B------:R-:W-:-:S04]  /*153e0*/  IMAD.WIDE.U32 R6, R11, UR4, R4 ;  /* 0x000000040b067c25 */ /* 0x000fc8000f8e0004 */
[----:B------:R-:W-:Y:S01]  /*153f0*/  IMAD.WIDE R8, R13, 0x80, R8 ;  /* 0x000000800d087825 */ /* 0x000fe200078e0208 */
[----:B------:R-:W-:-:S03]  /*15400*/  IADD3 R11, R7, R3, RZ ;  /* 0x00000003070b7210 */ /* 0x000fc60007ffe0ff */
[----:B------:R-:W-:Y:S01]  /*15410*/  VIADD R13, R24, 0x40 ;  /* 0x00000040180d7836 */ /* 0x000fe20000000000 */
[----:B------:R-:W-:Y:S06]  /*15420*/  @P1 BRA `(.L_x_4486) ;  /* 0x0000000000581947 */ /* 0x000fec0003800000 */
[C---:B------:R-:W-:Y:S01]  /*15430*/  VIADD R0, R20.reuse, 0x40 ;  /* 0x0000004014007836 */ /* 0x040fe20000000000 */
[----:B------:R-:W-:Y:S01]  /*15440*/  ULDC UR4, c[0x0][0xb8c] ;  /* 0x0002e30000047ab9 */ /* 0x000fe20000000800 */
[----:B------:R-:W-:Y:S01]  /*15450*/  VIADD R3, R20, 0x80 ;  /* 0x0000008014037836 */ /* 0x000fe20000000000 */
        /* <DEDUP_REMOVED lines=19> */
.L_x_4486:
[----:B------:R-:W-:Y:S05]  /*15590*/  BSYNC B1 ;  /* 0x0000000000017941 */ /* 0x000fea0003800000 */
.L_x_4485:
        /* <DEDUP_REMOVED lines=28> */
.L_x_4488:
[----:B------:R-:W-:Y:S05]  /*15760*/  BSYNC B1 ;  /* 0x0000000000017941 */ /* 0x000fea0003800000 */
.L_x_4487:
        /* <DEDUP_REMOVED lines=27> */
.L_x_4490:
[----:B------:R-:W-:Y:S05]  /*15920*/  BSYNC B1 ;  /* 0x0000000000017941 */ /* 0x000fea0003800000 */
.L_x_4489:
        /* <DEDUP_REMOVED lines=25> */
.L_x_4481:
[----:B------:R-:W-:Y:S05]  /*15ac0*/  BSYNC B0 ;  /* 0x0000000000007941 */ /* 0x000fea0003800000 */
.L_x_4472:
[----:B------:R-:W2:Y:S01]  /*15ad0*/  LDL R0, [R1+0x1c] ;  /* 0x00001c0001007983 */ /* 0x000ea20000100800 */
[----:B------:R-:W-:Y:S02]  /*15ae0*/  ULDC UR4, c[0x0][0xd14] ;  /* 0x0003450000047ab9 */ /* 0x000fe40000000800 */
[----:B--2---:R-:W-:-:S13]  /*15af0*/  ISETP.GE.AND P0, PT, R0, UR4, PT ;  /* 0x0000000400007c0c */ /* 0x004fda000bf06270 */
[----:B------:R-:W-:Y:S05]  /*15b00*/  @!P0 BRA `(.L_x_4491) ;  /* 0xfffffeb400548947 */ /* 0x000fea000383ffff */
[----:B------:R-:W-:Y:S05]  /*15b10*/  BRA `(.L_x_4335) ;  /* 0x0000005c00247947 */ /* 0x000fea0003800000 */
.L_x_4333:
[----:B------:R-:W-:-:S08]  /*15b20*/  NOP ;  /* 0x0000000000007918 */ /* 0x000fd00000000000 */
[----:B--2---:R-:W0:-:S00]  /*15b30*/  USETMAXREG.DEALLOC.CTAPOOL 0x18 ;  /* 0x00000018000079c8 */ /* 0x004e0000080e0500 */
        /* <DEDUP_REMOVED lines=59> */
.L_x_4496:
[----:B------:R-:W-:Y:S01]  /*15ef0*/  IADD3 R6, R6, 0x1f, RZ ;  /* 0x0000001f06067810 */ /* 0x000fe20007ffe0ff */
        /* <DEDUP_REMOVED lines=14> */
.L_x_4495:
[----:B------:R-:W-:Y:S05]  /*15fe0*/  BSYNC B0 ;  /* 0x0000000000007941 */ /* 0x000fea0003800000 */
.L_x_4494:
        /* <DEDUP_REMOVED lines=25> */
.L_x_4492:
[----:B------:R-:W-:-:S05]  /*16180*/  IADD3 R7, -R2, R5, RZ ;  /* 0x0000000502077210 */ /* 0x000fca0007ffe1ff */
        /* <DEDUP_REMOVED lines=19> */
.L_x_4497:
        /* <DEDUP_REMOVED lines=56> */
.L_x_4493:
[----:B------:R-:W-:Y:S01]  /*16640*/  IMAD.MOV.U32 R17, RZ, RZ, RZ ;  /* 0x000000ffff117224 */ /* 0x000fe200078e00ff */
[----:B------:R-:W-:Y:S01]  /*16650*/  MOV R16, UR6 ;  /* 0x0000000600107c02 */ /* 0x000fe20008000f00 */
[----:B------:R-:W-:-:S07]  /*16660*/  IMAD.MOV.U32 R18, RZ, RZ, RZ ;  /* 0x000000ffff127224 */ /* 0x000fce00078e00ff */
.L_x_4498:
        /* <DEDUP_REMOVED lines=22> */
.L_x_4583:
[----:B--2---:R-:W2:Y:S02]  /*167d0*/  LDC.64 R2, c[0x0][0xd60] ;  /* 0x00035800ff027b82 */ /* 0x004ea40000000a00 */
[----:B--2---:R-:W-:-:S05]  /*167e0*/  IMAD.WIDE R2, R19, 0x4, R2 ;  /* 0x0000000413027825 */ /* 0x004fca00078e0202 */
[----:B------:R-:W1:Y:S01]  /*167f0*/  LDG.E R11, desc[UR52][R2.64] ;  /* 0x00000034020b7981 */ /* 0x000e62000c1e1900 */
        /* <DEDUP_REMOVED lines=8> */
[----:B------:R-:W-:-:S10]  /*16880*/  IMAD.SHL.U32 R15, R11, 0x4, RZ ;  /* 0x000000040b0f7824 */ /* 0x000fd400078e00ff */
[C---:B------:R-:W-:Y:S01]  /*16890*/  @P0 LEA R2, P1, R11.reuse, UR4, 0x2 ;  /* 0x000000040b020c11 */ /* 0x040fe2000f8210ff */
[----:B------:R-:W-:Y:S03]  /*168a0*/  STL [R1+0x1c], R11 ;  /* 0x00001c0b01007387 */ /* 0x000fe60000100800 */
[----:B------:R-:W-:Y:S01]  /*168b0*/  @P0 LEA.HI.X R3, R11, UR5, R0, 0x2, P1 ;  /* 0x000000050b030c11 */ /* 0x000fe200088f1400 */
[----:B------:R-:W-:-:S04]  /*168c0*/  ULDC.64 UR4, c[0x0][0xb10] ;  /* 0x0002c40000047ab9 */ /* 0x000fc80000000a00 */
[----:B------:R1:W5:Y:S01]  /*168d0*/  @P0 LDG.E R8, desc[UR52][R2.64] ;  /* 0x0000003402080981 */ /* 0x000362000c1e1900 */
[----:B------:R-:W-:Y:S02]  /*168e0*/  ISETP.NE.U32.AND P0, PT, RZ, UR4, PT ;  /* 0x00000004ff007c0c */ /* 0x000fe4000bf05070 */
[----:B------:R-:W-:Y:S01]  /*168f0*/  SHF.L.U64.HI R14, R11, 0x2, R0 ;  /* 0x000000020b0e7819 */ /* 0x000fe20000010200 */
[----:B------:R-:W-:Y:S01]  /*16900*/  STL [R1+0x24], R15 ;  /* 0x0000240f01007387 */ /* 0x000fe20000100800 */
[----:B------:R-:W-:Y:S01]  /*16910*/  ISETP.NE.AND.EX P0, PT, RZ, UR5, PT, P0 ;  /* 0x00000005ff007c0c */ /* 0x000fe2000bf05300 */
[----:B------:R-:W-:Y:S02]  /*16920*/  ULDC UR6, c[0x0][0x338] ;  /* 0x0000ce0000067ab9 */ /* 0x000fe40000000800 */
[----:B------:R-:W-:Y:S10]  /*16930*/  STL [R1+0x28], R14 ;  /* 0x0000280e01007387 */ /* 0x000ff40000100800 */
        /* <DEDUP_REMOVED lines=8> */
[----:B------:R-:W-:-:S02]  /*169c0*/  IADD3 R6, P1, R15, UR8, RZ ;  /* 0x000000080f067c10 */ /* 0x000fc4000ff3e0ff */
[----:B------:R-:W-:Y:S01]  /*169d0*/  MOV R10, UR4 ;  /* 0x00000004000a7c02 */ /* 0x000fe20008000f00 */
[----:B------:R-:W-:Y:S01]  /*169e0*/  ULDC.64 UR4, c[0x0][0x3f8] ;  /* 0x0000fe0000047ab9 */ /* 0x000fe20000000a00 */
[----:B------:R-:W-:-:S04]  /*169f0*/  IADD3.X R7, R14, UR9, RZ, P1, !PT ;  /* 0x000000090e077c10 */ /* 0x000fc80008ffe4ff */
        /* <DEDUP_REMOVED lines=21> */
[----:B--2---:R-:W-:-:S07]  /*16b50*/  IMAD.IADD R10, R2, 0x1, -R10 ;  /* 0x00000001020a7824 */ /* 0x004fce00078e0a0a */
.L_x_4500:
[----:B------:R-:W-:Y:S01]  /*16b60*/  IMAD.MOV.U32 R2, RZ, RZ, RZ ;  /* 0x000000ffff027224 */ /* 0x000fe200078e00ff */
[----:B------:R-:W-:Y:S01]  /*16b70*/  MOV R20, RZ ;  /* 0x000000ff00147202 */ /* 0x000fe20000000f00 */
[----:B------:R-:W-:-:S04]  /*16b80*/  ULDC.64 UR4, c[0x0][0xb18] ;  /* 0x0002c60000047ab9 */ /* 0x000fc80000000a00 */
[----:B------:R-:W2:Y:S04]  /*16b90*/  @P3 LDG.E R2, desc[UR52][R6.64] ;  /* 0x0000003406023981 */ /* 0x000ea8000c1e1900 */
        /* <DEDUP_REMOVED lines=10> */
.L_x_4501:
[----:B------:R-:W-:Y:S05]  /*16c40*/  @!P3 BRA `(.L_x_4502) ;  /* 0x00000000000cb947 */ /* 0x000fea0003800000 */
[----:B------:R-:W2:Y:S04]  /*16c50*/  LDG.E R9, desc[UR52][R6.64] ;  /* 0x0000003406097981 */ /* 0x000ea8000c1e1900 */
[----:B------:R-:W2:Y:S02]  /*16c60*/  LDG.E R6, desc[UR52][R6.64+0x4] ;  /* 0x0000043406067981 */ /* 0x000ea4000c1e1900 */
[----:B--2---:R-:W-:-:S07]  /*16c70*/  IMAD.IADD R9, R6, 0x1, -R9 ;  /* 0x0000000106097824 */ /* 0x004fce00078e0a09 */
.L_x_4502:
[----:B0-----:R-:W2:Y:S01]  /*16c80*/  @P1 LDG.E R2, desc[UR52][R4.64] ;  /* 0x0000003404021981 */ /* 0x001ea2000c1e1900 */
[----:B-----5:R-:W-:-:S03]  /*16c90*/  IMAD.IADD R9, R9, 0x1, -R8 ;  /* 0x0000000109097824 */ /* 0x020fc600078e0a08 */
[----:B------:R-:W2:Y:S01]  /*16ca0*/  @P1 LDG.E R4, desc[UR52][R4.64+0x4] ;  /* 0x0000043404041981 */ /* 0x000ea2000c1e1900 */
[----:B------:R-:W-:Y:S01]  /*16cb0*/  LEA R3, R17, 0xdf, 0x7 ;  /* 0x000000df11037811 */ /* 0x000fe200078e38ff */
[----:B------:R-:W-:Y:S01]  /*16cc0*/  BSSY B0, `(.L_x_4503) ;  /* 0x00000ec000007945 */ /* 0x000fe20003800000 */
[----:B------:R-:W-:Y:S01]  /*16cd0*/  PLOP3.LUT P2, PT, PT, PT, PT, 0x80, 0x0 ;  /* 0x000000000000781c */ /* 0x000fe20003f4f070 */
[----:B--2---:R-:W-:-:S05]  /*16ce0*/  @P1 IMAD.IADD R0, R4, 0x1, -R2 ;  /* 0x0000000104001824 */ /* 0x004fca00078e0a02 */
[----:B------:R-:W-:-:S04]  /*16cf0*/  IADD3 R2, R9, R0, RZ ;  /* 0x0000000009027210 */ /* 0x000fc80007ffe0ff */
[C---:B------:R-:W-:Y:S01]  /*16d00*/  IADD3 R3, R2.reuse, R3, -R10 ;  /* 0x0000000302037210 */ /* 0x040fe20007ffe80a */
[----:B------:R-:W-:-:S04]  /*16d10*/  VIADD R2, R2, 0x5f ;  /* 0x0000005f02027836 */ /* 0x000fc80000000000 */
        /* <DEDUP_REMOVED lines=32> */
.L_x_4653:
[----:B------:R-:W-:-:S03]  /*16f20*/  UMOV UR4, 0xffffffff ;  /* 0xffffffff00047882 */ /* 0x000fc60000000000 */
[----:B------:R-:W-:Y:S05]  /*16f30*/  BRA.DIV UR4, `(.L_x_4506) ;  /* 0x0000005a04187947 */ /* 0x000fea000b800000 */
[----:B------:R-:W-:-:S13]  /*16f40*/  ELECT P6, URZ, PT ;  /* 0x00000000003f782f */ /* 0x000fda00038c0000 */
.L_x_4656:
[----:B------:R-:W2:Y:S01]  /*16f50*/  LDL R5, [R1+0x2c] ;  /* 0x00002c0001057983 */ /* 0x000ea20000100800 */
        /* <DEDUP_REMOVED lines=10> */
.L_x_4657:
        /* <DEDUP_REMOVED lines=8> */
.L_x_4658:
        /* <DEDUP_REMOVED lines=11> */
.L_x_4511:
        /* <DEDUP_REMOVED lines=17> */
[----:B------:R-:W2:Y:S02]  /*17240*/  SYNCS.PHASECHK.TRANS64.TRYWAIT P0, [R5+URZ+0x324c0], R7 ;  /* 0x0324c007050075a7 */ /* 0x000ea4000800017f */
[----:B-12---:R-:W-:Y:S05]  /*17250*/  @!P0 BRA `(.L_x_4512) ;  /* 0x0000005400988947 */ /* 0x006fea0003800000 */
.L_x_4659:
        /* <DEDUP_REMOVED lines=8> */
.L_x_4513:
        /* <DEDUP_REMOVED lines=31> */
.L_x_4509:
[----:B------:R-:W-:Y:S05]  /*174d0*/  BSYNC B1 ;  /* 0x0000000000017941 */ /* 0x000fea0003800000 */
.L_x_4508:
        /* <DEDUP_REMOVED lines=12> */
[----:B0-----:R-:W-:Y:S05]  /*175a0*/  @!P0 BRA `(.L_x_4504) ;  /* 0x0000000400748947 */ /* 0x001fea0003800000 */
[C---:B------:R-:W-:Y:S02]  /*175b0*/  IMAD R5, R2.reuse, 0x60, R20 ;  /* 0x0000006002057824 */ /* 0x040fe400078e0214 */
[----:B------:R-:W-:-:S03]  /*175c0*/  VIADD R2, R2, 0xffffffff ;  /* 0xffffffff02027836 */ /* 0x000fc60000000000 */
[----:B------:R-:W-:-:S07]  /*175d0*/  IADD3 R5, R5, -0xc0, RZ ;  /* 0xffffff4005057810 */ /* 0x000fce0007ffe0ff */
.L_x_4520:
        /* <DEDUP_REMOVED lines=9> */
.L_x_4660:
        /* <DEDUP_REMOVED lines=11> */
.L_x_4517:
        /* <DEDUP_REMOVED lines=17> */
.L_x_4661:
        /* <DEDUP_REMOVED lines=8> */
.L_x_4519:
        /* <DEDUP_REMOVED lines=31> */
.L_x_4515:
[----:B------:R-:W-:Y:S05]  /*17aa0*/  BSYNC B1 ;  /* 0x0000000000017941 */ /* 0x000fea0003800000 */
.L_x_4514:
[----:B------:R-:W2:Y:S04]  /*17ab0*/  LDL.LU R6, [R1+0x4] ;  /* 0x0000040001067983 */ /* 0x000ea80000300800 */
[----:B------:R-:W3:Y:S01]  /*17ac0*/  LDL.LU R8, [R1+0xc] ;  /* 0x00000c0001087983 */ /* 0x000ee20000300800 */
[----:B------:R-:W-:Y:S01]  /*17ad0*/  IADD3 R2, R2, -0x1, RZ ;  /* 0xffffffff02027810 */ /* 0x000fe20007ffe0ff */
        /* <DEDUP_REMOVED lines=10> */
.L_x_4504:
[----:B------:R-:W-:Y:S05]  /*17b80*/  BSYNC B0 ;  /* 0x0000000000007941 */ /* 0x000fea0003800000 */
.L_x_4503:
[----:B0-----:R-:W2:Y:S01]  /*17b90*/  LDL R6, [R1+0x20] ;  /* 0x0000200001067983 */ /* 0x001ea20000100800 */
[----:B------:R-:W-:Y:S05]  /*17ba0*/  @!P2 WARPSYNC.ALL ;  /* 0x000000000000a948 */ /* 0x000fea0003800000 */
[----:B------:R-:W-:Y:S01]  /*17bb0*/  BSSY B6, `(.L_x_4521) ;  /* 0x00002c6000067945 */ /* 0x000fe20003800000 */
[----:B------:R-:W-:Y:S01]  /*17bc0*/  @!P2 BAR.SYNC.DEFER_BLOCKING 0xc, 0x120 ;  /* 0x030480000000ab1d */ /* 0x000fe20000010000 */
[----:B--2---:R-:W-:-:S13]  /*17bd0*/  ISETP.GT.AND P0, PT, R6, RZ, PT ;  /* 0x000000ff0600720c */ /* 0x004fda0003f04270 */
[----:B------:R-:W-:Y:S05]  /*17be0*/  @P0 BRA `(.L_x_4522) ;  /* 0x0000000000440947 */ /* 0x000fea0003800000 */
[----:B------:R-:W0:Y:S02]  /*17bf0*/  S2R R6, SR_TID.X ;  /* 0x0000000000067919 */ /* 0x000e240000002100 */
[----:B0-----:R-:W-:-:S04]  /*17c00*/  LOP3.LUT R6, R6, 0x1f, RZ, 0xc0, !PT ;  /* 0x0000001f06067812 */ /* 0x001fc800078ec0ff */
[----:B------:R-:W-:-:S13]  /*17c10*/  ISETP.NE.AND P1, PT, R6, RZ, PT ;  /* 0x000000ff0600720c */ /* 0x000fda0003f25270 */
[----:B------:R-:W-:Y:S05]  /*17c20*/  @P1 BRA `(.L_x_4523) ;  /* 0x0000002800f81947 */ /* 0x000fea0003800000 */
[----:B------:R-:W0:Y:S01]  /*17c30*/  S2R R7, SR_LANEID ;  /* 0x0000000000077919 */ /* 0x000e220000000000 */
        /* <DEDUP_REMOVED lines=12> */
.L_x_4522:
        /* <DEDUP_REMOVED lines=23> */
.L_x_4524:
        /* <DEDUP_REMOVED lines=20> */
.L_x_4526:
        /* <DEDUP_REMOVED lines=8> */
[----:B------:R-:W-:Y:S01]  /*18030*/  MOV R13, RZ ;  /* 0x000000ff000d7202 */ /* 0x000fe20000000f00 */
[----:B------:R-:W-:Y:S02]  /*18040*/  IMAD.U32 R6, RZ, RZ, UR6 ;  /* 0x00000006ff067e24 */ /* 0x000fe4000f8e00ff */
[----:B------:R-:W-:-:S02]  /*18050*/  IMAD.U32 R10, RZ, RZ, UR8 ;  /* 0x00000008ff0a7e24 */ /* 0x000fc4000f8e00ff */
[----:B------:R-:W-:Y:S02]  /*18060*/  IMAD.U32 R11, RZ, RZ, UR9 ;  /* 0x00000009ff0b7e24 */ /* 0x000fe4000f8e00ff */
[----:B------:R-:W-:Y:S02]  /*18070*/  IMAD.MOV.U32 R8, RZ, RZ, 0x70 ;  /* 0x00000070ff087424 */ /* 0x000fe400078e00ff */
[----:B------:R-:W-:-:S07]  /*18080*/  IMAD.MOV.U32 R12, RZ, RZ, 0x1 ;  /* 0x00000001ff0c7424 */ /* 0x000fce00078e00ff */
[----:B------:R-:W-:-:S07]  /*18090*/  LEPC R20, `(.L_x_4525) ;  /* 0x000000001014794e */ /* 0x000fce0000000000 */
[----:B0-----:R-:W-:Y:S05]  /*180a0*/  CALL.ABS.NOINC R2 ;  /* 0x0000000002007343 */ /* 0x001fea0003c00000 */
.L_x_4525:
        /* <DEDUP_REMOVED lines=31> */
.L_x_4527:
        /* <DEDUP_REMOVED lines=19> */
.L_x_4664:
[----:B------:R-:W-:Y:S01]  /*183d0*/  UMOV UR4, 0xffffffff ;  /* 0xffffffff00047882 */ /* 0x000fe20000000000 */
[----:B------:R-:W-:Y:S02]  /*183e0*/  SHF.R.S32.HI R8, RZ, 0x1f, R0 ;  /* 0x0000001fff087819 */ /* 0x000fe40000011400 */
[----:B------:R-:W-:Y:S05]  /*183f0*/  BRA.DIV UR4, `(.L_x_4529) ;  /* 0x0000004604a07947 */ /* 0x000fea000b800000 */
[----:B------:R-:W-:-:S13]  /*18400*/  ELECT P6, URZ, PT ;  /* 0x00000000003f782f */ /* 0x000fda00038c0000 */
.L_x_4667:
[----:B------:R-:W-:Y:S05]  /*18410*/  @!P6 BRA `(.L_x_4530) ;  /* 0x0000000000fce947 */ /* 0x000fea0003800000 */
[----:B------:R-:W-:-:S04]  /*18420*/  ISETP.NE.U32.AND P0, PT, R2, RZ, PT ;  /* 0x000000ff0200720c */ /* 0x000fc80003f05070 */
[----:B------:R-:W-:-:S13]  /*18430*/  ISETP.NE.AND.EX P0, PT, R3, RZ, PT, P0 ;  /* 0x000000ff0300720c */ /* 0x000fda0003f05300 */
[----:B------:R-:W-:Y:S05]  /*18440*/  @!P0 BRA `(.L_x_4531) ;  /* 0x0000000000488947 */ /* 0x000fea0003800000 */
[----:B------:R-:W0:Y:S01]  /*18450*/  LDC R12, c[0x0][0x41c] ;  /* 0x00010700ff0c7b82 */ /* 0x000e220000000800 */
[----:B------:R-:W-:Y:S01]  /*18460*/  MOV R6, R7 ;  /* 0x0000000700067202 */ /* 0x000fe20000000f00 */
[----:B------:R-:W-:Y:S01]  /*18470*/  ULDC.64 UR4, c[0x0][0x408] ;  /* 0x0001020000047ab9 */ /* 0x000fe20000000a00 */
[----:B0-----:R-:W-:-:S13]  /*18480*/  ISETP.NE.AND P0, PT, R12, 0x1, PT ;  /* 0x000000010c00780c */ /* 0x001fda0003f05270 */
[----:B------:R-:W0:Y:S02]  /*18490*/  @P0 LDC.64 R10, c[0x0][0x420] ;  /* 0x00010800ff0a0b82 */ /* 0x000e240000000a00 */
        /* <DEDUP_REMOVED lines=13> */
.L_x_4531:
        /* <DEDUP_REMOVED lines=9> */
.L_x_4668:
        /* <DEDUP_REMOVED lines=11> */
.L_x_4533:
        /* <DEDUP_REMOVED lines=22> */
.L_x_4530:
        /* <DEDUP_REMOVED lines=55> */
.L_x_4535:
[----:B------:R-:W-:Y:S05]  /*18b80*/  BSYNC B0 ;  /* 0x0000000000007941 */ /* 0x000fea0003800000 */
.L_x_4534:
[----:B------:R-:W2:Y:S02]  /*18b90*/  LDL.LU R10, [R1+0x2c] ;  /* 0x00002c00010a7983 */ /* 0x000ea40000300800 */
        /* <DEDUP_REMOVED lines=8> */
.L_x_4669:
        /* <DEDUP_REMOVED lines=8> */
[----:B0-----:R-:W-:-:S04]  /*18ca0*/  LEA R11, R12, R11, 0x18 ;  /* 0x0000000b0c0b7211 */ /* 0x001fc800078ec0ff */
[----:B--2---:R-:W-:Y:S02]  /*18cb0*/  LEA R5, R10, R11, 0x3 ;  /* 0x0000000b0a057211 */ /* 0x004fe400078e18ff */
[----:B---3--:R-:W-:-:S04]  /*18cc0*/  SHF.L.U32 R9, R9, 0x1f, RZ ;  /* 0x0000001f09097819 */ /* 0x008fc800000006ff */
[----:B------:R-:W0:Y:S02]  /*18cd0*/  SYNCS.PHASECHK.TRANS64.TRYWAIT P0, [R5+URZ+0x32460], R9 ;  /* 0x03246009050075a7 */ /* 0x000e24000800017f */
[----:B0-----:R-:W-:Y:S05]  /*18ce0*/  @!P0 BRA `(.L_x_4539) ;  /* 0x0000003c00b88947 */ /* 0x001fea0003800000 */
.L_x_4670:
        /* <DEDUP_REMOVED lines=11> */
.L_x_4540:
        /* <DEDUP_REMOVED lines=37> */
.L_x_4538:
[----:B------:R-:W-:Y:S05]  /*18ff0*/  BSYNC B0 ;  /* 0x0000000000007941 */ /* 0x000fea0003800000 */
.L_x_4537:
        /* <DEDUP_REMOVED lines=35> */
[--C-:B------:R-:W-:Y:S02]  /*19230*/  IMAD.MOV.U32 R6, RZ, RZ, R5.reuse ;  /* 0x000000ffff067224 */ /* 0x100fe400078e0005 */
[----:B------:R-:W-:Y:S02]  /*19240*/  IMAD.MOV R5, RZ, RZ, -R5 ;  /* 0x000000ffff057224 */ /* 0x000fe400078e0a05 */
[----:B------:R-:W-:-:S04]  /*19250*/  IMAD.WIDE.U32 R6, R0, UR4, R6 ;  /* 0x0000000400067c25 */ /* 0x000fc8000f8e0006 */
[----:B------:R-:W-:Y:S01]  /*19260*/  IMAD.IADD R10, R10, 0x1, R7 ;  /* 0x000000010a0a7824 */ /* 0x000fe200078e0207 */
[----:B------:R-:W-:Y:S01]  /*19270*/  LEA R2, P0, R6, R2, 0x2 ;  /* 0x0000000206027211 */ /* 0x000fe200078010ff */
[----:B------:R-:W-:-:S03]  /*19280*/  IMAD R5, R11, R5, R9 ;  /* 0x000000050b057224 */ /* 0x000fc600078e0209 */
[----:B------:R-:W-:-:S05]  /*19290*/  LEA.HI.X R3, R6, R3, R10, 0x2, P0 ;  /* 0x0000000306037211 */ /* 0x000fca00000f140a */
[----:B------:R1:W5:Y:S04]  /*192a0*/  LDG.E R6, desc[UR52][R2.64] ;  /* 0x0000003402067981 */ /* 0x000368000c1e1900 */
.L_x_4547:
[----:B-1----:R-:W1:Y:S01]  /*192b0*/  S2R R3, SR_CgaCtaId ;  /* 0x0000000000037919 */ /* 0x002e620000008800 */
[----:B------:R-:W-:-:S04]  /*192c0*/  MOV R2, 0x400 ;  /* 0x0000040000027802 */ /* 0x000fc80000000f00 */
[----:B-1----:R-:W-:Y:S02]  /*192d0*/  LEA R2, R3, R2, 0x18 ;  /* 0x0000000203027211 */ /* 0x002fe400078ec0ff */
[----:B------:R-:W-:Y:S02]  /*192e0*/  SHF.L.U32 R3, R12, 0x1f, RZ ;  /* 0x0000001f0c037819 */ /* 0x000fe400000006ff */
[----:B------:R-:W-:-:S04]  /*192f0*/  LEA R2, R13, R2, 0x3 ;  /* 0x000000020d027211 */ /* 0x000fc800078e18ff */
[----:B------:R-:W1:Y:S02]  /*19300*/  SYNCS.PHASECHK.TRANS64.TRYWAIT P0, [R2+URZ+0x32440], R3 ;  /* 0x03244003020075a7 */ /* 0x000e64000800017f */
[----:B-1----:R-:W-:Y:S05]  /*19310*/  @!P0 BRA `(.L_x_4548) ;  /* 0x0000003800408947 */ /* 0x002fea0003800000 */
.L_x_4671:
        /* <DEDUP_REMOVED lines=11> */
.L_x_4549:
[----:B--2---:R-:W2:Y:S01]  /*193d0*/  LDL R7, [R1] ;  /* 0x0000000001077983 */ /* 0x004ea20000100800 */
        /* <DEDUP_REMOVED lines=21> */
.L_x_4672:
        /* <DEDUP_REMOVED lines=8> */
.L_x_4551:
        /* <DEDUP_REMOVED lines=34> */
.L_x_4546:
[----:B------:R-:W-:Y:S05]  /*197d0*/  BSYNC B2 ;  /* 0x0000000000027941 */ /* 0x000fea0003800000 */
.L_x_4545:
[----:B------:R-:W2:Y:S02]  /*197e0*/  LDL.LU R2, [R1+0x20] ;  /* 0x0000200001027983 */ /* 0x000ea40000300800 */
[----:B--2---:R-:W-:-:S07]  /*197f0*/  VIADD R5, R2, 0xfffffffd ;  /* 0xfffffffd02057836 */ /* 0x004fce0000000000 */
.L_x_4544:
[----:B------:R-:W-:Y:S05]  /*19800*/  BSYNC B1 ;  /* 0x0000000000017941 */ /* 0x000fea0003800000 */
.L_x_4543:
[----:B------:R-:W-:-:S13]  /*19810*/  ISETP.NE.AND P0, PT, R9, RZ, PT ;  /* 0x000000ff0900720c */ /* 0x000fda0003f05270 */
[----:B------:R-:W-:Y:S05]  /*19820*/  @!P0 BRA `(.L_x_4542) ;  /* 0x0000000c00888947 */ /* 0x000fea0003800000 */
.L_x_4566:
        /* <DEDUP_REMOVED lines=10> */
[----:B------:R-:W-:Y:S02]  /*198d0*/  ISETP.NE.U32.AND P0, PT, RZ, UR46, PT ;  /* 0x0000002eff007c0c */ /* 0x000fe4000bf05070 */
[----:B------:R-:W-:Y:S02]  /*198e0*/  MOV R11, R5 ;  /* 0x00000005000b7202 */ /* 0x000fe40000000f00 */
[----:B------:R-:W-:-:S13]  /*198f0*/  ISETP.NE.AND.EX P0, PT, RZ, UR47, PT, P0 ;  /* 0x0000002fff007c0c */ /* 0x000fda000bf05300 */
[----:B------:R-:W-:Y:S05]  /*19900*/  @!P0 BRA `(.L_x_4554) ;  /* 0x0000000000408947 */ /* 0x000fea0003800000 */
[----:B------:R-:W1:Y:S02]  /*19910*/  LDC R6, c[0x0][0x41c] ;  /* 0x00010700ff067b82 */ /* 0x000e640000000800 */
[----:B-1----:R-:W-:-:S13]  /*19920*/  ISETP.NE.AND P0, PT, R6, 0x1, PT ;  /* 0x000000010600780c */ /* 0x002fda0003f05270 */
        /* <DEDUP_REMOVED lines=14> */
.L_x_4554:
[----:B------:R-:W2:Y:S01]  /*19a10*/  S2R R3, SR_CgaCtaId ;  /* 0x0000000000037919 */ /* 0x000ea20000008800 */
[----:B------:R-:W-:-:S04]  /*19a20*/  MOV R2, 0x400 ;  /* 0x0000040000027802 */ /* 0x000fc80000000f00 */
[----:B--2---:R-:W-:Y:S02]  /*19a30*/  LEA R2, R3, R2, 0x18 ;  /* 0x0000000203027211 */ /* 0x004fe400078ec0ff */
[----:B------:R-:W-:-:S03]  /*19a40*/  SHF.L.U32 R3, R9, 0x1f, RZ ;  /* 0x0000001f09037819 */ /* 0x000fc600000006ff */
[----:B------:R-:W-:-:S04]  /*19a50*/  IMAD R2, R10, 0x8, R2 ;  /* 0x000000080a027824 */ /* 0x000fc800078e0202 */
[----:B------:R-:W2:Y:S02]  /*19a60*/  SYNCS.PHASECHK.TRANS64.TRYWAIT P0, [R2+URZ+0x32440], R3 ;  /* 0x03244003020075a7 */ /* 0x000ea4000800017f */
[----:B--2---:R-:W-:Y:S05]  /*19a70*/  @!P0 BRA `(.L_x_4555) ;  /* 0x0000003000908947 */ /* 0x004fea0003800000 */
.L_x_4673:
[----:B-1----:R-:W1:Y:S02]  /*19a80*/  S2R R7, SR_TID.X ;  /* 0x0000000000077919 */ /* 0x002e640000002100 */
        /* <DEDUP_REMOVED lines=10> */
.L_x_4556:
[----:B0-----:R-:W3:Y:S01]  /*19b30*/  LDL R12, [R1+0x10] ;  /* 0x00001000010c7983 */ /* 0x001ee20000100800 */
[----:B-1----:R-:W-:Y:S01]  /*19b40*/  MOV R7, 0x400 ;  /* 0x0000040000077802 */ /* 0x002fe20000000f00 */
        /* <DEDUP_REMOVED lines=19> */
.L_x_4674:
        /* <DEDUP_REMOVED lines=8> */
.L_x_4558:
        /* <DEDUP_REMOVED lines=33> */
.L_x_4553:
[----:B------:R-:W-:Y:S05]  /*19f10*/  BSYNC B1 ;  /* 0x0000000000017941 */ /* 0x000fea0003800000 */
.L_x_4552:
        /* <DEDUP_REMOVED lines=13> */
[----:B------:R-:W1:Y:S02]  /*19ff0*/  LDC R6, c[0x0][0x41c] ;  /* 0x00010700ff067b82 */ /* 0x000e640000000800 */
[----:B-1----:R-:W-:-:S13]  /*1a000*/  ISETP.NE.AND P0, PT, R6, 0x1, PT ;  /* 0x000000010600780c */ /* 0x002fda0003f05270 */
[----:B------:R-:W1:Y:S02]  /*1a010*/  @P0 LDC.64 R2, c[0x0][0x420] ;  /* 0x00010800ff020b82 */ /* 0x000e640000000a00 */
[----:B-1----:R-:W-:-:S04]  /*1a020*/  @P0 IMAD.HI.U32 R7, R9, R2, RZ ;  /* 0x0000000209070227 */ /* 0x002fc800078e00ff */
[----:B------:R-:W-:Y:S01]  /*1a030*/  IMAD.MOV.U32 R2, RZ, RZ, R9 ;  /* 0x000000ffff027224 */ /* 0x000fe200078e0009 */
[----:B------:R-:W-:-:S04]  /*1a040*/  @P0 SHF.R.U32.HI R2, RZ, R3, R7 ;  /* 0x00000003ff020219 */ /* 0x000fc80000011607 */
[----:B------:R-:W-:-:S05]  /*1a050*/  IADD3 R3, -R2, RZ, RZ ;  /* 0x000000ff02037210 */ /* 0x000fca0007ffe1ff */
        /* <DEDUP_REMOVED lines=9> */
.L_x_4561:
[----:B------:R-:W2:Y:S01]  /*1a0f0*/  S2R R3, SR_CgaCtaId ;  /* 0x0000000000037919 */ /* 0x000ea20000008800 */
[----:B------:R-:W-:-:S04]  /*1a100*/  MOV R2, 0x400 ;  /* 0x0000040000027802 */ /* 0x000fc80000000f00 */
[----:B--2---:R-:W-:Y:S02]  /*1a110*/  LEA R2, R3, R2, 0x18 ;  /* 0x0000000203027211 */ /* 0x004fe400078ec0ff */
[----:B------:R-:W-:-:S03]  /*1a120*/  SHF.L.U32 R3, R11, 0x1f, RZ ;  /* 0x0000001f0b037819 */ /* 0x000fc600000006ff */
[----:B------:R-:W-:-:S04]  /*1a130*/  IMAD R2, R12, 0x8, R2 ;  /* 0x000000080c027824 */ /* 0x000fc800078e0202 */
[----:B------:R-:W2:Y:S02]  /*1a140*/  SYNCS.PHASECHK.TRANS64.TRYWAIT P0, [R2+URZ+0x32440], R3 ;  /* 0x03244003020075a7 */ /* 0x000ea4000800017f */
[----:B--2---:R-:W-:Y:S05]  /*1a150*/  @!P0 BRA `(.L_x_4562) ;  /* 0x0000002c00008947 */ /* 0x004fea0003800000 */
.L_x_4675:
        /* <DEDUP_REMOVED lines=11> */
.L_x_4563:
[----:B-1----:R-:W3:Y:S01]  /*1a210*/  LDL R7, [R1] ;  /* 0x0000000001077983 */ /* 0x002ee20000100800 */
        /* <DEDUP_REMOVED lines=21> */
.L_x_4676:
        /* <DEDUP_REMOVED lines=8> */
.L_x_4565:
        /* <DEDUP_REMOVED lines=34> */
.L_x_4560:
[----:B------:R-:W-:Y:S05]  /*1a610*/  BSYNC B1 ;  /* 0x0000000000017941 */ /* 0x000fea0003800000 */
.L_x_4559:
[C---:B------:R-:W-:Y:S02]  /*1a620*/  ISETP.GT.AND P0, PT, R5.reuse, 0x1, PT ;  /* 0x000000010500780c */ /* 0x040fe40003f04270 */
[----:B------:R-:W-:-:S11]  /*1a630*/  IADD3 R5, R5, -0x2, RZ ;  /* 0xfffffffe05057810 */ /* 0x000fd60007ffe0ff */
[----:B------:R-:W-:Y:S05]  /*1a640*/  @P0 BRA `(.L_x_4566) ;  /* 0xfffffff000780947 */ /* 0x000fea000383ffff */
.L_x_4542:
[----:B------:R-:W-:Y:S05]  /*1a650*/  BSYNC B0 ;  /* 0x0000000000007941 */ /* 0x000fea0003800000 */
.L_x_4541:
        /* <DEDUP_REMOVED lines=15> */
[----:B0-----:R-:W1:Y:S01]  /*1a750*/  POPC R5, UR4 ;  /* 0x0000000400057d09 */ /* 0x001e620008000000 */
[----:B--2---:R-:W-:-:S13]  /*1a760*/  ISETP.EQ.U32.AND P0, PT, R4, R7, PT ;  /* 0x000000070400720c */ /* 0x004fda0003f02070 */
[----:B-1----:R-:W2:Y:S01]  /*1a770*/  @P0 ATOMG.E.ADD.STRONG.GPU PT, R3, desc[UR52][R2.64], R5 ;  /* 0x00000005020309a8 */ /* 0x002ea200081ee1f4 */
[----:B------:R-:W0:Y:S02]  /*1a780*/  S2R R6, SR_LTMASK ;  /* 0x0000000000067919 */ /* 0x000e240000003900 */
[----:B0-----:R-:W-:-:S04]  /*1a790*/  LOP3.LUT R6, R6, UR4, RZ, 0xc0, !PT ;  /* 0x0000000406067c12 */ /* 0x001fc8000f8ec0ff */
[----:B------:R-:W0:Y:S01]  /*1a7a0*/  POPC R7, R6 ;  /* 0x0000000600077309 */ /* 0x000e220000000000 */
[----:B--2---:R-:W0:Y:S02]  /*1a7b0*/  SHFL.IDX PT, R4, R3, R4, 0x1f ;  /* 0x00001f0403047589 */ /* 0x004e2400000e0000 */
[----:B0-----:R-:W-:-:S07]  /*1a7c0*/  IADD3 R16, R4, UR48, R7 ;  /* 0x0000003004107c10 */ /* 0x001fce000fffe007 */
.L_x_4568:
[----:B------:R-:W-:Y:S05]  /*1a7d0*/  BSYNC B0 ;  /* 0x0000000000007941 */ /* 0x000fea0003800000 */
.L_x_4567:
[----:B-1----:R-:W2:Y:S02]  /*1a7e0*/  LDL.LU R2, [R1+0x8] ;  /* 0x0000080001027983 */ /* 0x002ea40000300800 */
[----:B--2---:R-:W-:-:S05]  /*1a7f0*/  LOP3.LUT R2, R2, R0, RZ, 0x3c, !PT ;  /* 0x0000000002027212 */ /* 0x004fca00078e3cff */
[----:B------:R1:W-:Y:S02]  /*1a800*/  STL [R1+0x8], R2 ;  /* 0x0000080201007387 */ /* 0x0003e40000100800 */
.L_x_4523:
[----:B------:R-:W-:Y:S05]  /*1a810*/  BSYNC B6 ;  /* 0x0000000000067941 */ /* 0x000fea0003800000 */
.L_x_4521:
[----:B------:R-:W-:-:S03]  /*1a820*/  UMOV UR4, 0xffffffff ;  /* 0xffffffff00047882 */ /* 0x000fc60000000000 */
[----:B------:R-:W-:Y:S05]  /*1a830*/  BRA.DIV UR4, `(.L_x_4569) ;  /* 0x0000002604707947 */ /* 0x000fea000b800000 */
[----:B------:R2:W3:Y:S04]  /*1a840*/  SHFL.IDX PT, R4, R16, RZ, 0x1f ;  /* 0x00001fff10047589 */ /* 0x0004e800000e0000 */
[----:B------:R-:W4:Y:S02]  /*1a850*/  SHFL.IDX PT, R16, R16, 0x1, 0x1f ;  /* 0x00201f0010107f89 */ /* 0x000f2400000e0000 */
.L_x_4680:
[----:B------:R-:W5:Y:S01]  /*1a860*/  S2R R0, SR_TID.X ;  /* 0x0000000000007919 */ /* 0x000f620000002100 */
[----:B------:R-:W-:Y:S01]  /*1a870*/  ULDC UR4, c[0x0][0xd14] ;  /* 0x0003450000047ab9 */ /* 0x000fe20000000800 */
[----:B------:R-:W-:Y:S01]  /*1a880*/  BSSY B0, `(.L_x_4570) ;  /* 0x000000b000007945 */ /* 0x000fe20003800000 */
[----:B------:R-:W-:Y:S01]  /*1a890*/  IMAD.MOV.U32 R17, RZ, RZ, RZ ;  /* 0x000000ffff117224 */ /* 0x000fe200078e00ff */
[----:B-----5:R-:W-:Y:S01]  /*1a8a0*/  LOP3.LUT R7, R0, 0x1f, RZ, 0xc0, !PT ;  /* 0x0000001f00077812 */ /* 0x020fe200078ec0ff */
[----:B------:R-:W-:-:S03]  /*1a8b0*/  IMAD.U32 R0, RZ, RZ, UR4 ;  /* 0x00000004ff007e24 */ /* 0x000fc6000f8e00ff */
[C---:B------:R-:W-:Y:S01]  /*1a8c0*/  ISETP.NE.AND P0, PT, R7.reuse, 0x1f, PT ;  /* 0x0000001f0700780c */ /* 0x040fe20003f05270 */
[----:B0-----:R-:W-:-:S05]  /*1a8d0*/  IMAD.IADD R5, R7, 0x1, R19 ;  /* 0x0000000107057824 */ /* 0x001fca00078e0213 */
[----:B------:R-:W-:-:S13]  /*1a8e0*/  ISETP.GE.OR P0, PT, R5, R0, !P0 ;  /* 0x000000000500720c */ /* 0x000fda0004706670 */
[----:B------:R-:W-:Y:S05]  /*1a8f0*/  @P0 BRA `(.L_x_4571) ;  /* 0x00000000000c0947 */ /* 0x000fea0003800000 */
[----:B-1----:R-:W0:Y:S02]  /*1a900*/  LDC.64 R2, c[0x0][0xd58] ;  /* 0x00035600ff027b82 */ /* 0x002e240000000a00 */
[----:B0-----:R-:W-:-:S05]  /*1a910*/  IMAD.WIDE R2, R5, 0x4, R2 ;  /* 0x0000000405027825 */ /* 0x001fca00078e0202 */
[----:B------:R0:W5:Y:S02]  /*1a920*/  LDG.E R17, desc[UR52][R2.64] ;  /* 0x0000003402117981 */ /* 0x000164000c1e1900 */
.L_x_4571:
[----:B------:R-:W-:Y:S05]  /*1a930*/  BSYNC B0 ;  /* 0x0000000000007941 */ /* 0x000fea0003800000 */
.L_x_4570:
[----:B------:R-:W-:-:S03]  /*1a940*/  UMOV UR4, 0xffffffff ;  /* 0xffffffff00047882 */ /* 0x000fc60000000000 */
[----:B------:R-:W-:Y:S05]  /*1a950*/  BRA.DIV UR4, `(.L_x_4572) ;  /* 0x0000002604747947 */ /* 0x000fea000b800000 */
[----:B-----5:R-:W0:Y:S01]  /*1a960*/  SHFL.UP PT, R14, R17, 0x1, RZ ;  /* 0x04200000110e7989 */ /* 0x020e2200000e00ff */
        /* <DEDUP_REMOVED lines=18> */
[----:B-1----:R-:W-:-:S05]  /*1aa90*/  IMAD.IADD R2, R6, 0x1, R7 ;  /* 0x0000000106027824 */ /* 0x002fca00078e0207 */
[----:B------:R0:W1:Y:S02]  /*1aaa0*/  SHFL.IDX PT, R14, R2, 0x1f, 0x1f ;  /* 0x03e01f00020e7f89 */ /* 0x00006400000e0000 */
.L_x_4688:
[----:B------:R-:W-:Y:S02]  /*1aab0*/  ULDC UR4, c[0x0][0xd10] ;  /* 0x0003440000047ab9 */ /* 0x000fe40000000800 */
[----:B------:R-:W-:-:S05]  /*1aac0*/  MOV R5, UR4 ;  /* 0x0000000400057c02 */ /* 0x000fca0008000f00 */
[----:B-1----:R-:W-:-:S04]  /*1aad0*/  IMAD R3, R14, R5, RZ ;  /* 0x000000050e037224 */ /* 0x002fc800078e02ff */
[----:B--2-4-:R-:W-:-:S05]  /*1aae0*/  IMAD.IADD R16, R16, 0x1, R3 ;  /* 0x0000000110107824 */ /* 0x014fca00078e0203 */
[----:B---3--:R-:W-:-:S13]  /*1aaf0*/  ISETP.GT.AND P0, PT, R16, R4, PT ;  /* 0x000000041000720c */ /* 0x008fda0003f04270 */
[----:B------:R-:W-:Y:S05]  /*1ab00*/  @P0 BRA `(.L_x_4573) ;  /* 0x0000000000b40947 */ /* 0x000fea0003800000 */
[----:B------:R-:W1:Y:S02]  /*1ab10*/  LDC R0, c[0x0][0xd14] ;  /* 0x00034500ff007b82 */ /* 0x000e640000000800 */
.L_x_4578:
        /* <DEDUP_REMOVED lines=14> */
.L_x_4576:
[----:B------:R-:W-:Y:S05]  /*1ac00*/  BSYNC B0 ;  /* 0x0000000000007941 */ /* 0x000fea0003800000 */
.L_x_4575:
[----:B------:R-:W-:-:S03]  /*1ac10*/  UMOV UR4, 0xffffffff ;  /* 0xffffffff00047882 */ /* 0x000fc60000000000 */
[----:B------:R-:W-:Y:S05]  /*1ac20*/  BRA.DIV UR4, `(.L_x_4577) ;  /* 0x0000002604907947 */ /* 0x000fea000b800000 */
[----:B-----5:R-:W1:Y:S01]  /*1ac30*/  SHFL.UP PT, R14, R17, 0x1, RZ ;  /* 0x04200000110e7989 */ /* 0x020e6200000e00ff */
[C---:B------:R-:W-:Y:S02]  /*1ac40*/  ISETP.NE.AND P0, PT, R7.reuse, RZ, PT ;  /* 0x000000ff0700720c */ /* 0x040fe40003f05270 */
[C---:B------:R-:W-:Y:S02]  /*1ac50*/  ISETP.GE.U32.AND P1, PT, R7.reuse, 0x2, PT ;  /* 0x000000020700780c */ /* 0x040fe40003f26070 */
[----:B-1----:R-:W-:Y:S02]  /*1ac60*/  SEL R14, R14, RZ, P0 ;  /* 0x000000ff0e0e7207 */ /* 0x002fe40000000000 */
[----:B------:R-:W-:Y:S02]  /*1ac70*/  ISETP.GE.U32.AND P0, PT, R7, 0x4, PT ;  /* 0x000000040700780c */ /* 0x000fe40003f06070 */
[----:B------:R-:W-:-:S05]  /*1ac80*/  IADD3 R13, R17, R14, RZ ;  /* 0x0000000e110d7210 */ /* 0x000fca0007ffe0ff */
[----:B------:R-:W1:Y:S02]  /*1ac90*/  SHFL.UP PT, R14, R13, 0x2, RZ ;  /* 0x044000000d0e7989 */ /* 0x000e6400000e00ff */
[----:B-1----:R-:W-:Y:S02]  /*1aca0*/  SEL R14, R14, RZ, P1 ;  /* 0x000000ff0e0e7207 */ /* 0x002fe40000800000 */
[----:B------:R-:W-:-:S03]  /*1acb0*/  ISETP.GE.U32.AND P1, PT, R7, 0x8, PT ;  /* 0x000000080700780c */ /* 0x000fc60003f26070 */
[----:B0-----:R-:W-:-:S05]  /*1acc0*/  IMAD.IADD R3, R13, 0x1, R14 ;  /* 0x000000010d037824 */ /* 0x001fca00078e020e */
        /* <DEDUP_REMOVED lines=11> */
.L_x_4696:
[----:B------:R-:W-:Y:S02]  /*1ad80*/  ULDC UR4, c[0x0][0xd10] ;  /* 0x0003440000047ab9 */ /* 0x000fe40000000800 */
[----:B------:R-:W-:-:S05]  /*1ad90*/  MOV R5, UR4 ;  /* 0x0000000400057c02 */ /* 0x000fca0008000f00 */
[----:B-1----:R-:W-:-:S04]  /*1ada0*/  IMAD R3, R14, R5, RZ ;  /* 0x000000050e037224 */ /* 0x002fc800078e02ff */
[----:B------:R-:W-:-:S05]  /*1adb0*/  IMAD.IADD R16, R3, 0x1, R16 ;  /* 0x0000000103107824 */ /* 0x000fca00078e0210 */
[----:B------:R-:W-:-:S13]  /*1adc0*/  ISETP.GT.AND P0, PT, R16, R4, PT ;  /* 0x000000041000720c */ /* 0x000fda0003f04270 */
[----:B------:R-:W-:Y:S05]  /*1add0*/  @!P0 BRA `(.L_x_4578) ;  /* 0xfffffffc00508947 */ /* 0x000fea000383ffff */
.L_x_4573:
        /* <DEDUP_REMOVED lines=8> */
.L_x_4700:
[----:B------:R-:W-:Y:S01]  /*1ae60*/  ISETP.NE.AND P0, PT, R3, RZ, PT ;  /* 0x000000ff0300720c */ /* 0x000fe20003f05270 */
[----:B------:R-:W-:-:S12]  /*1ae70*/  IMAD.MOV.U32 R7, RZ, RZ, RZ ;  /* 0x000000ffff077224 */ /* 0x000fd800078e00ff */
[----:B------:R-:W-:Y:S05]  /*1ae80*/  @!P0 BRA `(.L_x_4580) ;  /* 0x0000000000108947 */ /* 0x000fea0003800000 */
[----:B------:R-:W-:Y:S01]  /*1ae90*/  UMOV UR4, 0xffffffff ;  /* 0xffffffff00047882 */ /* 0x000fe20000000000 */
[----:B------:R-:W-:Y:S02]  /*1aea0*/  VIADD R12, R6, 0xffffffff ;  /* 0xffffffff060c7836 */ /* 0x000fe40000000000 */
[----:B------:R-:W-:Y:S05]  /*1aeb0*/  BRA.DIV UR4, `(.L_x_4581) ;  /* 0x0000002a04047947 */ /* 0x000fea000b800000 */
[----:B------:R3:W4:Y:S02]  /*1aec0*/  SHFL.IDX PT, R7, R2, R12, 0x1f ;  /* 0x00001f0c02077589 */ /* 0x00072400000e0000 */
.L_x_4580:
[----:B0--3--:R-:W0:Y:S01]  /*1aed0*/  LDC.64 R2, c[0x0][0xd68] ;  /* 0x00035a00ff027b82 */ /* 0x009e220000000a00 */
[----:B------:R-:W-:-:S05]  /*1aee0*/  IADD3 R19, R6, R19, RZ ;  /* 0x0000001306137210 */ /* 0x000fca0007ffe0ff */
[----:B0-----:R-:W-:-:S05]  /*1aef0*/  IMAD.WIDE R2, R19, 0x4, R2 ;  /* 0x0000000413027825 */ /* 0x001fca00078e0202 */
[----:B------:R-:W1:Y:S01]  /*1af00*/  LDG.E R9, desc[UR52][R2.64] ;  /* 0x0000003402097981 */ /* 0x000e62000c1e1900 */
[----:B----4-:R-:W-:-:S04]  /*1af10*/  IMAD R16, R7, R5, R16 ;  /* 0x0000000507107224 */ /* 0x010fc800078e0210 */
[----:B------:R-:W-:Y:S02]  /*1af20*/  IMAD.IADD R7, R4, 0x1, -R16 ;  /* 0x0000000104077824 */ /* 0x000fe400078e0a10 */
[----:B-12---:R-:W-:-:S05]  /*1af30*/  IMAD R6, R17, R9, RZ ;  /* 0x0000000911067224 */ /* 0x006fca00078e02ff */
        /* <DEDUP_REMOVED lines=36> */
[----:B------:R-:W-:Y:S01]  /*1b180*/  IMAD R7, R2, R5, RZ ;  /* 0x0000000502077224 */ /* 0x000fe200078e02ff */
[----:B------:R-:W-:-:S05]  /*1b190*/  MOV R2, RZ ;  /* 0x000000ff00027202 */ /* 0x000fca0000000f00 */
        /* <DEDUP_REMOVED lines=8> */
[----:B------:R-:W-:Y:S02]  /*1b220*/  @!P0 IMAD.IADD R8, R8, 0x1, -R5 ;  /* 0x0000000108088824 */ /* 0x000fe400078e0a05 */
[----:B------:R-:W-:-:S03]  /*1b230*/  @!P0 VIADD R2, R2, 0x1 ;  /* 0x0000000102028836 */ /* 0x000fc60000000000 */
[----:B------:R-:W-:-:S13]  /*1b240*/  ISETP.GE.U32.AND P0, PT, R8, R5, PT ;  /* 0x000000050800720c */ /* 0x000fda0003f06070 */
[----:B------:R-:W-:Y:S01]  /*1b250*/  @P0 VIADD R2, R2, 0x1 ;  /* 0x0000000102020836 */ /* 0x000fe20000000000 */
[----:B------:R-:W-:Y:S01]  /*1b260*/  ISETP.GE.AND P0, PT, R3, RZ, PT ;  /* 0x000000ff0300720c */ /* 0x000fe20003f06270 */
[----:B------:R-:W-:-:S12]  /*1b270*/  IMAD.IADD R3, R6, 0x1, R4 ;  /* 0x0000000106037824 */ /* 0x000fd800078e0204 */
        /* <DEDUP_REMOVED lines=8> */
.L_x_4574:
[----:B------:R-:W-:Y:S01]  /*1b300*/  UMOV UR4, URZ ;  /* 0x0000003f00047c82 */ /* 0x000fe20008000000 */
[----:B------:R-:W-:Y:S01]  /*1b310*/  UMOV UR5, URZ ;  /* 0x0000003f00057c82 */ /* 0x000fe20008000000 */
[----:B------:R-:W-:Y:S01]  /*1b320*/  ULDC UR6, c[0x0][0xd14] ;  /* 0x0003450000067ab9 */ /* 0x000fe20000000800 */
[----:B------:R-:W-:Y:S01]  /*1b330*/  IMAD.MOV.U32 R16, RZ, RZ, R4 ;  /* 0x000000ffff107224 */ /* 0x000fe200078e0004 */
[----:B------:R-:W-:Y:S01]  /*1b340*/  MOV R17, UR4 ;  /* 0x0000000400117c02 */ /* 0x000fe20008000f00 */
[----:B------:R-:W-:Y:S02]  /*1b350*/  IMAD.U32 R18, RZ, RZ, UR5 ;  /* 0x00000005ff127e24 */ /* 0x000fe4000f8e00ff */
[----:B------:R-:W-:-:S07]  /*1b360*/  IMAD.U32 R19, RZ, RZ, UR6 ;  /* 0x00000006ff137e24 */ /* 0x000fce000f8e00ff */
.L_x_4582:
        /* <DEDUP_REMOVED lines=12> */
.L_x_4499:
[----:B-1----:R-:W3:Y:S01]  /*1b430*/  LDL.LU R0, [R1+0x2c] ;  /* 0x00002c0001007983 */ /* 0x002ee20000300800 */
        /* <DEDUP_REMOVED lines=10> */
.L_x_4703:
[----:B------:R-:W-:-:S03]  /*1b4e0*/  UMOV UR4, 0xffffffff ;  /* 0xffffffff00047882 */ /* 0x000fc60000000000 */
[----:B------:R-:W-:Y:S05]  /*1b4f0*/  BRA.DIV UR4, `(.L_x_4585) ;  /* 0x0000002204b07947 */ /* 0x000fea000b800000 */
[----:B------:R-:W2:Y:S02]  /*1b500*/  S2R R2, SR_TID.X ;  /* 0x0000000000027919 */ /* 0x000ea40000002100 */
[----:B--2---:R-:W-:-:S04]  /*1b510*/  SHF.R.U32.HI R2, RZ, 0x5, R2 ;  /* 0x00000005ff027819 */ /* 0x004fc80000011602 */
[----:B------:R-:W-:-:S05]  /*1b520*/  LOP3.LUT R2, R2, 0x3, RZ, 0xc0, !PT ;  /* 0x0000000302027812 */ /* 0x000fca00078ec0ff */
[----:B------:R2:W3:Y:S02]  /*1b530*/  SHFL.IDX PT, R14, R2, RZ, 0x1f ;  /* 0x00001fff020e7589 */ /* 0x0004e400000e0000 */
.L_x_4706:
[----:B---3--:R-:W-:-:S13]  /*1b540*/  ISETP.NE.AND P0, PT, R14, RZ, PT ;  /* 0x000000ff0e00720c */ /* 0x008fda0003f05270 */
[----:B------:R-:W-:Y:S05]  /*1b550*/  @P0 BRA `(.L_x_4335) ;  /* 0x0000000000940947 */ /* 0x000fea0003800000 */
[----:B------:R-:W-:-:S03]  /*1b560*/  UMOV UR4, 0xffffffff ;  /* 0xffffffff00047882 */ /* 0x000fc60000000000 */
[----:B------:R-:W-:Y:S05]  /*1b570*/  BRA.DIV UR4, `(.L_x_4586) ;  /* 0x0000002204c47947 */ /* 0x000fea000b800000 */
[----:B------:R-:W-:-:S13]  /*1b580*/  ELECT P6, URZ, PT ;  /* 0x00000000003f782f */ /* 0x000fda00038c0000 */
.L_x_4709:
[----:B------:R-:W-:Y:S05]  /*1b590*/  @!P6 BRA `(.L_x_4335) ;  /* 0x000000000084e947 */ /* 0x000fea0003800000 */
[----:B--2---:R-:W2:Y:S02]  /*1b5a0*/  LDL.LU R2, [R1+0x34] ;  /* 0x0000340001027983 */ /* 0x004ea40000300800 */
[----:B--2---:R-:W-:-:S04]  /*1b5b0*/  LOP3.LUT R2, R2, 0x2, RZ, 0xfc, !PT ;  /* 0x0000000202027812 */ /* 0x004fc800078efcff */
[----:B------:R-:W-:-:S13]  /*1b5c0*/  ISETP.NE.AND P2, PT, R2, 0x3, PT ;  /* 0x000000030200780c */ /* 0x000fda0003f45270 */
[----:B------:R-:W-:Y:S05]  /*1b5d0*/  @!P2 BRA `(.L_x_4587) ;  /* 0x000000000004a947 */ /* 0x000fea0003800000 */
[----:B------:R-:W-:Y:S01]  /*1b5e0*/  BPT.TRAP 0x1 ;  /* 0x000000040000795c */ /* 0x000fe20000300000 */
.L_x_4587:
[----:B-1----:R-:W2:Y:S04]  /*1b5f0*/  LDL R3, [R1] ;  /* 0x0000000001037983 */ /* 0x002ea80000100800 */
[----:B------:R-:W3:Y:S01]  /*1b600*/  LDL.LU R7, [R1+0x8] ;  /* 0x0000080001077983 */ /* 0x000ee20000300800 */
[----:B------:R-:W-:-:S05]  /*1b610*/  IADD3 R2, R0, 0x32440, RZ ;  /* 0x0003244000027810 */ /* 0x000fca0007ffe0ff */
        /* <DEDUP_REMOVED lines=11> */
.L_x_4710:
[----:B------:R-:W2:Y:S02]  /*1b6d0*/  SYNCS.PHASECHK.TRANS64.TRYWAIT P0, [R7+URZ], R2 ;  /* 0x00000002070075a7 */ /* 0x000ea4000800017f */
[----:B--2---:R-:W-:Y:S05]  /*1b6e0*/  @!P0 BRA `(.L_x_4589) ;  /* 0x00000020009c8947 */ /* 0x004fea0003800000 */
.L_x_4711:
[----:B------:R-:W-:Y:S05]  /*1b6f0*/  @!P2 BRA `(.L_x_4590) ;  /* 0x000000000004a947 */ /* 0x000fea0003800000 */
[----:B------:R-:W-:Y:S01]  /*1b700*/  BPT.TRAP 0x1 ;  /* 0x000000040000795c */ /* 0x000fe20000300000 */
.L_x_4590:
[----:B------:R-:W3:Y:S01]  /*1b710*/  LDL.LU R4, [R1] ;  /* 0x0000000001047983 */ /* 0x000ee20000300800 */
[----:B------:R-:W-:-:S05]  /*1b720*/  VIADD R0, R0, 0x32460 ;  /* 0x0003246000007836 */ /* 0x000fca0000000000 */
[----:B---3--:R-:W-:-:S04]  /*1b730*/  LEA R4, R4, R0, 0x3 ;  /* 0x0000000004047211 */ /* 0x008fc800078e18ff */
[----:B------:R-:W3:Y:S02]  /*1b740*/  SYNCS.PHASECHK.TRANS64.TRYWAIT P0, [R4+URZ], R5 ;  /* 0x00000005040075a7 */ /* 0x000ee4000800017f */
[----:B---3--:R-:W-:Y:S05]  /*1b750*/  @!P0 BRA `(.L_x_4591) ;  /* 0x0000002000948947 */ /* 0x008fea0003800000 */
.L_x_4712:
[----:B------:R-:W-:-:S07]  /*1b760*/  IMAD R3, R3, 0x8, R0 ;  /* 0x0000000803037824 */ /* 0x000fce00078e0200 */
.L_x_4592:
[----:B----4-:R4:W0:Y:S02]  /*1b770*/  SYNCS.PHASECHK.TRANS64.TRYWAIT P0, [R3+URZ], R2 ;  /* 0x00000002030075a7 */ /* 0x010824000800017f */
[----:B0-----:R-:W-:Y:S05]  /*1b780*/  @!P0 NANOSLEEP.SYNCS 0x989680 ;  /* 0x009896800000895d */ /* 0x001fea0003900000 */
[----:B------:R-:W0:Y:S02]  /*1b790*/  @!P0 SYNCS.PHASECHK.TRANS64 P0, [R3+URZ], R2 ;  /* 0x00000002030085a7 */ /* 0x000e24000800007f */
[----:B0-----:R-:W-:Y:S05]  /*1b7a0*/  @!P0 BRA `(.L_x_4592) ;  /* 0xfffffffc00f08947 */ /* 0x001fea000383ffff */
.L_x_4335:
[----:B------:R-:W-:Y:S05]  /*1b7b0*/  BSYNC B7 ;  /* 0x0000000000077941 */ /* 0x000fea0003800000 */
.L_x_4332:
[----:B------:R-:W-:Y:S05]  /*1b7c0*/  EXIT ;  /* 0x000000000000794d */ /* 0x000fea0003800000 */
.L_x_4353:
[----:B0-----:R0:W1:Y:S02]  /*1b7d0*/  SYNCS.PHASECHK.TRANS64.TRYWAIT P6, [R90+URZ+0x32490], R111 ;  /* 0x0324906f5a0075a7 */ /* 0x00106400080c017f */
[----:B-1----:R-:W-:Y:S05]  /*1b7e0*/  @!P6 NANOSLEEP.SYNCS 0x989680 ;  /* 0x009896800000e95d */ /* 0x002fea0003900000 */
[----:B------:R-:W1:Y:S02]  /*1b7f0*/  @!P6 SYNCS.PHASECHK.TRANS64 P6, [R90+URZ+0x32490], R111 ;  /* 0x0324906f5a00e5a7 */ /* 0x000e6400080c007f */
[----:B-1----:R-:W-:Y:S05]  /*1b800*/  @!P6 BRA `(.L_x_4353) ;  /* 0xfffffffc00f0e947 */ /* 0x002fea000383ffff */
[----:B------:R-:W-:Y:S05]  /*1b810*/  BRA `(.L_x_4593) ;  /* 0xfffffe74008c7947 */ /* 0x000fea000383ffff */
.L_x_4371:
[----:B0-----:R0:W1:Y:S02]  /*1b820*/  SYNCS.PHASECHK.TRANS64.TRYWAIT P5, [R90+URZ+0x32490], R111 ;  /* 0x0324906f5a0075a7 */ /* 0x00106400080a017f */
[----:B-1----:R-:W-:Y:S05]  /*1b830*/  @!P5 NANOSLEEP.SYNCS 0x989680 ;  /* 0x009896800000d95d */ /* 0x002fea0003900000 */
[----:B------:R-:W1:Y:S02]  /*1b840*/  @!P5 SYNCS.PHASECHK.TRANS64 P5, [R90+URZ+0x32490], R111 ;  /* 0x0324906f5a00d5a7 */ /* 0x000e6400080a007f */
[----:B-1----:R-:W-:Y:S05]  /*1b850*/  @!P5 BRA `(.L_x_4371) ;  /* 0xfffffffc00f0d947 */ /* 0x002fea000383ffff */
[----:B------:R-:W-:Y:S05]  /*1b860*/  BRA `(.L_x_4594) ;  /* 0xfffffe8400d87947 */ /* 0x000fea000383ffff */
.L_x_4380:
[----:B0-----:R0:W1:Y:S02]  /*1b870*/  SYNCS.PHASECHK.TRANS64.TRYWAIT P4, [R90+URZ+0x32490], R111 ;  /* 0x0324906f5a0075a7 */ /* 0x001064000808017f */
[----:B-1----:R-:W-:Y:S05]  /*1b880*/  @!P4 NANOSLEEP.SYNCS 0x989680 ;  /* 0x009896800000c95d */ /* 0x002fea0003900000 */
[----:B------:R-:W1:Y:S02]  /*1b890*/  @!P4 SYNCS.PHASECHK.TRANS64 P4, [R90+URZ+0x32490], R111 ;  /* 0x0324906f5a00c5a7 */ /* 0x000e64000808007f */
[----:B-1----:R-:W-:Y:S05]  /*1b8a0*/  @!P4 BRA `(.L_x_4380) ;  /* 0xfffffffc00f0c947 */ /* 0x002fea000383ffff */
[----:B------:R-:W-:Y:S05]  /*1b8b0*/  BRA `(.L_x_4595) ;  /* 0xfffffe9400e87947 */ /* 0x000fea000383ffff */
.L_x_4386:
[----:B--2---:R2:W3:Y:S02]  /*1b8c0*/  SYNCS.PHASECHK.TRANS64.TRYWAIT P3, [R90+URZ+0x324b0], R111 ;  /* 0x0324b06f5a0075a7 */ /* 0x0044e4000806017f */
[----:B---3--:R-:W-:Y:S05]  /*1b8d0*/  @!P3 NANOSLEEP.SYNCS 0x989680 ;  /* 0x009896800000b95d */ /* 0x008fea0003900000 */
[----:B------:R-:W3:Y:S02]  /*1b8e0*/  @!P3 SYNCS.PHASECHK.TRANS64 P3, [R90+URZ+0x324b0], R111 ;  /* 0x0324b06f5a00b5a7 */ /* 0x000ee4000806007f */
[----:B---3--:R-:W-:Y:S05]  /*1b8f0*/  @!P3 BRA `(.L_x_4386) ;  /* 0xfffffffc00f0b947 */ /* 0x008fea000383ffff */
[----:B------:R-:W-:Y:S05]  /*1b900*/  BRA `(.L_x_4596) ;  /* 0xfffffe98007c7947 */ /* 0x000fea000383ffff */
.L_x_4394:
[----:B------:R-:W1:Y:S01]  /*1b910*/  S2R R6, SR_TID.X ;  /* 0x0000000000067919 */ /* 0x000e620000002100 */
[----:B------:R-:W-:Y:S01]  /*1b920*/  BSSY B0, `(.L_x_4597) ;  /* 0x000000c000007945 */ /* 0x000fe20003800000 */
[----:B------:R-:W-:Y:S01]  /*1b930*/  IMAD.MOV.U32 R12, RZ, RZ, RZ ;  /* 0x000000ffff0c7224 */ /* 0x000fe200078e00ff */
[----:B------:R-:W-:Y:S01]  /*1b940*/  MOV R11, 0x1f ;  /* 0x0000001f000b7802 */ /* 0x000fe20000000f00 */
[----:B------:R-:W-:Y:S02]  /*1b950*/  IMAD.MOV.U32 R15, RZ, RZ, -0x1 ;  /* 0xffffffffff0f7424 */ /* 0x000fe400078e00ff */
        /* <DEDUP_REMOVED lines=8> */
.L_x_4598:
[----:B------:R-:W-:Y:S05]  /*1b9e0*/  BSYNC B0 ;  /* 0x0000000000007941 */ /* 0x000fea0003800000 */
.L_x_4597:
[----:B------:R-:W-:Y:S05]  /*1b9f0*/  BRA `(.L_x_4599) ;  /* 0xfffffea400207947 */ /* 0x000fea000383ffff */
.L_x_4410:
        /* <DEDUP_REMOVED lines=8> */
.L_x_4601:
[----:B------:R-:W-:Y:S05]  /*1ba80*/  BSYNC B1 ;  /* 0x0000000000017941 */ /* 0x000fea0003800000 */
.L_x_4600:
[----:B------:R-:W-:Y:S05]  /*1ba90*/  BRA `(.L_x_4602) ;  /* 0xfffffeb000ac7947 */ /* 0x000fea000383ffff */
.L_x_4411:
        /* <DEDUP_REMOVED lines=8> */
.L_x_4604:
[----:B------:R-:W-:Y:S05]  /*1bb20*/  BSYNC B1 ;  /* 0x0000000000017941 */ /* 0x000fea0003800000 */
.L_x_4603:
[----:B------:R-:W-:Y:S05]  /*1bb30*/  BRA `(.L_x_4605) ;  /* 0xfffffeb0008c7947 */ /* 0x000fea000383ffff */
.L_x_4412:
[----:B------:R-:W-:Y:S01]  /*1bb40*/  BSSY B1, `(.L_x_4606) ;  /* 0x0000008000017945 */ /* 0x000fe20003800000 */
[----:B------:R-:W-:Y:S01]  /*1bb50*/  MOV R13, R3 ;  /* 0x00000003000d7202 */ /* 0x000fe20000000f00 */
[----:B------:R-:W-:Y:S02]  /*1bb60*/  IMAD.MOV.U32 R12, RZ, RZ, RZ ;  /* 0x000000ffff0c7224 */ /* 0x000fe400078e00ff */
[----:B------:R-:W-:Y:S02]  /*1bb70*/  IMAD.MOV.U32 R11, RZ, RZ, 0x1c1f ;  /* 0x00001c1fff0b7424 */ /* 0x000fe400078e00ff */
[----:B------:R-:W-:-:S07]  /*1bb80*/  IMAD.MOV.U32 R15, RZ, RZ, -0x1 ;  /* 0xffffffffff0f7424 */ /* 0x000fce00078e00ff */
[----:B-----5:R-:W-:Y:S05]  /*1bb90*/  WARPSYNC.COLLECTIVE R15, `(.L_x_4607) ;  /* 0x000000000f087348 */ /* 0x020fea0003c00000 */
[----:B------:R0:W1:Y:S02]  /*1bba0*/  SHFL.IDX P6, R14, R13, R12, R11 ;  /* 0x0000000c0d0e7389 */ /* 0x00006400000c000b */
[----:B01---5:R-:W-:Y:S01]  /*1bbb0*/  ENDCOLLECTIVE ;  /* 0x000000000000791b */ /* 0x023fe20003800000 */
.L_x_4607:
[----:B------:R-:W-:Y:S05]  /*1bbc0*/  BSYNC B1 ;  /* 0x0000000000017941 */ /* 0x000fea0003800000 */
.L_x_4606:
[----:B------:R-:W-:Y:S05]  /*1bbd0*/  BRA `(.L_x_4608) ;  /* 0xfffffeb0006c7947 */ /* 0x000fea000383ffff */
.L_x_4413:
[----:B------:R-:W-:Y:S01]  /*1bbe0*/  BSSY B1, `(.L_x_4609) ;  /* 0x0000008000017945 */ /* 0x000fe20003800000 */
[----:B------:R-:W-:Y:S01]  /*1bbf0*/  IMAD.MOV.U32 R13, RZ, RZ, R0 ;  /* 0x000000ffff0d7224 */ /* 0x000fe200078e0000 */
[----:B------:R-:W-:Y:S01]  /*1bc00*/  MOV R12, RZ ;  /* 0x000000ff000c7202 */ /* 0x000fe20000000f00 */
[----:B------:R-:W-:Y:S02]  /*1bc10*/  IMAD.MOV.U32 R11, RZ, RZ, 0x1c1f ;  /* 0x00001c1fff0b7424 */ /* 0x000fe400078e00ff */
[----:B------:R-:W-:-:S07]  /*1bc20*/  IMAD.MOV.U32 R15, RZ, RZ, -0x1 ;  /* 0xffffffffff0f7424 */ /* 0x000fce00078e00ff */
[----:B-----5:R-:W-:Y:S05]  /*1bc30*/  WARPSYNC.COLLECTIVE R15, `(.L_x_4610) ;  /* 0x000000000f087348 */ /* 0x020fea0003c00000 */
[----:B------:R0:W1:Y:S02]  /*1bc40*/  SHFL.IDX P6, R14, R13, R12, R11 ;  /* 0x0000000c0d0e7389 */ /* 0x00006400000c000b */
[----:B01---5:R-:W-:Y:S01]  /*1bc50*/  ENDCOLLECTIVE ;  /* 0x000000000000791b */ /* 0x023fe20003800000 */
.L_x_4610:
[----:B------:R-:W-:Y:S05]  /*1bc60*/  BSYNC B1 ;  /* 0x0000000000017941 */ /* 0x000fea0003800000 */
.L_x_4609:
[----:B------:R-:W-:Y:S05]  /*1bc70*/  BRA `(.L_x_4611) ;  /* 0xfffffeb0004c7947 */ /* 0x000fea000383ffff */
.L_x_4414:
[----:B------:R-:W-:Y:S01]  /*1bc80*/  BSSY B1, `(.L_x_4612) ;  /* 0x0000008000017945 */ /* 0x000fe20003800000 */
[----:B------:R-:W-:Y:S01]  /*1bc90*/  IMAD.MOV.U32 R13, RZ, RZ, R5 ;  /* 0x000000ffff0d7224 */ /* 0x000fe200078e0005 */
[----:B------:R-:W-:Y:S01]  /*1bca0*/  MOV R11, 0x1c1f ;  /* 0x00001c1f000b7802 */ /* 0x000fe20000000f00 */
[----:B------:R-:W-:Y:S02]  /*1bcb0*/  IMAD.MOV.U32 R12, RZ, RZ, 0x1 ;  /* 0x00000001ff0c7424 */ /* 0x000fe400078e00ff */
[----:B------:R-:W-:-:S07]  /*1bcc0*/  IMAD.MOV.U32 R15, RZ, RZ, -0x1 ;  /* 0xffffffffff0f7424 */ /* 0x000fce00078e00ff */
[----:B-----5:R-:W-:Y:S05]  /*1bcd0*/  WARPSYNC.COLLECTIVE R15, `(.L_x_4613) ;  /* 0x000000000f087348 */ /* 0x020fea0003c00000 */
[----:B------:R0:W1:Y:S02]  /*1bce0*/  SHFL.IDX P6, R14, R13, R12, R11 ;  /* 0x0000000c0d0e7389 */ /* 0x00006400000c000b */
[----:B01---5:R-:W-:Y:S01]  /*1bcf0*/  ENDCOLLECTIVE ;  /* 0x000000000000791b */ /* 0x023fe20003800000 */
.L_x_4613:
[----:B------:R-:W-:Y:S05]  /*1bd00*/  BSYNC B1 ;  /* 0x0000000000017941 */ /* 0x000fea0003800000 */
.L_x_4612:
[----:B------:R-:W-:Y:S05]  /*1bd10*/  BRA `(.L_x_4614) ;  /* 0xfffffeb0002c7947 */ /* 0x000fea000383ffff */
.L_x_4415:
        /* <DEDUP_REMOVED lines=8> */
.L_x_4616:
[----:B------:R-:W-:Y:S05]  /*1bda0*/  BSYNC B1 ;  /* 0x0000000000017941 */ /* 0x000fea0003800000 */
.L_x_4615:
[----:B------:R-:W-:Y:S05]  /*1bdb0*/  BRA `(.L_x_4617) ;  /* 0xfffffeb0000c7947 */ /* 0x000fea000383ffff */
.L_x_4416:
        /* <DEDUP_REMOVED lines=8> */
.L_x_4619:
[----:B------:R-:W-:Y:S05]  /*1be40*/  BSYNC B1 ;  /* 0x0000000000017941 */ /* 0x000fea0003800000 */
.L_x_4618:
[----:B------:R-:W-:Y:S05]  /*1be50*/  BRA `(.L_x_4620) ;  /* 0xfffffeac00ec7947 */ /* 0x000fea000383ffff */
.L_x_4417:
[----:B------:R-:W-:Y:S01]  /*1be60*/  BSSY B1, `(.L_x_4621) ;  /* 0x0000008000017945 */ /* 0x000fe20003800000 */
[----:B------:R-:W-:Y:S01]  /*1be70*/  MOV R13, R0 ;  /* 0x00000000000d7202 */ /* 0x000fe20000000f00 */
[----:B------:R-:W-:Y:S02]  /*1be80*/  IMAD.MOV.U32 R12, RZ, RZ, 0x1 ;  /* 0x00000001ff0c7424 */ /* 0x000fe400078e00ff */
[----:B------:R-:W-:Y:S02]  /*1be90*/  IMAD.MOV.U32 R11, RZ, RZ, 0x1c1f ;  /* 0x00001c1fff0b7424 */ /* 0x000fe400078e00ff */
[----:B------:R-:W-:-:S07]  /*1bea0*/  IMAD.MOV.U32 R15, RZ, RZ, -0x1 ;  /* 0xffffffffff0f7424 */ /* 0x000fce00078e00ff */
[----:B-----5:R-:W-:Y:S05]  /*1beb0*/  WARPSYNC.COLLECTIVE R15, `(.L_x_4622) ;  /* 0x000000000f087348 */ /* 0x020fea0003c00000 */
[----:B------:R0:W1:Y:S02]  /*1bec0*/  SHFL.IDX P6, R14, R13, R12, R11 ;  /* 0x0000000c0d0e7389 */ /* 0x00006400000c000b */
[----:B01---5:R-:W-:Y:S01]  /*1bed0*/  ENDCOLLECTIVE ;  /* 0x000000000000791b */ /* 0x023fe20003800000 */
.L_x_4622:
[----:B------:R-:W-:Y:S05]  /*1bee0*/  BSYNC B1 ;  /* 0x0000000000017941 */ /* 0x000fea0003800000 */
.L_x_4621:
[----:B------:R-:W-:Y:S05]  /*1bef0*/  BRA `(.L_x_4623) ;  /* 0xfffffeac00cc7947 */ /* 0x000fea000383ffff */
.L_x_4419:
[----:B0-----:R0:W1:Y:S02]  /*1bf00*/  SYNCS.PHASECHK.TRANS64.TRYWAIT P2, [R17+URZ+0x32400], R6 ;  /* 0x03240006110075a7 */ /* 0x001064000804017f */
[----:B-1----:R-:W-:Y:S05]  /*1bf10*/  @!P2 NANOSLEEP.SYNCS 0x989680 ;  /* 0x009896800000a95d */ /* 0x002fea0003900000 */
[----:B------:R-:W1:Y:S02]  /*1bf20*/  @!P2 SYNCS.PHASECHK.TRANS64 P2, [R17+URZ+0x32400], R6 ;  /* 0x032400061100a5a7 */ /* 0x000e64000804007f */
[----:B-1----:R-:W-:Y:S05]  /*1bf30*/  @!P2 BRA `(.L_x_4419) ;  /* 0xfffffffc00f0a947 */ /* 0x002fea000383ffff */
[----:B------:R-:W-:Y:S05]  /*1bf40*/  BRA `(.L_x_4624) ;  /* 0xfffffeb000587947 */ /* 0x000fea000383ffff */
.L_x_4427:
        /* <DEDUP_REMOVED lines=8> */
.L_x_4626:
[----:B------:R-:W-:Y:S05]  /*1bfd0*/  BSYNC B1 ;  /* 0x0000000000017941 */ /* 0x000fea0003800000 */
.L_x_4625:
[----:B------:R-:W-:Y:S05]  /*1bfe0*/  BRA `(.L_x_4627) ;  /* 0xfffffec000507947 */ /* 0x000fea000383ffff */
.L_x_4428:
        /* <DEDUP_REMOVED lines=8> */
.L_x_4629:
[----:B------:R-:W-:Y:S05]  /*1c070*/  BSYNC B1 ;  /* 0x0000000000017941 */ /* 0x000fea0003800000 */
.L_x_4628:
[----:B------:R-:W-:Y:S05]  /*1c080*/  BRA `(.L_x_4630) ;  /* 0xfffffec000307947 */ /* 0x000fea000383ffff */
.L_x_4429:
        /* <DEDUP_REMOVED lines=8> */
.L_x_4632:
[----:B------:R-:W-:Y:S05]  /*1c110*/  BSYNC B1 ;  /* 0x0000000000017941 */ /* 0x000fea0003800000 */
.L_x_4631:
[----:B------:R-:W-:Y:S05]  /*1c120*/  BRA `(.L_x_4633) ;  /* 0xfffffec000107947 */ /* 0x000fea000383ffff */
.L_x_4430:
        /* <DEDUP_REMOVED lines=8> */
.L_x_4635:
[----:B------:R-:W-:Y:S05]  /*1c1b0*/  BSYNC B1 ;  /* 0x0000000000017941 */ /* 0x000fea0003800000 */
.L_x_4634:
[----:B------:R-:W-:Y:S05]  /*1c1c0*/  BRA `(.L_x_4636) ;  /* 0xfffffebc00f07947 */ /* 0x000fea000383ffff */
.L_x_4431:
        /* <DEDUP_REMOVED lines=8> */
.L_x_4638:
[----:B------:R-:W-:Y:S05]  /*1c250*/  BSYNC B1 ;  /* 0x0000000000017941 */ /* 0x000fea0003800000 */
.L_x_4637:
[----:B------:R-:W-:Y:S05]  /*1c260*/  BRA `(.L_x_4639) ;  /* 0xfffffebc00d07947 */ /* 0x000fea000383ffff */
.L_x_4432:
        /* <DEDUP_REMOVED lines=8> */
.L_x_4641:
[----:B------:R-:W-:Y:S05]  /*1c2f0*/  BSYNC B1 ;  /* 0x0000000000017941 */ /* 0x000fea0003800000 */
.L_x_4640:
[----:B------:R-:W-:Y:S05]  /*1c300*/  BRA `(.L_x_4642) ;  /* 0xfffffebc00b47947 */ /* 0x000fea000383ffff */
.L_x_4433:
        /* <DEDUP_REMOVED lines=8> */
.L_x_4644:
[----:B------:R-:W-:Y:S05]  /*1c390*/  BSYNC B1 ;  /* 0x0000000000017941 */ /* 0x000fea0003800000 */
.L_x_4643:
[----:B------:R-:W-:Y:S05]  /*1c3a0*/  BRA `(.L_x_4645) ;  /* 0xfffffebc00987947 */ /* 0x000fea000383ffff */
.L_x_4434:
        /* <DEDUP_REMOVED lines=8> */
.L_x_4647:
[----:B------:R-:W-:Y:S05]  /*1c430*/  BSYNC B1 ;  /* 0x0000000000017941 */ /* 0x000fea0003800000 */
.L_x_4646:
[----:B------:R-:W-:Y:S05]  /*1c440*/  BRA `(.L_x_4648) ;  /* 0xfffffebc007c7947 */ /* 0x000fea000383ffff */
.L_x_4436:
[----:B0-----:R0:W1:Y:S02]  /*1c450*/  SYNCS.PHASECHK.TRANS64.TRYWAIT P2, [R17+URZ+0x32400], R4 ;  /* 0x03240004110075a7 */ /* 0x001064000804017f */
[----:B-1----:R-:W-:Y:S05]  /*1c460*/  @!P2 NANOSLEEP.SYNCS 0x989680 ;  /* 0x009896800000a95d */ /* 0x002fea0003900000 */
[----:B------:R-:W1:Y:S02]  /*1c470*/  @!P2 SYNCS.PHASECHK.TRANS64 P2, [R17+URZ+0x32400], R4 ;  /* 0x032400041100a5a7 */ /* 0x000e64000804007f */
[----:B-1----:R-:W-:Y:S05]  /*1c480*/  @!P2 BRA `(.L_x_4436) ;  /* 0xfffffffc00f0a947 */ /* 0x002fea000383ffff */
[----:B------:R-:W-:Y:S05]  /*1c490*/  BRA `(.L_x_4649) ;  /* 0xfffffebc00dc7947 */ /* 0x000fea000383ffff */
.L_x_4442:
[----:B--2---:R2:W4:Y:S02]  /*1c4a0*/  SYNCS.PHASECHK.TRANS64.TRYWAIT P1, [R179+URZ+0x32430], R6 ;  /* 0x03243006b30075a7 */ /* 0x004524000802017f */
[----:B----4-:R-:W-:Y:S05]  /*1c4b0*/  @!P1 NANOSLEEP.SYNCS 0x989680 ;  /* 0x009896800000995d */ /* 0x010fea0003900000 */
[----:B------:R-:W4:Y:S02]  /*1c4c0*/  @!P1 SYNCS.PHASECHK.TRANS64 P1, [R179+URZ+0x32430], R6 ;  /* 0x03243006b30095a7 */ /* 0x000f24000802007f */
[----:B----4-:R-:W-:Y:S05]  /*1c4d0*/  @!P1 BRA `(.L_x_4442) ;  /* 0xfffffffc00f09947 */ /* 0x010fea000383ffff */
[----:B------:R-:W-:Y:S05]  /*1c4e0*/  BRA `(.L_x_4441) ;  /* 0xfffffecc00747947 */ /* 0x000fea000383ffff */
.L_x_4444:
[----:B---3--:R3:W4:Y:S02]  /*1c4f0*/  SYNCS.PHASECHK.TRANS64.TRYWAIT P1, [R17+URZ+0x32410], R8 ;  /* 0x03241008110075a7 */ /* 0x008724000802017f */
[----:B----4-:R-:W-:Y:S05]  /*1c500*/  @!P1 NANOSLEEP.SYNCS 0x989680 ;  /* 0x009896800000995d */ /* 0x010fea0003900000 */
[----:B------:R-:W4:Y:S02]  /*1c510*/  @!P1 SYNCS.PHASECHK.TRANS64 P1, [R17+URZ+0x32410], R8 ;  /* 0x03241008110095a7 */ /* 0x000f24000802007f */
[----:B----4-:R-:W-:Y:S05]  /*1c520*/  @!P1 BRA `(.L_x_4444) ;  /* 0xfffffffc00f09947 */ /* 0x010fea000383ffff */
[----:B------:R-:W-:Y:S05]  /*1c530*/  BRA `(.L_x_4650) ;  /* 0xfffffed000247947 */ /* 0x000fea000383ffff */
.L_x_4449:
[----:B------:R0:W0:Y:S02]  /*1c540*/  SYNCS.PHASECHK.TRANS64.TRYWAIT P2, [R179+URZ+0x32450], R6 ;  /* 0x03245006b30075a7 */ /* 0x000024000804017f */
[----:B0-----:R-:W-:Y:S05]  /*1c550*/  @!P2 NANOSLEEP.SYNCS 0x989680 ;  /* 0x009896800000a95d */ /* 0x001fea0003900000 */
[----:B------:R-:W0:Y:S02]  /*1c560*/  @!P2 SYNCS.PHASECHK.TRANS64 P2, [R179+URZ+0x32450], R6 ;  /* 0x03245006b300a5a7 */ /* 0x000e24000804007f */
[----:B0-----:R-:W-:Y:S05]  /*1c570*/  @!P2 BRA `(.L_x_4449) ;  /* 0xfffffffc00f0a947 */ /* 0x001fea000383ffff */
[----:B------:R-:W-:Y:S05]  /*1c580*/  BRA `(.L_x_4448) ;  /* 0xfffffed000447947 */ /* 0x000fea000383ffff */
.L_x_4454:
[----:B--2---:R2:W3:Y:S02]  /*1c590*/  SYNCS.PHASECHK.TRANS64.TRYWAIT P2, [R211+URZ+0x32430], R23 ;  /* 0x03243017d30075a7 */ /* 0x0044e4000804017f */
[----:B---3--:R-:W-:Y:S05]  /*1c5a0*/  @!P2 NANOSLEEP.SYNCS 0x989680 ;  /* 0x009896800000a95d */ /* 0x008fea0003900000 */
[----:B------:R-:W3:Y:S02]  /*1c5b0*/  @!P2 SYNCS.PHASECHK.TRANS64 P2, [R211+URZ+0x32430], R23 ;  /* 0x03243017d300a5a7 */ /* 0x000ee4000804007f */
[----:B---3--:R-:W-:Y:S05]  /*1c5c0*/  @!P2 BRA `(.L_x_4454) ;  /* 0xfffffffc00f0a947 */ /* 0x008fea000383ffff */
[----:B------:R-:W-:Y:S05]  /*1c5d0*/  BRA `(.L_x_4453) ;  /* 0xfffffefc00487947 */ /* 0x000fea000383ffff */
.L_x_4459:
[----:B---3--:R3:W4:Y:S02]  /*1c5e0*/  SYNCS.PHASECHK.TRANS64.TRYWAIT P2, [R211+URZ+0x32450], R23 ;  /* 0x03245017d30075a7 */ /* 0x008724000804017f */
[----:B----4-:R-:W-:Y:S05]  /*1c5f0*/  @!P2 NANOSLEEP.SYNCS 0x989680 ;  /* 0x009896800000a95d */ /* 0x010fea0003900000 */
[----:B------:R-:W4:Y:S02]  /*1c600*/  @!P2 SYNCS.PHASECHK.TRANS64 P2, [R211+URZ+0x32450], R23 ;  /* 0x03245017d300a5a7 */ /* 0x000f24000804007f */
[----:B----4-:R-:W-:Y:S05]  /*1c610*/  @!P2 BRA `(.L_x_4459) ;  /* 0xfffffffc00f0a947 */ /* 0x010fea000383ffff */
[----:B------:R-:W-:Y:S05]  /*1c620*/  BRA `(.L_x_4458) ;  /* 0xfffffefc00e87947 */ /* 0x000fea000383ffff */
.L_x_4465:
[----:B--2---:R2:W3:Y:S02]  /*1c630*/  SYNCS.PHASECHK.TRANS64.TRYWAIT P2, [R211+URZ+0x32430], R23 ;  /* 0x03243017d30075a7 */ /* 0x0044e4000804017f */
[----:B---3--:R-:W-:Y:S05]  /*1c640*/  @!P2 NANOSLEEP.SYNCS 0x989680 ;  /* 0x009896800000a95d */ /* 0x008fea0003900000 */
[----:B------:R-:W3:Y:S02]  /*1c650*/  @!P2 SYNCS.PHASECHK.TRANS64 P2, [R211+URZ+0x32430], R23 ;  /* 0x03243017d300a5a7 */ /* 0x000ee4000804007f */
[----:B---3--:R-:W-:Y:S05]  /*1c660*/  @!P2 BRA `(.L_x_4465) ;  /* 0xfffffffc00f0a947 */ /* 0x008fea000383ffff */
[----:B------:R-:W-:Y:S05]  /*1c670*/  BRA `(.L_x_4464) ;  /* 0xffffff30007c7947 */ /* 0x000fea000383ffff */
.L_x_4470:
[----:B---3--:R3:W4:Y:S02]  /*1c680*/  SYNCS.PHASECHK.TRANS64.TRYWAIT P2, [R211+URZ+0x32450], R23 ;  /* 0x03245017d30075a7 */ /* 0x008724000804017f */
[----:B----4-:R-:W-:Y:S05]  /*1c690*/  @!P2 NANOSLEEP.SYNCS 0x989680 ;  /* 0x009896800000a95d */ /* 0x010fea0003900000 */
[----:B------:R-:W4:Y:S02]  /*1c6a0*/  @!P2 SYNCS.PHASECHK.TRANS64 P2, [R211+URZ+0x32450], R23 ;  /* 0x03245017d300a5a7 */ /* 0x000f24000804007f */
[----:B----4-:R-:W-:Y:S05]  /*1c6b0*/  @!P2 BRA `(.L_x_4470) ;  /* 0xfffffffc00f0a947 */ /* 0x010fea000383ffff */
[----:B------:R-:W-:Y:S05]  /*1c6c0*/  BRA `(.L_x_4469) ;  /* 0xffffff34001c7947 */ /* 0x000fea000383ffff */
.L_x_4505:
        /* <DEDUP_REMOVED lines=11> */
.L_x_4652:
[----:B------:R-:W-:Y:S05]  /*1c780*/  BSYNC B1 ;  /* 0x0000000000017941 */ /* 0x000fea0003800000 */
.L_x_4651:
[----:B------:R-:W-:Y:S05]  /*1c790*/  BRA `(.L_x_4653) ;  /* 0xffffffa400e07947 */ /* 0x000fea000383ffff */
.L_x_4506:
[----:B------:R-:W-:Y:S01]  /*1c7a0*/  BSSY B1, `(.L_x_4654) ;  /* 0x0000006000017945 */ /* 0x000fe20003800000 */
[----:B------:R-:W-:-:S07]  /*1c7b0*/  MOV R15, 0xffffffff ;  /* 0xffffffff000f7802 */ /* 0x000fce0000000f00 */
[----:B------:R-:W-:Y:S05]  /*1c7c0*/  WARPSYNC.COLLECTIVE R15, `(.L_x_4655) ;  /* 0x000000000f0c7348 */ /* 0x000fea0003c00000 */
[----:B------:R-:W-:Y:S02]  /*1c7d0*/  ELECT P6, UR62, PT ;  /* 0x00000000003e782f */ /* 0x000fe400038c0000 */
[----:B------:R-:W-:Y:S01]  /*1c7e0*/  MOV R14, UR62 ;  /* 0x0000003e000e7c02 */ /* 0x000fe20008000f00 */
[----:B------:R-:W-:Y:S10]  /*1c7f0*/  ENDCOLLECTIVE ;  /* 0x000000000000791b */ /* 0x000ff40003800000 */
.L_x_4655:
[----:B------:R-:W-:Y:S05]  /*1c800*/  BSYNC B1 ;  /* 0x0000000000017941 */ /* 0x000fea0003800000 */
.L_x_4654:
[----:B------:R-:W-:Y:S05]  /*1c810*/  BRA `(.L_x_4656) ;  /* 0xffffffa400cc7947 */ /* 0x000fea000383ffff */
.L_x_4507:
[----:B0-----:R0:W1:Y:S02]  /*1c820*/  SYNCS.PHASECHK.TRANS64.TRYWAIT P0, [R9+URZ+0x32420], R5 ;  /* 0x03242005090075a7 */ /* 0x001064000800017f */
[----:B-1----:R-:W-:Y:S05]  /*1c830*/  @!P0 NANOSLEEP.SYNCS 0x989680 ;  /* 0x009896800000895d */ /* 0x002fea0003900000 */
[----:B------:R-:W1:Y:S02]  /*1c840*/  @!P0 SYNCS.PHASECHK.TRANS64 P0, [R9+URZ+0x32420], R5 ;  /* 0x03242005090085a7 */ /* 0x000e64000800007f */
[----:B-1----:R-:W-:Y:S05]  /*1c850*/  @!P0 BRA `(.L_x_4507) ;  /* 0xfffffffc00f08947 */ /* 0x002fea000383ffff */
[----:B------:R-:W-:Y:S05]  /*1c860*/  BRA `(.L_x_4657) ;  /* 0xffffffa400e47947 */ /* 0x000fea000383ffff */
.L_x_4510:
[----:B0-----:R0:W1:Y:S02]  /*1c870*/  SYNCS.PHASECHK.TRANS64.TRYWAIT P0, [R5+URZ+0x324a0], R7 ;  /* 0x0324a007050075a7 */ /* 0x001064000800017f */
[----:B-1----:R-:W-:Y:S05]  /*1c880*/  @!P0 NANOSLEEP.SYNCS 0x989680 ;  /* 0x009896800000895d */ /* 0x002fea0003900000 */
[----:B------:R-:W1:Y:S02]  /*1c890*/  @!P0 SYNCS.PHASECHK.TRANS64 P0, [R5+URZ+0x324a0], R7 ;  /* 0x0324a007050085a7 */ /* 0x000e64000800007f */
[----:B-1----:R-:W-:Y:S05]  /*1c8a0*/  @!P0 BRA `(.L_x_4510) ;  /* 0xfffffffc00f08947 */ /* 0x002fea000383ffff */
[----:B------:R-:W-:Y:S05]  /*1c8b0*/  BRA `(.L_x_4658) ;  /* 0xffffffa400f07947 */ /* 0x000fea000383ffff */
.L_x_4512:
[----:B-1----:R1:W2:Y:S02]  /*1c8c0*/  SYNCS.PHASECHK.TRANS64.TRYWAIT P0, [R5+URZ+0x324c0], R7 ;  /* 0x0324c007050075a7 */ /* 0x0022a4000800017f */
[----:B--2---:R-:W-:Y:S05]  /*1c8d0*/  @!P0 NANOSLEEP.SYNCS 0x989680 ;  /* 0x009896800000895d */ /* 0x004fea0003900000 */
[----:B------:R-:W2:Y:S02]  /*1c8e0*/  @!P0 SYNCS.PHASECHK.TRANS64 P0, [R5+URZ+0x324c0], R7 ;  /* 0x0324c007050085a7 */ /* 0x000ea4000800007f */
[----:B--2---:R-:W-:Y:S05]  /*1c8f0*/  @!P0 BRA `(.L_x_4512) ;  /* 0xfffffffc00f08947 */ /* 0x004fea000383ffff */
[----:B------:R-:W-:Y:S05]  /*1c900*/  BRA `(.L_x_4659) ;  /* 0xffffffa800547947 */ /* 0x000fea000383ffff */
.L_x_4516:
[----:B0-----:R0:W1:Y:S02]  /*1c910*/  SYNCS.PHASECHK.TRANS64.TRYWAIT P0, [R6+URZ+0x324a0], R7 ;  /* 0x0324a007060075a7 */ /* 0x001064000800017f */
[----:B-1----:R-:W-:Y:S05]  /*1c920*/  @!P0 NANOSLEEP.SYNCS 0x989680 ;  /* 0x009896800000895d */ /* 0x002fea0003900000 */
[----:B------:R-:W1:Y:S02]  /*1c930*/  @!P0 SYNCS.PHASECHK.TRANS64 P0, [R6+URZ+0x324a0], R7 ;  /* 0x0324a007060085a7 */ /* 0x000e64000800007f */
[----:B-1----:R-:W-:Y:S05]  /*1c940*/  @!P0 BRA `(.L_x_4516) ;  /* 0xfffffffc00f08947 */ /* 0x002fea000383ffff */
[----:B------:R-:W-:Y:S05]  /*1c950*/  BRA `(.L_x_4660) ;  /* 0xffffffac00447947 */ /* 0x000fea000383ffff */
.L_x_4518:
[----:B-1----:R1:W2:Y:S02]  /*1c960*/  SYNCS.PHASECHK.TRANS64.TRYWAIT P1, [R6+URZ+0x324c0], R7 ;  /* 0x0324c007060075a7 */ /* 0x0022a4000802017f */
[----:B--2---:R-:W-:Y:S05]  /*1c970*/  @!P1 NANOSLEEP.SYNCS 0x989680 ;  /* 0x009896800000995d */ /* 0x004fea0003900000 */
[----:B------:R-:W2:Y:S02]  /*1c980*/  @!P1 SYNCS.PHASECHK.TRANS64 P1, [R6+URZ+0x324c0], R7 ;  /* 0x0324c007060095a7 */ /* 0x000ea4000802007f */
[----:B--2---:R-:W-:Y:S05]  /*1c990*/  @!P1 BRA `(.L_x_4518) ;  /* 0xfffffffc00f09947 */ /* 0x004fea000383ffff */
[----:B------:R-:W-:Y:S05]  /*1c9a0*/  BRA `(.L_x_4661) ;  /* 0xffffffac00a07947 */ /* 0x000fea000383ffff */
.L_x_4528:
        /* <DEDUP_REMOVED lines=11> */
.L_x_4663:
[----:B------:R-:W-:Y:S05]  /*1ca60*/  BSYNC B0 ;  /* 0x0000000000007941 */ /* 0x000fea0003800000 */
.L_x_4662:
[----:B------:R-:W-:Y:S05]  /*1ca70*/  BRA `(.L_x_4664) ;  /* 0xffffffb800547947 */ /* 0x000fea000383ffff */
.L_x_4529:
[----:B------:R-:W-:Y:S01]  /*1ca80*/  BSSY B0, `(.L_x_4665) ;  /* 0x0000006000007945 */ /* 0x000fe20003800000 */
[----:B------:R-:W-:-:S07]  /*1ca90*/  MOV R15, 0xffffffff ;  /* 0xffffffff000f7802 */ /* 0x000fce0000000f00 */
[----:B------:R-:W-:Y:S05]  /*1caa0*/  WARPSYNC.COLLECTIVE R15, `(.L_x_4666) ;  /* 0x000000000f0c7348 */ /* 0x000fea0003c00000 */
[----:B------:R-:W-:Y:S02]  /*1cab0*/  ELECT P6, UR62, PT ;  /* 0x00000000003e782f */ /* 0x000fe400038c0000 */
[----:B------:R-:W-:Y:S01]  /*1cac0*/  MOV R14, UR62 ;  /* 0x0000003e000e7c02 */ /* 0x000fe20008000f00 */
[----:B------:R-:W-:Y:S10]  /*1cad0*/  ENDCOLLECTIVE ;  /* 0x000000000000791b */ /* 0x000ff40003800000 */
.L_x_4666:
[----:B------:R-:W-:Y:S05]  /*1cae0*/  BSYNC B0 ;  /* 0x0000000000007941 */ /* 0x000fea0003800000 */
.L_x_4665:
[----:B------:R-:W-:Y:S05]  /*1caf0*/  BRA `(.L_x_4667) ;  /* 0xffffffb800447947 */ /* 0x000fea000383ffff */
.L_x_4532:
[----:B0-----:R0:W1:Y:S02]  /*1cb00*/  SYNCS.PHASECHK.TRANS64.TRYWAIT P0, [R9+URZ+0x32440], R10 ;  /* 0x0324400a090075a7 */ /* 0x001064000800017f */
[----:B-1----:R-:W-:Y:S05]  /*1cb10*/  @!P0 NANOSLEEP.SYNCS 0x989680 ;  /* 0x009896800000895d */ /* 0x002fea0003900000 */
[----:B------:R-:W1:Y:S02]  /*1cb20*/  @!P0 SYNCS.PHASECHK.TRANS64 P0, [R9+URZ+0x32440], R10 ;  /* 0x0324400a090085a7 */ /* 0x000e64000800007f */
[----:B-1----:R-:W-:Y:S05]  /*1cb30*/  @!P0 BRA `(.L_x_4532) ;  /* 0xfffffffc00f08947 */ /* 0x002fea000383ffff */
[----:B------:R-:W-:Y:S05]  /*1cb40*/  BRA `(.L_x_4668) ;  /* 0xffffffb800ac7947 */ /* 0x000fea000383ffff */
.L_x_4536:
        /* <DEDUP_REMOVED lines=8> */
.L_x_4539:
[----:B0-----:R0:W1:Y:S02]  /*1cbd0*/  SYNCS.PHASECHK.TRANS64.TRYWAIT P0, [R5+URZ+0x32460], R9 ;  /* 0x03246009050075a7 */ /* 0x001064000800017f */
[----:B-1----:R-:W-:Y:S05]  /*1cbe0*/  @!P0 NANOSLEEP.SYNCS 0x989680 ;  /* 0x009896800000895d */ /* 0x002fea0003900000 */
[----:B------:R-:W1:Y:S02]  /*1cbf0*/  @!P0 SYNCS.PHASECHK.TRANS64 P0, [R5+URZ+0x32460], R9 ;  /* 0x03246009050085a7 */ /* 0x000e64000800007f */
[----:B-1----:R-:W-:Y:S05]  /*1cc00*/  @!P0 BRA `(.L_x_4539) ;  /* 0xfffffffc00f08947 */ /* 0x002fea000383ffff */
[----:B------:R-:W-:Y:S05]  /*1cc10*/  BRA `(.L_x_4670) ;  /* 0xffffffc000347947 */ /* 0x000fea000383ffff */
.L_x_4548:
[----:B-1----:R1:W2:Y:S02]  /*1cc20*/  SYNCS.PHASECHK.TRANS64.TRYWAIT P0, [R2+URZ+0x32440], R3 ;  /* 0x03244003020075a7 */ /* 0x0022a4000800017f */
[----:B--2---:R-:W-:Y:S05]  /*1cc30*/  @!P0 NANOSLEEP.SYNCS 0x989680 ;  /* 0x009896800000895d */ /* 0x004fea0003900000 */
[----:B------:R-:W2:Y:S02]  /*1cc40*/  @!P0 SYNCS.PHASECHK.TRANS64 P0, [R2+URZ+0x32440], R3 ;  /* 0x03244003020085a7 */ /* 0x000ea4000800007f */
[----:B--2---:R-:W-:Y:S05]  /*1cc50*/  @!P0 BRA `(.L_x_4548) ;  /* 0xfffffffc00f08947 */ /* 0x004fea000383ffff */
[----:B------:R-:W-:Y:S05]  /*1cc60*/  BRA `(.L_x_4671) ;  /* 0xffffffc400ac7947 */ /* 0x000fea000383ffff */
.L_x_4550:
[----:B0-----:R0:W2:Y:S02]  /*1cc70*/  SYNCS.PHASECHK.TRANS64.TRYWAIT P0, [R2+URZ+0x32460], R3 ;  /* 0x03246003020075a7 */ /* 0x0010a4000800017f */
[----:B--2---:R-:W-:Y:S05]  /*1cc80*/  @!P0 NANOSLEEP.SYNCS 0x989680 ;  /* 0x009896800000895d */ /* 0x004fea0003900000 */
[----:B------:R-:W2:Y:S02]  /*1cc90*/  @!P0 SYNCS.PHASECHK.TRANS64 P0, [R2+URZ+0x32460], R3 ;  /* 0x03246003020085a7 */ /* 0x000ea4000800007f */
[----:B--2---:R-:W-:Y:S05]  /*1cca0*/  @!P0 BRA `(.L_x_4550) ;  /* 0xfffffffc00f08947 */ /* 0x004fea000383ffff */
[----:B------:R-:W-:Y:S05]  /*1ccb0*/  BRA `(.L_x_4672) ;  /* 0xffffffc8001c7947 */ /* 0x000fea000383ffff */
.L_x_4555:
[----:B--2---:R2:W3:Y:S02]  /*1ccc0*/  SYNCS.PHASECHK.TRANS64.TRYWAIT P0, [R2+URZ+0x32440], R3 ;  /* 0x03244003020075a7 */ /* 0x0044e4000800017f */
[----:B---3--:R-:W-:Y:S05]  /*1ccd0*/  @!P0 NANOSLEEP.SYNCS 0x989680 ;  /* 0x009896800000895d */ /* 0x008fea0003900000 */
[----:B------:R-:W3:Y:S02]  /*1cce0*/  @!P0 SYNCS.PHASECHK.TRANS64 P0, [R2+URZ+0x32440], R3 ;  /* 0x03244003020085a7 */ /* 0x000ee4000800007f */
[----:B---3--:R-:W-:Y:S05]  /*1ccf0*/  @!P0 BRA `(.L_x_4555) ;  /* 0xfffffffc00f08947 */ /* 0x008fea000383ffff */
[----:B------:R-:W-:Y:S05]  /*1cd00*/  BRA `(.L_x_4673) ;  /* 0xffffffcc005c7947 */ /* 0x000fea000383ffff */
.L_x_4557:
[----:B0-----:R0:W1:Y:S02]  /*1cd10*/  SYNCS.PHASECHK.TRANS64.TRYWAIT P1, [R2+URZ+0x32460], R3 ;  /* 0x03246003020075a7 */ /* 0x001064000802017f */
[----:B-1----:R-:W-:Y:S05]  /*1cd20*/  @!P1 NANOSLEEP.SYNCS 0x989680 ;  /* 0x009896800000995d */ /* 0x002fea0003900000 */
[----:B------:R-:W1:Y:S02]  /*1cd30*/  @!P1 SYNCS.PHASECHK.TRANS64 P1, [R2+URZ+0x32460], R3 ;  /* 0x03246003020095a7 */ /* 0x000e64000802007f */
[----:B-1----:R-:W-:Y:S05]  /*1cd40*/  @!P1 BRA `(.L_x_4557) ;  /* 0xfffffffc00f09947 */ /* 0x002fea000383ffff */
[----:B------:R-:W-:Y:S05]  /*1cd50*/  BRA `(.L_x_4674) ;  /* 0xffffffcc00c87947 */ /* 0x000fea000383ffff */
.L_x_4562:
[----:B--2---:R2:W3:Y:S02]  /*1cd60*/  SYNCS.PHASECHK.TRANS64.TRYWAIT P0, [R2+URZ+0x32440], R3 ;  /* 0x03244003020075a7 */ /* 0x0044e4000800017f */
[----:B---3--:R-:W-:Y:S05]  /*1cd70*/  @!P0 NANOSLEEP.SYNCS 0x989680 ;  /* 0x009896800000895d */ /* 0x008fea0003900000 */
[----:B------:R-:W3:Y:S02]  /*1cd80*/  @!P0 SYNCS.PHASECHK.TRANS64 P0, [R2+URZ+0x32440], R3 ;  /* 0x03244003020085a7 */ /* 0x000ee4000800007f */
[----:B---3--:R-:W-:Y:S05]  /*1cd90*/  @!P0 BRA `(.L_x_4562) ;  /* 0xfffffffc00f08947 */ /* 0x008fea000383ffff */
[----:B------:R-:W-:Y:S05]  /*1cda0*/  BRA `(.L_x_4675) ;  /* 0xffffffd000ec7947 */ /* 0x000fea000383ffff */
.L_x_4564:
[----:B0-----:R0:W1:Y:S02]  /*1cdb0*/  SYNCS.PHASECHK.TRANS64.TRYWAIT P1, [R2+URZ+0x32460], R3 ;  /* 0x03246003020075a7 */ /* 0x001064000802017f */
[----:B-1----:R-:W-:Y:S05]  /*1cdc0*/  @!P1 NANOSLEEP.SYNCS 0x989680 ;  /* 0x009896800000995d */ /* 0x002fea0003900000 */
[----:B------:R-:W1:Y:S02]  /*1cdd0*/  @!P1 SYNCS.PHASECHK.TRANS64 P1, [R2+URZ+0x32460], R3 ;  /* 0x03246003020095a7 */ /* 0x000e64000802007f */
[----:B-1----:R-:W-:Y:S05]  /*1cde0*/  @!P1 BRA `(.L_x_4564) ;  /* 0xfffffffc00f09947 */ /* 0x002fea000383ffff */
[----:B------:R-:W-:Y:S05]  /*1cdf0*/  BRA `(.L_x_4676) ;  /* 0xffffffd4005c7947 */ /* 0x000fea000383ffff */
.L_x_4569:
        /* <DEDUP_REMOVED lines=8> */
.L_x_4678:
[----:B------:R-:W-:Y:S05]  /*1ce80*/  BSYNC B0 ;  /* 0x0000000000007941 */ /* 0x000fea0003800000 */
.L_x_4677:
[----:B------:R-:W-:Y:S01]  /*1ce90*/  IMAD.MOV.U32 R13, RZ, RZ, R16 ;  /* 0x000000ffff0d7224 */ /* 0x000fe200078e0010 */
[----:B------:R-:W-:Y:S01]  /*1cea0*/  MOV R4, R14 ;  /* 0x0000000e00047202 */ /* 0x000fe20000000f00 */
[----:B------:R-:W-:Y:S02]  /*1ceb0*/  IMAD.MOV.U32 R12, RZ, RZ, 0x1 ;  /* 0x00000001ff0c7424 */ /* 0x000fe400078e00ff */
[----:B------:R-:W-:Y:S02]  /*1cec0*/  IMAD.MOV.U32 R11, RZ, RZ, 0x1f ;  /* 0x0000001fff0b7424 */ /* 0x000fe400078e00ff */
[----:B------:R-:W-:-:S07]  /*1ced0*/  IMAD.MOV.U32 R15, RZ, RZ, -0x1 ;  /* 0xffffffffff0f7424 */ /* 0x000fce00078e00ff */
[----:B------:R-:W-:Y:S05]  /*1cee0*/  WARPSYNC.COLLECTIVE R15, `(.L_x_4679) ;  /* 0x000000000f087348 */ /* 0x000fea0003c00000 */
[----:B------:R0:W1:Y:S02]  /*1cef0*/  SHFL.IDX P6, R14, R13, R12, R11 ;  /* 0x0000000c0d0e7389 */ /* 0x00006400000c000b */
[----:B01----:R-:W-:Y:S01]  /*1cf00*/  ENDCOLLECTIVE ;  /* 0x000000000000791b */ /* 0x003fe20003800000 */
.L_x_4679:
[----:B------:R-:W-:Y:S01]  /*1cf10*/  MOV R16, R14 ;  /* 0x0000000e00107202 */ /* 0x000fe20000000f00 */
[----:B------:R-:W-:Y:S06]  /*1cf20*/  BRA `(.L_x_4680) ;  /* 0xffffffd8004c7947 */ /* 0x000fec000383ffff */
.L_x_4572:
        /* <DEDUP_REMOVED lines=8> */
.L_x_4682:
[----:B------:R-:W-:Y:S05]  /*1cfb0*/  BSYNC B0 ;  /* 0x0000000000007941 */ /* 0x000fea0003800000 */
.L_x_4681:
[C---:B------:R-:W-:Y:S01]  /*1cfc0*/  ISETP.NE.AND P0, PT, R7.reuse, RZ, PT ;  /* 0x000000ff0700720c */ /* 0x040fe20003f05270 */
[----:B------:R-:W-:Y:S02]  /*1cfd0*/  IMAD.MOV.U32 R12, RZ, RZ, 0x2 ;  /* 0x00000002ff0c7424 */ /* 0x000fe400078e00ff */
[----:B------:R-:W-:Y:S01]  /*1cfe0*/  IMAD.MOV.U32 R11, RZ, RZ, RZ ;  /* 0x000000ffff0b7224 */ /* 0x000fe200078e00ff */
[----:B------:R-:W-:Y:S01]  /*1cff0*/  SEL R14, R14, RZ, P0 ;  /* 0x000000ff0e0e7207 */ /* 0x000fe20000000000 */
[----:B------:R-:W-:Y:S01]  /*1d000*/  IMAD.MOV.U32 R15, RZ, RZ, -0x1 ;  /* 0xffffffffff0f7424 */ /* 0x000fe200078e00ff */
[----:B------:R-:W-:Y:S02]  /*1d010*/  ISETP.GE.U32.AND P0, PT, R7, 0x2, PT ;  /* 0x000000020700780c */ /* 0x000fe40003f06070 */
[----:B------:R-:W-:-:S11]  /*1d020*/  IADD3 R13, R17, R14, RZ ;  /* 0x0000000e110d7210 */ /* 0x000fd60007ffe0ff */
[----:B------:R-:W-:Y:S05]  /*1d030*/  WARPSYNC.COLLECTIVE R15, `(.L_x_4683) ;  /* 0x000000000f087348 */ /* 0x000fea0003c00000 */
[----:B------:R0:W1:Y:S02]  /*1d040*/  SHFL.UP P6, R14, R13, R12, R11 ;  /* 0x0400000c0d0e7389 */ /* 0x00006400000c000b */
[----:B01----:R-:W-:Y:S01]  /*1d050*/  ENDCOLLECTIVE ;  /* 0x000000000000791b */ /* 0x003fe20003800000 */
.L_x_4683:
        /* <DEDUP_REMOVED lines=8> */
.L_x_4684:
        /* <DEDUP_REMOVED lines=8> */
.L_x_4685:
        /* <DEDUP_REMOVED lines=8> */
.L_x_4686:
[----:B------:R-:W-:Y:S01]  /*1d1e0*/  MOV R12, 0x1f ;  /* 0x0000001f000c7802 */ /* 0x000fe20000000f00 */
[----:B------:R-:W-:Y:S01]  /*1d1f0*/  IMAD.MOV.U32 R11, RZ, RZ, 0x1f ;  /* 0x0000001fff0b7424 */ /* 0x000fe200078e00ff */
[----:B------:R-:W-:-:S05]  /*1d200*/  SEL R3, R14, RZ, P0 ;  /* 0x000000ff0e037207 */ /* 0x000fca0000000000 */
[----:B------:R-:W-:-:S04]  /*1d210*/  IMAD.IADD R2, R6, 0x1, R3 ;  /* 0x0000000106027824 */ /* 0x000fc800078e0203 */
[----:B------:R-:W-:-:S07]  /*1d220*/  IMAD.MOV.U32 R13, RZ, RZ, R2 ;  /* 0x000000ffff0d7224 */ /* 0x000fce00078e0002 */
[----:B------:R-:W-:Y:S05]  /*1d230*/  WARPSYNC.COLLECTIVE R15, `(.L_x_4687) ;  /* 0x000000000f087348 */ /* 0x000fea0003c00000 */
[----:B------:R0:W1:Y:S02]  /*1d240*/  SHFL.IDX P6, R14, R13, R12, R11 ;  /* 0x0000000c0d0e7389 */ /* 0x00006400000c000b */
[----:B01----:R-:W-:Y:S01]  /*1d250*/  ENDCOLLECTIVE ;  /* 0x000000000000791b */ /* 0x003fe20003800000 */
.L_x_4687:
[----:B------:R-:W-:Y:S05]  /*1d260*/  BRA `(.L_x_4688) ;  /* 0xffffffd800107947 */ /* 0x000fea000383ffff */
.L_x_4577:
[----:B------:R-:W-:Y:S01]  /*1d270*/  BSSY B0, `(.L_x_4689) ;  /* 0x0000008000007945 */ /* 0x000fe20003800000 */
[----:B-----5:R-:W-:Y:S01]  /*1d280*/  IMAD.MOV.U32 R13, RZ, RZ, R17 ;  /* 0x000000ffff0d7224 */ /* 0x020fe200078e0011 */
[----:B------:R-:W-:Y:S01]  /*1d290*/  MOV R15, 0xffffffff ;  /* 0xffffffff000f7802 */ /* 0x000fe20000000f00 */
[----:B------:R-:W-:Y:S02]  /*1d2a0*/  IMAD.MOV.U32 R12, RZ, RZ, 0x1 ;  /* 0x00000001ff0c7424 */ /* 0x000fe400078e00ff */
[----:B------:R-:W-:-:S07]  /*1d2b0*/  IMAD.MOV.U32 R11, RZ, RZ, RZ ;  /* 0x000000ffff0b7224 */ /* 0x000fce00078e00ff */
[----:B0-----:R-:W-:Y:S05]  /*1d2c0*/  WARPSYNC.COLLECTIVE R15, `(.L_x_4690) ;  /* 0x000000000f087348 */ /* 0x001fea0003c00000 */
[----:B------:R1:W2:Y:S02]  /*1d2d0*/  SHFL.UP P6, R14, R13, R12, R11 ;  /* 0x0400000c0d0e7389 */ /* 0x0002a400000c000b */
[----:B012---:R-:W-:Y:S01]  /*1d2e0*/  ENDCOLLECTIVE ;  /* 0x000000000000791b */ /* 0x007fe20003800000 */
.L_x_4690:
[----:B------:R-:W-:Y:S05]  /*1d2f0*/  BSYNC B0 ;  /* 0x0000000000007941 */ /* 0x000fea0003800000 */
.L_x_4689:
        /* <DEDUP_REMOVED lines=10> */
.L_x_4691:
        /* <DEDUP_REMOVED lines=8> */
.L_x_4692:
        /* <DEDUP_REMOVED lines=8> */
.L_x_4693:
        /* <DEDUP_REMOVED lines=8> */
.L_x_4694:
        /* <DEDUP_REMOVED lines=8> */
.L_x_4695:
[----:B------:R-:W-:Y:S05]  /*1d5a0*/  BRA `(.L_x_4696) ;  /* 0xffffffd400f47947 */ /* 0x000fea000383ffff */
.L_x_4579:
[----:B------:R-:W-:Y:S01]  /*1d5b0*/  BSSY B0, `(.L_x_4697) ;  /* 0x0000006000007945 */ /* 0x000fe20003800000 */
[----:B------:R-:W-:Y:S01]  /*1d5c0*/  PLOP3.LUT P6, PT, P6, PT, PT, 0x8, 0x0 ;  /* 0x000000000000781c */ /* 0x000fe200037ce170 */
[----:B------:R-:W-:-:S12]  /*1d5d0*/  IMAD.MOV.U32 R15, RZ, RZ, -0x1 ;  /* 0xffffffffff0f7424 */ /* 0x000fd800078e00ff */
[----:B0-----:R-:W-:Y:S05]  /*1d5e0*/  WARPSYNC.COLLECTIVE R15, `(.L_x_4698) ;  /* 0x000000000f087348 */ /* 0x001fea0003c00000 */
[----:B------:R-:W-:Y:S01]  /*1d5f0*/  VOTE.ANY R14, PT, P6 ;  /* 0x00000000000e7806 */ /* 0x000fe200030e0100 */
[----:B0-----:R-:W-:Y:S06]  /*1d600*/  ENDCOLLECTIVE ;  /* 0x000000000000791b */ /* 0x001fec0003800000 */
.L_x_4698:
[----:B------:R-:W-:Y:S05]  /*1d610*/  BSYNC B0 ;  /* 0x0000000000007941 */ /* 0x000fea0003800000 */
.L_x_4697:
        /* <DEDUP_REMOVED lines=9> */
.L_x_4699:
[----:B------:R-:W-:Y:S01]  /*1d6b0*/  IMAD.MOV.U32 R17, RZ, RZ, R14 ;  /* 0x000000ffff117224 */ /* 0x000fe200078e000e */
[----:B------:R-:W-:Y:S06]  /*1d6c0*/  BRA `(.L_x_4700) ;  /* 0xffffffd400e47947 */ /* 0x000fec000383ffff */
.L_x_4581:
[----:B------:R-:W-:Y:S01]  /*1d6d0*/  BSSY B0, `(.L_x_4701) ;  /* 0x0000007000007945 */ /* 0x000fe20003800000 */
[----:B------:R-:W-:Y:S01]  /*1d6e0*/  MOV R13, R2 ;  /* 0x00000002000d7202 */ /* 0x000fe20000000f00 */
[----:B------:R-:W-:Y:S02]  /*1d6f0*/  IMAD.MOV.U32 R11, RZ, RZ, 0x1f ;  /* 0x0000001fff0b7424 */ /* 0x000fe400078e00ff */
[----:B------:R-:W-:-:S07]  /*1d700*/  IMAD.MOV.U32 R15, RZ, RZ, -0x1 ;  /* 0xffffffffff0f7424 */ /* 0x000fce00078e00ff */
[----:B012---:R-:W-:Y:S05]  /*1d710*/  WARPSYNC.COLLECTIVE R15, `(.L_x_4702) ;  /* 0x000000000f087348 */ /* 0x007fea0003c00000 */
[----:B------:R3:W4:Y:S02]  /*1d720*/  SHFL.IDX P6, R14, R13, R12, R11 ;  /* 0x0000000c0d0e7389 */ /* 0x00072400000c000b */
[----:B01234-:R-:W-:Y:S01]  /*1d730*/  ENDCOLLECTIVE ;  /* 0x000000000000791b */ /* 0x01ffe20003800000 */
.L_x_4702:
[----:B------:R-:W-:Y:S05]  /*1d740*/  BSYNC B0 ;  /* 0x0000000000007941 */ /* 0x000fea0003800000 */
.L_x_4701:
[----:B------:R-:W-:Y:S01]  /*1d750*/  IMAD.MOV.U32 R7, RZ, RZ, R14 ;  /* 0x000000ffff077224 */ /* 0x000fe200078e000e */
[----:B------:R-:W-:Y:S06]  /*1d760*/  BRA `(.L_x_4580) ;  /* 0xffffffd400d87947 */ /* 0x000fec000383ffff */
.L_x_4584:
[----:B-1----:R1:W2:Y:S02]  /*1d770*/  SYNCS.PHASECHK.TRANS64.TRYWAIT P0, [R0+URZ+0x32420], R3 ;  /* 0x03242003000075a7 */ /* 0x0022a4000800017f */
[----:B--2---:R-:W-:Y:S05]  /*1d780*/  @!P0 NANOSLEEP.SYNCS 0x989680 ;  /* 0x009896800000895d */ /* 0x004fea0003900000 */
[----:B------:R-:W2:Y:S02]  /*1d790*/  @!P0 SYNCS.PHASECHK.TRANS64 P0, [R0+URZ+0x32420], R3 ;  /* 0x03242003000085a7 */ /* 0x000ea4000800007f */
[----:B--2---:R-:W-:Y:S05]  /*1d7a0*/  @!P0 BRA `(.L_x_4584) ;  /* 0xfffffffc00f08947 */ /* 0x004fea000383ffff */
[----:B------:R-:W-:Y:S05]  /*1d7b0*/  BRA `(.L_x_4703) ;  /* 0xffffffdc00487947 */ /* 0x000fea000383ffff */
.L_x_4585:
[----:B------:R-:W2:Y:S01]  /*1d7c0*/  S2R R2, SR_TID.X ;  /* 0x0000000000027919 */ /* 0x000ea20000002100 */
[----:B------:R-:W-:Y:S01]  /*1d7d0*/  BSSY B0, `(.L_x_4704) ;  /* 0x000000a000007945 */ /* 0x000fe20003800000 */
[----:B------:R-:W-:Y:S01]  /*1d7e0*/  MOV R12, RZ ;  /* 0x000000ff000c7202 */ /* 0x000fe20000000f00 */
        /* <DEDUP_REMOVED lines=8> */
.L_x_4705:
[----:B------:R-:W-:Y:S05]  /*1d870*/  BSYNC B0 ;  /* 0x0000000000007941 */ /* 0x000fea0003800000 */
.L_x_4704:
[----:B------:R-:W-:Y:S05]  /*1d880*/  BRA `(.L_x_4706) ;  /* 0xffffffdc002c7947 */ /* 0x000fea000383ffff */
.L_x_4586:
[----:B------:R-:W-:Y:S01]  /*1d890*/  BSSY B0, `(.L_x_4707) ;  /* 0x0000006000007945 */ /* 0x000fe20003800000 */
[----:B------:R-:W-:-:S07]  /*1d8a0*/  IMAD.MOV.U32 R15, RZ, RZ, -0x1 ;  /* 0xffffffffff0f7424 */ /* 0x000fce00078e00ff */
[----:B012---:R-:W-:Y:S05]  /*1d8b0*/  WARPSYNC.COLLECTIVE R15, `(.L_x_4708) ;  /* 0x000000000f0c7348 */ /* 0x007fea0003c00000 */
[----:B------:R-:W-:Y:S02]  /*1d8c0*/  ELECT P6, UR62, PT ;  /* 0x00000000003e782f */ /* 0x000fe400038c0000 */
[----:B------:R-:W-:Y:S01]  /*1d8d0*/  MOV R14, UR62 ;  /* 0x0000003e000e7c02 */ /* 0x000fe20008000f00 */
[----:B012---:R-:W-:Y:S10]  /*1d8e0*/  ENDCOLLECTIVE ;  /* 0x000000000000791b */ /* 0x007ff40003800000 */
.L_x_4708:
[----:B------:R-:W-:Y:S05]  /*1d8f0*/  BSYNC B0 ;  /* 0x0000000000007941 */ /* 0x000fea0003800000 */
.L_x_4707:
[----:B------:R-:W-:Y:S05]  /*1d900*/  BRA `(.L_x_4709) ;  /* 0xffffffdc00207947 */ /* 0x000fea000383ffff */
.L_x_4588:
[----:B-1----:R1:W2:Y:S02]  /*1d910*/  SYNCS.PHASECHK.TRANS64.TRYWAIT P0, [R6+URZ], R5 ;  /* 0x00000005060075a7 */ /* 0x0022a4000800017f */
[----:B--2---:R-:W-:Y:S05]  /*1d920*/  @!P0 NANOSLEEP.SYNCS 0x989680 ;  /* 0x009896800000895d */ /* 0x004fea0003900000 */
[----:B------:R-:W2:Y:S02]  /*1d930*/  @!P0 SYNCS.PHASECHK.TRANS64 P0, [R6+URZ], R5 ;  /* 0x00000005060085a7 */ /* 0x000ea4000800007f */
[----:B--2---:R-:W-:Y:S05]  /*1d940*/  @!P0 BRA `(.L_x_4588) ;  /* 0xfffffffc00f08947 */ /* 0x004fea000383ffff */
[----:B------:R-:W-:Y:S05]  /*1d950*/  BRA `(.L_x_4710) ;  /* 0xffffffdc005c7947 */ /* 0x000fea000383ffff */
.L_x_4589:
[----:B--2---:R2:W3:Y:S02]  /*1d960*/  SYNCS.PHASECHK.TRANS64.TRYWAIT P0, [R7+URZ], R2 ;  /* 0x00000002070075a7 */ /* 0x0044e4000800017f */
[----:B---3--:R-:W-:Y:S05]  /*1d970*/  @!P0 NANOSLEEP.SYNCS 0x989680 ;  /* 0x009896800000895d */ /* 0x008fea0003900000 */
[----:B------:R-:W3:Y:S02]  /*1d980*/  @!P0 SYNCS.PHASECHK.TRANS64 P0, [R7+URZ], R2 ;  /* 0x00000002070085a7 */ /* 0x000ee4000800007f */
[----:B---3--:R-:W-:Y:S05]  /*1d990*/  @!P0 BRA `(.L_x_4589) ;  /* 0xfffffffc00f08947 */ /* 0x008fea000383ffff */
[----:B------:R-:W-:Y:S05]  /*1d9a0*/  BRA `(.L_x_4711) ;  /* 0xffffffdc00507947 */ /* 0x000fea000383ffff */
.L_x_4591:
[----:B---3--:R3:W4:Y:S02]  /*1d9b0*/  SYNCS.PHASECHK.TRANS64.TRYWAIT P0, [R4+URZ], R5 ;  /* 0x00000005040075a7 */ /* 0x008724000800017f */
[----:B----4-:R-:W-:Y:S05]  /*1d9c0*/  @!P0 NANOSLEEP.SYNCS 0x989680 ;  /* 0x009896800000895d */ /* 0x010fea0003900000 */
[----:B------:R-:W4:Y:S02]  /*1d9d0*/  @!P0 SYNCS.PHASECHK.TRANS64 P0, [R4+URZ], R5 ;  /* 0x00000005040085a7 */ /* 0x000f24000800007f */
[----:B----4-:R-:W-:Y:S05]  /*1d9e0*/  @!P0 BRA `(.L_x_4591) ;  /* 0xfffffffc00f08947 */ /* 0x010fea000383ffff */
[----:B------:R-:W-:Y:S05]  /*1d9f0*/  BRA `(.L_x_4712) ;  /* 0xffffffdc00587947 */ /* 0x000fea000383ffff */
.L_x_4713:
        /* <DEDUP_REMOVED lines=16> */
.L_x_4734:


//--------------------- .nv.global.init           --------------------------
	.section	.nv.global.init,"aw",@progbits
.nv.global.init:
	.type		$str$20,@object
	.size		$str$20,($str$21 - $str$20)
$str$20:
        /*0000*/ 	.byte	0x28, 0x61, 0x64, 0x64, 0x72, 0x65, 0x73, 0x73, 0x20, 0x26, 0x20, 0x6d, 0x61, 0x73, 0x6b, 0x29
        /*0010*/ 	.byte	0x20, 0x3d, 0x3d, 0x20, 0x30, 0x00
	.type		$str$21,@object
	.size		$str$21,(__unnamed_6 - $str$21)
$str$21:
        /*0016*/ 	.byte	0x2f, 0x74, 0x6d, 0x70, 0x2f, 0x6f, 0x73, 0x73, 0x5f, 0x6b, 0x65, 0x72, 0x6e, 0x65, 0x6c, 0x73
        /*0026*/ 	.byte	0x5f, 0x73, 0x72, 0x63, 0x2f, 0x66, 0x6c, 0x61, 0x73, 0x68, 0x5f, 0x61, 0x74, 0x74, 0x65, 0x6e
        /*0036*/ 	.byte	0x74, 0x69, 0x6f, 0x6e, 0x2f, 0x63, 0x73, 0x72, 0x63, 0x2f, 0x63, 0x75, 0x74, 0x6c, 0x61, 0x73
        /*0046*/ 	.byte	0x73, 0x2f, 0x69, 0x6e, 0x63, 0x6c, 0x75, 0x64, 0x65, 0x2f, 0x63, 0x75, 0x74, 0x65, 0x2f, 0x70
        /*0056*/ 	.byte	0x6f, 0x69, 0x6e, 0x74, 0x65, 0x72, 0x5f, 0x66, 0x6c, 0x61, 0x67, 0x67, 0x65, 0x64, 0x2e, 0x68
        /*0066*/ 	.byte	0x70, 0x70, 0x00
	.type		__unnamed_6,@object
	.size		__unnamed_6,(__unnamed_5 - __unnamed_6)
__unnamed_6:
        /* <DEDUP_REMOVED lines=23> */
        /*01d9*/ 	.byte	0x3a, 0x43, 0x3c, 0x30, 0x3e, 0x3e, 0x3e, 0x3e, 0x3e, 0x20, 0x26, 0x5d, 0x00
	.type		__unnamed_5,@object
	.size		__unnamed_5,(__unnamed_4 - __unnamed_5)
__unnamed_5:
        /* <DEDUP_REMOVED lines=24> */
	.type		__unnamed_4,@object
	.size		__unnamed_4,(__unnamed_1 - __unnamed_4)
__unnamed_4:
        /* <DEDUP_REMOVED lines=28> */
        /*0526*/ 	.byte	0x34, 0x3e, 0x3e, 0x3e, 0x3e, 0x3e, 0x5d, 0x00
	.type		__unnamed_1,@object
	.size		__unnamed_1,(__unnamed_3 - __unnamed_1)
__unnamed_1:
        /* <DEDUP_REMOVED lines=28> */
        /*06ee*/ 	.byte	0x34, 0x3e, 0x3e, 0x3e, 0x3e, 0x3e, 0x20, 0x26, 0x5d, 0x00
	.type		__unnamed_3,@object
	.size		__unnamed_3,(__unnamed_2 - __unnamed_3)
__unnamed_3:
        /* <DEDUP_REMOVED lines=29> */
	.type		__unnamed_2,@object
	.size		__unnamed_2,(.L_1 - __unnamed_2)
__unnamed_2:
        /* <DEDUP_REMOVED lines=29> */
.L_1:


//--------------------- .nv.shared._ZN7cutlass13device_kernelIN5flash11enable_sm90INS1_16FlashAttnFwdSm90INS1_25CollectiveMainloopFwdSm90ILi2EN4cute5tupleIJNS5_1CILi1EEES8_S8_EEENS6_IJNS7_ILi128EEENS7_ILi96EEENS7_ILi64EEEEEELi256ENS_6half_tEfNS_4arch4Sm90ELb0ELb0ELb1ELb0ELb0ELb0ELb0ELb1ELb0ELb0ELb0ELb0EEENS1_21CollectiveEpilogueFwdINS6_IJSA_NS7_ILi256EEESB_EEES9_SE_SG_Li256ELb0ELb0ELb0ELb0EEENS1_29StaticPersistentTileSchedulerILb0EEEEEEEEEvNT_6ParamsE --------------------------
	.section	.nv.shared._ZN7cutlass13device_kernelIN5flash11enable_sm90INS1_16FlashAttnFwdSm90INS1_25CollectiveMainloopFwdSm90ILi2EN4cute5tupleIJNS5_1CILi1EEES8_S8_EEENS6_IJNS7_ILi128EEENS7_ILi96EEENS7_ILi64EEEEEELi256ENS_6half_tEfNS_4arch4Sm90ELb0ELb0ELb1ELb0ELb0ELb0ELb0ELb1ELb0ELb0ELb0ELb0EEENS1_21CollectiveEpilogueFwdINS6_IJSA_NS7_ILi256EEESB_EEES9_SE_SG_Li256ELb0ELb0ELb0ELb0EEENS1_29StaticPersistentTileSchedulerILb0EEEEEEEEEvNT_6ParamsE,"aw",@nobits
	.sectionflags	@""
	.align	16
	.zero		1024


//--------------------- .nv.shared.reserved.0     --------------------------
	.section	.nv.shared.reserved.0,"aw",@nobits
	.weak		__nv_reservedSMEM_offset_0_alias
	.size		__nv_reservedSMEM_offset_0_alias, 0, 0
	.other		__nv_reservedSMEM_offset_0_alias,@"STO_CUDA_RESERVED_SHARED STV_DEFAULT"
__nv_reservedSMEM_offset_0_alias:
	.zero		0


//--------------------- .nv.global                --------------------------
	.section	.nv.global,"aw",@nobits
.nv.global:
	.type		_ZN77_INTERNAL_3413cc4c_41_flash_fwd_hdim64_256_fp16_softcap_sm90_cu_9949e2e8_53894cute1_E,@object
	.size		_ZN77_INTERNAL_3413cc4c_41_flash_fwd_hdim64_256_fp16_softcap_sm90_cu_9949e2e8_53894cute1_E,(_ZN77_INTERNAL_3413cc4c_41_flash_fwd_hdim64_256_fp16_softcap_sm90_cu_9949e2e8_53894cuda3std3__45__cpo6cbeginE - _ZN77_INTERNAL_3413cc4c_41_flash_fwd_hdim64_256_fp16_softcap_sm90_cu_9949e2e8_53894cute1_E)
_ZN77_INTERNAL_3413cc4c_41_flash_fwd_hdim64_256_fp16_softcap_sm90_cu_9949e2e8_53894cute1_E:
	.zero		1
	.type		_ZN77_INTERNAL_3413cc4c_41_flash_fwd_hdim64_256_fp16_softcap_sm90_cu_9949e2e8_53894cuda3std3__45__cpo6cbeginE,@object
	.size		_ZN77_INTERNAL_3413cc4c_41_flash_fwd_hdim64_256_fp16_softcap_sm90_cu_9949e2e8_53894cuda3std3__45__cpo6cbeginE,(_ZN77_INTERNAL_3413cc4c_41_flash_fwd_hdim64_256_fp16_softcap_sm90_cu_9949e2e8_53894cuda3std3__48in_placeE - _ZN77_INTERNAL_3413cc4c_41_flash_fwd_hdim64_256_fp16_softcap_sm90_cu_9949e2e8_53894cuda3std3__45__cpo6cbeginE)
_ZN77_INTERNAL_3413cc4c_41_flash_fwd_hdim64_256_fp16_softcap_sm90_cu_9949e2e8_53894cuda3std3__45__cpo6cbeginE:
	.zero		1
	.type		_ZN77_INTERNAL_3413cc4c_41_flash_fwd_hdim64_256_fp16_softcap_sm90_cu_9949e2e8_53894cuda3std3__48in_placeE,@object
	.size		_ZN77_INTERNAL_3413cc4c_41_flash_fwd_hdim64_256_fp16_softcap_sm90_cu_9949e2e8_53894cuda3std3__48in_placeE,(_ZN77_INTERNAL_3413cc4c_41_flash_fwd_hdim64_256_fp16_softcap_sm90_cu_9949e2e8_53894cuda3std6ranges3__45__cpo9iter_moveE - _ZN77_INTERNAL_3413cc4c_41_flash_fwd_hdim64_256_fp16_softcap_sm90_cu_9949e2e8_53894cuda3std3__48in_placeE)
_ZN77_INTERNAL_3413cc4c_41_flash_fwd_hdim64_256_fp16_softcap_sm90_cu_9949e2e8_53894cuda3std3__48in_placeE:
	.zero		1
	.type		_ZN77_INTERNAL_3413cc4c_41_flash_fwd_hdim64_256_fp16_softcap_sm90_cu_9949e2e8_53894cuda3std6ranges3__45__cpo9iter_moveE,@object
	.size		_ZN77_INTERNAL_3413cc4c_41_flash_fwd_hdim64_256_fp16_softcap_sm90_cu_9949e2e8_53894cuda3std6ranges3__45__cpo9iter_moveE,(_ZN77_INTERNAL_3413cc4c_41_flash_fwd_hdim64_256_fp16_softcap_sm90_cu_9949e2e8_53894cuda3std3__45__cpo5beginE - _ZN77_INTERNAL_3413cc4c_41_flash_fwd_hdim64_256_fp16_softcap_sm90_cu_9949e2e8_53894cuda3std6ranges3__45__cpo9iter_moveE)
_ZN77_INTERNAL_3413cc4c_41_flash_fwd_hdim64_256_fp16_softcap_sm90_cu_9949e2e8_53894cuda3std6ranges3__45__cpo9iter_moveE:
	.zero		1
	.type		_ZN77_INTERNAL_3413cc4c_41_flash_fwd_hdim64_256_fp16_softcap_sm90_cu_9949e2e8_53894cuda3std3__45__cpo5beginE,@object
	.size		_ZN77_INTERNAL_3413cc4c_41_flash_fwd_hdim64_256_fp16_softcap_sm90_cu_9949e2e8_53894cuda3std3__45__cpo5beginE,(_ZN77_INTERNAL_3413cc4c_41_flash_fwd_hdim64_256_fp16_softcap_sm90_cu_9949e2e8_53894cuda3std3__479_GLOBAL__N__3413cc4c_41_flash_fwd_hdim64_256_fp16_softcap_sm90_cu_9949e2e8_53896ignoreE - _ZN77_INTERNAL_3413cc4c_41_flash_fwd_hdim64_256_fp16_softcap_sm90_cu_9949e2e8_53894cuda3std3__45__cpo5beginE)
_ZN77_INTERNAL_3413cc4c_41_flash_fwd_hdim64_256_fp16_softcap_sm90_cu_9949e2e8_53894cuda3std3__45__cpo5beginE:
	.zero		1
	.type		_ZN77_INTERNAL_3413cc4c_41_flash_fwd_hdim64_256_fp16_softcap_sm90_cu_9949e2e8_53894cuda3std3__479_GLOBAL__N__3413cc4c_41_flash_fwd_hdim64_256_fp16_softcap_sm90_cu_9949e2e8_53896ignoreE,@object
	.size		_ZN77_INTERNAL_3413cc4c_41_flash_fwd_hdim64_256_fp16_softcap_sm90_cu_9949e2e8_53894cuda3std3__479_GLOBAL__N__3413cc4c_41_flash_fwd_hdim64_256_fp16_softcap_sm90_cu_9949e2e8_53896ignoreE,(_ZN77_INTERNAL_3413cc4c_41_flash_fwd_hdim64_256_fp16_softcap_sm90_cu_9949e2e8_53894cute7productE - _ZN77_INTERNAL_3413cc4c_41_flash_fwd_hdim64_256_fp16_softcap_sm90_cu_9949e2e8_53894cuda3std3__479_GLOBAL__N__3413cc4c_41_flash_fwd_hdim64_256_fp16_softcap_sm90_cu_9949e2e8_53896ignoreE)
_ZN77_INTERNAL_3413cc4c_41_flash_fwd_hdim64_256_fp16_softcap_sm90_cu_9949e2e8_53894cuda3std3__479_GLOBAL__N__3413cc4c_41_flash_fwd_hdim64_256_fp16_softcap_sm90_cu_9949e2e8_53896ignoreE:
	.zero		1
	.type		_ZN77_INTERNAL_3413cc4c_41_flash_fwd_hdim64_256_fp16_softcap_sm90_cu_9949e2e8_53894cute7productE,@object
	.size		_ZN77_INTERNAL_3413cc4c_41_flash_fwd_hdim64_256_fp16_softcap_sm90_cu_9949e2e8_53894cute7productE,(_ZN77_INTERNAL_3413cc4c_41_flash_fwd_hdim64_256_fp16_softcap_sm90_cu_9949e2e8_53894cuda3std3__45__cpo3endE - _ZN77_INTERNAL_3413cc4c_41_flash_fwd_hdim64_256_fp16_softcap_sm90_cu_9949e2e8_53894cute7productE)
_ZN77_INTERNAL_3413cc4c_41_flash_fwd_hdim64_256_fp16_softcap_sm90_cu_9949e2e8_53894cute7productE:
	.zero		1
	.type		_ZN77_INTERNAL_3413cc4c_41_flash_fwd_hdim64_256_fp16_softcap_sm90_cu_9949e2e8_53894cuda3std3__45__cpo3endE,@object
	.size		_ZN77_INTERNAL_3413cc4c_41_flash_fwd_hdim64_256_fp16_softcap_sm90_cu_9949e2e8_53894cuda3std3__45__cpo3endE,(_ZN77_INTERNAL_3413cc4c_41_flash_fwd_hdim64_256_fp16_softcap_sm90_cu_9949e2e8_53894cuda3std3__419piecewise_constructE - _ZN77_INTERNAL_3413cc4c_41_flash_fwd_hdim64_256_fp16_softcap_sm90_cu_9949e2e8_53894cuda3std3__45__cpo3endE)
_ZN77_INTERNAL_3413cc4c_41_flash_fwd_hdim64_256_fp16_softcap_sm90_cu_9949e2e8_53894cuda3std3__45__cpo3endE:
	.zero		1
	.type		_ZN77_INTERNAL_3413cc4c_41_flash_fwd_hdim64_256_fp16_softcap_sm90_cu_9949e2e8_53894cuda3std3__419piecewise_constructE,@object
	.size		_ZN77_INTERNAL_3413cc4c_41_flash_fwd_hdim64_256_fp16_softcap_sm90_cu_9949e2e8_53894cuda3std3__419piecewise_constructE,(_ZN77_INTERNAL_3413cc4c_41_flash_fwd_hdim64_256_fp16_softcap_sm90_cu_9949e2e8_53894cuda3std3__45__cpo4cendE - _ZN77_INTERNAL_3413cc4c_41_flash_fwd_hdim64_256_fp16_softcap_sm90_cu_9949e2e8_53894cuda3std3__419piecewise_constructE)
_ZN77_INTERNAL_3413cc4c_41_flash_fwd_hdim64_256_fp16_softcap_sm90_cu_9949e2e8_53894cuda3std3__419piecewise_constructE:
	.zero		1
	.type		_ZN77_INTERNAL_3413cc4c_41_flash_fwd_hdim64_256_fp16_softcap_sm90_cu_9949e2e8_53894cuda3std3__45__cpo4cendE,@object
	.size		_ZN77_INTERNAL_3413cc4c_41_flash_fwd_hdim64_256_fp16_softcap_sm90_cu_9949e2e8_53894cuda3std3__45__cpo4cendE,(_ZN77_INTERNAL_3413cc4c_41_flash_fwd_hdim64_256_fp16_softcap_sm90_cu_9949e2e8_53894cuda3std6ranges3__45__cpo4swapE - _ZN77_INTERNAL_3413cc4c_41_flash_fwd_hdim64_256_fp16_softcap_sm90_cu_9949e2e8_53894cuda3std3__45__cpo4cendE)
_ZN77_INTERNAL_3413cc4c_41_flash_fwd_hdim64_256_fp16_softcap_sm90_cu_9949e2e8_53894cuda3std3__45__cpo4cendE:
	.zero		1
	.type		_ZN77_INTERNAL_3413cc4c_41_flash_fwd_hdim64_256_fp16_softcap_sm90_cu_9949e2e8_53894cuda3std6ranges3__45__cpo4swapE,@object
	.size		_ZN77_INTERNAL_3413cc4c_41_flash_fwd_hdim64_256_fp16_softcap_sm90_cu_9949e2e8_53894cuda3std6ranges3__45__cpo4swapE,(.L_13 - _ZN77_INTERNAL_3413cc4c_41_flash_fwd_hdim64_256_fp16_softcap_sm90_cu_9949e2e8_53894cuda3std6ranges3__45__cpo4swapE)
_ZN77_INTERNAL_3413cc4c_41_flash_fwd_hdim64_256_fp16_softcap_sm90_cu_9949e2e8_53894cuda3std6ranges3__45__cpo4swapE:
	.zero		1
.L_13:


//--------------------- .nv.shared._ZN7cutlass13device_kernelIN5flash11enable_sm90INS1_16FlashAttnFwdSm90INS1_25CollectiveMainloopFwdSm90ILi2EN4cute5tupleIJNS5_1CILi1EEES8_S8_EEENS6_IJNS7_ILi128EEENS7_ILi96EEENS7_ILi64EEEEEELi256ENS_6half_tEfNS_4arch4Sm90ELb0ELb0ELb1ELb0ELb0ELb0ELb1ELb1ELb0ELb0ELb0ELb0EEENS1_21CollectiveEpilogueFwdINS6_IJSA_NS7_ILi256EEESB_EEES9_SE_SG_Li256ELb0ELb0ELb0ELb0EEENS1_29StaticPersistentTileSchedulerILb0EEEEEEEEEvNT_6ParamsE --------------------------
	.section	.nv.shared._ZN7cutlass13device_kernelIN5flash11enable_sm90INS1_16FlashAttnFwdSm90INS1_25CollectiveMainloopFwdSm90ILi2EN4cute5tupleIJNS5_1CILi1EEES8_S8_EEENS6_IJNS7_ILi128EEENS7_ILi96EEENS7_ILi64EEEEEELi256ENS_6half_tEfNS_4arch4Sm90ELb0ELb0ELb1ELb0ELb0ELb0ELb1ELb1ELb0ELb0ELb0ELb0EEENS1_21CollectiveEpilogueFwdINS6_IJSA_NS7_ILi256EEESB_EEES9_SE_SG_Li256ELb0ELb0ELb0ELb0EEENS1_29StaticPersistentTileSchedulerILb0EEEEEEEEEvNT_6ParamsE,"aw",@nobits
	.sectionflags	@""
	.align	16
	.zero		1024


//--------------------- .nv.shared._ZN7cutlass13device_kernelIN5flash11enable_sm90INS1_16FlashAttnFwdSm90INS1_25CollectiveMainloopFwdSm90ILi2EN4cute5tupleIJNS5_1CILi1EEES8_S8_EEENS6_IJNS7_ILi128EEENS7_ILi96EEENS7_ILi64EEEEEELi256ENS_6half_tEfNS_4arch4Sm90ELb0ELb0ELb1ELb1ELb0ELb0ELb0ELb1ELb0ELb0ELb0ELb0EEENS1_21CollectiveEpilogueFwdINS6_IJSA_NS7_ILi256EEESB_EEES9_SE_SG_Li256ELb1ELb0ELb0ELb0EEENS1_36VarlenDynamicPersistentTileSchedulerILi128ELi96ELi256ELi32ELb0ELb0ELb1ELb0ELb1ELb1EEEEEEEEEvNT_6ParamsE --------------------------
	.section	.nv.shared._ZN7cutlass13device_kernelIN5flash11enable_sm90INS1_16FlashAttnFwdSm90INS1_25CollectiveMainloopFwdSm90ILi2EN4cute5tupleIJNS5_1CILi1EEES8_S8_EEENS6_IJNS7_ILi128EEENS7_ILi96EEENS7_ILi64EEEEEELi256ENS_6half_tEfNS_4arch4Sm90ELb0ELb0ELb1ELb1ELb0ELb0ELb0ELb1ELb0ELb0ELb0ELb0EEENS1_21CollectiveEpilogueFwdINS6_IJSA_NS7_ILi256EEESB_EEES9_SE_SG_Li256ELb1ELb0ELb0ELb0EEENS1_36VarlenDynamicPersistentTileSchedulerILi128ELi96ELi256ELi32ELb0ELb0ELb1ELb0ELb1ELb1EEEEEEEEEvNT_6ParamsE,"aw",@nobits
	.sectionflags	@""
	.align	16
	.zero		1024


//--------------------- .nv.shared._ZN7cutlass13device_kernelIN5flash11enable_sm90INS1_16FlashAttnFwdSm90INS1_25CollectiveMainloopFwdSm90ILi2EN4cute5tupleIJNS5_1CILi1EEES8_S8_EEENS6_IJNS7_ILi128EEENS7_ILi96EEENS7_ILi64EEEEEELi256ENS_6half_tEfNS_4arch4Sm90ELb0ELb0ELb1ELb1ELb0ELb1ELb0ELb1ELb0ELb0ELb0ELb0EEENS1_21CollectiveEpilogueFwdINS6_IJSA_NS7_ILi256EEESB_EEES9_SE_SG_Li256ELb1ELb0ELb0ELb0EEENS1_36VarlenDynamicPersistentTileSchedulerILi128ELi96ELi256ELi32ELb0ELb0ELb1ELb0ELb1ELb1EEEEEEEEEvNT_6ParamsE --------------------------
	.section	.nv.shared._ZN7cutlass13device_kernelIN5flash11enable_sm90INS1_16FlashAttnFwdSm90INS1_25CollectiveMainloopFwdSm90ILi2EN4cute5tupleIJNS5_1CILi1EEES8_S8_EEENS6_IJNS7_ILi128EEENS7_ILi96EEENS7_ILi64EEEEEELi256ENS_6half_tEfNS_4arch4Sm90ELb0ELb0ELb1ELb1ELb0ELb1ELb0ELb1ELb0ELb0ELb0ELb0EEENS1_21CollectiveEpilogueFwdINS6_IJSA_NS7_ILi256EEESB_EEES9_SE_SG_Li256ELb1ELb0ELb0ELb0EEENS1_36VarlenDynamicPersistentTileSchedulerILi128ELi96ELi256ELi32ELb0ELb0ELb1ELb0ELb1ELb1EEEEEEEEEvNT_6ParamsE,"aw",@nobits
	.sectionflags	@""
	.align	16
	.zero		1024


//--------------------- .nv.shared._ZN7cutlass13device_kernelIN5flash11enable_sm90INS1_16FlashAttnFwdSm90INS1_25CollectiveMainloopFwdSm90ILi2EN4cute5tupleIJNS5_1CILi1EEES8_S8_EEENS6_IJNS7_ILi128EEENS7_ILi96EEENS7_ILi64EEEEEELi256ENS_6half_tEfNS_4arch4Sm90ELb0ELb0ELb1ELb1ELb0ELb0ELb1ELb1ELb0ELb0ELb0ELb0EEENS1_21CollectiveEpilogueFwdINS6_IJSA_NS7_ILi256EEESB_EEES9_SE_SG_Li256ELb1ELb0ELb0ELb0EEENS1_36VarlenDynamicPersistentTileSchedulerILi128ELi96ELi256ELi32ELb0ELb0ELb1ELb0ELb1ELb1EEEEEEEEEvNT_6ParamsE --------------------------
	.section	.nv.shared._ZN7cutlass13device_kernelIN5flash11enable_sm90INS1_16FlashAttnFwdSm90INS1_25CollectiveMainloopFwdSm90ILi2EN4cute5tupleIJNS5_1CILi1EEES8_S8_EEENS6_IJNS7_ILi128EEENS7_ILi96EEENS7_ILi64EEEEEELi256ENS_6half_tEfNS_4arch4Sm90ELb0ELb0ELb1ELb1ELb0ELb0ELb1ELb1ELb0ELb0ELb0ELb0EEENS1_21CollectiveEpilogueFwdINS6_IJSA_NS7_ILi256EEESB_EEES9_SE_SG_Li256ELb1ELb0ELb0ELb0EEENS1_36VarlenDynamicPersistentTileSchedulerILi128ELi96ELi256ELi32ELb0ELb0ELb1ELb0ELb1ELb1EEEEEEEEEvNT_6ParamsE,"aw",@nobits
	.sectionflags	@""
	.align	16
	.zero		1024


//--------------------- .nv.shared._ZN7cutlass13device_kernelIN5flash11enable_sm90INS1_16FlashAttnFwdSm90INS1_25CollectiveMainloopFwdSm90ILi2EN4cute5tupleIJNS5_1CILi1EEES8_S8_EEENS6_IJNS7_ILi128EEENS7_ILi96EEENS7_ILi64EEEEEELi256ENS_6half_tEfNS_4arch4Sm90ELb0ELb0ELb1ELb1ELb0ELb1ELb1ELb1ELb0ELb0ELb0ELb0EEENS1_21CollectiveEpilogueFwdINS6_IJSA_NS7_ILi256EEESB_EEES9_SE_SG_Li256ELb1ELb0ELb0ELb0EEENS1_36VarlenDynamicPersistentTileSchedulerILi128ELi96ELi256ELi32ELb0ELb0ELb1ELb0ELb1ELb1EEEEEEEEEvNT_6ParamsE --------------------------
	.section	.nv.shared._ZN7cutlass13device_kernelIN5flash11enable_sm90INS1_16FlashAttnFwdSm90INS1_25CollectiveMainloopFwdSm90ILi2EN4cute5tupleIJNS5_1CILi1EEES8_S8_EEENS6_IJNS7_ILi128EEENS7_ILi96EEENS7_ILi64EEEEEELi256ENS_6half_tEfNS_4arch4Sm90ELb0ELb0ELb1ELb1ELb0ELb1ELb1ELb1ELb0ELb0ELb0ELb0EEENS1_21CollectiveEpilogueFwdINS6_IJSA_NS7_ILi256EEESB_EEES9_SE_SG_Li256ELb1ELb0ELb0ELb0EEENS1_36VarlenDynamicPersistentTileSchedulerILi128ELi96ELi256ELi32ELb0ELb0ELb1ELb0ELb1ELb1EEEEEEEEEvNT_6ParamsE,"aw",@nobits
	.sectionflags	@""
	.align	16
	.zero		1024


//--------------------- .nv.shared._ZN7cutlass13device_kernelIN5flash11enable_sm90INS1_16FlashAttnFwdSm90INS1_25CollectiveMainloopFwdSm90ILi2EN4cute5tupleIJNS5_1CILi1EEES8_S8_EEENS6_IJNS7_ILi128EEENS7_ILi96EEENS7_ILi64EEEEEELi256ENS_6half_tEfNS_4arch4Sm90ELb0ELb1ELb1ELb0ELb0ELb0ELb0ELb1ELb0ELb0ELb0ELb0EEENS1_21CollectiveEpilogueFwdINS6_IJSA_NS7_ILi256EEESB_EEES9_SE_SG_Li256ELb0ELb0ELb0ELb0EEENS1_30DynamicPersistentTileSchedulerILi256ELi32ELb0ELb0ELb1EEEEEEEEEvNT_6ParamsE --------------------------
	.section	.nv.shared._ZN7cutlass13device_kernelIN5flash11enable_sm90INS1_16FlashAttnFwdSm90INS1_25CollectiveMainloopFwdSm90ILi2EN4cute5tupleIJNS5_1CILi1EEES8_S8_EEENS6_IJNS7_ILi128EEENS7_ILi96EEENS7_ILi64EEEEEELi256ENS_6half_tEfNS_4arch4Sm90ELb0ELb1ELb1ELb0ELb0ELb0ELb0ELb1ELb0ELb0ELb0ELb0EEENS1_21CollectiveEpilogueFwdINS6_IJSA_NS7_ILi256EEESB_EEES9_SE_SG_Li256ELb0ELb0ELb0ELb0EEENS1_30DynamicPersistentTileSchedulerILi256ELi32ELb0ELb0ELb1EEEEEEEEEvNT_6ParamsE,"aw",@nobits
	.sectionflags	@""
	.align	16
	.zero		1024


//--------------------- .nv.shared._ZN7cutlass13device_kernelIN5flash11enable_sm90INS1_16FlashAttnFwdSm90INS1_25CollectiveMainloopFwdSm90ILi2EN4cute5tupleIJNS5_1CILi1EEES8_S8_EEENS6_IJNS7_ILi128EEENS7_ILi96EEENS7_ILi64EEEEEELi256ENS_6half_tEfNS_4arch4Sm90ELb0ELb1ELb1ELb0ELb0ELb0ELb1ELb1ELb0ELb0ELb0ELb0EEENS1_21CollectiveEpilogueFwdINS6_IJSA_NS7_ILi256EEESB_EEES9_SE_SG_Li256ELb0ELb0ELb0ELb0EEENS1_30DynamicPersistentTileSchedulerILi256ELi32ELb0ELb0ELb1EEEEEEEEEvNT_6ParamsE --------------------------
	.section	.nv.shared._ZN7cutlass13device_kernelIN5flash11enable_sm90INS1_16FlashAttnFwdSm90INS1_25CollectiveMainloopFwdSm90ILi2EN4cute5tupleIJNS5_1CILi1EEES8_S8_EEENS6_IJNS7_ILi128EEENS7_ILi96EEENS7_ILi64EEEEEELi256ENS_6half_tEfNS_4arch4Sm90ELb0ELb1ELb1ELb0ELb0ELb0ELb1ELb1ELb0ELb0ELb0ELb0EEENS1_21CollectiveEpilogueFwdINS6_IJSA_NS7_ILi256EEESB_EEES9_SE_SG_Li256ELb0ELb0ELb0ELb0EEENS1_30DynamicPersistentTileSchedulerILi256ELi32ELb0ELb0ELb1EEEEEEEEEvNT_6ParamsE,"aw",@nobits
	.sectionflags	@""
	.align	16
	.zero		1024


//--------------------- .nv.shared._ZN7cutlass13device_kernelIN5flash11enable_sm90INS1_16FlashAttnFwdSm90INS1_25CollectiveMainloopFwdSm90ILi2EN4cute5tupleIJNS5_1CILi1EEES8_S8_EEENS6_IJNS7_ILi128EEENS7_ILi96EEENS7_ILi64EEEEEELi256ENS_6half_tEfNS_4arch4Sm90ELb0ELb1ELb1ELb1ELb0ELb0ELb0ELb1ELb0ELb0ELb0ELb0EEENS1_21CollectiveEpilogueFwdINS6_IJSA_NS7_ILi256EEESB_EEES9_SE_SG_Li256ELb1ELb0ELb0ELb0EEENS1_36VarlenDynamicPersistentTileSchedulerILi128ELi96ELi256ELi32ELb0ELb0ELb1ELb1ELb0ELb1EEEEEEEEEvNT_6ParamsE --------------------------
	.section	.nv.shared._ZN7cutlass13device_kernelIN5flash11enable_sm90INS1_16FlashAttnFwdSm90INS1_25CollectiveMainloopFwdSm90ILi2EN4cute5tupleIJNS5_1CILi1EEES8_S8_EEENS6_IJNS7_ILi128EEENS7_ILi96EEENS7_ILi64EEEEEELi256ENS_6half_tEfNS_4arch4Sm90ELb0ELb1ELb1ELb1ELb0ELb0ELb0ELb1ELb0ELb0ELb0ELb0EEENS1_21CollectiveEpilogueFwdINS6_IJSA_NS7_ILi256EEESB_EEES9_SE_SG_Li256ELb1ELb0ELb0ELb0EEENS1_36VarlenDynamicPersistentTileSchedulerILi128ELi96ELi256ELi32ELb0ELb0ELb1ELb1ELb0ELb1EEEEEEEEEvNT_6ParamsE,"aw",@nobits
	.sectionflags	@""
	.align	16
	.zero		1024


//--------------------- .nv.shared._ZN7cutlass13device_kernelIN5flash11enable_sm90INS1_16FlashAttnFwdSm90INS1_25CollectiveMainloopFwdSm90ILi2EN4cute5tupleIJNS5_1CILi1EEES8_S8_EEENS6_IJNS7_ILi128EEENS7_ILi96EEENS7_ILi64EEEEEELi256ENS_6half_tEfNS_4arch4Sm90ELb0ELb1ELb1ELb1ELb0ELb1ELb0ELb1ELb0ELb0ELb0ELb0EEENS1_21CollectiveEpilogueFwdINS6_IJSA_NS7_ILi256EEESB_EEES9_SE_SG_Li256ELb1ELb0ELb0ELb0EEENS1_36VarlenDynamicPersistentTileSchedulerILi128ELi96ELi256ELi32ELb0ELb0ELb1ELb1ELb0ELb1EEEEEEEEEvNT_6ParamsE --------------------------
	.section	.nv.shared._ZN7cutlass13device_kernelIN5flash11enable_sm90INS1_16FlashAttnFwdSm90INS1_25CollectiveMainloopFwdSm90ILi2EN4cute5tupleIJNS5_1CILi1EEES8_S8_EEENS6_IJNS7_ILi128EEENS7_ILi96EEENS7_ILi64EEEEEELi256ENS_6half_tEfNS_4arch4Sm90ELb0ELb1ELb1ELb1ELb0ELb1ELb0ELb1ELb0ELb0ELb0ELb0EEENS1_21CollectiveEpilogueFwdINS6_IJSA_NS7_ILi256EEESB_EEES9_SE_SG_Li256ELb1ELb0ELb0ELb0EEENS1_36VarlenDynamicPersistentTileSchedulerILi128ELi96ELi256ELi32ELb0ELb0ELb1ELb1ELb0ELb1EEEEEEEEEvNT_6ParamsE,"aw",@nobits
	.sectionflags	@""
	.align	16
	.zero		1024


//--------------------- .nv.shared._ZN7cutlass13device_kernelIN5flash11enable_sm90INS1_16FlashAttnFwdSm90INS1_25CollectiveMainloopFwdSm90ILi2EN4cute5tupleIJNS5_1CILi1EEES8_S8_EEENS6_IJNS7_ILi128EEENS7_ILi96EEENS7_ILi64EEEEEELi256ENS_6half_tEfNS_4arch4Sm90ELb0ELb1ELb1ELb1ELb0ELb0ELb1ELb1ELb0ELb0ELb0ELb0EEENS1_21CollectiveEpilogueFwdINS6_IJSA_NS7_ILi256EEESB_EEES9_SE_SG_Li256ELb1ELb0ELb0ELb0EEENS1_36VarlenDynamicPersistentTileSchedulerILi128ELi96ELi256ELi32ELb0ELb0ELb1ELb1ELb0ELb1EEEEEEEEEvNT_6ParamsE --------------------------
	.section	.nv.shared._ZN7cutlass13device_kernelIN5flash11enable_sm90INS1_16FlashAttnFwdSm90INS1_25CollectiveMainloopFwdSm90ILi2EN4cute5tupleIJNS5_1CILi1EEES8_S8_EEENS6_IJNS7_ILi128EEENS7_ILi96EEENS7_ILi64EEEEEELi256ENS_6half_tEfNS_4arch4Sm90ELb0ELb1ELb1ELb1ELb0ELb0ELb1ELb1ELb0ELb0ELb0ELb0EEENS1_21CollectiveEpilogueFwdINS6_IJSA_NS7_ILi256EEESB_EEES9_SE_SG_Li256ELb1ELb0ELb0ELb0EEENS1_36VarlenDynamicPersistentTileSchedulerILi128ELi96ELi256ELi32ELb0ELb0ELb1ELb1ELb0ELb1EEEEEEEEEvNT_6ParamsE,"aw",@nobits
	.sectionflags	@""
	.align	16
	.zero		1024


//--------------------- .nv.shared._ZN7cutlass13device_kernelIN5flash11enable_sm90INS1_16FlashAttnFwdSm90INS1_25CollectiveMainloopFwdSm90ILi2EN4cute5tupleIJNS5_1CILi1EEES8_S8_EEENS6_IJNS7_ILi128EEENS7_ILi96EEENS7_ILi64EEEEEELi256ENS_6half_tEfNS_4arch4Sm90ELb0ELb1ELb1ELb1ELb0ELb1ELb1ELb1ELb0ELb0ELb0ELb0EEENS1_21CollectiveEpilogueFwdINS6_IJSA_NS7_ILi256EEESB_EEES9_SE_SG_Li256ELb1ELb0ELb0ELb0EEENS1_36VarlenDynamicPersistentTileSchedulerILi128ELi96ELi256ELi32ELb0ELb0ELb1ELb1ELb0ELb1EEEEEEEEEvNT_6ParamsE --------------------------
	.section	.nv.shared._ZN7cutlass13device_kernelIN5flash11enable_sm90INS1_16FlashAttnFwdSm90INS1_25CollectiveMainloopFwdSm90ILi2EN4cute5tupleIJNS5_1CILi1EEES8_S8_EEENS6_IJNS7_ILi128EEENS7_ILi96EEENS7_ILi64EEEEEELi256ENS_6half_tEfNS_4arch4Sm90ELb0ELb1ELb1ELb1ELb0ELb1ELb1ELb1ELb0ELb0ELb0ELb0EEENS1_21CollectiveEpilogueFwdINS6_IJSA_NS7_ILi256EEESB_EEES9_SE_SG_Li256ELb1ELb0ELb0ELb0EEENS1_36VarlenDynamicPersistentTileSchedulerILi128ELi96ELi256ELi32ELb0ELb0ELb1ELb1ELb0ELb1EEEEEEEEEvNT_6ParamsE,"aw",@nobits
	.sectionflags	@""
	.align	16
	.zero		1024


//--------------------- .nv.shared._ZN7cutlass13device_kernelIN5flash11enable_sm90INS1_16FlashAttnFwdSm90INS1_25CollectiveMainloopFwdSm90ILi2EN4cute5tupleIJNS5_1CILi1EEES8_S8_EEENS6_IJNS7_ILi128EEENS7_ILi96EEENS7_ILi64EEEEEELi256ENS_6half_tEfNS_4arch4Sm90ELb1ELb0ELb1ELb0ELb0ELb0ELb0ELb1ELb0ELb0ELb0ELb0EEENS1_21CollectiveEpilogueFwdINS6_IJSA_NS7_ILi256EEESB_EEES9_SE_SG_Li256ELb0ELb0ELb0ELb0EEENS1_30DynamicPersistentTileSchedulerILi256ELi32ELb0ELb0ELb1EEEEEEEEEvNT_6ParamsE --------------------------
	.section	.nv.shared._ZN7cutlass13device_kernelIN5flash11enable_sm90INS1_16FlashAttnFwdSm90INS1_25CollectiveMainloopFwdSm90ILi2EN4cute5tupleIJNS5_1CILi1EEES8_S8_EEENS6_IJNS7_ILi128EEENS7_ILi96EEENS7_ILi64EEEEEELi256ENS_6half_tEfNS_4arch4Sm90ELb1ELb0ELb1ELb0ELb0ELb0ELb0ELb1ELb0ELb0ELb0ELb0EEENS1_21CollectiveEpilogueFwdINS6_IJSA_NS7_ILi256EEESB_EEES9_SE_SG_Li256ELb0ELb0ELb0ELb0EEENS1_30DynamicPersistentTileSchedulerILi256ELi32ELb0ELb0ELb1EEEEEEEEEvNT_6ParamsE,"aw",@nobits
	.sectionflags	@""
	.align	16
	.zero		1024


//--------------------- .nv.shared._ZN7cutlass13device_kernelIN5flash11enable_sm90INS1_16FlashAttnFwdSm90INS1_25CollectiveMainloopFwdSm90ILi2EN4cute5tupleIJNS5_1CILi1EEES8_S8_EEENS6_IJNS7_ILi128EEENS7_ILi96EEENS7_ILi64EEEEEELi256ENS_6half_tEfNS_4arch4Sm90ELb1ELb0ELb1ELb0ELb0ELb0ELb1ELb1ELb0ELb0ELb0ELb0EEENS1_21CollectiveEpilogueFwdINS6_IJSA_NS7_ILi256EEESB_EEES9_SE_SG_Li256ELb0ELb0ELb0ELb0EEENS1_30DynamicPersistentTileSchedulerILi256ELi32ELb0ELb0ELb1EEEEEEEEEvNT_6ParamsE --------------------------
	.section	.nv.shared._ZN7cutlass13device_kernelIN5flash11enable_sm90INS1_16FlashAttnFwdSm90INS1_25CollectiveMainloopFwdSm90ILi2EN4cute5tupleIJNS5_1CILi1EEES8_S8_EEENS6_IJNS7_ILi128EEENS7_ILi96EEENS7_ILi64EEEEEELi256ENS_6half_tEfNS_4arch4Sm90ELb1ELb0ELb1ELb0ELb0ELb0ELb1ELb1ELb0ELb0ELb0ELb0EEENS1_21CollectiveEpilogueFwdINS6_IJSA_NS7_ILi256EEESB_EEES9_SE_SG_Li256ELb0ELb0ELb0ELb0EEENS1_30DynamicPersistentTileSchedulerILi256ELi32ELb0ELb0ELb1EEEEEEEEEvNT_6ParamsE,"aw",@nobits
	.sectionflags	@""
	.align	16
	.zero		1024


//--------------------- .nv.shared._ZN7cutlass13device_kernelIN5flash11enable_sm90INS1_16FlashAttnFwdSm90INS1_25CollectiveMainloopFwdSm90ILi2EN4cute5tupleIJNS5_1CILi1EEES8_S8_EEENS6_IJNS7_ILi128EEENS7_ILi96EEENS7_ILi64EEEEEELi256ENS_6half_tEfNS_4arch4Sm90ELb1ELb0ELb1ELb1ELb0ELb0ELb0ELb1ELb0ELb0ELb0ELb0EEENS1_21CollectiveEpilogueFwdINS6_IJSA_NS7_ILi256EEESB_EEES9_SE_SG_Li256ELb1ELb0ELb0ELb0EEENS1_36VarlenDynamicPersistentTileSchedulerILi128ELi96ELi256ELi32ELb0ELb0ELb1ELb1ELb1ELb1EEEEEEEEEvNT_6ParamsE --------------------------
	.section	.nv.shared._ZN7cutlass13device_kernelIN5flash11enable_sm90INS1_16FlashAttnFwdSm90INS1_25CollectiveMainloopFwdSm90ILi2EN4cute5tupleIJNS5_1CILi1EEES8_S8_EEENS6_IJNS7_ILi128EEENS7_ILi96EEENS7_ILi64EEEEEELi256ENS_6half_tEfNS_4arch4Sm90ELb1ELb0ELb1ELb1ELb0ELb0ELb0ELb1ELb0ELb0ELb0ELb0EEENS1_21CollectiveEpilogueFwdINS6_IJSA_NS7_ILi256EEESB_EEES9_SE_SG_Li256ELb1ELb0ELb0ELb0EEENS1_36VarlenDynamicPersistentTileSchedulerILi128ELi96ELi256ELi32ELb0ELb0ELb1ELb1ELb1ELb1EEEEEEEEEvNT_6ParamsE,"aw",@nobits
	.sectionflags	@""
	.align	16
	.zero		1024


//--------------------- .nv.shared._ZN7cutlass13device_kernelIN5flash11enable_sm90INS1_16FlashAttnFwdSm90INS1_25CollectiveMainloopFwdSm90ILi2EN4cute5tupleIJNS5_1CILi1EEES8_S8_EEENS6_IJNS7_ILi128EEENS7_ILi96EEENS7_ILi64EEEEEELi256ENS_6half_tEfNS_4arch4Sm90ELb1ELb0ELb1ELb1ELb0ELb1ELb0ELb1ELb0ELb0ELb0ELb0EEENS1_21CollectiveEpilogueFwdINS6_IJSA_NS7_ILi256EEESB_EEES9_SE_SG_Li256ELb1ELb0ELb0ELb0EEENS1_36VarlenDynamicPersistentTileSchedulerILi128ELi96ELi256ELi32ELb0ELb0ELb1ELb1ELb1ELb1EEEEEEEEEvNT_6ParamsE --------------------------
	.section	.nv.shared._ZN7cutlass13device_kernelIN5flash11enable_sm90INS1_16FlashAttnFwdSm90INS1_25CollectiveMainloopFwdSm90ILi2EN4cute5tupleIJNS5_1CILi1EEES8_S8_EEENS6_IJNS7_ILi128EEENS7_ILi96EEENS7_ILi64EEEEEELi256ENS_6half_tEfNS_4arch4Sm90ELb1ELb0ELb1ELb1ELb0ELb1ELb0ELb1ELb0ELb0ELb0ELb0EEENS1_21CollectiveEpilogueFwdINS6_IJSA_NS7_ILi256EEESB_EEES9_SE_SG_Li256ELb1ELb0ELb0ELb0EEENS1_36VarlenDynamicPersistentTileSchedulerILi128ELi96ELi256ELi32ELb0ELb0ELb1ELb1ELb1ELb1EEEEEEEEEvNT_6ParamsE,"aw",@nobits
	.sectionflags	@""
	.align	16
	.zero		1024


//--------------------- .nv.shared._ZN7cutlass13device_kernelIN5flash11enable_sm90INS1_16FlashAttnFwdSm90INS1_25CollectiveMainloopFwdSm90ILi2EN4cute5tupleIJNS5_1CILi1EEES8_S8_EEENS6_IJNS7_ILi128EEENS7_ILi96EEENS7_ILi64EEEEEELi256ENS_6half_tEfNS_4arch4Sm90ELb1ELb0ELb1ELb1ELb0ELb0ELb1ELb1ELb0ELb0ELb0ELb0EEENS1_21CollectiveEpilogueFwdINS6_IJSA_NS7_ILi256EEESB_EEES9_SE_SG_Li256ELb1ELb0ELb0ELb0EEENS1_36VarlenDynamicPersistentTileSchedulerILi128ELi96ELi256ELi32ELb0ELb0ELb1ELb1ELb1ELb1EEEEEEEEEvNT_6ParamsE --------------------------
	.section	.nv.shared._ZN7cutlass13device_kernelIN5flash11enable_sm90INS1_16FlashAttnFwdSm90INS1_25CollectiveMainloopFwdSm90ILi2EN4cute5tupleIJNS5_1CILi1EEES8_S8_EEENS6_IJNS7_ILi128EEENS7_ILi96EEENS7_ILi64EEEEEELi256ENS_6half_tEfNS_4arch4Sm90ELb1ELb0ELb1ELb1ELb0ELb0ELb1ELb1ELb0ELb0ELb0ELb0EEENS1_21CollectiveEpilogueFwdINS6_IJSA_NS7_ILi256EEESB_EEES9_SE_SG_Li256ELb1ELb0ELb0ELb0EEENS1_36VarlenDynamicPersistentTileSchedulerILi128ELi96ELi256ELi32ELb0ELb0ELb1ELb1ELb1ELb1EEEEEEEEEvNT_6ParamsE,"aw",@nobits
	.sectionflags	@""
	.align	16
	.zero		1024


//--------------------- .nv.shared._ZN7cutlass13device_kernelIN5flash11enable_sm90INS1_16FlashAttnFwdSm90INS1_25CollectiveMainloopFwdSm90ILi2EN4cute5tupleIJNS5_1CILi1EEES8_S8_EEENS6_IJNS7_ILi128EEENS7_ILi96EEENS7_ILi64EEEEEELi256ENS_6half_tEfNS_4arch4Sm90ELb1ELb0ELb1ELb1ELb0ELb1ELb1ELb1ELb0ELb0ELb0ELb0EEENS1_21CollectiveEpilogueFwdINS6_IJSA_NS7_ILi256EEESB_EEES9_SE_SG_Li256ELb1ELb0ELb0ELb0EEENS1_36VarlenDynamicPersistentTileSchedulerILi128ELi96ELi256ELi32ELb0ELb0ELb1ELb1ELb1ELb1EEEEEEEEEvNT_6ParamsE --------------------------
	.section	.nv.shared._ZN7cutlass13device_kernelIN5flash11enable_sm90INS1_16FlashAttnFwdSm90INS1_25CollectiveMainloopFwdSm90ILi2EN4cute5tupleIJNS5_1CILi1EEES8_S8_EEENS6_IJNS7_ILi128EEENS7_ILi96EEENS7_ILi64EEEEEELi256ENS_6half_tEfNS_4arch4Sm90ELb1ELb0ELb1ELb1ELb0ELb1ELb1ELb1ELb0ELb0ELb0ELb0EEENS1_21CollectiveEpilogueFwdINS6_IJSA_NS7_ILi256EEESB_EEES9_SE_SG_Li256ELb1ELb0ELb0ELb0EEENS1_36VarlenDynamicPersistentTileSchedulerILi128ELi96ELi256ELi32ELb0ELb0ELb1ELb1ELb1ELb1EEEEEEEEEvNT_6ParamsE,"aw",@nobits
	.sectionflags	@""
	.align	16
	.zero		1024


//--------------------- .nv.constant0._ZN7cutlass13device_kernelIN5flash11enable_sm90INS1_16FlashAttnFwdSm90INS1_25CollectiveMainloopFwdSm90ILi2EN4cute5tupleIJNS5_1CILi1EEES8_S8_EEENS6_IJNS7_ILi128EEENS7_ILi96EEENS7_ILi64EEEEEELi256ENS_6half_tEfNS_4arch4Sm90ELb0ELb0ELb1ELb0ELb0ELb0ELb0ELb1ELb0ELb0ELb0ELb0EEENS1_21CollectiveEpilogueFwdINS6_IJSA_NS7_ILi256EEESB_EEES9_SE_SG_Li256ELb0ELb0ELb0ELb0EEENS1_29StaticPersistentTileSchedulerILb0EEEEEEEEEvNT_6ParamsE --------------------------
	.section	.nv.constant0._ZN7cutlass13device_kernelIN5flash11enable_sm90INS1_16FlashAttnFwdSm90INS1_25CollectiveMainloopFwdSm90ILi2EN4cute5tupleIJNS5_1CILi1EEES8_S8_EEENS6_IJNS7_ILi128EEENS7_ILi96EEENS7_ILi64EEEEEELi256ENS_6half_tEfNS_4arch4Sm90ELb0ELb0ELb1ELb0ELb0ELb0ELb0ELb1ELb0ELb0ELb0ELb0EEENS1_21CollectiveEpilogueFwdINS6_IJSA_NS7_ILi256EEESB_EEES9_SE_SG_Li256ELb0ELb0ELb0ELb0EEENS1_29StaticPersistentTileSchedulerILb0EEEEEEEEEvNT_6ParamsE,"a",@progbits
	.sectionflags	@""
	.align	4
.nv.constant0._ZN7cutlass13device_kernelIN5flash11enable_sm90INS1_16FlashAttnFwdSm90INS1_25CollectiveMainloopFwdSm90ILi2EN4cute5tupleIJNS5_1CILi1EEES8_S8_EEENS6_IJNS7_ILi128EEENS7_ILi96EEENS7_ILi64EEEEEELi256ENS_6half_tEfNS_4arch4Sm90ELb0ELb0ELb1ELb0ELb0ELb0ELb0ELb1ELb0ELb0ELb0ELb0EEENS1_21CollectiveEpilogueFwdINS6_IJSA_NS7_ILi256EEESB_EEES9_SE_SG_Li256ELb0ELb0ELb0ELb0EEENS1_29StaticPersistentTileSchedulerILb0EEEEEEEEEvNT_6ParamsE:
	.zero		3584


//--------------------- .nv.constant0._ZN7cutlass13device_kernelIN5flash11enable_sm90INS1_16FlashAttnFwdSm90INS1_25CollectiveMainloopFwdSm90ILi2EN4cute5tupleIJNS5_1CILi1EEES8_S8_EEENS6_IJNS7_ILi128EEENS7_ILi96EEENS7_ILi64EEEEEELi256ENS_6half_tEfNS_4arch4Sm90ELb0ELb0ELb1ELb0ELb0ELb0ELb1ELb1ELb0ELb0ELb0ELb0EEENS1_21CollectiveEpilogueFwdINS6_IJSA_NS7_ILi256EEESB_EEES9_SE_SG_Li256ELb0ELb0ELb0ELb0EEENS1_29StaticPersistentTileSchedulerILb0EEEEEEEEEvNT_6ParamsE --------------------------
	.section	.nv.constant0._ZN7cutlass13device_kernelIN5flash11enable_sm90INS1_16FlashAttnFwdSm90INS1_25CollectiveMainloopFwdSm90ILi2EN4cute5tupleIJNS5_1CILi1EEES8_S8_EEENS6_IJNS7_ILi128EEENS7_ILi96EEENS7_ILi64EEEEEELi256ENS_6half_tEfNS_4arch4Sm90ELb0ELb0ELb1ELb0ELb0ELb0ELb1ELb1ELb0ELb0ELb0ELb0EEENS1_21CollectiveEpilogueFwdINS6_IJSA_NS7_ILi256EEESB_EEES9_SE_SG_Li256ELb0ELb0ELb0ELb0EEENS1_29StaticPersistentTileSchedulerILb0EEEEEEEEEvNT_6ParamsE,"a",@progbits
	.sectionflags	@""
	.align	4
.nv.constant0._ZN7cutlass13device_kernelIN5flash11enable_sm90INS1_16FlashAttnFwdSm90INS1_25CollectiveMainloopFwdSm90ILi2EN4cute5tupleIJNS5_1CILi1EEES8_S8_EEENS6_IJNS7_ILi128EEENS7_ILi96EEENS7_ILi64EEEEEELi256ENS_6half_tEfNS_4arch4Sm90ELb0ELb0ELb1ELb0ELb0ELb0ELb1ELb1ELb0ELb0ELb0ELb0EEENS1_21CollectiveEpilogueFwdINS6_IJSA_NS7_ILi256EEESB_EEES9_SE_SG_Li256ELb0ELb0ELb0ELb0EEENS1_29StaticPersistentTileSchedulerILb0EEEEEEEEEvNT_6ParamsE:
	.zero		3840


//--------------------- .nv.constant0._ZN7cutlass13device_kernelIN5flash11enable_sm90INS1_16FlashAttnFwdSm90INS1_25CollectiveMainloopFwdSm90ILi2EN4cute5tupleIJNS5_1CILi1EEES8_S8_EEENS6_IJNS7_ILi128EEENS7_ILi96EEENS7_ILi64EEEEEELi256ENS_6half_tEfNS_4arch4Sm90ELb0ELb0ELb1ELb1ELb0ELb0ELb0ELb1ELb0ELb0ELb0ELb0EEENS1_21CollectiveEpilogueFwdINS6_IJSA_NS7_ILi256EEESB_EEES9_SE_SG_Li256ELb1ELb0ELb0ELb0EEENS1_36VarlenDynamicPersistentTileSchedulerILi128ELi96ELi256ELi32ELb0ELb0ELb1ELb0ELb1ELb1EEEEEEEEEvNT_6ParamsE --------------------------
	.section	.nv.constant0._ZN7cutlass13device_kernelIN5flash11enable_sm90INS1_16FlashAttnFwdSm90INS1_25CollectiveMainloopFwdSm90ILi2EN4cute5tupleIJNS5_1CILi1EEES8_S8_EEENS6_IJNS7_ILi128EEENS7_ILi96EEENS7_ILi64EEEEEELi256ENS_6half_tEfNS_4arch4Sm90ELb0ELb0ELb1ELb1ELb0ELb0ELb0ELb1ELb0ELb0ELb0ELb0EEENS1_21CollectiveEpilogueFwdINS6_IJSA_NS7_ILi256EEESB_EEES9_SE_SG_Li256ELb1ELb0ELb0ELb0EEENS1_36VarlenDynamicPersistentTileSchedulerILi128ELi96ELi256ELi32ELb0ELb0ELb1ELb0ELb1ELb1EEEEEEEEEvNT_6ParamsE,"a",@progbits
	.sectionflags	@""
	.align	4
.nv.constant0._ZN7cutlass13device_kernelIN5flash11enable_sm90INS1_16FlashAttnFwdSm90INS1_25CollectiveMainloopFwdSm90ILi2EN4cute5tupleIJNS5_1CILi1EEES8_S8_EEENS6_IJNS7_ILi128EEENS7_ILi96EEENS7_ILi64EEEEEELi256ENS_6half_tEfNS_4arch4Sm90ELb0ELb0ELb1ELb1ELb0ELb0ELb0ELb1ELb0ELb0ELb0ELb0EEENS1_21CollectiveEpilogueFwdINS6_IJSA_NS7_ILi256EEESB_EEES9_SE_SG_Li256ELb1ELb0ELb0ELb0EEENS1_36VarlenDynamicPersistentTileSchedulerILi128ELi96ELi256ELi32ELb0ELb0ELb1ELb0ELb1ELb1EEEEEEEEEvNT_6ParamsE:
	.zero		3200


//--------------------- .nv.constant0._ZN7cutlass13device_kernelIN5flash11enable_sm90INS1_16FlashAttnFwdSm90INS1_25CollectiveMainloopFwdSm90ILi2EN4cute5tupleIJNS5_1CILi1EEES8_S8_EEENS6_IJNS7_ILi128EEENS7_ILi96EEENS7_ILi64EEEEEELi256ENS_6half_tEfNS_4arch4Sm90ELb0ELb0ELb1ELb1ELb0ELb1ELb0ELb1ELb0ELb0ELb0ELb0EEENS1_21CollectiveEpilogueFwdINS6_IJSA_NS7_ILi256EEESB_EEES9_SE_SG_Li256ELb1ELb0ELb0ELb0EEENS1_36VarlenDynamicPersistentTileSchedulerILi128ELi96ELi256ELi32ELb0ELb0ELb1ELb0ELb1ELb1EEEEEEEEEvNT_6ParamsE --------------------------
	.section	.nv.constant0._ZN7cutlass13device_kernelIN5flash11enable_sm90INS1_16FlashAttnFwdSm90INS1_25CollectiveMainloopFwdSm90ILi2EN4cute5tupleIJNS5_1CILi1EEES8_S8_EEENS6_IJNS7_ILi128EEENS7_ILi96EEENS7_ILi64EEEEEELi256ENS_6half_tEfNS_4arch4Sm90ELb0ELb0ELb1ELb1ELb0ELb1ELb0ELb1ELb0ELb0ELb0ELb0EEENS1_21CollectiveEpilogueFwdINS6_IJSA_NS7_ILi256EEESB_EEES9_SE_SG_Li256ELb1ELb0ELb0ELb0EEENS1_36VarlenDynamicPersistentTileSchedulerILi128ELi96ELi256ELi32ELb0ELb0ELb1ELb0ELb1ELb1EEEEEEEEEvNT_6ParamsE,"a",@progbits
	.sectionflags	@""
	.align	4
.nv.constant0._ZN7cutlass13device_kernelIN5flash11enable_sm90INS1_16FlashAttnFwdSm90INS1_25CollectiveMainloopFwdSm90ILi2EN4cute5tupleIJNS5_1CILi1EEES8_S8_EEENS6_IJNS7_ILi128EEENS7_ILi96EEENS7_ILi64EEEEEELi256ENS_6half_tEfNS_4arch4Sm90ELb0ELb0ELb1ELb1ELb0ELb1ELb0ELb1ELb0ELb0ELb0ELb0EEENS1_21CollectiveEpilogueFwdINS6_IJSA_NS7_ILi256EEESB_EEES9_SE_SG_Li256ELb1ELb0ELb0ELb0EEENS1_36VarlenDynamicPersistentTileSchedulerILi128ELi96ELi256ELi32ELb0ELb0ELb1ELb0ELb1ELb1EEEEEEEEEvNT_6ParamsE:
	.zero		3200


//--------------------- .nv.constant0._ZN7cutlass13device_kernelIN5flash11enable_sm90INS1_16FlashAttnFwdSm90INS1_25CollectiveMainloopFwdSm90ILi2EN4cute5tupleIJNS5_1CILi1EEES8_S8_EEENS6_IJNS7_ILi128EEENS7_ILi96EEENS7_ILi64EEEEEELi256ENS_6half_tEfNS_4arch4Sm90ELb0ELb0ELb1ELb1ELb0ELb0ELb1ELb1ELb0ELb0ELb0ELb0EEENS1_21CollectiveEpilogueFwdINS6_IJSA_NS7_ILi256EEESB_EEES9_SE_SG_Li256ELb1ELb0ELb0ELb0EEENS1_36VarlenDynamicPersistentTileSchedulerILi128ELi96ELi256ELi32ELb0ELb0ELb1ELb0ELb1ELb1EEEEEEEEEvNT_6ParamsE --------------------------
	.section	.nv.constant0._ZN7cutlass13device_kernelIN5flash11enable_sm90INS1_16FlashAttnFwdSm90INS1_25CollectiveMainloopFwdSm90ILi2EN4cute5tupleIJNS5_1CILi1EEES8_S8_EEENS6_IJNS7_ILi128EEENS7_ILi96EEENS7_ILi64EEEEEELi256ENS_6half_tEfNS_4arch4Sm90ELb0ELb0ELb1ELb1ELb0ELb0ELb1ELb1ELb0ELb0ELb0ELb0EEENS1_21CollectiveEpilogueFwdINS6_IJSA_NS7_ILi256EEESB_EEES9_SE_SG_Li256ELb1ELb0ELb0ELb0EEENS1_36VarlenDynamicPersistentTileSchedulerILi128ELi96ELi256ELi32ELb0ELb0ELb1ELb0ELb1ELb1EEEEEEEEEvNT_6ParamsE,"a",@progbits
	.sectionflags	@""
	.align	4
.nv.constant0._ZN7cutlass13device_kernelIN5flash11enable_sm90INS1_16FlashAttnFwdSm90INS1_25CollectiveMainloopFwdSm90ILi2EN4cute5tupleIJNS5_1CILi1EEES8_S8_EEENS6_IJNS7_ILi128EEENS7_ILi96EEENS7_ILi64EEEEEELi256ENS_6half_tEfNS_4arch4Sm90ELb0ELb0ELb1ELb1ELb0ELb0ELb1ELb1ELb0ELb0ELb0ELb0EEENS1_21CollectiveEpilogueFwdINS6_IJSA_NS7_ILi256EEESB_EEES9_SE_SG_Li256ELb1ELb0ELb0ELb0EEENS1_36VarlenDynamicPersistentTileSchedulerILi128ELi96ELi256ELi32ELb0ELb0ELb1ELb0ELb1ELb1EEEEEEEEEvNT_6ParamsE:
	.zero		3456


//--------------------- .nv.constant0._ZN7cutlass13device_kernelIN5flash11enable_sm90INS1_16FlashAttnFwdSm90INS1_25CollectiveMainloopFwdSm90ILi2EN4cute5tupleIJNS5_1CILi1EEES8_S8_EEENS6_IJNS7_ILi128EEENS7_ILi96EEENS7_ILi64EEEEEELi256ENS_6half_tEfNS_4arch4Sm90ELb0ELb0ELb1ELb1ELb0ELb1ELb1ELb1ELb0ELb0ELb0ELb0EEENS1_21CollectiveEpilogueFwdINS6_IJSA_NS7_ILi256EEESB_EEES9_SE_SG_Li256ELb1ELb0ELb0ELb0EEENS1_36VarlenDynamicPersistentTileSchedulerILi128ELi96ELi256ELi32ELb0ELb0ELb1ELb0ELb1ELb1EEEEEEEEEvNT_6ParamsE --------------------------
	.section	.nv.constant0._ZN7cutlass13device_kernelIN5flash11enable_sm90INS1_16FlashAttnFwdSm90INS1_25CollectiveMainloopFwdSm90ILi2EN4cute5tupleIJNS5_1CILi1EEES8_S8_EEENS6_IJNS7_ILi128EEENS7_ILi96EEENS7_ILi64EEEEEELi256ENS_6half_tEfNS_4arch4Sm90ELb0ELb0ELb1ELb1ELb0ELb1ELb1ELb1ELb0ELb0ELb0ELb0EEENS1_21CollectiveEpilogueFwdINS6_IJSA_NS7_ILi256EEESB_EEES9_SE_SG_Li256ELb1ELb0ELb0ELb0EEENS1_36VarlenDynamicPersistentTileSchedulerILi128ELi96ELi256ELi32ELb0ELb0ELb1ELb0ELb1ELb1EEEEEEEEEvNT_6ParamsE,"a",@progbits
	.sectionflags	@""
	.align	4
.nv.constant0._ZN7cutlass13device_kernelIN5flash11enable_sm90INS1_16FlashAttnFwdSm90INS1_25CollectiveMainloopFwdSm90ILi2EN4cute5tupleIJNS5_1CILi1EEES8_S8_EEENS6_IJNS7_ILi128EEENS7_ILi96EEENS7_ILi64EEEEEELi256ENS_6half_tEfNS_4arch4Sm90ELb0ELb0ELb1ELb1ELb0ELb1ELb1ELb1ELb0ELb0ELb0ELb0EEENS1_21CollectiveEpilogueFwdINS6_IJSA_NS7_ILi256EEESB_EEES9_SE_SG_Li256ELb1ELb0ELb0ELb0EEENS1_36VarlenDynamicPersistentTileSchedulerILi128ELi96ELi256ELi32ELb0ELb0ELb1ELb0ELb1ELb1EEEEEEEEEvNT_6ParamsE:
	.zero		3456


//--------------------- .nv.constant0._ZN7cutlass13device_kernelIN5flash11enable_sm90INS1_16FlashAttnFwdSm90INS1_25CollectiveMainloopFwdSm90ILi2EN4cute5tupleIJNS5_1CILi1EEES8_S8_EEENS6_IJNS7_ILi128EEENS7_ILi96EEENS7_ILi64EEEEEELi256ENS_6half_tEfNS_4arch4Sm90ELb0ELb1ELb1ELb0ELb0ELb0ELb0ELb1ELb0ELb0ELb0ELb0EEENS1_21CollectiveEpilogueFwdINS6_IJSA_NS7_ILi256EEESB_EEES9_SE_SG_Li256ELb0ELb0ELb0ELb0EEENS1_30DynamicPersistentTileSchedulerILi256ELi32ELb0ELb0ELb1EEEEEEEEEvNT_6ParamsE --------------------------
	.section	.nv.constant0._ZN7cutlass13device_kernelIN5flash11enable_sm90INS1_16FlashAttnFwdSm90INS1_25CollectiveMainloopFwdSm90ILi2EN4cute5tupleIJNS5_1CILi1EEES8_S8_EEENS6_IJNS7_ILi128EEENS7_ILi96EEENS7_ILi64EEEEEELi256ENS_6half_tEfNS_4arch4Sm90ELb0ELb1ELb1ELb0ELb0ELb0ELb0ELb1ELb0ELb0ELb0ELb0EEENS1_21CollectiveEpilogueFwdINS6_IJSA_NS7_ILi256EEESB_EEES9_SE_SG_Li256ELb0ELb0ELb0ELb0EEENS1_30DynamicPersistentTileSchedulerILi256ELi32ELb0ELb0ELb1EEEEEEEEEvNT_6ParamsE,"a",@progbits
	.sectionflags	@""
	.align	4
.nv.constant0._ZN7cutlass13device_kernelIN5flash11enable_sm90INS1_16FlashAttnFwdSm90INS1_25CollectiveMainloopFwdSm90ILi2EN4cute5tupleIJNS5_1CILi1EEES8_S8_EEENS6_IJNS7_ILi128EEENS7_ILi96EEENS7_ILi64EEEEEELi256ENS_6half_tEfNS_4arch4Sm90ELb0ELb1ELb1ELb0ELb0ELb0ELb0ELb1ELb0ELb0ELb0ELb0EEENS1_21CollectiveEpilogueFwdINS6_IJSA_NS7_ILi256EEESB_EEES9_SE_SG_Li256ELb0ELb0ELb0ELb0EEENS1_30DynamicPersistentTileSchedulerILi256ELi32ELb0ELb0ELb1EEEEEEEEEvNT_6ParamsE:
	.zero		3584


//--------------------- .nv.constant0._ZN7cutlass13device_kernelIN5flash11enable_sm90INS1_16FlashAttnFwdSm90INS1_25CollectiveMainloopFwdSm90ILi2EN4cute5tupleIJNS5_1CILi1EEES8_S8_EEENS6_IJNS7_ILi128EEENS7_ILi96EEENS7_ILi64EEEEEELi256ENS_6half_tEfNS_4arch4Sm90ELb0ELb1ELb1ELb0ELb0ELb0ELb1ELb1ELb0ELb0ELb0ELb0EEENS1_21CollectiveEpilogueFwdINS6_IJSA_NS7_ILi256EEESB_EEES9_SE_SG_Li256ELb0ELb0ELb0ELb0EEENS1_30DynamicPersistentTileSchedulerILi256ELi32ELb0ELb0ELb1EEEEEEEEEvNT_6ParamsE --------------------------
	.section	.nv.constant0._ZN7cutlass13device_kernelIN5flash11enable_sm90INS1_16FlashAttnFwdSm90INS1_25CollectiveMainloopFwdSm90ILi2EN4cute5tupleIJNS5_1CILi1EEES8_S8_EEENS6_IJNS7_ILi128EEENS7_ILi96EEENS7_ILi64EEEEEELi256ENS_6half_tEfNS_4arch4Sm90ELb0ELb1ELb1ELb0ELb0ELb0ELb1ELb1ELb0ELb0ELb0ELb0EEENS1_21CollectiveEpilogueFwdINS6_IJSA_NS7_ILi256EEESB_EEES9_SE_SG_Li256ELb0ELb0ELb0ELb0EEENS1_30DynamicPersistentTileSchedulerILi256ELi32ELb0ELb0ELb1EEEEEEEEEvNT_6ParamsE,"a",@progbits
	.sectionflags	@""
	.align	4
.nv.constant0._ZN7cutlass13device_kernelIN5flash11enable_sm90INS1_16FlashAttnFwdSm90INS1_25CollectiveMainloopFwdSm90ILi2EN4cute5tupleIJNS5_1CILi1EEES8_S8_EEENS6_IJNS7_ILi128EEENS7_ILi96EEENS7_ILi64EEEEEELi256ENS_6half_tEfNS_4arch4Sm90ELb0ELb1ELb1ELb0ELb0ELb0ELb1ELb1ELb0ELb0ELb0ELb0EEENS1_21CollectiveEpilogueFwdINS6_IJSA_NS7_ILi256EEESB_EEES9_SE_SG_Li256ELb0ELb0ELb0ELb0EEENS1_30DynamicPersistentTileSchedulerILi256ELi32ELb0ELb0ELb1EEEEEEEEEvNT_6ParamsE:
	.zero		3840


//--------------------- .nv.constant0._ZN7cutlass13device_kernelIN5flash11enable_sm90INS1_16FlashAttnFwdSm90INS1_25CollectiveMainloopFwdSm90ILi2EN4cute5tupleIJNS5_1CILi1EEES8_S8_EEENS6_IJNS7_ILi128EEENS7_ILi96EEENS7_ILi64EEEEEELi256ENS_6half_tEfNS_4arch4Sm90ELb0ELb1ELb1ELb1ELb0ELb0ELb0ELb1ELb0ELb0ELb0ELb0EEENS1_21CollectiveEpilogueFwdINS6_IJSA_NS7_ILi256EEESB_EEES9_SE_SG_Li256ELb1ELb0ELb0ELb0EEENS1_36VarlenDynamicPersistentTileSchedulerILi128ELi96ELi256ELi32ELb0ELb0ELb1ELb1ELb0ELb1EEEEEEEEEvNT_6ParamsE --------------------------
	.section	.nv.constant0._ZN7cutlass13device_kernelIN5flash11enable_sm90INS1_16FlashAttnFwdSm90INS1_25CollectiveMainloopFwdSm90ILi2EN4cute5tupleIJNS5_1CILi1EEES8_S8_EEENS6_IJNS7_ILi128EEENS7_ILi96EEENS7_ILi64EEEEEELi256ENS_6half_tEfNS_4arch4Sm90ELb0ELb1ELb1ELb1ELb0ELb0ELb0ELb1ELb0ELb0ELb0ELb0EEENS1_21CollectiveEpilogueFwdINS6_IJSA_NS7_ILi256EEESB_EEES9_SE_SG_Li256ELb1ELb0ELb0ELb0EEENS1_36VarlenDynamicPersistentTileSchedulerILi128ELi96ELi256ELi32ELb0ELb0ELb1ELb1ELb0ELb1EEEEEEEEEvNT_6ParamsE,"a",@progbits
	.sectionflags	@""
	.align	4
.nv.constant0._ZN7cutlass13device_kernelIN5flash11enable_sm90INS1_16FlashAttnFwdSm90INS1_25CollectiveMainloopFwdSm90ILi2EN4cute5tupleIJNS5_1CILi1EEES8_S8_EEENS6_IJNS7_ILi128EEENS7_ILi96EEENS7_ILi64EEEEEELi256ENS_6half_tEfNS_4arch4Sm90ELb0ELb1ELb1ELb1ELb0ELb0ELb0ELb1ELb0ELb0ELb0ELb0EEENS1_21CollectiveEpilogueFwdINS6_IJSA_NS7_ILi256EEESB_EEES9_SE_SG_Li256ELb1ELb0ELb0ELb0EEENS1_36VarlenDynamicPersistentTileSchedulerILi128ELi96ELi256ELi32ELb0ELb0ELb1ELb1ELb0ELb1EEEEEEEEEvNT_6ParamsE:
	.zero		3200


//--------------------- .nv.constant0._ZN7cutlass13device_kernelIN5flash11enable_sm90INS1_16FlashAttnFwdSm90INS1_25CollectiveMainloopFwdSm90ILi2EN4cute5tupleIJNS5_1CILi1EEES8_S8_EEENS6_IJNS7_ILi128EEENS7_ILi96EEENS7_ILi64EEEEEELi256ENS_6half_tEfNS_4arch4Sm90ELb0ELb1ELb1ELb1ELb0ELb1ELb0ELb1ELb0ELb0ELb0ELb0EEENS1_21CollectiveEpilogueFwdINS6_IJSA_NS7_ILi256EEESB_EEES9_SE_SG_Li256ELb1ELb0ELb0ELb0EEENS1_36VarlenDynamicPersistentTileSchedulerILi128ELi96ELi256ELi32ELb0ELb0ELb1ELb1ELb0ELb1EEEEEEEEEvNT_6ParamsE --------------------------
	.section	.nv.constant0._ZN7cutlass13device_kernelIN5flash11enable_sm90INS1_16FlashAttnFwdSm90INS1_25CollectiveMainloopFwdSm90ILi2EN4cute5tupleIJNS5_1CILi1EEES8_S8_EEENS6_IJNS7_ILi128EEENS7_ILi96EEENS7_ILi64EEEEEELi256ENS_6half_tEfNS_4arch4Sm90ELb0ELb1ELb1ELb1ELb0ELb1ELb0ELb1ELb0ELb0ELb0ELb0EEENS1_21CollectiveEpilogueFwdINS6_IJSA_NS7_ILi256EEESB_EEES9_SE_SG_Li256ELb1ELb0ELb0ELb0EEENS1_36VarlenDynamicPersistentTileSchedulerILi128ELi96ELi256ELi32ELb0ELb0ELb1ELb1ELb0ELb1EEEEEEEEEvNT_6ParamsE,"a",@progbits
	.sectionflags	@""
	.align	4
.nv.constant0._ZN7cutlass13device_kernelIN5flash11enable_sm90INS1_16FlashAttnFwdSm90INS1_25CollectiveMainloopFwdSm90ILi2EN4cute5tupleIJNS5_1CILi1EEES8_S8_EEENS6_IJNS7_ILi128EEENS7_ILi96EEENS7_ILi64EEEEEELi256ENS_6half_tEfNS_4arch4Sm90ELb0ELb1ELb1ELb1ELb0ELb1ELb0ELb1ELb0ELb0ELb0ELb0EEENS1_21CollectiveEpilogueFwdINS6_IJSA_NS7_ILi256EEESB_EEES9_SE_SG_Li256ELb1ELb0ELb0ELb0EEENS1_36VarlenDynamicPersistentTileSchedulerILi128ELi96ELi256ELi32ELb0ELb0ELb1ELb1ELb0ELb1EEEEEEEEEvNT_6ParamsE:
	.zero		3200


//--------------------- .nv.constant0._ZN7cutlass13device_kernelIN5flash11enable_sm90INS1_16FlashAttnFwdSm90INS1_25CollectiveMainloopFwdSm90ILi2EN4cute5tupleIJNS5_1CILi1EEES8_S8_EEENS6_IJNS7_ILi128EEENS7_ILi96EEENS7_ILi64EEEEEELi256ENS_6half_tEfNS_4arch4Sm90ELb0ELb1ELb1ELb1ELb0ELb0ELb1ELb1ELb0ELb0ELb0ELb0EEENS1_21CollectiveEpilogueFwdINS6_IJSA_NS7_ILi256EEESB_EEES9_SE_SG_Li256ELb1ELb0ELb0ELb0EEENS1_36VarlenDynamicPersistentTileSchedulerILi128ELi96ELi256ELi32ELb0ELb0ELb1ELb1ELb0ELb1EEEEEEEEEvNT_6ParamsE --------------------------
	.section	.nv.constant0._ZN7cutlass13device_kernelIN5flash11enable_sm90INS1_16FlashAttnFwdSm90INS1_25CollectiveMainloopFwdSm90ILi2EN4cute5tupleIJNS5_1CILi1EEES8_S8_EEENS6_IJNS7_ILi128EEENS7_ILi96EEENS7_ILi64EEEEEELi256ENS_6half_tEfNS_4arch4Sm90ELb0ELb1ELb1ELb1ELb0ELb0ELb1ELb1ELb0ELb0ELb0ELb0EEENS1_21CollectiveEpilogueFwdINS6_IJSA_NS7_ILi256EEESB_EEES9_SE_SG_Li256ELb1ELb0ELb0ELb0EEENS1_36VarlenDynamicPersistentTileSchedulerILi128ELi96ELi256ELi32ELb0ELb0ELb1ELb1ELb0ELb1EEEEEEEEEvNT_6ParamsE,"a",@progbits
	.sectionflags	@""
	.align	4
.nv.constant0._ZN7cutlass13device_kernelIN5flash11enable_sm90INS1_16FlashAttnFwdSm90INS1_25CollectiveMainloopFwdSm90ILi2EN4cute5tupleIJNS5_1CILi1EEES8_S8_EEENS6_IJNS7_ILi128EEENS7_ILi96EEENS7_ILi64EEEEEELi256ENS_6half_tEfNS_4arch4Sm90ELb0ELb1ELb1ELb1ELb0ELb0ELb1ELb1ELb0ELb0ELb0ELb0EEENS1_21CollectiveEpilogueFwdINS6_IJSA_NS7_ILi256EEESB_EEES9_SE_SG_Li256ELb1ELb0ELb0ELb0EEENS1_36VarlenDynamicPersistentTileSchedulerILi128ELi96ELi256ELi32ELb0ELb0ELb1ELb1ELb0ELb1EEEEEEEEEvNT_6ParamsE:
	.zero		3456


//--------------------- .nv.constant0._ZN7cutlass13device_kernelIN5flash11enable_sm90INS1_16FlashAttnFwdSm90INS1_25CollectiveMainloopFwdSm90ILi2EN4cute5tupleIJNS5_1CILi1EEES8_S8_EEENS6_IJNS7_ILi128EEENS7_ILi96EEENS7_ILi64EEEEEELi256ENS_6half_tEfNS_4arch4Sm90ELb0ELb1ELb1ELb1ELb0ELb1ELb1ELb1ELb0ELb0ELb0ELb0EEENS1_21CollectiveEpilogueFwdINS6_IJSA_NS7_ILi256EEESB_EEES9_SE_SG_Li256ELb1ELb0ELb0ELb0EEENS1_36VarlenDynamicPersistentTileSchedulerILi128ELi96ELi256ELi32ELb0ELb0ELb1ELb1ELb0ELb1EEEEEEEEEvNT_6ParamsE --------------------------
	.section	.nv.constant0._ZN7cutlass13device_kernelIN5flash11enable_sm90INS1_16FlashAttnFwdSm90INS1_25CollectiveMainloopFwdSm90ILi2EN4cute5tupleIJNS5_1CILi1EEES8_S8_EEENS6_IJNS7_ILi128EEENS7_ILi96EEENS7_ILi64EEEEEELi256ENS_6half_tEfNS_4arch4Sm90ELb0ELb1ELb1ELb1ELb0ELb1ELb1ELb1ELb0ELb0ELb0ELb0EEENS1_21CollectiveEpilogueFwdINS6_IJSA_NS7_ILi256EEESB_EEES9_SE_SG_Li256ELb1ELb0ELb0ELb0EEENS1_36VarlenDynamicPersistentTileSchedulerILi128ELi96ELi256ELi32ELb0ELb0ELb1ELb1ELb0ELb1EEEEEEEEEvNT_6ParamsE,"a",@progbits
	.sectionflags	@""
	.align	4
.nv.constant0._ZN7cutlass13device_kernelIN5flash11enable_sm90INS1_16FlashAttnFwdSm90INS1_25CollectiveMainloopFwdSm90ILi2EN4cute5tupleIJNS5_1CILi1EEES8_S8_EEENS6_IJNS7_ILi128EEENS7_ILi96EEENS7_ILi64EEEEEELi256ENS_6half_tEfNS_4arch4Sm90ELb0ELb1ELb1ELb1ELb0ELb1ELb1ELb1ELb0ELb0ELb0ELb0EEENS1_21CollectiveEpilogueFwdINS6_IJSA_NS7_ILi256EEESB_EEES9_SE_SG_Li256ELb1ELb0ELb0ELb0EEENS1_36VarlenDynamicPersistentTileSchedulerILi128ELi96ELi256ELi32ELb0ELb0ELb1ELb1ELb0ELb1EEEEEEEEEvNT_6ParamsE:
	.zero		3456


//--------------------- .nv.constant0._ZN7cutlass13device_kernelIN5flash11enable_sm90INS1_16FlashAttnFwdSm90INS1_25CollectiveMainloopFwdSm90ILi2EN4cute5tupleIJNS5_1CILi1EEES8_S8_EEENS6_IJNS7_ILi128EEENS7_ILi96EEENS7_ILi64EEEEEELi256ENS_6half_tEfNS_4arch4Sm90ELb1ELb0ELb1ELb0ELb0ELb0ELb0ELb1ELb0ELb0ELb0ELb0EEENS1_21CollectiveEpilogueFwdINS6_IJSA_NS7_ILi256EEESB_EEES9_SE_SG_Li256ELb0ELb0ELb0ELb0EEENS1_30DynamicPersistentTileSchedulerILi256ELi32ELb0ELb0ELb1EEEEEEEEEvNT_6ParamsE --------------------------
	.section	.nv.constant0._ZN7cutlass13device_kernelIN5flash11enable_sm90INS1_16FlashAttnFwdSm90INS1_25CollectiveMainloopFwdSm90ILi2EN4cute5tupleIJNS5_1CILi1EEES8_S8_EEENS6_IJNS7_ILi128EEENS7_ILi96EEENS7_ILi64EEEEEELi256ENS_6half_tEfNS_4arch4Sm90ELb1ELb0ELb1ELb0ELb0ELb0ELb0ELb1ELb0ELb0ELb0ELb0EEENS1_21CollectiveEpilogueFwdINS6_IJSA_NS7_ILi256EEESB_EEES9_SE_SG_Li256ELb0ELb0ELb0ELb0EEENS1_30DynamicPersistentTileSchedulerILi256ELi32ELb0ELb0ELb1EEEEEEEEEvNT_6ParamsE,"a",@progbits
	.sectionflags	@""
	.align	4
.nv.constant0._ZN7cutlass13device_kernelIN5flash11enable_sm90INS1_16FlashAttnFwdSm90INS1_25CollectiveMainloopFwdSm90ILi2EN4cute5tupleIJNS5_1CILi1EEES8_S8_EEENS6_IJNS7_ILi128EEENS7_ILi96EEENS7_ILi64EEEEEELi256ENS_6half_tEfNS_4arch4Sm90ELb1ELb0ELb1ELb0ELb0ELb0ELb0ELb1ELb0ELb0ELb0ELb0EEENS1_21CollectiveEpilogueFwdINS6_IJSA_NS7_ILi256EEESB_EEES9_SE_SG_Li256ELb0ELb0ELb0ELb0EEENS1_30DynamicPersistentTileSchedulerILi256ELi32ELb0ELb0ELb1EEEEEEEEEvNT_6ParamsE:
	.zero		3584


//--------------------- .nv.constant0._ZN7cutlass13device_kernelIN5flash11enable_sm90INS1_16FlashAttnFwdSm90INS1_25CollectiveMainloopFwdSm90ILi2EN4cute5tupleIJNS5_1CILi1EEES8_S8_EEENS6_IJNS7_ILi128EEENS7_ILi96EEENS7_ILi64EEEEEELi256ENS_6half_tEfNS_4arch4Sm90ELb1ELb0ELb1ELb0ELb0ELb0ELb1ELb1ELb0ELb0ELb0ELb0EEENS1_21CollectiveEpilogueFwdINS6_IJSA_NS7_ILi256EEESB_EEES9_SE_SG_Li256ELb0ELb0ELb0ELb0EEENS1_30DynamicPersistentTileSchedulerILi256ELi32ELb0ELb0ELb1EEEEEEEEEvNT_6ParamsE --------------------------
	.section	.nv.constant0._ZN7cutlass13device_kernelIN5flash11enable_sm90INS1_16FlashAttnFwdSm90INS1_25CollectiveMainloopFwdSm90ILi2EN4cute5tupleIJNS5_1CILi1EEES8_S8_EEENS6_IJNS7_ILi128EEENS7_ILi96EEENS7_ILi64EEEEEELi256ENS_6half_tEfNS_4arch4Sm90ELb1ELb0ELb1ELb0ELb0ELb0ELb1ELb1ELb0ELb0ELb0ELb0EEENS1_21CollectiveEpilogueFwdINS6_IJSA_NS7_ILi256EEESB_EEES9_SE_SG_Li256ELb0ELb0ELb0ELb0EEENS1_30DynamicPersistentTileSchedulerILi256ELi32ELb0ELb0ELb1EEEEEEEEEvNT_6ParamsE,"a",@progbits
	.sectionflags	@""
	.align	4
.nv.constant0._ZN7cutlass13device_kernelIN5flash11enable_sm90INS1_16FlashAttnFwdSm90INS1_25CollectiveMainloopFwdSm90ILi2EN4cute5tupleIJNS5_1CILi1EEES8_S8_EEENS6_IJNS7_ILi128EEENS7_ILi96EEENS7_ILi64EEEEEELi256ENS_6half_tEfNS_4arch4Sm90ELb1ELb0ELb1ELb0ELb0ELb0ELb1ELb1ELb0ELb0ELb0ELb0EEENS1_21CollectiveEpilogueFwdINS6_IJSA_NS7_ILi256EEESB_EEES9_SE_SG_Li256ELb0ELb0ELb0ELb0EEENS1_30DynamicPersistentTileSchedulerILi256ELi32ELb0ELb0ELb1EEEEEEEEEvNT_6ParamsE:
	.zero		3840


//--------------------- .nv.constant0._ZN7cutlass13device_kernelIN5flash11enable_sm90INS1_16FlashAttnFwdSm90INS1_25CollectiveMainloopFwdSm90ILi2EN4cute5tupleIJNS5_1CILi1EEES8_S8_EEENS6_IJNS7_ILi128EEENS7_ILi96EEENS7_ILi64EEEEEELi256ENS_6half_tEfNS_4arch4Sm90ELb1ELb0ELb1ELb1ELb0ELb0ELb0ELb1ELb0ELb0ELb0ELb0EEENS1_21CollectiveEpilogueFwdINS6_IJSA_NS7_ILi256EEESB_EEES9_SE_SG_Li256ELb1ELb0ELb0ELb0EEENS1_36VarlenDynamicPersistentTileSchedulerILi128ELi96ELi256ELi32ELb0ELb0ELb1ELb1ELb1ELb1EEEEEEEEEvNT_6ParamsE --------------------------
	.section	.nv.constant0._ZN7cutlass13device_kernelIN5flash11enable_sm90INS1_16FlashAttnFwdSm90INS1_25CollectiveMainloopFwdSm90ILi2EN4cute5tupleIJNS5_1CILi1EEES8_S8_EEENS6_IJNS7_ILi128EEENS7_ILi96EEENS7_ILi64EEEEEELi256ENS_6half_tEfNS_4arch4Sm90ELb1ELb0ELb1ELb1ELb0ELb0ELb0ELb1ELb0ELb0ELb0ELb0EEENS1_21CollectiveEpilogueFwdINS6_IJSA_NS7_ILi256EEESB_EEES9_SE_SG_Li256ELb1ELb0ELb0ELb0EEENS1_36VarlenDynamicPersistentTileSchedulerILi128ELi96ELi256ELi32ELb0ELb0ELb1ELb1ELb1ELb1EEEEEEEEEvNT_6ParamsE,"a",@progbits
	.sectionflags	@""
	.align	4
.nv.constant0._ZN7cutlass13device_kernelIN5flash11enable_sm90INS1_16FlashAttnFwdSm90INS1_25CollectiveMainloopFwdSm90ILi2EN4cute5tupleIJNS5_1CILi1EEES8_S8_EEENS6_IJNS7_ILi128EEENS7_ILi96EEENS7_ILi64EEEEEELi256ENS_6half_tEfNS_4arch4Sm90ELb1ELb0ELb1ELb1ELb0ELb0ELb0ELb1ELb0ELb0ELb0ELb0EEENS1_21CollectiveEpilogueFwdINS6_IJSA_NS7_ILi256EEESB_EEES9_SE_SG_Li256ELb1ELb0ELb0ELb0EEENS1_36VarlenDynamicPersistentTileSchedulerILi128ELi96ELi256ELi32ELb0ELb0ELb1ELb1ELb1ELb1EEEEEEEEEvNT_6ParamsE:
	.zero		3200


//--------------------- .nv.constant0._ZN7cutlass13device_kernelIN5flash11enable_sm90INS1_16FlashAttnFwdSm90INS1_25CollectiveMainloopFwdSm90ILi2EN4cute5tupleIJNS5_1CILi1EEES8_S8_EEENS6_IJNS7_ILi128EEENS7_ILi96EEENS7_ILi64EEEEEELi256ENS_6half_tEfNS_4arch4Sm90ELb1ELb0ELb1ELb1ELb0ELb1ELb0ELb1ELb0ELb0ELb0ELb0EEENS1_21CollectiveEpilogueFwdINS6_IJSA_NS7_ILi256EEESB_EEES9_SE_SG_Li256ELb1ELb0ELb0ELb0EEENS1_36VarlenDynamicPersistentTileSchedulerILi128ELi96ELi256ELi32ELb0ELb0ELb1ELb1ELb1ELb1EEEEEEEEEvNT_6ParamsE --------------------------
	.section	.nv.constant0._ZN7cutlass13device_kernelIN5flash11enable_sm90INS1_16FlashAttnFwdSm90INS1_25CollectiveMainloopFwdSm90ILi2EN4cute5tupleIJNS5_1CILi1EEES8_S8_EEENS6_IJNS7_ILi128EEENS7_ILi96EEENS7_ILi64EEEEEELi256ENS_6half_tEfNS_4arch4Sm90ELb1ELb0ELb1ELb1ELb0ELb1ELb0ELb1ELb0ELb0ELb0ELb0EEENS1_21CollectiveEpilogueFwdINS6_IJSA_NS7_ILi256EEESB_EEES9_SE_SG_Li256ELb1ELb0ELb0ELb0EEENS1_36VarlenDynamicPersistentTileSchedulerILi128ELi96ELi256ELi32ELb0ELb0ELb1ELb1ELb1ELb1EEEEEEEEEvNT_6ParamsE,"a",@progbits
	.sectionflags	@""
	.align	4
.nv.constant0._ZN7cutlass13device_kernelIN5flash11enable_sm90INS1_16FlashAttnFwdSm90INS1_25CollectiveMainloopFwdSm90ILi2EN4cute5tupleIJNS5_1CILi1EEES8_S8_EEENS6_IJNS7_ILi128EEENS7_ILi96EEENS7_ILi64EEEEEELi256ENS_6half_tEfNS_4arch4Sm90ELb1ELb0ELb1ELb1ELb0ELb1ELb0ELb1ELb0ELb0ELb0ELb0EEENS1_21CollectiveEpilogueFwdINS6_IJSA_NS7_ILi256EEESB_EEES9_SE_SG_Li256ELb1ELb0ELb0ELb0EEENS1_36VarlenDynamicPersistentTileSchedulerILi128ELi96ELi256ELi32ELb0ELb0ELb1ELb1ELb1ELb1EEEEEEEEEvNT_6ParamsE:
	.zero		3200


//--------------------- .nv.constant0._ZN7cutlass13device_kernelIN5flash11enable_sm90INS1_16FlashAttnFwdSm90INS1_25CollectiveMainloopFwdSm90ILi2EN4cute5tupleIJNS5_1CILi1EEES8_S8_EEENS6_IJNS7_ILi128EEENS7_ILi96EEENS7_ILi64EEEEEELi256ENS_6half_tEfNS_4arch4Sm90ELb1ELb0ELb1ELb1ELb0ELb0ELb1ELb1ELb0ELb0ELb0ELb0EEENS1_21CollectiveEpilogueFwdINS6_IJSA_NS7_ILi256EEESB_EEES9_SE_SG_Li256ELb1ELb0ELb0ELb0EEENS1_36VarlenDynamicPersistentTileSchedulerILi128ELi96ELi256ELi32ELb0ELb0ELb1ELb1ELb1ELb1EEEEEEEEEvNT_6ParamsE --------------------------
	.section	.nv.constant0._ZN7cutlass13device_kernelIN5flash11enable_sm90INS1_16FlashAttnFwdSm90INS1_25CollectiveMainloopFwdSm90ILi2EN4cute5tupleIJNS5_1CILi1EEES8_S8_EEENS6_IJNS7_ILi128EEENS7_ILi96EEENS7_ILi64EEEEEELi256ENS_6half_tEfNS_4arch4Sm90ELb1ELb0ELb1ELb1ELb0ELb0ELb1ELb1ELb0ELb0ELb0ELb0EEENS1_21CollectiveEpilogueFwdINS6_IJSA_NS7_ILi256EEESB_EEES9_SE_SG_Li256ELb1ELb0ELb0ELb0EEENS1_36VarlenDynamicPersistentTileSchedulerILi128ELi96ELi256ELi32ELb0ELb0ELb1ELb1ELb1ELb1EEEEEEEEEvNT_6ParamsE,"a",@progbits
	.sectionflags	@""
	.align	4
.nv.constant0._ZN7cutlass13device_kernelIN5flash11enable_sm90INS1_16FlashAttnFwdSm90INS1_25CollectiveMainloopFwdSm90ILi2EN4cute5tupleIJNS5_1CILi1EEES8_S8_EEENS6_IJNS7_ILi128EEENS7_ILi96EEENS7_ILi64EEEEEELi256ENS_6half_tEfNS_4arch4Sm90ELb1ELb0ELb1ELb1ELb0ELb0ELb1ELb1ELb0ELb0ELb0ELb0EEENS1_21CollectiveEpilogueFwdINS6_IJSA_NS7_ILi256EEESB_EEES9_SE_SG_Li256ELb1ELb0ELb0ELb0EEENS1_36VarlenDynamicPersistentTileSchedulerILi128ELi96ELi256ELi32ELb0ELb0ELb1ELb1ELb1ELb1EEEEEEEEEvNT_6ParamsE:
	.zero		3456


//--------------------- .nv.constant0._ZN7cutlass13device_kernelIN5flash11enable_sm90INS1_16FlashAttnFwdSm90INS1_25CollectiveMainloopFwdSm90ILi2EN4cute5tupleIJNS5_1CILi1EEES8_S8_EEENS6_IJNS7_ILi128EEENS7_ILi96EEENS7_ILi64EEEEEELi256ENS_6half_tEfNS_4arch4Sm90ELb1ELb0ELb1ELb1ELb0ELb1ELb1ELb1ELb0ELb0ELb0ELb0EEENS1_21CollectiveEpilogueFwdINS6_IJSA_NS7_ILi256EEESB_EEES9_SE_SG_Li256ELb1ELb0ELb0ELb0EEENS1_36VarlenDynamicPersistentTileSchedulerILi128ELi96ELi256ELi32ELb0ELb0ELb1ELb1ELb1ELb1EEEEEEEEEvNT_6ParamsE --------------------------
	.section	.nv.constant0._ZN7cutlass13device_kernelIN5flash11enable_sm90INS1_16FlashAttnFwdSm90INS1_25CollectiveMainloopFwdSm90ILi2EN4cute5tupleIJNS5_1CILi1EEES8_S8_EEENS6_IJNS7_ILi128EEENS7_ILi96EEENS7_ILi64EEEEEELi256ENS_6half_tEfNS_4arch4Sm90ELb1ELb0ELb1ELb1ELb0ELb1ELb1ELb1ELb0ELb0ELb0ELb0EEENS1_21CollectiveEpilogueFwdINS6_IJSA_NS7_ILi256EEESB_EEES9_SE_SG_Li256ELb1ELb0ELb0ELb0EEENS1_36VarlenDynamicPersistentTileSchedulerILi128ELi96ELi256ELi32ELb0ELb0ELb1ELb1ELb1ELb1EEEEEEEEEvNT_6ParamsE,"a",@progbits
	.sectionflags	@""
	.align	4
.nv.constant0._ZN7cutlass13device_kernelIN5flash11enable_sm90INS1_16FlashAttnFwdSm90INS1_25CollectiveMainloopFwdSm90ILi2EN4cute5tupleIJNS5_1CILi1EEES8_S8_EEENS6_IJNS7_ILi128EEENS7_ILi96EEENS7_ILi64EEEEEELi256ENS_6half_tEfNS_4arch4Sm90ELb1ELb0ELb1ELb1ELb0ELb1ELb1ELb1ELb0ELb0ELb0ELb0EEENS1_21CollectiveEpilogueFwdINS6_IJSA_NS7_ILi256EEESB_EEES9_SE_SG_Li256ELb1ELb0ELb0ELb0EEENS1_36VarlenDynamicPersistentTileSchedulerILi128ELi96ELi256ELi32ELb0ELb0ELb1ELb1ELb1ELb1EEEEEEEEEvNT_6ParamsE:
	.zero		3456


//--------------------- SYMBOLS --------------------------

	.type		.nv.reservedSmem.offset0,@object
	.size		.nv.reservedSmem.offset0,0x4
	.type		__assertfail,@function
